	.target	sm_80

	.elftype	@"ET_EXEC"


//--------------------- .note.nv.tkinfo           --------------------------
	.section	.note.nv.tkinfo,"",@"SHT_NOTE"
	.sectionflags	@"SHF_NOTE_NV_TKINFO"
	.tkinfo
        /*0018*/ 	.word	0x00000002
        /*0030*/ 	.string	""
        /*0030*/ 	.string	"ptxas"
        /*0030*/ 	.string	"Cuda compilation tools, release 13.0, V13.0.88"
        /*0030*/ 	.string	"Build cuda_13.0.r13.0/compiler.36424714_0"
        /*0030*/ 	.string	"-arch sm_80 -m 64 "



//--------------------- .note.nv.cuinfo           --------------------------
	.section	.note.nv.cuinfo,"",@"SHT_NOTE"
	.sectionflags	@"SHF_NOTE_NV_CUINFO"
        /*0018*/ 	.short	0x0002
        /*001a*/ 	.short	0x0050
        /*001c*/ 	.short	0x0082
	.zero		2


//--------------------- .nv.info                  --------------------------
	.section	.nv.info,"",@"SHT_CUDA_INFO"
	.align	4


	//----- nvinfo : EIATTR_REGCOUNT
	.align		4
        /*0000*/ 	.byte	0x04, 0x2f
        /*0002*/ 	.short	(.L_12 - .L_11)
	.align		4
.L_11:
        /*0004*/ 	.word	index@(_ZN7cutlass13device_kernelIN5flash19enable_sm80_to_sm89INS1_16FlashAttnFwdSm80INS1_25CollectiveMainloopFwdSm80ILi8ELi2ELb0EN4cute5tupleIJNS5_1CILi128EEENS7_ILi64EEENS7_ILi192EEEEEELi192ENS_10bfloat16_tEfNS_4arch4Sm80ELb1ELb0ELb0ELb1ELb1ELb1ELb1ELb1EEENS1_21CollectiveEpilogueFwdINS6_IJS8_SA_S9_EEENS6_IJNS7_ILi1EEESI_SI_EEESC_SE_Li256ELb1ELb1ELb1ELb0EEENS1_36VarlenDynamicPersistentTileSchedulerILi128ELi64ELi256ELi256ELb1ELb1ELb0ELb1ELb1ELb1EEEEEEEEEvNT_6ParamsE)
        /*0008*/ 	.word	0x000000ff


	//----- nvinfo : EIATTR_FRAME_SIZE
	.align		4
.L_12:
        /*000c*/ 	.byte	0x04, 0x11
        /*000e*/ 	.short	(.L_14 - .L_13)
	.align		4
.L_13:
        /*0010*/ 	.word	index@($__internal_103_$__cuda_sm70_votesync_ballot)
        /*0014*/ 	.word	0x00000000


	//----- nvinfo : EIATTR_FRAME_SIZE
	.align		4
.L_14:
        /*0018*/ 	.byte	0x04, 0x11
        /*001a*/ 	.short	(.L_16 - .L_15)
	.align		4
.L_15:
        /*001c*/ 	.word	index@($__internal_102_$__cuda_sm70_shflsync_up_p)
        /*0020*/ 	.word	0x00000000


	//----- nvinfo : EIATTR_FRAME_SIZE
	.align		4
.L_16:
        /*0024*/ 	.byte	0x04, 0x11
        /*0026*/ 	.short	(.L_18 - .L_17)
	.align		4
.L_17:
        /*0028*/ 	.word	index@($__internal_101_$__cuda_sm70_shflsync_idx_p)
        /*002c*/ 	.word	0x00000000


	//----- nvinfo : EIATTR_FRAME_SIZE
	.align		4
.L_18:
        /*0030*/ 	.byte	0x04, 0x11
        /*0032*/ 	.short	(.L_20 - .L_19)
	.align		4
.L_19:
        /*0034*/ 	.word	index@($__internal_100_$__cuda_sm70_shflsync_bfly_p)
        /*0038*/ 	.word	0x00000000


	//----- nvinfo : EIATTR_FRAME_SIZE
	.align		4
.L_20:
        /*003c*/ 	.byte	0x04, 0x11
        /*003e*/ 	.short	(.L_22 - .L_21)
	.align		4
.L_21:
        /*0040*/ 	.word	index@(_ZN7cutlass13device_kernelIN5flash19enable_sm80_to_sm89INS1_16FlashAttnFwdSm80INS1_25CollectiveMainloopFwdSm80ILi8ELi2ELb0EN4cute5tupleIJNS5_1CILi128EEENS7_ILi64EEENS7_ILi192EEEEEELi192ENS_10bfloat16_tEfNS_4arch4Sm80ELb1ELb0ELb0ELb1ELb1ELb1ELb1ELb1EEENS1_21CollectiveEpilogueFwdINS6_IJS8_SA_S9_EEENS6_IJNS7_ILi1EEESI_SI_EEESC_SE_Li256ELb1ELb1ELb1ELb0EEENS1_36VarlenDynamicPersistentTileSchedulerILi128ELi64ELi256ELi256ELb1ELb1ELb0ELb1ELb1ELb1EEEEEEEEEvNT_6ParamsE)
        /*0044*/ 	.word	0x00000070


	//----- nvinfo : EIATTR_REGCOUNT
	.align		4
.L_22:
        /*0048*/ 	.byte	0x04, 0x2f
        /*004a*/ 	.short	(.L_24 - .L_23)
	.align		4
.L_23:
        /*004c*/ 	.word	index@(_ZN7cutlass13device_kernelIN5flash19enable_sm80_to_sm89INS1_16FlashAttnFwdSm80INS1_25CollectiveMainloopFwdSm80ILi8ELi2ELb0EN4cute5tupleIJNS5_1CILi128EEENS7_ILi64EEENS7_ILi192EEEEEELi192ENS_10bfloat16_tEfNS_4arch4Sm80ELb1ELb0ELb0ELb1ELb1ELb0ELb1ELb1EEENS1_21CollectiveEpilogueFwdINS6_IJS8_SA_S9_EEENS6_IJNS7_ILi1EEESI_SI_EEESC_SE_Li256ELb1ELb1ELb1ELb0EEENS1_36VarlenDynamicPersistentTileSchedulerILi128ELi64ELi256ELi256ELb1ELb1ELb0ELb1ELb1ELb1EEEEEEEEEvNT_6ParamsE)
        /*0050*/ 	.word	0x000000ff


	//----- nvinfo : EIATTR_FRAME_SIZE
	.align		4
.L_24:
        /*0054*/ 	.byte	0x04, 0x11
        /*0056*/ 	.short	(.L_26 - .L_25)
	.align		4
.L_25:
        /*0058*/ 	.word	index@($__internal_99_$__cuda_sm70_votesync_ballot)
        /*005c*/ 	.word	0x00000000


	//----- nvinfo : EIATTR_FRAME_SIZE
	.align		4
.L_26:
        /*0060*/ 	.byte	0x04, 0x11
        /*0062*/ 	.short	(.L_28 - .L_27)
	.align		4
.L_27:
        /*0064*/ 	.word	index@($__internal_98_$__cuda_sm70_shflsync_up_p)
        /*0068*/ 	.word	0x00000000


	//----- nvinfo : EIATTR_FRAME_SIZE
	.align		4
.L_28:
        /*006c*/ 	.byte	0x04, 0x11
        /*006e*/ 	.short	(.L_30 - .L_29)
	.align		4
.L_29:
        /*0070*/ 	.word	index@($__internal_97_$__cuda_sm70_shflsync_idx_p)
        /*0074*/ 	.word	0x00000000


	//----- nvinfo : EIATTR_FRAME_SIZE
	.align		4
.L_30:
        /*0078*/ 	.byte	0x04, 0x11
        /*007a*/ 	.short	(.L_32 - .L_31)
	.align		4
.L_31:
        /*007c*/ 	.word	index@($__internal_96_$__cuda_sm70_shflsync_bfly_p)
        /*0080*/ 	.word	0x00000000


	//----- nvinfo : EIATTR_FRAME_SIZE
	.align		4
.L_32:
        /*0084*/ 	.byte	0x04, 0x11
        /*0086*/ 	.short	(.L_34 - .L_33)
	.align		4
.L_33:
        /*0088*/ 	.word	index@(_ZN7cutlass13device_kernelIN5flash19enable_sm80_to_sm89INS1_16FlashAttnFwdSm80INS1_25CollectiveMainloopFwdSm80ILi8ELi2ELb0EN4cute5tupleIJNS5_1CILi128EEENS7_ILi64EEENS7_ILi192EEEEEELi192ENS_10bfloat16_tEfNS_4arch4Sm80ELb1ELb0ELb0ELb1ELb1ELb0ELb1ELb1EEENS1_21CollectiveEpilogueFwdINS6_IJS8_SA_S9_EEENS6_IJNS7_ILi1EEESI_SI_EEESC_SE_Li256ELb1ELb1ELb1ELb0EEENS1_36VarlenDynamicPersistentTileSchedulerILi128ELi64ELi256ELi256ELb1ELb1ELb0ELb1ELb1ELb1EEEEEEEEEvNT_6ParamsE)
        /*008c*/ 	.word	0x00000020


	//----- nvinfo : EIATTR_REGCOUNT
	.align		4
.L_34:
        /*0090*/ 	.byte	0x04, 0x2f
        /*0092*/ 	.short	(.L_36 - .L_35)
	.align		4
.L_35:
        /*0094*/ 	.word	index@(_ZN7cutlass13device_kernelIN5flash19enable_sm80_to_sm89INS1_16FlashAttnFwdSm80INS1_25CollectiveMainloopFwdSm80ILi8ELi2ELb0EN4cute5tupleIJNS5_1CILi128EEENS7_ILi64EEENS7_ILi192EEEEEELi192ENS_10bfloat16_tEfNS_4arch4Sm80ELb1ELb0ELb0ELb0ELb1ELb0ELb1ELb1EEENS1_21CollectiveEpilogueFwdINS6_IJS8_SA_S9_EEENS6_IJNS7_ILi1EEESI_SI_EEESC_SE_Li256ELb0ELb1ELb1ELb0EEENS1_30DynamicPersistentTileSchedulerILi256ELi256ELb1ELb1ELb0EEEEEEEEEvNT_6ParamsE)
        /*0098*/ 	.word	0x000000ff


	//----- nvinfo : EIATTR_FRAME_SIZE
	.align		4
.L_36:
        /*009c*/ 	.byte	0x04, 0x11
        /*009e*/ 	.short	(.L_38 - .L_37)
	.align		4
.L_37:
        /*00a0*/ 	.word	index@($__internal_95_$__cuda_sm70_shflsync_idx_p)
        /*00a4*/ 	.word	0x00000000


	//----- nvinfo : EIATTR_FRAME_SIZE
	.align		4
.L_38:
        /*00a8*/ 	.byte	0x04, 0x11
        /*00aa*/ 	.short	(.L_40 - .L_39)
	.align		4
.L_39:
        /*00ac*/ 	.word	index@($__internal_94_$__cuda_sm70_shflsync_bfly_p)
        /*00b0*/ 	.word	0x00000000


	//----- nvinfo : EIATTR_FRAME_SIZE
	.align		4
.L_40:
        /*00b4*/ 	.byte	0x04, 0x11
        /*00b6*/ 	.short	(.L_42 - .L_41)
	.align		4
.L_41:
        /*00b8*/ 	.word	index@(_ZN7cutlass13device_kernelIN5flash19enable_sm80_to_sm89INS1_16FlashAttnFwdSm80INS1_25CollectiveMainloopFwdSm80ILi8ELi2ELb0EN4cute5tupleIJNS5_1CILi128EEENS7_ILi64EEENS7_ILi192EEEEEELi192ENS_10bfloat16_tEfNS_4arch4Sm80ELb1ELb0ELb0ELb0ELb1ELb0ELb1ELb1EEENS1_21CollectiveEpilogueFwdINS6_IJS8_SA_S9_EEENS6_IJNS7_ILi1EEESI_SI_EEESC_SE_Li256ELb0ELb1ELb1ELb0EEENS1_30DynamicPersistentTileSchedulerILi256ELi256ELb1ELb1ELb0EEEEEEEEEvNT_6ParamsE)
        /*00bc*/ 	.word	0x00000010


	//----- nvinfo : EIATTR_REGCOUNT
	.align		4
.L_42:
        /*00c0*/ 	.byte	0x04, 0x2f
        /*00c2*/ 	.short	(.L_44 - .L_43)
	.align		4
.L_43:
        /*00c4*/ 	.word	index@(_ZN7cutlass13device_kernelIN5flash19enable_sm80_to_sm89INS1_16FlashAttnFwdSm80INS1_25CollectiveMainloopFwdSm80ILi8ELi2ELb0EN4cute5tupleIJNS5_1CILi128EEENS7_ILi64EEENS7_ILi192EEEEEELi192ENS_10bfloat16_tEfNS_4arch4Sm80ELb0ELb1ELb0ELb1ELb1ELb1ELb1ELb1EEENS1_21CollectiveEpilogueFwdINS6_IJS8_SA_S9_EEENS6_IJNS7_ILi1EEESI_SI_EEESC_SE_Li256ELb1ELb1ELb1ELb0EEENS1_36VarlenDynamicPersistentTileSchedulerILi128ELi64ELi256ELi256ELb1ELb1ELb0ELb1ELb0ELb1EEEEEEEEEvNT_6ParamsE)
        /*00c8*/ 	.word	0x000000ff


	//----- nvinfo : EIATTR_FRAME_SIZE
	.align		4
.L_44:
        /*00cc*/ 	.byte	0x04, 0x11
        /*00ce*/ 	.short	(.L_46 - .L_45)
	.align		4
.L_45:
        /*00d0*/ 	.word	index@($__internal_93_$__cuda_sm70_votesync_ballot)
        /*00d4*/ 	.word	0x00000000


	//----- nvinfo : EIATTR_FRAME_SIZE
	.align		4
.L_46:
        /*00d8*/ 	.byte	0x04, 0x11
        /*00da*/ 	.short	(.L_48 - .L_47)
	.align		4
.L_47:
        /*00dc*/ 	.word	index@($__internal_92_$__cuda_sm70_shflsync_up_p)
        /*00e0*/ 	.word	0x00000000


	//----- nvinfo : EIATTR_FRAME_SIZE
	.align		4
.L_48:
        /*00e4*/ 	.byte	0x04, 0x11
        /*00e6*/ 	.short	(.L_50 - .L_49)
	.align		4
.L_49:
        /*00e8*/ 	.word	index@($__internal_91_$__cuda_sm70_shflsync_idx_p)
        /*00ec*/ 	.word	0x00000000


	//----- nvinfo : EIATTR_FRAME_SIZE
	.align		4
.L_50:
        /*00f0*/ 	.byte	0x04, 0x11
        /*00f2*/ 	.short	(.L_52 - .L_51)
	.align		4
.L_51:
        /*00f4*/ 	.word	index@($__internal_90_$__cuda_sm70_shflsync_bfly_p)
        /*00f8*/ 	.word	0x00000000


	//----- nvinfo : EIATTR_FRAME_SIZE
	.align		4
.L_52:
        /*00fc*/ 	.byte	0x04, 0x11
        /*00fe*/ 	.short	(.L_54 - .L_53)
	.align		4
.L_53:
        /*0100*/ 	.word	index@($_ZN7cutlass13device_kernelIN5flash19enable_sm80_to_sm89INS1_16FlashAttnFwdSm80INS1_25CollectiveMainloopFwdSm80ILi8ELi2ELb0EN4cute5tupleIJNS5_1CILi128EEENS7_ILi64EEENS7_ILi192EEEEEELi192ENS_10bfloat16_tEfNS_4arch4Sm80ELb0ELb1ELb0ELb1ELb1ELb1ELb1ELb1EEENS1_21CollectiveEpilogueFwdINS6_IJS8_SA_S9_EEENS6_IJNS7_ILi1EEESI_SI_EEESC_SE_Li256ELb1ELb1ELb1ELb0EEENS1_36VarlenDynamicPersistentTileSchedulerILi128ELi64ELi256ELi256ELb1ELb1ELb0ELb1ELb0ELb1EEEEEEEEEvNT_6ParamsE$_ZZN5flash25CollectiveMainloopFwdSm80ILi8ELi2ELb0EN4cute5tupleIJNS1_1CILi128EEENS3_ILi64EEENS3_ILi192EEEEEELi192EN7cutlass10bfloat16_tEfNS8_4arch4Sm80ELb0ELb1ELb0ELb1ELb1ELb1ELb1ELb1EE3mmaINS_16FlashAttnFwdSm80ISC_NS_21CollectiveEpilogueFwdINS2_IJS4_S6_S5_EEENS2_IJNS3_ILi1EEESH_SH_EEES9_SB_Li256ELb1ELb1ELb1ELb0EEENS_36VarlenDynamicPersistentTileSchedulerILi128ELi64ELi256ELi256ELb1ELb1ELb0ELb1ELb0ELb1EEEE13SharedStorageENS1_6TensorINS1_11ArrayEngineIfLm96EEENS1_6LayoutINS2_IJNS2_IJNS3_ILi2EEESS_EEESH_NS3_ILi24EEEEEENS2_IJNS2_IJSH_SS_EEENS3_ILi0EEENS3_ILi4EEEEEEEEEENS_7SoftmaxILi2ELi0EEEEEbRKNSC_6ParamsERT0_RT1_iRKNS_16SeqlenInfoQKNewKILb1ELb1EEENS2_IJiiiiEEERT_ENKUlvE_clEv)
        /*0104*/ 	.word	0x00000000


	//----- nvinfo : EIATTR_FRAME_SIZE
	.align		4
.L_54:
        /*0108*/ 	.byte	0x04, 0x11
        /*010a*/ 	.short	(.L_56 - .L_55)
	.align		4
.L_55:
        /*010c*/ 	.word	index@(_ZN7cutlass13device_kernelIN5flash19enable_sm80_to_sm89INS1_16FlashAttnFwdSm80INS1_25CollectiveMainloopFwdSm80ILi8ELi2ELb0EN4cute5tupleIJNS5_1CILi128EEENS7_ILi64EEENS7_ILi192EEEEEELi192ENS_10bfloat16_tEfNS_4arch4Sm80ELb0ELb1ELb0ELb1ELb1ELb1ELb1ELb1EEENS1_21CollectiveEpilogueFwdINS6_IJS8_SA_S9_EEENS6_IJNS7_ILi1EEESI_SI_EEESC_SE_Li256ELb1ELb1ELb1ELb0EEENS1_36VarlenDynamicPersistentTileSchedulerILi128ELi64ELi256ELi256ELb1ELb1ELb0ELb1ELb0ELb1EEEEEEEEEvNT_6ParamsE)
        /*0110*/ 	.word	0x00000130


	//----- nvinfo : EIATTR_REGCOUNT
	.align		4
.L_56:
        /*0114*/ 	.byte	0x04, 0x2f
        /*0116*/ 	.short	(.L_58 - .L_57)
	.align		4
.L_57:
        /*0118*/ 	.word	index@(_ZN7cutlass13device_kernelIN5flash19enable_sm80_to_sm89INS1_16FlashAttnFwdSm80INS1_25CollectiveMainloopFwdSm80ILi8ELi2ELb0EN4cute5tupleIJNS5_1CILi128EEENS7_ILi64EEENS7_ILi192EEEEEELi192ENS_10bfloat16_tEfNS_4arch4Sm80ELb0ELb1ELb0ELb1ELb1ELb0ELb1ELb1EEENS1_21CollectiveEpilogueFwdINS6_IJS8_SA_S9_EEENS6_IJNS7_ILi1EEESI_SI_EEESC_SE_Li256ELb1ELb1ELb1ELb0EEENS1_36VarlenDynamicPersistentTileSchedulerILi128ELi64ELi256ELi256ELb1ELb1ELb0ELb1ELb0ELb1EEEEEEEEEvNT_6ParamsE)
        /*011c*/ 	.word	0x000000ff


	//----- nvinfo : EIATTR_FRAME_SIZE
	.align		4
.L_58:
        /*0120*/ 	.byte	0x04, 0x11
        /*0122*/ 	.short	(.L_60 - .L_59)
	.align		4
.L_59:
        /*0124*/ 	.word	index@($__internal_89_$__cuda_sm70_votesync_ballot)
        /*0128*/ 	.word	0x00000000


	//----- nvinfo : EIATTR_FRAME_SIZE
	.align		4
.L_60:
        /*012c*/ 	.byte	0x04, 0x11
        /*012e*/ 	.short	(.L_62 - .L_61)
	.align		4
.L_61:
        /*0130*/ 	.word	index@($__internal_88_$__cuda_sm70_shflsync_up_p)
        /*0134*/ 	.word	0x00000000


	//----- nvinfo : EIATTR_FRAME_SIZE
	.align		4
.L_62:
        /*0138*/ 	.byte	0x04, 0x11
        /*013a*/ 	.short	(.L_64 - .L_63)
	.align		4
.L_63:
        /*013c*/ 	.word	index@($__internal_87_$__cuda_sm70_shflsync_idx_p)
        /*0140*/ 	.word	0x00000000


	//----- nvinfo : EIATTR_FRAME_SIZE
	.align		4
.L_64:
        /*0144*/ 	.byte	0x04, 0x11
        /*0146*/ 	.short	(.L_66 - .L_65)
	.align		4
.L_65:
        /*0148*/ 	.word	index@($__internal_86_$__cuda_sm70_shflsync_bfly_p)
        /*014c*/ 	.word	0x00000000


	//----- nvinfo : EIATTR_FRAME_SIZE
	.align		4
.L_66:
        /*0150*/ 	.byte	0x04, 0x11
        /*0152*/ 	.short	(.L_68 - .L_67)
	.align		4
.L_67:
        /*0154*/ 	.word	index@(_ZN7cutlass13device_kernelIN5flash19enable_sm80_to_sm89INS1_16FlashAttnFwdSm80INS1_25CollectiveMainloopFwdSm80ILi8ELi2ELb0EN4cute5tupleIJNS5_1CILi128EEENS7_ILi64EEENS7_ILi192EEEEEELi192ENS_10bfloat16_tEfNS_4arch4Sm80ELb0ELb1ELb0ELb1ELb1ELb0ELb1ELb1EEENS1_21CollectiveEpilogueFwdINS6_IJS8_SA_S9_EEENS6_IJNS7_ILi1EEESI_SI_EEESC_SE_Li256ELb1ELb1ELb1ELb0EEENS1_36VarlenDynamicPersistentTileSchedulerILi128ELi64ELi256ELi256ELb1ELb1ELb0ELb1ELb0ELb1EEEEEEEEEvNT_6ParamsE)
        /*0158*/ 	.word	0x00000010


	//----- nvinfo : EIATTR_REGCOUNT
	.align		4
.L_68:
        /*015c*/ 	.byte	0x04, 0x2f
        /*015e*/ 	.short	(.L_70 - .L_69)
	.align		4
.L_69:
        /*0160*/ 	.word	index@(_ZN7cutlass13device_kernelIN5flash19enable_sm80_to_sm89INS1_16FlashAttnFwdSm80INS1_25CollectiveMainloopFwdSm80ILi8ELi2ELb0EN4cute5tupleIJNS5_1CILi128EEENS7_ILi64EEENS7_ILi192EEEEEELi192ENS_10bfloat16_tEfNS_4arch4Sm80ELb0ELb1ELb0ELb0ELb1ELb0ELb1ELb1EEENS1_21CollectiveEpilogueFwdINS6_IJS8_SA_S9_EEENS6_IJNS7_ILi1EEESI_SI_EEESC_SE_Li256ELb0ELb1ELb1ELb0EEENS1_19SingleTileSchedulerILb0ELb1ELb1ELi128EEEEEEEEEvNT_6ParamsE)
        /*0164*/ 	.word	0x000000e4


	//----- nvinfo : EIATTR_FRAME_SIZE
	.align		4
.L_70:
        /*0168*/ 	.byte	0x04, 0x11
        /*016a*/ 	.short	(.L_72 - .L_71)
	.align		4
.L_71:
        /*016c*/ 	.word	index@(_ZN7cutlass13device_kernelIN5flash19enable_sm80_to_sm89INS1_16FlashAttnFwdSm80INS1_25CollectiveMainloopFwdSm80ILi8ELi2ELb0EN4cute5tupleIJNS5_1CILi128EEENS7_ILi64EEENS7_ILi192EEEEEELi192ENS_10bfloat16_tEfNS_4arch4Sm80ELb0ELb1ELb0ELb0ELb1ELb0ELb1ELb1EEENS1_21CollectiveEpilogueFwdINS6_IJS8_SA_S9_EEENS6_IJNS7_ILi1EEESI_SI_EEESC_SE_Li256ELb0ELb1ELb1ELb0EEENS1_19SingleTileSchedulerILb0ELb1ELb1ELi128EEEEEEEEEvNT_6ParamsE)
        /*0170*/ 	.word	0x00000000


	//----- nvinfo : EIATTR_REGCOUNT
	.align		4
.L_72:
        /*0174*/ 	.byte	0x04, 0x2f
        /*0176*/ 	.short	(.L_74 - .L_73)
	.align		4
.L_73:
        /*0178*/ 	.word	index@(_ZN7cutlass13device_kernelIN5flash19enable_sm80_to_sm89INS1_16FlashAttnFwdSm80INS1_25CollectiveMainloopFwdSm80ILi8ELi2ELb0EN4cute5tupleIJNS5_1CILi128EEENS7_ILi64EEENS7_ILi192EEEEEELi192ENS_10bfloat16_tEfNS_4arch4Sm80ELb0ELb0ELb0ELb1ELb1ELb1ELb1ELb1EEENS1_21CollectiveEpilogueFwdINS6_IJS8_SA_S9_EEENS6_IJNS7_ILi1EEESI_SI_EEESC_SE_Li256ELb1ELb1ELb1ELb0EEENS1_36VarlenDynamicPersistentTileSchedulerILi128ELi64ELi256ELi256ELb1ELb1ELb0ELb0ELb1ELb1EEEEEEEEEvNT_6ParamsE)
        /*017c*/ 	.word	0x000000ff


	//----- nvinfo : EIATTR_FRAME_SIZE
	.align		4
.L_74:
        /*0180*/ 	.byte	0x04, 0x11
        /*0182*/ 	.short	(.L_76 - .L_75)
	.align		4
.L_75:
        /*0184*/ 	.word	index@($__internal_85_$__cuda_sm70_votesync_ballot)
        /*0188*/ 	.word	0x00000000


	//----- nvinfo : EIATTR_FRAME_SIZE
	.align		4
.L_76:
        /*018c*/ 	.byte	0x04, 0x11
        /*018e*/ 	.short	(.L_78 - .L_77)
	.align		4
.L_77:
        /*0190*/ 	.word	index@($__internal_84_$__cuda_sm70_shflsync_up_p)
        /*0194*/ 	.word	0x00000000


	//----- nvinfo : EIATTR_FRAME_SIZE
	.align		4
.L_78:
        /*0198*/ 	.byte	0x04, 0x11
        /*019a*/ 	.short	(.L_80 - .L_79)
	.align		4
.L_79:
        /*019c*/ 	.word	index@($__internal_83_$__cuda_sm70_shflsync_idx_p)
        /*01a0*/ 	.word	0x00000000


	//----- nvinfo : EIATTR_FRAME_SIZE
	.align		4
.L_80:
        /*01a4*/ 	.byte	0x04, 0x11
        /*01a6*/ 	.short	(.L_82 - .L_81)
	.align		4
.L_81:
        /*01a8*/ 	.word	index@($__internal_82_$__cuda_sm70_shflsync_bfly_p)
        /*01ac*/ 	.word	0x00000000


	//----- nvinfo : EIATTR_FRAME_SIZE
	.align		4
.L_82:
        /*01b0*/ 	.byte	0x04, 0x11
        /*01b2*/ 	.short	(.L_84 - .L_83)
	.align		4
.L_83:
        /*01b4*/ 	.word	index@(_ZN7cutlass13device_kernelIN5flash19enable_sm80_to_sm89INS1_16FlashAttnFwdSm80INS1_25CollectiveMainloopFwdSm80ILi8ELi2ELb0EN4cute5tupleIJNS5_1CILi128EEENS7_ILi64EEENS7_ILi192EEEEEELi192ENS_10bfloat16_tEfNS_4arch4Sm80ELb0ELb0ELb0ELb1ELb1ELb1ELb1ELb1EEENS1_21CollectiveEpilogueFwdINS6_IJS8_SA_S9_EEENS6_IJNS7_ILi1EEESI_SI_EEESC_SE_Li256ELb1ELb1ELb1ELb0EEENS1_36VarlenDynamicPersistentTileSchedulerILi128ELi64ELi256ELi256ELb1ELb1ELb0ELb0ELb1ELb1EEEEEEEEEvNT_6ParamsE)
        /*01b8*/ 	.word	0x00000050


	//----- nvinfo : EIATTR_REGCOUNT
	.align		4
.L_84:
        /*01bc*/ 	.byte	0x04, 0x2f
        /*01be*/ 	.short	(.L_86 - .L_85)
	.align		4
.L_85:
        /*01c0*/ 	.word	index@(_ZN7cutlass13device_kernelIN5flash19enable_sm80_to_sm89INS1_16FlashAttnFwdSm80INS1_25CollectiveMainloopFwdSm80ILi8ELi2ELb0EN4cute5tupleIJNS5_1CILi128EEENS7_ILi64EEENS7_ILi192EEEEEELi192ENS_10bfloat16_tEfNS_4arch4Sm80ELb0ELb0ELb0ELb1ELb1ELb0ELb1ELb1EEENS1_21CollectiveEpilogueFwdINS6_IJS8_SA_S9_EEENS6_IJNS7_ILi1EEESI_SI_EEESC_SE_Li256ELb1ELb1ELb1ELb0EEENS1_36VarlenDynamicPersistentTileSchedulerILi128ELi64ELi256ELi256ELb1ELb1ELb0ELb0ELb1ELb1EEEEEEEEEvNT_6ParamsE)
        /*01c4*/ 	.word	0x000000ff


	//----- nvinfo : EIATTR_FRAME_SIZE
	.align		4
.L_86:
        /*01c8*/ 	.byte	0x04, 0x11
        /*01ca*/ 	.short	(.L_88 - .L_87)
	.align		4
.L_87:
        /*01cc*/ 	.word	index@($__internal_81_$__cuda_sm70_votesync_ballot)
        /*01d0*/ 	.word	0x00000000


	//----- nvinfo : EIATTR_FRAME_SIZE
	.align		4
.L_88:
        /*01d4*/ 	.byte	0x04, 0x11
        /*01d6*/ 	.short	(.L_90 - .L_89)
	.align		4
.L_89:
        /*01d8*/ 	.word	index@($__internal_80_$__cuda_sm70_shflsync_up_p)
        /*01dc*/ 	.word	0x00000000


	//----- nvinfo : EIATTR_FRAME_SIZE
	.align		4
.L_90:
        /*01e0*/ 	.byte	0x04, 0x11
        /*01e2*/ 	.short	(.L_92 - .L_91)
	.align		4
.L_91:
        /*01e4*/ 	.word	index@($__internal_79_$__cuda_sm70_shflsync_idx_p)
        /*01e8*/ 	.word	0x00000000


	//----- nvinfo : EIATTR_FRAME_SIZE
	.align		4
.L_92:
        /*01ec*/ 	.byte	0x04, 0x11
        /*01ee*/ 	.short	(.L_94 - .L_93)
	.align		4
.L_93:
        /*01f0*/ 	.word	index@($__internal_78_$__cuda_sm70_shflsync_bfly_p)
        /*01f4*/ 	.word	0x00000000


	//----- nvinfo : EIATTR_FRAME_SIZE
	.align		4
.L_94:
        /*01f8*/ 	.byte	0x04, 0x11
        /*01fa*/ 	.short	(.L_96 - .L_95)
	.align		4
.L_95:
        /*01fc*/ 	.word	index@(_ZN7cutlass13device_kernelIN5flash19enable_sm80_to_sm89INS1_16FlashAttnFwdSm80INS1_25CollectiveMainloopFwdSm80ILi8ELi2ELb0EN4cute5tupleIJNS5_1CILi128EEENS7_ILi64EEENS7_ILi192EEEEEELi192ENS_10bfloat16_tEfNS_4arch4Sm80ELb0ELb0ELb0ELb1ELb1ELb0ELb1ELb1EEENS1_21CollectiveEpilogueFwdINS6_IJS8_SA_S9_EEENS6_IJNS7_ILi1EEESI_SI_EEESC_SE_Li256ELb1ELb1ELb1ELb0EEENS1_36VarlenDynamicPersistentTileSchedulerILi128ELi64ELi256ELi256ELb1ELb1ELb0ELb0ELb1ELb1EEEEEEEEEvNT_6ParamsE)
        /*0200*/ 	.word	0x00000010


	//----- nvinfo : EIATTR_REGCOUNT
	.align		4
.L_96:
        /*0204*/ 	.byte	0x04, 0x2f
        /*0206*/ 	.short	(.L_98 - .L_97)
	.align		4
.L_97:
        /*0208*/ 	.word	index@(_ZN7cutlass13device_kernelIN5flash19enable_sm80_to_sm89INS1_16FlashAttnFwdSm80INS1_25CollectiveMainloopFwdSm80ILi8ELi2ELb0EN4cute5tupleIJNS5_1CILi128EEENS7_ILi64EEENS7_ILi192EEEEEELi192ENS_10bfloat16_tEfNS_4arch4Sm80ELb0ELb0ELb0ELb0ELb1ELb0ELb1ELb1EEENS1_21CollectiveEpilogueFwdINS6_IJS8_SA_S9_EEENS6_IJNS7_ILi1EEESI_SI_EEESC_SE_Li256ELb0ELb1ELb1ELb0EEENS1_19SingleTileSchedulerILb0ELb1ELb1ELi128EEEEEEEEEvNT_6ParamsE)
        /*020c*/ 	.word	0x000000f5


	//----- nvinfo : EIATTR_FRAME_SIZE
	.align		4
.L_98:
        /*0210*/ 	.byte	0x04, 0x11
        /*0212*/ 	.short	(.L_100 - .L_99)
	.align		4
.L_99:
        /*0214*/ 	.word	index@(_ZN7cutlass13device_kernelIN5flash19enable_sm80_to_sm89INS1_16FlashAttnFwdSm80INS1_25CollectiveMainloopFwdSm80ILi8ELi2ELb0EN4cute5tupleIJNS5_1CILi128EEENS7_ILi64EEENS7_ILi192EEEEEELi192ENS_10bfloat16_tEfNS_4arch4Sm80ELb0ELb0ELb0ELb0ELb1ELb0ELb1ELb1EEENS1_21CollectiveEpilogueFwdINS6_IJS8_SA_S9_EEENS6_IJNS7_ILi1EEESI_SI_EEESC_SE_Li256ELb0ELb1ELb1ELb0EEENS1_19SingleTileSchedulerILb0ELb1ELb1ELi128EEEEEEEEEvNT_6ParamsE)
        /*0218*/ 	.word	0x00000000


	//----- nvinfo : EIATTR_REGCOUNT
	.align		4
.L_100:
        /*021c*/ 	.byte	0x04, 0x2f
        /*021e*/ 	.short	(.L_102 - .L_101)
	.align		4
.L_101:
        /*0220*/ 	.word	index@(_ZN7cutlass13device_kernelIN5flash19enable_sm80_to_sm89INS1_16FlashAttnFwdSm80INS1_25CollectiveMainloopFwdSm80ILi8ELi1ELb0EN4cute5tupleIJNS5_1CILi128EEENS7_ILi64EEENS7_ILi192EEEEEELi192ENS_10bfloat16_tEfNS_4arch4Sm80ELb1ELb0ELb0ELb1ELb1ELb1ELb1ELb1EEENS1_21CollectiveEpilogueFwdINS6_IJS8_SA_S9_EEENS6_IJNS7_ILi1EEESI_SI_EEESC_SE_Li256ELb1ELb1ELb1ELb0EEENS1_36VarlenDynamicPersistentTileSchedulerILi128ELi64ELi256ELi256ELb1ELb1ELb0ELb1ELb1ELb1EEEEEEEEEvNT_6ParamsE)
        /*0224*/ 	.word	0x000000ff


	//----- nvinfo : EIATTR_FRAME_SIZE
	.align		4
.L_102:
        /*0228*/ 	.byte	0x04, 0x11
        /*022a*/ 	.short	(.L_104 - .L_103)
	.align		4
.L_103:
        /*022c*/ 	.word	index@($__internal_77_$__cuda_sm70_votesync_ballot)
        /*0230*/ 	.word	0x00000000


	//----- nvinfo : EIATTR_FRAME_SIZE
	.align		4
.L_104:
        /*0234*/ 	.byte	0x04, 0x11
        /*0236*/ 	.short	(.L_106 - .L_105)
	.align		4
.L_105:
        /*0238*/ 	.word	index@($__internal_76_$__cuda_sm70_shflsync_up_p)
        /*023c*/ 	.word	0x00000000


	//----- nvinfo : EIATTR_FRAME_SIZE
	.align		4
.L_106:
        /*0240*/ 	.byte	0x04, 0x11
        /*0242*/ 	.short	(.L_108 - .L_107)
	.align		4
.L_107:
        /*0244*/ 	.word	index@($__internal_75_$__cuda_sm70_shflsync_idx_p)
        /*0248*/ 	.word	0x00000000


	//----- nvinfo : EIATTR_FRAME_SIZE
	.align		4
.L_108:
        /*024c*/ 	.byte	0x04, 0x11
        /*024e*/ 	.short	(.L_110 - .L_109)
	.align		4
.L_109:
        /*0250*/ 	.word	index@($__internal_74_$__cuda_sm70_shflsync_bfly_p)
        /*0254*/ 	.word	0x00000000


	//----- nvinfo : EIATTR_FRAME_SIZE
	.align		4
.L_110:
        /*0258*/ 	.byte	0x04, 0x11
        /*025a*/ 	.short	(.L_112 - .L_111)
	.align		4
.L_111:
        /*025c*/ 	.word	index@(_ZN7cutlass13device_kernelIN5flash19enable_sm80_to_sm89INS1_16FlashAttnFwdSm80INS1_25CollectiveMainloopFwdSm80ILi8ELi1ELb0EN4cute5tupleIJNS5_1CILi128EEENS7_ILi64EEENS7_ILi192EEEEEELi192ENS_10bfloat16_tEfNS_4arch4Sm80ELb1ELb0ELb0ELb1ELb1ELb1ELb1ELb1EEENS1_21CollectiveEpilogueFwdINS6_IJS8_SA_S9_EEENS6_IJNS7_ILi1EEESI_SI_EEESC_SE_Li256ELb1ELb1ELb1ELb0EEENS1_36VarlenDynamicPersistentTileSchedulerILi128ELi64ELi256ELi256ELb1ELb1ELb0ELb1ELb1ELb1EEEEEEEEEvNT_6ParamsE)
        /*0260*/ 	.word	0x00000060


	//----- nvinfo : EIATTR_REGCOUNT
	.align		4
.L_112:
        /*0264*/ 	.byte	0x04, 0x2f
        /*0266*/ 	.short	(.L_114 - .L_113)
	.align		4
.L_113:
        /*0268*/ 	.word	index@(_ZN7cutlass13device_kernelIN5flash19enable_sm80_to_sm89INS1_16FlashAttnFwdSm80INS1_25CollectiveMainloopFwdSm80ILi8ELi1ELb0EN4cute5tupleIJNS5_1CILi128EEENS7_ILi64EEENS7_ILi192EEEEEELi192ENS_10bfloat16_tEfNS_4arch4Sm80ELb1ELb0ELb0ELb1ELb1ELb0ELb1ELb1EEENS1_21CollectiveEpilogueFwdINS6_IJS8_SA_S9_EEENS6_IJNS7_ILi1EEESI_SI_EEESC_SE_Li256ELb1ELb1ELb1ELb0EEENS1_36VarlenDynamicPersistentTileSchedulerILi128ELi64ELi256ELi256ELb1ELb1ELb0ELb1ELb1ELb1EEEEEEEEEvNT_6ParamsE)
        /*026c*/ 	.word	0x000000ff


	//----- nvinfo : EIATTR_FRAME_SIZE
	.align		4
.L_114:
        /*0270*/ 	.byte	0x04, 0x11
        /*0272*/ 	.short	(.L_116 - .L_115)
	.align		4
.L_115:
        /*0274*/ 	.word	index@($__internal_73_$__cuda_sm70_votesync_ballot)
        /*0278*/ 	.word	0x00000000


	//----- nvinfo : EIATTR_FRAME_SIZE
	.align		4
.L_116:
        /*027c*/ 	.byte	0x04, 0x11
        /*027e*/ 	.short	(.L_118 - .L_117)
	.align		4
.L_117:
        /*0280*/ 	.word	index@($__internal_72_$__cuda_sm70_shflsync_up_p)
        /*0284*/ 	.word	0x00000000


	//----- nvinfo : EIATTR_FRAME_SIZE
	.align		4
.L_118:
        /*0288*/ 	.byte	0x04, 0x11
        /*028a*/ 	.short	(.L_120 - .L_119)
	.align		4
.L_119:
        /*028c*/ 	.word	index@($__internal_71_$__cuda_sm70_shflsync_idx_p)
        /*0290*/ 	.word	0x00000000


	//----- nvinfo : EIATTR_FRAME_SIZE
	.align		4
.L_120:
        /*0294*/ 	.byte	0x04, 0x11
        /*0296*/ 	.short	(.L_122 - .L_121)
	.align		4
.L_121:
        /*0298*/ 	.word	index@($__internal_70_$__cuda_sm70_shflsync_bfly_p)
        /*029c*/ 	.word	0x00000000


	//----- nvinfo : EIATTR_FRAME_SIZE
	.align		4
.L_122:
        /*02a0*/ 	.byte	0x04, 0x11
        /*02a2*/ 	.short	(.L_124 - .L_123)
	.align		4
.L_123:
        /*02a4*/ 	.word	index@(_ZN7cutlass13device_kernelIN5flash19enable_sm80_to_sm89INS1_16FlashAttnFwdSm80INS1_25CollectiveMainloopFwdSm80ILi8ELi1ELb0EN4cute5tupleIJNS5_1CILi128EEENS7_ILi64EEENS7_ILi192EEEEEELi192ENS_10bfloat16_tEfNS_4arch4Sm80ELb1ELb0ELb0ELb1ELb1ELb0ELb1ELb1EEENS1_21CollectiveEpilogueFwdINS6_IJS8_SA_S9_EEENS6_IJNS7_ILi1EEESI_SI_EEESC_SE_Li256ELb1ELb1ELb1ELb0EEENS1_36VarlenDynamicPersistentTileSchedulerILi128ELi64ELi256ELi256ELb1ELb1ELb0ELb1ELb1ELb1EEEEEEEEEvNT_6ParamsE)
        /*02a8*/ 	.word	0x00000018


	//----- nvinfo : EIATTR_REGCOUNT
	.align		4
.L_124:
        /*02ac*/ 	.byte	0x04, 0x2f
        /*02ae*/ 	.short	(.L_126 - .L_125)
	.align		4
.L_125:
        /*02b0*/ 	.word	index@(_ZN7cutlass13device_kernelIN5flash19enable_sm80_to_sm89INS1_16FlashAttnFwdSm80INS1_25CollectiveMainloopFwdSm80ILi8ELi1ELb0EN4cute5tupleIJNS5_1CILi128EEENS7_ILi64EEENS7_ILi192EEEEEELi192ENS_10bfloat16_tEfNS_4arch4Sm80ELb1ELb0ELb0ELb0ELb1ELb0ELb1ELb1EEENS1_21CollectiveEpilogueFwdINS6_IJS8_SA_S9_EEENS6_IJNS7_ILi1EEESI_SI_EEESC_SE_Li256ELb0ELb1ELb1ELb0EEENS1_30DynamicPersistentTileSchedulerILi256ELi256ELb1ELb1ELb0EEEEEEEEEvNT_6ParamsE)
        /*02b4*/ 	.word	0x000000ff


	//----- nvinfo : EIATTR_FRAME_SIZE
	.align		4
.L_126:
        /*02b8*/ 	.byte	0x04, 0x11
        /*02ba*/ 	.short	(.L_128 - .L_127)
	.align		4
.L_127:
        /*02bc*/ 	.word	index@($__internal_69_$__cuda_sm70_shflsync_idx_p)
        /*02c0*/ 	.word	0x00000000


	//----- nvinfo : EIATTR_FRAME_SIZE
	.align		4
.L_128:
        /*02c4*/ 	.byte	0x04, 0x11
        /*02c6*/ 	.short	(.L_130 - .L_129)
	.align		4
.L_129:
        /*02c8*/ 	.word	index@($__internal_68_$__cuda_sm70_shflsync_bfly_p)
        /*02cc*/ 	.word	0x00000000


	//----- nvinfo : EIATTR_FRAME_SIZE
	.align		4
.L_130:
        /*02d0*/ 	.byte	0x04, 0x11
        /*02d2*/ 	.short	(.L_132 - .L_131)
	.align		4
.L_131:
        /*02d4*/ 	.word	index@(_ZN7cutlass13device_kernelIN5flash19enable_sm80_to_sm89INS1_16FlashAttnFwdSm80INS1_25CollectiveMainloopFwdSm80ILi8ELi1ELb0EN4cute5tupleIJNS5_1CILi128EEENS7_ILi64EEENS7_ILi192EEEEEELi192ENS_10bfloat16_tEfNS_4arch4Sm80ELb1ELb0ELb0ELb0ELb1ELb0ELb1ELb1EEENS1_21CollectiveEpilogueFwdINS6_IJS8_SA_S9_EEENS6_IJNS7_ILi1EEESI_SI_EEESC_SE_Li256ELb0ELb1ELb1ELb0EEENS1_30DynamicPersistentTileSchedulerILi256ELi256ELb1ELb1ELb0EEEEEEEEEvNT_6ParamsE)
        /*02d8*/ 	.word	0x00000010


	//----- nvinfo : EIATTR_REGCOUNT
	.align		4
.L_132:
        /*02dc*/ 	.byte	0x04, 0x2f
        /*02de*/ 	.short	(.L_134 - .L_133)
	.align		4
.L_133:
        /*02e0*/ 	.word	index@(_ZN7cutlass13device_kernelIN5flash19enable_sm80_to_sm89INS1_16FlashAttnFwdSm80INS1_25CollectiveMainloopFwdSm80ILi8ELi1ELb0EN4cute5tupleIJNS5_1CILi128EEENS7_ILi64EEENS7_ILi192EEEEEELi192ENS_10bfloat16_tEfNS_4arch4Sm80ELb0ELb1ELb0ELb1ELb1ELb1ELb1ELb1EEENS1_21CollectiveEpilogueFwdINS6_IJS8_SA_S9_EEENS6_IJNS7_ILi1EEESI_SI_EEESC_SE_Li256ELb1ELb1ELb1ELb0EEENS1_36VarlenDynamicPersistentTileSchedulerILi128ELi64ELi256ELi256ELb1ELb1ELb0ELb1ELb0ELb1EEEEEEEEEvNT_6ParamsE)
        /*02e4*/ 	.word	0x000000ff


	//----- nvinfo : EIATTR_FRAME_SIZE
	.align		4
.L_134:
        /*02e8*/ 	.byte	0x04, 0x11
        /*02ea*/ 	.short	(.L_136 - .L_135)
	.align		4
.L_135:
        /*02ec*/ 	.word	index@($__internal_67_$__cuda_sm70_votesync_ballot)
        /*02f0*/ 	.word	0x00000000


	//----- nvinfo : EIATTR_FRAME_SIZE
	.align		4
.L_136:
        /*02f4*/ 	.byte	0x04, 0x11
        /*02f6*/ 	.short	(.L_138 - .L_137)
	.align		4
.L_137:
        /*02f8*/ 	.word	index@($__internal_66_$__cuda_sm70_shflsync_up_p)
        /*02fc*/ 	.word	0x00000000


	//----- nvinfo : EIATTR_FRAME_SIZE
	.align		4
.L_138:
        /*0300*/ 	.byte	0x04, 0x11
        /*0302*/ 	.short	(.L_140 - .L_139)
	.align		4
.L_139:
        /*0304*/ 	.word	index@($__internal_65_$__cuda_sm70_shflsync_idx_p)
        /*0308*/ 	.word	0x00000000


	//----- nvinfo : EIATTR_FRAME_SIZE
	.align		4
.L_140:
        /*030c*/ 	.byte	0x04, 0x11
        /*030e*/ 	.short	(.L_142 - .L_141)
	.align		4
.L_141:
        /*0310*/ 	.word	index@($__internal_64_$__cuda_sm70_shflsync_bfly_p)
        /*0314*/ 	.word	0x00000000


	//----- nvinfo : EIATTR_FRAME_SIZE
	.align		4
.L_142:
        /*0318*/ 	.byte	0x04, 0x11
        /*031a*/ 	.short	(.L_144 - .L_143)
	.align		4
.L_143:
        /*031c*/ 	.word	index@($_ZN7cutlass13device_kernelIN5flash19enable_sm80_to_sm89INS1_16FlashAttnFwdSm80INS1_25CollectiveMainloopFwdSm80ILi8ELi1ELb0EN4cute5tupleIJNS5_1CILi128EEENS7_ILi64EEENS7_ILi192EEEEEELi192ENS_10bfloat16_tEfNS_4arch4Sm80ELb0ELb1ELb0ELb1ELb1ELb1ELb1ELb1EEENS1_21CollectiveEpilogueFwdINS6_IJS8_SA_S9_EEENS6_IJNS7_ILi1EEESI_SI_EEESC_SE_Li256ELb1ELb1ELb1ELb0EEENS1_36VarlenDynamicPersistentTileSchedulerILi128ELi64ELi256ELi256ELb1ELb1ELb0ELb1ELb0ELb1EEEEEEEEEvNT_6ParamsE$_ZZN5flash25CollectiveMainloopFwdSm80ILi8ELi1ELb0EN4cute5tupleIJNS1_1CILi128EEENS3_ILi64EEENS3_ILi192EEEEEELi192EN7cutlass10bfloat16_tEfNS8_4arch4Sm80ELb0ELb1ELb0ELb1ELb1ELb1ELb1ELb1EE3mmaINS_16FlashAttnFwdSm80ISC_NS_21CollectiveEpilogueFwdINS2_IJS4_S6_S5_EEENS2_IJNS3_ILi1EEESH_SH_EEES9_SB_Li256ELb1ELb1ELb1ELb0EEENS_36VarlenDynamicPersistentTileSchedulerILi128ELi64ELi256ELi256ELb1ELb1ELb0ELb1ELb0ELb1EEEE13SharedStorageENS1_6TensorINS1_11ArrayEngineIfLm96EEENS1_6LayoutINS2_IJNS2_IJNS3_ILi2EEESS_EEESH_NS3_ILi24EEEEEENS2_IJNS2_IJSH_SS_EEENS3_ILi0EEENS3_ILi4EEEEEEEEEENS_7SoftmaxILi2ELi0EEEEEbRKNSC_6ParamsERT0_RT1_iRKNS_16SeqlenInfoQKNewKILb1ELb1EEENS2_IJiiiiEEERT_ENKUlvE_clEv)
        /*0320*/ 	.word	0x00000000


	//----- nvinfo : EIATTR_FRAME_SIZE
	.align		4
.L_144:
        /*0324*/ 	.byte	0x04, 0x11
        /*0326*/ 	.short	(.L_146 - .L_145)
	.align		4
.L_145:
        /*0328*/ 	.word	index@(_ZN7cutlass13device_kernelIN5flash19enable_sm80_to_sm89INS1_16FlashAttnFwdSm80INS1_25CollectiveMainloopFwdSm80ILi8ELi1ELb0EN4cute5tupleIJNS5_1CILi128EEENS7_ILi64EEENS7_ILi192EEEEEELi192ENS_10bfloat16_tEfNS_4arch4Sm80ELb0ELb1ELb0ELb1ELb1ELb1ELb1ELb1EEENS1_21CollectiveEpilogueFwdINS6_IJS8_SA_S9_EEENS6_IJNS7_ILi1EEESI_SI_EEESC_SE_Li256ELb1ELb1ELb1ELb0EEENS1_36VarlenDynamicPersistentTileSchedulerILi128ELi64ELi256ELi256ELb1ELb1ELb0ELb1ELb0ELb1EEEEEEEEEvNT_6ParamsE)
        /*032c*/ 	.word	0x00000170


	//----- nvinfo : EIATTR_REGCOUNT
	.align		4
.L_146:
        /*0330*/ 	.byte	0x04, 0x2f
        /*0332*/ 	.short	(.L_148 - .L_147)
	.align		4
.L_147:
        /*0334*/ 	.word	index@(_ZN7cutlass13device_kernelIN5flash19enable_sm80_to_sm89INS1_16FlashAttnFwdSm80INS1_25CollectiveMainloopFwdSm80ILi8ELi1ELb0EN4cute5tupleIJNS5_1CILi128EEENS7_ILi64EEENS7_ILi192EEEEEELi192ENS_10bfloat16_tEfNS_4arch4Sm80ELb0ELb1ELb0ELb1ELb1ELb0ELb1ELb1EEENS1_21CollectiveEpilogueFwdINS6_IJS8_SA_S9_EEENS6_IJNS7_ILi1EEESI_SI_EEESC_SE_Li256ELb1ELb1ELb1ELb0EEENS1_36VarlenDynamicPersistentTileSchedulerILi128ELi64ELi256ELi256ELb1ELb1ELb0ELb1ELb0ELb1EEEEEEEEEvNT_6ParamsE)
        /*0338*/ 	.word	0x000000ff


	//----- nvinfo : EIATTR_FRAME_SIZE
	.align		4
.L_148:
        /*033c*/ 	.byte	0x04, 0x11
        /*033e*/ 	.short	(.L_150 - .L_149)
	.align		4
.L_149:
        /*0340*/ 	.word	index@($__internal_63_$__cuda_sm70_votesync_ballot)
        /*0344*/ 	.word	0x00000000


	//----- nvinfo : EIATTR_FRAME_SIZE
	.align		4
.L_150:
        /*0348*/ 	.byte	0x04, 0x11
        /*034a*/ 	.short	(.L_152 - .L_151)
	.align		4
.L_151:
        /*034c*/ 	.word	index@($__internal_62_$__cuda_sm70_shflsync_up_p)
        /*0350*/ 	.word	0x00000000


	//----- nvinfo : EIATTR_FRAME_SIZE
	.align		4
.L_152:
        /*0354*/ 	.byte	0x04, 0x11
        /*0356*/ 	.short	(.L_154 - .L_153)
	.align		4
.L_153:
        /*0358*/ 	.word	index@($__internal_61_$__cuda_sm70_shflsync_idx_p)
        /*035c*/ 	.word	0x00000000


	//----- nvinfo : EIATTR_FRAME_SIZE
	.align		4
.L_154:
        /*0360*/ 	.byte	0x04, 0x11
        /*0362*/ 	.short	(.L_156 - .L_155)
	.align		4
.L_155:
        /*0364*/ 	.word	index@($__internal_60_$__cuda_sm70_shflsync_bfly_p)
        /*0368*/ 	.word	0x00000000


	//----- nvinfo : EIATTR_FRAME_SIZE
	.align		4
.L_156:
        /*036c*/ 	.byte	0x04, 0x11
        /*036e*/ 	.short	(.L_158 - .L_157)
	.align		4
.L_157:
        /*0370*/ 	.word	index@(_ZN7cutlass13device_kernelIN5flash19enable_sm80_to_sm89INS1_16FlashAttnFwdSm80INS1_25CollectiveMainloopFwdSm80ILi8ELi1ELb0EN4cute5tupleIJNS5_1CILi128EEENS7_ILi64EEENS7_ILi192EEEEEELi192ENS_10bfloat16_tEfNS_4arch4Sm80ELb0ELb1ELb0ELb1ELb1ELb0ELb1ELb1EEENS1_21CollectiveEpilogueFwdINS6_IJS8_SA_S9_EEENS6_IJNS7_ILi1EEESI_SI_EEESC_SE_Li256ELb1ELb1ELb1ELb0EEENS1_36VarlenDynamicPersistentTileSchedulerILi128ELi64ELi256ELi256ELb1ELb1ELb0ELb1ELb0ELb1EEEEEEEEEvNT_6ParamsE)
        /*0374*/ 	.word	0x00000018


	//----- nvinfo : EIATTR_REGCOUNT
	.align		4
.L_158:
        /*0378*/ 	.byte	0x04, 0x2f
        /*037a*/ 	.short	(.L_160 - .L_159)
	.align		4
.L_159:
        /*037c*/ 	.word	index@(_ZN7cutlass13device_kernelIN5flash19enable_sm80_to_sm89INS1_16FlashAttnFwdSm80INS1_25CollectiveMainloopFwdSm80ILi8ELi1ELb0EN4cute5tupleIJNS5_1CILi128EEENS7_ILi64EEENS7_ILi192EEEEEELi192ENS_10bfloat16_tEfNS_4arch4Sm80ELb0ELb1ELb0ELb0ELb1ELb0ELb1ELb1EEENS1_21CollectiveEpilogueFwdINS6_IJS8_SA_S9_EEENS6_IJNS7_ILi1EEESI_SI_EEESC_SE_Li256ELb0ELb1ELb1ELb0EEENS1_19SingleTileSchedulerILb0ELb1ELb1ELi128EEEEEEEEEvNT_6ParamsE)
        /*0380*/ 	.word	0x000000eb


	//----- nvinfo : EIATTR_FRAME_SIZE
	.align		4
.L_160:
        /*0384*/ 	.byte	0x04, 0x11
        /*0386*/ 	.short	(.L_162 - .L_161)
	.align		4
.L_161:
        /*0388*/ 	.word	index@(_ZN7cutlass13device_kernelIN5flash19enable_sm80_to_sm89INS1_16FlashAttnFwdSm80INS1_25CollectiveMainloopFwdSm80ILi8ELi1ELb0EN4cute5tupleIJNS5_1CILi128EEENS7_ILi64EEENS7_ILi192EEEEEELi192ENS_10bfloat16_tEfNS_4arch4Sm80ELb0ELb1ELb0ELb0ELb1ELb0ELb1ELb1EEENS1_21CollectiveEpilogueFwdINS6_IJS8_SA_S9_EEENS6_IJNS7_ILi1EEESI_SI_EEESC_SE_Li256ELb0ELb1ELb1ELb0EEENS1_19SingleTileSchedulerILb0ELb1ELb1ELi128EEEEEEEEEvNT_6ParamsE)
        /*038c*/ 	.word	0x00000000


	//----- nvinfo : EIATTR_REGCOUNT
	.align		4
.L_162:
        /*0390*/ 	.byte	0x04, 0x2f
        /*0392*/ 	.short	(.L_164 - .L_163)
	.align		4
.L_163:
        /*0394*/ 	.word	index@(_ZN7cutlass13device_kernelIN5flash19enable_sm80_to_sm89INS1_16FlashAttnFwdSm80INS1_25CollectiveMainloopFwdSm80ILi8ELi1ELb0EN4cute5tupleIJNS5_1CILi128EEENS7_ILi64EEENS7_ILi192EEEEEELi192ENS_10bfloat16_tEfNS_4arch4Sm80ELb0ELb0ELb0ELb1ELb1ELb1ELb1ELb1EEENS1_21CollectiveEpilogueFwdINS6_IJS8_SA_S9_EEENS6_IJNS7_ILi1EEESI_SI_EEESC_SE_Li256ELb1ELb1ELb1ELb0EEENS1_36VarlenDynamicPersistentTileSchedulerILi128ELi64ELi256ELi256ELb1ELb1ELb0ELb0ELb1ELb1EEEEEEEEEvNT_6ParamsE)
        /*0398*/ 	.word	0x000000ff


	//----- nvinfo : EIATTR_FRAME_SIZE
	.align		4
.L_164:
        /*039c*/ 	.byte	0x04, 0x11
        /*039e*/ 	.short	(.L_166 - .L_165)
	.align		4
.L_165:
        /*03a0*/ 	.word	index@($__internal_59_$__cuda_sm70_votesync_ballot)
        /*03a4*/ 	.word	0x00000000


	//----- nvinfo : EIATTR_FRAME_SIZE
	.align		4
.L_166:
        /*03a8*/ 	.byte	0x04, 0x11
        /*03aa*/ 	.short	(.L_168 - .L_167)
	.align		4
.L_167:
        /*03ac*/ 	.word	index@($__internal_58_$__cuda_sm70_shflsync_up_p)
        /*03b0*/ 	.word	0x00000000


	//----- nvinfo : EIATTR_FRAME_SIZE
	.align		4
.L_168:
        /*03b4*/ 	.byte	0x04, 0x11
        /*03b6*/ 	.short	(.L_170 - .L_169)
	.align		4
.L_169:
        /*03b8*/ 	.word	index@($__internal_57_$__cuda_sm70_shflsync_idx_p)
        /*03bc*/ 	.word	0x00000000


	//----- nvinfo : EIATTR_FRAME_SIZE
	.align		4
.L_170:
        /*03c0*/ 	.byte	0x04, 0x11
        /*03c2*/ 	.short	(.L_172 - .L_171)
	.align		4
.L_171:
        /*03c4*/ 	.word	index@($__internal_56_$__cuda_sm70_shflsync_bfly_p)
        /*03c8*/ 	.word	0x00000000


	//----- nvinfo : EIATTR_FRAME_SIZE
	.align		4
.L_172:
        /*03cc*/ 	.byte	0x04, 0x11
        /*03ce*/ 	.short	(.L_174 - .L_173)
	.align		4
.L_173:
        /*03d0*/ 	.word	index@(_ZN7cutlass13device_kernelIN5flash19enable_sm80_to_sm89INS1_16FlashAttnFwdSm80INS1_25CollectiveMainloopFwdSm80ILi8ELi1ELb0EN4cute5tupleIJNS5_1CILi128EEENS7_ILi64EEENS7_ILi192EEEEEELi192ENS_10bfloat16_tEfNS_4arch4Sm80ELb0ELb0ELb0ELb1ELb1ELb1ELb1ELb1EEENS1_21CollectiveEpilogueFwdINS6_IJS8_SA_S9_EEENS6_IJNS7_ILi1EEESI_SI_EEESC_SE_Li256ELb1ELb1ELb1ELb0EEENS1_36VarlenDynamicPersistentTileSchedulerILi128ELi64ELi256ELi256ELb1ELb1ELb0ELb0ELb1ELb1EEEEEEEEEvNT_6ParamsE)
        /*03d4*/ 	.word	0x00000060


	//----- nvinfo : EIATTR_REGCOUNT
	.align		4
.L_174:
        /*03d8*/ 	.byte	0x04, 0x2f
        /*03da*/ 	.short	(.L_176 - .L_175)
	.align		4
.L_175:
        /*03dc*/ 	.word	index@(_ZN7cutlass13device_kernelIN5flash19enable_sm80_to_sm89INS1_16FlashAttnFwdSm80INS1_25CollectiveMainloopFwdSm80ILi8ELi1ELb0EN4cute5tupleIJNS5_1CILi128EEENS7_ILi64EEENS7_ILi192EEEEEELi192ENS_10bfloat16_tEfNS_4arch4Sm80ELb0ELb0ELb0ELb1ELb1ELb0ELb1ELb1EEENS1_21CollectiveEpilogueFwdINS6_IJS8_SA_S9_EEENS6_IJNS7_ILi1EEESI_SI_EEESC_SE_Li256ELb1ELb1ELb1ELb0EEENS1_36VarlenDynamicPersistentTileSchedulerILi128ELi64ELi256ELi256ELb1ELb1ELb0ELb0ELb1ELb1EEEEEEEEEvNT_6ParamsE)
        /*03e0*/ 	.word	0x000000ff


	//----- nvinfo : EIATTR_FRAME_SIZE
	.align		4
.L_176:
        /*03e4*/ 	.byte	0x04, 0x11
        /*03e6*/ 	.short	(.L_178 - .L_177)
	.align		4
.L_177:
        /*03e8*/ 	.word	index@($__internal_55_$__cuda_sm70_votesync_ballot)
        /*03ec*/ 	.word	0x00000000


	//----- nvinfo : EIATTR_FRAME_SIZE
	.align		4
.L_178:
        /*03f0*/ 	.byte	0x04, 0x11
        /*03f2*/ 	.short	(.L_180 - .L_179)
	.align		4
.L_179:
        /*03f4*/ 	.word	index@($__internal_54_$__cuda_sm70_shflsync_up_p)
        /*03f8*/ 	.word	0x00000000


	//----- nvinfo : EIATTR_FRAME_SIZE
	.align		4
.L_180:
        /*03fc*/ 	.byte	0x04, 0x11
        /*03fe*/ 	.short	(.L_182 - .L_181)
	.align		4
.L_181:
        /*0400*/ 	.word	index@($__internal_53_$__cuda_sm70_shflsync_idx_p)
        /*0404*/ 	.word	0x00000000


	//----- nvinfo : EIATTR_FRAME_SIZE
	.align		4
.L_182:
        /*0408*/ 	.byte	0x04, 0x11
        /*040a*/ 	.short	(.L_184 - .L_183)
	.align		4
.L_183:
        /*040c*/ 	.word	index@($__internal_52_$__cuda_sm70_shflsync_bfly_p)
        /*0410*/ 	.word	0x00000000


	//----- nvinfo : EIATTR_FRAME_SIZE
	.align		4
.L_184:
        /*0414*/ 	.byte	0x04, 0x11
        /*0416*/ 	.short	(.L_186 - .L_185)
	.align		4
.L_185:
        /*0418*/ 	.word	index@(_ZN7cutlass13device_kernelIN5flash19enable_sm80_to_sm89INS1_16FlashAttnFwdSm80INS1_25CollectiveMainloopFwdSm80ILi8ELi1ELb0EN4cute5tupleIJNS5_1CILi128EEENS7_ILi64EEENS7_ILi192EEEEEELi192ENS_10bfloat16_tEfNS_4arch4Sm80ELb0ELb0ELb0ELb1ELb1ELb0ELb1ELb1EEENS1_21CollectiveEpilogueFwdINS6_IJS8_SA_S9_EEENS6_IJNS7_ILi1EEESI_SI_EEESC_SE_Li256ELb1ELb1ELb1ELb0EEENS1_36VarlenDynamicPersistentTileSchedulerILi128ELi64ELi256ELi256ELb1ELb1ELb0ELb0ELb1ELb1EEEEEEEEEvNT_6ParamsE)
        /*041c*/ 	.word	0x00000018


	//----- nvinfo : EIATTR_REGCOUNT
	.align		4
.L_186:
        /*0420*/ 	.byte	0x04, 0x2f
        /*0422*/ 	.short	(.L_188 - .L_187)
	.align		4
.L_187:
        /*0424*/ 	.word	index@(_ZN7cutlass13device_kernelIN5flash19enable_sm80_to_sm89INS1_16FlashAttnFwdSm80INS1_25CollectiveMainloopFwdSm80ILi8ELi1ELb0EN4cute5tupleIJNS5_1CILi128EEENS7_ILi64EEENS7_ILi192EEEEEELi192ENS_10bfloat16_tEfNS_4arch4Sm80ELb0ELb0ELb0ELb0ELb1ELb0ELb1ELb1EEENS1_21CollectiveEpilogueFwdINS6_IJS8_SA_S9_EEENS6_IJNS7_ILi1EEESI_SI_EEESC_SE_Li256ELb0ELb1ELb1ELb0EEENS1_19SingleTileSchedulerILb0ELb1ELb1ELi128EEEEEEEEEvNT_6ParamsE)
        /*0428*/ 	.word	0x000000e2


	//----- nvinfo : EIATTR_FRAME_SIZE
	.align		4
.L_188:
        /*042c*/ 	.byte	0x04, 0x11
        /*042e*/ 	.short	(.L_190 - .L_189)
	.align		4
.L_189:
        /*0430*/ 	.word	index@(_ZN7cutlass13device_kernelIN5flash19enable_sm80_to_sm89INS1_16FlashAttnFwdSm80INS1_25CollectiveMainloopFwdSm80ILi8ELi1ELb0EN4cute5tupleIJNS5_1CILi128EEENS7_ILi64EEENS7_ILi192EEEEEELi192ENS_10bfloat16_tEfNS_4arch4Sm80ELb0ELb0ELb0ELb0ELb1ELb0ELb1ELb1EEENS1_21CollectiveEpilogueFwdINS6_IJS8_SA_S9_EEENS6_IJNS7_ILi1EEESI_SI_EEESC_SE_Li256ELb0ELb1ELb1ELb0EEENS1_19SingleTileSchedulerILb0ELb1ELb1ELi128EEEEEEEEEvNT_6ParamsE)
        /*0434*/ 	.word	0x00000000


	//----- nvinfo : EIATTR_REGCOUNT
	.align		4
.L_190:
        /*0438*/ 	.byte	0x04, 0x2f
        /*043a*/ 	.short	(.L_192 - .L_191)
	.align		4
.L_191:
        /*043c*/ 	.word	index@(_ZN7cutlass13device_kernelIN5flash19enable_sm80_to_sm89INS1_16FlashAttnFwdSm80INS1_25CollectiveMainloopFwdSm80ILi8ELi2ELb0EN4cute5tupleIJNS5_1CILi128EEENS7_ILi64EEENS7_ILi192EEEEEELi192ENS_10bfloat16_tEfNS_4arch4Sm80ELb1ELb0ELb1ELb1ELb1ELb1ELb1ELb1EEENS1_21CollectiveEpilogueFwdINS6_IJS8_SA_S9_EEENS6_IJNS7_ILi1EEESI_SI_EEESC_SE_Li256ELb1ELb1ELb1ELb0EEENS1_36VarlenDynamicPersistentTileSchedulerILi128ELi64ELi256ELi256ELb1ELb1ELb0ELb1ELb1ELb1EEEEEEEEEvNT_6ParamsE)
        /*0440*/ 	.word	0x000000ff


	//----- nvinfo : EIATTR_FRAME_SIZE
	.align		4
.L_192:
        /*0444*/ 	.byte	0x04, 0x11
        /*0446*/ 	.short	(.L_194 - .L_193)
	.align		4
.L_193:
        /*0448*/ 	.word	index@($__internal_51_$__cuda_sm70_votesync_ballot)
        /*044c*/ 	.word	0x00000000


	//----- nvinfo : EIATTR_FRAME_SIZE
	.align		4
.L_194:
        /*0450*/ 	.byte	0x04, 0x11
        /*0452*/ 	.short	(.L_196 - .L_195)
	.align		4
.L_195:
        /*0454*/ 	.word	index@($__internal_50_$__cuda_sm70_shflsync_up_p)
        /*0458*/ 	.word	0x00000000


	//----- nvinfo : EIATTR_FRAME_SIZE
	.align		4
.L_196:
        /*045c*/ 	.byte	0x04, 0x11
        /*045e*/ 	.short	(.L_198 - .L_197)
	.align		4
.L_197:
        /*0460*/ 	.word	index@($__internal_49_$__cuda_sm70_shflsync_idx_p)
        /*0464*/ 	.word	0x00000000


	//----- nvinfo : EIATTR_FRAME_SIZE
	.align		4
.L_198:
        /*0468*/ 	.byte	0x04, 0x11
        /*046a*/ 	.short	(.L_200 - .L_199)
	.align		4
.L_199:
        /*046c*/ 	.word	index@($__internal_48_$__cuda_sm70_shflsync_bfly_p)
        /*0470*/ 	.word	0x00000000


	//----- nvinfo : EIATTR_FRAME_SIZE
	.align		4
.L_200:
        /*0474*/ 	.byte	0x04, 0x11
        /*0476*/ 	.short	(.L_202 - .L_201)
	.align		4
.L_201:
        /*0478*/ 	.word	index@(_ZN7cutlass13device_kernelIN5flash19enable_sm80_to_sm89INS1_16FlashAttnFwdSm80INS1_25CollectiveMainloopFwdSm80ILi8ELi2ELb0EN4cute5tupleIJNS5_1CILi128EEENS7_ILi64EEENS7_ILi192EEEEEELi192ENS_10bfloat16_tEfNS_4arch4Sm80ELb1ELb0ELb1ELb1ELb1ELb1ELb1ELb1EEENS1_21CollectiveEpilogueFwdINS6_IJS8_SA_S9_EEENS6_IJNS7_ILi1EEESI_SI_EEESC_SE_Li256ELb1ELb1ELb1ELb0EEENS1_36VarlenDynamicPersistentTileSchedulerILi128ELi64ELi256ELi256ELb1ELb1ELb0ELb1ELb1ELb1EEEEEEEEEvNT_6ParamsE)
        /*047c*/ 	.word	0x00000070


	//----- nvinfo : EIATTR_REGCOUNT
	.align		4
.L_202:
        /*0480*/ 	.byte	0x04, 0x2f
        /*0482*/ 	.short	(.L_204 - .L_203)
	.align		4
.L_203:
        /*0484*/ 	.word	index@(_ZN7cutlass13device_kernelIN5flash19enable_sm80_to_sm89INS1_16FlashAttnFwdSm80INS1_25CollectiveMainloopFwdSm80ILi8ELi2ELb0EN4cute5tupleIJNS5_1CILi128EEENS7_ILi64EEENS7_ILi192EEEEEELi192ENS_10bfloat16_tEfNS_4arch4Sm80ELb1ELb0ELb1ELb1ELb1ELb0ELb1ELb1EEENS1_21CollectiveEpilogueFwdINS6_IJS8_SA_S9_EEENS6_IJNS7_ILi1EEESI_SI_EEESC_SE_Li256ELb1ELb1ELb1ELb0EEENS1_36VarlenDynamicPersistentTileSchedulerILi128ELi64ELi256ELi256ELb1ELb1ELb0ELb1ELb1ELb1EEEEEEEEEvNT_6ParamsE)
        /*0488*/ 	.word	0x000000ff


	//----- nvinfo : EIATTR_FRAME_SIZE
	.align		4
.L_204:
        /*048c*/ 	.byte	0x04, 0x11
        /*048e*/ 	.short	(.L_206 - .L_205)
	.align		4
.L_205:
        /*0490*/ 	.word	index@($__internal_47_$__cuda_sm70_votesync_ballot)
        /*0494*/ 	.word	0x00000000


	//----- nvinfo : EIATTR_FRAME_SIZE
	.align		4
.L_206:
        /*0498*/ 	.byte	0x04, 0x11
        /*049a*/ 	.short	(.L_208 - .L_207)
	.align		4
.L_207:
        /*049c*/ 	.word	index@($__internal_46_$__cuda_sm70_shflsync_up_p)
        /*04a0*/ 	.word	0x00000000


	//----- nvinfo : EIATTR_FRAME_SIZE
	.align		4
.L_208:
        /*04a4*/ 	.byte	0x04, 0x11
        /*04a6*/ 	.short	(.L_210 - .L_209)
	.align		4
.L_209:
        /*04a8*/ 	.word	index@($__internal_45_$__cuda_sm70_shflsync_idx_p)
        /*04ac*/ 	.word	0x00000000


	//----- nvinfo : EIATTR_FRAME_SIZE
	.align		4
.L_210:
        /*04b0*/ 	.byte	0x04, 0x11
        /*04b2*/ 	.short	(.L_212 - .L_211)
	.align		4
.L_211:
        /*04b4*/ 	.word	index@($__internal_44_$__cuda_sm70_shflsync_bfly_p)
        /*04b8*/ 	.word	0x00000000


	//----- nvinfo : EIATTR_FRAME_SIZE
	.align		4
.L_212:
        /*04bc*/ 	.byte	0x04, 0x11
        /*04be*/ 	.short	(.L_214 - .L_213)
	.align		4
.L_213:
        /*04c0*/ 	.word	index@(_ZN7cutlass13device_kernelIN5flash19enable_sm80_to_sm89INS1_16FlashAttnFwdSm80INS1_25CollectiveMainloopFwdSm80ILi8ELi2ELb0EN4cute5tupleIJNS5_1CILi128EEENS7_ILi64EEENS7_ILi192EEEEEELi192ENS_10bfloat16_tEfNS_4arch4Sm80ELb1ELb0ELb1ELb1ELb1ELb0ELb1ELb1EEENS1_21CollectiveEpilogueFwdINS6_IJS8_SA_S9_EEENS6_IJNS7_ILi1EEESI_SI_EEESC_SE_Li256ELb1ELb1ELb1ELb0EEENS1_36VarlenDynamicPersistentTileSchedulerILi128ELi64ELi256ELi256ELb1ELb1ELb0ELb1ELb1ELb1EEEEEEEEEvNT_6ParamsE)
        /*04c4*/ 	.word	0x00000020


	//----- nvinfo : EIATTR_REGCOUNT
	.align		4
.L_214:
        /*04c8*/ 	.byte	0x04, 0x2f
        /*04ca*/ 	.short	(.L_216 - .L_215)
	.align		4
.L_215:
        /*04cc*/ 	.word	index@(_ZN7cutlass13device_kernelIN5flash19enable_sm80_to_sm89INS1_16FlashAttnFwdSm80INS1_25CollectiveMainloopFwdSm80ILi8ELi2ELb0EN4cute5tupleIJNS5_1CILi128EEENS7_ILi64EEENS7_ILi192EEEEEELi192ENS_10bfloat16_tEfNS_4arch4Sm80ELb1ELb0ELb1ELb0ELb1ELb0ELb1ELb1EEENS1_21CollectiveEpilogueFwdINS6_IJS8_SA_S9_EEENS6_IJNS7_ILi1EEESI_SI_EEESC_SE_Li256ELb0ELb1ELb1ELb0EEENS1_30DynamicPersistentTileSchedulerILi256ELi256ELb1ELb1ELb0EEEEEEEEEvNT_6ParamsE)
        /*04d0*/ 	.word	0x000000ff


	//----- nvinfo : EIATTR_FRAME_SIZE
	.align		4
.L_216:
        /*04d4*/ 	.byte	0x04, 0x11
        /*04d6*/ 	.short	(.L_218 - .L_217)
	.align		4
.L_217:
        /*04d8*/ 	.word	index@($__internal_43_$__cuda_sm70_shflsync_idx_p)
        /*04dc*/ 	.word	0x00000000


	//----- nvinfo : EIATTR_FRAME_SIZE
	.align		4
.L_218:
        /*04e0*/ 	.byte	0x04, 0x11
        /*04e2*/ 	.short	(.L_220 - .L_219)
	.align		4
.L_219:
        /*04e4*/ 	.word	index@($__internal_42_$__cuda_sm70_shflsync_bfly_p)
        /*04e8*/ 	.word	0x00000000


	//----- nvinfo : EIATTR_FRAME_SIZE
	.align		4
.L_220:
        /*04ec*/ 	.byte	0x04, 0x11
        /*04ee*/ 	.short	(.L_222 - .L_221)
	.align		4
.L_221:
        /*04f0*/ 	.word	index@(_ZN7cutlass13device_kernelIN5flash19enable_sm80_to_sm89INS1_16FlashAttnFwdSm80INS1_25CollectiveMainloopFwdSm80ILi8ELi2ELb0EN4cute5tupleIJNS5_1CILi128EEENS7_ILi64EEENS7_ILi192EEEEEELi192ENS_10bfloat16_tEfNS_4arch4Sm80ELb1ELb0ELb1ELb0ELb1ELb0ELb1ELb1EEENS1_21CollectiveEpilogueFwdINS6_IJS8_SA_S9_EEENS6_IJNS7_ILi1EEESI_SI_EEESC_SE_Li256ELb0ELb1ELb1ELb0EEENS1_30DynamicPersistentTileSchedulerILi256ELi256ELb1ELb1ELb0EEEEEEEEEvNT_6ParamsE)
        /*04f4*/ 	.word	0x00000010


	//----- nvinfo : EIATTR_REGCOUNT
	.align		4
.L_222:
        /*04f8*/ 	.byte	0x04, 0x2f
        /*04fa*/ 	.short	(.L_224 - .L_223)
	.align		4
.L_223:
        /*04fc*/ 	.word	index@(_ZN7cutlass13device_kernelIN5flash19enable_sm80_to_sm89INS1_16FlashAttnFwdSm80INS1_25CollectiveMainloopFwdSm80ILi8ELi2ELb0EN4cute5tupleIJNS5_1CILi128EEENS7_ILi64EEENS7_ILi192EEEEEELi192ENS_10bfloat16_tEfNS_4arch4Sm80ELb0ELb1ELb1ELb1ELb1ELb1ELb1ELb1EEENS1_21CollectiveEpilogueFwdINS6_IJS8_SA_S9_EEENS6_IJNS7_ILi1EEESI_SI_EEESC_SE_Li256ELb1ELb1ELb1ELb0EEENS1_36VarlenDynamicPersistentTileSchedulerILi128ELi64ELi256ELi256ELb1ELb1ELb0ELb1ELb0ELb1EEEEEEEEEvNT_6ParamsE)
        /*0500*/ 	.word	0x000000ff


	//----- nvinfo : EIATTR_FRAME_SIZE
	.align		4
.L_224:
        /*0504*/ 	.byte	0x04, 0x11
        /*0506*/ 	.short	(.L_226 - .L_225)
	.align		4
.L_225:
        /*0508*/ 	.word	index@($__internal_41_$__cuda_sm70_votesync_ballot)
        /*050c*/ 	.word	0x00000000


	//----- nvinfo : EIATTR_FRAME_SIZE
	.align		4
.L_226:
        /*0510*/ 	.byte	0x04, 0x11
        /*0512*/ 	.short	(.L_228 - .L_227)
	.align		4
.L_227:
        /*0514*/ 	.word	index@($__internal_40_$__cuda_sm70_shflsync_up_p)
        /*0518*/ 	.word	0x00000000


	//----- nvinfo : EIATTR_FRAME_SIZE
	.align		4
.L_228:
        /*051c*/ 	.byte	0x04, 0x11
        /*051e*/ 	.short	(.L_230 - .L_229)
	.align		4
.L_229:
        /*0520*/ 	.word	index@($__internal_39_$__cuda_sm70_shflsync_idx_p)
        /*0524*/ 	.word	0x00000000


	//----- nvinfo : EIATTR_FRAME_SIZE
	.align		4
.L_230:
        /*0528*/ 	.byte	0x04, 0x11
        /*052a*/ 	.short	(.L_232 - .L_231)
	.align		4
.L_231:
        /*052c*/ 	.word	index@($__internal_38_$__cuda_sm70_shflsync_bfly_p)
        /*0530*/ 	.word	0x00000000


	//----- nvinfo : EIATTR_FRAME_SIZE
	.align		4
.L_232:
        /*0534*/ 	.byte	0x04, 0x11
        /*0536*/ 	.short	(.L_234 - .L_233)
	.align		4
.L_233:
        /*0538*/ 	.word	index@($_ZN7cutlass13device_kernelIN5flash19enable_sm80_to_sm89INS1_16FlashAttnFwdSm80INS1_25CollectiveMainloopFwdSm80ILi8ELi2ELb0EN4cute5tupleIJNS5_1CILi128EEENS7_ILi64EEENS7_ILi192EEEEEELi192ENS_10bfloat16_tEfNS_4arch4Sm80ELb0ELb1ELb1ELb1ELb1ELb1ELb1ELb1EEENS1_21CollectiveEpilogueFwdINS6_IJS8_SA_S9_EEENS6_IJNS7_ILi1EEESI_SI_EEESC_SE_Li256ELb1ELb1ELb1ELb0EEENS1_36VarlenDynamicPersistentTileSchedulerILi128ELi64ELi256ELi256ELb1ELb1ELb0ELb1ELb0ELb1EEEEEEEEEvNT_6ParamsE$_ZZN5flash25CollectiveMainloopFwdSm80ILi8ELi2ELb0EN4cute5tupleIJNS1_1CILi128EEENS3_ILi64EEENS3_ILi192EEEEEELi192EN7cutlass10bfloat16_tEfNS8_4arch4Sm80ELb0ELb1ELb1ELb1ELb1ELb1ELb1ELb1EE3mmaINS_16FlashAttnFwdSm80ISC_NS_21CollectiveEpilogueFwdINS2_IJS4_S6_S5_EEENS2_IJNS3_ILi1EEESH_SH_EEES9_SB_Li256ELb1ELb1ELb1ELb0EEENS_36VarlenDynamicPersistentTileSchedulerILi128ELi64ELi256ELi256ELb1ELb1ELb0ELb1ELb0ELb1EEEE13SharedStorageENS1_6TensorINS1_11ArrayEngineIfLm96EEENS1_6LayoutINS2_IJNS2_IJNS3_ILi2EEESS_EEESH_NS3_ILi24EEEEEENS2_IJNS2_IJSH_SS_EEENS3_ILi0EEENS3_ILi4EEEEEEEEEENS_7SoftmaxILi2ELi0EEEEEbRKNSC_6ParamsERT0_RT1_iRKNS_16SeqlenInfoQKNewKILb1ELb1EEENS2_IJiiiiEEERT_ENKUlvE_clEv)
        /*053c*/ 	.word	0x00000000


	//----- nvinfo : EIATTR_FRAME_SIZE
	.align		4
.L_234:
        /*0540*/ 	.byte	0x04, 0x11
        /*0542*/ 	.short	(.L_236 - .L_235)
	.align		4
.L_235:
        /*0544*/ 	.word	index@(_ZN7cutlass13device_kernelIN5flash19enable_sm80_to_sm89INS1_16FlashAttnFwdSm80INS1_25CollectiveMainloopFwdSm80ILi8ELi2ELb0EN4cute5tupleIJNS5_1CILi128EEENS7_ILi64EEENS7_ILi192EEEEEELi192ENS_10bfloat16_tEfNS_4arch4Sm80ELb0ELb1ELb1ELb1ELb1ELb1ELb1ELb1EEENS1_21CollectiveEpilogueFwdINS6_IJS8_SA_S9_EEENS6_IJNS7_ILi1EEESI_SI_EEESC_SE_Li256ELb1ELb1ELb1ELb0EEENS1_36VarlenDynamicPersistentTileSchedulerILi128ELi64ELi256ELi256ELb1ELb1ELb0ELb1ELb0ELb1EEEEEEEEEvNT_6ParamsE)
        /*0548*/ 	.word	0x00000140


	//----- nvinfo : EIATTR_REGCOUNT
	.align		4
.L_236:
        /*054c*/ 	.byte	0x04, 0x2f
        /*054e*/ 	.short	(.L_238 - .L_237)
	.align		4
.L_237:
        /*0550*/ 	.word	index@(_ZN7cutlass13device_kernelIN5flash19enable_sm80_to_sm89INS1_16FlashAttnFwdSm80INS1_25CollectiveMainloopFwdSm80ILi8ELi2ELb0EN4cute5tupleIJNS5_1CILi128EEENS7_ILi64EEENS7_ILi192EEEEEELi192ENS_10bfloat16_tEfNS_4arch4Sm80ELb0ELb1ELb1ELb1ELb1ELb0ELb1ELb1EEENS1_21CollectiveEpilogueFwdINS6_IJS8_SA_S9_EEENS6_IJNS7_ILi1EEESI_SI_EEESC_SE_Li256ELb1ELb1ELb1ELb0EEENS1_36VarlenDynamicPersistentTileSchedulerILi128ELi64ELi256ELi256ELb1ELb1ELb0ELb1ELb0ELb1EEEEEEEEEvNT_6ParamsE)
        /*0554*/ 	.word	0x000000ff


	//----- nvinfo : EIATTR_FRAME_SIZE
	.align		4
.L_238:
        /*0558*/ 	.byte	0x04, 0x11
        /*055a*/ 	.short	(.L_240 - .L_239)
	.align		4
.L_239:
        /*055c*/ 	.word	index@($__internal_37_$__cuda_sm70_votesync_ballot)
        /*0560*/ 	.word	0x00000000


	//----- nvinfo : EIATTR_FRAME_SIZE
	.align		4
.L_240:
        /*0564*/ 	.byte	0x04, 0x11
        /*0566*/ 	.short	(.L_242 - .L_241)
	.align		4
.L_241:
        /*0568*/ 	.word	index@($__internal_36_$__cuda_sm70_shflsync_up_p)
        /*056c*/ 	.word	0x00000000


	//----- nvinfo : EIATTR_FRAME_SIZE
	.align		4
.L_242:
        /*0570*/ 	.byte	0x04, 0x11
        /*0572*/ 	.short	(.L_244 - .L_243)
	.align		4
.L_243:
        /*0574*/ 	.word	index@($__internal_35_$__cuda_sm70_shflsync_idx_p)
        /*0578*/ 	.word	0x00000000


	//----- nvinfo : EIATTR_FRAME_SIZE
	.align		4
.L_244:
        /*057c*/ 	.byte	0x04, 0x11
        /*057e*/ 	.short	(.L_246 - .L_245)
	.align		4
.L_245:
        /*0580*/ 	.word	index@($__internal_34_$__cuda_sm70_shflsync_bfly_p)
        /*0584*/ 	.word	0x00000000


	//----- nvinfo : EIATTR_FRAME_SIZE
	.align		4
.L_246:
        /*0588*/ 	.byte	0x04, 0x11
        /*058a*/ 	.short	(.L_248 - .L_247)
	.align		4
.L_247:
        /*058c*/ 	.word	index@(_ZN7cutlass13device_kernelIN5flash19enable_sm80_to_sm89INS1_16FlashAttnFwdSm80INS1_25CollectiveMainloopFwdSm80ILi8ELi2ELb0EN4cute5tupleIJNS5_1CILi128EEENS7_ILi64EEENS7_ILi192EEEEEELi192ENS_10bfloat16_tEfNS_4arch4Sm80ELb0ELb1ELb1ELb1ELb1ELb0ELb1ELb1EEENS1_21CollectiveEpilogueFwdINS6_IJS8_SA_S9_EEENS6_IJNS7_ILi1EEESI_SI_EEESC_SE_Li256ELb1ELb1ELb1ELb0EEENS1_36VarlenDynamicPersistentTileSchedulerILi128ELi64ELi256ELi256ELb1ELb1ELb0ELb1ELb0ELb1EEEEEEEEEvNT_6ParamsE)
        /*0590*/ 	.word	0x00000010


	//----- nvinfo : EIATTR_REGCOUNT
	.align		4
.L_248:
        /*0594*/ 	.byte	0x04, 0x2f
        /*0596*/ 	.short	(.L_250 - .L_249)
	.align		4
.L_249:
        /*0598*/ 	.word	index@(_ZN7cutlass13device_kernelIN5flash19enable_sm80_to_sm89INS1_16FlashAttnFwdSm80INS1_25CollectiveMainloopFwdSm80ILi8ELi2ELb0EN4cute5tupleIJNS5_1CILi128EEENS7_ILi64EEENS7_ILi192EEEEEELi192ENS_10bfloat16_tEfNS_4arch4Sm80ELb0ELb1ELb1ELb0ELb1ELb0ELb1ELb1EEENS1_21CollectiveEpilogueFwdINS6_IJS8_SA_S9_EEENS6_IJNS7_ILi1EEESI_SI_EEESC_SE_Li256ELb0ELb1ELb1ELb0EEENS1_19SingleTileSchedulerILb0ELb1ELb1ELi128EEEEEEEEEvNT_6ParamsE)
        /*059c*/ 	.word	0x000000fa


	//----- nvinfo : EIATTR_FRAME_SIZE
	.align		4
.L_250:
        /*05a0*/ 	.byte	0x04, 0x11
        /*05a2*/ 	.short	(.L_252 - .L_251)
	.align		4
.L_251:
        /*05a4*/ 	.word	index@(_ZN7cutlass13device_kernelIN5flash19enable_sm80_to_sm89INS1_16FlashAttnFwdSm80INS1_25CollectiveMainloopFwdSm80ILi8ELi2ELb0EN4cute5tupleIJNS5_1CILi128EEENS7_ILi64EEENS7_ILi192EEEEEELi192ENS_10bfloat16_tEfNS_4arch4Sm80ELb0ELb1ELb1ELb0ELb1ELb0ELb1ELb1EEENS1_21CollectiveEpilogueFwdINS6_IJS8_SA_S9_EEENS6_IJNS7_ILi1EEESI_SI_EEESC_SE_Li256ELb0ELb1ELb1ELb0EEENS1_19SingleTileSchedulerILb0ELb1ELb1ELi128EEEEEEEEEvNT_6ParamsE)
        /*05a8*/ 	.word	0x00000000


	//----- nvinfo : EIATTR_REGCOUNT
	.align		4
.L_252:
        /*05ac*/ 	.byte	0x04, 0x2f
        /*05ae*/ 	.short	(.L_254 - .L_253)
	.align		4
.L_253:
        /*05b0*/ 	.word	index@(_ZN7cutlass13device_kernelIN5flash19enable_sm80_to_sm89INS1_16FlashAttnFwdSm80INS1_25CollectiveMainloopFwdSm80ILi8ELi2ELb0EN4cute5tupleIJNS5_1CILi128EEENS7_ILi64EEENS7_ILi192EEEEEELi192ENS_10bfloat16_tEfNS_4arch4Sm80ELb0ELb0ELb1ELb1ELb1ELb1ELb1ELb1EEENS1_21CollectiveEpilogueFwdINS6_IJS8_SA_S9_EEENS6_IJNS7_ILi1EEESI_SI_EEESC_SE_Li256ELb1ELb1ELb1ELb0EEENS1_36VarlenDynamicPersistentTileSchedulerILi128ELi64ELi256ELi256ELb1ELb1ELb0ELb0ELb1ELb1EEEEEEEEEvNT_6ParamsE)
        /*05b4*/ 	.word	0x000000ff


	//----- nvinfo : EIATTR_FRAME_SIZE
	.align		4
.L_254:
        /*05b8*/ 	.byte	0x04, 0x11
        /*05ba*/ 	.short	(.L_256 - .L_255)
	.align		4
.L_255:
        /*05bc*/ 	.word	index@($__internal_33_$__cuda_sm70_votesync_ballot)
        /*05c0*/ 	.word	0x00000000


	//----- nvinfo : EIATTR_FRAME_SIZE
	.align		4
.L_256:
        /*05c4*/ 	.byte	0x04, 0x11
        /*05c6*/ 	.short	(.L_258 - .L_257)
	.align		4
.L_257:
        /*05c8*/ 	.word	index@($__internal_32_$__cuda_sm70_shflsync_up_p)
        /*05cc*/ 	.word	0x00000000


	//----- nvinfo : EIATTR_FRAME_SIZE
	.align		4
.L_258:
        /*05d0*/ 	.byte	0x04, 0x11
        /*05d2*/ 	.short	(.L_260 - .L_259)
	.align		4
.L_259:
        /*05d4*/ 	.word	index@($__internal_31_$__cuda_sm70_shflsync_idx_p)
        /*05d8*/ 	.word	0x00000000


	//----- nvinfo : EIATTR_FRAME_SIZE
	.align		4
.L_260:
        /*05dc*/ 	.byte	0x04, 0x11
        /*05de*/ 	.short	(.L_262 - .L_261)
	.align		4
.L_261:
        /*05e0*/ 	.word	index@($__internal_30_$__cuda_sm70_shflsync_bfly_p)
        /*05e4*/ 	.word	0x00000000


	//----- nvinfo : EIATTR_FRAME_SIZE
	.align		4
.L_262:
        /*05e8*/ 	.byte	0x04, 0x11
        /*05ea*/ 	.short	(.L_264 - .L_263)
	.align		4
.L_263:
        /*05ec*/ 	.word	index@(_ZN7cutlass13device_kernelIN5flash19enable_sm80_to_sm89INS1_16FlashAttnFwdSm80INS1_25CollectiveMainloopFwdSm80ILi8ELi2ELb0EN4cute5tupleIJNS5_1CILi128EEENS7_ILi64EEENS7_ILi192EEEEEELi192ENS_10bfloat16_tEfNS_4arch4Sm80ELb0ELb0ELb1ELb1ELb1ELb1ELb1ELb1EEENS1_21CollectiveEpilogueFwdINS6_IJS8_SA_S9_EEENS6_IJNS7_ILi1EEESI_SI_EEESC_SE_Li256ELb1ELb1ELb1ELb0EEENS1_36VarlenDynamicPersistentTileSchedulerILi128ELi64ELi256ELi256ELb1ELb1ELb0ELb0ELb1ELb1EEEEEEEEEvNT_6ParamsE)
        /*05f0*/ 	.word	0x00000050


	//----- nvinfo : EIATTR_REGCOUNT
	.align		4
.L_264:
        /*05f4*/ 	.byte	0x04, 0x2f
        /*05f6*/ 	.short	(.L_266 - .L_265)
	.align		4
.L_265:
        /*05f8*/ 	.word	index@(_ZN7cutlass13device_kernelIN5flash19enable_sm80_to_sm89INS1_16FlashAttnFwdSm80INS1_25CollectiveMainloopFwdSm80ILi8ELi2ELb0EN4cute5tupleIJNS5_1CILi128EEENS7_ILi64EEENS7_ILi192EEEEEELi192ENS_10bfloat16_tEfNS_4arch4Sm80ELb0ELb0ELb1ELb1ELb1ELb0ELb1ELb1EEENS1_21CollectiveEpilogueFwdINS6_IJS8_SA_S9_EEENS6_IJNS7_ILi1EEESI_SI_EEESC_SE_Li256ELb1ELb1ELb1ELb0EEENS1_36VarlenDynamicPersistentTileSchedulerILi128ELi64ELi256ELi256ELb1ELb1ELb0ELb0ELb1ELb1EEEEEEEEEvNT_6ParamsE)
        /*05fc*/ 	.word	0x000000ff


	//----- nvinfo : EIATTR_FRAME_SIZE
	.align		4
.L_266:
        /*0600*/ 	.byte	0x04, 0x11
        /*0602*/ 	.short	(.L_268 - .L_267)
	.align		4
.L_267:
        /*0604*/ 	.word	index@($__internal_29_$__cuda_sm70_votesync_ballot)
        /*0608*/ 	.word	0x00000000


	//----- nvinfo : EIATTR_FRAME_SIZE
	.align		4
.L_268:
        /*060c*/ 	.byte	0x04, 0x11
        /*060e*/ 	.short	(.L_270 - .L_269)
	.align		4
.L_269:
        /*0610*/ 	.word	index@($__internal_28_$__cuda_sm70_shflsync_up_p)
        /*0614*/ 	.word	0x00000000


	//----- nvinfo : EIATTR_FRAME_SIZE
	.align		4
.L_270:
        /*0618*/ 	.byte	0x04, 0x11
        /*061a*/ 	.short	(.L_272 - .L_271)
	.align		4
.L_271:
        /*061c*/ 	.word	index@($__internal_27_$__cuda_sm70_shflsync_idx_p)
        /*0620*/ 	.word	0x00000000


	//----- nvinfo : EIATTR_FRAME_SIZE
	.align		4
.L_272:
        /*0624*/ 	.byte	0x04, 0x11
        /*0626*/ 	.short	(.L_274 - .L_273)
	.align		4
.L_273:
        /*0628*/ 	.word	index@($__internal_26_$__cuda_sm70_shflsync_bfly_p)
        /*062c*/ 	.word	0x00000000


	//----- nvinfo : EIATTR_FRAME_SIZE
	.align		4
.L_274:
        /*0630*/ 	.byte	0x04, 0x11
        /*0632*/ 	.short	(.L_276 - .L_275)
	.align		4
.L_275:
        /*0634*/ 	.word	index@(_ZN7cutlass13device_kernelIN5flash19enable_sm80_to_sm89INS1_16FlashAttnFwdSm80INS1_25CollectiveMainloopFwdSm80ILi8ELi2ELb0EN4cute5tupleIJNS5_1CILi128EEENS7_ILi64EEENS7_ILi192EEEEEELi192ENS_10bfloat16_tEfNS_4arch4Sm80ELb0ELb0ELb1ELb1ELb1ELb0ELb1ELb1EEENS1_21CollectiveEpilogueFwdINS6_IJS8_SA_S9_EEENS6_IJNS7_ILi1EEESI_SI_EEESC_SE_Li256ELb1ELb1ELb1ELb0EEENS1_36VarlenDynamicPersistentTileSchedulerILi128ELi64ELi256ELi256ELb1ELb1ELb0ELb0ELb1ELb1EEEEEEEEEvNT_6ParamsE)
        /*0638*/ 	.word	0x00000010


	//----- nvinfo : EIATTR_REGCOUNT
	.align		4
.L_276:
        /*063c*/ 	.byte	0x04, 0x2f
        /*063e*/ 	.short	(.L_278 - .L_277)
	.align		4
.L_277:
        /*0640*/ 	.word	index@(_ZN7cutlass13device_kernelIN5flash19enable_sm80_to_sm89INS1_16FlashAttnFwdSm80INS1_25CollectiveMainloopFwdSm80ILi8ELi2ELb0EN4cute5tupleIJNS5_1CILi128EEENS7_ILi64EEENS7_ILi192EEEEEELi192ENS_10bfloat16_tEfNS_4arch4Sm80ELb0ELb0ELb1ELb0ELb1ELb0ELb1ELb1EEENS1_21CollectiveEpilogueFwdINS6_IJS8_SA_S9_EEENS6_IJNS7_ILi1EEESI_SI_EEESC_SE_Li256ELb0ELb1ELb1ELb0EEENS1_19SingleTileSchedulerILb0ELb1ELb1ELi128EEEEEEEEEvNT_6ParamsE)
        /*0644*/ 	.word	0x000000f2


	//----- nvinfo : EIATTR_FRAME_SIZE
	.align		4
.L_278:
        /*0648*/ 	.byte	0x04, 0x11
        /*064a*/ 	.short	(.L_280 - .L_279)
	.align		4
.L_279:
        /*064c*/ 	.word	index@(_ZN7cutlass13device_kernelIN5flash19enable_sm80_to_sm89INS1_16FlashAttnFwdSm80INS1_25CollectiveMainloopFwdSm80ILi8ELi2ELb0EN4cute5tupleIJNS5_1CILi128EEENS7_ILi64EEENS7_ILi192EEEEEELi192ENS_10bfloat16_tEfNS_4arch4Sm80ELb0ELb0ELb1ELb0ELb1ELb0ELb1ELb1EEENS1_21CollectiveEpilogueFwdINS6_IJS8_SA_S9_EEENS6_IJNS7_ILi1EEESI_SI_EEESC_SE_Li256ELb0ELb1ELb1ELb0EEENS1_19SingleTileSchedulerILb0ELb1ELb1ELi128EEEEEEEEEvNT_6ParamsE)
        /*0650*/ 	.word	0x00000000


	//----- nvinfo : EIATTR_REGCOUNT
	.align		4
.L_280:
        /*0654*/ 	.byte	0x04, 0x2f
        /*0656*/ 	.short	(.L_282 - .L_281)
	.align		4
.L_281:
        /*0658*/ 	.word	index@(_ZN7cutlass13device_kernelIN5flash19enable_sm80_to_sm89INS1_16FlashAttnFwdSm80INS1_25CollectiveMainloopFwdSm80ILi8ELi1ELb0EN4cute5tupleIJNS5_1CILi128EEENS7_ILi64EEENS7_ILi192EEEEEELi192ENS_10bfloat16_tEfNS_4arch4Sm80ELb1ELb0ELb1ELb1ELb1ELb1ELb1ELb1EEENS1_21CollectiveEpilogueFwdINS6_IJS8_SA_S9_EEENS6_IJNS7_ILi1EEESI_SI_EEESC_SE_Li256ELb1ELb1ELb1ELb0EEENS1_36VarlenDynamicPersistentTileSchedulerILi128ELi64ELi256ELi256ELb1ELb1ELb0ELb1ELb1ELb1EEEEEEEEEvNT_6ParamsE)
        /*065c*/ 	.word	0x000000ff


	//----- nvinfo : EIATTR_FRAME_SIZE
	.align		4
.L_282:
        /*0660*/ 	.byte	0x04, 0x11
        /*0662*/ 	.short	(.L_284 - .L_283)
	.align		4
.L_283:
        /*0664*/ 	.word	index@($__internal_25_$__cuda_sm70_votesync_ballot)
        /*0668*/ 	.word	0x00000000


	//----- nvinfo : EIATTR_FRAME_SIZE
	.align		4
.L_284:
        /*066c*/ 	.byte	0x04, 0x11
        /*066e*/ 	.short	(.L_286 - .L_285)
	.align		4
.L_285:
        /*0670*/ 	.word	index@($__internal_24_$__cuda_sm70_shflsync_up_p)
        /*0674*/ 	.word	0x00000000


	//----- nvinfo : EIATTR_FRAME_SIZE
	.align		4
.L_286:
        /*0678*/ 	.byte	0x04, 0x11
        /*067a*/ 	.short	(.L_288 - .L_287)
	.align		4
.L_287:
        /*067c*/ 	.word	index@($__internal_23_$__cuda_sm70_shflsync_idx_p)
        /*0680*/ 	.word	0x00000000


	//----- nvinfo : EIATTR_FRAME_SIZE
	.align		4
.L_288:
        /*0684*/ 	.byte	0x04, 0x11
        /*0686*/ 	.short	(.L_290 - .L_289)
	.align		4
.L_289:
        /*0688*/ 	.word	index@($__internal_22_$__cuda_sm70_shflsync_bfly_p)
        /*068c*/ 	.word	0x00000000


	//----- nvinfo : EIATTR_FRAME_SIZE
	.align		4
.L_290:
        /*0690*/ 	.byte	0x04, 0x11
        /*0692*/ 	.short	(.L_292 - .L_291)
	.align		4
.L_291:
        /*0694*/ 	.word	index@(_ZN7cutlass13device_kernelIN5flash19enable_sm80_to_sm89INS1_16FlashAttnFwdSm80INS1_25CollectiveMainloopFwdSm80ILi8ELi1ELb0EN4cute5tupleIJNS5_1CILi128EEENS7_ILi64EEENS7_ILi192EEEEEELi192ENS_10bfloat16_tEfNS_4arch4Sm80ELb1ELb0ELb1ELb1ELb1ELb1ELb1ELb1EEENS1_21CollectiveEpilogueFwdINS6_IJS8_SA_S9_EEENS6_IJNS7_ILi1EEESI_SI_EEESC_SE_Li256ELb1ELb1ELb1ELb0EEENS1_36VarlenDynamicPersistentTileSchedulerILi128ELi64ELi256ELi256ELb1ELb1ELb0ELb1ELb1ELb1EEEEEEEEEvNT_6ParamsE)
        /*0698*/ 	.word	0x00000060


	//----- nvinfo : EIATTR_REGCOUNT
	.align		4
.L_292:
        /*069c*/ 	.byte	0x04, 0x2f
        /*069e*/ 	.short	(.L_294 - .L_293)
	.align		4
.L_293:
        /*06a0*/ 	.word	index@(_ZN7cutlass13device_kernelIN5flash19enable_sm80_to_sm89INS1_16FlashAttnFwdSm80INS1_25CollectiveMainloopFwdSm80ILi8ELi1ELb0EN4cute5tupleIJNS5_1CILi128EEENS7_ILi64EEENS7_ILi192EEEEEELi192ENS_10bfloat16_tEfNS_4arch4Sm80ELb1ELb0ELb1ELb1ELb1ELb0ELb1ELb1EEENS1_21CollectiveEpilogueFwdINS6_IJS8_SA_S9_EEENS6_IJNS7_ILi1EEESI_SI_EEESC_SE_Li256ELb1ELb1ELb1ELb0EEENS1_36VarlenDynamicPersistentTileSchedulerILi128ELi64ELi256ELi256ELb1ELb1ELb0ELb1ELb1ELb1EEEEEEEEEvNT_6ParamsE)
        /*06a4*/ 	.word	0x000000ff


	//----- nvinfo : EIATTR_FRAME_SIZE
	.align		4
.L_294:
        /*06a8*/ 	.byte	0x04, 0x11
        /*06aa*/ 	.short	(.L_296 - .L_295)
	.align		4
.L_295:
        /*06ac*/ 	.word	index@($__internal_21_$__cuda_sm70_votesync_ballot)
        /*06b0*/ 	.word	0x00000000


	//----- nvinfo : EIATTR_FRAME_SIZE
	.align		4
.L_296:
        /*06b4*/ 	.byte	0x04, 0x11
        /*06b6*/ 	.short	(.L_298 - .L_297)
	.align		4
.L_297:
        /*06b8*/ 	.word	index@($__internal_20_$__cuda_sm70_shflsync_up_p)
        /*06bc*/ 	.word	0x00000000


	//----- nvinfo : EIATTR_FRAME_SIZE
	.align		4
.L_298:
        /*06c0*/ 	.byte	0x04, 0x11
        /*06c2*/ 	.short	(.L_300 - .L_299)
	.align		4
.L_299:
        /*06c4*/ 	.word	index@($__internal_19_$__cuda_sm70_shflsync_idx_p)
        /*06c8*/ 	.word	0x00000000


	//----- nvinfo : EIATTR_FRAME_SIZE
	.align		4
.L_300:
        /*06cc*/ 	.byte	0x04, 0x11
        /*06ce*/ 	.short	(.L_302 - .L_301)
	.align		4
.L_301:
        /*06d0*/ 	.word	index@($__internal_18_$__cuda_sm70_shflsync_bfly_p)
        /*06d4*/ 	.word	0x00000000


	//----- nvinfo : EIATTR_FRAME_SIZE
	.align		4
.L_302:
        /*06d8*/ 	.byte	0x04, 0x11
        /*06da*/ 	.short	(.L_304 - .L_303)
	.align		4
.L_303:
        /*06dc*/ 	.word	index@(_ZN7cutlass13device_kernelIN5flash19enable_sm80_to_sm89INS1_16FlashAttnFwdSm80INS1_25CollectiveMainloopFwdSm80ILi8ELi1ELb0EN4cute5tupleIJNS5_1CILi128EEENS7_ILi64EEENS7_ILi192EEEEEELi192ENS_10bfloat16_tEfNS_4arch4Sm80ELb1ELb0ELb1ELb1ELb1ELb0ELb1ELb1EEENS1_21CollectiveEpilogueFwdINS6_IJS8_SA_S9_EEENS6_IJNS7_ILi1EEESI_SI_EEESC_SE_Li256ELb1ELb1ELb1ELb0EEENS1_36VarlenDynamicPersistentTileSchedulerILi128ELi64ELi256ELi256ELb1ELb1ELb0ELb1ELb1ELb1EEEEEEEEEvNT_6ParamsE)
        /*06e0*/ 	.word	0x00000018


	//----- nvinfo : EIATTR_REGCOUNT
	.align		4
.L_304:
        /*06e4*/ 	.byte	0x04, 0x2f
        /*06e6*/ 	.short	(.L_306 - .L_305)
	.align		4
.L_305:
        /*06e8*/ 	.word	index@(_ZN7cutlass13device_kernelIN5flash19enable_sm80_to_sm89INS1_16FlashAttnFwdSm80INS1_25CollectiveMainloopFwdSm80ILi8ELi1ELb0EN4cute5tupleIJNS5_1CILi128EEENS7_ILi64EEENS7_ILi192EEEEEELi192ENS_10bfloat16_tEfNS_4arch4Sm80ELb1ELb0ELb1ELb0ELb1ELb0ELb1ELb1EEENS1_21CollectiveEpilogueFwdINS6_IJS8_SA_S9_EEENS6_IJNS7_ILi1EEESI_SI_EEESC_SE_Li256ELb0ELb1ELb1ELb0EEENS1_30DynamicPersistentTileSchedulerILi256ELi256ELb1ELb1ELb0EEEEEEEEEvNT_6ParamsE)
        /*06ec*/ 	.word	0x000000ff


	//----- nvinfo : EIATTR_FRAME_SIZE
	.align		4
.L_306:
        /*06f0*/ 	.byte	0x04, 0x11
        /*06f2*/ 	.short	(.L_308 - .L_307)
	.align		4
.L_307:
        /*06f4*/ 	.word	index@($__internal_17_$__cuda_sm70_shflsync_idx_p)
        /*06f8*/ 	.word	0x00000000


	//----- nvinfo : EIATTR_FRAME_SIZE
	.align		4
.L_308:
        /*06fc*/ 	.byte	0x04, 0x11
        /*06fe*/ 	.short	(.L_310 - .L_309)
	.align		4
.L_309:
        /*0700*/ 	.word	index@($__internal_16_$__cuda_sm70_shflsync_bfly_p)
        /*0704*/ 	.word	0x00000000


	//----- nvinfo : EIATTR_FRAME_SIZE
	.align		4
.L_310:
        /*0708*/ 	.byte	0x04, 0x11
        /*070a*/ 	.short	(.L_312 - .L_311)
	.align		4
.L_311:
        /*070c*/ 	.word	index@(_ZN7cutlass13device_kernelIN5flash19enable_sm80_to_sm89INS1_16FlashAttnFwdSm80INS1_25CollectiveMainloopFwdSm80ILi8ELi1ELb0EN4cute5tupleIJNS5_1CILi128EEENS7_ILi64EEENS7_ILi192EEEEEELi192ENS_10bfloat16_tEfNS_4arch4Sm80ELb1ELb0ELb1ELb0ELb1ELb0ELb1ELb1EEENS1_21CollectiveEpilogueFwdINS6_IJS8_SA_S9_EEENS6_IJNS7_ILi1EEESI_SI_EEESC_SE_Li256ELb0ELb1ELb1ELb0EEENS1_30DynamicPersistentTileSchedulerILi256ELi256ELb1ELb1ELb0EEEEEEEEEvNT_6ParamsE)
        /*0710*/ 	.word	0x00000010


	//----- nvinfo : EIATTR_REGCOUNT
	.align		4
.L_312:
        /*0714*/ 	.byte	0x04, 0x2f
        /*0716*/ 	.short	(.L_314 - .L_313)
	.align		4
.L_313:
        /*0718*/ 	.word	index@(_ZN7cutlass13device_kernelIN5flash19enable_sm80_to_sm89INS1_16FlashAttnFwdSm80INS1_25CollectiveMainloopFwdSm80ILi8ELi1ELb0EN4cute5tupleIJNS5_1CILi128EEENS7_ILi64EEENS7_ILi192EEEEEELi192ENS_10bfloat16_tEfNS_4arch4Sm80ELb0ELb1ELb1ELb1ELb1ELb1ELb1ELb1EEENS1_21CollectiveEpilogueFwdINS6_IJS8_SA_S9_EEENS6_IJNS7_ILi1EEESI_SI_EEESC_SE_Li256ELb1ELb1ELb1ELb0EEENS1_36VarlenDynamicPersistentTileSchedulerILi128ELi64ELi256ELi256ELb1ELb1ELb0ELb1ELb0ELb1EEEEEEEEEvNT_6ParamsE)
        /*071c*/ 	.word	0x000000ff


	//----- nvinfo : EIATTR_FRAME_SIZE
	.align		4
.L_314:
        /*0720*/ 	.byte	0x04, 0x11
        /*0722*/ 	.short	(.L_316 - .L_315)
	.align		4
.L_315:
        /*0724*/ 	.word	index@($__internal_15_$__cuda_sm70_votesync_ballot)
        /*0728*/ 	.word	0x00000000


	//----- nvinfo : EIATTR_FRAME_SIZE
	.align		4
.L_316:
        /*072c*/ 	.byte	0x04, 0x11
        /*072e*/ 	.short	(.L_318 - .L_317)
	.align		4
.L_317:
        /*0730*/ 	.word	index@($__internal_14_$__cuda_sm70_shflsync_up_p)
        /*0734*/ 	.word	0x00000000


	//----- nvinfo : EIATTR_FRAME_SIZE
	.align		4
.L_318:
        /*0738*/ 	.byte	0x04, 0x11
        /*073a*/ 	.short	(.L_320 - .L_319)
	.align		4
.L_319:
        /*073c*/ 	.word	index@($__internal_13_$__cuda_sm70_shflsync_idx_p)
        /*0740*/ 	.word	0x00000000


	//----- nvinfo : EIATTR_FRAME_SIZE
	.align		4
.L_320:
        /*0744*/ 	.byte	0x04, 0x11
        /*0746*/ 	.short	(.L_322 - .L_321)
	.align		4
.L_321:
        /*0748*/ 	.word	index@($__internal_12_$__cuda_sm70_shflsync_bfly_p)
        /*074c*/ 	.word	0x00000000


	//----- nvinfo : EIATTR_FRAME_SIZE
	.align		4
.L_322:
        /*0750*/ 	.byte	0x04, 0x11
        /*0752*/ 	.short	(.L_324 - .L_323)
	.align		4
.L_323:
        /*0754*/ 	.word	index@($_ZN7cutlass13device_kernelIN5flash19enable_sm80_to_sm89INS1_16FlashAttnFwdSm80INS1_25CollectiveMainloopFwdSm80ILi8ELi1ELb0EN4cute5tupleIJNS5_1CILi128EEENS7_ILi64EEENS7_ILi192EEEEEELi192ENS_10bfloat16_tEfNS_4arch4Sm80ELb0ELb1ELb1ELb1ELb1ELb1ELb1ELb1EEENS1_21CollectiveEpilogueFwdINS6_IJS8_SA_S9_EEENS6_IJNS7_ILi1EEESI_SI_EEESC_SE_Li256ELb1ELb1ELb1ELb0EEENS1_36VarlenDynamicPersistentTileSchedulerILi128ELi64ELi256ELi256ELb1ELb1ELb0ELb1ELb0ELb1EEEEEEEEEvNT_6ParamsE$_ZZN5flash25CollectiveMainloopFwdSm80ILi8ELi1ELb0EN4cute5tupleIJNS1_1CILi128EEENS3_ILi64EEENS3_ILi192EEEEEELi192EN7cutlass10bfloat16_tEfNS8_4arch4Sm80ELb0ELb1ELb1ELb1ELb1ELb1ELb1ELb1EE3mmaINS_16FlashAttnFwdSm80ISC_NS_21CollectiveEpilogueFwdINS2_IJS4_S6_S5_EEENS2_IJNS3_ILi1EEESH_SH_EEES9_SB_Li256ELb1ELb1ELb1ELb0EEENS_36VarlenDynamicPersistentTileSchedulerILi128ELi64ELi256ELi256ELb1ELb1ELb0ELb1ELb0ELb1EEEE13SharedStorageENS1_6TensorINS1_11ArrayEngineIfLm96EEENS1_6LayoutINS2_IJNS2_IJNS3_ILi2EEESS_EEESH_NS3_ILi24EEEEEENS2_IJNS2_IJSH_SS_EEENS3_ILi0EEENS3_ILi4EEEEEEEEEENS_7SoftmaxILi2ELi0EEEEEbRKNSC_6ParamsERT0_RT1_iRKNS_16SeqlenInfoQKNewKILb1ELb1EEENS2_IJiiiiEEERT_ENKUlvE_clEv)
        /*0758*/ 	.word	0x00000000


	//----- nvinfo : EIATTR_FRAME_SIZE
	.align		4
.L_324:
        /*075c*/ 	.byte	0x04, 0x11
        /*075e*/ 	.short	(.L_326 - .L_325)
	.align		4
.L_325:
        /*0760*/ 	.word	index@(_ZN7cutlass13device_kernelIN5flash19enable_sm80_to_sm89INS1_16FlashAttnFwdSm80INS1_25CollectiveMainloopFwdSm80ILi8ELi1ELb0EN4cute5tupleIJNS5_1CILi128EEENS7_ILi64EEENS7_ILi192EEEEEELi192ENS_10bfloat16_tEfNS_4arch4Sm80ELb0ELb1ELb1ELb1ELb1ELb1ELb1ELb1EEENS1_21CollectiveEpilogueFwdINS6_IJS8_SA_S9_EEENS6_IJNS7_ILi1EEESI_SI_EEESC_SE_Li256ELb1ELb1ELb1ELb0EEENS1_36VarlenDynamicPersistentTileSchedulerILi128ELi64ELi256ELi256ELb1ELb1ELb0ELb1ELb0ELb1EEEEEEEEEvNT_6ParamsE)
        /*0764*/ 	.word	0x00000170


	//----- nvinfo : EIATTR_REGCOUNT
	.align		4
.L_326:
        /*0768*/ 	.byte	0x04, 0x2f
        /*076a*/ 	.short	(.L_328 - .L_327)
	.align		4
.L_327:
        /*076c*/ 	.word	index@(_ZN7cutlass13device_kernelIN5flash19enable_sm80_to_sm89INS1_16FlashAttnFwdSm80INS1_25CollectiveMainloopFwdSm80ILi8ELi1ELb0EN4cute5tupleIJNS5_1CILi128EEENS7_ILi64EEENS7_ILi192EEEEEELi192ENS_10bfloat16_tEfNS_4arch4Sm80ELb0ELb1ELb1ELb1ELb1ELb0ELb1ELb1EEENS1_21CollectiveEpilogueFwdINS6_IJS8_SA_S9_EEENS6_IJNS7_ILi1EEESI_SI_EEESC_SE_Li256ELb1ELb1ELb1ELb0EEENS1_36VarlenDynamicPersistentTileSchedulerILi128ELi64ELi256ELi256ELb1ELb1ELb0ELb1ELb0ELb1EEEEEEEEEvNT_6ParamsE)
        /*0770*/ 	.word	0x000000ff


	//----- nvinfo : EIATTR_FRAME_SIZE
	.align		4
.L_328:
        /*0774*/ 	.byte	0x04, 0x11
        /*0776*/ 	.short	(.L_330 - .L_329)
	.align		4
.L_329:
        /*0778*/ 	.word	index@($__internal_11_$__cuda_sm70_votesync_ballot)
        /*077c*/ 	.word	0x00000000


	//----- nvinfo : EIATTR_FRAME_SIZE
	.align		4
.L_330:
        /*0780*/ 	.byte	0x04, 0x11
        /*0782*/ 	.short	(.L_332 - .L_331)
	.align		4
.L_331:
        /*0784*/ 	.word	index@($__internal_10_$__cuda_sm70_shflsync_up_p)
        /*0788*/ 	.word	0x00000000


	//----- nvinfo : EIATTR_FRAME_SIZE
	.align		4
.L_332:
        /*078c*/ 	.byte	0x04, 0x11
        /*078e*/ 	.short	(.L_334 - .L_333)
	.align		4
.L_333:
        /*0790*/ 	.word	index@($__internal_9_$__cuda_sm70_shflsync_idx_p)
        /*0794*/ 	.word	0x00000000


	//----- nvinfo : EIATTR_FRAME_SIZE
	.align		4
.L_334:
        /*0798*/ 	.byte	0x04, 0x11
        /*079a*/ 	.short	(.L_336 - .L_335)
	.align		4
.L_335:
        /*079c*/ 	.word	index@($__internal_8_$__cuda_sm70_shflsync_bfly_p)
        /*07a0*/ 	.word	0x00000000


	//----- nvinfo : EIATTR_FRAME_SIZE
	.align		4
.L_336:
        /*07a4*/ 	.byte	0x04, 0x11
        /*07a6*/ 	.short	(.L_338 - .L_337)
	.align		4
.L_337:
        /*07a8*/ 	.word	index@(_ZN7cutlass13device_kernelIN5flash19enable_sm80_to_sm89INS1_16FlashAttnFwdSm80INS1_25CollectiveMainloopFwdSm80ILi8ELi1ELb0EN4cute5tupleIJNS5_1CILi128EEENS7_ILi64EEENS7_ILi192EEEEEELi192ENS_10bfloat16_tEfNS_4arch4Sm80ELb0ELb1ELb1ELb1ELb1ELb0ELb1ELb1EEENS1_21CollectiveEpilogueFwdINS6_IJS8_SA_S9_EEENS6_IJNS7_ILi1EEESI_SI_EEESC_SE_Li256ELb1ELb1ELb1ELb0EEENS1_36VarlenDynamicPersistentTileSchedulerILi128ELi64ELi256ELi256ELb1ELb1ELb0ELb1ELb0ELb1EEEEEEEEEvNT_6ParamsE)
        /*07ac*/ 	.word	0x00000018


	//----- nvinfo : EIATTR_REGCOUNT
	.align		4
.L_338:
        /*07b0*/ 	.byte	0x04, 0x2f
        /*07b2*/ 	.short	(.L_340 - .L_339)
	.align		4
.L_339:
        /*07b4*/ 	.word	index@(_ZN7cutlass13device_kernelIN5flash19enable_sm80_to_sm89INS1_16FlashAttnFwdSm80INS1_25CollectiveMainloopFwdSm80ILi8ELi1ELb0EN4cute5tupleIJNS5_1CILi128EEENS7_ILi64EEENS7_ILi192EEEEEELi192ENS_10bfloat16_tEfNS_4arch4Sm80ELb0ELb1ELb1ELb0ELb1ELb0ELb1ELb1EEENS1_21CollectiveEpilogueFwdINS6_IJS8_SA_S9_EEENS6_IJNS7_ILi1EEESI_SI_EEESC_SE_Li256ELb0ELb1ELb1ELb0EEENS1_19SingleTileSchedulerILb0ELb1ELb1ELi128EEEEEEEEEvNT_6ParamsE)
        /*07b8*/ 	.word	0x000000ff


	//----- nvinfo : EIATTR_FRAME_SIZE
	.align		4
.L_340:
        /*07bc*/ 	.byte	0x04, 0x11
        /*07be*/ 	.short	(.L_342 - .L_341)
	.align		4
.L_341:
        /*07c0*/ 	.word	index@(_ZN7cutlass13device_kernelIN5flash19enable_sm80_to_sm89INS1_16FlashAttnFwdSm80INS1_25CollectiveMainloopFwdSm80ILi8ELi1ELb0EN4cute5tupleIJNS5_1CILi128EEENS7_ILi64EEENS7_ILi192EEEEEELi192ENS_10bfloat16_tEfNS_4arch4Sm80ELb0ELb1ELb1ELb0ELb1ELb0ELb1ELb1EEENS1_21CollectiveEpilogueFwdINS6_IJS8_SA_S9_EEENS6_IJNS7_ILi1EEESI_SI_EEESC_SE_Li256ELb0ELb1ELb1ELb0EEENS1_19SingleTileSchedulerILb0ELb1ELb1ELi128EEEEEEEEEvNT_6ParamsE)
        /*07c4*/ 	.word	0x00000000


	//----- nvinfo : EIATTR_REGCOUNT
	.align		4
.L_342:
        /*07c8*/ 	.byte	0x04, 0x2f
        /*07ca*/ 	.short	(.L_344 - .L_343)
	.align		4
.L_343:
        /*07cc*/ 	.word	index@(_ZN7cutlass13device_kernelIN5flash19enable_sm80_to_sm89INS1_16FlashAttnFwdSm80INS1_25CollectiveMainloopFwdSm80ILi8ELi1ELb0EN4cute5tupleIJNS5_1CILi128EEENS7_ILi64EEENS7_ILi192EEEEEELi192ENS_10bfloat16_tEfNS_4arch4Sm80ELb0ELb0ELb1ELb1ELb1ELb1ELb1ELb1EEENS1_21CollectiveEpilogueFwdINS6_IJS8_SA_S9_EEENS6_IJNS7_ILi1EEESI_SI_EEESC_SE_Li256ELb1ELb1ELb1ELb0EEENS1_36VarlenDynamicPersistentTileSchedulerILi128ELi64ELi256ELi256ELb1ELb1ELb0ELb0ELb1ELb1EEEEEEEEEvNT_6ParamsE)
        /*07d0*/ 	.word	0x000000ff


	//----- nvinfo : EIATTR_FRAME_SIZE
	.align		4
.L_344:
        /*07d4*/ 	.byte	0x04, 0x11
        /*07d6*/ 	.short	(.L_346 - .L_345)
	.align		4
.L_345:
        /*07d8*/ 	.word	index@($__internal_7_$__cuda_sm70_votesync_ballot)
        /*07dc*/ 	.word	0x00000000


	//----- nvinfo : EIATTR_FRAME_SIZE
	.align		4
.L_346:
        /*07e0*/ 	.byte	0x04, 0x11
        /*07e2*/ 	.short	(.L_348 - .L_347)
	.align		4
.L_347:
        /*07e4*/ 	.word	index@($__internal_6_$__cuda_sm70_shflsync_up_p)
        /*07e8*/ 	.word	0x00000000


	//----- nvinfo : EIATTR_FRAME_SIZE
	.align		4
.L_348:
        /*07ec*/ 	.byte	0x04, 0x11
        /*07ee*/ 	.short	(.L_350 - .L_349)
	.align		4
.L_349:
        /*07f0*/ 	.word	index@($__internal_5_$__cuda_sm70_shflsync_idx_p)
        /*07f4*/ 	.word	0x00000000


	//----- nvinfo : EIATTR_FRAME_SIZE
	.align		4
.L_350:
        /*07f8*/ 	.byte	0x04, 0x11
        /*07fa*/ 	.short	(.L_352 - .L_351)
	.align		4
.L_351:
        /*07fc*/ 	.word	index@($__internal_4_$__cuda_sm70_shflsync_bfly_p)
        /*0800*/ 	.word	0x00000000


	//----- nvinfo : EIATTR_FRAME_SIZE
	.align		4
.L_352:
        /*0804*/ 	.byte	0x04, 0x11
        /*0806*/ 	.short	(.L_354 - .L_353)
	.align		4
.L_353:
        /*0808*/ 	.word	index@(_ZN7cutlass13device_kernelIN5flash19enable_sm80_to_sm89INS1_16FlashAttnFwdSm80INS1_25CollectiveMainloopFwdSm80ILi8ELi1ELb0EN4cute5tupleIJNS5_1CILi128EEENS7_ILi64EEENS7_ILi192EEEEEELi192ENS_10bfloat16_tEfNS_4arch4Sm80ELb0ELb0ELb1ELb1ELb1ELb1ELb1ELb1EEENS1_21CollectiveEpilogueFwdINS6_IJS8_SA_S9_EEENS6_IJNS7_ILi1EEESI_SI_EEESC_SE_Li256ELb1ELb1ELb1ELb0EEENS1_36VarlenDynamicPersistentTileSchedulerILi128ELi64ELi256ELi256ELb1ELb1ELb0ELb0ELb1ELb1EEEEEEEEEvNT_6ParamsE)
        /*080c*/ 	.word	0x00000060


	//----- nvinfo : EIATTR_REGCOUNT
	.align		4
.L_354:
        /*0810*/ 	.byte	0x04, 0x2f
        /*0812*/ 	.short	(.L_356 - .L_355)
	.align		4
.L_355:
        /*0814*/ 	.word	index@(_ZN7cutlass13device_kernelIN5flash19enable_sm80_to_sm89INS1_16FlashAttnFwdSm80INS1_25CollectiveMainloopFwdSm80ILi8ELi1ELb0EN4cute5tupleIJNS5_1CILi128EEENS7_ILi64EEENS7_ILi192EEEEEELi192ENS_10bfloat16_tEfNS_4arch4Sm80ELb0ELb0ELb1ELb1ELb1ELb0ELb1ELb1EEENS1_21CollectiveEpilogueFwdINS6_IJS8_SA_S9_EEENS6_IJNS7_ILi1EEESI_SI_EEESC_SE_Li256ELb1ELb1ELb1ELb0EEENS1_36VarlenDynamicPersistentTileSchedulerILi128ELi64ELi256ELi256ELb1ELb1ELb0ELb0ELb1ELb1EEEEEEEEEvNT_6ParamsE)
        /*0818*/ 	.word	0x000000ff


	//----- nvinfo : EIATTR_FRAME_SIZE
	.align		4
.L_356:
        /*081c*/ 	.byte	0x04, 0x11
        /*081e*/ 	.short	(.L_358 - .L_357)
	.align		4
.L_357:
        /*0820*/ 	.word	index@($__internal_3_$__cuda_sm70_votesync_ballot)
        /*0824*/ 	.word	0x00000000


	//----- nvinfo : EIATTR_FRAME_SIZE
	.align		4
.L_358:
        /*0828*/ 	.byte	0x04, 0x11
        /*082a*/ 	.short	(.L_360 - .L_359)
	.align		4
.L_359:
        /*082c*/ 	.word	index@($__internal_2_$__cuda_sm70_shflsync_up_p)
        /*0830*/ 	.word	0x00000000


	//----- nvinfo : EIATTR_FRAME_SIZE
	.align		4
.L_360:
        /*0834*/ 	.byte	0x04, 0x11
        /*0836*/ 	.short	(.L_362 - .L_361)
	.align		4
.L_361:
        /*0838*/ 	.word	index@($__internal_1_$__cuda_sm70_shflsync_idx_p)
        /*083c*/ 	.word	0x00000000


	//----- nvinfo : EIATTR_FRAME_SIZE
	.align		4
.L_362:
        /*0840*/ 	.byte	0x04, 0x11
        /*0842*/ 	.short	(.L_364 - .L_363)
	.align		4
.L_363:
        /*0844*/ 	.word	index@($__internal_0_$__cuda_sm70_shflsync_bfly_p)
        /*0848*/ 	.word	0x00000000


	//----- nvinfo : EIATTR_FRAME_SIZE
	.align		4
.L_364:
        /*084c*/ 	.byte	0x04, 0x11
        /*084e*/ 	.short	(.L_366 - .L_365)
	.align		4
.L_365:
        /*0850*/ 	.word	index@(_ZN7cutlass13device_kernelIN5flash19enable_sm80_to_sm89INS1_16FlashAttnFwdSm80INS1_25CollectiveMainloopFwdSm80ILi8ELi1ELb0EN4cute5tupleIJNS5_1CILi128EEENS7_ILi64EEENS7_ILi192EEEEEELi192ENS_10bfloat16_tEfNS_4arch4Sm80ELb0ELb0ELb1ELb1ELb1ELb0ELb1ELb1EEENS1_21CollectiveEpilogueFwdINS6_IJS8_SA_S9_EEENS6_IJNS7_ILi1EEESI_SI_EEESC_SE_Li256ELb1ELb1ELb1ELb0EEENS1_36VarlenDynamicPersistentTileSchedulerILi128ELi64ELi256ELi256ELb1ELb1ELb0ELb0ELb1ELb1EEEEEEEEEvNT_6ParamsE)
        /*0854*/ 	.word	0x00000010


	//----- nvinfo : EIATTR_REGCOUNT
	.align		4
.L_366:
        /*0858*/ 	.byte	0x04, 0x2f
        /*085a*/ 	.short	(.L_368 - .L_367)
	.align		4
.L_367:
        /*085c*/ 	.word	index@(_ZN7cutlass13device_kernelIN5flash19enable_sm80_to_sm89INS1_16FlashAttnFwdSm80INS1_25CollectiveMainloopFwdSm80ILi8ELi1ELb0EN4cute5tupleIJNS5_1CILi128EEENS7_ILi64EEENS7_ILi192EEEEEELi192ENS_10bfloat16_tEfNS_4arch4Sm80ELb0ELb0ELb1ELb0ELb1ELb0ELb1ELb1EEENS1_21CollectiveEpilogueFwdINS6_IJS8_SA_S9_EEENS6_IJNS7_ILi1EEESI_SI_EEESC_SE_Li256ELb0ELb1ELb1ELb0EEENS1_19SingleTileSchedulerILb0ELb1ELb1ELi128EEEEEEEEEvNT_6ParamsE)
        /*0860*/ 	.word	0x000000fc


	//----- nvinfo : EIATTR_FRAME_SIZE
	.align		4
.L_368:
        /*0864*/ 	.byte	0x04, 0x11
        /*0866*/ 	.short	(.L_370 - .L_369)
	.align		4
.L_369:
        /*0868*/ 	.word	index@(_ZN7cutlass13device_kernelIN5flash19enable_sm80_to_sm89INS1_16FlashAttnFwdSm80INS1_25CollectiveMainloopFwdSm80ILi8ELi1ELb0EN4cute5tupleIJNS5_1CILi128EEENS7_ILi64EEENS7_ILi192EEEEEELi192ENS_10bfloat16_tEfNS_4arch4Sm80ELb0ELb0ELb1ELb0ELb1ELb0ELb1ELb1EEENS1_21CollectiveEpilogueFwdINS6_IJS8_SA_S9_EEENS6_IJNS7_ILi1EEESI_SI_EEESC_SE_Li256ELb0ELb1ELb1ELb0EEENS1_19SingleTileSchedulerILb0ELb1ELb1ELi128EEEEEEEEEvNT_6ParamsE)
        /*086c*/ 	.word	0x00000000


	//----- nvinfo : EIATTR_MIN_STACK_SIZE
	.align		4
.L_370:
        /*0870*/ 	.byte	0x04, 0x12
        /*0872*/ 	.short	(.L_372 - .L_371)
	.align		4
.L_371:
        /*0874*/ 	.word	index@(_ZN7cutlass13device_kernelIN5flash19enable_sm80_to_sm89INS1_16FlashAttnFwdSm80INS1_25CollectiveMainloopFwdSm80ILi8ELi1ELb0EN4cute5tupleIJNS5_1CILi128EEENS7_ILi64EEENS7_ILi192EEEEEELi192ENS_10bfloat16_tEfNS_4arch4Sm80ELb0ELb0ELb1ELb0ELb1ELb0ELb1ELb1EEENS1_21CollectiveEpilogueFwdINS6_IJS8_SA_S9_EEENS6_IJNS7_ILi1EEESI_SI_EEESC_SE_Li256ELb0ELb1ELb1ELb0EEENS1_19SingleTileSchedulerILb0ELb1ELb1ELi128EEEEEEEEEvNT_6ParamsE)
        /*0878*/ 	.word	0x00000000


	//----- nvinfo : EIATTR_MIN_STACK_SIZE
	.align		4
.L_372:
        /*087c*/ 	.byte	0x04, 0x12
        /*087e*/ 	.short	(.L_374 - .L_373)
	.align		4
.L_373:
        /*0880*/ 	.word	index@(_ZN7cutlass13device_kernelIN5flash19enable_sm80_to_sm89INS1_16FlashAttnFwdSm80INS1_25CollectiveMainloopFwdSm80ILi8ELi1ELb0EN4cute5tupleIJNS5_1CILi128EEENS7_ILi64EEENS7_ILi192EEEEEELi192ENS_10bfloat16_tEfNS_4arch4Sm80ELb0ELb0ELb1ELb1ELb1ELb0ELb1ELb1EEENS1_21CollectiveEpilogueFwdINS6_IJS8_SA_S9_EEENS6_IJNS7_ILi1EEESI_SI_EEESC_SE_Li256ELb1ELb1ELb1ELb0EEENS1_36VarlenDynamicPersistentTileSchedulerILi128ELi64ELi256ELi256ELb1ELb1ELb0ELb0ELb1ELb1EEEEEEEEEvNT_6ParamsE)
        /*0884*/ 	.word	0x00000010


	//----- nvinfo : EIATTR_MIN_STACK_SIZE
	.align		4
.L_374:
        /*0888*/ 	.byte	0x04, 0x12
        /*088a*/ 	.short	(.L_376 - .L_375)
	.align		4
.L_375:
        /*088c*/ 	.word	index@(_ZN7cutlass13device_kernelIN5flash19enable_sm80_to_sm89INS1_16FlashAttnFwdSm80INS1_25CollectiveMainloopFwdSm80ILi8ELi1ELb0EN4cute5tupleIJNS5_1CILi128EEENS7_ILi64EEENS7_ILi192EEEEEELi192ENS_10bfloat16_tEfNS_4arch4Sm80ELb0ELb0ELb1ELb1ELb1ELb1ELb1ELb1EEENS1_21CollectiveEpilogueFwdINS6_IJS8_SA_S9_EEENS6_IJNS7_ILi1EEESI_SI_EEESC_SE_Li256ELb1ELb1ELb1ELb0EEENS1_36VarlenDynamicPersistentTileSchedulerILi128ELi64ELi256ELi256ELb1ELb1ELb0ELb0ELb1ELb1EEEEEEEEEvNT_6ParamsE)
        /*0890*/ 	.word	0x00000060


	//----- nvinfo : EIATTR_MIN_STACK_SIZE
	.align		4
.L_376:
        /*0894*/ 	.byte	0x04, 0x12
        /*0896*/ 	.short	(.L_378 - .L_377)
	.align		4
.L_377:
        /*0898*/ 	.word	index@(_ZN7cutlass13device_kernelIN5flash19enable_sm80_to_sm89INS1_16FlashAttnFwdSm80INS1_25CollectiveMainloopFwdSm80ILi8ELi1ELb0EN4cute5tupleIJNS5_1CILi128EEENS7_ILi64EEENS7_ILi192EEEEEELi192ENS_10bfloat16_tEfNS_4arch4Sm80ELb0ELb1ELb1ELb0ELb1ELb0ELb1ELb1EEENS1_21CollectiveEpilogueFwdINS6_IJS8_SA_S9_EEENS6_IJNS7_ILi1EEESI_SI_EEESC_SE_Li256ELb0ELb1ELb1ELb0EEENS1_19SingleTileSchedulerILb0ELb1ELb1ELi128EEEEEEEEEvNT_6ParamsE)
        /*089c*/ 	.word	0x00000000


	//----- nvinfo : EIATTR_MIN_STACK_SIZE
	.align		4
.L_378:
        /*08a0*/ 	.byte	0x04, 0x12
        /*08a2*/ 	.short	(.L_380 - .L_379)
	.align		4
.L_379:
        /*08a4*/ 	.word	index@(_ZN7cutlass13device_kernelIN5flash19enable_sm80_to_sm89INS1_16FlashAttnFwdSm80INS1_25CollectiveMainloopFwdSm80ILi8ELi1ELb0EN4cute5tupleIJNS5_1CILi128EEENS7_ILi64EEENS7_ILi192EEEEEELi192ENS_10bfloat16_tEfNS_4arch4Sm80ELb0ELb1ELb1ELb1ELb1ELb0ELb1ELb1EEENS1_21CollectiveEpilogueFwdINS6_IJS8_SA_S9_EEENS6_IJNS7_ILi1EEESI_SI_EEESC_SE_Li256ELb1ELb1ELb1ELb0EEENS1_36VarlenDynamicPersistentTileSchedulerILi128ELi64ELi256ELi256ELb1ELb1ELb0ELb1ELb0ELb1EEEEEEEEEvNT_6ParamsE)
        /*08a8*/ 	.word	0x00000018


	//----- nvinfo : EIATTR_MIN_STACK_SIZE
	.align		4
.L_380:
        /*08ac*/ 	.byte	0x04, 0x12
        /*08ae*/ 	.short	(.L_382 - .L_381)
	.align		4
.L_381:
        /*08b0*/ 	.word	index@(_ZN7cutlass13device_kernelIN5flash19enable_sm80_to_sm89INS1_16FlashAttnFwdSm80INS1_25CollectiveMainloopFwdSm80ILi8ELi1ELb0EN4cute5tupleIJNS5_1CILi128EEENS7_ILi64EEENS7_ILi192EEEEEELi192ENS_10bfloat16_tEfNS_4arch4Sm80ELb0ELb1ELb1ELb1ELb1ELb1ELb1ELb1EEENS1_21CollectiveEpilogueFwdINS6_IJS8_SA_S9_EEENS6_IJNS7_ILi1EEESI_SI_EEESC_SE_Li256ELb1ELb1ELb1ELb0EEENS1_36VarlenDynamicPersistentTileSchedulerILi128ELi64ELi256ELi256ELb1ELb1ELb0ELb1ELb0ELb1EEEEEEEEEvNT_6ParamsE)
        /*08b4*/ 	.word	0x00000170


	//----- nvinfo : EIATTR_MIN_STACK_SIZE
	.align		4
.L_382:
        /*08b8*/ 	.byte	0x04, 0x12
        /*08ba*/ 	.short	(.L_384 - .L_383)
	.align		4
.L_383:
        /*08bc*/ 	.word	index@(_ZN7cutlass13device_kernelIN5flash19enable_sm80_to_sm89INS1_16FlashAttnFwdSm80INS1_25CollectiveMainloopFwdSm80ILi8ELi1ELb0EN4cute5tupleIJNS5_1CILi128EEENS7_ILi64EEENS7_ILi192EEEEEELi192ENS_10bfloat16_tEfNS_4arch4Sm80ELb1ELb0ELb1ELb0ELb1ELb0ELb1ELb1EEENS1_21CollectiveEpilogueFwdINS6_IJS8_SA_S9_EEENS6_IJNS7_ILi1EEESI_SI_EEESC_SE_Li256ELb0ELb1ELb1ELb0EEENS1_30DynamicPersistentTileSchedulerILi256ELi256ELb1ELb1ELb0EEEEEEEEEvNT_6ParamsE)
        /*08c0*/ 	.word	0x00000010


	//----- nvinfo : EIATTR_MIN_STACK_SIZE
	.align		4
.L_384:
        /*08c4*/ 	.byte	0x04, 0x12
        /*08c6*/ 	.short	(.L_386 - .L_385)
	.align		4
.L_385:
        /*08c8*/ 	.word	index@(_ZN7cutlass13device_kernelIN5flash19enable_sm80_to_sm89INS1_16FlashAttnFwdSm80INS1_25CollectiveMainloopFwdSm80ILi8ELi1ELb0EN4cute5tupleIJNS5_1CILi128EEENS7_ILi64EEENS7_ILi192EEEEEELi192ENS_10bfloat16_tEfNS_4arch4Sm80ELb1ELb0ELb1ELb1ELb1ELb0ELb1ELb1EEENS1_21CollectiveEpilogueFwdINS6_IJS8_SA_S9_EEENS6_IJNS7_ILi1EEESI_SI_EEESC_SE_Li256ELb1ELb1ELb1ELb0EEENS1_36VarlenDynamicPersistentTileSchedulerILi128ELi64ELi256ELi256ELb1ELb1ELb0ELb1ELb1ELb1EEEEEEEEEvNT_6ParamsE)
        /*08cc*/ 	.word	0x00000018


	//----- nvinfo : EIATTR_MIN_STACK_SIZE
	.align		4
.L_386:
        /*08d0*/ 	.byte	0x04, 0x12
        /*08d2*/ 	.short	(.L_388 - .L_387)
	.align		4
.L_387:
        /*08d4*/ 	.word	index@(_ZN7cutlass13device_kernelIN5flash19enable_sm80_to_sm89INS1_16FlashAttnFwdSm80INS1_25CollectiveMainloopFwdSm80ILi8ELi1ELb0EN4cute5tupleIJNS5_1CILi128EEENS7_ILi64EEENS7_ILi192EEEEEELi192ENS_10bfloat16_tEfNS_4arch4Sm80ELb1ELb0ELb1ELb1ELb1ELb1ELb1ELb1EEENS1_21CollectiveEpilogueFwdINS6_IJS8_SA_S9_EEENS6_IJNS7_ILi1EEESI_SI_EEESC_SE_Li256ELb1ELb1ELb1ELb0EEENS1_36VarlenDynamicPersistentTileSchedulerILi128ELi64ELi256ELi256ELb1ELb1ELb0ELb1ELb1ELb1EEEEEEEEEvNT_6ParamsE)
        /*08d8*/ 	.word	0x00000060


	//----- nvinfo : EIATTR_MIN_STACK_SIZE
	.align		4
.L_388:
        /*08dc*/ 	.byte	0x04, 0x12
        /*08de*/ 	.short	(.L_390 - .L_389)
	.align		4
.L_389:
        /*08e0*/ 	.word	index@(_ZN7cutlass13device_kernelIN5flash19enable_sm80_to_sm89INS1_16FlashAttnFwdSm80INS1_25CollectiveMainloopFwdSm80ILi8ELi2ELb0EN4cute5tupleIJNS5_1CILi128EEENS7_ILi64EEENS7_ILi192EEEEEELi192ENS_10bfloat16_tEfNS_4arch4Sm80ELb0ELb0ELb1ELb0ELb1ELb0ELb1ELb1EEENS1_21CollectiveEpilogueFwdINS6_IJS8_SA_S9_EEENS6_IJNS7_ILi1EEESI_SI_EEESC_SE_Li256ELb0ELb1ELb1ELb0EEENS1_19SingleTileSchedulerILb0ELb1ELb1ELi128EEEEEEEEEvNT_6ParamsE)
        /*08e4*/ 	.word	0x00000000


	//----- nvinfo : EIATTR_MIN_STACK_SIZE
	.align		4
.L_390:
        /*08e8*/ 	.byte	0x04, 0x12
        /*08ea*/ 	.short	(.L_392 - .L_391)
	.align		4
.L_391:
        /*08ec*/ 	.word	index@(_ZN7cutlass13device_kernelIN5flash19enable_sm80_to_sm89INS1_16FlashAttnFwdSm80INS1_25CollectiveMainloopFwdSm80ILi8ELi2ELb0EN4cute5tupleIJNS5_1CILi128EEENS7_ILi64EEENS7_ILi192EEEEEELi192ENS_10bfloat16_tEfNS_4arch4Sm80ELb0ELb0ELb1ELb1ELb1ELb0ELb1ELb1EEENS1_21CollectiveEpilogueFwdINS6_IJS8_SA_S9_EEENS6_IJNS7_ILi1EEESI_SI_EEESC_SE_Li256ELb1ELb1ELb1ELb0EEENS1_36VarlenDynamicPersistentTileSchedulerILi128ELi64ELi256ELi256ELb1ELb1ELb0ELb0ELb1ELb1EEEEEEEEEvNT_6ParamsE)
        /*08f0*/ 	.word	0x00000010


	//----- nvinfo : EIATTR_MIN_STACK_SIZE
	.align		4
.L_392:
        /*08f4*/ 	.byte	0x04, 0x12
        /*08f6*/ 	.short	(.L_394 - .L_393)
	.align		4
.L_393:
        /*08f8*/ 	.word	index@(_ZN7cutlass13device_kernelIN5flash19enable_sm80_to_sm89INS1_16FlashAttnFwdSm80INS1_25CollectiveMainloopFwdSm80ILi8ELi2ELb0EN4cute5tupleIJNS5_1CILi128EEENS7_ILi64EEENS7_ILi192EEEEEELi192ENS_10bfloat16_tEfNS_4arch4Sm80ELb0ELb0ELb1ELb1ELb1ELb1ELb1ELb1EEENS1_21CollectiveEpilogueFwdINS6_IJS8_SA_S9_EEENS6_IJNS7_ILi1EEESI_SI_EEESC_SE_Li256ELb1ELb1ELb1ELb0EEENS1_36VarlenDynamicPersistentTileSchedulerILi128ELi64ELi256ELi256ELb1ELb1ELb0ELb0ELb1ELb1EEEEEEEEEvNT_6ParamsE)
        /*08fc*/ 	.word	0x00000050


	//----- nvinfo : EIATTR_MIN_STACK_SIZE
	.align		4
.L_394:
        /*0900*/ 	.byte	0x04, 0x12
        /*0902*/ 	.short	(.L_396 - .L_395)
	.align		4
.L_395:
        /*0904*/ 	.word	index@(_ZN7cutlass13device_kernelIN5flash19enable_sm80_to_sm89INS1_16FlashAttnFwdSm80INS1_25CollectiveMainloopFwdSm80ILi8ELi2ELb0EN4cute5tupleIJNS5_1CILi128EEENS7_ILi64EEENS7_ILi192EEEEEELi192ENS_10bfloat16_tEfNS_4arch4Sm80ELb0ELb1ELb1ELb0ELb1ELb0ELb1ELb1EEENS1_21CollectiveEpilogueFwdINS6_IJS8_SA_S9_EEENS6_IJNS7_ILi1EEESI_SI_EEESC_SE_Li256ELb0ELb1ELb1ELb0EEENS1_19SingleTileSchedulerILb0ELb1ELb1ELi128EEEEEEEEEvNT_6ParamsE)
        /*0908*/ 	.word	0x00000000


	//----- nvinfo : EIATTR_MIN_STACK_SIZE
	.align		4
.L_396:
        /*090c*/ 	.byte	0x04, 0x12
        /*090e*/ 	.short	(.L_398 - .L_397)
	.align		4
.L_397:
        /*0910*/ 	.word	index@(_ZN7cutlass13device_kernelIN5flash19enable_sm80_to_sm89INS1_16FlashAttnFwdSm80INS1_25CollectiveMainloopFwdSm80ILi8ELi2ELb0EN4cute5tupleIJNS5_1CILi128EEENS7_ILi64EEENS7_ILi192EEEEEELi192ENS_10bfloat16_tEfNS_4arch4Sm80ELb0ELb1ELb1ELb1ELb1ELb0ELb1ELb1EEENS1_21CollectiveEpilogueFwdINS6_IJS8_SA_S9_EEENS6_IJNS7_ILi1EEESI_SI_EEESC_SE_Li256ELb1ELb1ELb1ELb0EEENS1_36VarlenDynamicPersistentTileSchedulerILi128ELi64ELi256ELi256ELb1ELb1ELb0ELb1ELb0ELb1EEEEEEEEEvNT_6ParamsE)
        /*0914*/ 	.word	0x00000010


	//----- nvinfo : EIATTR_MIN_STACK_SIZE
	.align		4
.L_398:
        /*0918*/ 	.byte	0x04, 0x12
        /*091a*/ 	.short	(.L_400 - .L_399)
	.align		4
.L_399:
        /*091c*/ 	.word	index@(_ZN7cutlass13device_kernelIN5flash19enable_sm80_to_sm89INS1_16FlashAttnFwdSm80INS1_25CollectiveMainloopFwdSm80ILi8ELi2ELb0EN4cute5tupleIJNS5_1CILi128EEENS7_ILi64EEENS7_ILi192EEEEEELi192ENS_10bfloat16_tEfNS_4arch4Sm80ELb0ELb1ELb1ELb1ELb1ELb1ELb1ELb1EEENS1_21CollectiveEpilogueFwdINS6_IJS8_SA_S9_EEENS6_IJNS7_ILi1EEESI_SI_EEESC_SE_Li256ELb1ELb1ELb1ELb0EEENS1_36VarlenDynamicPersistentTileSchedulerILi128ELi64ELi256ELi256ELb1ELb1ELb0ELb1ELb0ELb1EEEEEEEEEvNT_6ParamsE)
        /*0920*/ 	.word	0x00000140


	//----- nvinfo : EIATTR_MIN_STACK_SIZE
	.align		4
.L_400:
        /*0924*/ 	.byte	0x04, 0x12
        /*0926*/ 	.short	(.L_402 - .L_401)
	.align		4
.L_401:
        /*0928*/ 	.word	index@(_ZN7cutlass13device_kernelIN5flash19enable_sm80_to_sm89INS1_16FlashAttnFwdSm80INS1_25CollectiveMainloopFwdSm80ILi8ELi2ELb0EN4cute5tupleIJNS5_1CILi128EEENS7_ILi64EEENS7_ILi192EEEEEELi192ENS_10bfloat16_tEfNS_4arch4Sm80ELb1ELb0ELb1ELb0ELb1ELb0ELb1ELb1EEENS1_21CollectiveEpilogueFwdINS6_IJS8_SA_S9_EEENS6_IJNS7_ILi1EEESI_SI_EEESC_SE_Li256ELb0ELb1ELb1ELb0EEENS1_30DynamicPersistentTileSchedulerILi256ELi256ELb1ELb1ELb0EEEEEEEEEvNT_6ParamsE)
        /*092c*/ 	.word	0x00000010


	//----- nvinfo : EIATTR_MIN_STACK_SIZE
	.align		4
.L_402:
        /*0930*/ 	.byte	0x04, 0x12
        /*0932*/ 	.short	(.L_404 - .L_403)
	.align		4
.L_403:
        /*0934*/ 	.word	index@(_ZN7cutlass13device_kernelIN5flash19enable_sm80_to_sm89INS1_16FlashAttnFwdSm80INS1_25CollectiveMainloopFwdSm80ILi8ELi2ELb0EN4cute5tupleIJNS5_1CILi128EEENS7_ILi64EEENS7_ILi192EEEEEELi192ENS_10bfloat16_tEfNS_4arch4Sm80ELb1ELb0ELb1ELb1ELb1ELb0ELb1ELb1EEENS1_21CollectiveEpilogueFwdINS6_IJS8_SA_S9_EEENS6_IJNS7_ILi1EEESI_SI_EEESC_SE_Li256ELb1ELb1ELb1ELb0EEENS1_36VarlenDynamicPersistentTileSchedulerILi128ELi64ELi256ELi256ELb1ELb1ELb0ELb1ELb1ELb1EEEEEEEEEvNT_6ParamsE)
        /*0938*/ 	.word	0x00000020


	//----- nvinfo : EIATTR_MIN_STACK_SIZE
	.align		4
.L_404:
        /*093c*/ 	.byte	0x04, 0x12
        /*093e*/ 	.short	(.L_406 - .L_405)
	.align		4
.L_405:
        /*0940*/ 	.word	index@(_ZN7cutlass13device_kernelIN5flash19enable_sm80_to_sm89INS1_16FlashAttnFwdSm80INS1_25CollectiveMainloopFwdSm80ILi8ELi2ELb0EN4cute5tupleIJNS5_1CILi128EEENS7_ILi64EEENS7_ILi192EEEEEELi192ENS_10bfloat16_tEfNS_4arch4Sm80ELb1ELb0ELb1ELb1ELb1ELb1ELb1ELb1EEENS1_21CollectiveEpilogueFwdINS6_IJS8_SA_S9_EEENS6_IJNS7_ILi1EEESI_SI_EEESC_SE_Li256ELb1ELb1ELb1ELb0EEENS1_36VarlenDynamicPersistentTileSchedulerILi128ELi64ELi256ELi256ELb1ELb1ELb0ELb1ELb1ELb1EEEEEEEEEvNT_6ParamsE)
        /*0944*/ 	.word	0x00000070


	//----- nvinfo : EIATTR_MIN_STACK_SIZE
	.align		4
.L_406:
        /*0948*/ 	.byte	0x04, 0x12
        /*094a*/ 	.short	(.L_408 - .L_407)
	.align		4
.L_407:
        /*094c*/ 	.word	index@(_ZN7cutlass13device_kernelIN5flash19enable_sm80_to_sm89INS1_16FlashAttnFwdSm80INS1_25CollectiveMainloopFwdSm80ILi8ELi1ELb0EN4cute5tupleIJNS5_1CILi128EEENS7_ILi64EEENS7_ILi192EEEEEELi192ENS_10bfloat16_tEfNS_4arch4Sm80ELb0ELb0ELb0ELb0ELb1ELb0ELb1ELb1EEENS1_21CollectiveEpilogueFwdINS6_IJS8_SA_S9_EEENS6_IJNS7_ILi1EEESI_SI_EEESC_SE_Li256ELb0ELb1ELb1ELb0EEENS1_19SingleTileSchedulerILb0ELb1ELb1ELi128EEEEEEEEEvNT_6ParamsE)
        /*0950*/ 	.word	0x00000000


	//----- nvinfo : EIATTR_MIN_STACK_SIZE
	.align		4
.L_408:
        /*0954*/ 	.byte	0x04, 0x12
        /*0956*/ 	.short	(.L_410 - .L_409)
	.align		4
.L_409:
        /*0958*/ 	.word	index@(_ZN7cutlass13device_kernelIN5flash19enable_sm80_to_sm89INS1_16FlashAttnFwdSm80INS1_25CollectiveMainloopFwdSm80ILi8ELi1ELb0EN4cute5tupleIJNS5_1CILi128EEENS7_ILi64EEENS7_ILi192EEEEEELi192ENS_10bfloat16_tEfNS_4arch4Sm80ELb0ELb0ELb0ELb1ELb1ELb0ELb1ELb1EEENS1_21CollectiveEpilogueFwdINS6_IJS8_SA_S9_EEENS6_IJNS7_ILi1EEESI_SI_EEESC_SE_Li256ELb1ELb1ELb1ELb0EEENS1_36VarlenDynamicPersistentTileSchedulerILi128ELi64ELi256ELi256ELb1ELb1ELb0ELb0ELb1ELb1EEEEEEEEEvNT_6ParamsE)
        /*095c*/ 	.word	0x00000018


	//----- nvinfo : EIATTR_MIN_STACK_SIZE
	.align		4
.L_410:
        /*0960*/ 	.byte	0x04, 0x12
        /*0962*/ 	.short	(.L_412 - .L_411)
	.align		4
.L_411:
        /*0964*/ 	.word	index@(_ZN7cutlass13device_kernelIN5flash19enable_sm80_to_sm89INS1_16FlashAttnFwdSm80INS1_25CollectiveMainloopFwdSm80ILi8ELi1ELb0EN4cute5tupleIJNS5_1CILi128EEENS7_ILi64EEENS7_ILi192EEEEEELi192ENS_10bfloat16_tEfNS_4arch4Sm80ELb0ELb0ELb0ELb1ELb1ELb1ELb1ELb1EEENS1_21CollectiveEpilogueFwdINS6_IJS8_SA_S9_EEENS6_IJNS7_ILi1EEESI_SI_EEESC_SE_Li256ELb1ELb1ELb1ELb0EEENS1_36VarlenDynamicPersistentTileSchedulerILi128ELi64ELi256ELi256ELb1ELb1ELb0ELb0ELb1ELb1EEEEEEEEEvNT_6ParamsE)
        /*0968*/ 	.word	0x00000060


	//----- nvinfo : EIATTR_MIN_STACK_SIZE
	.align		4
.L_412:
        /*096c*/ 	.byte	0x04, 0x12
        /*096e*/ 	.short	(.L_414 - .L_413)
	.align		4
.L_413:
        /*0970*/ 	.word	index@(_ZN7cutlass13device_kernelIN5flash19enable_sm80_to_sm89INS1_16FlashAttnFwdSm80INS1_25CollectiveMainloopFwdSm80ILi8ELi1ELb0EN4cute5tupleIJNS5_1CILi128EEENS7_ILi64EEENS7_ILi192EEEEEELi192ENS_10bfloat16_tEfNS_4arch4Sm80ELb0ELb1ELb0ELb0ELb1ELb0ELb1ELb1EEENS1_21CollectiveEpilogueFwdINS6_IJS8_SA_S9_EEENS6_IJNS7_ILi1EEESI_SI_EEESC_SE_Li256ELb0ELb1ELb1ELb0EEENS1_19SingleTileSchedulerILb0ELb1ELb1ELi128EEEEEEEEEvNT_6ParamsE)
        /*0974*/ 	.word	0x00000000


	//----- nvinfo : EIATTR_MIN_STACK_SIZE
	.align		4
.L_414:
        /*0978*/ 	.byte	0x04, 0x12
        /*097a*/ 	.short	(.L_416 - .L_415)
	.align		4
.L_415:
        /*097c*/ 	.word	index@(_ZN7cutlass13device_kernelIN5flash19enable_sm80_to_sm89INS1_16FlashAttnFwdSm80INS1_25CollectiveMainloopFwdSm80ILi8ELi1ELb0EN4cute5tupleIJNS5_1CILi128EEENS7_ILi64EEENS7_ILi192EEEEEELi192ENS_10bfloat16_tEfNS_4arch4Sm80ELb0ELb1ELb0ELb1ELb1ELb0ELb1ELb1EEENS1_21CollectiveEpilogueFwdINS6_IJS8_SA_S9_EEENS6_IJNS7_ILi1EEESI_SI_EEESC_SE_Li256ELb1ELb1ELb1ELb0EEENS1_36VarlenDynamicPersistentTileSchedulerILi128ELi64ELi256ELi256ELb1ELb1ELb0ELb1ELb0ELb1EEEEEEEEEvNT_6ParamsE)
        /*0980*/ 	.word	0x00000018


	//----- nvinfo : EIATTR_MIN_STACK_SIZE
	.align		4
.L_416:
        /*0984*/ 	.byte	0x04, 0x12
        /*0986*/ 	.short	(.L_418 - .L_417)
	.align		4
.L_417:
        /*0988*/ 	.word	index@(_ZN7cutlass13device_kernelIN5flash19enable_sm80_to_sm89INS1_16FlashAttnFwdSm80INS1_25CollectiveMainloopFwdSm80ILi8ELi1ELb0EN4cute5tupleIJNS5_1CILi128EEENS7_ILi64EEENS7_ILi192EEEEEELi192ENS_10bfloat16_tEfNS_4arch4Sm80ELb0ELb1ELb0ELb1ELb1ELb1ELb1ELb1EEENS1_21CollectiveEpilogueFwdINS6_IJS8_SA_S9_EEENS6_IJNS7_ILi1EEESI_SI_EEESC_SE_Li256ELb1ELb1ELb1ELb0EEENS1_36VarlenDynamicPersistentTileSchedulerILi128ELi64ELi256ELi256ELb1ELb1ELb0ELb1ELb0ELb1EEEEEEEEEvNT_6ParamsE)
        /*098c*/ 	.word	0x00000170


	//----- nvinfo : EIATTR_MIN_STACK_SIZE
	.align		4
.L_418:
        /*0990*/ 	.byte	0x04, 0x12
        /*0992*/ 	.short	(.L_420 - .L_419)
	.align		4
.L_419:
        /*0994*/ 	.word	index@(_ZN7cutlass13device_kernelIN5flash19enable_sm80_to_sm89INS1_16FlashAttnFwdSm80INS1_25CollectiveMainloopFwdSm80ILi8ELi1ELb0EN4cute5tupleIJNS5_1CILi128EEENS7_ILi64EEENS7_ILi192EEEEEELi192ENS_10bfloat16_tEfNS_4arch4Sm80ELb1ELb0ELb0ELb0ELb1ELb0ELb1ELb1EEENS1_21CollectiveEpilogueFwdINS6_IJS8_SA_S9_EEENS6_IJNS7_ILi1EEESI_SI_EEESC_SE_Li256ELb0ELb1ELb1ELb0EEENS1_30DynamicPersistentTileSchedulerILi256ELi256ELb1ELb1ELb0EEEEEEEEEvNT_6ParamsE)
        /*0998*/ 	.word	0x00000010


	//----- nvinfo : EIATTR_MIN_STACK_SIZE
	.align		4
.L_420:
        /*099c*/ 	.byte	0x04, 0x12
        /*099e*/ 	.short	(.L_422 - .L_421)
	.align		4
.L_421:
        /*09a0*/ 	.word	index@(_ZN7cutlass13device_kernelIN5flash19enable_sm80_to_sm89INS1_16FlashAttnFwdSm80INS1_25CollectiveMainloopFwdSm80ILi8ELi1ELb0EN4cute5tupleIJNS5_1CILi128EEENS7_ILi64EEENS7_ILi192EEEEEELi192ENS_10bfloat16_tEfNS_4arch4Sm80ELb1ELb0ELb0ELb1ELb1ELb0ELb1ELb1EEENS1_21CollectiveEpilogueFwdINS6_IJS8_SA_S9_EEENS6_IJNS7_ILi1EEESI_SI_EEESC_SE_Li256ELb1ELb1ELb1ELb0EEENS1_36VarlenDynamicPersistentTileSchedulerILi128ELi64ELi256ELi256ELb1ELb1ELb0ELb1ELb1ELb1EEEEEEEEEvNT_6ParamsE)
        /*09a4*/ 	.word	0x00000018


	//----- nvinfo : EIATTR_MIN_STACK_SIZE
	.align		4
.L_422:
        /*09a8*/ 	.byte	0x04, 0x12
        /*09aa*/ 	.short	(.L_424 - .L_423)
	.align		4
.L_423:
        /*09ac*/ 	.word	index@(_ZN7cutlass13device_kernelIN5flash19enable_sm80_to_sm89INS1_16FlashAttnFwdSm80INS1_25CollectiveMainloopFwdSm80ILi8ELi1ELb0EN4cute5tupleIJNS5_1CILi128EEENS7_ILi64EEENS7_ILi192EEEEEELi192ENS_10bfloat16_tEfNS_4arch4Sm80ELb1ELb0ELb0ELb1ELb1ELb1ELb1ELb1EEENS1_21CollectiveEpilogueFwdINS6_IJS8_SA_S9_EEENS6_IJNS7_ILi1EEESI_SI_EEESC_SE_Li256ELb1ELb1ELb1ELb0EEENS1_36VarlenDynamicPersistentTileSchedulerILi128ELi64ELi256ELi256ELb1ELb1ELb0ELb1ELb1ELb1EEEEEEEEEvNT_6ParamsE)
        /*09b0*/ 	.word	0x00000060


	//----- nvinfo : EIATTR_MIN_STACK_SIZE
	.align		4
.L_424:
        /*09b4*/ 	.byte	0x04, 0x12
        /*09b6*/ 	.short	(.L_426 - .L_425)
	.align		4
.L_425:
        /*09b8*/ 	.word	index@(_ZN7cutlass13device_kernelIN5flash19enable_sm80_to_sm89INS1_16FlashAttnFwdSm80INS1_25CollectiveMainloopFwdSm80ILi8ELi2ELb0EN4cute5tupleIJNS5_1CILi128EEENS7_ILi64EEENS7_ILi192EEEEEELi192ENS_10bfloat16_tEfNS_4arch4Sm80ELb0ELb0ELb0ELb0ELb1ELb0ELb1ELb1EEENS1_21CollectiveEpilogueFwdINS6_IJS8_SA_S9_EEENS6_IJNS7_ILi1EEESI_SI_EEESC_SE_Li256ELb0ELb1ELb1ELb0EEENS1_19SingleTileSchedulerILb0ELb1ELb1ELi128EEEEEEEEEvNT_6ParamsE)
        /*09bc*/ 	.word	0x00000000


	//----- nvinfo : EIATTR_MIN_STACK_SIZE
	.align		4
.L_426:
        /*09c0*/ 	.byte	0x04, 0x12
        /*09c2*/ 	.short	(.L_428 - .L_427)
	.align		4
.L_427:
        /*09c4*/ 	.word	index@(_ZN7cutlass13device_kernelIN5flash19enable_sm80_to_sm89INS1_16FlashAttnFwdSm80INS1_25CollectiveMainloopFwdSm80ILi8ELi2ELb0EN4cute5tupleIJNS5_1CILi128EEENS7_ILi64EEENS7_ILi192EEEEEELi192ENS_10bfloat16_tEfNS_4arch4Sm80ELb0ELb0ELb0ELb1ELb1ELb0ELb1ELb1EEENS1_21CollectiveEpilogueFwdINS6_IJS8_SA_S9_EEENS6_IJNS7_ILi1EEESI_SI_EEESC_SE_Li256ELb1ELb1ELb1ELb0EEENS1_36VarlenDynamicPersistentTileSchedulerILi128ELi64ELi256ELi256ELb1ELb1ELb0ELb0ELb1ELb1EEEEEEEEEvNT_6ParamsE)
        /*09c8*/ 	.word	0x00000010


	//----- nvinfo : EIATTR_MIN_STACK_SIZE
	.align		4
.L_428:
        /*09cc*/ 	.byte	0x04, 0x12
        /*09ce*/ 	.short	(.L_430 - .L_429)
	.align		4
.L_429:
        /*09d0*/ 	.word	index@(_ZN7cutlass13device_kernelIN5flash19enable_sm80_to_sm89INS1_16FlashAttnFwdSm80INS1_25CollectiveMainloopFwdSm80ILi8ELi2ELb0EN4cute5tupleIJNS5_1CILi128EEENS7_ILi64EEENS7_ILi192EEEEEELi192ENS_10bfloat16_tEfNS_4arch4Sm80ELb0ELb0ELb0ELb1ELb1ELb1ELb1ELb1EEENS1_21CollectiveEpilogueFwdINS6_IJS8_SA_S9_EEENS6_IJNS7_ILi1EEESI_SI_EEESC_SE_Li256ELb1ELb1ELb1ELb0EEENS1_36VarlenDynamicPersistentTileSchedulerILi128ELi64ELi256ELi256ELb1ELb1ELb0ELb0ELb1ELb1EEEEEEEEEvNT_6ParamsE)
        /*09d4*/ 	.word	0x00000050


	//----- nvinfo : EIATTR_MIN_STACK_SIZE
	.align		4
.L_430:
        /*09d8*/ 	.byte	0x04, 0x12
        /*09da*/ 	.short	(.L_432 - .L_431)
	.align		4
.L_431:
        /*09dc*/ 	.word	index@(_ZN7cutlass13device_kernelIN5flash19enable_sm80_to_sm89INS1_16FlashAttnFwdSm80INS1_25CollectiveMainloopFwdSm80ILi8ELi2ELb0EN4cute5tupleIJNS5_1CILi128EEENS7_ILi64EEENS7_ILi192EEEEEELi192ENS_10bfloat16_tEfNS_4arch4Sm80ELb0ELb1ELb0ELb0ELb1ELb0ELb1ELb1EEENS1_21CollectiveEpilogueFwdINS6_IJS8_SA_S9_EEENS6_IJNS7_ILi1EEESI_SI_EEESC_SE_Li256ELb0ELb1ELb1ELb0EEENS1_19SingleTileSchedulerILb0ELb1ELb1ELi128EEEEEEEEEvNT_6ParamsE)
        /*09e0*/ 	.word	0x00000000


	//----- nvinfo : EIATTR_MIN_STACK_SIZE
	.align		4
.L_432:
        /*09e4*/ 	.byte	0x04, 0x12
        /*09e6*/ 	.short	(.L_434 - .L_433)
	.align		4
.L_433:
        /*09e8*/ 	.word	index@(_ZN7cutlass13device_kernelIN5flash19enable_sm80_to_sm89INS1_16FlashAttnFwdSm80INS1_25CollectiveMainloopFwdSm80ILi8ELi2ELb0EN4cute5tupleIJNS5_1CILi128EEENS7_ILi64EEENS7_ILi192EEEEEELi192ENS_10bfloat16_tEfNS_4arch4Sm80ELb0ELb1ELb0ELb1ELb1ELb0ELb1ELb1EEENS1_21CollectiveEpilogueFwdINS6_IJS8_SA_S9_EEENS6_IJNS7_ILi1EEESI_SI_EEESC_SE_Li256ELb1ELb1ELb1ELb0EEENS1_36VarlenDynamicPersistentTileSchedulerILi128ELi64ELi256ELi256ELb1ELb1ELb0ELb1ELb0ELb1EEEEEEEEEvNT_6ParamsE)
        /*09ec*/ 	.word	0x00000010


	//----- nvinfo : EIATTR_MIN_STACK_SIZE
	.align		4
.L_434:
        /*09f0*/ 	.byte	0x04, 0x12
        /*09f2*/ 	.short	(.L_436 - .L_435)
	.align		4
.L_435:
        /*09f4*/ 	.word	index@(_ZN7cutlass13device_kernelIN5flash19enable_sm80_to_sm89INS1_16FlashAttnFwdSm80INS1_25CollectiveMainloopFwdSm80ILi8ELi2ELb0EN4cute5tupleIJNS5_1CILi128EEENS7_ILi64EEENS7_ILi192EEEEEELi192ENS_10bfloat16_tEfNS_4arch4Sm80ELb0ELb1ELb0ELb1ELb1ELb1ELb1ELb1EEENS1_21CollectiveEpilogueFwdINS6_IJS8_SA_S9_EEENS6_IJNS7_ILi1EEESI_SI_EEESC_SE_Li256ELb1ELb1ELb1ELb0EEENS1_36VarlenDynamicPersistentTileSchedulerILi128ELi64ELi256ELi256ELb1ELb1ELb0ELb1ELb0ELb1EEEEEEEEEvNT_6ParamsE)
        /*09f8*/ 	.word	0x00000130


	//----- nvinfo : EIATTR_MIN_STACK_SIZE
	.align		4
.L_436:
        /*09fc*/ 	.byte	0x04, 0x12
        /*09fe*/ 	.short	(.L_438 - .L_437)
	.align		4
.L_437:
        /*0a00*/ 	.word	index@(_ZN7cutlass13device_kernelIN5flash19enable_sm80_to_sm89INS1_16FlashAttnFwdSm80INS1_25CollectiveMainloopFwdSm80ILi8ELi2ELb0EN4cute5tupleIJNS5_1CILi128EEENS7_ILi64EEENS7_ILi192EEEEEELi192ENS_10bfloat16_tEfNS_4arch4Sm80ELb1ELb0ELb0ELb0ELb1ELb0ELb1ELb1EEENS1_21CollectiveEpilogueFwdINS6_IJS8_SA_S9_EEENS6_IJNS7_ILi1EEESI_SI_EEESC_SE_Li256ELb0ELb1ELb1ELb0EEENS1_30DynamicPersistentTileSchedulerILi256ELi256ELb1ELb1ELb0EEEEEEEEEvNT_6ParamsE)
        /*0a04*/ 	.word	0x00000010


	//----- nvinfo : EIATTR_MIN_STACK_SIZE
	.align		4
.L_438:
        /*0a08*/ 	.byte	0x04, 0x12
        /*0a0a*/ 	.short	(.L_440 - .L_439)
	.align		4
.L_439:
        /*0a0c*/ 	.word	index@(_ZN7cutlass13device_kernelIN5flash19enable_sm80_to_sm89INS1_16FlashAttnFwdSm80INS1_25CollectiveMainloopFwdSm80ILi8ELi2ELb0EN4cute5tupleIJNS5_1CILi128EEENS7_ILi64EEENS7_ILi192EEEEEELi192ENS_10bfloat16_tEfNS_4arch4Sm80ELb1ELb0ELb0ELb1ELb1ELb0ELb1ELb1EEENS1_21CollectiveEpilogueFwdINS6_IJS8_SA_S9_EEENS6_IJNS7_ILi1EEESI_SI_EEESC_SE_Li256ELb1ELb1ELb1ELb0EEENS1_36VarlenDynamicPersistentTileSchedulerILi128ELi64ELi256ELi256ELb1ELb1ELb0ELb1ELb1ELb1EEEEEEEEEvNT_6ParamsE)
        /*0a10*/ 	.word	0x00000020


	//----- nvinfo : EIATTR_MIN_STACK_SIZE
	.align		4
.L_440:
        /*0a14*/ 	.byte	0x04, 0x12
        /*0a16*/ 	.short	(.L_442 - .L_441)
	.align		4
.L_441:
        /*0a18*/ 	.word	index@(_ZN7cutlass13device_kernelIN5flash19enable_sm80_to_sm89INS1_16FlashAttnFwdSm80INS1_25CollectiveMainloopFwdSm80ILi8ELi2ELb0EN4cute5tupleIJNS5_1CILi128EEENS7_ILi64EEENS7_ILi192EEEEEELi192ENS_10bfloat16_tEfNS_4arch4Sm80ELb1ELb0ELb0ELb1ELb1ELb1ELb1ELb1EEENS1_21CollectiveEpilogueFwdINS6_IJS8_SA_S9_EEENS6_IJNS7_ILi1EEESI_SI_EEESC_SE_Li256ELb1ELb1ELb1ELb0EEENS1_36VarlenDynamicPersistentTileSchedulerILi128ELi64ELi256ELi256ELb1ELb1ELb0ELb1ELb1ELb1EEEEEEEEEvNT_6ParamsE)
        /*0a1c*/ 	.word	0x00000070
.L_442:


//--------------------- .nv.info._ZN7cutlass13device_kernelIN5flash19enable_sm80_to_sm89INS1_16FlashAttnFwdSm80INS1_25CollectiveMainloopFwdSm80ILi8ELi1ELb0EN4cute5tupleIJNS5_1CILi128EEENS7_ILi64EEENS7_ILi192EEEEEELi192ENS_10bfloat16_tEfNS_4arch4Sm80ELb0ELb0ELb1ELb0ELb1ELb0ELb1ELb1EEENS1_21CollectiveEpilogueFwdINS6_IJS8_SA_S9_EEENS6_IJNS7_ILi1EEESI_SI_EEESC_SE_Li256ELb0ELb1ELb1ELb0EEENS1_19SingleTileSchedulerILb0ELb1ELb1ELi128EEEEEEEEEvNT_6ParamsE --------------------------
	.section	.nv.info._ZN7cutlass13device_kernelIN5flash19enable_sm80_to_sm89INS1_16FlashAttnFwdSm80INS1_25CollectiveMainloopFwdSm80ILi8ELi1ELb0EN4cute5tupleIJNS5_1CILi128EEENS7_ILi64EEENS7_ILi192EEEEEELi192ENS_10bfloat16_tEfNS_4arch4Sm80ELb0ELb0ELb1ELb0ELb1ELb0ELb1ELb1EEENS1_21CollectiveEpilogueFwdINS6_IJS8_SA_S9_EEENS6_IJNS7_ILi1EEESI_SI_EEESC_SE_Li256ELb0ELb1ELb1ELb0EEENS1_19SingleTileSchedulerILb0ELb1ELb1ELi128EEEEEEEEEvNT_6ParamsE,"",@"SHT_CUDA_INFO"
	.sectionflags	@""
	.align	4


	//----- nvinfo : EIATTR_CUDA_API_VERSION
	.align		4
        /*0000*/ 	.byte	0x04, 0x37
        /*0002*/ 	.short	(.L_444 - .L_443)
.L_443:
        /*0004*/ 	.word	0x00000082


	//----- nvinfo : EIATTR_SW2861232_WAR
	.align		4
.L_444:
        /*0008*/ 	.byte	0x01, 0x35
	.zero		2


	//----- nvinfo : EIATTR_PARAM_CBANK
	.align		4
        /*000c*/ 	.byte	0x04, 0x0a
        /*000e*/ 	.short	(.L_446 - .L_445)
	.align		4
.L_445:
        /*0010*/ 	.word	index@(.nv.constant0._ZN7cutlass13device_kernelIN5flash19enable_sm80_to_sm89INS1_16FlashAttnFwdSm80INS1_25CollectiveMainloopFwdSm80ILi8ELi1ELb0EN4cute5tupleIJNS5_1CILi128EEENS7_ILi64EEENS7_ILi192EEEEEELi192ENS_10bfloat16_tEfNS_4arch4Sm80ELb0ELb0ELb1ELb0ELb1ELb0ELb1ELb1EEENS1_21CollectiveEpilogueFwdINS6_IJS8_SA_S9_EEENS6_IJNS7_ILi1EEESI_SI_EEESC_SE_Li256ELb0ELb1ELb1ELb0EEENS1_19SingleTileSchedulerILb0ELb1ELb1ELi128EEEEEEEEEvNT_6ParamsE)
        /*0014*/ 	.short	0x0160
        /*0016*/ 	.short	0x0418


	//----- nvinfo : EIATTR_CBANK_PARAM_SIZE
	.align		4
.L_446:
        /*0018*/ 	.byte	0x03, 0x19
        /*001a*/ 	.short	0x0418


	//----- nvinfo : EIATTR_KPARAM_INFO
	.align		4
        /*001c*/ 	.byte	0x04, 0x17
        /*001e*/ 	.short	(.L_448 - .L_447)
.L_447:
        /*0020*/ 	.word	0x00000000
        /*0024*/ 	.short	0x0000
        /*0026*/ 	.short	0x0000
        /*0028*/ 	.byte	0x00, 0xf0, 0x61, 0x10


	//----- nvinfo : EIATTR_MAXREG_COUNT
	.align		4
.L_448:
        /*002c*/ 	.byte	0x03, 0x1b
        /*002e*/ 	.short	0x00ff


	//----- nvinfo : EIATTR_NUM_BARRIERS
	.align		4
        /*0030*/ 	.byte	0x02, 0x4c
        /*0032*/ 	.byte	0x02
	.zero		1


	//----- nvinfo : EIATTR_MERCURY_ISA_VERSION
	.align		4
        /*0034*/ 	.byte	0x03, 0x5f
        /*0036*/ 	.short	0x0000


	//----- nvinfo : EIATTR_COOP_GROUP_MASK_REGIDS
	.align		4
        /*0038*/ 	.byte	0x04, 0x29
        /*003a*/ 	.short	(.L_450 - .L_449)


	//   ....[0]....
.L_449:
        /*003c*/ 	.word	0xffffffff


	//   ....[1]....
        /*0040*/ 	.word	0xffffffff


	//   ....[2]....
        /*0044*/ 	.word	0xffffffff


	//   ....[3]....
        /*0048*/ 	.word	0xffffffff


	//   ....[4]....
        /*004c*/ 	.word	0xffffffff


	//   ....[5]....
        /*0050*/ 	.word	0xffffffff


	//   ....[6]....
        /*0054*/ 	.word	0xffffffff


	//   ....[7]....
        /*0058*/ 	.word	0xffffffff


	//   ....[8]....
        /*005c*/ 	.word	0xffffffff


	//   ....[9]....
        /*0060*/ 	.word	0xffffffff


	//   ....[10]....
        /*0064*/ 	.word	0xffffffff


	//   ....[11]....
        /*0068*/ 	.word	0xffffffff


	//   ....[12]....
        /*006c*/ 	.word	0xffffffff


	//   ....[13]....
        /*0070*/ 	.word	0xffffffff


	//   ....[14]....
        /*0074*/ 	.word	0xffffffff


	//   ....[15]....
        /*0078*/ 	.word	0xffffffff


	//   ....[16]....
        /*007c*/ 	.word	0xffffffff


	//   ....[17]....
        /*0080*/ 	.word	0xffffffff


	//   ....[18]....
        /*0084*/ 	.word	0xffffffff


	//   ....[19]....
        /*0088*/ 	.word	0xffffffff


	//   ....[20]....
        /*008c*/ 	.word	0xffffffff


	//   ....[21]....
        /*0090*/ 	.word	0xffffffff


	//   ....[22]....
        /*0094*/ 	.word	0xffffffff


	//   ....[23]....
        /*0098*/ 	.word	0xffffffff


	//   ....[24]....
        /*009c*/ 	.word	0xffffffff


	//   ....[25]....
        /*00a0*/ 	.word	0xffffffff


	//   ....[26]....
        /*00a4*/ 	.word	0xffffffff


	//   ....[27]....
        /*00a8*/ 	.word	0xffffffff


	//   ....[28]....
        /*00ac*/ 	.word	0xffffffff


	//   ....[29]....
        /*00b0*/ 	.word	0xffffffff


	//   ....[30]....
        /*00b4*/ 	.word	0xffffffff


	//   ....[31]....
        /*00b8*/ 	.word	0xffffffff


	//   ....[32]....
        /*00bc*/ 	.word	0xffffffff


	//   ....[33]....
        /*00c0*/ 	.word	0xffffffff


	//   ....[34]....
        /*00c4*/ 	.word	0xffffffff


	//   ....[35]....
        /*00c8*/ 	.word	0xffffffff


	//   ....[36]....
        /*00cc*/ 	.word	0xffffffff


	//   ....[37]....
        /*00d0*/ 	.word	0xffffffff


	//   ....[38]....
        /*00d4*/ 	.word	0xffffffff


	//   ....[39]....
        /*00d8*/ 	.word	0xffffffff


	//   ....[40]....
        /*00dc*/ 	.word	0xffffffff


	//   ....[41]....
        /*00e0*/ 	.word	0xffffffff


	//   ....[42]....
        /*00e4*/ 	.word	0xffffffff


	//   ....[43]....
        /*00e8*/ 	.word	0xffffffff


	//   ....[44]....
        /*00ec*/ 	.word	0xffffffff


	//   ....[45]....
        /*00f0*/ 	.word	0xffffffff


	//   ....[46]....
        /*00f4*/ 	.word	0xffffffff


	//   ....[47]....
        /*00f8*/ 	.word	0xffffffff


	//   ....[48]....
        /*00fc*/ 	.word	0xffffffff


	//----- nvinfo : EIATTR_COOP_GROUP_INSTR_OFFSETS
	.align		4
.L_450:
        /*0100*/ 	.byte	0x04, 0x28
        /*0102*/ 	.short	(.L_452 - .L_451)


	//   ....[0]....
.L_451:
        /*0104*/ 	.word	0x00000050


	//   ....[1]....
        /*0108*/ 	.word	0x00000d80


	//   ....[2]....
        /*010c*/ 	.word	0x00000de0


	//   ....[3]....
        /*0110*/ 	.word	0x00000fc0


	//   ....[4]....
        /*0114*/ 	.word	0x00000ff0


	//   ....[5]....
        /*0118*/ 	.word	0x00001110


	//   ....[6]....
        /*011c*/ 	.word	0x00001140


	//   ....[7]....
        /*0120*/ 	.word	0x00001270


	//   ....[8]....
        /*0124*/ 	.word	0x000012b0


	//   ....[9]....
        /*0128*/ 	.word	0x00001990


	//   ....[10]....
        /*012c*/ 	.word	0x000019b0


	//   ....[11]....
        /*0130*/ 	.word	0x000019e0


	//   ....[12]....
        /*0134*/ 	.word	0x00001a10


	//   ....[13]....
        /*0138*/ 	.word	0x00001a50


	//   ....[14]....
        /*013c*/ 	.word	0x00001a80


	//   ....[15]....
        /*0140*/ 	.word	0x00001a90


	//   ....[16]....
        /*0144*/ 	.word	0x00001aa0


	//   ....[17]....
        /*0148*/ 	.word	0x00002f50


	//   ....[18]....
        /*014c*/ 	.word	0x00002f80


	//   ....[19]....
        /*0150*/ 	.word	0x00002fa0


	//   ....[20]....
        /*0154*/ 	.word	0x00002fb0


	//   ....[21]....
        /*0158*/ 	.word	0x000037c0


	//   ....[22]....
        /*015c*/ 	.word	0x000037e0


	//   ....[23]....
        /*0160*/ 	.word	0x00003800


	//   ....[24]....
        /*0164*/ 	.word	0x00003820


	//   ....[25]....
        /*0168*/ 	.word	0x00004a20


	//   ....[26]....
        /*016c*/ 	.word	0x00004a30


	//   ....[27]....
        /*0170*/ 	.word	0x00004a40


	//   ....[28]....
        /*0174*/ 	.word	0x00004a50


	//   ....[29]....
        /*0178*/ 	.word	0x00004d30


	//   ....[30]....
        /*017c*/ 	.word	0x00004d50


	//   ....[31]....
        /*0180*/ 	.word	0x00004d90


	//   ....[32]....
        /*0184*/ 	.word	0x00004dd0


	//   ....[33]....
        /*0188*/ 	.word	0x00005ee0


	//   ....[34]....
        /*018c*/ 	.word	0x00005ef0


	//   ....[35]....
        /*0190*/ 	.word	0x00005f50


	//   ....[36]....
        /*0194*/ 	.word	0x00005f60


	//   ....[37]....
        /*0198*/ 	.word	0x000075a0


	//   ....[38]....
        /*019c*/ 	.word	0x000075c0


	//   ....[39]....
        /*01a0*/ 	.word	0x000075f0


	//   ....[40]....
        /*01a4*/ 	.word	0x00007610


	//   ....[41]....
        /*01a8*/ 	.word	0x00008340


	//   ....[42]....
        /*01ac*/ 	.word	0x00008370


	//   ....[43]....
        /*01b0*/ 	.word	0x000083a0


	//   ....[44]....
        /*01b4*/ 	.word	0x000083d0


	//   ....[45]....
        /*01b8*/ 	.word	0x00008440


	//   ....[46]....
        /*01bc*/ 	.word	0x000084a0


	//   ....[47]....
        /*01c0*/ 	.word	0x00008da0


	//   ....[48]....
        /*01c4*/ 	.word	0x00008db0


	//----- nvinfo : EIATTR_EXIT_INSTR_OFFSETS
	.align		4
.L_452:
        /*01c8*/ 	.byte	0x04, 0x1c
        /*01ca*/ 	.short	(.L_454 - .L_453)


	//   ....[0]....
.L_453:
        /*01cc*/ 	.word	0x000001b0


	//   ....[1]....
        /*01d0*/ 	.word	0x00008dc0


	//   ....[2]....
        /*01d4*/ 	.word	0x00009660


	//   ....[3]....
        /*01d8*/ 	.word	0x000096b0


	//   ....[4]....
        /*01dc*/ 	.word	0x000096e0


	//   ....[5]....
        /*01e0*/ 	.word	0x00009740


	//   ....[6]....
        /*01e4*/ 	.word	0x000099d0


	//----- nvinfo : EIATTR_CTAIDZ_USED
	.align		4
.L_454:
        /*01e8*/ 	.byte	0x01, 0x04
	.zero		2


	//----- nvinfo : EIATTR_MAX_THREADS
	.align		4
        /*01ec*/ 	.byte	0x04, 0x05
        /*01ee*/ 	.short	(.L_456 - .L_455)
.L_455:
        /*01f0*/ 	.word	0x00000100
        /*01f4*/ 	.word	0x00000001
        /*01f8*/ 	.word	0x00000001


	//----- nvinfo : EIATTR_CRS_STACK_SIZE
	.align		4
.L_456:
        /*01fc*/ 	.byte	0x04, 0x1e
        /*01fe*/ 	.short	(.L_458 - .L_457)
.L_457:
        /*0200*/ 	.word	0x00000000
.L_458:


//--------------------- .nv.info._ZN7cutlass13device_kernelIN5flash19enable_sm80_to_sm89INS1_16FlashAttnFwdSm80INS1_25CollectiveMainloopFwdSm80ILi8ELi1ELb0EN4cute5tupleIJNS5_1CILi128EEENS7_ILi64EEENS7_ILi192EEEEEELi192ENS_10bfloat16_tEfNS_4arch4Sm80ELb0ELb0ELb1ELb1ELb1ELb0ELb1ELb1EEENS1_21CollectiveEpilogueFwdINS6_IJS8_SA_S9_EEENS6_IJNS7_ILi1EEESI_SI_EEESC_SE_Li256ELb1ELb1ELb1ELb0EEENS1_36VarlenDynamicPersistentTileSchedulerILi128ELi64ELi256ELi256ELb1ELb1ELb0ELb0ELb1ELb1EEEEEEEEEvNT_6ParamsE --------------------------
	.section	.nv.info._ZN7cutlass13device_kernelIN5flash19enable_sm80_to_sm89INS1_16FlashAttnFwdSm80INS1_25CollectiveMainloopFwdSm80ILi8ELi1ELb0EN4cute5tupleIJNS5_1CILi128EEENS7_ILi64EEENS7_ILi192EEEEEELi192ENS_10bfloat16_tEfNS_4arch4Sm80ELb0ELb0ELb1ELb1ELb1ELb0ELb1ELb1EEENS1_21CollectiveEpilogueFwdINS6_IJS8_SA_S9_EEENS6_IJNS7_ILi1EEESI_SI_EEESC_SE_Li256ELb1ELb1ELb1ELb0EEENS1_36VarlenDynamicPersistentTileSchedulerILi128ELi64ELi256ELi256ELb1ELb1ELb0ELb0ELb1ELb1EEEEEEEEEvNT_6ParamsE,"",@"SHT_CUDA_INFO"
	.sectionflags	@""
	.align	4


	//----- nvinfo : EIATTR_CUDA_API_VERSION
	.align		4
        /*0000*/ 	.byte	0x04, 0x37
        /*0002*/ 	.short	(.L_460 - .L_459)
.L_459:
        /*0004*/ 	.word	0x00000082


	//----- nvinfo : EIATTR_SW2861232_WAR
	.align		4
.L_460:
        /*0008*/ 	.byte	0x01, 0x35
	.zero		2


	//----- nvinfo : EIATTR_PARAM_CBANK
	.align		4
        /*000c*/ 	.byte	0x04, 0x0a
        /*000e*/ 	.short	(.L_462 - .L_461)
	.align		4
.L_461:
        /*0010*/ 	.word	index@(.nv.constant0._ZN7cutlass13device_kernelIN5flash19enable_sm80_to_sm89INS1_16FlashAttnFwdSm80INS1_25CollectiveMainloopFwdSm80ILi8ELi1ELb0EN4cute5tupleIJNS5_1CILi128EEENS7_ILi64EEENS7_ILi192EEEEEELi192ENS_10bfloat16_tEfNS_4arch4Sm80ELb0ELb0ELb1ELb1ELb1ELb0ELb1ELb1EEENS1_21CollectiveEpilogueFwdINS6_IJS8_SA_S9_EEENS6_IJNS7_ILi1EEESI_SI_EEESC_SE_Li256ELb1ELb1ELb1ELb0EEENS1_36VarlenDynamicPersistentTileSchedulerILi128ELi64ELi256ELi256ELb1ELb1ELb0ELb0ELb1ELb1EEEEEEEEEvNT_6ParamsE)
        /*0014*/ 	.short	0x0160
        /*0016*/ 	.short	0x0438


	//----- nvinfo : EIATTR_CBANK_PARAM_SIZE
	.align		4
.L_462:
        /*0018*/ 	.byte	0x03, 0x19
        /*001a*/ 	.short	0x0438


	//----- nvinfo : EIATTR_KPARAM_INFO
	.align		4
        /*001c*/ 	.byte	0x04, 0x17
        /*001e*/ 	.short	(.L_464 - .L_463)
.L_463:
        /*0020*/ 	.word	0x00000000
        /*0024*/ 	.short	0x0000
        /*0026*/ 	.short	0x0000
        /*0028*/ 	.byte	0x00, 0xf0, 0xe1, 0x10


	//----- nvinfo : EIATTR_MAXREG_COUNT
	.align		4
.L_464:
        /*002c*/ 	.byte	0x03, 0x1b
        /*002e*/ 	.short	0x00ff


	//----- nvinfo : EIATTR_NUM_BARRIERS
	.align		4
        /*0030*/ 	.byte	0x02, 0x4c
        /*0032*/ 	.byte	0x06
	.zero		1


	//----- nvinfo : EIATTR_ANNOTATIONS
	.align		4
        /*0034*/ 	.byte	0x04, 0x55
        /*0036*/ 	.short	(.L_466 - .L_465)


	//   ....[0]....
.L_465:
        /*0038*/ 	.word	0x00000001
        /*003c*/ 	.byte	0x70, 0x00, 0x00, 0x00, 0x01, 0x00, 0x00, 0x00, 0xe0, 0x0f, 0x00, 0x00, 0x01, 0x00, 0x00, 0x00
        /*004c*/ 	.byte	0x60, 0x10, 0x00, 0x00, 0x01, 0x00, 0x00, 0x00, 0xa0, 0x12, 0x00, 0x00, 0x01, 0x00, 0x00, 0x00
        /*005c*/ 	.byte	0xc0, 0x93, 0x00, 0x00, 0x01, 0x00, 0x00, 0x00, 0x30, 0x9b, 0x00, 0x00, 0x01, 0x00, 0x00, 0x00
        /*006c*/ 	.byte	0x70, 0x9b, 0x00, 0x00, 0x01, 0x00, 0x00, 0x00, 0x60, 0xc6, 0x00, 0x00


	//----- nvinfo : EIATTR_MERCURY_ISA_VERSION
	.align		4
.L_466:
        /*0078*/ 	.byte	0x03, 0x5f
        /*007a*/ 	.short	0x0000


	//----- nvinfo : EIATTR_INT_WARP_WIDE_INSTR_OFFSETS
	.align		4
        /*007c*/ 	.byte	0x04, 0x31
        /*007e*/ 	.short	(.L_468 - .L_467)


	//   ....[0]....
.L_467:
        /*0080*/ 	.word	0x000092a0


	//   ....[1]....
        /*0084*/ 	.word	0x00009320


	//----- nvinfo : EIATTR_COOP_GROUP_MASK_REGIDS
	.align		4
.L_468:
        /*0088*/ 	.byte	0x04, 0x29
        /*008a*/ 	.short	(.L_470 - .L_469)


	//   ....[0]....
.L_469:
        /*008c*/ 	.word	0xffffffff


	//   ....[1]....
        /*0090*/ 	.word	0xffffffff


	//   ....[2]....
        /*0094*/ 	.word	0xffffffff


	//   ....[3]....
        /*0098*/ 	.word	0xffffffff


	//   ....[4]....
        /*009c*/ 	.word	0xffffffff


	//   ....[5]....
        /*00a0*/ 	.word	0xffffffff


	//   ....[6]....
        /*00a4*/ 	.word	0xffffffff


	//   ....[7]....
        /*00a8*/ 	.word	0xffffffff


	//   ....[8]....
        /*00ac*/ 	.word	0xffffffff


	//   ....[9]....
        /*00b0*/ 	.word	0xffffffff


	//   ....[10]....
        /*00b4*/ 	.word	0xffffffff


	//   ....[11]....
        /*00b8*/ 	.word	0xffffffff


	//   ....[12]....
        /*00bc*/ 	.word	0xffffffff


	//   ....[13]....
        /*00c0*/ 	.word	0xffffffff


	//   ....[14]....
        /*00c4*/ 	.word	0xffffffff


	//   ....[15]....
        /*00c8*/ 	.word	0xffffffff


	//   ....[16]....
        /*00cc*/ 	.word	0xffffffff


	//   ....[17]....
        /*00d0*/ 	.word	0xffffffff


	//   ....[18]....
        /*00d4*/ 	.word	0xffffffff


	//   ....[19]....
        /*00d8*/ 	.word	0xffffffff


	//   ....[20]....
        /*00dc*/ 	.word	0xffffffff


	//   ....[21]....
        /*00e0*/ 	.word	0xffffffff


	//   ....[22]....
        /*00e4*/ 	.word	0xffffffff


	//   ....[23]....
        /*00e8*/ 	.word	0xffffffff


	//   ....[24]....
        /*00ec*/ 	.word	0xffffffff


	//   ....[25]....
        /*00f0*/ 	.word	0xffffffff


	//   ....[26]....
        /*00f4*/ 	.word	0xffffffff


	//   ....[27]....
        /*00f8*/ 	.word	0xffffffff


	//   ....[28]....
        /*00fc*/ 	.word	0xffffffff


	//   ....[29]....
        /*0100*/ 	.word	0xffffffff


	//   ....[30]....
        /*0104*/ 	.word	0xffffffff


	//   ....[31]....
        /*0108*/ 	.word	0xffffffff


	//   ....[32]....
        /*010c*/ 	.word	0xffffffff


	//   ....[33]....
        /*0110*/ 	.word	0xffffffff


	//   ....[34]....
        /*0114*/ 	.word	0xffffffff


	//   ....[35]....
        /*0118*/ 	.word	0xffffffff


	//   ....[36]....
        /*011c*/ 	.word	0xffffffff


	//   ....[37]....
        /*0120*/ 	.word	0xffffffff


	//   ....[38]....
        /*0124*/ 	.word	0xffffffff


	//   ....[39]....
        /*0128*/ 	.word	0xffffffff


	//   ....[40]....
        /*012c*/ 	.word	0xffffffff


	//   ....[41]....
        /*0130*/ 	.word	0xffffffff


	//   ....[42]....
        /*0134*/ 	.word	0xffffffff


	//   ....[43]....
        /*0138*/ 	.word	0xffffffff


	//   ....[44]....
        /*013c*/ 	.word	0xffffffff


	//   ....[45]....
        /*0140*/ 	.word	0xffffffff


	//   ....[46]....
        /*0144*/ 	.word	0xffffffff


	//   ....[47]....
        /*0148*/ 	.word	0xffffffff


	//   ....[48]....
        /*014c*/ 	.word	0xffffffff


	//   ....[49]....
        /*0150*/ 	.word	0xffffffff


	//   ....[50]....
        /*0154*/ 	.word	0xffffffff


	//   ....[51]....
        /*0158*/ 	.word	0xffffffff


	//   ....[52]....
        /*015c*/ 	.word	0xffffffff


	//   ....[53]....
        /*0160*/ 	.word	0xffffffff


	//   ....[54]....
        /*0164*/ 	.word	0xffffffff


	//   ....[55]....
        /*0168*/ 	.word	0xffffffff


	//   ....[56]....
        /*016c*/ 	.word	0xffffffff


	//   ....[57]....
        /*0170*/ 	.word	0xffffffff


	//   ....[58]....
        /*0174*/ 	.word	0xffffffff


	//   ....[59]....
        /*0178*/ 	.word	0xffffffff


	//   ....[60]....
        /*017c*/ 	.word	0xffffffff


	//   ....[61]....
        /*0180*/ 	.word	0xffffffff


	//   ....[62]....
        /*0184*/ 	.word	0xffffffff


	//   ....[63]....
        /*0188*/ 	.word	0xffffffff


	//   ....[64]....
        /*018c*/ 	.word	0xffffffff


	//   ....[65]....
        /*0190*/ 	.word	0xffffffff


	//   ....[66]....
        /*0194*/ 	.word	0xffffffff


	//   ....[67]....
        /*0198*/ 	.word	0xffffffff


	//   ....[68]....
        /*019c*/ 	.word	0xffffffff


	//   ....[69]....
        /*01a0*/ 	.word	0xffffffff


	//   ....[70]....
        /*01a4*/ 	.word	0xffffffff


	//   ....[71]....
        /*01a8*/ 	.word	0xffffffff


	//   ....[72]....
        /*01ac*/ 	.word	0xffffffff


	//   ....[73]....
        /*01b0*/ 	.word	0xffffffff


	//   ....[74]....
        /*01b4*/ 	.word	0xffffffff


	//   ....[75]....
        /*01b8*/ 	.word	0xffffffff


	//   ....[76]....
        /*01bc*/ 	.word	0xffffffff


	//   ....[77]....
        /*01c0*/ 	.word	0xffffffff


	//   ....[78]....
        /*01c4*/ 	.word	0xffffffff


	//   ....[79]....
        /*01c8*/ 	.word	0xffffffff


	//   ....[80]....
        /*01cc*/ 	.word	0xffffffff


	//   ....[81]....
        /*01d0*/ 	.word	0xffffffff


	//   ....[82]....
        /*01d4*/ 	.word	0xffffffff


	//   ....[83]....
        /*01d8*/ 	.word	0xffffffff


	//   ....[84]....
        /*01dc*/ 	.word	0xffffffff


	//   ....[85]....
        /*01e0*/ 	.word	0xffffffff


	//   ....[86]....
        /*01e4*/ 	.word	0xffffffff


	//   ....[87]....
        /*01e8*/ 	.word	0xffffffff


	//   ....[88]....
        /*01ec*/ 	.word	0xffffffff


	//   ....[89]....
        /*01f0*/ 	.word	0xffffffff


	//   ....[90]....
        /*01f4*/ 	.word	0xffffffff


	//   ....[91]....
        /*01f8*/ 	.word	0xffffffff


	//   ....[92]....
        /*01fc*/ 	.word	0xffffffff


	//   ....[93]....
        /*0200*/ 	.word	0xffffffff


	//   ....[94]....
        /*0204*/ 	.word	0xffffffff


	//   ....[95]....
        /*0208*/ 	.word	0xffffffff


	//   ....[96]....
        /*020c*/ 	.word	0xffffffff


	//   ....[97]....
        /*0210*/ 	.word	0xffffffff


	//   ....[98]....
        /*0214*/ 	.word	0xffffffff


	//   ....[99]....
        /*0218*/ 	.word	0xffffffff


	//   ....[100]....
        /*021c*/ 	.word	0xffffffff


	//   ....[101]....
        /*0220*/ 	.word	0xffffffff


	//   ....[102]....
        /*0224*/ 	.word	0xffffffff


	//   ....[103]....
        /*0228*/ 	.word	0xffffffff


	//   ....[104]....
        /*022c*/ 	.word	0xffffffff


	//   ....[105]....
        /*0230*/ 	.word	0xffffffff


	//   ....[106]....
        /*0234*/ 	.word	0xffffffff


	//   ....[107]....
        /*0238*/ 	.word	0xffffffff


	//   ....[108]....
        /*023c*/ 	.word	0xffffffff


	//   ....[109]....
        /*0240*/ 	.word	0xffffffff


	//   ....[110]....
        /*0244*/ 	.word	0xffffffff


	//   ....[111]....
        /*0248*/ 	.word	0xffffffff


	//   ....[112]....
        /*024c*/ 	.word	0xffffffff


	//   ....[113]....
        /*0250*/ 	.word	0xffffffff


	//   ....[114]....
        /*0254*/ 	.word	0xffffffff


	//   ....[115]....
        /*0258*/ 	.word	0xffffffff


	//   ....[116]....
        /*025c*/ 	.word	0xffffffff


	//   ....[117]....
        /*0260*/ 	.word	0xffffffff


	//   ....[118]....
        /*0264*/ 	.word	0xffffffff


	//   ....[119]....
        /*0268*/ 	.word	0xffffffff


	//   ....[120]....
        /*026c*/ 	.word	0xffffffff


	//   ....[121]....
        /*0270*/ 	.word	0xffffffff


	//   ....[122]....
        /*0274*/ 	.word	0xffffffff


	//   ....[123]....
        /*0278*/ 	.word	0xffffffff


	//   ....[124]....
        /*027c*/ 	.word	0xffffffff


	//   ....[125]....
        /*0280*/ 	.word	0xffffffff


	//   ....[126]....
        /*0284*/ 	.word	0xffffffff


	//   ....[127]....
        /*0288*/ 	.word	0xffffffff


	//   ....[128]....
        /*028c*/ 	.word	0xffffffff


	//   ....[129]....
        /*0290*/ 	.word	0xffffffff


	//   ....[130]....
        /*0294*/ 	.word	0xffffffff


	//   ....[131]....
        /*0298*/ 	.word	0xffffffff


	//   ....[132]....
        /*029c*/ 	.word	0xffffffff


	//   ....[133]....
        /*02a0*/ 	.word	0xffffffff


	//   ....[134]....
        /*02a4*/ 	.word	0xffffffff


	//   ....[135]....
        /*02a8*/ 	.word	0xffffffff


	//   ....[136]....
        /*02ac*/ 	.word	0xffffffff


	//   ....[137]....
        /*02b0*/ 	.word	0xffffffff


	//   ....[138]....
        /*02b4*/ 	.word	0xffffffff


	//   ....[139]....
        /*02b8*/ 	.word	0xffffffff


	//   ....[140]....
        /*02bc*/ 	.word	0xffffffff


	//   ....[141]....
        /*02c0*/ 	.word	0xffffffff


	//   ....[142]....
        /*02c4*/ 	.word	0xffffffff


	//   ....[143]....
        /*02c8*/ 	.word	0xffffffff


	//   ....[144]....
        /*02cc*/ 	.word	0xffffffff


	//   ....[145]....
        /*02d0*/ 	.word	0xffffffff


	//   ....[146]....
        /*02d4*/ 	.word	0xffffffff


	//   ....[147]....
        /*02d8*/ 	.word	0xffffffff


	//   ....[148]....
        /*02dc*/ 	.word	0xffffffff


	//   ....[149]....
        /*02e0*/ 	.word	0xffffffff


	//   ....[150]....
        /*02e4*/ 	.word	0xffffffff


	//   ....[151]....
        /*02e8*/ 	.word	0xffffffff


	//   ....[152]....
        /*02ec*/ 	.word	0xffffffff


	//   ....[153]....
        /*02f0*/ 	.word	0xffffffff


	//   ....[154]....
        /*02f4*/ 	.word	0xffffffff


	//   ....[155]....
        /*02f8*/ 	.word	0xffffffff


	//   ....[156]....
        /*02fc*/ 	.word	0xffffffff


	//   ....[157]....
        /*0300*/ 	.word	0xffffffff


	//   ....[158]....
        /*0304*/ 	.word	0xffffffff


	//   ....[159]....
        /*0308*/ 	.word	0xffffffff


	//   ....[160]....
        /*030c*/ 	.word	0xffffffff


	//   ....[161]....
        /*0310*/ 	.word	0xffffffff


	//   ....[162]....
        /*0314*/ 	.word	0xffffffff


	//   ....[163]....
        /*0318*/ 	.word	0xffffffff


	//   ....[164]....
        /*031c*/ 	.word	0xffffffff


	//   ....[165]....
        /*0320*/ 	.word	0xffffffff


	//   ....[166]....
        /*0324*/ 	.word	0xffffffff


	//   ....[167]....
        /*0328*/ 	.word	0xffffffff


	//   ....[168]....
        /*032c*/ 	.word	0xffffffff


	//   ....[169]....
        /*0330*/ 	.word	0xffffffff


	//   ....[170]....
        /*0334*/ 	.word	0xffffffff


	//   ....[171]....
        /*0338*/ 	.word	0xffffffff


	//   ....[172]....
        /*033c*/ 	.word	0xffffffff


	//   ....[173]....
        /*0340*/ 	.word	0xffffffff


	//   ....[174]....
        /*0344*/ 	.word	0xffffffff


	//   ....[175]....
        /*0348*/ 	.word	0xffffffff


	//----- nvinfo : EIATTR_COOP_GROUP_INSTR_OFFSETS
	.align		4
.L_470:
        /*034c*/ 	.byte	0x04, 0x28
        /*034e*/ 	.short	(.L_472 - .L_471)


	//   ....[0]....
.L_471:
        /*0350*/ 	.word	0x00000050


	//   ....[1]....
        /*0354*/ 	.word	0x000001e0


	//   ....[2]....
        /*0358*/ 	.word	0x00000210


	//   ....[3]....
        /*035c*/ 	.word	0x00000240


	//   ....[4]....
        /*0360*/ 	.word	0x00000270


	//   ....[5]....
        /*0364*/ 	.word	0x000002a0


	//   ....[6]....
        /*0368*/ 	.word	0x000002d0


	//   ....[7]....
        /*036c*/ 	.word	0x00000440


	//   ....[8]....
        /*0370*/ 	.word	0x00000480


	//   ....[9]....
        /*0374*/ 	.word	0x000004b0


	//   ....[10]....
        /*0378*/ 	.word	0x000004e0


	//   ....[11]....
        /*037c*/ 	.word	0x00000510


	//   ....[12]....
        /*0380*/ 	.word	0x00000540


	//   ....[13]....
        /*0384*/ 	.word	0x000005d0


	//   ....[14]....
        /*0388*/ 	.word	0x00000600


	//   ....[15]....
        /*038c*/ 	.word	0x00000620


	//   ....[16]....
        /*0390*/ 	.word	0x00000680


	//   ....[17]....
        /*0394*/ 	.word	0x00002170


	//   ....[18]....
        /*0398*/ 	.word	0x00002190


	//   ....[19]....
        /*039c*/ 	.word	0x00002300


	//   ....[20]....
        /*03a0*/ 	.word	0x00002310


	//   ....[21]....
        /*03a4*/ 	.word	0x00002470


	//   ....[22]....
        /*03a8*/ 	.word	0x00002490


	//   ....[23]....
        /*03ac*/ 	.word	0x000025f0


	//   ....[24]....
        /*03b0*/ 	.word	0x00002600


	//   ....[25]....
        /*03b4*/ 	.word	0x00002af0


	//   ....[26]....
        /*03b8*/ 	.word	0x00002b00


	//   ....[27]....
        /*03bc*/ 	.word	0x00002b20


	//   ....[28]....
        /*03c0*/ 	.word	0x00002b40


	//   ....[29]....
        /*03c4*/ 	.word	0x00002c30


	//   ....[30]....
        /*03c8*/ 	.word	0x00002c40


	//   ....[31]....
        /*03cc*/ 	.word	0x00002c50


	//   ....[32]....
        /*03d0*/ 	.word	0x00002c60


	//   ....[33]....
        /*03d4*/ 	.word	0x00003fc0


	//   ....[34]....
        /*03d8*/ 	.word	0x00003fe0


	//   ....[35]....
        /*03dc*/ 	.word	0x00004030


	//   ....[36]....
        /*03e0*/ 	.word	0x000040b0


	//   ....[37]....
        /*03e4*/ 	.word	0x00004750


	//   ....[38]....
        /*03e8*/ 	.word	0x00004760


	//   ....[39]....
        /*03ec*/ 	.word	0x00004790


	//   ....[40]....
        /*03f0*/ 	.word	0x000047a0


	//   ....[41]....
        /*03f4*/ 	.word	0x00005c70


	//   ....[42]....
        /*03f8*/ 	.word	0x00005c80


	//   ....[43]....
        /*03fc*/ 	.word	0x00005cb0


	//   ....[44]....
        /*0400*/ 	.word	0x00005cc0


	//   ....[45]....
        /*0404*/ 	.word	0x00006e80


	//   ....[46]....
        /*0408*/ 	.word	0x00006ea0


	//   ....[47]....
        /*040c*/ 	.word	0x00006f70


	//   ....[48]....
        /*0410*/ 	.word	0x00006f90


	//   ....[49]....
        /*0414*/ 	.word	0x000072e0


	//   ....[50]....
        /*0418*/ 	.word	0x000072f0


	//   ....[51]....
        /*041c*/ 	.word	0x00007320


	//   ....[52]....
        /*0420*/ 	.word	0x00007330


	//   ....[53]....
        /*0424*/ 	.word	0x00008a80


	//   ....[54]....
        /*0428*/ 	.word	0x00008ab0


	//   ....[55]....
        /*042c*/ 	.word	0x00008ac0


	//   ....[56]....
        /*0430*/ 	.word	0x00008af0


	//   ....[57]....
        /*0434*/ 	.word	0x00009ea0


	//   ....[58]....
        /*0438*/ 	.word	0x00009eb0


	//   ....[59]....
        /*043c*/ 	.word	0x00009ec0


	//   ....[60]....
        /*0440*/ 	.word	0x00009ed0


	//   ....[61]....
        /*0444*/ 	.word	0x0000a240


	//   ....[62]....
        /*0448*/ 	.word	0x0000a260


	//   ....[63]....
        /*044c*/ 	.word	0x0000a3c0


	//   ....[64]....
        /*0450*/ 	.word	0x0000a3d0


	//   ....[65]....
        /*0454*/ 	.word	0x0000a530


	//   ....[66]....
        /*0458*/ 	.word	0x0000a550


	//   ....[67]....
        /*045c*/ 	.word	0x0000a6b0


	//   ....[68]....
        /*0460*/ 	.word	0x0000a6c0


	//   ....[69]....
        /*0464*/ 	.word	0x0000aa00


	//   ....[70]....
        /*0468*/ 	.word	0x0000aa20


	//   ....[71]....
        /*046c*/ 	.word	0x0000b1f0


	//   ....[72]....
        /*0470*/ 	.word	0x0000b200


	//   ....[73]....
        /*0474*/ 	.word	0x0000c090


	//   ....[74]....
        /*0478*/ 	.word	0x0000c0b0


	//   ....[75]....
        /*047c*/ 	.word	0x0000c220


	//   ....[76]....
        /*0480*/ 	.word	0x0000c230


	//   ....[77]....
        /*0484*/ 	.word	0x0000c390


	//   ....[78]....
        /*0488*/ 	.word	0x0000c3b0


	//   ....[79]....
        /*048c*/ 	.word	0x0000c510


	//   ....[80]....
        /*0490*/ 	.word	0x0000c520


	//   ....[81]....
        /*0494*/ 	.word	0x0000c720


	//   ....[82]....
        /*0498*/ 	.word	0x0000c740


	//   ....[83]....
        /*049c*/ 	.word	0x0000c860


	//   ....[84]....
        /*04a0*/ 	.word	0x0000c8a0


	//   ....[85]....
        /*04a4*/ 	.word	0x0000c8d0


	//   ....[86]....
        /*04a8*/ 	.word	0x0000c900


	//   ....[87]....
        /*04ac*/ 	.word	0x0000c930


	//   ....[88]....
        /*04b0*/ 	.word	0x0000c960


	//   ....[89]....
        /*04b4*/ 	.word	0x0000cab0


	//   ....[90]....
        /*04b8*/ 	.word	0x0000caf0


	//   ....[91]....
        /*04bc*/ 	.word	0x0000cb20


	//   ....[92]....
        /*04c0*/ 	.word	0x0000cb50


	//   ....[93]....
        /*04c4*/ 	.word	0x0000cb80


	//   ....[94]....
        /*04c8*/ 	.word	0x0000cbb0


	//   ....[95]....
        /*04cc*/ 	.word	0x0000cc40


	//   ....[96]....
        /*04d0*/ 	.word	0x0000cc70


	//   ....[97]....
        /*04d4*/ 	.word	0x0000cc80


	//   ....[98]....
        /*04d8*/ 	.word	0x0000cce0


	//   ....[99]....
        /*04dc*/ 	.word	0x0000d210


	//   ....[100]....
        /*04e0*/ 	.word	0x0000d270


	//   ....[101]....
        /*04e4*/ 	.word	0x0000d2c0


	//   ....[102]....
        /*04e8*/ 	.word	0x0000d310


	//   ....[103]....
        /*04ec*/ 	.word	0x0000d360


	//   ....[104]....
        /*04f0*/ 	.word	0x0000d3d0


	//   ....[105]....
        /*04f4*/ 	.word	0x0000d420


	//   ....[106]....
        /*04f8*/ 	.word	0x0000d480


	//   ....[107]....
        /*04fc*/ 	.word	0x0000d4f0


	//   ....[108]....
        /*0500*/ 	.word	0x0000d550


	//   ....[109]....
        /*0504*/ 	.word	0x0000d5c0


	//   ....[110]....
        /*0508*/ 	.word	0x0000d630


	//   ....[111]....
        /*050c*/ 	.word	0x0000d6a0


	//   ....[112]....
        /*0510*/ 	.word	0x0000d700


	//   ....[113]....
        /*0514*/ 	.word	0x0000d770


	//   ....[114]....
        /*0518*/ 	.word	0x0000d7e0


	//   ....[115]....
        /*051c*/ 	.word	0x0000d850


	//   ....[116]....
        /*0520*/ 	.word	0x0000d8b0


	//   ....[117]....
        /*0524*/ 	.word	0x0000d920


	//   ....[118]....
        /*0528*/ 	.word	0x0000d990


	//   ....[119]....
        /*052c*/ 	.word	0x0000dad0


	//   ....[120]....
        /*0530*/ 	.word	0x0000db30


	//   ....[121]....
        /*0534*/ 	.word	0x0000db80


	//   ....[122]....
        /*0538*/ 	.word	0x0000dbc0


	//   ....[123]....
        /*053c*/ 	.word	0x0000dc10


	//   ....[124]....
        /*0540*/ 	.word	0x0000dc60


	//   ....[125]....
        /*0544*/ 	.word	0x0000dcd0


	//   ....[126]....
        /*0548*/ 	.word	0x0000dd40


	//   ....[127]....
        /*054c*/ 	.word	0x0000ddb0


	//   ....[128]....
        /*0550*/ 	.word	0x0000def0


	//   ....[129]....
        /*0554*/ 	.word	0x0000df50


	//   ....[130]....
        /*0558*/ 	.word	0x0000dfa0


	//   ....[131]....
        /*055c*/ 	.word	0x0000dfe0


	//   ....[132]....
        /*0560*/ 	.word	0x0000e030


	//   ....[133]....
        /*0564*/ 	.word	0x0000e070


	//   ....[134]....
        /*0568*/ 	.word	0x0000e0c0


	//   ....[135]....
        /*056c*/ 	.word	0x0000e110


	//   ....[136]....
        /*0570*/ 	.word	0x0000e160


	//   ....[137]....
        /*0574*/ 	.word	0x0000e1a0


	//   ....[138]....
        /*0578*/ 	.word	0x0000e210


	//   ....[139]....
        /*057c*/ 	.word	0x0000e280


	//   ....[140]....
        /*0580*/ 	.word	0x0000e2f0


	//   ....[141]....
        /*0584*/ 	.word	0x0000e350


	//   ....[142]....
        /*0588*/ 	.word	0x0000e3c0


	//   ....[143]....
        /*058c*/ 	.word	0x0000e430


	//   ....[144]....
        /*0590*/ 	.word	0x0000e4a0


	//   ....[145]....
        /*0594*/ 	.word	0x0000e500


	//   ....[146]....
        /*0598*/ 	.word	0x0000e570


	//   ....[147]....
        /*059c*/ 	.word	0x0000e5e0


	//   ....[148]....
        /*05a0*/ 	.word	0x0000e650


	//   ....[149]....
        /*05a4*/ 	.word	0x0000e6b0


	//   ....[150]....
        /*05a8*/ 	.word	0x0000e720


	//   ....[151]....
        /*05ac*/ 	.word	0x0000e790


	//   ....[152]....
        /*05b0*/ 	.word	0x0000e800


	//   ....[153]....
        /*05b4*/ 	.word	0x0000e860


	//   ....[154]....
        /*05b8*/ 	.word	0x0000e8d0


	//   ....[155]....
        /*05bc*/ 	.word	0x0000e940


	//   ....[156]....
        /*05c0*/ 	.word	0x0000e9b0


	//   ....[157]....
        /*05c4*/ 	.word	0x0000ea10


	//   ....[158]....
        /*05c8*/ 	.word	0x0000ea80


	//   ....[159]....
        /*05cc*/ 	.word	0x0000eaf0


	//   ....[160]....
        /*05d0*/ 	.word	0x0000eb40


	//   ....[161]....
        /*05d4*/ 	.word	0x0000eb80


	//   ....[162]....
        /*05d8*/ 	.word	0x0000ebd0


	//   ....[163]....
        /*05dc*/ 	.word	0x0000ec20


	//   ....[164]....
        /*05e0*/ 	.word	0x0000ec70


	//   ....[165]....
        /*05e4*/ 	.word	0x0000ece0


	//   ....[166]....
        /*05e8*/ 	.word	0x0000ed30


	//   ....[167]....
        /*05ec*/ 	.word	0x0000ed80


	//   ....[168]....
        /*05f0*/ 	.word	0x0000edd0


	//   ....[169]....
        /*05f4*/ 	.word	0x0000ee20


	//   ....[170]....
        /*05f8*/ 	.word	0x0000ee70


	//   ....[171]....
        /*05fc*/ 	.word	0x0000eee0


	//   ....[172]....
        /*0600*/ 	.word	0x0000ef30


	//   ....[173]....
        /*0604*/ 	.word	0x0000ef90


	//   ....[174]....
        /*0608*/ 	.word	0x0000eff0


	//   ....[175]....
        /*060c*/ 	.word	0x0000f060


	//----- nvinfo : EIATTR_EXIT_INSTR_OFFSETS
	.align		4
.L_472:
        /*0610*/ 	.byte	0x04, 0x1c
        /*0612*/ 	.short	(.L_474 - .L_473)


	//   ....[0]....
.L_473:
        /*0614*/ 	.word	0x00000b40


	//   ....[1]....
        /*0618*/ 	.word	0x0000d1d0


	//----- nvinfo : EIATTR_MAX_THREADS
	.align		4
.L_474:
        /*061c*/ 	.byte	0x04, 0x05
        /*061e*/ 	.short	(.L_476 - .L_475)
.L_475:
        /*0620*/ 	.word	0x00000100
        /*0624*/ 	.word	0x00000001
        /*0628*/ 	.word	0x00000001


	//----- nvinfo : EIATTR_CRS_STACK_SIZE
	.align		4
.L_476:
        /*062c*/ 	.byte	0x04, 0x1e
        /*062e*/ 	.short	(.L_478 - .L_477)
.L_477:
        /*0630*/ 	.word	0x00000000
.L_478:


//--------------------- .nv.info._ZN7cutlass13device_kernelIN5flash19enable_sm80_to_sm89INS1_16FlashAttnFwdSm80INS1_25CollectiveMainloopFwdSm80ILi8ELi1ELb0EN4cute5tupleIJNS5_1CILi128EEENS7_ILi64EEENS7_ILi192EEEEEELi192ENS_10bfloat16_tEfNS_4arch4Sm80ELb0ELb0ELb1ELb1ELb1ELb1ELb1ELb1EEENS1_21CollectiveEpilogueFwdINS6_IJS8_SA_S9_EEENS6_IJNS7_ILi1EEESI_SI_EEESC_SE_Li256ELb1ELb1ELb1ELb0EEENS1_36VarlenDynamicPersistentTileSchedulerILi128ELi64ELi256ELi256ELb1ELb1ELb0ELb0ELb1ELb1EEEEEEEEEvNT_6ParamsE --------------------------
	.section	.nv.info._ZN7cutlass13device_kernelIN5flash19enable_sm80_to_sm89INS1_16FlashAttnFwdSm80INS1_25CollectiveMainloopFwdSm80ILi8ELi1ELb0EN4cute5tupleIJNS5_1CILi128EEENS7_ILi64EEENS7_ILi192EEEEEELi192ENS_10bfloat16_tEfNS_4arch4Sm80ELb0ELb0ELb1ELb1ELb1ELb1ELb1ELb1EEENS1_21CollectiveEpilogueFwdINS6_IJS8_SA_S9_EEENS6_IJNS7_ILi1EEESI_SI_EEESC_SE_Li256ELb1ELb1ELb1ELb0EEENS1_36VarlenDynamicPersistentTileSchedulerILi128ELi64ELi256ELi256ELb1ELb1ELb0ELb0ELb1ELb1EEEEEEEEEvNT_6ParamsE,"",@"SHT_CUDA_INFO"
	.sectionflags	@""
	.align	4


	//----- nvinfo : EIATTR_CUDA_API_VERSION
	.align		4
        /*0000*/ 	.byte	0x04, 0x37
        /*0002*/ 	.short	(.L_480 - .L_479)
.L_479:
        /*0004*/ 	.word	0x00000082


	//----- nvinfo : EIATTR_SW2861232_WAR
	.align		4
.L_480:
        /*0008*/ 	.byte	0x01, 0x35
	.zero		2


	//----- nvinfo : EIATTR_PARAM_CBANK
	.align		4
        /*000c*/ 	.byte	0x04, 0x0a
        /*000e*/ 	.short	(.L_482 - .L_481)
	.align		4
.L_481:
        /*0010*/ 	.word	index@(.nv.constant0._ZN7cutlass13device_kernelIN5flash19enable_sm80_to_sm89INS1_16FlashAttnFwdSm80INS1_25CollectiveMainloopFwdSm80ILi8ELi1ELb0EN4cute5tupleIJNS5_1CILi128EEENS7_ILi64EEENS7_ILi192EEEEEELi192ENS_10bfloat16_tEfNS_4arch4Sm80ELb0ELb0ELb1ELb1ELb1ELb1ELb1ELb1EEENS1_21CollectiveEpilogueFwdINS6_IJS8_SA_S9_EEENS6_IJNS7_ILi1EEESI_SI_EEESC_SE_Li256ELb1ELb1ELb1ELb0EEENS1_36VarlenDynamicPersistentTileSchedulerILi128ELi64ELi256ELi256ELb1ELb1ELb0ELb0ELb1ELb1EEEEEEEEEvNT_6ParamsE)
        /*0014*/ 	.short	0x0160
        /*0016*/ 	.short	0x0438


	//----- nvinfo : EIATTR_CBANK_PARAM_SIZE
	.align		4
.L_482:
        /*0018*/ 	.byte	0x03, 0x19
        /*001a*/ 	.short	0x0438


	//----- nvinfo : EIATTR_KPARAM_INFO
	.align		4
        /*001c*/ 	.byte	0x04, 0x17
        /*001e*/ 	.short	(.L_484 - .L_483)
.L_483:
        /*0020*/ 	.word	0x00000000
        /*0024*/ 	.short	0x0000
        /*0026*/ 	.short	0x0000
        /*0028*/ 	.byte	0x00, 0xf0, 0xe1, 0x10


	//----- nvinfo : EIATTR_MAXREG_COUNT
	.align		4
.L_484:
        /*002c*/ 	.byte	0x03, 0x1b
        /*002e*/ 	.short	0x00ff


	//----- nvinfo : EIATTR_NUM_BARRIERS
	.align		4
        /*0030*/ 	.byte	0x02, 0x4c
        /*0032*/ 	.byte	0x06
	.zero		1


	//----- nvinfo : EIATTR_ANNOTATIONS
	.align		4
        /*0034*/ 	.byte	0x04, 0x55
        /*0036*/ 	.short	(.L_486 - .L_485)


	//   ....[0]....
.L_485:
        /*0038*/ 	.word	0x00000001
        /*003c*/ 	.byte	0x40, 0x10, 0x00, 0x00, 0x01, 0x00, 0x00, 0x00, 0x00, 0x12, 0x00, 0x00, 0x01, 0x00, 0x00, 0x00
        /* <DEDUP_REMOVED lines=21> */
        /*019c*/ 	.byte	0x00, 0x4c, 0x01, 0x00, 0x01, 0x00, 0x00, 0x00, 0x90, 0x4d, 0x01, 0x00


	//----- nvinfo : EIATTR_MERCURY_ISA_VERSION
	.align		4
.L_486:
        /*01a8*/ 	.byte	0x03, 0x5f
        /*01aa*/ 	.short	0x0000


	//----- nvinfo : EIATTR_INT_WARP_WIDE_INSTR_OFFSETS
	.align		4
        /*01ac*/ 	.byte	0x04, 0x31
        /*01ae*/ 	.short	(.L_488 - .L_487)


	//   ....[0]....
.L_487:
        /*01b0*/ 	.word	0x00014340


	//   ....[1]....
        /*01b4*/ 	.word	0x000143c0


	//----- nvinfo : EIATTR_COOP_GROUP_MASK_REGIDS
	.align		4
.L_488:
        /*01b8*/ 	.byte	0x04, 0x29
        /*01ba*/ 	.short	(.L_490 - .L_489)


	//   ....[0]....
.L_489:
        /*01bc*/ 	.word	0xffffffff


	//   ....[1]....
        /*01c0*/ 	.word	0xffffffff


	//   ....[2]....
        /*01c4*/ 	.word	0xffffffff


	//   ....[3]....
        /*01c8*/ 	.word	0xffffffff


	//   ....[4]....
        /*01cc*/ 	.word	0xffffffff


	//   ....[5]....
        /*01d0*/ 	.word	0xffffffff


	//   ....[6]....
        /*01d4*/ 	.word	0xffffffff


	//   ....[7]....
        /*01d8*/ 	.word	0xffffffff


	//   ....[8]....
        /*01dc*/ 	.word	0xffffffff


	//   ....[9]....
        /*01e0*/ 	.word	0xffffffff


	//   ....[10]....
        /*01e4*/ 	.word	0xffffffff


	//   ....[11]....
        /*01e8*/ 	.word	0xffffffff


	//   ....[12]....
        /*01ec*/ 	.word	0xffffffff


	//   ....[13]....
        /*01f0*/ 	.word	0xffffffff


	//   ....[14]....
        /*01f4*/ 	.word	0xffffffff


	//   ....[15]....
        /*01f8*/ 	.word	0xffffffff


	//   ....[16]....
        /*01fc*/ 	.word	0xffffffff


	//   ....[17]....
        /*0200*/ 	.word	0xffffffff


	//   ....[18]....
        /*0204*/ 	.word	0xffffffff


	//   ....[19]....
        /*0208*/ 	.word	0xffffffff


	//   ....[20]....
        /*020c*/ 	.word	0xffffffff


	//   ....[21]....
        /*0210*/ 	.word	0xffffffff


	//   ....[22]....
        /*0214*/ 	.word	0xffffffff


	//   ....[23]....
        /*0218*/ 	.word	0xffffffff


	//   ....[24]....
        /*021c*/ 	.word	0xffffffff


	//   ....[25]....
        /*0220*/ 	.word	0xffffffff


	//   ....[26]....
        /*0224*/ 	.word	0xffffffff


	//   ....[27]....
        /*0228*/ 	.word	0xffffffff


	//   ....[28]....
        /*022c*/ 	.word	0xffffffff


	//   ....[29]....
        /*0230*/ 	.word	0xffffffff


	//   ....[30]....
        /*0234*/ 	.word	0xffffffff


	//   ....[31]....
        /*0238*/ 	.word	0xffffffff


	//   ....[32]....
        /*023c*/ 	.word	0xffffffff


	//   ....[33]....
        /*0240*/ 	.word	0xffffffff


	//   ....[34]....
        /*0244*/ 	.word	0xffffffff


	//   ....[35]....
        /*0248*/ 	.word	0xffffffff


	//   ....[36]....
        /*024c*/ 	.word	0xffffffff


	//   ....[37]....
        /*0250*/ 	.word	0xffffffff


	//   ....[38]....
        /*0254*/ 	.word	0xffffffff


	//   ....[39]....
        /*0258*/ 	.word	0xffffffff


	//   ....[40]....
        /*025c*/ 	.word	0xffffffff


	//   ....[41]....
        /*0260*/ 	.word	0xffffffff


	//   ....[42]....
        /*0264*/ 	.word	0xffffffff


	//   ....[43]....
        /*0268*/ 	.word	0xffffffff


	//   ....[44]....
        /*026c*/ 	.word	0xffffffff


	//   ....[45]....
        /*0270*/ 	.word	0xffffffff


	//   ....[46]....
        /*0274*/ 	.word	0xffffffff


	//   ....[47]....
        /*0278*/ 	.word	0xffffffff


	//   ....[48]....
        /*027c*/ 	.word	0xffffffff


	//   ....[49]....
        /*0280*/ 	.word	0xffffffff


	//   ....[50]....
        /*0284*/ 	.word	0xffffffff


	//   ....[51]....
        /*0288*/ 	.word	0xffffffff


	//   ....[52]....
        /*028c*/ 	.word	0xffffffff


	//   ....[53]....
        /*0290*/ 	.word	0xffffffff


	//   ....[54]....
        /*0294*/ 	.word	0xffffffff


	//   ....[55]....
        /*0298*/ 	.word	0xffffffff


	//   ....[56]....
        /*029c*/ 	.word	0xffffffff


	//   ....[57]....
        /*02a0*/ 	.word	0xffffffff


	//   ....[58]....
        /*02a4*/ 	.word	0xffffffff


	//   ....[59]....
        /*02a8*/ 	.word	0xffffffff


	//   ....[60]....
        /*02ac*/ 	.word	0xffffffff


	//   ....[61]....
        /*02b0*/ 	.word	0xffffffff


	//   ....[62]....
        /*02b4*/ 	.word	0xffffffff


	//   ....[63]....
        /*02b8*/ 	.word	0xffffffff


	//   ....[64]....
        /*02bc*/ 	.word	0xffffffff


	//   ....[65]....
        /*02c0*/ 	.word	0xffffffff


	//   ....[66]....
        /*02c4*/ 	.word	0xffffffff


	//   ....[67]....
        /*02c8*/ 	.word	0xffffffff


	//   ....[68]....
        /*02cc*/ 	.word	0xffffffff


	//   ....[69]....
        /*02d0*/ 	.word	0xffffffff


	//   ....[70]....
        /*02d4*/ 	.word	0xffffffff


	//   ....[71]....
        /*02d8*/ 	.word	0xffffffff


	//   ....[72]....
        /*02dc*/ 	.word	0xffffffff


	//   ....[73]....
        /*02e0*/ 	.word	0xffffffff


	//   ....[74]....
        /*02e4*/ 	.word	0xffffffff


	//   ....[75]....
        /*02e8*/ 	.word	0xffffffff


	//   ....[76]....
        /*02ec*/ 	.word	0xffffffff


	//   ....[77]....
        /*02f0*/ 	.word	0xffffffff


	//   ....[78]....
        /*02f4*/ 	.word	0xffffffff


	//   ....[79]....
        /*02f8*/ 	.word	0xffffffff


	//   ....[80]....
        /*02fc*/ 	.word	0xffffffff


	//   ....[81]....
        /*0300*/ 	.word	0xffffffff


	//   ....[82]....
        /*0304*/ 	.word	0xffffffff


	//   ....[83]....
        /*0308*/ 	.word	0xffffffff


	//   ....[84]....
        /*030c*/ 	.word	0xffffffff


	//   ....[85]....
        /*0310*/ 	.word	0xffffffff


	//   ....[86]....
        /*0314*/ 	.word	0xffffffff


	//   ....[87]....
        /*0318*/ 	.word	0xffffffff


	//   ....[88]....
        /*031c*/ 	.word	0xffffffff


	//   ....[89]....
        /*0320*/ 	.word	0xffffffff


	//   ....[90]....
        /*0324*/ 	.word	0xffffffff


	//   ....[91]....
        /*0328*/ 	.word	0xffffffff


	//   ....[92]....
        /*032c*/ 	.word	0xffffffff


	//   ....[93]....
        /*0330*/ 	.word	0xffffffff


	//   ....[94]....
        /*0334*/ 	.word	0xffffffff


	//   ....[95]....
        /*0338*/ 	.word	0xffffffff


	//   ....[96]....
        /*033c*/ 	.word	0xffffffff


	//   ....[97]....
        /*0340*/ 	.word	0xffffffff


	//   ....[98]....
        /*0344*/ 	.word	0xffffffff


	//   ....[99]....
        /*0348*/ 	.word	0xffffffff


	//   ....[100]....
        /*034c*/ 	.word	0xffffffff


	//   ....[101]....
        /*0350*/ 	.word	0xffffffff


	//   ....[102]....
        /*0354*/ 	.word	0xffffffff


	//   ....[103]....
        /*0358*/ 	.word	0xffffffff


	//   ....[104]....
        /*035c*/ 	.word	0xffffffff


	//   ....[105]....
        /*0360*/ 	.word	0xffffffff


	//   ....[106]....
        /*0364*/ 	.word	0xffffffff


	//   ....[107]....
        /*0368*/ 	.word	0xffffffff


	//   ....[108]....
        /*036c*/ 	.word	0xffffffff


	//   ....[109]....
        /*0370*/ 	.word	0xffffffff


	//   ....[110]....
        /*0374*/ 	.word	0xffffffff


	//   ....[111]....
        /*0378*/ 	.word	0xffffffff


	//   ....[112]....
        /*037c*/ 	.word	0xffffffff


	//   ....[113]....
        /*0380*/ 	.word	0xffffffff


	//   ....[114]....
        /*0384*/ 	.word	0xffffffff


	//   ....[115]....
        /*0388*/ 	.word	0xffffffff


	//   ....[116]....
        /*038c*/ 	.word	0xffffffff


	//   ....[117]....
        /*0390*/ 	.word	0xffffffff


	//   ....[118]....
        /*0394*/ 	.word	0xffffffff


	//   ....[119]....
        /*0398*/ 	.word	0xffffffff


	//   ....[120]....
        /*039c*/ 	.word	0xffffffff


	//   ....[121]....
        /*03a0*/ 	.word	0xffffffff


	//   ....[122]....
        /*03a4*/ 	.word	0xffffffff


	//   ....[123]....
        /*03a8*/ 	.word	0xffffffff


	//   ....[124]....
        /*03ac*/ 	.word	0xffffffff


	//   ....[125]....
        /*03b0*/ 	.word	0xffffffff


	//   ....[126]....
        /*03b4*/ 	.word	0xffffffff


	//   ....[127]....
        /*03b8*/ 	.word	0xffffffff


	//   ....[128]....
        /*03bc*/ 	.word	0xffffffff


	//   ....[129]....
        /*03c0*/ 	.word	0xffffffff


	//   ....[130]....
        /*03c4*/ 	.word	0xffffffff


	//   ....[131]....
        /*03c8*/ 	.word	0xffffffff


	//   ....[132]....
        /*03cc*/ 	.word	0xffffffff


	//   ....[133]....
        /*03d0*/ 	.word	0xffffffff


	//   ....[134]....
        /*03d4*/ 	.word	0xffffffff


	//   ....[135]....
        /*03d8*/ 	.word	0xffffffff


	//   ....[136]....
        /*03dc*/ 	.word	0xffffffff


	//   ....[137]....
        /*03e0*/ 	.word	0xffffffff


	//   ....[138]....
        /*03e4*/ 	.word	0xffffffff


	//   ....[139]....
        /*03e8*/ 	.word	0xffffffff


	//   ....[140]....
        /*03ec*/ 	.word	0xffffffff


	//   ....[141]....
        /*03f0*/ 	.word	0xffffffff


	//   ....[142]....
        /*03f4*/ 	.word	0xffffffff


	//   ....[143]....
        /*03f8*/ 	.word	0xffffffff


	//   ....[144]....
        /*03fc*/ 	.word	0xffffffff


	//   ....[145]....
        /*0400*/ 	.word	0xffffffff


	//   ....[146]....
        /*0404*/ 	.word	0xffffffff


	//   ....[147]....
        /*0408*/ 	.word	0xffffffff


	//   ....[148]....
        /*040c*/ 	.word	0xffffffff


	//   ....[149]....
        /*0410*/ 	.word	0xffffffff


	//   ....[150]....
        /*0414*/ 	.word	0xffffffff


	//   ....[151]....
        /*0418*/ 	.word	0xffffffff


	//   ....[152]....
        /*041c*/ 	.word	0xffffffff


	//   ....[153]....
        /*0420*/ 	.word	0xffffffff


	//   ....[154]....
        /*0424*/ 	.word	0xffffffff


	//   ....[155]....
        /*0428*/ 	.word	0xffffffff


	//   ....[156]....
        /*042c*/ 	.word	0xffffffff


	//   ....[157]....
        /*0430*/ 	.word	0xffffffff


	//   ....[158]....
        /*0434*/ 	.word	0xffffffff


	//   ....[159]....
        /*0438*/ 	.word	0xffffffff


	//   ....[160]....
        /*043c*/ 	.word	0xffffffff


	//   ....[161]....
        /*0440*/ 	.word	0xffffffff


	//   ....[162]....
        /*0444*/ 	.word	0xffffffff


	//   ....[163]....
        /*0448*/ 	.word	0xffffffff


	//   ....[164]....
        /*044c*/ 	.word	0xffffffff


	//   ....[165]....
        /*0450*/ 	.word	0xffffffff


	//   ....[166]....
        /*0454*/ 	.word	0xffffffff


	//   ....[167]....
        /*0458*/ 	.word	0xffffffff


	//   ....[168]....
        /*045c*/ 	.word	0xffffffff


	//   ....[169]....
        /*0460*/ 	.word	0xffffffff


	//   ....[170]....
        /*0464*/ 	.word	0xffffffff


	//   ....[171]....
        /*0468*/ 	.word	0xffffffff


	//   ....[172]....
        /*046c*/ 	.word	0xffffffff


	//   ....[173]....
        /*0470*/ 	.word	0xffffffff


	//   ....[174]....
        /*0474*/ 	.word	0xffffffff


	//   ....[175]....
        /*0478*/ 	.word	0xffffffff


	//   ....[176]....
        /*047c*/ 	.word	0xffffffff


	//   ....[177]....
        /*0480*/ 	.word	0xffffffff


	//   ....[178]....
        /*0484*/ 	.word	0xffffffff


	//   ....[179]....
        /*0488*/ 	.word	0xffffffff


	//   ....[180]....
        /*048c*/ 	.word	0xffffffff


	//   ....[181]....
        /*0490*/ 	.word	0xffffffff


	//   ....[182]....
        /*0494*/ 	.word	0xffffffff


	//   ....[183]....
        /*0498*/ 	.word	0xffffffff


	//   ....[184]....
        /*049c*/ 	.word	0xffffffff


	//   ....[185]....
        /*04a0*/ 	.word	0xffffffff


	//   ....[186]....
        /*04a4*/ 	.word	0xffffffff


	//   ....[187]....
        /*04a8*/ 	.word	0xffffffff


	//   ....[188]....
        /*04ac*/ 	.word	0xffffffff


	//   ....[189]....
        /*04b0*/ 	.word	0xffffffff


	//   ....[190]....
        /*04b4*/ 	.word	0xffffffff


	//   ....[191]....
        /*04b8*/ 	.word	0xffffffff


	//----- nvinfo : EIATTR_COOP_GROUP_INSTR_OFFSETS
	.align		4
.L_490:
        /*04bc*/ 	.byte	0x04, 0x28
        /*04be*/ 	.short	(.L_492 - .L_491)


	//   ....[0]....
.L_491:
        /*04c0*/ 	.word	0x00000050


	//   ....[1]....
        /*04c4*/ 	.word	0x000001e0


	//   ....[2]....
        /*04c8*/ 	.word	0x00000210


	//   ....[3]....
        /*04cc*/ 	.word	0x00000240


	//   ....[4]....
        /*04d0*/ 	.word	0x00000270


	//   ....[5]....
        /*04d4*/ 	.word	0x000002a0


	//   ....[6]....
        /*04d8*/ 	.word	0x000002d0


	//   ....[7]....
        /*04dc*/ 	.word	0x00000440


	//   ....[8]....
        /*04e0*/ 	.word	0x00000480


	//   ....[9]....
        /*04e4*/ 	.word	0x000004b0


	//   ....[10]....
        /*04e8*/ 	.word	0x000004e0


	//   ....[11]....
        /*04ec*/ 	.word	0x00000510


	//   ....[12]....
        /*04f0*/ 	.word	0x00000540


	//   ....[13]....
        /*04f4*/ 	.word	0x000005d0


	//   ....[14]....
        /*04f8*/ 	.word	0x00000600


	//   ....[15]....
        /*04fc*/ 	.word	0x00000620


	//   ....[16]....
        /*0500*/ 	.word	0x00000680


	//   ....[17]....
        /*0504*/ 	.word	0x00003710


	//   ....[18]....
        /*0508*/ 	.word	0x00003720


	//   ....[19]....
        /*050c*/ 	.word	0x000052c0


	//   ....[20]....
        /*0510*/ 	.word	0x000052d0


	//   ....[21]....
        /*0514*/ 	.word	0x00006c60


	//   ....[22]....
        /*0518*/ 	.word	0x00006c80


	//   ....[23]....
        /*051c*/ 	.word	0x00007180


	//   ....[24]....
        /*0520*/ 	.word	0x000071e0


	//   ....[25]....
        /*0524*/ 	.word	0x00007e60


	//   ....[26]....
        /*0528*/ 	.word	0x00007e80


	//   ....[27]....
        /*052c*/ 	.word	0x00007fb0


	//   ....[28]....
        /*0530*/ 	.word	0x00007fc0


	//   ....[29]....
        /*0534*/ 	.word	0x000080f0


	//   ....[30]....
        /*0538*/ 	.word	0x00008110


	//   ....[31]....
        /*053c*/ 	.word	0x00008240


	//   ....[32]....
        /*0540*/ 	.word	0x00008250


	//   ....[33]....
        /*0544*/ 	.word	0x00008660


	//   ....[34]....
        /*0548*/ 	.word	0x00008670


	//   ....[35]....
        /*054c*/ 	.word	0x00008680


	//   ....[36]....
        /*0550*/ 	.word	0x00008690


	//   ....[37]....
        /*0554*/ 	.word	0x00008940


	//   ....[38]....
        /*0558*/ 	.word	0x00008980


	//   ....[39]....
        /*055c*/ 	.word	0x000089c0


	//   ....[40]....
        /*0560*/ 	.word	0x00008a00


	//   ....[41]....
        /*0564*/ 	.word	0x0000b2e0


	//   ....[42]....
        /*0568*/ 	.word	0x0000b320


	//   ....[43]....
        /*056c*/ 	.word	0x0000b360


	//   ....[44]....
        /*0570*/ 	.word	0x0000b3a0


	//   ....[45]....
        /*0574*/ 	.word	0x0000e000


	//   ....[46]....
        /*0578*/ 	.word	0x0000e010


	//   ....[47]....
        /*057c*/ 	.word	0x0000e020


	//   ....[48]....
        /*0580*/ 	.word	0x0000e030


	//   ....[49]....
        /*0584*/ 	.word	0x0000f1e0


	//   ....[50]....
        /*0588*/ 	.word	0x0000f200


	//   ....[51]....
        /*058c*/ 	.word	0x0000f260


	//   ....[52]....
        /*0590*/ 	.word	0x0000f2c0


	//   ....[53]....
        /*0594*/ 	.word	0x0000f980


	//   ....[54]....
        /*0598*/ 	.word	0x0000f990


	//   ....[55]....
        /*059c*/ 	.word	0x0000f9c0


	//   ....[56]....
        /*05a0*/ 	.word	0x0000f9d0


	//   ....[57]....
        /*05a4*/ 	.word	0x00010d50


	//   ....[58]....
        /*05a8*/ 	.word	0x00010d60


	//   ....[59]....
        /*05ac*/ 	.word	0x00010da0


	//   ....[60]....
        /*05b0*/ 	.word	0x00010db0


	//   ....[61]....
        /*05b4*/ 	.word	0x00011f40


	//   ....[62]....
        /*05b8*/ 	.word	0x00011f60


	//   ....[63]....
        /*05bc*/ 	.word	0x00012030


	//   ....[64]....
        /*05c0*/ 	.word	0x00012050


	//   ....[65]....
        /*05c4*/ 	.word	0x00012390


	//   ....[66]....
        /*05c8*/ 	.word	0x000123b0


	//   ....[67]....
        /*05cc*/ 	.word	0x000123d0


	//   ....[68]....
        /*05d0*/ 	.word	0x000123f0


	//   ....[69]....
        /*05d4*/ 	.word	0x00013b30


	//   ....[70]....
        /*05d8*/ 	.word	0x00013b60


	//   ....[71]....
        /*05dc*/ 	.word	0x00013b80


	//   ....[72]....
        /*05e0*/ 	.word	0x00013ba0


	//   ....[73]....
        /*05e4*/ 	.word	0x00014f60


	//   ....[74]....
        /*05e8*/ 	.word	0x00014f80


	//   ....[75]....
        /*05ec*/ 	.word	0x00014fa0


	//   ....[76]....
        /*05f0*/ 	.word	0x00014fc0


	//   ....[77]....
        /*05f4*/ 	.word	0x00015330


	//   ....[78]....
        /*05f8*/ 	.word	0x00015350


	//   ....[79]....
        /*05fc*/ 	.word	0x00015470


	//   ....[80]....
        /*0600*/ 	.word	0x00015480


	//   ....[81]....
        /*0604*/ 	.word	0x000155b0


	//   ....[82]....
        /*0608*/ 	.word	0x000155d0


	//   ....[83]....
        /*060c*/ 	.word	0x00015700


	//   ....[84]....
        /*0610*/ 	.word	0x00015710


	//   ....[85]....
        /*0614*/ 	.word	0x00015a40


	//   ....[86]....
        /*0618*/ 	.word	0x00015a60


	//   ....[87]....
        /*061c*/ 	.word	0x000164f0


	//   ....[88]....
        /*0620*/ 	.word	0x00016500


	//   ....[89]....
        /*0624*/ 	.word	0x00017740


	//   ....[90]....
        /*0628*/ 	.word	0x00017760


	//   ....[91]....
        /*062c*/ 	.word	0x00017890


	//   ....[92]....
        /*0630*/ 	.word	0x000178a0


	//   ....[93]....
        /*0634*/ 	.word	0x000179d0


	//   ....[94]....
        /*0638*/ 	.word	0x000179f0


	//   ....[95]....
        /*063c*/ 	.word	0x00017b20


	//   ....[96]....
        /*0640*/ 	.word	0x00017b30


	//   ....[97]....
        /*0644*/ 	.word	0x00017cf0


	//   ....[98]....
        /*0648*/ 	.word	0x00017d10


	//   ....[99]....
        /*064c*/ 	.word	0x00017e30


	//   ....[100]....
        /*0650*/ 	.word	0x00017e70


	//   ....[101]....
        /*0654*/ 	.word	0x00017ea0


	//   ....[102]....
        /*0658*/ 	.word	0x00017ed0


	//   ....[103]....
        /*065c*/ 	.word	0x00017f00


	//   ....[104]....
        /*0660*/ 	.word	0x00017f30


	//   ....[105]....
        /*0664*/ 	.word	0x00018090


	//   ....[106]....
        /*0668*/ 	.word	0x000180d0


	//   ....[107]....
        /*066c*/ 	.word	0x00018100


	//   ....[108]....
        /*0670*/ 	.word	0x00018130


	//   ....[109]....
        /*0674*/ 	.word	0x00018160


	//   ....[110]....
        /*0678*/ 	.word	0x00018190


	//   ....[111]....
        /*067c*/ 	.word	0x00018220


	//   ....[112]....
        /*0680*/ 	.word	0x00018250


	//   ....[113]....
        /*0684*/ 	.word	0x00018260


	//   ....[114]....
        /*0688*/ 	.word	0x000182c0


	//   ....[115]....
        /*068c*/ 	.word	0x000187f0


	//   ....[116]....
        /*0690*/ 	.word	0x00018850


	//   ....[117]....
        /*0694*/ 	.word	0x000188a0


	//   ....[118]....
        /*0698*/ 	.word	0x000188f0


	//   ....[119]....
        /*069c*/ 	.word	0x00018940


	//   ....[120]....
        /*06a0*/ 	.word	0x000189b0


	//   ....[121]....
        /*06a4*/ 	.word	0x000189f0


	//   ....[122]....
        /*06a8*/ 	.word	0x00018a60


	//   ....[123]....
        /*06ac*/ 	.word	0x00018ad0


	//   ....[124]....
        /*06b0*/ 	.word	0x00018b30


	//   ....[125]....
        /*06b4*/ 	.word	0x00018ba0


	//   ....[126]....
        /*06b8*/ 	.word	0x00018c10


	//   ....[127]....
        /*06bc*/ 	.word	0x00018c70


	//   ....[128]....
        /*06c0*/ 	.word	0x00018cd0


	//   ....[129]....
        /*06c4*/ 	.word	0x00018d30


	//   ....[130]....
        /*06c8*/ 	.word	0x00018da0


	//   ....[131]....
        /*06cc*/ 	.word	0x00018e00


	//   ....[132]....
        /*06d0*/ 	.word	0x00018e60


	//   ....[133]....
        /*06d4*/ 	.word	0x00018ec0


	//   ....[134]....
        /*06d8*/ 	.word	0x00018f30


	//   ....[135]....
        /*06dc*/ 	.word	0x00019080


	//   ....[136]....
        /*06e0*/ 	.word	0x000190e0


	//   ....[137]....
        /*06e4*/ 	.word	0x00019120


	//   ....[138]....
        /*06e8*/ 	.word	0x00019160


	//   ....[139]....
        /*06ec*/ 	.word	0x000191b0


	//   ....[140]....
        /*06f0*/ 	.word	0x000191f0


	//   ....[141]....
        /*06f4*/ 	.word	0x00019260


	//   ....[142]....
        /*06f8*/ 	.word	0x000192c0


	//   ....[143]....
        /*06fc*/ 	.word	0x00019330


	//   ....[144]....
        /*0700*/ 	.word	0x00019470


	//   ....[145]....
        /*0704*/ 	.word	0x000194d0


	//   ....[146]....
        /*0708*/ 	.word	0x00019510


	//   ....[147]....
        /*070c*/ 	.word	0x00019550


	//   ....[148]....
        /*0710*/ 	.word	0x000195a0


	//   ....[149]....
        /*0714*/ 	.word	0x000195e0


	//   ....[150]....
        /*0718*/ 	.word	0x00019630


	//   ....[151]....
        /*071c*/ 	.word	0x00019680


	//   ....[152]....
        /*0720*/ 	.word	0x000196d0


	//   ....[153]....
        /*0724*/ 	.word	0x00019710


	//   ....[154]....
        /*0728*/ 	.word	0x00019780


	//   ....[155]....
        /*072c*/ 	.word	0x000197f0


	//   ....[156]....
        /*0730*/ 	.word	0x00019850


	//   ....[157]....
        /*0734*/ 	.word	0x000198b0


	//   ....[158]....
        /*0738*/ 	.word	0x00019910


	//   ....[159]....
        /*073c*/ 	.word	0x00019980


	//   ....[160]....
        /*0740*/ 	.word	0x000199e0


	//   ....[161]....
        /*0744*/ 	.word	0x00019a40


	//   ....[162]....
        /*0748*/ 	.word	0x00019aa0


	//   ....[163]....
        /*074c*/ 	.word	0x00019b10


	//   ....[164]....
        /*0750*/ 	.word	0x00019b70


	//   ....[165]....
        /*0754*/ 	.word	0x00019bd0


	//   ....[166]....
        /*0758*/ 	.word	0x00019c30


	//   ....[167]....
        /*075c*/ 	.word	0x00019ca0


	//   ....[168]....
        /*0760*/ 	.word	0x00019d00


	//   ....[169]....
        /*0764*/ 	.word	0x00019d60


	//   ....[170]....
        /*0768*/ 	.word	0x00019dc0


	//   ....[171]....
        /*076c*/ 	.word	0x00019e30


	//   ....[172]....
        /*0770*/ 	.word	0x00019e90


	//   ....[173]....
        /*0774*/ 	.word	0x00019ef0


	//   ....[174]....
        /*0778*/ 	.word	0x00019f50


	//   ....[175]....
        /*077c*/ 	.word	0x00019fc0


	//   ....[176]....
        /*0780*/ 	.word	0x0001a010


	//   ....[177]....
        /*0784*/ 	.word	0x0001a050


	//   ....[178]....
        /*0788*/ 	.word	0x0001a0a0


	//   ....[179]....
        /*078c*/ 	.word	0x0001a0f0


	//   ....[180]....
        /*0790*/ 	.word	0x0001a140


	//   ....[181]....
        /*0794*/ 	.word	0x0001a1b0


	//   ....[182]....
        /*0798*/ 	.word	0x0001a1f0


	//   ....[183]....
        /*079c*/ 	.word	0x0001a240


	//   ....[184]....
        /*07a0*/ 	.word	0x0001a290


	//   ....[185]....
        /*07a4*/ 	.word	0x0001a2e0


	//   ....[186]....
        /*07a8*/ 	.word	0x0001a330


	//   ....[187]....
        /*07ac*/ 	.word	0x0001a3a0


	//   ....[188]....
        /*07b0*/ 	.word	0x0001a3e0


	//   ....[189]....
        /*07b4*/ 	.word	0x0001a450


	//   ....[190]....
        /*07b8*/ 	.word	0x0001a4b0


	//   ....[191]....
        /*07bc*/ 	.word	0x0001a510


	//----- nvinfo : EIATTR_EXIT_INSTR_OFFSETS
	.align		4
.L_492:
        /*07c0*/ 	.byte	0x04, 0x1c
        /*07c2*/ 	.short	(.L_494 - .L_493)


	//   ....[0]....
.L_493:
        /*07c4*/ 	.word	0x00000b40


	//   ....[1]....
        /*07c8*/ 	.word	0x000187b0


	//----- nvinfo : EIATTR_MAX_THREADS
	.align		4
.L_494:
        /*07cc*/ 	.byte	0x04, 0x05
        /*07ce*/ 	.short	(.L_496 - .L_495)
.L_495:
        /*07d0*/ 	.word	0x00000100
        /*07d4*/ 	.word	0x00000001
        /*07d8*/ 	.word	0x00000001


	//----- nvinfo : EIATTR_CRS_STACK_SIZE
	.align		4
.L_496:
        /*07dc*/ 	.byte	0x04, 0x1e
        /*07de*/ 	.short	(.L_498 - .L_497)
.L_497:
        /*07e0*/ 	.word	0x00000000
.L_498:


//--------------------- .nv.info._ZN7cutlass13device_kernelIN5flash19enable_sm80_to_sm89INS1_16FlashAttnFwdSm80INS1_25CollectiveMainloopFwdSm80ILi8ELi1ELb0EN4cute5tupleIJNS5_1CILi128EEENS7_ILi64EEENS7_ILi192EEEEEELi192ENS_10bfloat16_tEfNS_4arch4Sm80ELb0ELb1ELb1ELb0ELb1ELb0ELb1ELb1EEENS1_21CollectiveEpilogueFwdINS6_IJS8_SA_S9_EEENS6_IJNS7_ILi1EEESI_SI_EEESC_SE_Li256ELb0ELb1ELb1ELb0EEENS1_19SingleTileSchedulerILb0ELb1ELb1ELi128EEEEEEEEEvNT_6ParamsE --------------------------
	.section	.nv.info._ZN7cutlass13device_kernelIN5flash19enable_sm80_to_sm89INS1_16FlashAttnFwdSm80INS1_25CollectiveMainloopFwdSm80ILi8ELi1ELb0EN4cute5tupleIJNS5_1CILi128EEENS7_ILi64EEENS7_ILi192EEEEEELi192ENS_10bfloat16_tEfNS_4arch4Sm80ELb0ELb1ELb1ELb0ELb1ELb0ELb1ELb1EEENS1_21CollectiveEpilogueFwdINS6_IJS8_SA_S9_EEENS6_IJNS7_ILi1EEESI_SI_EEESC_SE_Li256ELb0ELb1ELb1ELb0EEENS1_19SingleTileSchedulerILb0ELb1ELb1ELi128EEEEEEEEEvNT_6ParamsE,"",@"SHT_CUDA_INFO"
	.sectionflags	@""
	.align	4


	//----- nvinfo : EIATTR_CUDA_API_VERSION
	.align		4
        /*0000*/ 	.byte	0x04, 0x37
        /*0002*/ 	.short	(.L_500 - .L_499)
.L_499:
        /*0004*/ 	.word	0x00000082


	//----- nvinfo : EIATTR_SW2861232_WAR
	.align		4
.L_500:
        /*0008*/ 	.byte	0x01, 0x35
	.zero		2


	//----- nvinfo : EIATTR_PARAM_CBANK
	.align		4
        /*000c*/ 	.byte	0x04, 0x0a
        /*000e*/ 	.short	(.L_502 - .L_501)
	.align		4
.L_501:
        /*0010*/ 	.word	index@(.nv.constant0._ZN7cutlass13device_kernelIN5flash19enable_sm80_to_sm89INS1_16FlashAttnFwdSm80INS1_25CollectiveMainloopFwdSm80ILi8ELi1ELb0EN4cute5tupleIJNS5_1CILi128EEENS7_ILi64EEENS7_ILi192EEEEEELi192ENS_10bfloat16_tEfNS_4arch4Sm80ELb0ELb1ELb1ELb0ELb1ELb0ELb1ELb1EEENS1_21CollectiveEpilogueFwdINS6_IJS8_SA_S9_EEENS6_IJNS7_ILi1EEESI_SI_EEESC_SE_Li256ELb0ELb1ELb1ELb0EEENS1_19SingleTileSchedulerILb0ELb1ELb1ELi128EEEEEEEEEvNT_6ParamsE)
        /*0014*/ 	.short	0x0160
        /*0016*/ 	.short	0x0418


	//----- nvinfo : EIATTR_CBANK_PARAM_SIZE
	.align		4
.L_502:
        /*0018*/ 	.byte	0x03, 0x19
        /*001a*/ 	.short	0x0418


	//----- nvinfo : EIATTR_KPARAM_INFO
	.align		4
        /*001c*/ 	.byte	0x04, 0x17
        /*001e*/ 	.short	(.L_504 - .L_503)
.L_503:
        /*0020*/ 	.word	0x00000000
        /*0024*/ 	.short	0x0000
        /*0026*/ 	.short	0x0000
        /*0028*/ 	.byte	0x00, 0xf0, 0x61, 0x10


	//----- nvinfo : EIATTR_MAXREG_COUNT
	.align		4
.L_504:
        /*002c*/ 	.byte	0x03, 0x1b
        /*002e*/ 	.short	0x00ff


	//----- nvinfo : EIATTR_NUM_BARRIERS
	.align		4
        /*0030*/ 	.byte	0x02, 0x4c
        /*0032*/ 	.byte	0x02
	.zero		1


	//----- nvinfo : EIATTR_MERCURY_ISA_VERSION
	.align		4
        /*0034*/ 	.byte	0x03, 0x5f
        /*0036*/ 	.short	0x0000


	//----- nvinfo : EIATTR_COOP_GROUP_MASK_REGIDS
	.align		4
        /*0038*/ 	.byte	0x04, 0x29
        /*003a*/ 	.short	(.L_506 - .L_505)


	//   ....[0]....
.L_505:
        /*003c*/ 	.word	0xffffffff


	//   ....[1]....
        /*0040*/ 	.word	0xffffffff


	//   ....[2]....
        /*0044*/ 	.word	0xffffffff


	//   ....[3]....
        /*0048*/ 	.word	0xffffffff


	//   ....[4]....
        /*004c*/ 	.word	0xffffffff


	//   ....[5]....
        /*0050*/ 	.word	0xffffffff


	//   ....[6]....
        /*0054*/ 	.word	0xffffffff


	//   ....[7]....
        /*0058*/ 	.word	0xffffffff


	//   ....[8]....
        /*005c*/ 	.word	0xffffffff


	//   ....[9]....
        /*0060*/ 	.word	0xffffffff


	//   ....[10]....
        /*0064*/ 	.word	0xffffffff


	//   ....[11]....
        /*0068*/ 	.word	0xffffffff


	//   ....[12]....
        /*006c*/ 	.word	0xffffffff


	//   ....[13]....
        /*0070*/ 	.word	0xffffffff


	//   ....[14]....
        /*0074*/ 	.word	0xffffffff


	//   ....[15]....
        /*0078*/ 	.word	0xffffffff


	//   ....[16]....
        /*007c*/ 	.word	0xffffffff


	//   ....[17]....
        /*0080*/ 	.word	0xffffffff


	//   ....[18]....
        /*0084*/ 	.word	0xffffffff


	//   ....[19]....
        /*0088*/ 	.word	0xffffffff


	//   ....[20]....
        /*008c*/ 	.word	0xffffffff


	//   ....[21]....
        /*0090*/ 	.word	0xffffffff


	//   ....[22]....
        /*0094*/ 	.word	0xffffffff


	//   ....[23]....
        /*0098*/ 	.word	0xffffffff


	//   ....[24]....
        /*009c*/ 	.word	0xffffffff


	//   ....[25]....
        /*00a0*/ 	.word	0xffffffff


	//   ....[26]....
        /*00a4*/ 	.word	0xffffffff


	//   ....[27]....
        /*00a8*/ 	.word	0xffffffff


	//   ....[28]....
        /*00ac*/ 	.word	0xffffffff


	//   ....[29]....
        /*00b0*/ 	.word	0xffffffff


	//   ....[30]....
        /*00b4*/ 	.word	0xffffffff


	//   ....[31]....
        /*00b8*/ 	.word	0xffffffff


	//   ....[32]....
        /*00bc*/ 	.word	0xffffffff


	//   ....[33]....
        /*00c0*/ 	.word	0xffffffff


	//   ....[34]....
        /*00c4*/ 	.word	0xffffffff


	//   ....[35]....
        /*00c8*/ 	.word	0xffffffff


	//   ....[36]....
        /*00cc*/ 	.word	0xffffffff


	//   ....[37]....
        /*00d0*/ 	.word	0xffffffff


	//   ....[38]....
        /*00d4*/ 	.word	0xffffffff


	//   ....[39]....
        /*00d8*/ 	.word	0xffffffff


	//   ....[40]....
        /*00dc*/ 	.word	0xffffffff


	//   ....[41]....
        /*00e0*/ 	.word	0xffffffff


	//   ....[42]....
        /*00e4*/ 	.word	0xffffffff


	//   ....[43]....
        /*00e8*/ 	.word	0xffffffff


	//   ....[44]....
        /*00ec*/ 	.word	0xffffffff


	//   ....[45]....
        /*00f0*/ 	.word	0xffffffff


	//   ....[46]....
        /*00f4*/ 	.word	0xffffffff


	//   ....[47]....
        /*00f8*/ 	.word	0xffffffff


	//   ....[48]....
        /*00fc*/ 	.word	0xffffffff


	//   ....[49]....
        /*0100*/ 	.word	0xffffffff


	//   ....[50]....
        /*0104*/ 	.word	0xffffffff


	//   ....[51]....
        /*0108*/ 	.word	0xffffffff


	//   ....[52]....
        /*010c*/ 	.word	0xffffffff


	//   ....[53]....
        /*0110*/ 	.word	0xffffffff


	//   ....[54]....
        /*0114*/ 	.word	0xffffffff


	//   ....[55]....
        /*0118*/ 	.word	0xffffffff


	//   ....[56]....
        /*011c*/ 	.word	0xffffffff


	//   ....[57]....
        /*0120*/ 	.word	0xffffffff


	//   ....[58]....
        /*0124*/ 	.word	0xffffffff


	//   ....[59]....
        /*0128*/ 	.word	0xffffffff


	//   ....[60]....
        /*012c*/ 	.word	0xffffffff


	//   ....[61]....
        /*0130*/ 	.word	0xffffffff


	//   ....[62]....
        /*0134*/ 	.word	0xffffffff


	//   ....[63]....
        /*0138*/ 	.word	0xffffffff


	//   ....[64]....
        /*013c*/ 	.word	0xffffffff


	//   ....[65]....
        /*0140*/ 	.word	0xffffffff


	//   ....[66]....
        /*0144*/ 	.word	0xffffffff


	//   ....[67]....
        /*0148*/ 	.word	0xffffffff


	//   ....[68]....
        /*014c*/ 	.word	0xffffffff


	//   ....[69]....
        /*0150*/ 	.word	0xffffffff


	//   ....[70]....
        /*0154*/ 	.word	0xffffffff


	//   ....[71]....
        /*0158*/ 	.word	0xffffffff


	//   ....[72]....
        /*015c*/ 	.word	0xffffffff


	//   ....[73]....
        /*0160*/ 	.word	0xffffffff


	//   ....[74]....
        /*0164*/ 	.word	0xffffffff


	//   ....[75]....
        /*0168*/ 	.word	0xffffffff


	//   ....[76]....
        /*016c*/ 	.word	0xffffffff


	//   ....[77]....
        /*0170*/ 	.word	0xffffffff


	//   ....[78]....
        /*0174*/ 	.word	0xffffffff


	//----- nvinfo : EIATTR_COOP_GROUP_INSTR_OFFSETS
	.align		4
.L_506:
        /*0178*/ 	.byte	0x04, 0x28
        /*017a*/ 	.short	(.L_508 - .L_507)


	//   ....[0]....
.L_507:
        /*017c*/ 	.word	0x00000050


	//   ....[1]....
        /*0180*/ 	.word	0x000012f0


	//   ....[2]....
        /*0184*/ 	.word	0x00001340


	//   ....[3]....
        /*0188*/ 	.word	0x00001530


	//   ....[4]....
        /*018c*/ 	.word	0x00001560


	//   ....[5]....
        /*0190*/ 	.word	0x00001680


	//   ....[6]....
        /*0194*/ 	.word	0x000016b0


	//   ....[7]....
        /*0198*/ 	.word	0x000017c0


	//   ....[8]....
        /*019c*/ 	.word	0x00001800


	//   ....[9]....
        /*01a0*/ 	.word	0x00001f20


	//   ....[10]....
        /*01a4*/ 	.word	0x00001f30


	//   ....[11]....
        /*01a8*/ 	.word	0x00001f50


	//   ....[12]....
        /*01ac*/ 	.word	0x00001f80


	//   ....[13]....
        /*01b0*/ 	.word	0x00001fc0


	//   ....[14]....
        /*01b4*/ 	.word	0x00001ff0


	//   ....[15]....
        /*01b8*/ 	.word	0x00002020


	//   ....[16]....
        /*01bc*/ 	.word	0x00002050


	//   ....[17]....
        /*01c0*/ 	.word	0x00003120


	//   ....[18]....
        /*01c4*/ 	.word	0x00003150


	//   ....[19]....
        /*01c8*/ 	.word	0x00003160


	//   ....[20]....
        /*01cc*/ 	.word	0x00003170


	//   ....[21]....
        /*01d0*/ 	.word	0x000035d0


	//   ....[22]....
        /*01d4*/ 	.word	0x000038e0


	//   ....[23]....
        /*01d8*/ 	.word	0x00004530


	//   ....[24]....
        /*01dc*/ 	.word	0x00004620


	//   ....[25]....
        /*01e0*/ 	.word	0x00004630


	//   ....[26]....
        /*01e4*/ 	.word	0x00004660


	//   ....[27]....
        /*01e8*/ 	.word	0x00005a70


	//   ....[28]....
        /*01ec*/ 	.word	0x00005a90


	//   ....[29]....
        /*01f0*/ 	.word	0x00005aa0


	//   ....[30]....
        /*01f4*/ 	.word	0x00005ab0


	//   ....[31]....
        /*01f8*/ 	.word	0x00006b70


	//   ....[32]....
        /*01fc*/ 	.word	0x00006ba0


	//   ....[33]....
        /*0200*/ 	.word	0x00006bb0


	//   ....[34]....
        /*0204*/ 	.word	0x00006bc0


	//   ....[35]....
        /*0208*/ 	.word	0x00006dc0


	//   ....[36]....
        /*020c*/ 	.word	0x00007000


	//   ....[37]....
        /*0210*/ 	.word	0x00007a50


	//   ....[38]....
        /*0214*/ 	.word	0x00007c20


	//   ....[39]....
        /*0218*/ 	.word	0x00007c70


	//   ....[40]....
        /*021c*/ 	.word	0x00007d00


	//   ....[41]....
        /*0220*/ 	.word	0x00009940


	//   ....[42]....
        /*0224*/ 	.word	0x00009960


	//   ....[43]....
        /*0228*/ 	.word	0x00009970


	//   ....[44]....
        /*022c*/ 	.word	0x00009980


	//   ....[45]....
        /*0230*/ 	.word	0x0000aa50


	//   ....[46]....
        /*0234*/ 	.word	0x0000aa70


	//   ....[47]....
        /*0238*/ 	.word	0x0000aa80


	//   ....[48]....
        /*023c*/ 	.word	0x0000aa90


	//   ....[49]....
        /*0240*/ 	.word	0x0000ae60


	//   ....[50]....
        /*0244*/ 	.word	0x0000ae80


	//   ....[51]....
        /*0248*/ 	.word	0x0000aeb0


	//   ....[52]....
        /*024c*/ 	.word	0x0000aec0


	//   ....[53]....
        /*0250*/ 	.word	0x0000c720


	//   ....[54]....
        /*0254*/ 	.word	0x0000c730


	//   ....[55]....
        /*0258*/ 	.word	0x0000c750


	//   ....[56]....
        /*025c*/ 	.word	0x0000c760


	//   ....[57]....
        /*0260*/ 	.word	0x0000d860


	//   ....[58]....
        /*0264*/ 	.word	0x0000d870


	//   ....[59]....
        /*0268*/ 	.word	0x0000d880


	//   ....[60]....
        /*026c*/ 	.word	0x0000d890


	//   ....[61]....
        /*0270*/ 	.word	0x0000da70


	//   ....[62]....
        /*0274*/ 	.word	0x0000de00


	//   ....[63]....
        /*0278*/ 	.word	0x0000e6f0


	//   ....[64]....
        /*027c*/ 	.word	0x0000e8d0


	//   ....[65]....
        /*0280*/ 	.word	0x0000e910


	//   ....[66]....
        /*0284*/ 	.word	0x0000e990


	//   ....[67]....
        /*0288*/ 	.word	0x00010060


	//   ....[68]....
        /*028c*/ 	.word	0x00010090


	//   ....[69]....
        /*0290*/ 	.word	0x000100d0


	//   ....[70]....
        /*0294*/ 	.word	0x000100e0


	//   ....[71]....
        /*0298*/ 	.word	0x00010df0


	//   ....[72]....
        /*029c*/ 	.word	0x00010e30


	//   ....[73]....
        /*02a0*/ 	.word	0x00010e50


	//   ....[74]....
        /*02a4*/ 	.word	0x00010e80


	//   ....[75]....
        /*02a8*/ 	.word	0x00010ef0


	//   ....[76]....
        /*02ac*/ 	.word	0x00010f60


	//   ....[77]....
        /*02b0*/ 	.word	0x00011870


	//   ....[78]....
        /*02b4*/ 	.word	0x00011880


	//----- nvinfo : EIATTR_EXIT_INSTR_OFFSETS
	.align		4
.L_508:
        /*02b8*/ 	.byte	0x04, 0x1c
        /*02ba*/ 	.short	(.L_510 - .L_509)


	//   ....[0]....
.L_509:
        /*02bc*/ 	.word	0x000001b0


	//   ....[1]....
        /*02c0*/ 	.word	0x00011890


	//   ....[2]....
        /*02c4*/ 	.word	0x00012130


	//   ....[3]....
        /*02c8*/ 	.word	0x00012180


	//   ....[4]....
        /*02cc*/ 	.word	0x000121b0


	//   ....[5]....
        /*02d0*/ 	.word	0x00012210


	//   ....[6]....
        /*02d4*/ 	.word	0x000124a0


	//----- nvinfo : EIATTR_CTAIDZ_USED
	.align		4
.L_510:
        /*02d8*/ 	.byte	0x01, 0x04
	.zero		2


	//----- nvinfo : EIATTR_MAX_THREADS
	.align		4
        /*02dc*/ 	.byte	0x04, 0x05
        /*02de*/ 	.short	(.L_512 - .L_511)
.L_511:
        /*02e0*/ 	.word	0x00000100
        /*02e4*/ 	.word	0x00000001
        /*02e8*/ 	.word	0x00000001


	//----- nvinfo : EIATTR_CRS_STACK_SIZE
	.align		4
.L_512:
        /*02ec*/ 	.byte	0x04, 0x1e
        /*02ee*/ 	.short	(.L_514 - .L_513)
.L_513:
        /*02f0*/ 	.word	0x00000000
.L_514:


//--------------------- .nv.info._ZN7cutlass13device_kernelIN5flash19enable_sm80_to_sm89INS1_16FlashAttnFwdSm80INS1_25CollectiveMainloopFwdSm80ILi8ELi1ELb0EN4cute5tupleIJNS5_1CILi128EEENS7_ILi64EEENS7_ILi192EEEEEELi192ENS_10bfloat16_tEfNS_4arch4Sm80ELb0ELb1ELb1ELb1ELb1ELb0ELb1ELb1EEENS1_21CollectiveEpilogueFwdINS6_IJS8_SA_S9_EEENS6_IJNS7_ILi1EEESI_SI_EEESC_SE_Li256ELb1ELb1ELb1ELb0EEENS1_36VarlenDynamicPersistentTileSchedulerILi128ELi64ELi256ELi256ELb1ELb1ELb0ELb1ELb0ELb1EEEEEEEEEvNT_6ParamsE --------------------------
	.section	.nv.info._ZN7cutlass13device_kernelIN5flash19enable_sm80_to_sm89INS1_16FlashAttnFwdSm80INS1_25CollectiveMainloopFwdSm80ILi8ELi1ELb0EN4cute5tupleIJNS5_1CILi128EEENS7_ILi64EEENS7_ILi192EEEEEELi192ENS_10bfloat16_tEfNS_4arch4Sm80ELb0ELb1ELb1ELb1ELb1ELb0ELb1ELb1EEENS1_21CollectiveEpilogueFwdINS6_IJS8_SA_S9_EEENS6_IJNS7_ILi1EEESI_SI_EEESC_SE_Li256ELb1ELb1ELb1ELb0EEENS1_36VarlenDynamicPersistentTileSchedulerILi128ELi64ELi256ELi256ELb1ELb1ELb0ELb1ELb0ELb1EEEEEEEEEvNT_6ParamsE,"",@"SHT_CUDA_INFO"
	.sectionflags	@""
	.align	4


	//----- nvinfo : EIATTR_CUDA_API_VERSION
	.align		4
        /*0000*/ 	.byte	0x04, 0x37
        /*0002*/ 	.short	(.L_516 - .L_515)
.L_515:
        /*0004*/ 	.word	0x00000082


	//----- nvinfo : EIATTR_SW2861232_WAR
	.align		4
.L_516:
        /*0008*/ 	.byte	0x01, 0x35
	.zero		2


	//----- nvinfo : EIATTR_PARAM_CBANK
	.align		4
        /*000c*/ 	.byte	0x04, 0x0a
        /*000e*/ 	.short	(.L_518 - .L_517)
	.align		4
.L_517:
        /*0010*/ 	.word	index@(.nv.constant0._ZN7cutlass13device_kernelIN5flash19enable_sm80_to_sm89INS1_16FlashAttnFwdSm80INS1_25CollectiveMainloopFwdSm80ILi8ELi1ELb0EN4cute5tupleIJNS5_1CILi128EEENS7_ILi64EEENS7_ILi192EEEEEELi192ENS_10bfloat16_tEfNS_4arch4Sm80ELb0ELb1ELb1ELb1ELb1ELb0ELb1ELb1EEENS1_21CollectiveEpilogueFwdINS6_IJS8_SA_S9_EEENS6_IJNS7_ILi1EEESI_SI_EEESC_SE_Li256ELb1ELb1ELb1ELb0EEENS1_36VarlenDynamicPersistentTileSchedulerILi128ELi64ELi256ELi256ELb1ELb1ELb0ELb1ELb0ELb1EEEEEEEEEvNT_6ParamsE)
        /*0014*/ 	.short	0x0160
        /*0016*/ 	.short	0x0438


	//----- nvinfo : EIATTR_CBANK_PARAM_SIZE
	.align		4
.L_518:
        /*0018*/ 	.byte	0x03, 0x19
        /*001a*/ 	.short	0x0438


	//----- nvinfo : EIATTR_KPARAM_INFO
	.align		4
        /*001c*/ 	.byte	0x04, 0x17
        /*001e*/ 	.short	(.L_520 - .L_519)
.L_519:
        /*0020*/ 	.word	0x00000000
        /*0024*/ 	.short	0x0000
        /*0026*/ 	.short	0x0000
        /*0028*/ 	.byte	0x00, 0xf0, 0xe1, 0x10


	//----- nvinfo : EIATTR_MAXREG_COUNT
	.align		4
.L_520:
        /*002c*/ 	.byte	0x03, 0x1b
        /*002e*/ 	.short	0x00ff


	//----- nvinfo : EIATTR_NUM_BARRIERS
	.align		4
        /*0030*/ 	.byte	0x02, 0x4c
        /*0032*/ 	.byte	0x06
	.zero		1


	//----- nvinfo : EIATTR_ANNOTATIONS
	.align		4
        /*0034*/ 	.byte	0x04, 0x55
        /*0036*/ 	.short	(.L_522 - .L_521)


	//   ....[0]....
.L_521:
        /*0038*/ 	.word	0x00000001
        /*003c*/ 	.byte	0x70, 0x14, 0x00, 0x00, 0x01, 0x00, 0x00, 0x00, 0xc0, 0x18, 0x00, 0x00, 0x01, 0x00, 0x00, 0x00
        /*004c*/ 	.byte	0xf0, 0x18, 0x00, 0x00, 0x01, 0x00, 0x00, 0x00, 0x20, 0x19, 0x00, 0x00, 0x01, 0x00, 0x00, 0x00
        /*005c*/ 	.byte	0x50, 0x19, 0x00, 0x00, 0x01, 0x00, 0x00, 0x00, 0xb0, 0x20, 0x01, 0x00, 0x01, 0x00, 0x00, 0x00
        /*006c*/ 	.byte	0xc0, 0x20, 0x01, 0x00, 0x01, 0x00, 0x00, 0x00, 0xd0, 0x20, 0x01, 0x00, 0x01, 0x00, 0x00, 0x00
        /*007c*/ 	.byte	0xe0, 0x20, 0x01, 0x00, 0x01, 0x00, 0x00, 0x00, 0x40, 0x28, 0x01, 0x00


	//----- nvinfo : EIATTR_MERCURY_ISA_VERSION
	.align		4
.L_522:
        /*0088*/ 	.byte	0x03, 0x5f
        /*008a*/ 	.short	0x0000


	//----- nvinfo : EIATTR_INT_WARP_WIDE_INSTR_OFFSETS
	.align		4
        /*008c*/ 	.byte	0x04, 0x31
        /*008e*/ 	.short	(.L_524 - .L_523)


	//   ....[0]....
.L_523:
        /*0090*/ 	.word	0x00011f90


	//   ....[1]....
        /*0094*/ 	.word	0x00012010


	//----- nvinfo : EIATTR_COOP_GROUP_MASK_REGIDS
	.align		4
.L_524:
        /*0098*/ 	.byte	0x04, 0x29
        /*009a*/ 	.short	(.L_526 - .L_525)


	//   ....[0]....
.L_525:
        /*009c*/ 	.word	0xffffffff


	//   ....[1]....
        /*00a0*/ 	.word	0xffffffff


	//   ....[2]....
        /*00a4*/ 	.word	0xffffffff


	//   ....[3]....
        /*00a8*/ 	.word	0xffffffff


	//   ....[4]....
        /*00ac*/ 	.word	0xffffffff


	//   ....[5]....
        /*00b0*/ 	.word	0xffffffff


	//   ....[6]....
        /*00b4*/ 	.word	0xffffffff


	//   ....[7]....
        /*00b8*/ 	.word	0xffffffff


	//   ....[8]....
        /*00bc*/ 	.word	0xffffffff


	//   ....[9]....
        /*00c0*/ 	.word	0xffffffff


	//   ....[10]....
        /*00c4*/ 	.word	0xffffffff


	//   ....[11]....
        /*00c8*/ 	.word	0xffffffff


	//   ....[12]....
        /*00cc*/ 	.word	0xffffffff


	//   ....[13]....
        /*00d0*/ 	.word	0xffffffff


	//   ....[14]....
        /*00d4*/ 	.word	0xffffffff


	//   ....[15]....
        /*00d8*/ 	.word	0xffffffff


	//   ....[16]....
        /*00dc*/ 	.word	0xffffffff


	//   ....[17]....
        /*00e0*/ 	.word	0xffffffff


	//   ....[18]....
        /*00e4*/ 	.word	0xffffffff


	//   ....[19]....
        /*00e8*/ 	.word	0xffffffff


	//   ....[20]....
        /*00ec*/ 	.word	0xffffffff


	//   ....[21]....
        /*00f0*/ 	.word	0xffffffff


	//   ....[22]....
        /*00f4*/ 	.word	0xffffffff


	//   ....[23]....
        /*00f8*/ 	.word	0xffffffff


	//   ....[24]....
        /*00fc*/ 	.word	0xffffffff


	//   ....[25]....
        /*0100*/ 	.word	0xffffffff


	//   ....[26]....
        /*0104*/ 	.word	0xffffffff


	//   ....[27]....
        /*0108*/ 	.word	0xffffffff


	//   ....[28]....
        /*010c*/ 	.word	0xffffffff


	//   ....[29]....
        /*0110*/ 	.word	0xffffffff


	//   ....[30]....
        /*0114*/ 	.word	0xffffffff


	//   ....[31]....
        /*0118*/ 	.word	0xffffffff


	//   ....[32]....
        /*011c*/ 	.word	0xffffffff


	//   ....[33]....
        /*0120*/ 	.word	0xffffffff


	//   ....[34]....
        /*0124*/ 	.word	0xffffffff


	//   ....[35]....
        /*0128*/ 	.word	0xffffffff


	//   ....[36]....
        /*012c*/ 	.word	0xffffffff


	//   ....[37]....
        /*0130*/ 	.word	0xffffffff


	//   ....[38]....
        /*0134*/ 	.word	0xffffffff


	//   ....[39]....
        /*0138*/ 	.word	0xffffffff


	//   ....[40]....
        /*013c*/ 	.word	0xffffffff


	//   ....[41]....
        /*0140*/ 	.word	0xffffffff


	//   ....[42]....
        /*0144*/ 	.word	0xffffffff


	//   ....[43]....
        /*0148*/ 	.word	0xffffffff


	//   ....[44]....
        /*014c*/ 	.word	0xffffffff


	//   ....[45]....
        /*0150*/ 	.word	0xffffffff


	//   ....[46]....
        /*0154*/ 	.word	0xffffffff


	//   ....[47]....
        /*0158*/ 	.word	0xffffffff


	//   ....[48]....
        /*015c*/ 	.word	0xffffffff


	//   ....[49]....
        /*0160*/ 	.word	0xffffffff


	//   ....[50]....
        /*0164*/ 	.word	0xffffffff


	//   ....[51]....
        /*0168*/ 	.word	0xffffffff


	//   ....[52]....
        /*016c*/ 	.word	0xffffffff


	//   ....[53]....
        /*0170*/ 	.word	0xffffffff


	//   ....[54]....
        /*0174*/ 	.word	0xffffffff


	//   ....[55]....
        /*0178*/ 	.word	0xffffffff


	//   ....[56]....
        /*017c*/ 	.word	0xffffffff


	//   ....[57]....
        /*0180*/ 	.word	0xffffffff


	//   ....[58]....
        /*0184*/ 	.word	0xffffffff


	//   ....[59]....
        /*0188*/ 	.word	0xffffffff


	//   ....[60]....
        /*018c*/ 	.word	0xffffffff


	//   ....[61]....
        /*0190*/ 	.word	0xffffffff


	//   ....[62]....
        /*0194*/ 	.word	0xffffffff


	//   ....[63]....
        /*0198*/ 	.word	0xffffffff


	//   ....[64]....
        /*019c*/ 	.word	0xffffffff


	//   ....[65]....
        /*01a0*/ 	.word	0xffffffff


	//   ....[66]....
        /*01a4*/ 	.word	0xffffffff


	//   ....[67]....
        /*01a8*/ 	.word	0xffffffff


	//   ....[68]....
        /*01ac*/ 	.word	0xffffffff


	//   ....[69]....
        /*01b0*/ 	.word	0xffffffff


	//   ....[70]....
        /*01b4*/ 	.word	0xffffffff


	//   ....[71]....
        /*01b8*/ 	.word	0xffffffff


	//   ....[72]....
        /*01bc*/ 	.word	0xffffffff


	//   ....[73]....
        /*01c0*/ 	.word	0xffffffff


	//   ....[74]....
        /*01c4*/ 	.word	0xffffffff


	//   ....[75]....
        /*01c8*/ 	.word	0xffffffff


	//   ....[76]....
        /*01cc*/ 	.word	0xffffffff


	//   ....[77]....
        /*01d0*/ 	.word	0xffffffff


	//   ....[78]....
        /*01d4*/ 	.word	0xffffffff


	//   ....[79]....
        /*01d8*/ 	.word	0xffffffff


	//   ....[80]....
        /*01dc*/ 	.word	0xffffffff


	//   ....[81]....
        /*01e0*/ 	.word	0xffffffff


	//   ....[82]....
        /*01e4*/ 	.word	0xffffffff


	//   ....[83]....
        /*01e8*/ 	.word	0xffffffff


	//   ....[84]....
        /*01ec*/ 	.word	0xffffffff


	//   ....[85]....
        /*01f0*/ 	.word	0xffffffff


	//   ....[86]....
        /*01f4*/ 	.word	0xffffffff


	//   ....[87]....
        /*01f8*/ 	.word	0xffffffff


	//   ....[88]....
        /*01fc*/ 	.word	0xffffffff


	//   ....[89]....
        /*0200*/ 	.word	0xffffffff


	//   ....[90]....
        /*0204*/ 	.word	0xffffffff


	//   ....[91]....
        /*0208*/ 	.word	0xffffffff


	//   ....[92]....
        /*020c*/ 	.word	0xffffffff


	//   ....[93]....
        /*0210*/ 	.word	0xffffffff


	//   ....[94]....
        /*0214*/ 	.word	0xffffffff


	//   ....[95]....
        /*0218*/ 	.word	0xffffffff


	//   ....[96]....
        /*021c*/ 	.word	0xffffffff


	//   ....[97]....
        /*0220*/ 	.word	0xffffffff


	//   ....[98]....
        /*0224*/ 	.word	0xffffffff


	//   ....[99]....
        /*0228*/ 	.word	0xffffffff


	//   ....[100]....
        /*022c*/ 	.word	0xffffffff


	//   ....[101]....
        /*0230*/ 	.word	0xffffffff


	//   ....[102]....
        /*0234*/ 	.word	0xffffffff


	//   ....[103]....
        /*0238*/ 	.word	0xffffffff


	//   ....[104]....
        /*023c*/ 	.word	0xffffffff


	//   ....[105]....
        /*0240*/ 	.word	0xffffffff


	//   ....[106]....
        /*0244*/ 	.word	0xffffffff


	//   ....[107]....
        /*0248*/ 	.word	0xffffffff


	//   ....[108]....
        /*024c*/ 	.word	0xffffffff


	//   ....[109]....
        /*0250*/ 	.word	0xffffffff


	//   ....[110]....
        /*0254*/ 	.word	0xffffffff


	//   ....[111]....
        /*0258*/ 	.word	0xffffffff


	//   ....[112]....
        /*025c*/ 	.word	0xffffffff


	//   ....[113]....
        /*0260*/ 	.word	0xffffffff


	//   ....[114]....
        /*0264*/ 	.word	0xffffffff


	//   ....[115]....
        /*0268*/ 	.word	0xffffffff


	//   ....[116]....
        /*026c*/ 	.word	0xffffffff


	//   ....[117]....
        /*0270*/ 	.word	0xffffffff


	//   ....[118]....
        /*0274*/ 	.word	0xffffffff


	//   ....[119]....
        /*0278*/ 	.word	0xffffffff


	//   ....[120]....
        /*027c*/ 	.word	0xffffffff


	//   ....[121]....
        /*0280*/ 	.word	0xffffffff


	//   ....[122]....
        /*0284*/ 	.word	0xffffffff


	//   ....[123]....
        /*0288*/ 	.word	0xffffffff


	//   ....[124]....
        /*028c*/ 	.word	0xffffffff


	//   ....[125]....
        /*0290*/ 	.word	0xffffffff


	//   ....[126]....
        /*0294*/ 	.word	0xffffffff


	//   ....[127]....
        /*0298*/ 	.word	0xffffffff


	//   ....[128]....
        /*029c*/ 	.word	0xffffffff


	//   ....[129]....
        /*02a0*/ 	.word	0xffffffff


	//   ....[130]....
        /*02a4*/ 	.word	0xffffffff


	//   ....[131]....
        /*02a8*/ 	.word	0xffffffff


	//   ....[132]....
        /*02ac*/ 	.word	0xffffffff


	//   ....[133]....
        /*02b0*/ 	.word	0xffffffff


	//   ....[134]....
        /*02b4*/ 	.word	0xffffffff


	//   ....[135]....
        /*02b8*/ 	.word	0xffffffff


	//   ....[136]....
        /*02bc*/ 	.word	0xffffffff


	//   ....[137]....
        /*02c0*/ 	.word	0xffffffff


	//   ....[138]....
        /*02c4*/ 	.word	0xffffffff


	//   ....[139]....
        /*02c8*/ 	.word	0xffffffff


	//   ....[140]....
        /*02cc*/ 	.word	0xffffffff


	//   ....[141]....
        /*02d0*/ 	.word	0xffffffff


	//   ....[142]....
        /*02d4*/ 	.word	0xffffffff


	//   ....[143]....
        /*02d8*/ 	.word	0xffffffff


	//   ....[144]....
        /*02dc*/ 	.word	0xffffffff


	//   ....[145]....
        /*02e0*/ 	.word	0xffffffff


	//   ....[146]....
        /*02e4*/ 	.word	0xffffffff


	//   ....[147]....
        /*02e8*/ 	.word	0xffffffff


	//   ....[148]....
        /*02ec*/ 	.word	0xffffffff


	//   ....[149]....
        /*02f0*/ 	.word	0xffffffff


	//   ....[150]....
        /*02f4*/ 	.word	0xffffffff


	//   ....[151]....
        /*02f8*/ 	.word	0xffffffff


	//   ....[152]....
        /*02fc*/ 	.word	0xffffffff


	//   ....[153]....
        /*0300*/ 	.word	0xffffffff


	//   ....[154]....
        /*0304*/ 	.word	0xffffffff


	//   ....[155]....
        /*0308*/ 	.word	0xffffffff


	//   ....[156]....
        /*030c*/ 	.word	0xffffffff


	//   ....[157]....
        /*0310*/ 	.word	0xffffffff


	//   ....[158]....
        /*0314*/ 	.word	0xffffffff


	//   ....[159]....
        /*0318*/ 	.word	0xffffffff


	//   ....[160]....
        /*031c*/ 	.word	0xffffffff


	//   ....[161]....
        /*0320*/ 	.word	0xffffffff


	//   ....[162]....
        /*0324*/ 	.word	0xffffffff


	//   ....[163]....
        /*0328*/ 	.word	0xffffffff


	//   ....[164]....
        /*032c*/ 	.word	0xffffffff


	//   ....[165]....
        /*0330*/ 	.word	0xffffffff


	//   ....[166]....
        /*0334*/ 	.word	0xffffffff


	//   ....[167]....
        /*0338*/ 	.word	0xffffffff


	//   ....[168]....
        /*033c*/ 	.word	0xffffffff


	//   ....[169]....
        /*0340*/ 	.word	0xffffffff


	//   ....[170]....
        /*0344*/ 	.word	0xffffffff


	//   ....[171]....
        /*0348*/ 	.word	0xffffffff


	//   ....[172]....
        /*034c*/ 	.word	0xffffffff


	//   ....[173]....
        /*0350*/ 	.word	0xffffffff


	//   ....[174]....
        /*0354*/ 	.word	0xffffffff


	//   ....[175]....
        /*0358*/ 	.word	0xffffffff


	//   ....[176]....
        /*035c*/ 	.word	0xffffffff


	//   ....[177]....
        /*0360*/ 	.word	0xffffffff


	//   ....[178]....
        /*0364*/ 	.word	0xffffffff


	//   ....[179]....
        /*0368*/ 	.word	0xffffffff


	//   ....[180]....
        /*036c*/ 	.word	0xffffffff


	//   ....[181]....
        /*0370*/ 	.word	0xffffffff


	//   ....[182]....
        /*0374*/ 	.word	0xffffffff


	//   ....[183]....
        /*0378*/ 	.word	0xffffffff


	//   ....[184]....
        /*037c*/ 	.word	0xffffffff


	//   ....[185]....
        /*0380*/ 	.word	0xffffffff


	//   ....[186]....
        /*0384*/ 	.word	0xffffffff


	//   ....[187]....
        /*0388*/ 	.word	0xffffffff


	//   ....[188]....
        /*038c*/ 	.word	0xffffffff


	//   ....[189]....
        /*0390*/ 	.word	0xffffffff


	//   ....[190]....
        /*0394*/ 	.word	0xffffffff


	//   ....[191]....
        /*0398*/ 	.word	0xffffffff


	//   ....[192]....
        /*039c*/ 	.word	0xffffffff


	//   ....[193]....
        /*03a0*/ 	.word	0xffffffff


	//   ....[194]....
        /*03a4*/ 	.word	0xffffffff


	//   ....[195]....
        /*03a8*/ 	.word	0xffffffff


	//   ....[196]....
        /*03ac*/ 	.word	0xffffffff


	//   ....[197]....
        /*03b0*/ 	.word	0xffffffff


	//   ....[198]....
        /*03b4*/ 	.word	0xffffffff


	//   ....[199]....
        /*03b8*/ 	.word	0xffffffff


	//   ....[200]....
        /*03bc*/ 	.word	0xffffffff


	//   ....[201]....
        /*03c0*/ 	.word	0xffffffff


	//   ....[202]....
        /*03c4*/ 	.word	0xffffffff


	//   ....[203]....
        /*03c8*/ 	.word	0xffffffff


	//   ....[204]....
        /*03cc*/ 	.word	0xffffffff


	//   ....[205]....
        /*03d0*/ 	.word	0xffffffff


	//   ....[206]....
        /*03d4*/ 	.word	0xffffffff


	//   ....[207]....
        /*03d8*/ 	.word	0xffffffff


	//   ....[208]....
        /*03dc*/ 	.word	0xffffffff


	//   ....[209]....
        /*03e0*/ 	.word	0xffffffff


	//   ....[210]....
        /*03e4*/ 	.word	0xffffffff


	//   ....[211]....
        /*03e8*/ 	.word	0xffffffff


	//   ....[212]....
        /*03ec*/ 	.word	0xffffffff


	//   ....[213]....
        /*03f0*/ 	.word	0xffffffff


	//   ....[214]....
        /*03f4*/ 	.word	0xffffffff


	//   ....[215]....
        /*03f8*/ 	.word	0xffffffff


	//   ....[216]....
        /*03fc*/ 	.word	0xffffffff


	//   ....[217]....
        /*0400*/ 	.word	0xffffffff


	//   ....[218]....
        /*0404*/ 	.word	0xffffffff


	//   ....[219]....
        /*0408*/ 	.word	0xffffffff


	//   ....[220]....
        /*040c*/ 	.word	0xffffffff


	//   ....[221]....
        /*0410*/ 	.word	0xffffffff


	//   ....[222]....
        /*0414*/ 	.word	0xffffffff


	//   ....[223]....
        /*0418*/ 	.word	0xffffffff


	//   ....[224]....
        /*041c*/ 	.word	0xffffffff


	//   ....[225]....
        /*0420*/ 	.word	0xffffffff


	//   ....[226]....
        /*0424*/ 	.word	0xffffffff


	//   ....[227]....
        /*0428*/ 	.word	0xffffffff


	//   ....[228]....
        /*042c*/ 	.word	0xffffffff


	//   ....[229]....
        /*0430*/ 	.word	0xffffffff


	//   ....[230]....
        /*0434*/ 	.word	0xffffffff


	//   ....[231]....
        /*0438*/ 	.word	0xffffffff


	//   ....[232]....
        /*043c*/ 	.word	0xffffffff


	//   ....[233]....
        /*0440*/ 	.word	0xffffffff


	//   ....[234]....
        /*0444*/ 	.word	0xffffffff


	//   ....[235]....
        /*0448*/ 	.word	0xffffffff


	//----- nvinfo : EIATTR_COOP_GROUP_INSTR_OFFSETS
	.align		4
.L_526:
        /*044c*/ 	.byte	0x04, 0x28
        /*044e*/ 	.short	(.L_528 - .L_527)


	//   ....[0]....
.L_527:
        /*0450*/ 	.word	0x00000050


	//   ....[1]....
        /*0454*/ 	.word	0x000001e0


	//   ....[2]....
        /*0458*/ 	.word	0x00000210


	//   ....[3]....
        /*045c*/ 	.word	0x00000240


	//   ....[4]....
        /*0460*/ 	.word	0x00000270


	//   ....[5]....
        /*0464*/ 	.word	0x000002a0


	//   ....[6]....
        /*0468*/ 	.word	0x000002d0


	//   ....[7]....
        /*046c*/ 	.word	0x00000430


	//   ....[8]....
        /*0470*/ 	.word	0x00000470


	//   ....[9]....
        /*0474*/ 	.word	0x000004a0


	//   ....[10]....
        /*0478*/ 	.word	0x000004d0


	//   ....[11]....
        /*047c*/ 	.word	0x00000500


	//   ....[12]....
        /*0480*/ 	.word	0x00000530


	//   ....[13]....
        /*0484*/ 	.word	0x000005c0


	//   ....[14]....
        /*0488*/ 	.word	0x00000600


	//   ....[15]....
        /*048c*/ 	.word	0x00000620


	//   ....[16]....
        /*0490*/ 	.word	0x00000680


	//   ....[17]....
        /*0494*/ 	.word	0x000029a0


	//   ....[18]....
        /*0498*/ 	.word	0x000029c0


	//   ....[19]....
        /*049c*/ 	.word	0x00002b30


	//   ....[20]....
        /*04a0*/ 	.word	0x00002b40


	//   ....[21]....
        /*04a4*/ 	.word	0x00002ca0


	//   ....[22]....
        /*04a8*/ 	.word	0x00002cc0


	//   ....[23]....
        /*04ac*/ 	.word	0x00002e20


	//   ....[24]....
        /*04b0*/ 	.word	0x00002e30


	//   ....[25]....
        /*04b4*/ 	.word	0x000032b0


	//   ....[26]....
        /*04b8*/ 	.word	0x000032e0


	//   ....[27]....
        /*04bc*/ 	.word	0x000032f0


	//   ....[28]....
        /*04c0*/ 	.word	0x00003300


	//   ....[29]....
        /*04c4*/ 	.word	0x000034a0


	//   ....[30]....
        /*04c8*/ 	.word	0x000034b0


	//   ....[31]....
        /*04cc*/ 	.word	0x00003500


	//   ....[32]....
        /*04d0*/ 	.word	0x00003510


	//   ....[33]....
        /*04d4*/ 	.word	0x000047d0


	//   ....[34]....
        /*04d8*/ 	.word	0x000047f0


	//   ....[35]....
        /*04dc*/ 	.word	0x00004880


	//   ....[36]....
        /*04e0*/ 	.word	0x000048e0


	//   ....[37]....
        /*04e4*/ 	.word	0x00004b70


	//   ....[38]....
        /*04e8*/ 	.word	0x00005050


	//   ....[39]....
        /*04ec*/ 	.word	0x00005700


	//   ....[40]....
        /*04f0*/ 	.word	0x00005730


	//   ....[41]....
        /*04f4*/ 	.word	0x00005740


	//   ....[42]....
        /*04f8*/ 	.word	0x00005770


	//   ....[43]....
        /*04fc*/ 	.word	0x00006cc0


	//   ....[44]....
        /*0500*/ 	.word	0x00006ce0


	//   ....[45]....
        /*0504*/ 	.word	0x00006da0


	//   ....[46]....
        /*0508*/ 	.word	0x00006dd0


	//   ....[47]....
        /*050c*/ 	.word	0x00007f80


	//   ....[48]....
        /*0510*/ 	.word	0x00007fa0


	//   ....[49]....
        /*0514*/ 	.word	0x00008060


	//   ....[50]....
        /*0518*/ 	.word	0x00008090


	//   ....[51]....
        /*051c*/ 	.word	0x00008330


	//   ....[52]....
        /*0520*/ 	.word	0x00008840


	//   ....[53]....
        /*0524*/ 	.word	0x00008f40


	//   ....[54]....
        /*0528*/ 	.word	0x00008f70


	//   ....[55]....
        /*052c*/ 	.word	0x00008f80


	//   ....[56]....
        /*0530*/ 	.word	0x00008fb0


	//   ....[57]....
        /*0534*/ 	.word	0x0000abe0


	//   ....[58]....
        /*0538*/ 	.word	0x0000ac00


	//   ....[59]....
        /*053c*/ 	.word	0x0000acc0


	//   ....[60]....
        /*0540*/ 	.word	0x0000acf0


	//   ....[61]....
        /*0544*/ 	.word	0x0000be90


	//   ....[62]....
        /*0548*/ 	.word	0x0000beb0


	//   ....[63]....
        /*054c*/ 	.word	0x0000bf70


	//   ....[64]....
        /*0550*/ 	.word	0x0000bfa0


	//   ....[65]....
        /*0554*/ 	.word	0x0000c380


	//   ....[66]....
        /*0558*/ 	.word	0x0000c3b0


	//   ....[67]....
        /*055c*/ 	.word	0x0000c3c0


	//   ....[68]....
        /*0560*/ 	.word	0x0000c3f0


	//   ....[69]....
        /*0564*/ 	.word	0x0000de00


	//   ....[70]....
        /*0568*/ 	.word	0x0000de10


	//   ....[71]....
        /*056c*/ 	.word	0x0000de70


	//   ....[72]....
        /*0570*/ 	.word	0x0000de80


	//   ....[73]....
        /*0574*/ 	.word	0x0000f050


	//   ....[74]....
        /*0578*/ 	.word	0x0000f070


	//   ....[75]....
        /*057c*/ 	.word	0x0000f150


	//   ....[76]....
        /*0580*/ 	.word	0x0000f170


	//   ....[77]....
        /*0584*/ 	.word	0x0000f350


	//   ....[78]....
        /*0588*/ 	.word	0x0000f860


	//   ....[79]....
        /*058c*/ 	.word	0x0000ff60


	//   ....[80]....
        /*0590*/ 	.word	0x0000ff90


	//   ....[81]....
        /*0594*/ 	.word	0x0000ffa0


	//   ....[82]....
        /*0598*/ 	.word	0x0000ffd0


	//   ....[83]....
        /*059c*/ 	.word	0x00011770


	//   ....[84]....
        /*05a0*/ 	.word	0x000117a0


	//   ....[85]....
        /*05a4*/ 	.word	0x000117b0


	//   ....[86]....
        /*05a8*/ 	.word	0x000117e0


	//   ....[87]....
        /*05ac*/ 	.word	0x00012bb0


	//   ....[88]....
        /*05b0*/ 	.word	0x00012bd0


	//   ....[89]....
        /*05b4*/ 	.word	0x00012bf0


	//   ....[90]....
        /*05b8*/ 	.word	0x00012c00


	//   ....[91]....
        /*05bc*/ 	.word	0x00012f50


	//   ....[92]....
        /*05c0*/ 	.word	0x00012f70


	//   ....[93]....
        /*05c4*/ 	.word	0x000130d0


	//   ....[94]....
        /*05c8*/ 	.word	0x000130e0


	//   ....[95]....
        /*05cc*/ 	.word	0x00013240


	//   ....[96]....
        /*05d0*/ 	.word	0x00013260


	//   ....[97]....
        /*05d4*/ 	.word	0x000133c0


	//   ....[98]....
        /*05d8*/ 	.word	0x000133d0


	//   ....[99]....
        /*05dc*/ 	.word	0x00013710


	//   ....[100]....
        /*05e0*/ 	.word	0x00013730


	//   ....[101]....
        /*05e4*/ 	.word	0x00013f00


	//   ....[102]....
        /*05e8*/ 	.word	0x00013f10


	//   ....[103]....
        /*05ec*/ 	.word	0x00014e60


	//   ....[104]....
        /*05f0*/ 	.word	0x00014e80


	//   ....[105]....
        /*05f4*/ 	.word	0x00014ff0


	//   ....[106]....
        /*05f8*/ 	.word	0x00015000


	//   ....[107]....
        /*05fc*/ 	.word	0x00015160


	//   ....[108]....
        /*0600*/ 	.word	0x00015180


	//   ....[109]....
        /*0604*/ 	.word	0x000152e0


	//   ....[110]....
        /*0608*/ 	.word	0x000152f0


	//   ....[111]....
        /*060c*/ 	.word	0x000154e0


	//   ....[112]....
        /*0610*/ 	.word	0x00015500


	//   ....[113]....
        /*0614*/ 	.word	0x00015620


	//   ....[114]....
        /*0618*/ 	.word	0x00015660


	//   ....[115]....
        /*061c*/ 	.word	0x00015690


	//   ....[116]....
        /*0620*/ 	.word	0x000156c0


	//   ....[117]....
        /*0624*/ 	.word	0x000156f0


	//   ....[118]....
        /*0628*/ 	.word	0x00015720


	//   ....[119]....
        /*062c*/ 	.word	0x00015870


	//   ....[120]....
        /*0630*/ 	.word	0x000158b0


	//   ....[121]....
        /*0634*/ 	.word	0x000158e0


	//   ....[122]....
        /*0638*/ 	.word	0x00015910


	//   ....[123]....
        /*063c*/ 	.word	0x00015940


	//   ....[124]....
        /*0640*/ 	.word	0x00015970


	//   ....[125]....
        /*0644*/ 	.word	0x00015a00


	//   ....[126]....
        /*0648*/ 	.word	0x00015a40


	//   ....[127]....
        /*064c*/ 	.word	0x00015a50


	//   ....[128]....
        /*0650*/ 	.word	0x00015ab0


	//   ....[129]....
        /*0654*/ 	.word	0x00016460


	//   ....[130]....
        /*0658*/ 	.word	0x000164c0


	//   ....[131]....
        /*065c*/ 	.word	0x00016510


	//   ....[132]....
        /*0660*/ 	.word	0x00016560


	//   ....[133]....
        /*0664*/ 	.word	0x000165b0


	//   ....[134]....
        /*0668*/ 	.word	0x00016620


	//   ....[135]....
        /*066c*/ 	.word	0x00016670


	//   ....[136]....
        /*0670*/ 	.word	0x000166e0


	//   ....[137]....
        /*0674*/ 	.word	0x00016750


	//   ....[138]....
        /*0678*/ 	.word	0x000167c0


	//   ....[139]....
        /*067c*/ 	.word	0x00016830


	//   ....[140]....
        /*0680*/ 	.word	0x000168a0


	//   ....[141]....
        /*0684*/ 	.word	0x00016910


	//   ....[142]....
        /*0688*/ 	.word	0x00016970


	//   ....[143]....
        /*068c*/ 	.word	0x000169e0


	//   ....[144]....
        /*0690*/ 	.word	0x00016a50


	//   ....[145]....
        /*0694*/ 	.word	0x00016ac0


	//   ....[146]....
        /*0698*/ 	.word	0x00016b20


	//   ....[147]....
        /*069c*/ 	.word	0x00016b90


	//   ....[148]....
        /*06a0*/ 	.word	0x00016c00


	//   ....[149]....
        /*06a4*/ 	.word	0x00016d70


	//   ....[150]....
        /*06a8*/ 	.word	0x00016dd0


	//   ....[151]....
        /*06ac*/ 	.word	0x00016e40


	//   ....[152]....
        /*06b0*/ 	.word	0x00016eb0


	//   ....[153]....
        /*06b4*/ 	.word	0x00016f00


	//   ....[154]....
        /*06b8*/ 	.word	0x00016f40


	//   ....[155]....
        /*06bc*/ 	.word	0x00016f90


	//   ....[156]....
        /*06c0*/ 	.word	0x00016fe0


	//   ....[157]....
        /*06c4*/ 	.word	0x00017050


	//   ....[158]....
        /*06c8*/ 	.word	0x000170c0


	//   ....[159]....
        /*06cc*/ 	.word	0x00017230


	//   ....[160]....
        /*06d0*/ 	.word	0x00017290


	//   ....[161]....
        /*06d4*/ 	.word	0x00017300


	//   ....[162]....
        /*06d8*/ 	.word	0x00017370


	//   ....[163]....
        /*06dc*/ 	.word	0x000174e0


	//   ....[164]....
        /*06e0*/ 	.word	0x00017540


	//   ....[165]....
        /*06e4*/ 	.word	0x000175b0


	//   ....[166]....
        /*06e8*/ 	.word	0x00017620


	//   ....[167]....
        /*06ec*/ 	.word	0x00017670


	//   ....[168]....
        /*06f0*/ 	.word	0x000176c0


	//   ....[169]....
        /*06f4*/ 	.word	0x00017710


	//   ....[170]....
        /*06f8*/ 	.word	0x00017750


	//   ....[171]....
        /*06fc*/ 	.word	0x000177b0


	//   ....[172]....
        /*0700*/ 	.word	0x00017820


	//   ....[173]....
        /*0704*/ 	.word	0x00017990


	//   ....[174]....
        /*0708*/ 	.word	0x000179f0


	//   ....[175]....
        /*070c*/ 	.word	0x00017a60


	//   ....[176]....
        /*0710*/ 	.word	0x00017ad0


	//   ....[177]....
        /*0714*/ 	.word	0x00017c40


	//   ....[178]....
        /*0718*/ 	.word	0x00017ca0


	//   ....[179]....
        /*071c*/ 	.word	0x00017cf0


	//   ....[180]....
        /*0720*/ 	.word	0x00017d40


	//   ....[181]....
        /*0724*/ 	.word	0x00017d90


	//   ....[182]....
        /*0728*/ 	.word	0x00017dd0


	//   ....[183]....
        /*072c*/ 	.word	0x00017e30


	//   ....[184]....
        /*0730*/ 	.word	0x00017ea0


	//   ....[185]....
        /*0734*/ 	.word	0x00017f10


	//   ....[186]....
        /*0738*/ 	.word	0x00018060


	//   ....[187]....
        /*073c*/ 	.word	0x000180c0


	//   ....[188]....
        /*0740*/ 	.word	0x00018130


	//   ....[189]....
        /*0744*/ 	.word	0x000181a0


	//   ....[190]....
        /*0748*/ 	.word	0x000181f0


	//   ....[191]....
        /*074c*/ 	.word	0x00018240


	//   ....[192]....
        /*0750*/ 	.word	0x00018290


	//   ....[193]....
        /*0754*/ 	.word	0x000182d0


	//   ....[194]....
        /*0758*/ 	.word	0x00018320


	//   ....[195]....
        /*075c*/ 	.word	0x00018370


	//   ....[196]....
        /*0760*/ 	.word	0x000183c0


	//   ....[197]....
        /*0764*/ 	.word	0x00018400


	//   ....[198]....
        /*0768*/ 	.word	0x00018470


	//   ....[199]....
        /*076c*/ 	.word	0x000184e0


	//   ....[200]....
        /*0770*/ 	.word	0x00018550


	//   ....[201]....
        /*0774*/ 	.word	0x000185b0


	//   ....[202]....
        /*0778*/ 	.word	0x00018620


	//   ....[203]....
        /*077c*/ 	.word	0x00018690


	//   ....[204]....
        /*0780*/ 	.word	0x00018700


	//   ....[205]....
        /*0784*/ 	.word	0x00018760


	//   ....[206]....
        /*0788*/ 	.word	0x000187d0


	//   ....[207]....
        /*078c*/ 	.word	0x00018840


	//   ....[208]....
        /*0790*/ 	.word	0x000188b0


	//   ....[209]....
        /*0794*/ 	.word	0x00018910


	//   ....[210]....
        /*0798*/ 	.word	0x00018980


	//   ....[211]....
        /*079c*/ 	.word	0x000189f0


	//   ....[212]....
        /*07a0*/ 	.word	0x00018a60


	//   ....[213]....
        /*07a4*/ 	.word	0x00018ac0


	//   ....[214]....
        /*07a8*/ 	.word	0x00018b30


	//   ....[215]....
        /*07ac*/ 	.word	0x00018ba0


	//   ....[216]....
        /*07b0*/ 	.word	0x00018c10


	//   ....[217]....
        /*07b4*/ 	.word	0x00018c70


	//   ....[218]....
        /*07b8*/ 	.word	0x00018ce0


	//   ....[219]....
        /*07bc*/ 	.word	0x00018d50


	//   ....[220]....
        /*07c0*/ 	.word	0x00018da0


	//   ....[221]....
        /*07c4*/ 	.word	0x00018de0


	//   ....[222]....
        /*07c8*/ 	.word	0x00018e30


	//   ....[223]....
        /*07cc*/ 	.word	0x00018e80


	//   ....[224]....
        /*07d0*/ 	.word	0x00018ed0


	//   ....[225]....
        /*07d4*/ 	.word	0x00018f40


	//   ....[226]....
        /*07d8*/ 	.word	0x00018f90


	//   ....[227]....
        /*07dc*/ 	.word	0x00018fe0


	//   ....[228]....
        /*07e0*/ 	.word	0x00019030


	//   ....[229]....
        /*07e4*/ 	.word	0x00019080


	//   ....[230]....
        /*07e8*/ 	.word	0x000190d0


	//   ....[231]....
        /*07ec*/ 	.word	0x00019140


	//   ....[232]....
        /*07f0*/ 	.word	0x00019190


	//   ....[233]....
        /*07f4*/ 	.word	0x00019200


	//   ....[234]....
        /*07f8*/ 	.word	0x00019260


	//   ....[235]....
        /*07fc*/ 	.word	0x000192d0


	//----- nvinfo : EIATTR_EXIT_INSTR_OFFSETS
	.align		4
.L_528:
        /*0800*/ 	.byte	0x04, 0x1c
        /*0802*/ 	.short	(.L_530 - .L_529)


	//   ....[0]....
.L_529:
        /*0804*/ 	.word	0x00000fe0


	//   ....[1]....
        /*0808*/ 	.word	0x00016420


	//----- nvinfo : EIATTR_MAX_THREADS
	.align		4
.L_530:
        /*080c*/ 	.byte	0x04, 0x05
        /*080e*/ 	.short	(.L_532 - .L_531)
.L_531:
        /*0810*/ 	.word	0x00000100
        /*0814*/ 	.word	0x00000001
        /*0818*/ 	.word	0x00000001


	//----- nvinfo : EIATTR_CRS_STACK_SIZE
	.align		4
.L_532:
        /*081c*/ 	.byte	0x04, 0x1e
        /*081e*/ 	.short	(.L_534 - .L_533)
.L_533:
        /*0820*/ 	.word	0x00000000
.L_534:


//--------------------- .nv.info._ZN7cutlass13device_kernelIN5flash19enable_sm80_to_sm89INS1_16FlashAttnFwdSm80INS1_25CollectiveMainloopFwdSm80ILi8ELi1ELb0EN4cute5tupleIJNS5_1CILi128EEENS7_ILi64EEENS7_ILi192EEEEEELi192ENS_10bfloat16_tEfNS_4arch4Sm80ELb0ELb1ELb1ELb1ELb1ELb1ELb1ELb1EEENS1_21CollectiveEpilogueFwdINS6_IJS8_SA_S9_EEENS6_IJNS7_ILi1EEESI_SI_EEESC_SE_Li256ELb1ELb1ELb1ELb0EEENS1_36VarlenDynamicPersistentTileSchedulerILi128ELi64ELi256ELi256ELb1ELb1ELb0ELb1ELb0ELb1EEEEEEEEEvNT_6ParamsE --------------------------
	.section	.nv.info._ZN7cutlass13device_kernelIN5flash19enable_sm80_to_sm89INS1_16FlashAttnFwdSm80INS1_25CollectiveMainloopFwdSm80ILi8ELi1ELb0EN4cute5tupleIJNS5_1CILi128EEENS7_ILi64EEENS7_ILi192EEEEEELi192ENS_10bfloat16_tEfNS_4arch4Sm80ELb0ELb1ELb1ELb1ELb1ELb1ELb1ELb1EEENS1_21CollectiveEpilogueFwdINS6_IJS8_SA_S9_EEENS6_IJNS7_ILi1EEESI_SI_EEESC_SE_Li256ELb1ELb1ELb1ELb0EEENS1_36VarlenDynamicPersistentTileSchedulerILi128ELi64ELi256ELi256ELb1ELb1ELb0ELb1ELb0ELb1EEEEEEEEEvNT_6ParamsE,"",@"SHT_CUDA_INFO"
	.sectionflags	@""
	.align	4


	//----- nvinfo : EIATTR_CUDA_API_VERSION
	.align		4
        /*0000*/ 	.byte	0x04, 0x37
        /*0002*/ 	.short	(.L_536 - .L_535)
.L_535:
        /*0004*/ 	.word	0x00000082


	//----- nvinfo : EIATTR_SW2861232_WAR
	.align		4
.L_536:
        /*0008*/ 	.byte	0x01, 0x35
	.zero		2


	//----- nvinfo : EIATTR_PARAM_CBANK
	.align		4
        /*000c*/ 	.byte	0x04, 0x0a
        /*000e*/ 	.short	(.L_538 - .L_537)
	.align		4
.L_537:
        /*0010*/ 	.word	index@(.nv.constant0._ZN7cutlass13device_kernelIN5flash19enable_sm80_to_sm89INS1_16FlashAttnFwdSm80INS1_25CollectiveMainloopFwdSm80ILi8ELi1ELb0EN4cute5tupleIJNS5_1CILi128EEENS7_ILi64EEENS7_ILi192EEEEEELi192ENS_10bfloat16_tEfNS_4arch4Sm80ELb0ELb1ELb1ELb1ELb1ELb1ELb1ELb1EEENS1_21CollectiveEpilogueFwdINS6_IJS8_SA_S9_EEENS6_IJNS7_ILi1EEESI_SI_EEESC_SE_Li256ELb1ELb1ELb1ELb0EEENS1_36VarlenDynamicPersistentTileSchedulerILi128ELi64ELi256ELi256ELb1ELb1ELb0ELb1ELb0ELb1EEEEEEEEEvNT_6ParamsE)
        /*0014*/ 	.short	0x0160
        /*0016*/ 	.short	0x0438


	//----- nvinfo : EIATTR_CBANK_PARAM_SIZE
	.align		4
.L_538:
        /*0018*/ 	.byte	0x03, 0x19
        /*001a*/ 	.short	0x0438


	//----- nvinfo : EIATTR_KPARAM_INFO
	.align		4
        /*001c*/ 	.byte	0x04, 0x17
        /*001e*/ 	.short	(.L_540 - .L_539)
.L_539:
        /*0020*/ 	.word	0x00000000
        /*0024*/ 	.short	0x0000
        /*0026*/ 	.short	0x0000
        /*0028*/ 	.byte	0x00, 0xf0, 0xe1, 0x10


	//----- nvinfo : EIATTR_MAXREG_COUNT
	.align		4
.L_540:
        /*002c*/ 	.byte	0x03, 0x1b
        /*002e*/ 	.short	0x00ff


	//----- nvinfo : EIATTR_NUM_BARRIERS
	.align		4
        /*0030*/ 	.byte	0x02, 0x4c
        /*0032*/ 	.byte	0x06
	.zero		1


	//----- nvinfo : EIATTR_ANNOTATIONS
	.align		4
        /*0034*/ 	.byte	0x04, 0x55
        /*0036*/ 	.short	(.L_542 - .L_541)


	//   ....[0]....
.L_541:
        /* <DEDUP_REMOVED lines=111> */


	//----- nvinfo : EIATTR_MERCURY_ISA_VERSION
	.align		4
.L_542:
        /*0718*/ 	.byte	0x03, 0x5f
        /*071a*/ 	.short	0x0000


	//----- nvinfo : EIATTR_INT_WARP_WIDE_INSTR_OFFSETS
	.align		4
        /*071c*/ 	.byte	0x04, 0x31
        /*071e*/ 	.short	(.L_544 - .L_543)


	//   ....[0]....
.L_543:
        /*0720*/ 	.word	0x00018220


	//   ....[1]....
        /*0724*/ 	.word	0x000182a0


	//----- nvinfo : EIATTR_COOP_GROUP_MASK_REGIDS
	.align		4
.L_544:
        /*0728*/ 	.byte	0x04, 0x29
        /*072a*/ 	.short	(.L_546 - .L_545)


	//   ....[0]....
.L_545:
        /*072c*/ 	.word	0xffffffff


	//   ....[1]....
        /*0730*/ 	.word	0xffffffff


	//   ....[2]....
        /*0734*/ 	.word	0xffffffff


	//   ....[3]....
        /*0738*/ 	.word	0xffffffff


	//   ....[4]....
        /*073c*/ 	.word	0xffffffff


	//   ....[5]....
        /*0740*/ 	.word	0xffffffff


	//   ....[6]....
        /*0744*/ 	.word	0xffffffff


	//   ....[7]....
        /*0748*/ 	.word	0xffffffff


	//   ....[8]....
        /*074c*/ 	.word	0xffffffff


	//   ....[9]....
        /*0750*/ 	.word	0xffffffff


	//   ....[10]....
        /*0754*/ 	.word	0xffffffff


	//   ....[11]....
        /*0758*/ 	.word	0xffffffff


	//   ....[12]....
        /*075c*/ 	.word	0xffffffff


	//   ....[13]....
        /*0760*/ 	.word	0xffffffff


	//   ....[14]....
        /*0764*/ 	.word	0xffffffff


	//   ....[15]....
        /*0768*/ 	.word	0xffffffff


	//   ....[16]....
        /*076c*/ 	.word	0xffffffff


	//   ....[17]....
        /*0770*/ 	.word	0xffffffff


	//   ....[18]....
        /*0774*/ 	.word	0xffffffff


	//   ....[19]....
        /*0778*/ 	.word	0xffffffff


	//   ....[20]....
        /*077c*/ 	.word	0xffffffff


	//   ....[21]....
        /*0780*/ 	.word	0xffffffff


	//   ....[22]....
        /*0784*/ 	.word	0xffffffff


	//   ....[23]....
        /*0788*/ 	.word	0xffffffff


	//   ....[24]....
        /*078c*/ 	.word	0xffffffff


	//   ....[25]....
        /*0790*/ 	.word	0xffffffff


	//   ....[26]....
        /*0794*/ 	.word	0xffffffff


	//   ....[27]....
        /*0798*/ 	.word	0xffffffff


	//   ....[28]....
        /*079c*/ 	.word	0xffffffff


	//   ....[29]....
        /*07a0*/ 	.word	0xffffffff


	//   ....[30]....
        /*07a4*/ 	.word	0xffffffff


	//   ....[31]....
        /*07a8*/ 	.word	0xffffffff


	//   ....[32]....
        /*07ac*/ 	.word	0xffffffff


	//   ....[33]....
        /*07b0*/ 	.word	0xffffffff


	//   ....[34]....
        /*07b4*/ 	.word	0xffffffff


	//   ....[35]....
        /*07b8*/ 	.word	0xffffffff


	//   ....[36]....
        /*07bc*/ 	.word	0xffffffff


	//   ....[37]....
        /*07c0*/ 	.word	0xffffffff


	//   ....[38]....
        /*07c4*/ 	.word	0xffffffff


	//   ....[39]....
        /*07c8*/ 	.word	0xffffffff


	//   ....[40]....
        /*07cc*/ 	.word	0xffffffff


	//   ....[41]....
        /*07d0*/ 	.word	0xffffffff


	//   ....[42]....
        /*07d4*/ 	.word	0xffffffff


	//   ....[43]....
        /*07d8*/ 	.word	0xffffffff


	//   ....[44]....
        /*07dc*/ 	.word	0xffffffff


	//   ....[45]....
        /*07e0*/ 	.word	0xffffffff


	//   ....[46]....
        /*07e4*/ 	.word	0xffffffff


	//   ....[47]....
        /*07e8*/ 	.word	0xffffffff


	//   ....[48]....
        /*07ec*/ 	.word	0xffffffff


	//   ....[49]....
        /*07f0*/ 	.word	0xffffffff


	//   ....[50]....
        /*07f4*/ 	.word	0xffffffff


	//   ....[51]....
        /*07f8*/ 	.word	0xffffffff


	//   ....[52]....
        /*07fc*/ 	.word	0xffffffff


	//   ....[53]....
        /*0800*/ 	.word	0xffffffff


	//   ....[54]....
        /*0804*/ 	.word	0xffffffff


	//   ....[55]....
        /*0808*/ 	.word	0xffffffff


	//   ....[56]....
        /*080c*/ 	.word	0xffffffff


	//   ....[57]....
        /*0810*/ 	.word	0xffffffff


	//   ....[58]....
        /*0814*/ 	.word	0xffffffff


	//   ....[59]....
        /*0818*/ 	.word	0xffffffff


	//   ....[60]....
        /*081c*/ 	.word	0xffffffff


	//   ....[61]....
        /*0820*/ 	.word	0xffffffff


	//   ....[62]....
        /*0824*/ 	.word	0xffffffff


	//   ....[63]....
        /*0828*/ 	.word	0xffffffff


	//   ....[64]....
        /*082c*/ 	.word	0xffffffff


	//   ....[65]....
        /*0830*/ 	.word	0xffffffff


	//   ....[66]....
        /*0834*/ 	.word	0xffffffff


	//   ....[67]....
        /*0838*/ 	.word	0xffffffff


	//   ....[68]....
        /*083c*/ 	.word	0xffffffff


	//   ....[69]....
        /*0840*/ 	.word	0xffffffff


	//   ....[70]....
        /*0844*/ 	.word	0xffffffff


	//   ....[71]....
        /*0848*/ 	.word	0xffffffff


	//   ....[72]....
        /*084c*/ 	.word	0xffffffff


	//   ....[73]....
        /*0850*/ 	.word	0xffffffff


	//   ....[74]....
        /*0854*/ 	.word	0xffffffff


	//   ....[75]....
        /*0858*/ 	.word	0xffffffff


	//   ....[76]....
        /*085c*/ 	.word	0xffffffff


	//   ....[77]....
        /*0860*/ 	.word	0xffffffff


	//   ....[78]....
        /*0864*/ 	.word	0xffffffff


	//   ....[79]....
        /*0868*/ 	.word	0xffffffff


	//   ....[80]....
        /*086c*/ 	.word	0xffffffff


	//   ....[81]....
        /*0870*/ 	.word	0xffffffff


	//   ....[82]....
        /*0874*/ 	.word	0xffffffff


	//   ....[83]....
        /*0878*/ 	.word	0xffffffff


	//   ....[84]....
        /*087c*/ 	.word	0xffffffff


	//   ....[85]....
        /*0880*/ 	.word	0xffffffff


	//   ....[86]....
        /*0884*/ 	.word	0xffffffff


	//   ....[87]....
        /*0888*/ 	.word	0xffffffff


	//   ....[88]....
        /*088c*/ 	.word	0xffffffff


	//   ....[89]....
        /*0890*/ 	.word	0xffffffff


	//   ....[90]....
        /*0894*/ 	.word	0xffffffff


	//   ....[91]....
        /*0898*/ 	.word	0xffffffff


	//   ....[92]....
        /*089c*/ 	.word	0xffffffff


	//   ....[93]....
        /*08a0*/ 	.word	0xffffffff


	//   ....[94]....
        /*08a4*/ 	.word	0xffffffff


	//   ....[95]....
        /*08a8*/ 	.word	0xffffffff


	//   ....[96]....
        /*08ac*/ 	.word	0xffffffff


	//   ....[97]....
        /*08b0*/ 	.word	0xffffffff


	//   ....[98]....
        /*08b4*/ 	.word	0xffffffff


	//   ....[99]....
        /*08b8*/ 	.word	0xffffffff


	//   ....[100]....
        /*08bc*/ 	.word	0xffffffff


	//   ....[101]....
        /*08c0*/ 	.word	0xffffffff


	//   ....[102]....
        /*08c4*/ 	.word	0xffffffff


	//   ....[103]....
        /*08c8*/ 	.word	0xffffffff


	//   ....[104]....
        /*08cc*/ 	.word	0xffffffff


	//   ....[105]....
        /*08d0*/ 	.word	0xffffffff


	//   ....[106]....
        /*08d4*/ 	.word	0xffffffff


	//   ....[107]....
        /*08d8*/ 	.word	0xffffffff


	//   ....[108]....
        /*08dc*/ 	.word	0xffffffff


	//   ....[109]....
        /*08e0*/ 	.word	0xffffffff


	//   ....[110]....
        /*08e4*/ 	.word	0xffffffff


	//   ....[111]....
        /*08e8*/ 	.word	0xffffffff


	//   ....[112]....
        /*08ec*/ 	.word	0xffffffff


	//   ....[113]....
        /*08f0*/ 	.word	0xffffffff


	//   ....[114]....
        /*08f4*/ 	.word	0xffffffff


	//   ....[115]....
        /*08f8*/ 	.word	0xffffffff


	//   ....[116]....
        /*08fc*/ 	.word	0xffffffff


	//   ....[117]....
        /*0900*/ 	.word	0xffffffff


	//   ....[118]....
        /*0904*/ 	.word	0xffffffff


	//   ....[119]....
        /*0908*/ 	.word	0xffffffff


	//   ....[120]....
        /*090c*/ 	.word	0xffffffff


	//   ....[121]....
        /*0910*/ 	.word	0xffffffff


	//   ....[122]....
        /*0914*/ 	.word	0xffffffff


	//   ....[123]....
        /*0918*/ 	.word	0xffffffff


	//   ....[124]....
        /*091c*/ 	.word	0xffffffff


	//   ....[125]....
        /*0920*/ 	.word	0xffffffff


	//   ....[126]....
        /*0924*/ 	.word	0xffffffff


	//   ....[127]....
        /*0928*/ 	.word	0xffffffff


	//   ....[128]....
        /*092c*/ 	.word	0xffffffff


	//   ....[129]....
        /*0930*/ 	.word	0xffffffff


	//   ....[130]....
        /*0934*/ 	.word	0xffffffff


	//   ....[131]....
        /*0938*/ 	.word	0xffffffff


	//   ....[132]....
        /*093c*/ 	.word	0xffffffff


	//   ....[133]....
        /*0940*/ 	.word	0xffffffff


	//   ....[134]....
        /*0944*/ 	.word	0xffffffff


	//   ....[135]....
        /*0948*/ 	.word	0xffffffff


	//   ....[136]....
        /*094c*/ 	.word	0xffffffff


	//   ....[137]....
        /*0950*/ 	.word	0xffffffff


	//   ....[138]....
        /*0954*/ 	.word	0xffffffff


	//   ....[139]....
        /*0958*/ 	.word	0xffffffff


	//   ....[140]....
        /*095c*/ 	.word	0xffffffff


	//   ....[141]....
        /*0960*/ 	.word	0xffffffff


	//   ....[142]....
        /*0964*/ 	.word	0xffffffff


	//   ....[143]....
        /*0968*/ 	.word	0xffffffff


	//   ....[144]....
        /*096c*/ 	.word	0xffffffff


	//   ....[145]....
        /*0970*/ 	.word	0xffffffff


	//   ....[146]....
        /*0974*/ 	.word	0xffffffff


	//   ....[147]....
        /*0978*/ 	.word	0xffffffff


	//   ....[148]....
        /*097c*/ 	.word	0xffffffff


	//   ....[149]....
        /*0980*/ 	.word	0xffffffff


	//   ....[150]....
        /*0984*/ 	.word	0xffffffff


	//   ....[151]....
        /*0988*/ 	.word	0xffffffff


	//   ....[152]....
        /*098c*/ 	.word	0xffffffff


	//   ....[153]....
        /*0990*/ 	.word	0xffffffff


	//   ....[154]....
        /*0994*/ 	.word	0xffffffff


	//   ....[155]....
        /*0998*/ 	.word	0xffffffff


	//   ....[156]....
        /*099c*/ 	.word	0xffffffff


	//   ....[157]....
        /*09a0*/ 	.word	0xffffffff


	//   ....[158]....
        /*09a4*/ 	.word	0xffffffff


	//   ....[159]....
        /*09a8*/ 	.word	0xffffffff


	//   ....[160]....
        /*09ac*/ 	.word	0xffffffff


	//   ....[161]....
        /*09b0*/ 	.word	0xffffffff


	//   ....[162]....
        /*09b4*/ 	.word	0xffffffff


	//   ....[163]....
        /*09b8*/ 	.word	0xffffffff


	//   ....[164]....
        /*09bc*/ 	.word	0xffffffff


	//   ....[165]....
        /*09c0*/ 	.word	0xffffffff


	//   ....[166]....
        /*09c4*/ 	.word	0xffffffff


	//   ....[167]....
        /*09c8*/ 	.word	0xffffffff


	//   ....[168]....
        /*09cc*/ 	.word	0xffffffff


	//   ....[169]....
        /*09d0*/ 	.word	0xffffffff


	//   ....[170]....
        /*09d4*/ 	.word	0xffffffff


	//   ....[171]....
        /*09d8*/ 	.word	0xffffffff


	//   ....[172]....
        /*09dc*/ 	.word	0xffffffff


	//   ....[173]....
        /*09e0*/ 	.word	0xffffffff


	//   ....[174]....
        /*09e4*/ 	.word	0xffffffff


	//   ....[175]....
        /*09e8*/ 	.word	0xffffffff


	//   ....[176]....
        /*09ec*/ 	.word	0xffffffff


	//   ....[177]....
        /*09f0*/ 	.word	0xffffffff


	//   ....[178]....
        /*09f4*/ 	.word	0xffffffff


	//   ....[179]....
        /*09f8*/ 	.word	0xffffffff


	//   ....[180]....
        /*09fc*/ 	.word	0xffffffff


	//   ....[181]....
        /*0a00*/ 	.word	0xffffffff


	//   ....[182]....
        /*0a04*/ 	.word	0xffffffff


	//   ....[183]....
        /*0a08*/ 	.word	0xffffffff


	//   ....[184]....
        /*0a0c*/ 	.word	0xffffffff


	//   ....[185]....
        /*0a10*/ 	.word	0xffffffff


	//   ....[186]....
        /*0a14*/ 	.word	0xffffffff


	//   ....[187]....
        /*0a18*/ 	.word	0xffffffff


	//   ....[188]....
        /*0a1c*/ 	.word	0xffffffff


	//   ....[189]....
        /*0a20*/ 	.word	0xffffffff


	//   ....[190]....
        /*0a24*/ 	.word	0xffffffff


	//   ....[191]....
        /*0a28*/ 	.word	0xffffffff


	//   ....[192]....
        /*0a2c*/ 	.word	0xffffffff


	//   ....[193]....
        /*0a30*/ 	.word	0xffffffff


	//   ....[194]....
        /*0a34*/ 	.word	0xffffffff


	//   ....[195]....
        /*0a38*/ 	.word	0xffffffff


	//   ....[196]....
        /*0a3c*/ 	.word	0xffffffff


	//   ....[197]....
        /*0a40*/ 	.word	0xffffffff


	//   ....[198]....
        /*0a44*/ 	.word	0xffffffff


	//   ....[199]....
        /*0a48*/ 	.word	0xffffffff


	//   ....[200]....
        /*0a4c*/ 	.word	0xffffffff


	//   ....[201]....
        /*0a50*/ 	.word	0xffffffff


	//   ....[202]....
        /*0a54*/ 	.word	0xffffffff


	//   ....[203]....
        /*0a58*/ 	.word	0xffffffff


	//   ....[204]....
        /*0a5c*/ 	.word	0xffffffff


	//   ....[205]....
        /*0a60*/ 	.word	0xffffffff


	//   ....[206]....
        /*0a64*/ 	.word	0xffffffff


	//   ....[207]....
        /*0a68*/ 	.word	0xffffffff


	//   ....[208]....
        /*0a6c*/ 	.word	0xffffffff


	//   ....[209]....
        /*0a70*/ 	.word	0xffffffff


	//   ....[210]....
        /*0a74*/ 	.word	0xffffffff


	//   ....[211]....
        /*0a78*/ 	.word	0xffffffff


	//   ....[212]....
        /*0a7c*/ 	.word	0xffffffff


	//   ....[213]....
        /*0a80*/ 	.word	0xffffffff


	//   ....[214]....
        /*0a84*/ 	.word	0xffffffff


	//   ....[215]....
        /*0a88*/ 	.word	0xffffffff


	//   ....[216]....
        /*0a8c*/ 	.word	0xffffffff


	//   ....[217]....
        /*0a90*/ 	.word	0xffffffff


	//   ....[218]....
        /*0a94*/ 	.word	0xffffffff


	//   ....[219]....
        /*0a98*/ 	.word	0xffffffff


	//   ....[220]....
        /*0a9c*/ 	.word	0xffffffff


	//   ....[221]....
        /*0aa0*/ 	.word	0xffffffff


	//   ....[222]....
        /*0aa4*/ 	.word	0xffffffff


	//   ....[223]....
        /*0aa8*/ 	.word	0xffffffff


	//   ....[224]....
        /*0aac*/ 	.word	0xffffffff


	//   ....[225]....
        /*0ab0*/ 	.word	0xffffffff


	//   ....[226]....
        /*0ab4*/ 	.word	0xffffffff


	//   ....[227]....
        /*0ab8*/ 	.word	0xffffffff


	//   ....[228]....
        /*0abc*/ 	.word	0xffffffff


	//   ....[229]....
        /*0ac0*/ 	.word	0xffffffff


	//   ....[230]....
        /*0ac4*/ 	.word	0xffffffff


	//   ....[231]....
        /*0ac8*/ 	.word	0xffffffff


	//   ....[232]....
        /*0acc*/ 	.word	0xffffffff


	//   ....[233]....
        /*0ad0*/ 	.word	0xffffffff


	//   ....[234]....
        /*0ad4*/ 	.word	0xffffffff


	//   ....[235]....
        /*0ad8*/ 	.word	0xffffffff


	//   ....[236]....
        /*0adc*/ 	.word	0xffffffff


	//   ....[237]....
        /*0ae0*/ 	.word	0xffffffff


	//   ....[238]....
        /*0ae4*/ 	.word	0xffffffff


	//   ....[239]....
        /*0ae8*/ 	.word	0xffffffff


	//   ....[240]....
        /*0aec*/ 	.word	0xffffffff


	//   ....[241]....
        /*0af0*/ 	.word	0xffffffff


	//   ....[242]....
        /*0af4*/ 	.word	0xffffffff


	//   ....[243]....
        /*0af8*/ 	.word	0xffffffff


	//   ....[244]....
        /*0afc*/ 	.word	0xffffffff


	//   ....[245]....
        /*0b00*/ 	.word	0xffffffff


	//   ....[246]....
        /*0b04*/ 	.word	0xffffffff


	//   ....[247]....
        /*0b08*/ 	.word	0xffffffff


	//   ....[248]....
        /*0b0c*/ 	.word	0xffffffff


	//   ....[249]....
        /*0b10*/ 	.word	0xffffffff


	//   ....[250]....
        /*0b14*/ 	.word	0xffffffff


	//   ....[251]....
        /*0b18*/ 	.word	0xffffffff


	//   ....[252]....
        /*0b1c*/ 	.word	0xffffffff


	//   ....[253]....
        /*0b20*/ 	.word	0xffffffff


	//   ....[254]....
        /*0b24*/ 	.word	0xffffffff


	//   ....[255]....
        /*0b28*/ 	.word	0xffffffff


	//   ....[0]....
        /*0b2c*/ 	.word	0xffffffff


	//   ....[1]....
        /*0b30*/ 	.word	0xffffffff


	//   ....[2]....
        /*0b34*/ 	.word	0xffffffff


	//   ....[3]....
        /*0b38*/ 	.word	0xffffffff


	//   ....[4]....
        /*0b3c*/ 	.word	0xffffffff


	//   ....[5]....
        /*0b40*/ 	.word	0xffffffff


	//   ....[6]....
        /*0b44*/ 	.word	0xffffffff


	//   ....[7]....
        /*0b48*/ 	.word	0xffffffff


	//   ....[8]....
        /*0b4c*/ 	.word	0xffffffff


	//   ....[9]....
        /*0b50*/ 	.word	0xffffffff


	//   ....[10]....
        /*0b54*/ 	.word	0xffffffff


	//   ....[11]....
        /*0b58*/ 	.word	0xffffffff


	//   ....[12]....
        /*0b5c*/ 	.word	0xffffffff


	//   ....[13]....
        /*0b60*/ 	.word	0xffffffff


	//   ....[14]....
        /*0b64*/ 	.word	0xffffffff


	//   ....[15]....
        /*0b68*/ 	.word	0xffffffff


	//   ....[16]....
        /*0b6c*/ 	.word	0xffffffff


	//   ....[17]....
        /*0b70*/ 	.word	0xffffffff


	//   ....[18]....
        /*0b74*/ 	.word	0xffffffff


	//   ....[19]....
        /*0b78*/ 	.word	0xffffffff


	//   ....[20]....
        /*0b7c*/ 	.word	0xffffffff


	//----- nvinfo : EIATTR_COOP_GROUP_INSTR_OFFSETS
	.align		4
.L_546:
        /*0b80*/ 	.byte	0x04, 0x28
        /*0b82*/ 	.short	(.L_548 - .L_547)


	//   ....[0]....
.L_547:
        /*0b84*/ 	.word	0x00000060


	//   ....[1]....
        /*0b88*/ 	.word	0x00000260


	//   ....[2]....
        /*0b8c*/ 	.word	0x00000290


	//   ....[3]....
        /*0b90*/ 	.word	0x000002c0


	//   ....[4]....
        /*0b94*/ 	.word	0x000002f0


	//   ....[5]....
        /*0b98*/ 	.word	0x00000320


	//   ....[6]....
        /*0b9c*/ 	.word	0x00000350


	//   ....[7]....
        /*0ba0*/ 	.word	0x000004c0


	//   ....[8]....
        /*0ba4*/ 	.word	0x00000500


	//   ....[9]....
        /*0ba8*/ 	.word	0x00000530


	//   ....[10]....
        /*0bac*/ 	.word	0x00000560


	//   ....[11]....
        /*0bb0*/ 	.word	0x00000590


	//   ....[12]....
        /*0bb4*/ 	.word	0x000005c0


	//   ....[13]....
        /*0bb8*/ 	.word	0x00000650


	//   ....[14]....
        /*0bbc*/ 	.word	0x00000690


	//   ....[15]....
        /*0bc0*/ 	.word	0x000006b0


	//   ....[16]....
        /*0bc4*/ 	.word	0x00000710


	//   ....[17]....
        /*0bc8*/ 	.word	0x00003fc0


	//   ....[18]....
        /*0bcc*/ 	.word	0x00003fd0


	//   ....[19]....
        /*0bd0*/ 	.word	0x00005b60


	//   ....[20]....
        /*0bd4*/ 	.word	0x00005b70


	//   ....[21]....
        /*0bd8*/ 	.word	0x000074f0


	//   ....[22]....
        /*0bdc*/ 	.word	0x00007510


	//   ....[23]....
        /*0be0*/ 	.word	0x00007a80


	//   ....[24]....
        /*0be4*/ 	.word	0x00007aa0


	//   ....[25]....
        /*0be8*/ 	.word	0x00008cc0


	//   ....[26]....
        /*0bec*/ 	.word	0x00008ce0


	//   ....[27]....
        /*0bf0*/ 	.word	0x00008e30


	//   ....[28]....
        /*0bf4*/ 	.word	0x00008e40


	//   ....[29]....
        /*0bf8*/ 	.word	0x00008f90


	//   ....[30]....
        /*0bfc*/ 	.word	0x00008fb0


	//   ....[31]....
        /*0c00*/ 	.word	0x00009100


	//   ....[32]....
        /*0c04*/ 	.word	0x00009110


	//   ....[33]....
        /*0c08*/ 	.word	0x00009700


	//   ....[34]....
        /*0c0c*/ 	.word	0x00009710


	//   ....[35]....
        /*0c10*/ 	.word	0x00009730


	//   ....[36]....
        /*0c14*/ 	.word	0x00009750


	//   ....[37]....
        /*0c18*/ 	.word	0x00009b20


	//   ....[38]....
        /*0c1c*/ 	.word	0x00009b30


	//   ....[39]....
        /*0c20*/ 	.word	0x00009b70


	//   ....[40]....
        /*0c24*/ 	.word	0x00009bb0


	//   ....[41]....
        /*0c28*/ 	.word	0x0000acd0


	//   ....[42]....
        /*0c2c*/ 	.word	0x0000acf0


	//   ....[43]....
        /*0c30*/ 	.word	0x0000ade0


	//   ....[44]....
        /*0c34*/ 	.word	0x0000ae50


	//   ....[45]....
        /*0c38*/ 	.word	0x0000b230


	//   ....[46]....
        /*0c3c*/ 	.word	0x0000b6f0


	//   ....[47]....
        /*0c40*/ 	.word	0x0000bda0


	//   ....[48]....
        /*0c44*/ 	.word	0x0000bdd0


	//   ....[49]....
        /*0c48*/ 	.word	0x0000bde0


	//   ....[50]....
        /*0c4c*/ 	.word	0x0000be10


	//   ....[51]....
        /*0c50*/ 	.word	0x0000d2b0


	//   ....[52]....
        /*0c54*/ 	.word	0x0000d2d0


	//   ....[53]....
        /*0c58*/ 	.word	0x0000d400


	//   ....[54]....
        /*0c5c*/ 	.word	0x0000d420


	//   ....[55]....
        /*0c60*/ 	.word	0x0000e500


	//   ....[56]....
        /*0c64*/ 	.word	0x0000e520


	//   ....[57]....
        /*0c68*/ 	.word	0x0000e650


	//   ....[58]....
        /*0c6c*/ 	.word	0x0000e670


	//   ....[59]....
        /*0c70*/ 	.word	0x0000e8d0


	//   ....[60]....
        /*0c74*/ 	.word	0x0000ede0


	//   ....[61]....
        /*0c78*/ 	.word	0x0000f4e0


	//   ....[62]....
        /*0c7c*/ 	.word	0x0000f510


	//   ....[63]....
        /*0c80*/ 	.word	0x0000f530


	//   ....[64]....
        /*0c84*/ 	.word	0x0000f550


	//   ....[65]....
        /*0c88*/ 	.word	0x00011140


	//   ....[66]....
        /*0c8c*/ 	.word	0x00011160


	//   ....[67]....
        /*0c90*/ 	.word	0x00011290


	//   ....[68]....
        /*0c94*/ 	.word	0x000112b0


	//   ....[69]....
        /*0c98*/ 	.word	0x00012390


	//   ....[70]....
        /*0c9c*/ 	.word	0x000123b0


	//   ....[71]....
        /*0ca0*/ 	.word	0x000124e0


	//   ....[72]....
        /*0ca4*/ 	.word	0x00012500


	//   ....[73]....
        /*0ca8*/ 	.word	0x00012890


	//   ....[74]....
        /*0cac*/ 	.word	0x000128c0


	//   ....[75]....
        /*0cb0*/ 	.word	0x000128e0


	//   ....[76]....
        /*0cb4*/ 	.word	0x00012900


	//   ....[77]....
        /*0cb8*/ 	.word	0x00014200


	//   ....[78]....
        /*0cbc*/ 	.word	0x00014210


	//   ....[79]....
        /*0cc0*/ 	.word	0x00014270


	//   ....[80]....
        /*0cc4*/ 	.word	0x000142a0


	//   ....[81]....
        /*0cc8*/ 	.word	0x00015320


	//   ....[82]....
        /*0ccc*/ 	.word	0x00015340


	//   ....[83]....
        /*0cd0*/ 	.word	0x000153e0


	//   ....[84]....
        /*0cd4*/ 	.word	0x00015400


	//   ....[85]....
        /*0cd8*/ 	.word	0x000155b0


	//   ....[86]....
        /*0cdc*/ 	.word	0x00015ae0


	//   ....[87]....
        /*0ce0*/ 	.word	0x000161e0


	//   ....[88]....
        /*0ce4*/ 	.word	0x00016210


	//   ....[89]....
        /*0ce8*/ 	.word	0x00016230


	//   ....[90]....
        /*0cec*/ 	.word	0x00016250


	//   ....[91]....
        /*0cf0*/ 	.word	0x000179f0


	//   ....[92]....
        /*0cf4*/ 	.word	0x00017a20


	//   ....[93]....
        /*0cf8*/ 	.word	0x00017a30


	//   ....[94]....
        /*0cfc*/ 	.word	0x00017a60


	//   ....[95]....
        /*0d00*/ 	.word	0x00018eb0


	//   ....[96]....
        /*0d04*/ 	.word	0x00018ec0


	//   ....[97]....
        /*0d08*/ 	.word	0x00018ee0


	//   ....[98]....
        /*0d0c*/ 	.word	0x00018ef0


	//   ....[99]....
        /*0d10*/ 	.word	0x000192b0


	//   ....[100]....
        /*0d14*/ 	.word	0x000192d0


	//   ....[101]....
        /*0d18*/ 	.word	0x00019420


	//   ....[102]....
        /*0d1c*/ 	.word	0x00019430


	//   ....[103]....
        /*0d20*/ 	.word	0x00019580


	//   ....[104]....
        /*0d24*/ 	.word	0x000195a0


	//   ....[105]....
        /*0d28*/ 	.word	0x000196f0


	//   ....[106]....
        /*0d2c*/ 	.word	0x00019700


	//   ....[107]....
        /*0d30*/ 	.word	0x00019a50


	//   ....[108]....
        /*0d34*/ 	.word	0x00019a70


	//   ....[109]....
        /*0d38*/ 	.word	0x0001a440


	//   ....[110]....
        /*0d3c*/ 	.word	0x0001a450


	//   ....[111]....
        /*0d40*/ 	.word	0x0001b5b0


	//   ....[112]....
        /*0d44*/ 	.word	0x0001b5d0


	//   ....[113]....
        /*0d48*/ 	.word	0x0001b720


	//   ....[114]....
        /*0d4c*/ 	.word	0x0001b730


	//   ....[115]....
        /*0d50*/ 	.word	0x0001b880


	//   ....[116]....
        /*0d54*/ 	.word	0x0001b8a0


	//   ....[117]....
        /*0d58*/ 	.word	0x0001b9f0


	//   ....[118]....
        /*0d5c*/ 	.word	0x0001ba00


	//   ....[119]....
        /*0d60*/ 	.word	0x0001bc20


	//   ....[120]....
        /*0d64*/ 	.word	0x0001bc40


	//   ....[121]....
        /*0d68*/ 	.word	0x0001bd60


	//   ....[122]....
        /*0d6c*/ 	.word	0x0001bda0


	//   ....[123]....
        /*0d70*/ 	.word	0x0001bdd0


	//   ....[124]....
        /*0d74*/ 	.word	0x0001be00


	//   ....[125]....
        /*0d78*/ 	.word	0x0001be30


	//   ....[126]....
        /*0d7c*/ 	.word	0x0001be60


	//   ....[127]....
        /*0d80*/ 	.word	0x0001bfc0


	//   ....[128]....
        /*0d84*/ 	.word	0x0001c000


	//   ....[129]....
        /*0d88*/ 	.word	0x0001c030


	//   ....[130]....
        /*0d8c*/ 	.word	0x0001c060


	//   ....[131]....
        /*0d90*/ 	.word	0x0001c090


	//   ....[132]....
        /*0d94*/ 	.word	0x0001c0c0


	//   ....[133]....
        /*0d98*/ 	.word	0x0001c150


	//   ....[134]....
        /*0d9c*/ 	.word	0x0001c190


	//   ....[135]....
        /*0da0*/ 	.word	0x0001c1a0


	//   ....[136]....
        /*0da4*/ 	.word	0x0001c200


	//   ....[137]....
        /*0da8*/ 	.word	0x0001cbf0


	//   ....[138]....
        /*0dac*/ 	.word	0x0001cc50


	//   ....[139]....
        /*0db0*/ 	.word	0x0001cca0


	//   ....[140]....
        /*0db4*/ 	.word	0x0001ccf0


	//   ....[141]....
        /*0db8*/ 	.word	0x0001cd40


	//   ....[142]....
        /*0dbc*/ 	.word	0x0001cdc0


	//   ....[143]....
        /*0dc0*/ 	.word	0x0001ce10


	//   ....[144]....
        /*0dc4*/ 	.word	0x0001ce90


	//   ....[145]....
        /*0dc8*/ 	.word	0x0001cf10


	//   ....[146]....
        /*0dcc*/ 	.word	0x0001cf90


	//   ....[147]....
        /*0dd0*/ 	.word	0x0001d010


	//   ....[148]....
        /*0dd4*/ 	.word	0x0001d090


	//   ....[149]....
        /*0dd8*/ 	.word	0x0001d110


	//   ....[150]....
        /*0ddc*/ 	.word	0x0001d180


	//   ....[151]....
        /*0de0*/ 	.word	0x0001d200


	//   ....[152]....
        /*0de4*/ 	.word	0x0001d280


	//   ....[153]....
        /*0de8*/ 	.word	0x0001d300


	//   ....[154]....
        /*0dec*/ 	.word	0x0001d370


	//   ....[155]....
        /*0df0*/ 	.word	0x0001d3f0


	//   ....[156]....
        /*0df4*/ 	.word	0x0001d470


	//   ....[157]....
        /*0df8*/ 	.word	0x0001d4f0


	//   ....[158]....
        /*0dfc*/ 	.word	0x0001d6c0


	//   ....[159]....
        /*0e00*/ 	.word	0x0001d730


	//   ....[160]....
        /*0e04*/ 	.word	0x0001d7a0


	//   ....[161]....
        /*0e08*/ 	.word	0x0001d810


	//   ....[162]....
        /*0e0c*/ 	.word	0x0001d870


	//   ....[163]....
        /*0e10*/ 	.word	0x0001d8c0


	//   ....[164]....
        /*0e14*/ 	.word	0x0001d910


	//   ....[165]....
        /*0e18*/ 	.word	0x0001d960


	//   ....[166]....
        /*0e1c*/ 	.word	0x0001d9e0


	//   ....[167]....
        /*0e20*/ 	.word	0x0001da60


	//   ....[168]....
        /*0e24*/ 	.word	0x0001dc20


	//   ....[169]....
        /*0e28*/ 	.word	0x0001dc90


	//   ....[170]....
        /*0e2c*/ 	.word	0x0001dd10


	//   ....[171]....
        /*0e30*/ 	.word	0x0001dd90


	//   ....[172]....
        /*0e34*/ 	.word	0x0001df50


	//   ....[173]....
        /*0e38*/ 	.word	0x0001dfc0


	//   ....[174]....
        /*0e3c*/ 	.word	0x0001e040


	//   ....[175]....
        /*0e40*/ 	.word	0x0001e0c0


	//   ....[176]....
        /*0e44*/ 	.word	0x0001e110


	//   ....[177]....
        /*0e48*/ 	.word	0x0001e150


	//   ....[178]....
        /*0e4c*/ 	.word	0x0001e1a0


	//   ....[179]....
        /*0e50*/ 	.word	0x0001e1e0


	//   ....[180]....
        /*0e54*/ 	.word	0x0001e250


	//   ....[181]....
        /*0e58*/ 	.word	0x0001e2d0


	//   ....[182]....
        /*0e5c*/ 	.word	0x0001e490


	//   ....[183]....
        /*0e60*/ 	.word	0x0001e500


	//   ....[184]....
        /*0e64*/ 	.word	0x0001e580


	//   ....[185]....
        /*0e68*/ 	.word	0x0001e600


	//   ....[186]....
        /*0e6c*/ 	.word	0x0001e7c0


	//   ....[187]....
        /*0e70*/ 	.word	0x0001e830


	//   ....[188]....
        /*0e74*/ 	.word	0x0001e880


	//   ....[189]....
        /*0e78*/ 	.word	0x0001e8c0


	//   ....[190]....
        /*0e7c*/ 	.word	0x0001e910


	//   ....[191]....
        /*0e80*/ 	.word	0x0001e950


	//   ....[192]....
        /*0e84*/ 	.word	0x0001e9b0


	//   ....[193]....
        /*0e88*/ 	.word	0x0001ea30


	//   ....[194]....
        /*0e8c*/ 	.word	0x0001eab0


	//   ....[195]....
        /*0e90*/ 	.word	0x0001ebd0


	//   ....[196]....
        /*0e94*/ 	.word	0x0001ec40


	//   ....[197]....
        /*0e98*/ 	.word	0x0001ecc0


	//   ....[198]....
        /*0e9c*/ 	.word	0x0001ed40


	//   ....[199]....
        /*0ea0*/ 	.word	0x0001ed90


	//   ....[200]....
        /*0ea4*/ 	.word	0x0001edd0


	//   ....[201]....
        /*0ea8*/ 	.word	0x0001ee20


	//   ....[202]....
        /*0eac*/ 	.word	0x0001ee60


	//   ....[203]....
        /*0eb0*/ 	.word	0x0001eeb0


	//   ....[204]....
        /*0eb4*/ 	.word	0x0001ef10


	//   ....[205]....
        /*0eb8*/ 	.word	0x0001ef60


	//   ....[206]....
        /*0ebc*/ 	.word	0x0001efb0


	//   ....[207]....
        /*0ec0*/ 	.word	0x0001f030


	//   ....[208]....
        /*0ec4*/ 	.word	0x0001f0b0


	//   ....[209]....
        /*0ec8*/ 	.word	0x0001f130


	//   ....[210]....
        /*0ecc*/ 	.word	0x0001f1a0


	//   ....[211]....
        /*0ed0*/ 	.word	0x0001f220


	//   ....[212]....
        /*0ed4*/ 	.word	0x0001f2a0


	//   ....[213]....
        /*0ed8*/ 	.word	0x0001f320


	//   ....[214]....
        /*0edc*/ 	.word	0x0001f390


	//   ....[215]....
        /*0ee0*/ 	.word	0x0001f410


	//   ....[216]....
        /*0ee4*/ 	.word	0x0001f490


	//   ....[217]....
        /*0ee8*/ 	.word	0x0001f510


	//   ....[218]....
        /*0eec*/ 	.word	0x0001f580


	//   ....[219]....
        /*0ef0*/ 	.word	0x0001f600


	//   ....[220]....
        /*0ef4*/ 	.word	0x0001f680


	//   ....[221]....
        /*0ef8*/ 	.word	0x0001f700


	//   ....[222]....
        /*0efc*/ 	.word	0x0001f770


	//   ....[223]....
        /*0f00*/ 	.word	0x0001f7f0


	//   ....[224]....
        /*0f04*/ 	.word	0x0001f870


	//   ....[225]....
        /*0f08*/ 	.word	0x0001f8f0


	//   ....[226]....
        /*0f0c*/ 	.word	0x0001f960


	//   ....[227]....
        /*0f10*/ 	.word	0x0001f9e0


	//   ....[228]....
        /*0f14*/ 	.word	0x0001fa60


	//   ....[229]....
        /*0f18*/ 	.word	0x0001fab0


	//   ....[230]....
        /*0f1c*/ 	.word	0x0001faf0


	//   ....[231]....
        /*0f20*/ 	.word	0x0001fb40


	//   ....[232]....
        /*0f24*/ 	.word	0x0001fb90


	//   ....[233]....
        /*0f28*/ 	.word	0x0001fbe0


	//   ....[234]....
        /*0f2c*/ 	.word	0x0001fc60


	//   ....[235]....
        /*0f30*/ 	.word	0x0001fcb0


	//   ....[236]....
        /*0f34*/ 	.word	0x0001fd00


	//   ....[237]....
        /*0f38*/ 	.word	0x0001fd50


	//   ....[238]....
        /*0f3c*/ 	.word	0x0001fda0


	//   ....[239]....
        /*0f40*/ 	.word	0x0001fdf0


	//   ....[240]....
        /*0f44*/ 	.word	0x0001fe70


	//   ....[241]....
        /*0f48*/ 	.word	0x0001fec0


	//   ....[242]....
        /*0f4c*/ 	.word	0x0001ff40


	//   ....[243]....
        /*0f50*/ 	.word	0x0001ffb0


	//   ....[244]....
        /*0f54*/ 	.word	0x00020030


	//   ....[245]....
        /*0f58*/ 	.word	0x000204a0


	//   ....[246]....
        /*0f5c*/ 	.word	0x000204c0


	//   ....[247]....
        /*0f60*/ 	.word	0x000204e0


	//   ....[248]....
        /*0f64*/ 	.word	0x000204f0


	//   ....[249]....
        /*0f68*/ 	.word	0x00020ca0


	//   ....[250]....
        /*0f6c*/ 	.word	0x00020cb0


	//   ....[251]....
        /*0f70*/ 	.word	0x00020cc0


	//   ....[252]....
        /*0f74*/ 	.word	0x00020cd0


	//   ....[253]....
        /*0f78*/ 	.word	0x00024010


	//   ....[254]....
        /*0f7c*/ 	.word	0x00024030


	//   ....[255]....
        /*0f80*/ 	.word	0x00024050


	//   ....[0]....
        /*0f84*/ 	.word	0x00024060


	//   ....[1]....
        /*0f88*/ 	.word	0x00024640


	//   ....[2]....
        /*0f8c*/ 	.word	0x00024650


	//   ....[3]....
        /*0f90*/ 	.word	0x00024660


	//   ....[4]....
        /*0f94*/ 	.word	0x00024670


	//   ....[5]....
        /*0f98*/ 	.word	0x00027af0


	//   ....[6]....
        /*0f9c*/ 	.word	0x00027b70


	//   ....[7]....
        /*0fa0*/ 	.word	0x00027bf0


	//   ....[8]....
        /*0fa4*/ 	.word	0x00027c60


	//   ....[9]....
        /*0fa8*/ 	.word	0x00027ce0


	//   ....[10]....
        /*0fac*/ 	.word	0x00027d50


	//   ....[11]....
        /*0fb0*/ 	.word	0x00027dc0


	//   ....[12]....
        /*0fb4*/ 	.word	0x00027e30


	//   ....[13]....
        /*0fb8*/ 	.word	0x00027eb0


	//   ....[14]....
        /*0fbc*/ 	.word	0x00027f30


	//   ....[15]....
        /*0fc0*/ 	.word	0x00027fb0


	//   ....[16]....
        /*0fc4*/ 	.word	0x00028020


	//   ....[17]....
        /*0fc8*/ 	.word	0x000280a0


	//   ....[18]....
        /*0fcc*/ 	.word	0x00028110


	//   ....[19]....
        /*0fd0*/ 	.word	0x00028190


	//   ....[20]....
        /*0fd4*/ 	.word	0x00028200


	//----- nvinfo : EIATTR_EXIT_INSTR_OFFSETS
	.align		4
.L_548:
        /*0fd8*/ 	.byte	0x04, 0x1c
        /*0fda*/ 	.short	(.L_550 - .L_549)


	//   ....[0]....
.L_549:
        /*0fdc*/ 	.word	0x00001100


	//   ....[1]....
        /*0fe0*/ 	.word	0x0001cbb0


	//----- nvinfo : EIATTR_MAX_THREADS
	.align		4
.L_550:
        /*0fe4*/ 	.byte	0x04, 0x05
        /*0fe6*/ 	.short	(.L_552 - .L_551)
.L_551:
        /*0fe8*/ 	.word	0x00000100
        /*0fec*/ 	.word	0x00000001
        /*0ff0*/ 	.word	0x00000001


	//----- nvinfo : EIATTR_CRS_STACK_SIZE
	.align		4
.L_552:
        /*0ff4*/ 	.byte	0x04, 0x1e
        /*0ff6*/ 	.short	(.L_554 - .L_553)
.L_553:
        /*0ff8*/ 	.word	0x00000000
.L_554:


//--------------------- .nv.info._ZN7cutlass13device_kernelIN5flash19enable_sm80_to_sm89INS1_16FlashAttnFwdSm80INS1_25CollectiveMainloopFwdSm80ILi8ELi1ELb0EN4cute5tupleIJNS5_1CILi128EEENS7_ILi64EEENS7_ILi192EEEEEELi192ENS_10bfloat16_tEfNS_4arch4Sm80ELb1ELb0ELb1ELb0ELb1ELb0ELb1ELb1EEENS1_21CollectiveEpilogueFwdINS6_IJS8_SA_S9_EEENS6_IJNS7_ILi1EEESI_SI_EEESC_SE_Li256ELb0ELb1ELb1ELb0EEENS1_30DynamicPersistentTileSchedulerILi256ELi256ELb1ELb1ELb0EEEEEEEEEvNT_6ParamsE --------------------------
	.section	.nv.info._ZN7cutlass13device_kernelIN5flash19enable_sm80_to_sm89INS1_16FlashAttnFwdSm80INS1_25CollectiveMainloopFwdSm80ILi8ELi1ELb0EN4cute5tupleIJNS5_1CILi128EEENS7_ILi64EEENS7_ILi192EEEEEELi192ENS_10bfloat16_tEfNS_4arch4Sm80ELb1ELb0ELb1ELb0ELb1ELb0ELb1ELb1EEENS1_21CollectiveEpilogueFwdINS6_IJS8_SA_S9_EEENS6_IJNS7_ILi1EEESI_SI_EEESC_SE_Li256ELb0ELb1ELb1ELb0EEENS1_30DynamicPersistentTileSchedulerILi256ELi256ELb1ELb1ELb0EEEEEEEEEvNT_6ParamsE,"",@"SHT_CUDA_INFO"
	.sectionflags	@""
	.align	4


	//----- nvinfo : EIATTR_CUDA_API_VERSION
	.align		4
        /*0000*/ 	.byte	0x04, 0x37
        /*0002*/ 	.short	(.L_556 - .L_555)
.L_555:
        /*0004*/ 	.word	0x00000082


	//----- nvinfo : EIATTR_SW2861232_WAR
	.align		4
.L_556:
        /*0008*/ 	.byte	0x01, 0x35
	.zero		2


	//----- nvinfo : EIATTR_PARAM_CBANK
	.align		4
        /*000c*/ 	.byte	0x04, 0x0a
        /*000e*/ 	.short	(.L_558 - .L_557)
	.align		4
.L_557:
        /*0010*/ 	.word	index@(.nv.constant0._ZN7cutlass13device_kernelIN5flash19enable_sm80_to_sm89INS1_16FlashAttnFwdSm80INS1_25CollectiveMainloopFwdSm80ILi8ELi1ELb0EN4cute5tupleIJNS5_1CILi128EEENS7_ILi64EEENS7_ILi192EEEEEELi192ENS_10bfloat16_tEfNS_4arch4Sm80ELb1ELb0ELb1ELb0ELb1ELb0ELb1ELb1EEENS1_21CollectiveEpilogueFwdINS6_IJS8_SA_S9_EEENS6_IJNS7_ILi1EEESI_SI_EEESC_SE_Li256ELb0ELb1ELb1ELb0EEENS1_30DynamicPersistentTileSchedulerILi256ELi256ELb1ELb1ELb0EEEEEEEEEvNT_6ParamsE)
        /*0014*/ 	.short	0x0160
        /*0016*/ 	.short	0x0428


	//----- nvinfo : EIATTR_CBANK_PARAM_SIZE
	.align		4
.L_558:
        /*0018*/ 	.byte	0x03, 0x19
        /*001a*/ 	.short	0x0428


	//----- nvinfo : EIATTR_KPARAM_INFO
	.align		4
        /*001c*/ 	.byte	0x04, 0x17
        /*001e*/ 	.short	(.L_560 - .L_559)
.L_559:
        /*0020*/ 	.word	0x00000000
        /*0024*/ 	.short	0x0000
        /*0026*/ 	.short	0x0000
        /*0028*/ 	.byte	0x00, 0xf0, 0xa1, 0x10


	//----- nvinfo : EIATTR_MAXREG_COUNT
	.align		4
.L_560:
        /*002c*/ 	.byte	0x03, 0x1b
        /*002e*/ 	.short	0x00ff


	//----- nvinfo : EIATTR_NUM_BARRIERS
	.align		4
        /*0030*/ 	.byte	0x02, 0x4c
        /*0032*/ 	.byte	0x06
	.zero		1


	//----- nvinfo : EIATTR_ANNOTATIONS
	.align		4
        /*0034*/ 	.byte	0x04, 0x55
        /*0036*/ 	.short	(.L_562 - .L_561)


	//   ....[0]....
.L_561:
        /*0038*/ 	.word	0x00000001
        /*003c*/ 	.byte	0x70, 0x00, 0x00, 0x00, 0x01, 0x00, 0x00, 0x00, 0xd0, 0x04, 0x00, 0x00, 0x01, 0x00, 0x00, 0x00
        /*004c*/ 	.byte	0xa0, 0x05, 0x00, 0x00, 0x01, 0x00, 0x00, 0x00, 0xb0, 0x37, 0x00, 0x00, 0x01, 0x00, 0x00, 0x00
        /*005c*/ 	.byte	0x00, 0xc2, 0x00, 0x00, 0x01, 0x00, 0x00, 0x00, 0x40, 0xc2, 0x00, 0x00, 0x01, 0x00, 0x00, 0x00
        /*006c*/ 	.byte	0xa0, 0xd8, 0x00, 0x00


	//----- nvinfo : EIATTR_MERCURY_ISA_VERSION
	.align		4
.L_562:
        /*0070*/ 	.byte	0x03, 0x5f
        /*0072*/ 	.short	0x0000


	//----- nvinfo : EIATTR_INT_WARP_WIDE_INSTR_OFFSETS
	.align		4
        /*0074*/ 	.byte	0x04, 0x31
        /*0076*/ 	.short	(.L_564 - .L_563)


	//   ....[0]....
.L_563:
        /*0078*/ 	.word	0x0000c030


	//   ....[1]....
        /*007c*/ 	.word	0x0000c0b0


	//----- nvinfo : EIATTR_COOP_GROUP_MASK_REGIDS
	.align		4
.L_564:
        /*0080*/ 	.byte	0x04, 0x29
        /*0082*/ 	.short	(.L_566 - .L_565)


	//   ....[0]....
.L_565:
        /*0084*/ 	.word	0xffffffff


	//   ....[1]....
        /*0088*/ 	.word	0xffffffff


	//   ....[2]....
        /*008c*/ 	.word	0xffffffff


	//   ....[3]....
        /*0090*/ 	.word	0xffffffff


	//   ....[4]....
        /*0094*/ 	.word	0xffffffff


	//   ....[5]....
        /*0098*/ 	.word	0xffffffff


	//   ....[6]....
        /*009c*/ 	.word	0xffffffff


	//   ....[7]....
        /*00a0*/ 	.word	0xffffffff


	//   ....[8]....
        /*00a4*/ 	.word	0xffffffff


	//   ....[9]....
        /*00a8*/ 	.word	0xffffffff


	//   ....[10]....
        /*00ac*/ 	.word	0xffffffff


	//   ....[11]....
        /*00b0*/ 	.word	0xffffffff


	//   ....[12]....
        /*00b4*/ 	.word	0xffffffff


	//   ....[13]....
        /*00b8*/ 	.word	0xffffffff


	//   ....[14]....
        /*00bc*/ 	.word	0xffffffff


	//   ....[15]....
        /*00c0*/ 	.word	0xffffffff


	//   ....[16]....
        /*00c4*/ 	.word	0xffffffff


	//   ....[17]....
        /*00c8*/ 	.word	0xffffffff


	//   ....[18]....
        /*00cc*/ 	.word	0xffffffff


	//   ....[19]....
        /*00d0*/ 	.word	0xffffffff


	//   ....[20]....
        /*00d4*/ 	.word	0xffffffff


	//   ....[21]....
        /*00d8*/ 	.word	0xffffffff


	//   ....[22]....
        /*00dc*/ 	.word	0xffffffff


	//   ....[23]....
        /*00e0*/ 	.word	0xffffffff


	//   ....[24]....
        /*00e4*/ 	.word	0xffffffff


	//   ....[25]....
        /*00e8*/ 	.word	0xffffffff


	//   ....[26]....
        /*00ec*/ 	.word	0xffffffff


	//   ....[27]....
        /*00f0*/ 	.word	0xffffffff


	//   ....[28]....
        /*00f4*/ 	.word	0xffffffff


	//   ....[29]....
        /*00f8*/ 	.word	0xffffffff


	//   ....[30]....
        /*00fc*/ 	.word	0xffffffff


	//   ....[31]....
        /*0100*/ 	.word	0xffffffff


	//   ....[32]....
        /*0104*/ 	.word	0xffffffff


	//   ....[33]....
        /*0108*/ 	.word	0xffffffff


	//   ....[34]....
        /*010c*/ 	.word	0xffffffff


	//   ....[35]....
        /*0110*/ 	.word	0xffffffff


	//   ....[36]....
        /*0114*/ 	.word	0xffffffff


	//   ....[37]....
        /*0118*/ 	.word	0xffffffff


	//   ....[38]....
        /*011c*/ 	.word	0xffffffff


	//   ....[39]....
        /*0120*/ 	.word	0xffffffff


	//   ....[40]....
        /*0124*/ 	.word	0xffffffff


	//   ....[41]....
        /*0128*/ 	.word	0xffffffff


	//   ....[42]....
        /*012c*/ 	.word	0xffffffff


	//   ....[43]....
        /*0130*/ 	.word	0xffffffff


	//   ....[44]....
        /*0134*/ 	.word	0xffffffff


	//   ....[45]....
        /*0138*/ 	.word	0xffffffff


	//   ....[46]....
        /*013c*/ 	.word	0xffffffff


	//   ....[47]....
        /*0140*/ 	.word	0xffffffff


	//   ....[48]....
        /*0144*/ 	.word	0xffffffff


	//   ....[49]....
        /*0148*/ 	.word	0xffffffff


	//   ....[50]....
        /*014c*/ 	.word	0xffffffff


	//   ....[51]....
        /*0150*/ 	.word	0xffffffff


	//   ....[52]....
        /*0154*/ 	.word	0xffffffff


	//   ....[53]....
        /*0158*/ 	.word	0xffffffff


	//   ....[54]....
        /*015c*/ 	.word	0xffffffff


	//   ....[55]....
        /*0160*/ 	.word	0xffffffff


	//   ....[56]....
        /*0164*/ 	.word	0xffffffff


	//   ....[57]....
        /*0168*/ 	.word	0xffffffff


	//   ....[58]....
        /*016c*/ 	.word	0xffffffff


	//   ....[59]....
        /*0170*/ 	.word	0xffffffff


	//   ....[60]....
        /*0174*/ 	.word	0xffffffff


	//   ....[61]....
        /*0178*/ 	.word	0xffffffff


	//   ....[62]....
        /*017c*/ 	.word	0xffffffff


	//   ....[63]....
        /*0180*/ 	.word	0xffffffff


	//   ....[64]....
        /*0184*/ 	.word	0xffffffff


	//   ....[65]....
        /*0188*/ 	.word	0xffffffff


	//   ....[66]....
        /*018c*/ 	.word	0xffffffff


	//   ....[67]....
        /*0190*/ 	.word	0xffffffff


	//   ....[68]....
        /*0194*/ 	.word	0xffffffff


	//   ....[69]....
        /*0198*/ 	.word	0xffffffff


	//   ....[70]....
        /*019c*/ 	.word	0xffffffff


	//   ....[71]....
        /*01a0*/ 	.word	0xffffffff


	//   ....[72]....
        /*01a4*/ 	.word	0xffffffff


	//   ....[73]....
        /*01a8*/ 	.word	0xffffffff


	//   ....[74]....
        /*01ac*/ 	.word	0xffffffff


	//   ....[75]....
        /*01b0*/ 	.word	0xffffffff


	//   ....[76]....
        /*01b4*/ 	.word	0xffffffff


	//   ....[77]....
        /*01b8*/ 	.word	0xffffffff


	//   ....[78]....
        /*01bc*/ 	.word	0xffffffff


	//   ....[79]....
        /*01c0*/ 	.word	0xffffffff


	//   ....[80]....
        /*01c4*/ 	.word	0xffffffff


	//   ....[81]....
        /*01c8*/ 	.word	0xffffffff


	//   ....[82]....
        /*01cc*/ 	.word	0xffffffff


	//   ....[83]....
        /*01d0*/ 	.word	0xffffffff


	//   ....[84]....
        /*01d4*/ 	.word	0xffffffff


	//   ....[85]....
        /*01d8*/ 	.word	0xffffffff


	//   ....[86]....
        /*01dc*/ 	.word	0xffffffff


	//   ....[87]....
        /*01e0*/ 	.word	0xffffffff


	//   ....[88]....
        /*01e4*/ 	.word	0xffffffff


	//   ....[89]....
        /*01e8*/ 	.word	0xffffffff


	//   ....[90]....
        /*01ec*/ 	.word	0xffffffff


	//   ....[91]....
        /*01f0*/ 	.word	0xffffffff


	//   ....[92]....
        /*01f4*/ 	.word	0xffffffff


	//   ....[93]....
        /*01f8*/ 	.word	0xffffffff


	//   ....[94]....
        /*01fc*/ 	.word	0xffffffff


	//   ....[95]....
        /*0200*/ 	.word	0xffffffff


	//   ....[96]....
        /*0204*/ 	.word	0xffffffff


	//   ....[97]....
        /*0208*/ 	.word	0xffffffff


	//   ....[98]....
        /*020c*/ 	.word	0xffffffff


	//   ....[99]....
        /*0210*/ 	.word	0xffffffff


	//   ....[100]....
        /*0214*/ 	.word	0xffffffff


	//   ....[101]....
        /*0218*/ 	.word	0xffffffff


	//   ....[102]....
        /*021c*/ 	.word	0xffffffff


	//   ....[103]....
        /*0220*/ 	.word	0xffffffff


	//   ....[104]....
        /*0224*/ 	.word	0xffffffff


	//   ....[105]....
        /*0228*/ 	.word	0xffffffff


	//   ....[106]....
        /*022c*/ 	.word	0xffffffff


	//   ....[107]....
        /*0230*/ 	.word	0xffffffff


	//   ....[108]....
        /*0234*/ 	.word	0xffffffff


	//   ....[109]....
        /*0238*/ 	.word	0xffffffff


	//   ....[110]....
        /*023c*/ 	.word	0xffffffff


	//   ....[111]....
        /*0240*/ 	.word	0xffffffff


	//   ....[112]....
        /*0244*/ 	.word	0xffffffff


	//----- nvinfo : EIATTR_COOP_GROUP_INSTR_OFFSETS
	.align		4
.L_566:
        /*0248*/ 	.byte	0x04, 0x28
        /*024a*/ 	.short	(.L_568 - .L_567)


	//   ....[0]....
.L_567:
        /*024c*/ 	.word	0x00000050


	//   ....[1]....
        /*0250*/ 	.word	0x000015b0


	//   ....[2]....
        /*0254*/ 	.word	0x000015d0


	//   ....[3]....
        /*0258*/ 	.word	0x00001750


	//   ....[4]....
        /*025c*/ 	.word	0x00001760


	//   ....[5]....
        /*0260*/ 	.word	0x000018c0


	//   ....[6]....
        /*0264*/ 	.word	0x000018e0


	//   ....[7]....
        /*0268*/ 	.word	0x00001a40


	//   ....[8]....
        /*026c*/ 	.word	0x00001a50


	//   ....[9]....
        /*0270*/ 	.word	0x00001f90


	//   ....[10]....
        /*0274*/ 	.word	0x00001fb0


	//   ....[11]....
        /*0278*/ 	.word	0x00001fd0


	//   ....[12]....
        /*027c*/ 	.word	0x00001fe0


	//   ....[13]....
        /*0280*/ 	.word	0x00002110


	//   ....[14]....
        /*0284*/ 	.word	0x00002210


	//   ....[15]....
        /*0288*/ 	.word	0x000022a0


	//   ....[16]....
        /*028c*/ 	.word	0x00002330


	//   ....[17]....
        /*0290*/ 	.word	0x000034f0


	//   ....[18]....
        /*0294*/ 	.word	0x00003510


	//   ....[19]....
        /*0298*/ 	.word	0x00003610


	//   ....[20]....
        /*029c*/ 	.word	0x00003630


	//   ....[21]....
        /*02a0*/ 	.word	0x00003880


	//   ....[22]....
        /*02a4*/ 	.word	0x00003ac0


	//   ....[23]....
        /*02a8*/ 	.word	0x00003ec0


	//   ....[24]....
        /*02ac*/ 	.word	0x00003ee0


	//   ....[25]....
        /*02b0*/ 	.word	0x00003f00


	//   ....[26]....
        /*02b4*/ 	.word	0x00003f20


	//   ....[27]....
        /*02b8*/ 	.word	0x00005320


	//   ....[28]....
        /*02bc*/ 	.word	0x00005340


	//   ....[29]....
        /*02c0*/ 	.word	0x00005410


	//   ....[30]....
        /*02c4*/ 	.word	0x00005450


	//   ....[31]....
        /*02c8*/ 	.word	0x000065d0


	//   ....[32]....
        /*02cc*/ 	.word	0x000065f0


	//   ....[33]....
        /*02d0*/ 	.word	0x000066c0


	//   ....[34]....
        /*02d4*/ 	.word	0x00006700


	//   ....[35]....
        /*02d8*/ 	.word	0x00006940


	//   ....[36]....
        /*02dc*/ 	.word	0x00006b80


	//   ....[37]....
        /*02e0*/ 	.word	0x00006f80


	//   ....[38]....
        /*02e4*/ 	.word	0x00006fa0


	//   ....[39]....
        /*02e8*/ 	.word	0x00006fc0


	//   ....[40]....
        /*02ec*/ 	.word	0x00006fe0


	//   ....[41]....
        /*02f0*/ 	.word	0x000089f0


	//   ....[42]....
        /*02f4*/ 	.word	0x00008a00


	//   ....[43]....
        /*02f8*/ 	.word	0x00008a50


	//   ....[44]....
        /*02fc*/ 	.word	0x00008a80


	//   ....[45]....
        /*0300*/ 	.word	0x00009c20


	//   ....[46]....
        /*0304*/ 	.word	0x00009c40


	//   ....[47]....
        /*0308*/ 	.word	0x00009d10


	//   ....[48]....
        /*030c*/ 	.word	0x00009d30


	//   ....[49]....
        /*0310*/ 	.word	0x0000a070


	//   ....[50]....
        /*0314*/ 	.word	0x0000a080


	//   ....[51]....
        /*0318*/ 	.word	0x0000a0b0


	//   ....[52]....
        /*031c*/ 	.word	0x0000a0c0


	//   ....[53]....
        /*0320*/ 	.word	0x0000b810


	//   ....[54]....
        /*0324*/ 	.word	0x0000b840


	//   ....[55]....
        /*0328*/ 	.word	0x0000b850


	//   ....[56]....
        /*032c*/ 	.word	0x0000b880


	//   ....[57]....
        /*0330*/ 	.word	0x0000c1f0


	//   ....[58]....
        /*0334*/ 	.word	0x0000c7f0


	//   ....[59]....
        /*0338*/ 	.word	0x0000c820


	//   ....[60]....
        /*033c*/ 	.word	0x0000c840


	//   ....[61]....
        /*0340*/ 	.word	0x0000c860


	//   ....[62]....
        /*0344*/ 	.word	0x0000c950


	//   ....[63]....
        /*0348*/ 	.word	0x0000c970


	//   ....[64]....
        /*034c*/ 	.word	0x0000cfd0


	//   ....[65]....
        /*0350*/ 	.word	0x0000cfe0


	//   ....[66]....
        /*0354*/ 	.word	0x0000d920


	//   ....[67]....
        /*0358*/ 	.word	0x0000da00


	//   ....[68]....
        /*035c*/ 	.word	0x0000da70


	//   ....[69]....
        /*0360*/ 	.word	0x0000dad0


	//   ....[70]....
        /*0364*/ 	.word	0x0000db30


	//   ....[71]....
        /*0368*/ 	.word	0x0000db90


	//   ....[72]....
        /*036c*/ 	.word	0x0000dc00


	//   ....[73]....
        /*0370*/ 	.word	0x0000dc60


	//   ....[74]....
        /*0374*/ 	.word	0x0000dcc0


	//   ....[75]....
        /*0378*/ 	.word	0x0000dd20


	//   ....[76]....
        /*037c*/ 	.word	0x0000dd90


	//   ....[77]....
        /*0380*/ 	.word	0x0000df00


	//   ....[78]....
        /*0384*/ 	.word	0x0000df60


	//   ....[79]....
        /*0388*/ 	.word	0x0000dfc0


	//   ....[80]....
        /*038c*/ 	.word	0x0000e020


	//   ....[81]....
        /*0390*/ 	.word	0x0000e460


	//   ....[82]....
        /*0394*/ 	.word	0x0000e4b0


	//   ....[83]....
        /*0398*/ 	.word	0x0000e500


	//   ....[84]....
        /*039c*/ 	.word	0x0000e550


	//   ....[85]....
        /*03a0*/ 	.word	0x0000e5c0


	//   ....[86]....
        /*03a4*/ 	.word	0x0000e630


	//   ....[87]....
        /*03a8*/ 	.word	0x0000e7a0


	//   ....[88]....
        /*03ac*/ 	.word	0x0000e800


	//   ....[89]....
        /*03b0*/ 	.word	0x0000e860


	//   ....[90]....
        /*03b4*/ 	.word	0x0000e8d0


	//   ....[91]....
        /*03b8*/ 	.word	0x0000ea40


	//   ....[92]....
        /*03bc*/ 	.word	0x0000eaa0


	//   ....[93]....
        /*03c0*/ 	.word	0x0000eb00


	//   ....[94]....
        /*03c4*/ 	.word	0x0000eb60


	//   ....[95]....
        /*03c8*/ 	.word	0x0000efa0


	//   ....[96]....
        /*03cc*/ 	.word	0x0000efe0


	//   ....[97]....
        /*03d0*/ 	.word	0x0000f030


	//   ....[98]....
        /*03d4*/ 	.word	0x0000f070


	//   ....[99]....
        /*03d8*/ 	.word	0x0000f0c0


	//   ....[100]....
        /*03dc*/ 	.word	0x0000f120


	//   ....[101]....
        /*03e0*/ 	.word	0x0000f190


	//   ....[102]....
        /*03e4*/ 	.word	0x0000f2d0


	//   ....[103]....
        /*03e8*/ 	.word	0x0000f330


	//   ....[104]....
        /*03ec*/ 	.word	0x0000f370


	//   ....[105]....
        /*03f0*/ 	.word	0x0000f3b0


	//   ....[106]....
        /*03f4*/ 	.word	0x0000f400


	//   ....[107]....
        /*03f8*/ 	.word	0x0000f440


	//   ....[108]....
        /*03fc*/ 	.word	0x0000f490


	//   ....[109]....
        /*0400*/ 	.word	0x0000f4f0


	//   ....[110]....
        /*0404*/ 	.word	0x0000f540


	//   ....[111]....
        /*0408*/ 	.word	0x0000f590


	//   ....[112]....
        /*040c*/ 	.word	0x0000f600


	//----- nvinfo : EIATTR_EXIT_INSTR_OFFSETS
	.align		4
.L_568:
        /*0410*/ 	.byte	0x04, 0x1c
        /*0412*/ 	.short	(.L_570 - .L_569)


	//   ....[0]....
.L_569:
        /*0414*/ 	.word	0x000000a0


	//   ....[1]....
        /*0418*/ 	.word	0x0000d9b0


	//----- nvinfo : EIATTR_MAX_THREADS
	.align		4
.L_570:
        /*041c*/ 	.byte	0x04, 0x05
        /*041e*/ 	.short	(.L_572 - .L_571)
.L_571:
        /*0420*/ 	.word	0x00000100
        /*0424*/ 	.word	0x00000001
        /*0428*/ 	.word	0x00000001


	//----- nvinfo : EIATTR_CRS_STACK_SIZE
	.align		4
.L_572:
        /*042c*/ 	.byte	0x04, 0x1e
        /*042e*/ 	.short	(.L_574 - .L_573)
.L_573:
        /*0430*/ 	.word	0x00000000
.L_574:


//--------------------- .nv.info._ZN7cutlass13device_kernelIN5flash19enable_sm80_to_sm89INS1_16FlashAttnFwdSm80INS1_25CollectiveMainloopFwdSm80ILi8ELi1ELb0EN4cute5tupleIJNS5_1CILi128EEENS7_ILi64EEENS7_ILi192EEEEEELi192ENS_10bfloat16_tEfNS_4arch4Sm80ELb1ELb0ELb1ELb1ELb1ELb0ELb1ELb1EEENS1_21CollectiveEpilogueFwdINS6_IJS8_SA_S9_EEENS6_IJNS7_ILi1EEESI_SI_EEESC_SE_Li256ELb1ELb1ELb1ELb0EEENS1_36VarlenDynamicPersistentTileSchedulerILi128ELi64ELi256ELi256ELb1ELb1ELb0ELb1ELb1ELb1EEEEEEEEEvNT_6ParamsE --------------------------
	.section	.nv.info._ZN7cutlass13device_kernelIN5flash19enable_sm80_to_sm89INS1_16FlashAttnFwdSm80INS1_25CollectiveMainloopFwdSm80ILi8ELi1ELb0EN4cute5tupleIJNS5_1CILi128EEENS7_ILi64EEENS7_ILi192EEEEEELi192ENS_10bfloat16_tEfNS_4arch4Sm80ELb1ELb0ELb1ELb1ELb1ELb0ELb1ELb1EEENS1_21CollectiveEpilogueFwdINS6_IJS8_SA_S9_EEENS6_IJNS7_ILi1EEESI_SI_EEESC_SE_Li256ELb1ELb1ELb1ELb0EEENS1_36VarlenDynamicPersistentTileSchedulerILi128ELi64ELi256ELi256ELb1ELb1ELb0ELb1ELb1ELb1EEEEEEEEEvNT_6ParamsE,"",@"SHT_CUDA_INFO"
	.sectionflags	@""
	.align	4


	//----- nvinfo : EIATTR_CUDA_API_VERSION
	.align		4
        /*0000*/ 	.byte	0x04, 0x37
        /*0002*/ 	.short	(.L_576 - .L_575)
.L_575:
        /*0004*/ 	.word	0x00000082


	//----- nvinfo : EIATTR_SW2861232_WAR
	.align		4
.L_576:
        /*0008*/ 	.byte	0x01, 0x35
	.zero		2


	//----- nvinfo : EIATTR_PARAM_CBANK
	.align		4
        /*000c*/ 	.byte	0x04, 0x0a
        /*000e*/ 	.short	(.L_578 - .L_577)
	.align		4
.L_577:
        /*0010*/ 	.word	index@(.nv.constant0._ZN7cutlass13device_kernelIN5flash19enable_sm80_to_sm89INS1_16FlashAttnFwdSm80INS1_25CollectiveMainloopFwdSm80ILi8ELi1ELb0EN4cute5tupleIJNS5_1CILi128EEENS7_ILi64EEENS7_ILi192EEEEEELi192ENS_10bfloat16_tEfNS_4arch4Sm80ELb1ELb0ELb1ELb1ELb1ELb0ELb1ELb1EEENS1_21CollectiveEpilogueFwdINS6_IJS8_SA_S9_EEENS6_IJNS7_ILi1EEESI_SI_EEESC_SE_Li256ELb1ELb1ELb1ELb0EEENS1_36VarlenDynamicPersistentTileSchedulerILi128ELi64ELi256ELi256ELb1ELb1ELb0ELb1ELb1ELb1EEEEEEEEEvNT_6ParamsE)
        /*0014*/ 	.short	0x0160
        /*0016*/ 	.short	0x0438


	//----- nvinfo : EIATTR_CBANK_PARAM_SIZE
	.align		4
.L_578:
        /*0018*/ 	.byte	0x03, 0x19
        /*001a*/ 	.short	0x0438


	//----- nvinfo : EIATTR_KPARAM_INFO
	.align		4
        /*001c*/ 	.byte	0x04, 0x17
        /*001e*/ 	.short	(.L_580 - .L_579)
.L_579:
        /*0020*/ 	.word	0x00000000
        /*0024*/ 	.short	0x0000
        /*0026*/ 	.short	0x0000
        /*0028*/ 	.byte	0x00, 0xf0, 0xe1, 0x10


	//----- nvinfo : EIATTR_MAXREG_COUNT
	.align		4
.L_580:
        /*002c*/ 	.byte	0x03, 0x1b
        /*002e*/ 	.short	0x00ff


	//----- nvinfo : EIATTR_NUM_BARRIERS
	.align		4
        /*0030*/ 	.byte	0x02, 0x4c
        /*0032*/ 	.byte	0x06
	.zero		1


	//----- nvinfo : EIATTR_ANNOTATIONS
	.align		4
        /*0034*/ 	.byte	0x04, 0x55
        /*0036*/ 	.short	(.L_582 - .L_581)


	//   ....[0]....
.L_581:
        /*0038*/ 	.word	0x00000001
        /*003c*/ 	.byte	0x70, 0x00, 0x00, 0x00, 0x01, 0x00, 0x00, 0x00, 0x90, 0x14, 0x00, 0x00, 0x01, 0x00, 0x00, 0x00
        /*004c*/ 	.byte	0x80, 0x18, 0x00, 0x00, 0x01, 0x00, 0x00, 0x00, 0xb0, 0x18, 0x00, 0x00, 0x01, 0x00, 0x00, 0x00
        /*005c*/ 	.byte	0xf0, 0x18, 0x00, 0x00, 0x01, 0x00, 0x00, 0x00, 0x80, 0xd1, 0x00, 0x00, 0x01, 0x00, 0x00, 0x00
        /*006c*/ 	.byte	0x90, 0xd1, 0x00, 0x00, 0x01, 0x00, 0x00, 0x00, 0xa0, 0xd1, 0x00, 0x00, 0x01, 0x00, 0x00, 0x00
        /*007c*/ 	.byte	0x10, 0xd9, 0x00, 0x00, 0x01, 0x00, 0x00, 0x00, 0x10, 0x04, 0x01, 0x00


	//----- nvinfo : EIATTR_MERCURY_ISA_VERSION
	.align		4
.L_582:
        /*0088*/ 	.byte	0x03, 0x5f
        /*008a*/ 	.short	0x0000


	//----- nvinfo : EIATTR_INT_WARP_WIDE_INSTR_OFFSETS
	.align		4
        /*008c*/ 	.byte	0x04, 0x31
        /*008e*/ 	.short	(.L_584 - .L_583)


	//   ....[0]....
.L_583:
        /*0090*/ 	.word	0x0000d060


	//   ....[1]....
        /*0094*/ 	.word	0x0000d0e0


	//----- nvinfo : EIATTR_COOP_GROUP_MASK_REGIDS
	.align		4
.L_584:
        /*0098*/ 	.byte	0x04, 0x29
        /*009a*/ 	.short	(.L_586 - .L_585)


	//   ....[0]....
.L_585:
        /*009c*/ 	.word	0xffffffff


	//   ....[1]....
        /*00a0*/ 	.word	0xffffffff


	//   ....[2]....
        /*00a4*/ 	.word	0xffffffff


	//   ....[3]....
        /*00a8*/ 	.word	0xffffffff


	//   ....[4]....
        /*00ac*/ 	.word	0xffffffff


	//   ....[5]....
        /*00b0*/ 	.word	0xffffffff


	//   ....[6]....
        /*00b4*/ 	.word	0xffffffff


	//   ....[7]....
        /*00b8*/ 	.word	0xffffffff


	//   ....[8]....
        /*00bc*/ 	.word	0xffffffff


	//   ....[9]....
        /*00c0*/ 	.word	0xffffffff


	//   ....[10]....
        /*00c4*/ 	.word	0xffffffff


	//   ....[11]....
        /*00c8*/ 	.word	0xffffffff


	//   ....[12]....
        /*00cc*/ 	.word	0xffffffff


	//   ....[13]....
        /*00d0*/ 	.word	0xffffffff


	//   ....[14]....
        /*00d4*/ 	.word	0xffffffff


	//   ....[15]....
        /*00d8*/ 	.word	0xffffffff


	//   ....[16]....
        /*00dc*/ 	.word	0xffffffff


	//   ....[17]....
        /*00e0*/ 	.word	0xffffffff


	//   ....[18]....
        /*00e4*/ 	.word	0xffffffff


	//   ....[19]....
        /*00e8*/ 	.word	0xffffffff


	//   ....[20]....
        /*00ec*/ 	.word	0xffffffff


	//   ....[21]....
        /*00f0*/ 	.word	0xffffffff


	//   ....[22]....
        /*00f4*/ 	.word	0xffffffff


	//   ....[23]....
        /*00f8*/ 	.word	0xffffffff


	//   ....[24]....
        /*00fc*/ 	.word	0xffffffff


	//   ....[25]....
        /*0100*/ 	.word	0xffffffff


	//   ....[26]....
        /*0104*/ 	.word	0xffffffff


	//   ....[27]....
        /*0108*/ 	.word	0xffffffff


	//   ....[28]....
        /*010c*/ 	.word	0xffffffff


	//   ....[29]....
        /*0110*/ 	.word	0xffffffff


	//   ....[30]....
        /*0114*/ 	.word	0xffffffff


	//   ....[31]....
        /*0118*/ 	.word	0xffffffff


	//   ....[32]....
        /*011c*/ 	.word	0xffffffff


	//   ....[33]....
        /*0120*/ 	.word	0xffffffff


	//   ....[34]....
        /*0124*/ 	.word	0xffffffff


	//   ....[35]....
        /*0128*/ 	.word	0xffffffff


	//   ....[36]....
        /*012c*/ 	.word	0xffffffff


	//   ....[37]....
        /*0130*/ 	.word	0xffffffff


	//   ....[38]....
        /*0134*/ 	.word	0xffffffff


	//   ....[39]....
        /*0138*/ 	.word	0xffffffff


	//   ....[40]....
        /*013c*/ 	.word	0xffffffff


	//   ....[41]....
        /*0140*/ 	.word	0xffffffff


	//   ....[42]....
        /*0144*/ 	.word	0xffffffff


	//   ....[43]....
        /*0148*/ 	.word	0xffffffff


	//   ....[44]....
        /*014c*/ 	.word	0xffffffff


	//   ....[45]....
        /*0150*/ 	.word	0xffffffff


	//   ....[46]....
        /*0154*/ 	.word	0xffffffff


	//   ....[47]....
        /*0158*/ 	.word	0xffffffff


	//   ....[48]....
        /*015c*/ 	.word	0xffffffff


	//   ....[49]....
        /*0160*/ 	.word	0xffffffff


	//   ....[50]....
        /*0164*/ 	.word	0xffffffff


	//   ....[51]....
        /*0168*/ 	.word	0xffffffff


	//   ....[52]....
        /*016c*/ 	.word	0xffffffff


	//   ....[53]....
        /*0170*/ 	.word	0xffffffff


	//   ....[54]....
        /*0174*/ 	.word	0xffffffff


	//   ....[55]....
        /*0178*/ 	.word	0xffffffff


	//   ....[56]....
        /*017c*/ 	.word	0xffffffff


	//   ....[57]....
        /*0180*/ 	.word	0xffffffff


	//   ....[58]....
        /*0184*/ 	.word	0xffffffff


	//   ....[59]....
        /*0188*/ 	.word	0xffffffff


	//   ....[60]....
        /*018c*/ 	.word	0xffffffff


	//   ....[61]....
        /*0190*/ 	.word	0xffffffff


	//   ....[62]....
        /*0194*/ 	.word	0xffffffff


	//   ....[63]....
        /*0198*/ 	.word	0xffffffff


	//   ....[64]....
        /*019c*/ 	.word	0xffffffff


	//   ....[65]....
        /*01a0*/ 	.word	0xffffffff


	//   ....[66]....
        /*01a4*/ 	.word	0xffffffff


	//   ....[67]....
        /*01a8*/ 	.word	0xffffffff


	//   ....[68]....
        /*01ac*/ 	.word	0xffffffff


	//   ....[69]....
        /*01b0*/ 	.word	0xffffffff


	//   ....[70]....
        /*01b4*/ 	.word	0xffffffff


	//   ....[71]....
        /*01b8*/ 	.word	0xffffffff


	//   ....[72]....
        /*01bc*/ 	.word	0xffffffff


	//   ....[73]....
        /*01c0*/ 	.word	0xffffffff


	//   ....[74]....
        /*01c4*/ 	.word	0xffffffff


	//   ....[75]....
        /*01c8*/ 	.word	0xffffffff


	//   ....[76]....
        /*01cc*/ 	.word	0xffffffff


	//   ....[77]....
        /*01d0*/ 	.word	0xffffffff


	//   ....[78]....
        /*01d4*/ 	.word	0xffffffff


	//   ....[79]....
        /*01d8*/ 	.word	0xffffffff


	//   ....[80]....
        /*01dc*/ 	.word	0xffffffff


	//   ....[81]....
        /*01e0*/ 	.word	0xffffffff


	//   ....[82]....
        /*01e4*/ 	.word	0xffffffff


	//   ....[83]....
        /*01e8*/ 	.word	0xffffffff


	//   ....[84]....
        /*01ec*/ 	.word	0xffffffff


	//   ....[85]....
        /*01f0*/ 	.word	0xffffffff


	//   ....[86]....
        /*01f4*/ 	.word	0xffffffff


	//   ....[87]....
        /*01f8*/ 	.word	0xffffffff


	//   ....[88]....
        /*01fc*/ 	.word	0xffffffff


	//   ....[89]....
        /*0200*/ 	.word	0xffffffff


	//   ....[90]....
        /*0204*/ 	.word	0xffffffff


	//   ....[91]....
        /*0208*/ 	.word	0xffffffff


	//   ....[92]....
        /*020c*/ 	.word	0xffffffff


	//   ....[93]....
        /*0210*/ 	.word	0xffffffff


	//   ....[94]....
        /*0214*/ 	.word	0xffffffff


	//   ....[95]....
        /*0218*/ 	.word	0xffffffff


	//   ....[96]....
        /*021c*/ 	.word	0xffffffff


	//   ....[97]....
        /*0220*/ 	.word	0xffffffff


	//   ....[98]....
        /*0224*/ 	.word	0xffffffff


	//   ....[99]....
        /*0228*/ 	.word	0xffffffff


	//   ....[100]....
        /*022c*/ 	.word	0xffffffff


	//   ....[101]....
        /*0230*/ 	.word	0xffffffff


	//   ....[102]....
        /*0234*/ 	.word	0xffffffff


	//   ....[103]....
        /*0238*/ 	.word	0xffffffff


	//   ....[104]....
        /*023c*/ 	.word	0xffffffff


	//   ....[105]....
        /*0240*/ 	.word	0xffffffff


	//   ....[106]....
        /*0244*/ 	.word	0xffffffff


	//   ....[107]....
        /*0248*/ 	.word	0xffffffff


	//   ....[108]....
        /*024c*/ 	.word	0xffffffff


	//   ....[109]....
        /*0250*/ 	.word	0xffffffff


	//   ....[110]....
        /*0254*/ 	.word	0xffffffff


	//   ....[111]....
        /*0258*/ 	.word	0xffffffff


	//   ....[112]....
        /*025c*/ 	.word	0xffffffff


	//   ....[113]....
        /*0260*/ 	.word	0xffffffff


	//   ....[114]....
        /*0264*/ 	.word	0xffffffff


	//   ....[115]....
        /*0268*/ 	.word	0xffffffff


	//   ....[116]....
        /*026c*/ 	.word	0xffffffff


	//   ....[117]....
        /*0270*/ 	.word	0xffffffff


	//   ....[118]....
        /*0274*/ 	.word	0xffffffff


	//   ....[119]....
        /*0278*/ 	.word	0xffffffff


	//   ....[120]....
        /*027c*/ 	.word	0xffffffff


	//   ....[121]....
        /*0280*/ 	.word	0xffffffff


	//   ....[122]....
        /*0284*/ 	.word	0xffffffff


	//   ....[123]....
        /*0288*/ 	.word	0xffffffff


	//   ....[124]....
        /*028c*/ 	.word	0xffffffff


	//   ....[125]....
        /*0290*/ 	.word	0xffffffff


	//   ....[126]....
        /*0294*/ 	.word	0xffffffff


	//   ....[127]....
        /*0298*/ 	.word	0xffffffff


	//   ....[128]....
        /*029c*/ 	.word	0xffffffff


	//   ....[129]....
        /*02a0*/ 	.word	0xffffffff


	//   ....[130]....
        /*02a4*/ 	.word	0xffffffff


	//   ....[131]....
        /*02a8*/ 	.word	0xffffffff


	//   ....[132]....
        /*02ac*/ 	.word	0xffffffff


	//   ....[133]....
        /*02b0*/ 	.word	0xffffffff


	//   ....[134]....
        /*02b4*/ 	.word	0xffffffff


	//   ....[135]....
        /*02b8*/ 	.word	0xffffffff


	//   ....[136]....
        /*02bc*/ 	.word	0xffffffff


	//   ....[137]....
        /*02c0*/ 	.word	0xffffffff


	//   ....[138]....
        /*02c4*/ 	.word	0xffffffff


	//   ....[139]....
        /*02c8*/ 	.word	0xffffffff


	//   ....[140]....
        /*02cc*/ 	.word	0xffffffff


	//   ....[141]....
        /*02d0*/ 	.word	0xffffffff


	//   ....[142]....
        /*02d4*/ 	.word	0xffffffff


	//   ....[143]....
        /*02d8*/ 	.word	0xffffffff


	//   ....[144]....
        /*02dc*/ 	.word	0xffffffff


	//   ....[145]....
        /*02e0*/ 	.word	0xffffffff


	//   ....[146]....
        /*02e4*/ 	.word	0xffffffff


	//   ....[147]....
        /*02e8*/ 	.word	0xffffffff


	//   ....[148]....
        /*02ec*/ 	.word	0xffffffff


	//   ....[149]....
        /*02f0*/ 	.word	0xffffffff


	//   ....[150]....
        /*02f4*/ 	.word	0xffffffff


	//   ....[151]....
        /*02f8*/ 	.word	0xffffffff


	//   ....[152]....
        /*02fc*/ 	.word	0xffffffff


	//   ....[153]....
        /*0300*/ 	.word	0xffffffff


	//   ....[154]....
        /*0304*/ 	.word	0xffffffff


	//   ....[155]....
        /*0308*/ 	.word	0xffffffff


	//   ....[156]....
        /*030c*/ 	.word	0xffffffff


	//   ....[157]....
        /*0310*/ 	.word	0xffffffff


	//   ....[158]....
        /*0314*/ 	.word	0xffffffff


	//   ....[159]....
        /*0318*/ 	.word	0xffffffff


	//   ....[160]....
        /*031c*/ 	.word	0xffffffff


	//   ....[161]....
        /*0320*/ 	.word	0xffffffff


	//   ....[162]....
        /*0324*/ 	.word	0xffffffff


	//   ....[163]....
        /*0328*/ 	.word	0xffffffff


	//   ....[164]....
        /*032c*/ 	.word	0xffffffff


	//   ....[165]....
        /*0330*/ 	.word	0xffffffff


	//   ....[166]....
        /*0334*/ 	.word	0xffffffff


	//   ....[167]....
        /*0338*/ 	.word	0xffffffff


	//   ....[168]....
        /*033c*/ 	.word	0xffffffff


	//   ....[169]....
        /*0340*/ 	.word	0xffffffff


	//   ....[170]....
        /*0344*/ 	.word	0xffffffff


	//   ....[171]....
        /*0348*/ 	.word	0xffffffff


	//   ....[172]....
        /*034c*/ 	.word	0xffffffff


	//   ....[173]....
        /*0350*/ 	.word	0xffffffff


	//   ....[174]....
        /*0354*/ 	.word	0xffffffff


	//   ....[175]....
        /*0358*/ 	.word	0xffffffff


	//   ....[176]....
        /*035c*/ 	.word	0xffffffff


	//   ....[177]....
        /*0360*/ 	.word	0xffffffff


	//   ....[178]....
        /*0364*/ 	.word	0xffffffff


	//   ....[179]....
        /*0368*/ 	.word	0xffffffff


	//   ....[180]....
        /*036c*/ 	.word	0xffffffff


	//   ....[181]....
        /*0370*/ 	.word	0xffffffff


	//   ....[182]....
        /*0374*/ 	.word	0xffffffff


	//   ....[183]....
        /*0378*/ 	.word	0xffffffff


	//   ....[184]....
        /*037c*/ 	.word	0xffffffff


	//   ....[185]....
        /*0380*/ 	.word	0xffffffff


	//   ....[186]....
        /*0384*/ 	.word	0xffffffff


	//   ....[187]....
        /*0388*/ 	.word	0xffffffff


	//   ....[188]....
        /*038c*/ 	.word	0xffffffff


	//   ....[189]....
        /*0390*/ 	.word	0xffffffff


	//   ....[190]....
        /*0394*/ 	.word	0xffffffff


	//   ....[191]....
        /*0398*/ 	.word	0xffffffff


	//   ....[192]....
        /*039c*/ 	.word	0xffffffff


	//   ....[193]....
        /*03a0*/ 	.word	0xffffffff


	//   ....[194]....
        /*03a4*/ 	.word	0xffffffff


	//   ....[195]....
        /*03a8*/ 	.word	0xffffffff


	//   ....[196]....
        /*03ac*/ 	.word	0xffffffff


	//   ....[197]....
        /*03b0*/ 	.word	0xffffffff


	//   ....[198]....
        /*03b4*/ 	.word	0xffffffff


	//   ....[199]....
        /*03b8*/ 	.word	0xffffffff


	//   ....[200]....
        /*03bc*/ 	.word	0xffffffff


	//   ....[201]....
        /*03c0*/ 	.word	0xffffffff


	//   ....[202]....
        /*03c4*/ 	.word	0xffffffff


	//   ....[203]....
        /*03c8*/ 	.word	0xffffffff


	//   ....[204]....
        /*03cc*/ 	.word	0xffffffff


	//   ....[205]....
        /*03d0*/ 	.word	0xffffffff


	//   ....[206]....
        /*03d4*/ 	.word	0xffffffff


	//   ....[207]....
        /*03d8*/ 	.word	0xffffffff


	//----- nvinfo : EIATTR_COOP_GROUP_INSTR_OFFSETS
	.align		4
.L_586:
        /*03dc*/ 	.byte	0x04, 0x28
        /*03de*/ 	.short	(.L_588 - .L_587)


	//   ....[0]....
.L_587:
        /*03e0*/ 	.word	0x00000050


	//   ....[1]....
        /*03e4*/ 	.word	0x000001e0


	//   ....[2]....
        /*03e8*/ 	.word	0x00000210


	//   ....[3]....
        /*03ec*/ 	.word	0x00000240


	//   ....[4]....
        /*03f0*/ 	.word	0x00000270


	//   ....[5]....
        /*03f4*/ 	.word	0x000002a0


	//   ....[6]....
        /*03f8*/ 	.word	0x000002d0


	//   ....[7]....
        /*03fc*/ 	.word	0x00000430


	//   ....[8]....
        /*0400*/ 	.word	0x00000470


	//   ....[9]....
        /*0404*/ 	.word	0x000004a0


	//   ....[10]....
        /*0408*/ 	.word	0x000004d0


	//   ....[11]....
        /*040c*/ 	.word	0x00000500


	//   ....[12]....
        /*0410*/ 	.word	0x00000530


	//   ....[13]....
        /*0414*/ 	.word	0x000005c0


	//   ....[14]....
        /*0418*/ 	.word	0x00000600


	//   ....[15]....
        /*041c*/ 	.word	0x00000620


	//   ....[16]....
        /*0420*/ 	.word	0x00000680


	//   ....[17]....
        /*0424*/ 	.word	0x000026d0


	//   ....[18]....
        /*0428*/ 	.word	0x000026f0


	//   ....[19]....
        /*042c*/ 	.word	0x00002860


	//   ....[20]....
        /*0430*/ 	.word	0x00002870


	//   ....[21]....
        /*0434*/ 	.word	0x000029d0


	//   ....[22]....
        /*0438*/ 	.word	0x000029f0


	//   ....[23]....
        /*043c*/ 	.word	0x00002b50


	//   ....[24]....
        /*0440*/ 	.word	0x00002b60


	//   ....[25]....
        /*0444*/ 	.word	0x00003000


	//   ....[26]....
        /*0448*/ 	.word	0x00003010


	//   ....[27]....
        /*044c*/ 	.word	0x00003020


	//   ....[28]....
        /*0450*/ 	.word	0x00003030


	//   ....[29]....
        /*0454*/ 	.word	0x00003290


	//   ....[30]....
        /*0458*/ 	.word	0x000032e0


	//   ....[31]....
        /*045c*/ 	.word	0x00003300


	//   ....[32]....
        /*0460*/ 	.word	0x00003320


	//   ....[33]....
        /*0464*/ 	.word	0x000044f0


	//   ....[34]....
        /*0468*/ 	.word	0x00004510


	//   ....[35]....
        /*046c*/ 	.word	0x00004610


	//   ....[36]....
        /*0470*/ 	.word	0x00004630


	//   ....[37]....
        /*0474*/ 	.word	0x00004860


	//   ....[38]....
        /*0478*/ 	.word	0x00004aa0


	//   ....[39]....
        /*047c*/ 	.word	0x00004ea0


	//   ....[40]....
        /*0480*/ 	.word	0x00004ec0


	//   ....[41]....
        /*0484*/ 	.word	0x00004ee0


	//   ....[42]....
        /*0488*/ 	.word	0x00004f00


	//   ....[43]....
        /*048c*/ 	.word	0x00006310


	//   ....[44]....
        /*0490*/ 	.word	0x00006330


	//   ....[45]....
        /*0494*/ 	.word	0x00006400


	//   ....[46]....
        /*0498*/ 	.word	0x00006440


	//   ....[47]....
        /*049c*/ 	.word	0x000075c0


	//   ....[48]....
        /*04a0*/ 	.word	0x000075e0


	//   ....[49]....
        /*04a4*/ 	.word	0x000076b0


	//   ....[50]....
        /*04a8*/ 	.word	0x000076f0


	//   ....[51]....
        /*04ac*/ 	.word	0x00007910


	//   ....[52]....
        /*04b0*/ 	.word	0x00007b50


	//   ....[53]....
        /*04b4*/ 	.word	0x00007e30


	//   ....[54]....
        /*04b8*/ 	.word	0x00007e80


	//   ....[55]....
        /*04bc*/ 	.word	0x00007fa0


	//   ....[56]....
        /*04c0*/ 	.word	0x00007fc0


	//   ....[57]....
        /*04c4*/ 	.word	0x00009a30


	//   ....[58]....
        /*04c8*/ 	.word	0x00009a40


	//   ....[59]....
        /*04cc*/ 	.word	0x00009a90


	//   ....[60]....
        /*04d0*/ 	.word	0x00009aa0


	//   ....[61]....
        /*04d4*/ 	.word	0x0000ac50


	//   ....[62]....
        /*04d8*/ 	.word	0x0000ac70


	//   ....[63]....
        /*04dc*/ 	.word	0x0000ad40


	//   ....[64]....
        /*04e0*/ 	.word	0x0000ad60


	//   ....[65]....
        /*04e4*/ 	.word	0x0000b0a0


	//   ....[66]....
        /*04e8*/ 	.word	0x0000b0b0


	//   ....[67]....
        /*04ec*/ 	.word	0x0000b0e0


	//   ....[68]....
        /*04f0*/ 	.word	0x0000b0f0


	//   ....[69]....
        /*04f4*/ 	.word	0x0000c840


	//   ....[70]....
        /*04f8*/ 	.word	0x0000c870


	//   ....[71]....
        /*04fc*/ 	.word	0x0000c880


	//   ....[72]....
        /*0500*/ 	.word	0x0000c8b0


	//   ....[73]....
        /*0504*/ 	.word	0x0000dc70


	//   ....[74]....
        /*0508*/ 	.word	0x0000dc90


	//   ....[75]....
        /*050c*/ 	.word	0x0000dcb0


	//   ....[76]....
        /*0510*/ 	.word	0x0000dcc0


	//   ....[77]....
        /*0514*/ 	.word	0x0000e000


	//   ....[78]....
        /*0518*/ 	.word	0x0000e020


	//   ....[79]....
        /*051c*/ 	.word	0x0000e180


	//   ....[80]....
        /*0520*/ 	.word	0x0000e190


	//   ....[81]....
        /*0524*/ 	.word	0x0000e2f0


	//   ....[82]....
        /*0528*/ 	.word	0x0000e310


	//   ....[83]....
        /*052c*/ 	.word	0x0000e470


	//   ....[84]....
        /*0530*/ 	.word	0x0000e480


	//   ....[85]....
        /*0534*/ 	.word	0x0000e7c0


	//   ....[86]....
        /*0538*/ 	.word	0x0000e7e0


	//   ....[87]....
        /*053c*/ 	.word	0x0000efb0


	//   ....[88]....
        /*0540*/ 	.word	0x0000efc0


	//   ....[89]....
        /*0544*/ 	.word	0x0000fe40


	//   ....[90]....
        /*0548*/ 	.word	0x0000fe60


	//   ....[91]....
        /*054c*/ 	.word	0x0000ffd0


	//   ....[92]....
        /*0550*/ 	.word	0x0000ffe0


	//   ....[93]....
        /*0554*/ 	.word	0x00010140


	//   ....[94]....
        /*0558*/ 	.word	0x00010160


	//   ....[95]....
        /*055c*/ 	.word	0x000102c0


	//   ....[96]....
        /*0560*/ 	.word	0x000102d0


	//   ....[97]....
        /*0564*/ 	.word	0x000104d0


	//   ....[98]....
        /*0568*/ 	.word	0x000104f0


	//   ....[99]....
        /*056c*/ 	.word	0x00010610


	//   ....[100]....
        /*0570*/ 	.word	0x00010650


	//   ....[101]....
        /*0574*/ 	.word	0x00010680


	//   ....[102]....
        /*0578*/ 	.word	0x000106b0


	//   ....[103]....
        /*057c*/ 	.word	0x000106e0


	//   ....[104]....
        /*0580*/ 	.word	0x00010710


	//   ....[105]....
        /*0584*/ 	.word	0x00010860


	//   ....[106]....
        /*0588*/ 	.word	0x000108a0


	//   ....[107]....
        /*058c*/ 	.word	0x000108d0


	//   ....[108]....
        /*0590*/ 	.word	0x00010900


	//   ....[109]....
        /*0594*/ 	.word	0x00010930


	//   ....[110]....
        /*0598*/ 	.word	0x00010960


	//   ....[111]....
        /*059c*/ 	.word	0x000109f0


	//   ....[112]....
        /*05a0*/ 	.word	0x00010a30


	//   ....[113]....
        /*05a4*/ 	.word	0x00010a40


	//   ....[114]....
        /*05a8*/ 	.word	0x00010aa0


	//   ....[115]....
        /*05ac*/ 	.word	0x00011450


	//   ....[116]....
        /*05b0*/ 	.word	0x000114b0


	//   ....[117]....
        /*05b4*/ 	.word	0x00011500


	//   ....[118]....
        /*05b8*/ 	.word	0x00011550


	//   ....[119]....
        /*05bc*/ 	.word	0x000115a0


	//   ....[120]....
        /*05c0*/ 	.word	0x00011610


	//   ....[121]....
        /*05c4*/ 	.word	0x00011660


	//   ....[122]....
        /*05c8*/ 	.word	0x000116d0


	//   ....[123]....
        /*05cc*/ 	.word	0x00011740


	//   ....[124]....
        /*05d0*/ 	.word	0x000117b0


	//   ....[125]....
        /*05d4*/ 	.word	0x00011820


	//   ....[126]....
        /*05d8*/ 	.word	0x00011890


	//   ....[127]....
        /*05dc*/ 	.word	0x00011900


	//   ....[128]....
        /*05e0*/ 	.word	0x00011960


	//   ....[129]....
        /*05e4*/ 	.word	0x000119d0


	//   ....[130]....
        /*05e8*/ 	.word	0x00011a40


	//   ....[131]....
        /*05ec*/ 	.word	0x00011ab0


	//   ....[132]....
        /*05f0*/ 	.word	0x00011b10


	//   ....[133]....
        /*05f4*/ 	.word	0x00011b80


	//   ....[134]....
        /*05f8*/ 	.word	0x00011bf0


	//   ....[135]....
        /*05fc*/ 	.word	0x00011d60


	//   ....[136]....
        /*0600*/ 	.word	0x00011dc0


	//   ....[137]....
        /*0604*/ 	.word	0x00011e30


	//   ....[138]....
        /*0608*/ 	.word	0x00011ea0


	//   ....[139]....
        /*060c*/ 	.word	0x000122e0


	//   ....[140]....
        /*0610*/ 	.word	0x00012330


	//   ....[141]....
        /*0614*/ 	.word	0x00012380


	//   ....[142]....
        /*0618*/ 	.word	0x000123c0


	//   ....[143]....
        /*061c*/ 	.word	0x00012430


	//   ....[144]....
        /*0620*/ 	.word	0x000124a0


	//   ....[145]....
        /*0624*/ 	.word	0x00012610


	//   ....[146]....
        /*0628*/ 	.word	0x00012670


	//   ....[147]....
        /*062c*/ 	.word	0x000126e0


	//   ....[148]....
        /*0630*/ 	.word	0x00012750


	//   ....[149]....
        /*0634*/ 	.word	0x000128c0


	//   ....[150]....
        /*0638*/ 	.word	0x00012920


	//   ....[151]....
        /*063c*/ 	.word	0x00012990


	//   ....[152]....
        /*0640*/ 	.word	0x00012a00


	//   ....[153]....
        /*0644*/ 	.word	0x00012e40


	//   ....[154]....
        /*0648*/ 	.word	0x00012e80


	//   ....[155]....
        /*064c*/ 	.word	0x00012ed0


	//   ....[156]....
        /*0650*/ 	.word	0x00012f10


	//   ....[157]....
        /*0654*/ 	.word	0x00012f70


	//   ....[158]....
        /*0658*/ 	.word	0x00012fe0


	//   ....[159]....
        /*065c*/ 	.word	0x00013050


	//   ....[160]....
        /*0660*/ 	.word	0x00013190


	//   ....[161]....
        /*0664*/ 	.word	0x000131f0


	//   ....[162]....
        /*0668*/ 	.word	0x00013240


	//   ....[163]....
        /*066c*/ 	.word	0x00013280


	//   ....[164]....
        /*0670*/ 	.word	0x000132d0


	//   ....[165]....
        /*0674*/ 	.word	0x00013310


	//   ....[166]....
        /*0678*/ 	.word	0x00013360


	//   ....[167]....
        /*067c*/ 	.word	0x000133b0


	//   ....[168]....
        /*0680*/ 	.word	0x00013400


	//   ....[169]....
        /*0684*/ 	.word	0x00013440


	//   ....[170]....
        /*0688*/ 	.word	0x000134b0


	//   ....[171]....
        /*068c*/ 	.word	0x00013520


	//   ....[172]....
        /*0690*/ 	.word	0x00013590


	//   ....[173]....
        /*0694*/ 	.word	0x000135f0


	//   ....[174]....
        /*0698*/ 	.word	0x00013660


	//   ....[175]....
        /*069c*/ 	.word	0x000136d0


	//   ....[176]....
        /*06a0*/ 	.word	0x00013740


	//   ....[177]....
        /*06a4*/ 	.word	0x000137a0


	//   ....[178]....
        /*06a8*/ 	.word	0x00013810


	//   ....[179]....
        /*06ac*/ 	.word	0x00013880


	//   ....[180]....
        /*06b0*/ 	.word	0x000138f0


	//   ....[181]....
        /*06b4*/ 	.word	0x00013950


	//   ....[182]....
        /*06b8*/ 	.word	0x000139c0


	//   ....[183]....
        /*06bc*/ 	.word	0x00013a30


	//   ....[184]....
        /*06c0*/ 	.word	0x00013aa0


	//   ....[185]....
        /*06c4*/ 	.word	0x00013b00


	//   ....[186]....
        /*06c8*/ 	.word	0x00013b70


	//   ....[187]....
        /*06cc*/ 	.word	0x00013be0


	//   ....[188]....
        /*06d0*/ 	.word	0x00013c50


	//   ....[189]....
        /*06d4*/ 	.word	0x00013cb0


	//   ....[190]....
        /*06d8*/ 	.word	0x00013d20


	//   ....[191]....
        /*06dc*/ 	.word	0x00013d90


	//   ....[192]....
        /*06e0*/ 	.word	0x00013de0


	//   ....[193]....
        /*06e4*/ 	.word	0x00013e20


	//   ....[194]....
        /*06e8*/ 	.word	0x00013e70


	//   ....[195]....
        /*06ec*/ 	.word	0x00013ec0


	//   ....[196]....
        /*06f0*/ 	.word	0x00013f10


	//   ....[197]....
        /*06f4*/ 	.word	0x00013f80


	//   ....[198]....
        /*06f8*/ 	.word	0x00013fd0


	//   ....[199]....
        /*06fc*/ 	.word	0x00014020


	//   ....[200]....
        /*0700*/ 	.word	0x00014070


	//   ....[201]....
        /*0704*/ 	.word	0x000140c0


	//   ....[202]....
        /*0708*/ 	.word	0x00014110


	//   ....[203]....
        /*070c*/ 	.word	0x00014180


	//   ....[204]....
        /*0710*/ 	.word	0x000141d0


	//   ....[205]....
        /*0714*/ 	.word	0x00014240


	//   ....[206]....
        /*0718*/ 	.word	0x000142a0


	//   ....[207]....
        /*071c*/ 	.word	0x00014310


	//----- nvinfo : EIATTR_EXIT_INSTR_OFFSETS
	.align		4
.L_588:
        /*0720*/ 	.byte	0x04, 0x1c
        /*0722*/ 	.short	(.L_590 - .L_589)


	//   ....[0]....
.L_589:
        /*0724*/ 	.word	0x00000fe0


	//   ....[1]....
        /*0728*/ 	.word	0x00011410


	//----- nvinfo : EIATTR_MAX_THREADS
	.align		4
.L_590:
        /*072c*/ 	.byte	0x04, 0x05
        /*072e*/ 	.short	(.L_592 - .L_591)
.L_591:
        /*0730*/ 	.word	0x00000100
        /*0734*/ 	.word	0x00000001
        /*0738*/ 	.word	0x00000001


	//----- nvinfo : EIATTR_CRS_STACK_SIZE
	.align		4
.L_592:
        /*073c*/ 	.byte	0x04, 0x1e
        /*073e*/ 	.short	(.L_594 - .L_593)
.L_593:
        /*0740*/ 	.word	0x00000000
.L_594:


//--------------------- .nv.info._ZN7cutlass13device_kernelIN5flash19enable_sm80_to_sm89INS1_16FlashAttnFwdSm80INS1_25CollectiveMainloopFwdSm80ILi8ELi1ELb0EN4cute5tupleIJNS5_1CILi128EEENS7_ILi64EEENS7_ILi192EEEEEELi192ENS_10bfloat16_tEfNS_4arch4Sm80ELb1ELb0ELb1ELb1ELb1ELb1ELb1ELb1EEENS1_21CollectiveEpilogueFwdINS6_IJS8_SA_S9_EEENS6_IJNS7_ILi1EEESI_SI_EEESC_SE_Li256ELb1ELb1ELb1ELb0EEENS1_36VarlenDynamicPersistentTileSchedulerILi128ELi64ELi256ELi256ELb1ELb1ELb0ELb1ELb1ELb1EEEEEEEEEvNT_6ParamsE --------------------------
	.section	.nv.info._ZN7cutlass13device_kernelIN5flash19enable_sm80_to_sm89INS1_16FlashAttnFwdSm80INS1_25CollectiveMainloopFwdSm80ILi8ELi1ELb0EN4cute5tupleIJNS5_1CILi128EEENS7_ILi64EEENS7_ILi192EEEEEELi192ENS_10bfloat16_tEfNS_4arch4Sm80ELb1ELb0ELb1ELb1ELb1ELb1ELb1ELb1EEENS1_21CollectiveEpilogueFwdINS6_IJS8_SA_S9_EEENS6_IJNS7_ILi1EEESI_SI_EEESC_SE_Li256ELb1ELb1ELb1ELb0EEENS1_36VarlenDynamicPersistentTileSchedulerILi128ELi64ELi256ELi256ELb1ELb1ELb0ELb1ELb1ELb1EEEEEEEEEvNT_6ParamsE,"",@"SHT_CUDA_INFO"
	.sectionflags	@""
	.align	4


	//----- nvinfo : EIATTR_CUDA_API_VERSION
	.align		4
        /*0000*/ 	.byte	0x04, 0x37
        /*0002*/ 	.short	(.L_596 - .L_595)
.L_595:
        /*0004*/ 	.word	0x00000082


	//----- nvinfo : EIATTR_SW2861232_WAR
	.align		4
.L_596:
        /*0008*/ 	.byte	0x01, 0x35
	.zero		2


	//----- nvinfo : EIATTR_PARAM_CBANK
	.align		4
        /*000c*/ 	.byte	0x04, 0x0a
        /*000e*/ 	.short	(.L_598 - .L_597)
	.align		4
.L_597:
        /*0010*/ 	.word	index@(.nv.constant0._ZN7cutlass13device_kernelIN5flash19enable_sm80_to_sm89INS1_16FlashAttnFwdSm80INS1_25CollectiveMainloopFwdSm80ILi8ELi1ELb0EN4cute5tupleIJNS5_1CILi128EEENS7_ILi64EEENS7_ILi192EEEEEELi192ENS_10bfloat16_tEfNS_4arch4Sm80ELb1ELb0ELb1ELb1ELb1ELb1ELb1ELb1EEENS1_21CollectiveEpilogueFwdINS6_IJS8_SA_S9_EEENS6_IJNS7_ILi1EEESI_SI_EEESC_SE_Li256ELb1ELb1ELb1ELb0EEENS1_36VarlenDynamicPersistentTileSchedulerILi128ELi64ELi256ELi256ELb1ELb1ELb0ELb1ELb1ELb1EEEEEEEEEvNT_6ParamsE)
        /*0014*/ 	.short	0x0160
        /*0016*/ 	.short	0x0438


	//----- nvinfo : EIATTR_CBANK_PARAM_SIZE
	.align		4
.L_598:
        /*0018*/ 	.byte	0x03, 0x19
        /*001a*/ 	.short	0x0438


	//----- nvinfo : EIATTR_KPARAM_INFO
	.align		4
        /*001c*/ 	.byte	0x04, 0x17
        /*001e*/ 	.short	(.L_600 - .L_599)
.L_599:
        /*0020*/ 	.word	0x00000000
        /*0024*/ 	.short	0x0000
        /*0026*/ 	.short	0x0000
        /*0028*/ 	.byte	0x00, 0xf0, 0xe1, 0x10


	//----- nvinfo : EIATTR_MAXREG_COUNT
	.align		4
.L_600:
        /*002c*/ 	.byte	0x03, 0x1b
        /*002e*/ 	.short	0x00ff


	//----- nvinfo : EIATTR_NUM_BARRIERS
	.align		4
        /*0030*/ 	.byte	0x02, 0x4c
        /*0032*/ 	.byte	0x06
	.zero		1


	//----- nvinfo : EIATTR_ANNOTATIONS
	.align		4
        /*0034*/ 	.byte	0x04, 0x55
        /*0036*/ 	.short	(.L_602 - .L_601)


	//   ....[0]....
.L_601:
        /* <DEDUP_REMOVED lines=25> */
        /*01bc*/ 	.byte	0xf0, 0xd3, 0x01, 0x00


	//----- nvinfo : EIATTR_MERCURY_ISA_VERSION
	.align		4
.L_602:
        /*01c0*/ 	.byte	0x03, 0x5f
        /*01c2*/ 	.short	0x0000


	//----- nvinfo : EIATTR_INT_WARP_WIDE_INSTR_OFFSETS
	.align		4
        /*01c4*/ 	.byte	0x04, 0x31
        /*01c6*/ 	.short	(.L_604 - .L_603)


	//   ....[0]....
.L_603:
        /*01c8*/ 	.word	0x000199d0


	//   ....[1]....
        /*01cc*/ 	.word	0x00019a50


	//----- nvinfo : EIATTR_COOP_GROUP_MASK_REGIDS
	.align		4
.L_604:
        /*01d0*/ 	.byte	0x04, 0x29
        /*01d2*/ 	.short	(.L_606 - .L_605)


	//   ....[0]....
.L_605:
        /*01d4*/ 	.word	0xffffffff


	//   ....[1]....
        /*01d8*/ 	.word	0xffffffff


	//   ....[2]....
        /*01dc*/ 	.word	0xffffffff


	//   ....[3]....
        /*01e0*/ 	.word	0xffffffff


	//   ....[4]....
        /*01e4*/ 	.word	0xffffffff


	//   ....[5]....
        /*01e8*/ 	.word	0xffffffff


	//   ....[6]....
        /*01ec*/ 	.word	0xffffffff


	//   ....[7]....
        /*01f0*/ 	.word	0xffffffff


	//   ....[8]....
        /*01f4*/ 	.word	0xffffffff


	//   ....[9]....
        /*01f8*/ 	.word	0xffffffff


	//   ....[10]....
        /*01fc*/ 	.word	0xffffffff


	//   ....[11]....
        /*0200*/ 	.word	0xffffffff


	//   ....[12]....
        /*0204*/ 	.word	0xffffffff


	//   ....[13]....
        /*0208*/ 	.word	0xffffffff


	//   ....[14]....
        /*020c*/ 	.word	0xffffffff


	//   ....[15]....
        /*0210*/ 	.word	0xffffffff


	//   ....[16]....
        /*0214*/ 	.word	0xffffffff


	//   ....[17]....
        /*0218*/ 	.word	0xffffffff


	//   ....[18]....
        /*021c*/ 	.word	0xffffffff


	//   ....[19]....
        /*0220*/ 	.word	0xffffffff


	//   ....[20]....
        /*0224*/ 	.word	0xffffffff


	//   ....[21]....
        /*0228*/ 	.word	0xffffffff


	//   ....[22]....
        /*022c*/ 	.word	0xffffffff


	//   ....[23]....
        /*0230*/ 	.word	0xffffffff


	//   ....[24]....
        /*0234*/ 	.word	0xffffffff


	//   ....[25]....
        /*0238*/ 	.word	0xffffffff


	//   ....[26]....
        /*023c*/ 	.word	0xffffffff


	//   ....[27]....
        /*0240*/ 	.word	0xffffffff


	//   ....[28]....
        /*0244*/ 	.word	0xffffffff


	//   ....[29]....
        /*0248*/ 	.word	0xffffffff


	//   ....[30]....
        /*024c*/ 	.word	0xffffffff


	//   ....[31]....
        /*0250*/ 	.word	0xffffffff


	//   ....[32]....
        /*0254*/ 	.word	0xffffffff


	//   ....[33]....
        /*0258*/ 	.word	0xffffffff


	//   ....[34]....
        /*025c*/ 	.word	0xffffffff


	//   ....[35]....
        /*0260*/ 	.word	0xffffffff


	//   ....[36]....
        /*0264*/ 	.word	0xffffffff


	//   ....[37]....
        /*0268*/ 	.word	0xffffffff


	//   ....[38]....
        /*026c*/ 	.word	0xffffffff


	//   ....[39]....
        /*0270*/ 	.word	0xffffffff


	//   ....[40]....
        /*0274*/ 	.word	0xffffffff


	//   ....[41]....
        /*0278*/ 	.word	0xffffffff


	//   ....[42]....
        /*027c*/ 	.word	0xffffffff


	//   ....[43]....
        /*0280*/ 	.word	0xffffffff


	//   ....[44]....
        /*0284*/ 	.word	0xffffffff


	//   ....[45]....
        /*0288*/ 	.word	0xffffffff


	//   ....[46]....
        /*028c*/ 	.word	0xffffffff


	//   ....[47]....
        /*0290*/ 	.word	0xffffffff


	//   ....[48]....
        /*0294*/ 	.word	0xffffffff


	//   ....[49]....
        /*0298*/ 	.word	0xffffffff


	//   ....[50]....
        /*029c*/ 	.word	0xffffffff


	//   ....[51]....
        /*02a0*/ 	.word	0xffffffff


	//   ....[52]....
        /*02a4*/ 	.word	0xffffffff


	//   ....[53]....
        /*02a8*/ 	.word	0xffffffff


	//   ....[54]....
        /*02ac*/ 	.word	0xffffffff


	//   ....[55]....
        /*02b0*/ 	.word	0xffffffff


	//   ....[56]....
        /*02b4*/ 	.word	0xffffffff


	//   ....[57]....
        /*02b8*/ 	.word	0xffffffff


	//   ....[58]....
        /*02bc*/ 	.word	0xffffffff


	//   ....[59]....
        /*02c0*/ 	.word	0xffffffff


	//   ....[60]....
        /*02c4*/ 	.word	0xffffffff


	//   ....[61]....
        /*02c8*/ 	.word	0xffffffff


	//   ....[62]....
        /*02cc*/ 	.word	0xffffffff


	//   ....[63]....
        /*02d0*/ 	.word	0xffffffff


	//   ....[64]....
        /*02d4*/ 	.word	0xffffffff


	//   ....[65]....
        /*02d8*/ 	.word	0xffffffff


	//   ....[66]....
        /*02dc*/ 	.word	0xffffffff


	//   ....[67]....
        /*02e0*/ 	.word	0xffffffff


	//   ....[68]....
        /*02e4*/ 	.word	0xffffffff


	//   ....[69]....
        /*02e8*/ 	.word	0xffffffff


	//   ....[70]....
        /*02ec*/ 	.word	0xffffffff


	//   ....[71]....
        /*02f0*/ 	.word	0xffffffff


	//   ....[72]....
        /*02f4*/ 	.word	0xffffffff


	//   ....[73]....
        /*02f8*/ 	.word	0xffffffff


	//   ....[74]....
        /*02fc*/ 	.word	0xffffffff


	//   ....[75]....
        /*0300*/ 	.word	0xffffffff


	//   ....[76]....
        /*0304*/ 	.word	0xffffffff


	//   ....[77]....
        /*0308*/ 	.word	0xffffffff


	//   ....[78]....
        /*030c*/ 	.word	0xffffffff


	//   ....[79]....
        /*0310*/ 	.word	0xffffffff


	//   ....[80]....
        /*0314*/ 	.word	0xffffffff


	//   ....[81]....
        /*0318*/ 	.word	0xffffffff


	//   ....[82]....
        /*031c*/ 	.word	0xffffffff


	//   ....[83]....
        /*0320*/ 	.word	0xffffffff


	//   ....[84]....
        /*0324*/ 	.word	0xffffffff


	//   ....[85]....
        /*0328*/ 	.word	0xffffffff


	//   ....[86]....
        /*032c*/ 	.word	0xffffffff


	//   ....[87]....
        /*0330*/ 	.word	0xffffffff


	//   ....[88]....
        /*0334*/ 	.word	0xffffffff


	//   ....[89]....
        /*0338*/ 	.word	0xffffffff


	//   ....[90]....
        /*033c*/ 	.word	0xffffffff


	//   ....[91]....
        /*0340*/ 	.word	0xffffffff


	//   ....[92]....
        /*0344*/ 	.word	0xffffffff


	//   ....[93]....
        /*0348*/ 	.word	0xffffffff


	//   ....[94]....
        /*034c*/ 	.word	0xffffffff


	//   ....[95]....
        /*0350*/ 	.word	0xffffffff


	//   ....[96]....
        /*0354*/ 	.word	0xffffffff


	//   ....[97]....
        /*0358*/ 	.word	0xffffffff


	//   ....[98]....
        /*035c*/ 	.word	0xffffffff


	//   ....[99]....
        /*0360*/ 	.word	0xffffffff


	//   ....[100]....
        /*0364*/ 	.word	0xffffffff


	//   ....[101]....
        /*0368*/ 	.word	0xffffffff


	//   ....[102]....
        /*036c*/ 	.word	0xffffffff


	//   ....[103]....
        /*0370*/ 	.word	0xffffffff


	//   ....[104]....
        /*0374*/ 	.word	0xffffffff


	//   ....[105]....
        /*0378*/ 	.word	0xffffffff


	//   ....[106]....
        /*037c*/ 	.word	0xffffffff


	//   ....[107]....
        /*0380*/ 	.word	0xffffffff


	//   ....[108]....
        /*0384*/ 	.word	0xffffffff


	//   ....[109]....
        /*0388*/ 	.word	0xffffffff


	//   ....[110]....
        /*038c*/ 	.word	0xffffffff


	//   ....[111]....
        /*0390*/ 	.word	0xffffffff


	//   ....[112]....
        /*0394*/ 	.word	0xffffffff


	//   ....[113]....
        /*0398*/ 	.word	0xffffffff


	//   ....[114]....
        /*039c*/ 	.word	0xffffffff


	//   ....[115]....
        /*03a0*/ 	.word	0xffffffff


	//   ....[116]....
        /*03a4*/ 	.word	0xffffffff


	//   ....[117]....
        /*03a8*/ 	.word	0xffffffff


	//   ....[118]....
        /*03ac*/ 	.word	0xffffffff


	//   ....[119]....
        /*03b0*/ 	.word	0xffffffff


	//   ....[120]....
        /*03b4*/ 	.word	0xffffffff


	//   ....[121]....
        /*03b8*/ 	.word	0xffffffff


	//   ....[122]....
        /*03bc*/ 	.word	0xffffffff


	//   ....[123]....
        /*03c0*/ 	.word	0xffffffff


	//   ....[124]....
        /*03c4*/ 	.word	0xffffffff


	//   ....[125]....
        /*03c8*/ 	.word	0xffffffff


	//   ....[126]....
        /*03cc*/ 	.word	0xffffffff


	//   ....[127]....
        /*03d0*/ 	.word	0xffffffff


	//   ....[128]....
        /*03d4*/ 	.word	0xffffffff


	//   ....[129]....
        /*03d8*/ 	.word	0xffffffff


	//   ....[130]....
        /*03dc*/ 	.word	0xffffffff


	//   ....[131]....
        /*03e0*/ 	.word	0xffffffff


	//   ....[132]....
        /*03e4*/ 	.word	0xffffffff


	//   ....[133]....
        /*03e8*/ 	.word	0xffffffff


	//   ....[134]....
        /*03ec*/ 	.word	0xffffffff


	//   ....[135]....
        /*03f0*/ 	.word	0xffffffff


	//   ....[136]....
        /*03f4*/ 	.word	0xffffffff


	//   ....[137]....
        /*03f8*/ 	.word	0xffffffff


	//   ....[138]....
        /*03fc*/ 	.word	0xffffffff


	//   ....[139]....
        /*0400*/ 	.word	0xffffffff


	//   ....[140]....
        /*0404*/ 	.word	0xffffffff


	//   ....[141]....
        /*0408*/ 	.word	0xffffffff


	//   ....[142]....
        /*040c*/ 	.word	0xffffffff


	//   ....[143]....
        /*0410*/ 	.word	0xffffffff


	//   ....[144]....
        /*0414*/ 	.word	0xffffffff


	//   ....[145]....
        /*0418*/ 	.word	0xffffffff


	//   ....[146]....
        /*041c*/ 	.word	0xffffffff


	//   ....[147]....
        /*0420*/ 	.word	0xffffffff


	//   ....[148]....
        /*0424*/ 	.word	0xffffffff


	//   ....[149]....
        /*0428*/ 	.word	0xffffffff


	//   ....[150]....
        /*042c*/ 	.word	0xffffffff


	//   ....[151]....
        /*0430*/ 	.word	0xffffffff


	//   ....[152]....
        /*0434*/ 	.word	0xffffffff


	//   ....[153]....
        /*0438*/ 	.word	0xffffffff


	//   ....[154]....
        /*043c*/ 	.word	0xffffffff


	//   ....[155]....
        /*0440*/ 	.word	0xffffffff


	//   ....[156]....
        /*0444*/ 	.word	0xffffffff


	//   ....[157]....
        /*0448*/ 	.word	0xffffffff


	//   ....[158]....
        /*044c*/ 	.word	0xffffffff


	//   ....[159]....
        /*0450*/ 	.word	0xffffffff


	//   ....[160]....
        /*0454*/ 	.word	0xffffffff


	//   ....[161]....
        /*0458*/ 	.word	0xffffffff


	//   ....[162]....
        /*045c*/ 	.word	0xffffffff


	//   ....[163]....
        /*0460*/ 	.word	0xffffffff


	//   ....[164]....
        /*0464*/ 	.word	0xffffffff


	//   ....[165]....
        /*0468*/ 	.word	0xffffffff


	//   ....[166]....
        /*046c*/ 	.word	0xffffffff


	//   ....[167]....
        /*0470*/ 	.word	0xffffffff


	//   ....[168]....
        /*0474*/ 	.word	0xffffffff


	//   ....[169]....
        /*0478*/ 	.word	0xffffffff


	//   ....[170]....
        /*047c*/ 	.word	0xffffffff


	//   ....[171]....
        /*0480*/ 	.word	0xffffffff


	//   ....[172]....
        /*0484*/ 	.word	0xffffffff


	//   ....[173]....
        /*0488*/ 	.word	0xffffffff


	//   ....[174]....
        /*048c*/ 	.word	0xffffffff


	//   ....[175]....
        /*0490*/ 	.word	0xffffffff


	//   ....[176]....
        /*0494*/ 	.word	0xffffffff


	//   ....[177]....
        /*0498*/ 	.word	0xffffffff


	//   ....[178]....
        /*049c*/ 	.word	0xffffffff


	//   ....[179]....
        /*04a0*/ 	.word	0xffffffff


	//   ....[180]....
        /*04a4*/ 	.word	0xffffffff


	//   ....[181]....
        /*04a8*/ 	.word	0xffffffff


	//   ....[182]....
        /*04ac*/ 	.word	0xffffffff


	//   ....[183]....
        /*04b0*/ 	.word	0xffffffff


	//   ....[184]....
        /*04b4*/ 	.word	0xffffffff


	//   ....[185]....
        /*04b8*/ 	.word	0xffffffff


	//   ....[186]....
        /*04bc*/ 	.word	0xffffffff


	//   ....[187]....
        /*04c0*/ 	.word	0xffffffff


	//   ....[188]....
        /*04c4*/ 	.word	0xffffffff


	//   ....[189]....
        /*04c8*/ 	.word	0xffffffff


	//   ....[190]....
        /*04cc*/ 	.word	0xffffffff


	//   ....[191]....
        /*04d0*/ 	.word	0xffffffff


	//   ....[192]....
        /*04d4*/ 	.word	0xffffffff


	//   ....[193]....
        /*04d8*/ 	.word	0xffffffff


	//   ....[194]....
        /*04dc*/ 	.word	0xffffffff


	//   ....[195]....
        /*04e0*/ 	.word	0xffffffff


	//   ....[196]....
        /*04e4*/ 	.word	0xffffffff


	//   ....[197]....
        /*04e8*/ 	.word	0xffffffff


	//   ....[198]....
        /*04ec*/ 	.word	0xffffffff


	//   ....[199]....
        /*04f0*/ 	.word	0xffffffff


	//   ....[200]....
        /*04f4*/ 	.word	0xffffffff


	//   ....[201]....
        /*04f8*/ 	.word	0xffffffff


	//   ....[202]....
        /*04fc*/ 	.word	0xffffffff


	//   ....[203]....
        /*0500*/ 	.word	0xffffffff


	//   ....[204]....
        /*0504*/ 	.word	0xffffffff


	//   ....[205]....
        /*0508*/ 	.word	0xffffffff


	//   ....[206]....
        /*050c*/ 	.word	0xffffffff


	//   ....[207]....
        /*0510*/ 	.word	0xffffffff


	//   ....[208]....
        /*0514*/ 	.word	0xffffffff


	//   ....[209]....
        /*0518*/ 	.word	0xffffffff


	//   ....[210]....
        /*051c*/ 	.word	0xffffffff


	//   ....[211]....
        /*0520*/ 	.word	0xffffffff


	//   ....[212]....
        /*0524*/ 	.word	0xffffffff


	//   ....[213]....
        /*0528*/ 	.word	0xffffffff


	//   ....[214]....
        /*052c*/ 	.word	0xffffffff


	//   ....[215]....
        /*0530*/ 	.word	0xffffffff


	//   ....[216]....
        /*0534*/ 	.word	0xffffffff


	//   ....[217]....
        /*0538*/ 	.word	0xffffffff


	//   ....[218]....
        /*053c*/ 	.word	0xffffffff


	//   ....[219]....
        /*0540*/ 	.word	0xffffffff


	//   ....[220]....
        /*0544*/ 	.word	0xffffffff


	//   ....[221]....
        /*0548*/ 	.word	0xffffffff


	//   ....[222]....
        /*054c*/ 	.word	0xffffffff


	//   ....[223]....
        /*0550*/ 	.word	0xffffffff


	//   ....[224]....
        /*0554*/ 	.word	0xffffffff


	//   ....[225]....
        /*0558*/ 	.word	0xffffffff


	//   ....[226]....
        /*055c*/ 	.word	0xffffffff


	//   ....[227]....
        /*0560*/ 	.word	0xffffffff


	//   ....[228]....
        /*0564*/ 	.word	0xffffffff


	//   ....[229]....
        /*0568*/ 	.word	0xffffffff


	//   ....[230]....
        /*056c*/ 	.word	0xffffffff


	//   ....[231]....
        /*0570*/ 	.word	0xffffffff


	//----- nvinfo : EIATTR_COOP_GROUP_INSTR_OFFSETS
	.align		4
.L_606:
        /*0574*/ 	.byte	0x04, 0x28
        /*0576*/ 	.short	(.L_608 - .L_607)


	//   ....[0]....
.L_607:
        /*0578*/ 	.word	0x00000050


	//   ....[1]....
        /*057c*/ 	.word	0x000001e0


	//   ....[2]....
        /*0580*/ 	.word	0x00000210


	//   ....[3]....
        /*0584*/ 	.word	0x00000240


	//   ....[4]....
        /*0588*/ 	.word	0x00000270


	//   ....[5]....
        /*058c*/ 	.word	0x000002a0


	//   ....[6]....
        /*0590*/ 	.word	0x000002d0


	//   ....[7]....
        /*0594*/ 	.word	0x00000430


	//   ....[8]....
        /*0598*/ 	.word	0x00000470


	//   ....[9]....
        /*059c*/ 	.word	0x000004a0


	//   ....[10]....
        /*05a0*/ 	.word	0x000004d0


	//   ....[11]....
        /*05a4*/ 	.word	0x00000500


	//   ....[12]....
        /*05a8*/ 	.word	0x00000530


	//   ....[13]....
        /*05ac*/ 	.word	0x000005c0


	//   ....[14]....
        /*05b0*/ 	.word	0x00000600


	//   ....[15]....
        /*05b4*/ 	.word	0x00000620


	//   ....[16]....
        /*05b8*/ 	.word	0x00000680


	//   ....[17]....
        /*05bc*/ 	.word	0x00003bb0


	//   ....[18]....
        /*05c0*/ 	.word	0x00003bc0


	//   ....[19]....
        /*05c4*/ 	.word	0x00005760


	//   ....[20]....
        /*05c8*/ 	.word	0x00005770


	//   ....[21]....
        /*05cc*/ 	.word	0x00007100


	//   ....[22]....
        /*05d0*/ 	.word	0x00007120


	//   ....[23]....
        /*05d4*/ 	.word	0x00007670


	//   ....[24]....
        /*05d8*/ 	.word	0x00007690


	//   ....[25]....
        /*05dc*/ 	.word	0x000083d0


	//   ....[26]....
        /*05e0*/ 	.word	0x000083f0


	//   ....[27]....
        /*05e4*/ 	.word	0x00008520


	//   ....[28]....
        /*05e8*/ 	.word	0x00008530


	//   ....[29]....
        /*05ec*/ 	.word	0x00008660


	//   ....[30]....
        /*05f0*/ 	.word	0x00008680


	//   ....[31]....
        /*05f4*/ 	.word	0x000087b0


	//   ....[32]....
        /*05f8*/ 	.word	0x000087c0


	//   ....[33]....
        /*05fc*/ 	.word	0x00008c10


	//   ....[34]....
        /*0600*/ 	.word	0x00008c20


	//   ....[35]....
        /*0604*/ 	.word	0x00008c30


	//   ....[36]....
        /*0608*/ 	.word	0x00008c40


	//   ....[37]....
        /*060c*/ 	.word	0x000090a0


	//   ....[38]....
        /*0610*/ 	.word	0x000090c0


	//   ....[39]....
        /*0614*/ 	.word	0x000090e0


	//   ....[40]....
        /*0618*/ 	.word	0x00009100


	//   ....[41]....
        /*061c*/ 	.word	0x00009620


	//   ....[42]....
        /*0620*/ 	.word	0x00009890


	//   ....[43]....
        /*0624*/ 	.word	0x000098d0


	//   ....[44]....
        /*0628*/ 	.word	0x00009910


	//   ....[45]....
        /*062c*/ 	.word	0x0000c700


	//   ....[46]....
        /*0630*/ 	.word	0x0000c7b0


	//   ....[47]....
        /*0634*/ 	.word	0x0000c7d0


	//   ....[48]....
        /*0638*/ 	.word	0x0000c7e0


	//   ....[49]....
        /*063c*/ 	.word	0x0000ca80


	//   ....[50]....
        /*0640*/ 	.word	0x0000ccf0


	//   ....[51]....
        /*0644*/ 	.word	0x0000cd30


	//   ....[52]....
        /*0648*/ 	.word	0x0000cd70


	//   ....[53]....
        /*064c*/ 	.word	0x0000fd30


	//   ....[54]....
        /*0650*/ 	.word	0x0000fd40


	//   ....[55]....
        /*0654*/ 	.word	0x0000fd50


	//   ....[56]....
        /*0658*/ 	.word	0x0000fd60


	//   ....[57]....
        /*065c*/ 	.word	0x00010ee0


	//   ....[58]....
        /*0660*/ 	.word	0x00010f00


	//   ....[59]....
        /*0664*/ 	.word	0x00011000


	//   ....[60]....
        /*0668*/ 	.word	0x00011020


	//   ....[61]....
        /*066c*/ 	.word	0x00011270


	//   ....[62]....
        /*0670*/ 	.word	0x000114b0


	//   ....[63]....
        /*0674*/ 	.word	0x000118b0


	//   ....[64]....
        /*0678*/ 	.word	0x000118d0


	//   ....[65]....
        /*067c*/ 	.word	0x000118f0


	//   ....[66]....
        /*0680*/ 	.word	0x00011910


	//   ....[67]....
        /*0684*/ 	.word	0x00012d30


	//   ....[68]....
        /*0688*/ 	.word	0x00012d50


	//   ....[69]....
        /*068c*/ 	.word	0x00012e20


	//   ....[70]....
        /*0690*/ 	.word	0x00012e60


	//   ....[71]....
        /*0694*/ 	.word	0x00013fc0


	//   ....[72]....
        /*0698*/ 	.word	0x00013fe0


	//   ....[73]....
        /*069c*/ 	.word	0x000140b0


	//   ....[74]....
        /*06a0*/ 	.word	0x000140f0


	//   ....[75]....
        /*06a4*/ 	.word	0x00014340


	//   ....[76]....
        /*06a8*/ 	.word	0x00014570


	//   ....[77]....
        /*06ac*/ 	.word	0x00014890


	//   ....[78]....
        /*06b0*/ 	.word	0x000148b0


	//   ....[79]....
        /*06b4*/ 	.word	0x000149d0


	//   ....[80]....
        /*06b8*/ 	.word	0x000149f0


	//   ....[81]....
        /*06bc*/ 	.word	0x000163c0


	//   ....[82]....
        /*06c0*/ 	.word	0x000163d0


	//   ....[83]....
        /*06c4*/ 	.word	0x00016430


	//   ....[84]....
        /*06c8*/ 	.word	0x00016450


	//   ....[85]....
        /*06cc*/ 	.word	0x000175d0


	//   ....[86]....
        /*06d0*/ 	.word	0x000175f0


	//   ....[87]....
        /*06d4*/ 	.word	0x000176c0


	//   ....[88]....
        /*06d8*/ 	.word	0x000176e0


	//   ....[89]....
        /*06dc*/ 	.word	0x00017a20


	//   ....[90]....
        /*06e0*/ 	.word	0x00017a40


	//   ....[91]....
        /*06e4*/ 	.word	0x00017a60


	//   ....[92]....
        /*06e8*/ 	.word	0x00017a80


	//   ....[93]....
        /*06ec*/ 	.word	0x000191c0


	//   ....[94]....
        /*06f0*/ 	.word	0x000191f0


	//   ....[95]....
        /*06f4*/ 	.word	0x00019210


	//   ....[96]....
        /*06f8*/ 	.word	0x00019220


	//   ....[97]....
        /*06fc*/ 	.word	0x0001a630


	//   ....[98]....
        /*0700*/ 	.word	0x0001a650


	//   ....[99]....
        /*0704*/ 	.word	0x0001a670


	//   ....[100]....
        /*0708*/ 	.word	0x0001a690


	//   ....[101]....
        /*070c*/ 	.word	0x0001aa40


	//   ....[102]....
        /*0710*/ 	.word	0x0001aa60


	//   ....[103]....
        /*0714*/ 	.word	0x0001ab80


	//   ....[104]....
        /*0718*/ 	.word	0x0001ab90


	//   ....[105]....
        /*071c*/ 	.word	0x0001acc0


	//   ....[106]....
        /*0720*/ 	.word	0x0001ace0


	//   ....[107]....
        /*0724*/ 	.word	0x0001ae10


	//   ....[108]....
        /*0728*/ 	.word	0x0001ae20


	//   ....[109]....
        /*072c*/ 	.word	0x0001b160


	//   ....[110]....
        /*0730*/ 	.word	0x0001b180


	//   ....[111]....
        /*0734*/ 	.word	0x0001bc30


	//   ....[112]....
        /*0738*/ 	.word	0x0001bc40


	//   ....[113]....
        /*073c*/ 	.word	0x0001cef0


	//   ....[114]....
        /*0740*/ 	.word	0x0001cf10


	//   ....[115]....
        /*0744*/ 	.word	0x0001d040


	//   ....[116]....
        /*0748*/ 	.word	0x0001d050


	//   ....[117]....
        /*074c*/ 	.word	0x0001d180


	//   ....[118]....
        /*0750*/ 	.word	0x0001d1a0


	//   ....[119]....
        /*0754*/ 	.word	0x0001d2d0


	//   ....[120]....
        /*0758*/ 	.word	0x0001d2e0


	//   ....[121]....
        /*075c*/ 	.word	0x0001d4b0


	//   ....[122]....
        /*0760*/ 	.word	0x0001d4d0


	//   ....[123]....
        /*0764*/ 	.word	0x0001d5f0


	//   ....[124]....
        /*0768*/ 	.word	0x0001d630


	//   ....[125]....
        /*076c*/ 	.word	0x0001d660


	//   ....[126]....
        /*0770*/ 	.word	0x0001d690


	//   ....[127]....
        /*0774*/ 	.word	0x0001d6c0


	//   ....[128]....
        /*0778*/ 	.word	0x0001d6f0


	//   ....[129]....
        /*077c*/ 	.word	0x0001d850


	//   ....[130]....
        /*0780*/ 	.word	0x0001d890


	//   ....[131]....
        /*0784*/ 	.word	0x0001d8c0


	//   ....[132]....
        /*0788*/ 	.word	0x0001d8f0


	//   ....[133]....
        /*078c*/ 	.word	0x0001d920


	//   ....[134]....
        /*0790*/ 	.word	0x0001d950


	//   ....[135]....
        /*0794*/ 	.word	0x0001d9e0


	//   ....[136]....
        /*0798*/ 	.word	0x0001da20


	//   ....[137]....
        /*079c*/ 	.word	0x0001da30


	//   ....[138]....
        /*07a0*/ 	.word	0x0001da90


	//   ....[139]....
        /*07a4*/ 	.word	0x0001e430


	//   ....[140]....
        /*07a8*/ 	.word	0x0001e490


	//   ....[141]....
        /*07ac*/ 	.word	0x0001e4e0


	//   ....[142]....
        /*07b0*/ 	.word	0x0001e530


	//   ....[143]....
        /*07b4*/ 	.word	0x0001e580


	//   ....[144]....
        /*07b8*/ 	.word	0x0001e5f0


	//   ....[145]....
        /*07bc*/ 	.word	0x0001e630


	//   ....[146]....
        /*07c0*/ 	.word	0x0001e6a0


	//   ....[147]....
        /*07c4*/ 	.word	0x0001e710


	//   ....[148]....
        /*07c8*/ 	.word	0x0001e770


	//   ....[149]....
        /*07cc*/ 	.word	0x0001e7e0


	//   ....[150]....
        /*07d0*/ 	.word	0x0001e850


	//   ....[151]....
        /*07d4*/ 	.word	0x0001e8b0


	//   ....[152]....
        /*07d8*/ 	.word	0x0001e910


	//   ....[153]....
        /*07dc*/ 	.word	0x0001e970


	//   ....[154]....
        /*07e0*/ 	.word	0x0001e9e0


	//   ....[155]....
        /*07e4*/ 	.word	0x0001ea40


	//   ....[156]....
        /*07e8*/ 	.word	0x0001eaa0


	//   ....[157]....
        /*07ec*/ 	.word	0x0001eb00


	//   ....[158]....
        /*07f0*/ 	.word	0x0001eb70


	//   ....[159]....
        /*07f4*/ 	.word	0x0001ece0


	//   ....[160]....
        /*07f8*/ 	.word	0x0001ed40


	//   ....[161]....
        /*07fc*/ 	.word	0x0001eda0


	//   ....[162]....
        /*0800*/ 	.word	0x0001ee00


	//   ....[163]....
        /*0804*/ 	.word	0x0001f240


	//   ....[164]....
        /*0808*/ 	.word	0x0001f290


	//   ....[165]....
        /*080c*/ 	.word	0x0001f2e0


	//   ....[166]....
        /*0810*/ 	.word	0x0001f320


	//   ....[167]....
        /*0814*/ 	.word	0x0001f390


	//   ....[168]....
        /*0818*/ 	.word	0x0001f400


	//   ....[169]....
        /*081c*/ 	.word	0x0001f570


	//   ....[170]....
        /*0820*/ 	.word	0x0001f5d0


	//   ....[171]....
        /*0824*/ 	.word	0x0001f630


	//   ....[172]....
        /*0828*/ 	.word	0x0001f6a0


	//   ....[173]....
        /*082c*/ 	.word	0x0001f810


	//   ....[174]....
        /*0830*/ 	.word	0x0001f870


	//   ....[175]....
        /*0834*/ 	.word	0x0001f8d0


	//   ....[176]....
        /*0838*/ 	.word	0x0001f930


	//   ....[177]....
        /*083c*/ 	.word	0x0001fd70


	//   ....[178]....
        /*0840*/ 	.word	0x0001fdb0


	//   ....[179]....
        /*0844*/ 	.word	0x0001fe00


	//   ....[180]....
        /*0848*/ 	.word	0x0001fe40


	//   ....[181]....
        /*084c*/ 	.word	0x0001fea0


	//   ....[182]....
        /*0850*/ 	.word	0x0001ff00


	//   ....[183]....
        /*0854*/ 	.word	0x0001ff70


	//   ....[184]....
        /*0858*/ 	.word	0x000200b0


	//   ....[185]....
        /*085c*/ 	.word	0x00020110


	//   ....[186]....
        /*0860*/ 	.word	0x00020150


	//   ....[187]....
        /*0864*/ 	.word	0x00020190


	//   ....[188]....
        /*0868*/ 	.word	0x000201e0


	//   ....[189]....
        /*086c*/ 	.word	0x00020220


	//   ....[190]....
        /*0870*/ 	.word	0x00020270


	//   ....[191]....
        /*0874*/ 	.word	0x000202c0


	//   ....[192]....
        /*0878*/ 	.word	0x00020310


	//   ....[193]....
        /*087c*/ 	.word	0x00020350


	//   ....[194]....
        /*0880*/ 	.word	0x000203c0


	//   ....[195]....
        /*0884*/ 	.word	0x00020430


	//   ....[196]....
        /*0888*/ 	.word	0x00020490


	//   ....[197]....
        /*088c*/ 	.word	0x000204f0


	//   ....[198]....
        /*0890*/ 	.word	0x00020550


	//   ....[199]....
        /*0894*/ 	.word	0x000205c0


	//   ....[200]....
        /*0898*/ 	.word	0x00020620


	//   ....[201]....
        /*089c*/ 	.word	0x00020680


	//   ....[202]....
        /*08a0*/ 	.word	0x000206e0


	//   ....[203]....
        /*08a4*/ 	.word	0x00020750


	//   ....[204]....
        /*08a8*/ 	.word	0x000207b0


	//   ....[205]....
        /*08ac*/ 	.word	0x00020810


	//   ....[206]....
        /*08b0*/ 	.word	0x00020870


	//   ....[207]....
        /*08b4*/ 	.word	0x000208e0


	//   ....[208]....
        /*08b8*/ 	.word	0x00020940


	//   ....[209]....
        /*08bc*/ 	.word	0x000209a0


	//   ....[210]....
        /*08c0*/ 	.word	0x00020a00


	//   ....[211]....
        /*08c4*/ 	.word	0x00020a70


	//   ....[212]....
        /*08c8*/ 	.word	0x00020ad0


	//   ....[213]....
        /*08cc*/ 	.word	0x00020b30


	//   ....[214]....
        /*08d0*/ 	.word	0x00020ba0


	//   ....[215]....
        /*08d4*/ 	.word	0x00020c10


	//   ....[216]....
        /*08d8*/ 	.word	0x00020c60


	//   ....[217]....
        /*08dc*/ 	.word	0x00020ca0


	//   ....[218]....
        /*08e0*/ 	.word	0x00020cf0


	//   ....[219]....
        /*08e4*/ 	.word	0x00020d40


	//   ....[220]....
        /*08e8*/ 	.word	0x00020d90


	//   ....[221]....
        /*08ec*/ 	.word	0x00020e00


	//   ....[222]....
        /*08f0*/ 	.word	0x00020e40


	//   ....[223]....
        /*08f4*/ 	.word	0x00020e90


	//   ....[224]....
        /*08f8*/ 	.word	0x00020ee0


	//   ....[225]....
        /*08fc*/ 	.word	0x00020f30


	//   ....[226]....
        /*0900*/ 	.word	0x00020f80


	//   ....[227]....
        /*0904*/ 	.word	0x00020ff0


	//   ....[228]....
        /*0908*/ 	.word	0x00021030


	//   ....[229]....
        /*090c*/ 	.word	0x000210a0


	//   ....[230]....
        /*0910*/ 	.word	0x00021100


	//   ....[231]....
        /*0914*/ 	.word	0x00021170


	//----- nvinfo : EIATTR_EXIT_INSTR_OFFSETS
	.align		4
.L_608:
        /*0918*/ 	.byte	0x04, 0x1c
        /*091a*/ 	.short	(.L_610 - .L_609)


	//   ....[0]....
.L_609:
        /*091c*/ 	.word	0x00000fe0


	//   ....[1]....
        /*0920*/ 	.word	0x0001e3f0


	//----- nvinfo : EIATTR_MAX_THREADS
	.align		4
.L_610:
        /*0924*/ 	.byte	0x04, 0x05
        /*0926*/ 	.short	(.L_612 - .L_611)
.L_611:
        /*0928*/ 	.word	0x00000100
        /*092c*/ 	.word	0x00000001
        /*0930*/ 	.word	0x00000001


	//----- nvinfo : EIATTR_CRS_STACK_SIZE
	.align		4
.L_612:
        /*0934*/ 	.byte	0x04, 0x1e
        /*0936*/ 	.short	(.L_614 - .L_613)
.L_613:
        /*0938*/ 	.word	0x00000000
.L_614:


//--------------------- .nv.info._ZN7cutlass13device_kernelIN5flash19enable_sm80_to_sm89INS1_16FlashAttnFwdSm80INS1_25CollectiveMainloopFwdSm80ILi8ELi2ELb0EN4cute5tupleIJNS5_1CILi128EEENS7_ILi64EEENS7_ILi192EEEEEELi192ENS_10bfloat16_tEfNS_4arch4Sm80ELb0ELb0ELb1ELb0ELb1ELb0ELb1ELb1EEENS1_21CollectiveEpilogueFwdINS6_IJS8_SA_S9_EEENS6_IJNS7_ILi1EEESI_SI_EEESC_SE_Li256ELb0ELb1ELb1ELb0EEENS1_19SingleTileSchedulerILb0ELb1ELb1ELi128EEEEEEEEEvNT_6ParamsE --------------------------
	.section	.nv.info._ZN7cutlass13device_kernelIN5flash19enable_sm80_to_sm89INS1_16FlashAttnFwdSm80INS1_25CollectiveMainloopFwdSm80ILi8ELi2ELb0EN4cute5tupleIJNS5_1CILi128EEENS7_ILi64EEENS7_ILi192EEEEEELi192ENS_10bfloat16_tEfNS_4arch4Sm80ELb0ELb0ELb1ELb0ELb1ELb0ELb1ELb1EEENS1_21CollectiveEpilogueFwdINS6_IJS8_SA_S9_EEENS6_IJNS7_ILi1EEESI_SI_EEESC_SE_Li256ELb0ELb1ELb1ELb0EEENS1_19SingleTileSchedulerILb0ELb1ELb1ELi128EEEEEEEEEvNT_6ParamsE,"",@"SHT_CUDA_INFO"
	.sectionflags	@""
	.align	4


	//----- nvinfo : EIATTR_CUDA_API_VERSION
	.align		4
        /*0000*/ 	.byte	0x04, 0x37
        /*0002*/ 	.short	(.L_616 - .L_615)
.L_615:
        /*0004*/ 	.word	0x00000082


	//----- nvinfo : EIATTR_SW2861232_WAR
	.align		4
.L_616:
        /*0008*/ 	.byte	0x01, 0x35
	.zero		2


	//----- nvinfo : EIATTR_PARAM_CBANK
	.align		4
        /*000c*/ 	.byte	0x04, 0x0a
        /*000e*/ 	.short	(.L_618 - .L_617)
	.align		4
.L_617:
        /*0010*/ 	.word	index@(.nv.constant0._ZN7cutlass13device_kernelIN5flash19enable_sm80_to_sm89INS1_16FlashAttnFwdSm80INS1_25CollectiveMainloopFwdSm80ILi8ELi2ELb0EN4cute5tupleIJNS5_1CILi128EEENS7_ILi64EEENS7_ILi192EEEEEELi192ENS_10bfloat16_tEfNS_4arch4Sm80ELb0ELb0ELb1ELb0ELb1ELb0ELb1ELb1EEENS1_21CollectiveEpilogueFwdINS6_IJS8_SA_S9_EEENS6_IJNS7_ILi1EEESI_SI_EEESC_SE_Li256ELb0ELb1ELb1ELb0EEENS1_19SingleTileSchedulerILb0ELb1ELb1ELi128EEEEEEEEEvNT_6ParamsE)
        /*0014*/ 	.short	0x0160
        /*0016*/ 	.short	0x0418


	//----- nvinfo : EIATTR_CBANK_PARAM_SIZE
	.align		4
.L_618:
        /*0018*/ 	.byte	0x03, 0x19
        /*001a*/ 	.short	0x0418


	//----- nvinfo : EIATTR_KPARAM_INFO
	.align		4
        /*001c*/ 	.byte	0x04, 0x17
        /*001e*/ 	.short	(.L_620 - .L_619)
.L_619:
        /*0020*/ 	.word	0x00000000
        /*0024*/ 	.short	0x0000
        /*0026*/ 	.short	0x0000
        /*0028*/ 	.byte	0x00, 0xf0, 0x61, 0x10


	//----- nvinfo : EIATTR_MAXREG_COUNT
	.align		4
.L_620:
        /*002c*/ 	.byte	0x03, 0x1b
        /*002e*/ 	.short	0x00ff


	//----- nvinfo : EIATTR_NUM_BARRIERS
	.align		4
        /*0030*/ 	.byte	0x02, 0x4c
        /*0032*/ 	.byte	0x02
	.zero		1


	//----- nvinfo : EIATTR_MERCURY_ISA_VERSION
	.align		4
        /*0034*/ 	.byte	0x03, 0x5f
        /*0036*/ 	.short	0x0000


	//----- nvinfo : EIATTR_COOP_GROUP_MASK_REGIDS
	.align		4
        /*0038*/ 	.byte	0x04, 0x29
        /*003a*/ 	.short	(.L_622 - .L_621)


	//   ....[0]....
.L_621:
        /*003c*/ 	.word	0xffffffff


	//   ....[1]....
        /*0040*/ 	.word	0xffffffff


	//   ....[2]....
        /*0044*/ 	.word	0xffffffff


	//   ....[3]....
        /*0048*/ 	.word	0xffffffff


	//   ....[4]....
        /*004c*/ 	.word	0xffffffff


	//   ....[5]....
        /*0050*/ 	.word	0xffffffff


	//   ....[6]....
        /*0054*/ 	.word	0xffffffff


	//   ....[7]....
        /*0058*/ 	.word	0xffffffff


	//   ....[8]....
        /*005c*/ 	.word	0xffffffff


	//   ....[9]....
        /*0060*/ 	.word	0xffffffff


	//   ....[10]....
        /*0064*/ 	.word	0xffffffff


	//   ....[11]....
        /*0068*/ 	.word	0xffffffff


	//   ....[12]....
        /*006c*/ 	.word	0xffffffff


	//   ....[13]....
        /*0070*/ 	.word	0xffffffff


	//   ....[14]....
        /*0074*/ 	.word	0xffffffff


	//   ....[15]....
        /*0078*/ 	.word	0xffffffff


	//   ....[16]....
        /*007c*/ 	.word	0xffffffff


	//   ....[17]....
        /*0080*/ 	.word	0xffffffff


	//   ....[18]....
        /*0084*/ 	.word	0xffffffff


	//   ....[19]....
        /*0088*/ 	.word	0xffffffff


	//   ....[20]....
        /*008c*/ 	.word	0xffffffff


	//   ....[21]....
        /*0090*/ 	.word	0xffffffff


	//   ....[22]....
        /*0094*/ 	.word	0xffffffff


	//   ....[23]....
        /*0098*/ 	.word	0xffffffff


	//   ....[24]....
        /*009c*/ 	.word	0xffffffff


	//   ....[25]....
        /*00a0*/ 	.word	0xffffffff


	//   ....[26]....
        /*00a4*/ 	.word	0xffffffff


	//   ....[27]....
        /*00a8*/ 	.word	0xffffffff


	//   ....[28]....
        /*00ac*/ 	.word	0xffffffff


	//   ....[29]....
        /*00b0*/ 	.word	0xffffffff


	//   ....[30]....
        /*00b4*/ 	.word	0xffffffff


	//   ....[31]....
        /*00b8*/ 	.word	0xffffffff


	//   ....[32]....
        /*00bc*/ 	.word	0xffffffff


	//   ....[33]....
        /*00c0*/ 	.word	0xffffffff


	//   ....[34]....
        /*00c4*/ 	.word	0xffffffff


	//   ....[35]....
        /*00c8*/ 	.word	0xffffffff


	//   ....[36]....
        /*00cc*/ 	.word	0xffffffff


	//   ....[37]....
        /*00d0*/ 	.word	0xffffffff


	//   ....[38]....
        /*00d4*/ 	.word	0xffffffff


	//   ....[39]....
        /*00d8*/ 	.word	0xffffffff


	//   ....[40]....
        /*00dc*/ 	.word	0xffffffff


	//   ....[41]....
        /*00e0*/ 	.word	0xffffffff


	//   ....[42]....
        /*00e4*/ 	.word	0xffffffff


	//   ....[43]....
        /*00e8*/ 	.word	0xffffffff


	//   ....[44]....
        /*00ec*/ 	.word	0xffffffff


	//   ....[45]....
        /*00f0*/ 	.word	0xffffffff


	//   ....[46]....
        /*00f4*/ 	.word	0xffffffff


	//   ....[47]....
        /*00f8*/ 	.word	0xffffffff


	//   ....[48]....
        /*00fc*/ 	.word	0xffffffff


	//   ....[49]....
        /*0100*/ 	.word	0xffffffff


	//   ....[50]....
        /*0104*/ 	.word	0xffffffff


	//   ....[51]....
        /*0108*/ 	.word	0xffffffff


	//   ....[52]....
        /*010c*/ 	.word	0xffffffff


	//   ....[53]....
        /*0110*/ 	.word	0xffffffff


	//   ....[54]....
        /*0114*/ 	.word	0xffffffff


	//   ....[55]....
        /*0118*/ 	.word	0xffffffff


	//   ....[56]....
        /*011c*/ 	.word	0xffffffff


	//----- nvinfo : EIATTR_COOP_GROUP_INSTR_OFFSETS
	.align		4
.L_622:
        /*0120*/ 	.byte	0x04, 0x28
        /*0122*/ 	.short	(.L_624 - .L_623)


	//   ....[0]....
.L_623:
        /*0124*/ 	.word	0x00000050


	//   ....[1]....
        /*0128*/ 	.word	0x00000b80


	//   ....[2]....
        /*012c*/ 	.word	0x00000bc0


	//   ....[3]....
        /*0130*/ 	.word	0x00000d70


	//   ....[4]....
        /*0134*/ 	.word	0x00000da0


	//   ....[5]....
        /*0138*/ 	.word	0x00000ec0


	//   ....[6]....
        /*013c*/ 	.word	0x00000ef0


	//   ....[7]....
        /*0140*/ 	.word	0x00001020


	//   ....[8]....
        /*0144*/ 	.word	0x00001060


	//   ....[9]....
        /*0148*/ 	.word	0x00001580


	//   ....[10]....
        /*014c*/ 	.word	0x000015b0


	//   ....[11]....
        /*0150*/ 	.word	0x000015e0


	//   ....[12]....
        /*0154*/ 	.word	0x00001600


	//   ....[13]....
        /*0158*/ 	.word	0x00001620


	//   ....[14]....
        /*015c*/ 	.word	0x00001630


	//   ....[15]....
        /*0160*/ 	.word	0x00001640


	//   ....[16]....
        /*0164*/ 	.word	0x00001750


	//   ....[17]....
        /*0168*/ 	.word	0x00001bd0


	//   ....[18]....
        /*016c*/ 	.word	0x00001c00


	//   ....[19]....
        /*0170*/ 	.word	0x00001c20


	//   ....[20]....
        /*0174*/ 	.word	0x00001c80


	//   ....[21]....
        /*0178*/ 	.word	0x00002210


	//   ....[22]....
        /*017c*/ 	.word	0x00002240


	//   ....[23]....
        /*0180*/ 	.word	0x00002250


	//   ....[24]....
        /*0184*/ 	.word	0x000022b0


	//   ....[25]....
        /*0188*/ 	.word	0x000037e0


	//   ....[26]....
        /*018c*/ 	.word	0x00003830


	//   ....[27]....
        /*0190*/ 	.word	0x00003850


	//   ....[28]....
        /*0194*/ 	.word	0x00003870


	//   ....[29]....
        /*0198*/ 	.word	0x00004ab0


	//   ....[30]....
        /*019c*/ 	.word	0x00004ad0


	//   ....[31]....
        /*01a0*/ 	.word	0x00004b50


	//   ....[32]....
        /*01a4*/ 	.word	0x00004b70


	//   ....[33]....
        /*01a8*/ 	.word	0x00004f60


	//   ....[34]....
        /*01ac*/ 	.word	0x00004f90


	//   ....[35]....
        /*01b0*/ 	.word	0x00004fc0


	//   ....[36]....
        /*01b4*/ 	.word	0x00004fe0


	//   ....[37]....
        /*01b8*/ 	.word	0x00006130


	//   ....[38]....
        /*01bc*/ 	.word	0x00006160


	//   ....[39]....
        /*01c0*/ 	.word	0x00006180


	//   ....[40]....
        /*01c4*/ 	.word	0x000061a0


	//   ....[41]....
        /*01c8*/ 	.word	0x00007a90


	//   ....[42]....
        /*01cc*/ 	.word	0x00007ac0


	//   ....[43]....
        /*01d0*/ 	.word	0x00007ae0


	//   ....[44]....
        /*01d4*/ 	.word	0x00007af0


	//   ....[45]....
        /*01d8*/ 	.word	0x00007d10


	//   ....[46]....
        /*01dc*/ 	.word	0x00007d30


	//   ....[47]....
        /*01e0*/ 	.word	0x00007d60


	//   ....[48]....
        /*01e4*/ 	.word	0x00007d80


	//   ....[49]....
        /*01e8*/ 	.word	0x00008a20


	//   ....[50]....
        /*01ec*/ 	.word	0x00008a60


	//   ....[51]....
        /*01f0*/ 	.word	0x00008a90


	//   ....[52]....
        /*01f4*/ 	.word	0x00008ad0


	//   ....[53]....
        /*01f8*/ 	.word	0x00008b20


	//   ....[54]....
        /*01fc*/ 	.word	0x00008b40


	//   ....[55]....
        /*0200*/ 	.word	0x000094a0


	//   ....[56]....
        /*0204*/ 	.word	0x000094b0


	//----- nvinfo : EIATTR_EXIT_INSTR_OFFSETS
	.align		4
.L_624:
        /*0208*/ 	.byte	0x04, 0x1c
        /*020a*/ 	.short	(.L_626 - .L_625)


	//   ....[0]....
.L_625:
        /*020c*/ 	.word	0x00000170


	//   ....[1]....
        /*0210*/ 	.word	0x000094c0


	//   ....[2]....
        /*0214*/ 	.word	0x00009d60


	//   ....[3]....
        /*0218*/ 	.word	0x00009db0


	//   ....[4]....
        /*021c*/ 	.word	0x00009de0


	//   ....[5]....
        /*0220*/ 	.word	0x00009e40


	//   ....[6]....
        /*0224*/ 	.word	0x0000a090


	//----- nvinfo : EIATTR_CTAIDZ_USED
	.align		4
.L_626:
        /*0228*/ 	.byte	0x01, 0x04
	.zero		2


	//----- nvinfo : EIATTR_MAX_THREADS
	.align		4
        /*022c*/ 	.byte	0x04, 0x05
        /*022e*/ 	.short	(.L_628 - .L_627)
.L_627:
        /*0230*/ 	.word	0x00000100
        /*0234*/ 	.word	0x00000001
        /*0238*/ 	.word	0x00000001


	//----- nvinfo : EIATTR_CRS_STACK_SIZE
	.align		4
.L_628:
        /*023c*/ 	.byte	0x04, 0x1e
        /*023e*/ 	.short	(.L_630 - .L_629)
.L_629:
        /*0240*/ 	.word	0x00000000
.L_630:


//--------------------- .nv.info._ZN7cutlass13device_kernelIN5flash19enable_sm80_to_sm89INS1_16FlashAttnFwdSm80INS1_25CollectiveMainloopFwdSm80ILi8ELi2ELb0EN4cute5tupleIJNS5_1CILi128EEENS7_ILi64EEENS7_ILi192EEEEEELi192ENS_10bfloat16_tEfNS_4arch4Sm80ELb0ELb0ELb1ELb1ELb1ELb0ELb1ELb1EEENS1_21CollectiveEpilogueFwdINS6_IJS8_SA_S9_EEENS6_IJNS7_ILi1EEESI_SI_EEESC_SE_Li256ELb1ELb1ELb1ELb0EEENS1_36VarlenDynamicPersistentTileSchedulerILi128ELi64ELi256ELi256ELb1ELb1ELb0ELb0ELb1ELb1EEEEEEEEEvNT_6ParamsE --------------------------
	.section	.nv.info._ZN7cutlass13device_kernelIN5flash19enable_sm80_to_sm89INS1_16FlashAttnFwdSm80INS1_25CollectiveMainloopFwdSm80ILi8ELi2ELb0EN4cute5tupleIJNS5_1CILi128EEENS7_ILi64EEENS7_ILi192EEEEEELi192ENS_10bfloat16_tEfNS_4arch4Sm80ELb0ELb0ELb1ELb1ELb1ELb0ELb1ELb1EEENS1_21CollectiveEpilogueFwdINS6_IJS8_SA_S9_EEENS6_IJNS7_ILi1EEESI_SI_EEESC_SE_Li256ELb1ELb1ELb1ELb0EEENS1_36VarlenDynamicPersistentTileSchedulerILi128ELi64ELi256ELi256ELb1ELb1ELb0ELb0ELb1ELb1EEEEEEEEEvNT_6ParamsE,"",@"SHT_CUDA_INFO"
	.sectionflags	@""
	.align	4


	//----- nvinfo : EIATTR_CUDA_API_VERSION
	.align		4
        /*0000*/ 	.byte	0x04, 0x37
        /*0002*/ 	.short	(.L_632 - .L_631)
.L_631:
        /*0004*/ 	.word	0x00000082


	//----- nvinfo : EIATTR_SW2861232_WAR
	.align		4
.L_632:
        /*0008*/ 	.byte	0x01, 0x35
	.zero		2


	//----- nvinfo : EIATTR_PARAM_CBANK
	.align		4
        /*000c*/ 	.byte	0x04, 0x0a
        /*000e*/ 	.short	(.L_634 - .L_633)
	.align		4
.L_633:
        /*0010*/ 	.word	index@(.nv.constant0._ZN7cutlass13device_kernelIN5flash19enable_sm80_to_sm89INS1_16FlashAttnFwdSm80INS1_25CollectiveMainloopFwdSm80ILi8ELi2ELb0EN4cute5tupleIJNS5_1CILi128EEENS7_ILi64EEENS7_ILi192EEEEEELi192ENS_10bfloat16_tEfNS_4arch4Sm80ELb0ELb0ELb1ELb1ELb1ELb0ELb1ELb1EEENS1_21CollectiveEpilogueFwdINS6_IJS8_SA_S9_EEENS6_IJNS7_ILi1EEESI_SI_EEESC_SE_Li256ELb1ELb1ELb1ELb0EEENS1_36VarlenDynamicPersistentTileSchedulerILi128ELi64ELi256ELi256ELb1ELb1ELb0ELb0ELb1ELb1EEEEEEEEEvNT_6ParamsE)
        /*0014*/ 	.short	0x0160
        /*0016*/ 	.short	0x0438


	//----- nvinfo : EIATTR_CBANK_PARAM_SIZE
	.align		4
.L_634:
        /*0018*/ 	.byte	0x03, 0x19
        /*001a*/ 	.short	0x0438


	//----- nvinfo : EIATTR_KPARAM_INFO
	.align		4
        /*001c*/ 	.byte	0x04, 0x17
        /*001e*/ 	.short	(.L_636 - .L_635)
.L_635:
        /*0020*/ 	.word	0x00000000
        /*0024*/ 	.short	0x0000
        /*0026*/ 	.short	0x0000
        /*0028*/ 	.byte	0x00, 0xf0, 0xe1, 0x10


	//----- nvinfo : EIATTR_MAXREG_COUNT
	.align		4
.L_636:
        /*002c*/ 	.byte	0x03, 0x1b
        /*002e*/ 	.short	0x00ff


	//----- nvinfo : EIATTR_NUM_BARRIERS
	.align		4
        /*0030*/ 	.byte	0x02, 0x4c
        /*0032*/ 	.byte	0x06
	.zero		1


	//----- nvinfo : EIATTR_ANNOTATIONS
	.align		4
        /*0034*/ 	.byte	0x04, 0x55
        /*0036*/ 	.short	(.L_638 - .L_637)


	//   ....[0]....
.L_637:
        /*0038*/ 	.word	0x00000001
        /*003c*/ 	.byte	0x70, 0x00, 0x00, 0x00, 0x01, 0x00, 0x00, 0x00, 0xc0, 0x0f, 0x00, 0x00, 0x01, 0x00, 0x00, 0x00
        /*004c*/ 	.byte	0xa0, 0x11, 0x00, 0x00, 0x01, 0x00, 0x00, 0x00, 0x10, 0x12, 0x00, 0x00, 0x01, 0x00, 0x00, 0x00
        /*005c*/ 	.byte	0x70, 0x4b, 0x00, 0x00, 0x01, 0x00, 0x00, 0x00, 0x80, 0xa5, 0x00, 0x00, 0x01, 0x00, 0x00, 0x00
        /*006c*/ 	.byte	0xb0, 0xa5, 0x00, 0x00, 0x01, 0x00, 0x00, 0x00, 0x50, 0xd1, 0x00, 0x00


	//----- nvinfo : EIATTR_MERCURY_ISA_VERSION
	.align		4
.L_638:
        /*0078*/ 	.byte	0x03, 0x5f
        /*007a*/ 	.short	0x0000


	//----- nvinfo : EIATTR_INT_WARP_WIDE_INSTR_OFFSETS
	.align		4
        /*007c*/ 	.byte	0x04, 0x31
        /*007e*/ 	.short	(.L_640 - .L_639)


	//   ....[0]....
.L_639:
        /*0080*/ 	.word	0x00009d00


	//   ....[1]....
        /*0084*/ 	.word	0x00009d80


	//----- nvinfo : EIATTR_COOP_GROUP_MASK_REGIDS
	.align		4
.L_640:
        /*0088*/ 	.byte	0x04, 0x29
        /*008a*/ 	.short	(.L_642 - .L_641)


	//   ....[0]....
.L_641:
        /*008c*/ 	.word	0xffffffff


	//   ....[1]....
        /*0090*/ 	.word	0xffffffff


	//   ....[2]....
        /*0094*/ 	.word	0xffffffff


	//   ....[3]....
        /*0098*/ 	.word	0xffffffff


	//   ....[4]....
        /*009c*/ 	.word	0xffffffff


	//   ....[5]....
        /*00a0*/ 	.word	0xffffffff


	//   ....[6]....
        /*00a4*/ 	.word	0xffffffff


	//   ....[7]....
        /*00a8*/ 	.word	0xffffffff


	//   ....[8]....
        /*00ac*/ 	.word	0xffffffff


	//   ....[9]....
        /*00b0*/ 	.word	0xffffffff


	//   ....[10]....
        /*00b4*/ 	.word	0xffffffff


	//   ....[11]....
        /*00b8*/ 	.word	0xffffffff


	//   ....[12]....
        /*00bc*/ 	.word	0xffffffff


	//   ....[13]....
        /*00c0*/ 	.word	0xffffffff


	//   ....[14]....
        /*00c4*/ 	.word	0xffffffff


	//   ....[15]....
        /*00c8*/ 	.word	0xffffffff


	//   ....[16]....
        /*00cc*/ 	.word	0xffffffff


	//   ....[17]....
        /*00d0*/ 	.word	0xffffffff


	//   ....[18]....
        /*00d4*/ 	.word	0xffffffff


	//   ....[19]....
        /*00d8*/ 	.word	0xffffffff


	//   ....[20]....
        /*00dc*/ 	.word	0xffffffff


	//   ....[21]....
        /*00e0*/ 	.word	0xffffffff


	//   ....[22]....
        /*00e4*/ 	.word	0xffffffff


	//   ....[23]....
        /*00e8*/ 	.word	0xffffffff


	//   ....[24]....
        /*00ec*/ 	.word	0xffffffff


	//   ....[25]....
        /*00f0*/ 	.word	0xffffffff


	//   ....[26]....
        /*00f4*/ 	.word	0xffffffff


	//   ....[27]....
        /*00f8*/ 	.word	0xffffffff


	//   ....[28]....
        /*00fc*/ 	.word	0xffffffff


	//   ....[29]....
        /*0100*/ 	.word	0xffffffff


	//   ....[30]....
        /*0104*/ 	.word	0xffffffff


	//   ....[31]....
        /*0108*/ 	.word	0xffffffff


	//   ....[32]....
        /*010c*/ 	.word	0xffffffff


	//   ....[33]....
        /*0110*/ 	.word	0xffffffff


	//   ....[34]....
        /*0114*/ 	.word	0xffffffff


	//   ....[35]....
        /*0118*/ 	.word	0xffffffff


	//   ....[36]....
        /*011c*/ 	.word	0xffffffff


	//   ....[37]....
        /*0120*/ 	.word	0xffffffff


	//   ....[38]....
        /*0124*/ 	.word	0xffffffff


	//   ....[39]....
        /*0128*/ 	.word	0xffffffff


	//   ....[40]....
        /*012c*/ 	.word	0xffffffff


	//   ....[41]....
        /*0130*/ 	.word	0xffffffff


	//   ....[42]....
        /*0134*/ 	.word	0xffffffff


	//   ....[43]....
        /*0138*/ 	.word	0xffffffff


	//   ....[44]....
        /*013c*/ 	.word	0xffffffff


	//   ....[45]....
        /*0140*/ 	.word	0xffffffff


	//   ....[46]....
        /*0144*/ 	.word	0xffffffff


	//   ....[47]....
        /*0148*/ 	.word	0xffffffff


	//   ....[48]....
        /*014c*/ 	.word	0xffffffff


	//   ....[49]....
        /*0150*/ 	.word	0xffffffff


	//   ....[50]....
        /*0154*/ 	.word	0xffffffff


	//   ....[51]....
        /*0158*/ 	.word	0xffffffff


	//   ....[52]....
        /*015c*/ 	.word	0xffffffff


	//   ....[53]....
        /*0160*/ 	.word	0xffffffff


	//   ....[54]....
        /*0164*/ 	.word	0xffffffff


	//   ....[55]....
        /*0168*/ 	.word	0xffffffff


	//   ....[56]....
        /*016c*/ 	.word	0xffffffff


	//   ....[57]....
        /*0170*/ 	.word	0xffffffff


	//   ....[58]....
        /*0174*/ 	.word	0xffffffff


	//   ....[59]....
        /*0178*/ 	.word	0xffffffff


	//   ....[60]....
        /*017c*/ 	.word	0xffffffff


	//   ....[61]....
        /*0180*/ 	.word	0xffffffff


	//   ....[62]....
        /*0184*/ 	.word	0xffffffff


	//   ....[63]....
        /*0188*/ 	.word	0xffffffff


	//   ....[64]....
        /*018c*/ 	.word	0xffffffff


	//   ....[65]....
        /*0190*/ 	.word	0xffffffff


	//   ....[66]....
        /*0194*/ 	.word	0xffffffff


	//   ....[67]....
        /*0198*/ 	.word	0xffffffff


	//   ....[68]....
        /*019c*/ 	.word	0xffffffff


	//   ....[69]....
        /*01a0*/ 	.word	0xffffffff


	//   ....[70]....
        /*01a4*/ 	.word	0xffffffff


	//   ....[71]....
        /*01a8*/ 	.word	0xffffffff


	//   ....[72]....
        /*01ac*/ 	.word	0xffffffff


	//   ....[73]....
        /*01b0*/ 	.word	0xffffffff


	//   ....[74]....
        /*01b4*/ 	.word	0xffffffff


	//   ....[75]....
        /*01b8*/ 	.word	0xffffffff


	//   ....[76]....
        /*01bc*/ 	.word	0xffffffff


	//   ....[77]....
        /*01c0*/ 	.word	0xffffffff


	//   ....[78]....
        /*01c4*/ 	.word	0xffffffff


	//   ....[79]....
        /*01c8*/ 	.word	0xffffffff


	//   ....[80]....
        /*01cc*/ 	.word	0xffffffff


	//   ....[81]....
        /*01d0*/ 	.word	0xffffffff


	//   ....[82]....
        /*01d4*/ 	.word	0xffffffff


	//   ....[83]....
        /*01d8*/ 	.word	0xffffffff


	//   ....[84]....
        /*01dc*/ 	.word	0xffffffff


	//   ....[85]....
        /*01e0*/ 	.word	0xffffffff


	//   ....[86]....
        /*01e4*/ 	.word	0xffffffff


	//   ....[87]....
        /*01e8*/ 	.word	0xffffffff


	//   ....[88]....
        /*01ec*/ 	.word	0xffffffff


	//   ....[89]....
        /*01f0*/ 	.word	0xffffffff


	//   ....[90]....
        /*01f4*/ 	.word	0xffffffff


	//   ....[91]....
        /*01f8*/ 	.word	0xffffffff


	//   ....[92]....
        /*01fc*/ 	.word	0xffffffff


	//   ....[93]....
        /*0200*/ 	.word	0xffffffff


	//   ....[94]....
        /*0204*/ 	.word	0xffffffff


	//   ....[95]....
        /*0208*/ 	.word	0xffffffff


	//   ....[96]....
        /*020c*/ 	.word	0xffffffff


	//   ....[97]....
        /*0210*/ 	.word	0xffffffff


	//   ....[98]....
        /*0214*/ 	.word	0xffffffff


	//   ....[99]....
        /*0218*/ 	.word	0xffffffff


	//   ....[100]....
        /*021c*/ 	.word	0xffffffff


	//   ....[101]....
        /*0220*/ 	.word	0xffffffff


	//   ....[102]....
        /*0224*/ 	.word	0xffffffff


	//   ....[103]....
        /*0228*/ 	.word	0xffffffff


	//   ....[104]....
        /*022c*/ 	.word	0xffffffff


	//   ....[105]....
        /*0230*/ 	.word	0xffffffff


	//   ....[106]....
        /*0234*/ 	.word	0xffffffff


	//   ....[107]....
        /*0238*/ 	.word	0xffffffff


	//   ....[108]....
        /*023c*/ 	.word	0xffffffff


	//   ....[109]....
        /*0240*/ 	.word	0xffffffff


	//   ....[110]....
        /*0244*/ 	.word	0xffffffff


	//   ....[111]....
        /*0248*/ 	.word	0xffffffff


	//   ....[112]....
        /*024c*/ 	.word	0xffffffff


	//   ....[113]....
        /*0250*/ 	.word	0xffffffff


	//   ....[114]....
        /*0254*/ 	.word	0xffffffff


	//   ....[115]....
        /*0258*/ 	.word	0xffffffff


	//   ....[116]....
        /*025c*/ 	.word	0xffffffff


	//   ....[117]....
        /*0260*/ 	.word	0xffffffff


	//   ....[118]....
        /*0264*/ 	.word	0xffffffff


	//   ....[119]....
        /*0268*/ 	.word	0xffffffff


	//   ....[120]....
        /*026c*/ 	.word	0xffffffff


	//   ....[121]....
        /*0270*/ 	.word	0xffffffff


	//   ....[122]....
        /*0274*/ 	.word	0xffffffff


	//   ....[123]....
        /*0278*/ 	.word	0xffffffff


	//   ....[124]....
        /*027c*/ 	.word	0xffffffff


	//   ....[125]....
        /*0280*/ 	.word	0xffffffff


	//   ....[126]....
        /*0284*/ 	.word	0xffffffff


	//   ....[127]....
        /*0288*/ 	.word	0xffffffff


	//   ....[128]....
        /*028c*/ 	.word	0xffffffff


	//   ....[129]....
        /*0290*/ 	.word	0xffffffff


	//   ....[130]....
        /*0294*/ 	.word	0xffffffff


	//   ....[131]....
        /*0298*/ 	.word	0xffffffff


	//   ....[132]....
        /*029c*/ 	.word	0xffffffff


	//   ....[133]....
        /*02a0*/ 	.word	0xffffffff


	//   ....[134]....
        /*02a4*/ 	.word	0xffffffff


	//   ....[135]....
        /*02a8*/ 	.word	0xffffffff


	//   ....[136]....
        /*02ac*/ 	.word	0xffffffff


	//   ....[137]....
        /*02b0*/ 	.word	0xffffffff


	//   ....[138]....
        /*02b4*/ 	.word	0xffffffff


	//   ....[139]....
        /*02b8*/ 	.word	0xffffffff


	//   ....[140]....
        /*02bc*/ 	.word	0xffffffff


	//   ....[141]....
        /*02c0*/ 	.word	0xffffffff


	//   ....[142]....
        /*02c4*/ 	.word	0xffffffff


	//   ....[143]....
        /*02c8*/ 	.word	0xffffffff


	//   ....[144]....
        /*02cc*/ 	.word	0xffffffff


	//   ....[145]....
        /*02d0*/ 	.word	0xffffffff


	//   ....[146]....
        /*02d4*/ 	.word	0xffffffff


	//   ....[147]....
        /*02d8*/ 	.word	0xffffffff


	//   ....[148]....
        /*02dc*/ 	.word	0xffffffff


	//   ....[149]....
        /*02e0*/ 	.word	0xffffffff


	//   ....[150]....
        /*02e4*/ 	.word	0xffffffff


	//   ....[151]....
        /*02e8*/ 	.word	0xffffffff


	//   ....[152]....
        /*02ec*/ 	.word	0xffffffff


	//   ....[153]....
        /*02f0*/ 	.word	0xffffffff


	//   ....[154]....
        /*02f4*/ 	.word	0xffffffff


	//   ....[155]....
        /*02f8*/ 	.word	0xffffffff


	//   ....[156]....
        /*02fc*/ 	.word	0xffffffff


	//   ....[157]....
        /*0300*/ 	.word	0xffffffff


	//   ....[158]....
        /*0304*/ 	.word	0xffffffff


	//   ....[159]....
        /*0308*/ 	.word	0xffffffff


	//   ....[160]....
        /*030c*/ 	.word	0xffffffff


	//   ....[161]....
        /*0310*/ 	.word	0xffffffff


	//   ....[162]....
        /*0314*/ 	.word	0xffffffff


	//   ....[163]....
        /*0318*/ 	.word	0xffffffff


	//   ....[164]....
        /*031c*/ 	.word	0xffffffff


	//   ....[165]....
        /*0320*/ 	.word	0xffffffff


	//   ....[166]....
        /*0324*/ 	.word	0xffffffff


	//   ....[167]....
        /*0328*/ 	.word	0xffffffff


	//   ....[168]....
        /*032c*/ 	.word	0xffffffff


	//   ....[169]....
        /*0330*/ 	.word	0xffffffff


	//   ....[170]....
        /*0334*/ 	.word	0xffffffff


	//   ....[171]....
        /*0338*/ 	.word	0xffffffff


	//   ....[172]....
        /*033c*/ 	.word	0xffffffff


	//   ....[173]....
        /*0340*/ 	.word	0xffffffff


	//   ....[174]....
        /*0344*/ 	.word	0xffffffff


	//   ....[175]....
        /*0348*/ 	.word	0xffffffff


	//   ....[176]....
        /*034c*/ 	.word	0xffffffff


	//   ....[177]....
        /*0350*/ 	.word	0xffffffff


	//   ....[178]....
        /*0354*/ 	.word	0xffffffff


	//   ....[179]....
        /*0358*/ 	.word	0xffffffff


	//   ....[180]....
        /*035c*/ 	.word	0xffffffff


	//   ....[181]....
        /*0360*/ 	.word	0xffffffff


	//   ....[182]....
        /*0364*/ 	.word	0xffffffff


	//   ....[183]....
        /*0368*/ 	.word	0xffffffff


	//   ....[184]....
        /*036c*/ 	.word	0xffffffff


	//   ....[185]....
        /*0370*/ 	.word	0xffffffff


	//   ....[186]....
        /*0374*/ 	.word	0xffffffff


	//   ....[187]....
        /*0378*/ 	.word	0xffffffff


	//   ....[188]....
        /*037c*/ 	.word	0xffffffff


	//----- nvinfo : EIATTR_COOP_GROUP_INSTR_OFFSETS
	.align		4
.L_642:
        /*0380*/ 	.byte	0x04, 0x28
        /*0382*/ 	.short	(.L_644 - .L_643)


	//   ....[0]....
.L_643:
        /*0384*/ 	.word	0x00000050


	//   ....[1]....
        /*0388*/ 	.word	0x000001e0


	//   ....[2]....
        /*038c*/ 	.word	0x00000210


	//   ....[3]....
        /*0390*/ 	.word	0x00000240


	//   ....[4]....
        /*0394*/ 	.word	0x00000270


	//   ....[5]....
        /*0398*/ 	.word	0x000002a0


	//   ....[6]....
        /*039c*/ 	.word	0x000002d0


	//   ....[7]....
        /*03a0*/ 	.word	0x00000440


	//   ....[8]....
        /*03a4*/ 	.word	0x00000480


	//   ....[9]....
        /*03a8*/ 	.word	0x000004b0


	//   ....[10]....
        /*03ac*/ 	.word	0x000004e0


	//   ....[11]....
        /*03b0*/ 	.word	0x00000510


	//   ....[12]....
        /*03b4*/ 	.word	0x00000540


	//   ....[13]....
        /*03b8*/ 	.word	0x000005d0


	//   ....[14]....
        /*03bc*/ 	.word	0x00000600


	//   ....[15]....
        /*03c0*/ 	.word	0x00000620


	//   ....[16]....
        /*03c4*/ 	.word	0x00000680


	//   ....[17]....
        /*03c8*/ 	.word	0x00002190


	//   ....[18]....
        /*03cc*/ 	.word	0x000021b0


	//   ....[19]....
        /*03d0*/ 	.word	0x00002320


	//   ....[20]....
        /*03d4*/ 	.word	0x00002330


	//   ....[21]....
        /*03d8*/ 	.word	0x00002490


	//   ....[22]....
        /*03dc*/ 	.word	0x000024b0


	//   ....[23]....
        /*03e0*/ 	.word	0x00002610


	//   ....[24]....
        /*03e4*/ 	.word	0x00002620


	//   ....[25]....
        /*03e8*/ 	.word	0x00002ab0


	//   ....[26]....
        /*03ec*/ 	.word	0x00002ad0


	//   ....[27]....
        /*03f0*/ 	.word	0x00002b00


	//   ....[28]....
        /*03f4*/ 	.word	0x00002b20


	//   ....[29]....
        /*03f8*/ 	.word	0x00002c10


	//   ....[30]....
        /*03fc*/ 	.word	0x00002c20


	//   ....[31]....
        /*0400*/ 	.word	0x00002c30


	//   ....[32]....
        /*0404*/ 	.word	0x00002d40


	//   ....[33]....
        /*0408*/ 	.word	0x000030e0


	//   ....[34]....
        /*040c*/ 	.word	0x00003100


	//   ....[35]....
        /*0410*/ 	.word	0x000031b0


	//   ....[36]....
        /*0414*/ 	.word	0x000031f0


	//   ....[37]....
        /*0418*/ 	.word	0x00003630


	//   ....[38]....
        /*041c*/ 	.word	0x00003650


	//   ....[39]....
        /*0420*/ 	.word	0x000036d0


	//   ....[40]....
        /*0424*/ 	.word	0x00003730


	//   ....[41]....
        /*0428*/ 	.word	0x00004b60


	//   ....[42]....
        /*042c*/ 	.word	0x00004ba0


	//   ....[43]....
        /*0430*/ 	.word	0x00004bc0


	//   ....[44]....
        /*0434*/ 	.word	0x00004c00


	//   ....[45]....
        /*0438*/ 	.word	0x00005f50


	//   ....[46]....
        /*043c*/ 	.word	0x00005f70


	//   ....[47]....
        /*0440*/ 	.word	0x00005ff0


	//   ....[48]....
        /*0444*/ 	.word	0x00006050


	//   ....[49]....
        /*0448*/ 	.word	0x00006500


	//   ....[50]....
        /*044c*/ 	.word	0x00006520


	//   ....[51]....
        /*0450*/ 	.word	0x00006600


	//   ....[52]....
        /*0454*/ 	.word	0x00006630


	//   ....[53]....
        /*0458*/ 	.word	0x00007790


	//   ....[54]....
        /*045c*/ 	.word	0x000077c0


	//   ....[55]....
        /*0460*/ 	.word	0x00007a90


	//   ....[56]....
        /*0464*/ 	.word	0x00007bd0


	//   ....[57]....
        /*0468*/ 	.word	0x000091a0


	//   ....[58]....
        /*046c*/ 	.word	0x000091c0


	//   ....[59]....
        /*0470*/ 	.word	0x000092a0


	//   ....[60]....
        /*0474*/ 	.word	0x000092c0


	//   ....[61]....
        /*0478*/ 	.word	0x000094f0


	//   ....[62]....
        /*047c*/ 	.word	0x00009520


	//   ....[63]....
        /*0480*/ 	.word	0x00009530


	//   ....[64]....
        /*0484*/ 	.word	0x00009560


	//   ....[65]....
        /*0488*/ 	.word	0x0000a8e0


	//   ....[66]....
        /*048c*/ 	.word	0x0000a8f0


	//   ....[67]....
        /*0490*/ 	.word	0x0000a910


	//   ....[68]....
        /*0494*/ 	.word	0x0000a930


	//   ....[69]....
        /*0498*/ 	.word	0x0000ac80


	//   ....[70]....
        /*049c*/ 	.word	0x0000aca0


	//   ....[71]....
        /*04a0*/ 	.word	0x0000ae00


	//   ....[72]....
        /*04a4*/ 	.word	0x0000ae10


	//   ....[73]....
        /*04a8*/ 	.word	0x0000af70


	//   ....[74]....
        /*04ac*/ 	.word	0x0000af90


	//   ....[75]....
        /*04b0*/ 	.word	0x0000b0f0


	//   ....[76]....
        /*04b4*/ 	.word	0x0000b100


	//   ....[77]....
        /*04b8*/ 	.word	0x0000b440


	//   ....[78]....
        /*04bc*/ 	.word	0x0000b460


	//   ....[79]....
        /*04c0*/ 	.word	0x0000bc30


	//   ....[80]....
        /*04c4*/ 	.word	0x0000bc40


	//   ....[81]....
        /*04c8*/ 	.word	0x0000cb80


	//   ....[82]....
        /*04cc*/ 	.word	0x0000cba0


	//   ....[83]....
        /*04d0*/ 	.word	0x0000cd10


	//   ....[84]....
        /*04d4*/ 	.word	0x0000cd20


	//   ....[85]....
        /*04d8*/ 	.word	0x0000ce80


	//   ....[86]....
        /*04dc*/ 	.word	0x0000cea0


	//   ....[87]....
        /*04e0*/ 	.word	0x0000d000


	//   ....[88]....
        /*04e4*/ 	.word	0x0000d010


	//   ....[89]....
        /*04e8*/ 	.word	0x0000d200


	//   ....[90]....
        /*04ec*/ 	.word	0x0000d220


	//   ....[91]....
        /*04f0*/ 	.word	0x0000d340


	//   ....[92]....
        /*04f4*/ 	.word	0x0000d380


	//   ....[93]....
        /*04f8*/ 	.word	0x0000d3b0


	//   ....[94]....
        /*04fc*/ 	.word	0x0000d3e0


	//   ....[95]....
        /*0500*/ 	.word	0x0000d410


	//   ....[96]....
        /*0504*/ 	.word	0x0000d440


	//   ....[97]....
        /*0508*/ 	.word	0x0000d590


	//   ....[98]....
        /*050c*/ 	.word	0x0000d5d0


	//   ....[99]....
        /*0510*/ 	.word	0x0000d600


	//   ....[100]....
        /*0514*/ 	.word	0x0000d630


	//   ....[101]....
        /*0518*/ 	.word	0x0000d660


	//   ....[102]....
        /*051c*/ 	.word	0x0000d690


	//   ....[103]....
        /*0520*/ 	.word	0x0000d720


	//   ....[104]....
        /*0524*/ 	.word	0x0000d750


	//   ....[105]....
        /*0528*/ 	.word	0x0000d760


	//   ....[106]....
        /*052c*/ 	.word	0x0000d7c0


	//   ....[107]....
        /*0530*/ 	.word	0x0000dcf0


	//   ....[108]....
        /*0534*/ 	.word	0x0000dd50


	//   ....[109]....
        /*0538*/ 	.word	0x0000dda0


	//   ....[110]....
        /*053c*/ 	.word	0x0000ddf0


	//   ....[111]....
        /*0540*/ 	.word	0x0000de40


	//   ....[112]....
        /*0544*/ 	.word	0x0000deb0


	//   ....[113]....
        /*0548*/ 	.word	0x0000df00


	//   ....[114]....
        /*054c*/ 	.word	0x0000df60


	//   ....[115]....
        /*0550*/ 	.word	0x0000dfd0


	//   ....[116]....
        /*0554*/ 	.word	0x0000e030


	//   ....[117]....
        /*0558*/ 	.word	0x0000e0a0


	//   ....[118]....
        /*055c*/ 	.word	0x0000e110


	//   ....[119]....
        /*0560*/ 	.word	0x0000e180


	//   ....[120]....
        /*0564*/ 	.word	0x0000e1e0


	//   ....[121]....
        /*0568*/ 	.word	0x0000e250


	//   ....[122]....
        /*056c*/ 	.word	0x0000e2c0


	//   ....[123]....
        /*0570*/ 	.word	0x0000e330


	//   ....[124]....
        /*0574*/ 	.word	0x0000e390


	//   ....[125]....
        /*0578*/ 	.word	0x0000e400


	//   ....[126]....
        /*057c*/ 	.word	0x0000e470


	//   ....[127]....
        /*0580*/ 	.word	0x0000e5b0


	//   ....[128]....
        /*0584*/ 	.word	0x0000e610


	//   ....[129]....
        /*0588*/ 	.word	0x0000e680


	//   ....[130]....
        /*058c*/ 	.word	0x0000e6f0


	//   ....[131]....
        /*0590*/ 	.word	0x0000e830


	//   ....[132]....
        /*0594*/ 	.word	0x0000e890


	//   ....[133]....
        /*0598*/ 	.word	0x0000e8f0


	//   ....[134]....
        /*059c*/ 	.word	0x0000e960


	//   ....[135]....
        /*05a0*/ 	.word	0x0000e9d0


	//   ....[136]....
        /*05a4*/ 	.word	0x0000eb10


	//   ....[137]....
        /*05a8*/ 	.word	0x0000eb70


	//   ....[138]....
        /*05ac*/ 	.word	0x0000ebe0


	//   ....[139]....
        /*05b0*/ 	.word	0x0000ec50


	//   ....[140]....
        /*05b4*/ 	.word	0x0000eda0


	//   ....[141]....
        /*05b8*/ 	.word	0x0000ee00


	//   ....[142]....
        /*05bc*/ 	.word	0x0000ee50


	//   ....[143]....
        /*05c0*/ 	.word	0x0000eec0


	//   ....[144]....
        /*05c4*/ 	.word	0x0000ef30


	//   ....[145]....
        /*05c8*/ 	.word	0x0000f080


	//   ....[146]....
        /*05cc*/ 	.word	0x0000f0e0


	//   ....[147]....
        /*05d0*/ 	.word	0x0000f140


	//   ....[148]....
        /*05d4*/ 	.word	0x0000f1a0


	//   ....[149]....
        /*05d8*/ 	.word	0x0000f1f0


	//   ....[150]....
        /*05dc*/ 	.word	0x0000f230


	//   ....[151]....
        /*05e0*/ 	.word	0x0000f2a0


	//   ....[152]....
        /*05e4*/ 	.word	0x0000f310


	//   ....[153]....
        /*05e8*/ 	.word	0x0000f380


	//   ....[154]....
        /*05ec*/ 	.word	0x0000f3e0


	//   ....[155]....
        /*05f0*/ 	.word	0x0000f450


	//   ....[156]....
        /*05f4*/ 	.word	0x0000f4c0


	//   ....[157]....
        /*05f8*/ 	.word	0x0000f530


	//   ....[158]....
        /*05fc*/ 	.word	0x0000f590


	//   ....[159]....
        /*0600*/ 	.word	0x0000f600


	//   ....[160]....
        /*0604*/ 	.word	0x0000f670


	//   ....[161]....
        /*0608*/ 	.word	0x0000f6e0


	//   ....[162]....
        /*060c*/ 	.word	0x0000f740


	//   ....[163]....
        /*0610*/ 	.word	0x0000f7b0


	//   ....[164]....
        /*0614*/ 	.word	0x0000f820


	//   ....[165]....
        /*0618*/ 	.word	0x0000f890


	//   ....[166]....
        /*061c*/ 	.word	0x0000f8f0


	//   ....[167]....
        /*0620*/ 	.word	0x0000f960


	//   ....[168]....
        /*0624*/ 	.word	0x0000f9d0


	//   ....[169]....
        /*0628*/ 	.word	0x0000fa40


	//   ....[170]....
        /*062c*/ 	.word	0x0000faa0


	//   ....[171]....
        /*0630*/ 	.word	0x0000fb10


	//   ....[172]....
        /*0634*/ 	.word	0x0000fb80


	//   ....[173]....
        /*0638*/ 	.word	0x0000fbd0


	//   ....[174]....
        /*063c*/ 	.word	0x0000fc10


	//   ....[175]....
        /*0640*/ 	.word	0x0000fc60


	//   ....[176]....
        /*0644*/ 	.word	0x0000fcb0


	//   ....[177]....
        /*0648*/ 	.word	0x0000fd00


	//   ....[178]....
        /*064c*/ 	.word	0x0000fd70


	//   ....[179]....
        /*0650*/ 	.word	0x0000fdc0


	//   ....[180]....
        /*0654*/ 	.word	0x0000fe10


	//   ....[181]....
        /*0658*/ 	.word	0x0000fe60


	//   ....[182]....
        /*065c*/ 	.word	0x0000feb0


	//   ....[183]....
        /*0660*/ 	.word	0x0000ff00


	//   ....[184]....
        /*0664*/ 	.word	0x0000ff70


	//   ....[185]....
        /*0668*/ 	.word	0x0000ffc0


	//   ....[186]....
        /*066c*/ 	.word	0x00010020


	//   ....[187]....
        /*0670*/ 	.word	0x00010080


	//   ....[188]....
        /*0674*/ 	.word	0x000100f0


	//----- nvinfo : EIATTR_EXIT_INSTR_OFFSETS
	.align		4
.L_644:
        /*0678*/ 	.byte	0x04, 0x1c
        /*067a*/ 	.short	(.L_646 - .L_645)


	//   ....[0]....
.L_645:
        /*067c*/ 	.word	0x00000b40


	//   ....[1]....
        /*0680*/ 	.word	0x0000dcb0


	//----- nvinfo : EIATTR_MAX_THREADS
	.align		4
.L_646:
        /*0684*/ 	.byte	0x04, 0x05
        /*0686*/ 	.short	(.L_648 - .L_647)
.L_647:
        /*0688*/ 	.word	0x00000100
        /*068c*/ 	.word	0x00000001
        /*0690*/ 	.word	0x00000001


	//----- nvinfo : EIATTR_CRS_STACK_SIZE
	.align		4
.L_648:
        /*0694*/ 	.byte	0x04, 0x1e
        /*0696*/ 	.short	(.L_650 - .L_649)
.L_649:
        /*0698*/ 	.word	0x00000000
.L_650:


//--------------------- .nv.info._ZN7cutlass13device_kernelIN5flash19enable_sm80_to_sm89INS1_16FlashAttnFwdSm80INS1_25CollectiveMainloopFwdSm80ILi8ELi2ELb0EN4cute5tupleIJNS5_1CILi128EEENS7_ILi64EEENS7_ILi192EEEEEELi192ENS_10bfloat16_tEfNS_4arch4Sm80ELb0ELb0ELb1ELb1ELb1ELb1ELb1ELb1EEENS1_21CollectiveEpilogueFwdINS6_IJS8_SA_S9_EEENS6_IJNS7_ILi1EEESI_SI_EEESC_SE_Li256ELb1ELb1ELb1ELb0EEENS1_36VarlenDynamicPersistentTileSchedulerILi128ELi64ELi256ELi256ELb1ELb1ELb0ELb0ELb1ELb1EEEEEEEEEvNT_6ParamsE --------------------------
	.section	.nv.info._ZN7cutlass13device_kernelIN5flash19enable_sm80_to_sm89INS1_16FlashAttnFwdSm80INS1_25CollectiveMainloopFwdSm80ILi8ELi2ELb0EN4cute5tupleIJNS5_1CILi128EEENS7_ILi64EEENS7_ILi192EEEEEELi192ENS_10bfloat16_tEfNS_4arch4Sm80ELb0ELb0ELb1ELb1ELb1ELb1ELb1ELb1EEENS1_21CollectiveEpilogueFwdINS6_IJS8_SA_S9_EEENS6_IJNS7_ILi1EEESI_SI_EEESC_SE_Li256ELb1ELb1ELb1ELb0EEENS1_36VarlenDynamicPersistentTileSchedulerILi128ELi64ELi256ELi256ELb1ELb1ELb0ELb0ELb1ELb1EEEEEEEEEvNT_6ParamsE,"",@"SHT_CUDA_INFO"
	.sectionflags	@""
	.align	4


	//----- nvinfo : EIATTR_CUDA_API_VERSION
	.align		4
        /*0000*/ 	.byte	0x04, 0x37
        /*0002*/ 	.short	(.L_652 - .L_651)
.L_651:
        /*0004*/ 	.word	0x00000082


	//----- nvinfo : EIATTR_SW2861232_WAR
	.align		4
.L_652:
        /*0008*/ 	.byte	0x01, 0x35
	.zero		2


	//----- nvinfo : EIATTR_PARAM_CBANK
	.align		4
        /*000c*/ 	.byte	0x04, 0x0a
        /*000e*/ 	.short	(.L_654 - .L_653)
	.align		4
.L_653:
        /*0010*/ 	.word	index@(.nv.constant0._ZN7cutlass13device_kernelIN5flash19enable_sm80_to_sm89INS1_16FlashAttnFwdSm80INS1_25CollectiveMainloopFwdSm80ILi8ELi2ELb0EN4cute5tupleIJNS5_1CILi128EEENS7_ILi64EEENS7_ILi192EEEEEELi192ENS_10bfloat16_tEfNS_4arch4Sm80ELb0ELb0ELb1ELb1ELb1ELb1ELb1ELb1EEENS1_21CollectiveEpilogueFwdINS6_IJS8_SA_S9_EEENS6_IJNS7_ILi1EEESI_SI_EEESC_SE_Li256ELb1ELb1ELb1ELb0EEENS1_36VarlenDynamicPersistentTileSchedulerILi128ELi64ELi256ELi256ELb1ELb1ELb0ELb0ELb1ELb1EEEEEEEEEvNT_6ParamsE)
        /*0014*/ 	.short	0x0160
        /*0016*/ 	.short	0x0438


	//----- nvinfo : EIATTR_CBANK_PARAM_SIZE
	.align		4
.L_654:
        /*0018*/ 	.byte	0x03, 0x19
        /*001a*/ 	.short	0x0438


	//----- nvinfo : EIATTR_KPARAM_INFO
	.align		4
        /*001c*/ 	.byte	0x04, 0x17
        /*001e*/ 	.short	(.L_656 - .L_655)
.L_655:
        /*0020*/ 	.word	0x00000000
        /*0024*/ 	.short	0x0000
        /*0026*/ 	.short	0x0000
        /*0028*/ 	.byte	0x00, 0xf0, 0xe1, 0x10


	//----- nvinfo : EIATTR_MAXREG_COUNT
	.align		4
.L_656:
        /*002c*/ 	.byte	0x03, 0x1b
        /*002e*/ 	.short	0x00ff


	//----- nvinfo : EIATTR_NUM_BARRIERS
	.align		4
        /*0030*/ 	.byte	0x02, 0x4c
        /*0032*/ 	.byte	0x06
	.zero		1


	//----- nvinfo : EIATTR_ANNOTATIONS
	.align		4
        /*0034*/ 	.byte	0x04, 0x55
        /*0036*/ 	.short	(.L_658 - .L_657)


	//   ....[0]....
.L_657:
        /* <DEDUP_REMOVED lines=21> */


	//----- nvinfo : EIATTR_MERCURY_ISA_VERSION
	.align		4
.L_658:
        /*0178*/ 	.byte	0x03, 0x5f
        /*017a*/ 	.short	0x0000


	//----- nvinfo : EIATTR_INT_WARP_WIDE_INSTR_OFFSETS
	.align		4
        /*017c*/ 	.byte	0x04, 0x31
        /*017e*/ 	.short	(.L_660 - .L_659)


	//   ....[0]....
.L_659:
        /*0180*/ 	.word	0x000153e0


	//   ....[1]....
        /*0184*/ 	.word	0x00015460


	//----- nvinfo : EIATTR_COOP_GROUP_MASK_REGIDS
	.align		4
.L_660:
        /*0188*/ 	.byte	0x04, 0x29
        /*018a*/ 	.short	(.L_662 - .L_661)


	//   ....[0]....
.L_661:
        /*018c*/ 	.word	0xffffffff


	//   ....[1]....
        /*0190*/ 	.word	0xffffffff


	//   ....[2]....
        /*0194*/ 	.word	0xffffffff


	//   ....[3]....
        /*0198*/ 	.word	0xffffffff


	//   ....[4]....
        /*019c*/ 	.word	0xffffffff


	//   ....[5]....
        /*01a0*/ 	.word	0xffffffff


	//   ....[6]....
        /*01a4*/ 	.word	0xffffffff


	//   ....[7]....
        /*01a8*/ 	.word	0xffffffff


	//   ....[8]....
        /*01ac*/ 	.word	0xffffffff


	//   ....[9]....
        /*01b0*/ 	.word	0xffffffff


	//   ....[10]....
        /*01b4*/ 	.word	0xffffffff


	//   ....[11]....
        /*01b8*/ 	.word	0xffffffff


	//   ....[12]....
        /*01bc*/ 	.word	0xffffffff


	//   ....[13]....
        /*01c0*/ 	.word	0xffffffff


	//   ....[14]....
        /*01c4*/ 	.word	0xffffffff


	//   ....[15]....
        /*01c8*/ 	.word	0xffffffff


	//   ....[16]....
        /*01cc*/ 	.word	0xffffffff


	//   ....[17]....
        /*01d0*/ 	.word	0xffffffff


	//   ....[18]....
        /*01d4*/ 	.word	0xffffffff


	//   ....[19]....
        /*01d8*/ 	.word	0xffffffff


	//   ....[20]....
        /*01dc*/ 	.word	0xffffffff


	//   ....[21]....
        /*01e0*/ 	.word	0xffffffff


	//   ....[22]....
        /*01e4*/ 	.word	0xffffffff


	//   ....[23]....
        /*01e8*/ 	.word	0xffffffff


	//   ....[24]....
        /*01ec*/ 	.word	0xffffffff


	//   ....[25]....
        /*01f0*/ 	.word	0xffffffff


	//   ....[26]....
        /*01f4*/ 	.word	0xffffffff


	//   ....[27]....
        /*01f8*/ 	.word	0xffffffff


	//   ....[28]....
        /*01fc*/ 	.word	0xffffffff


	//   ....[29]....
        /*0200*/ 	.word	0xffffffff


	//   ....[30]....
        /*0204*/ 	.word	0xffffffff


	//   ....[31]....
        /*0208*/ 	.word	0xffffffff


	//   ....[32]....
        /*020c*/ 	.word	0xffffffff


	//   ....[33]....
        /*0210*/ 	.word	0xffffffff


	//   ....[34]....
        /*0214*/ 	.word	0xffffffff


	//   ....[35]....
        /*0218*/ 	.word	0xffffffff


	//   ....[36]....
        /*021c*/ 	.word	0xffffffff


	//   ....[37]....
        /*0220*/ 	.word	0xffffffff


	//   ....[38]....
        /*0224*/ 	.word	0xffffffff


	//   ....[39]....
        /*0228*/ 	.word	0xffffffff


	//   ....[40]....
        /*022c*/ 	.word	0xffffffff


	//   ....[41]....
        /*0230*/ 	.word	0xffffffff


	//   ....[42]....
        /*0234*/ 	.word	0xffffffff


	//   ....[43]....
        /*0238*/ 	.word	0xffffffff


	//   ....[44]....
        /*023c*/ 	.word	0xffffffff


	//   ....[45]....
        /*0240*/ 	.word	0xffffffff


	//   ....[46]....
        /*0244*/ 	.word	0xffffffff


	//   ....[47]....
        /*0248*/ 	.word	0xffffffff


	//   ....[48]....
        /*024c*/ 	.word	0xffffffff


	//   ....[49]....
        /*0250*/ 	.word	0xffffffff


	//   ....[50]....
        /*0254*/ 	.word	0xffffffff


	//   ....[51]....
        /*0258*/ 	.word	0xffffffff


	//   ....[52]....
        /*025c*/ 	.word	0xffffffff


	//   ....[53]....
        /*0260*/ 	.word	0xffffffff


	//   ....[54]....
        /*0264*/ 	.word	0xffffffff


	//   ....[55]....
        /*0268*/ 	.word	0xffffffff


	//   ....[56]....
        /*026c*/ 	.word	0xffffffff


	//   ....[57]....
        /*0270*/ 	.word	0xffffffff


	//   ....[58]....
        /*0274*/ 	.word	0xffffffff


	//   ....[59]....
        /*0278*/ 	.word	0xffffffff


	//   ....[60]....
        /*027c*/ 	.word	0xffffffff


	//   ....[61]....
        /*0280*/ 	.word	0xffffffff


	//   ....[62]....
        /*0284*/ 	.word	0xffffffff


	//   ....[63]....
        /*0288*/ 	.word	0xffffffff


	//   ....[64]....
        /*028c*/ 	.word	0xffffffff


	//   ....[65]....
        /*0290*/ 	.word	0xffffffff


	//   ....[66]....
        /*0294*/ 	.word	0xffffffff


	//   ....[67]....
        /*0298*/ 	.word	0xffffffff


	//   ....[68]....
        /*029c*/ 	.word	0xffffffff


	//   ....[69]....
        /*02a0*/ 	.word	0xffffffff


	//   ....[70]....
        /*02a4*/ 	.word	0xffffffff


	//   ....[71]....
        /*02a8*/ 	.word	0xffffffff


	//   ....[72]....
        /*02ac*/ 	.word	0xffffffff


	//   ....[73]....
        /*02b0*/ 	.word	0xffffffff


	//   ....[74]....
        /*02b4*/ 	.word	0xffffffff


	//   ....[75]....
        /*02b8*/ 	.word	0xffffffff


	//   ....[76]....
        /*02bc*/ 	.word	0xffffffff


	//   ....[77]....
        /*02c0*/ 	.word	0xffffffff


	//   ....[78]....
        /*02c4*/ 	.word	0xffffffff


	//   ....[79]....
        /*02c8*/ 	.word	0xffffffff


	//   ....[80]....
        /*02cc*/ 	.word	0xffffffff


	//   ....[81]....
        /*02d0*/ 	.word	0xffffffff


	//   ....[82]....
        /*02d4*/ 	.word	0xffffffff


	//   ....[83]....
        /*02d8*/ 	.word	0xffffffff


	//   ....[84]....
        /*02dc*/ 	.word	0xffffffff


	//   ....[85]....
        /*02e0*/ 	.word	0xffffffff


	//   ....[86]....
        /*02e4*/ 	.word	0xffffffff


	//   ....[87]....
        /*02e8*/ 	.word	0xffffffff


	//   ....[88]....
        /*02ec*/ 	.word	0xffffffff


	//   ....[89]....
        /*02f0*/ 	.word	0xffffffff


	//   ....[90]....
        /*02f4*/ 	.word	0xffffffff


	//   ....[91]....
        /*02f8*/ 	.word	0xffffffff


	//   ....[92]....
        /*02fc*/ 	.word	0xffffffff


	//   ....[93]....
        /*0300*/ 	.word	0xffffffff


	//   ....[94]....
        /*0304*/ 	.word	0xffffffff


	//   ....[95]....
        /*0308*/ 	.word	0xffffffff


	//   ....[96]....
        /*030c*/ 	.word	0xffffffff


	//   ....[97]....
        /*0310*/ 	.word	0xffffffff


	//   ....[98]....
        /*0314*/ 	.word	0xffffffff


	//   ....[99]....
        /*0318*/ 	.word	0xffffffff


	//   ....[100]....
        /*031c*/ 	.word	0xffffffff


	//   ....[101]....
        /*0320*/ 	.word	0xffffffff


	//   ....[102]....
        /*0324*/ 	.word	0xffffffff


	//   ....[103]....
        /*0328*/ 	.word	0xffffffff


	//   ....[104]....
        /*032c*/ 	.word	0xffffffff


	//   ....[105]....
        /*0330*/ 	.word	0xffffffff


	//   ....[106]....
        /*0334*/ 	.word	0xffffffff


	//   ....[107]....
        /*0338*/ 	.word	0xffffffff


	//   ....[108]....
        /*033c*/ 	.word	0xffffffff


	//   ....[109]....
        /*0340*/ 	.word	0xffffffff


	//   ....[110]....
        /*0344*/ 	.word	0xffffffff


	//   ....[111]....
        /*0348*/ 	.word	0xffffffff


	//   ....[112]....
        /*034c*/ 	.word	0xffffffff


	//   ....[113]....
        /*0350*/ 	.word	0xffffffff


	//   ....[114]....
        /*0354*/ 	.word	0xffffffff


	//   ....[115]....
        /*0358*/ 	.word	0xffffffff


	//   ....[116]....
        /*035c*/ 	.word	0xffffffff


	//   ....[117]....
        /*0360*/ 	.word	0xffffffff


	//   ....[118]....
        /*0364*/ 	.word	0xffffffff


	//   ....[119]....
        /*0368*/ 	.word	0xffffffff


	//   ....[120]....
        /*036c*/ 	.word	0xffffffff


	//   ....[121]....
        /*0370*/ 	.word	0xffffffff


	//   ....[122]....
        /*0374*/ 	.word	0xffffffff


	//   ....[123]....
        /*0378*/ 	.word	0xffffffff


	//   ....[124]....
        /*037c*/ 	.word	0xffffffff


	//   ....[125]....
        /*0380*/ 	.word	0xffffffff


	//   ....[126]....
        /*0384*/ 	.word	0xffffffff


	//   ....[127]....
        /*0388*/ 	.word	0xffffffff


	//   ....[128]....
        /*038c*/ 	.word	0xffffffff


	//   ....[129]....
        /*0390*/ 	.word	0xffffffff


	//   ....[130]....
        /*0394*/ 	.word	0xffffffff


	//   ....[131]....
        /*0398*/ 	.word	0xffffffff


	//   ....[132]....
        /*039c*/ 	.word	0xffffffff


	//   ....[133]....
        /*03a0*/ 	.word	0xffffffff


	//   ....[134]....
        /*03a4*/ 	.word	0xffffffff


	//   ....[135]....
        /*03a8*/ 	.word	0xffffffff


	//   ....[136]....
        /*03ac*/ 	.word	0xffffffff


	//   ....[137]....
        /*03b0*/ 	.word	0xffffffff


	//   ....[138]....
        /*03b4*/ 	.word	0xffffffff


	//   ....[139]....
        /*03b8*/ 	.word	0xffffffff


	//   ....[140]....
        /*03bc*/ 	.word	0xffffffff


	//   ....[141]....
        /*03c0*/ 	.word	0xffffffff


	//   ....[142]....
        /*03c4*/ 	.word	0xffffffff


	//   ....[143]....
        /*03c8*/ 	.word	0xffffffff


	//   ....[144]....
        /*03cc*/ 	.word	0xffffffff


	//   ....[145]....
        /*03d0*/ 	.word	0xffffffff


	//   ....[146]....
        /*03d4*/ 	.word	0xffffffff


	//   ....[147]....
        /*03d8*/ 	.word	0xffffffff


	//   ....[148]....
        /*03dc*/ 	.word	0xffffffff


	//   ....[149]....
        /*03e0*/ 	.word	0xffffffff


	//   ....[150]....
        /*03e4*/ 	.word	0xffffffff


	//   ....[151]....
        /*03e8*/ 	.word	0xffffffff


	//   ....[152]....
        /*03ec*/ 	.word	0xffffffff


	//   ....[153]....
        /*03f0*/ 	.word	0xffffffff


	//   ....[154]....
        /*03f4*/ 	.word	0xffffffff


	//   ....[155]....
        /*03f8*/ 	.word	0xffffffff


	//   ....[156]....
        /*03fc*/ 	.word	0xffffffff


	//   ....[157]....
        /*0400*/ 	.word	0xffffffff


	//   ....[158]....
        /*0404*/ 	.word	0xffffffff


	//   ....[159]....
        /*0408*/ 	.word	0xffffffff


	//   ....[160]....
        /*040c*/ 	.word	0xffffffff


	//   ....[161]....
        /*0410*/ 	.word	0xffffffff


	//   ....[162]....
        /*0414*/ 	.word	0xffffffff


	//   ....[163]....
        /*0418*/ 	.word	0xffffffff


	//   ....[164]....
        /*041c*/ 	.word	0xffffffff


	//   ....[165]....
        /*0420*/ 	.word	0xffffffff


	//   ....[166]....
        /*0424*/ 	.word	0xffffffff


	//   ....[167]....
        /*0428*/ 	.word	0xffffffff


	//   ....[168]....
        /*042c*/ 	.word	0xffffffff


	//   ....[169]....
        /*0430*/ 	.word	0xffffffff


	//   ....[170]....
        /*0434*/ 	.word	0xffffffff


	//   ....[171]....
        /*0438*/ 	.word	0xffffffff


	//   ....[172]....
        /*043c*/ 	.word	0xffffffff


	//   ....[173]....
        /*0440*/ 	.word	0xffffffff


	//   ....[174]....
        /*0444*/ 	.word	0xffffffff


	//   ....[175]....
        /*0448*/ 	.word	0xffffffff


	//   ....[176]....
        /*044c*/ 	.word	0xffffffff


	//   ....[177]....
        /*0450*/ 	.word	0xffffffff


	//   ....[178]....
        /*0454*/ 	.word	0xffffffff


	//   ....[179]....
        /*0458*/ 	.word	0xffffffff


	//   ....[180]....
        /*045c*/ 	.word	0xffffffff


	//   ....[181]....
        /*0460*/ 	.word	0xffffffff


	//   ....[182]....
        /*0464*/ 	.word	0xffffffff


	//   ....[183]....
        /*0468*/ 	.word	0xffffffff


	//   ....[184]....
        /*046c*/ 	.word	0xffffffff


	//   ....[185]....
        /*0470*/ 	.word	0xffffffff


	//   ....[186]....
        /*0474*/ 	.word	0xffffffff


	//   ....[187]....
        /*0478*/ 	.word	0xffffffff


	//   ....[188]....
        /*047c*/ 	.word	0xffffffff


	//   ....[189]....
        /*0480*/ 	.word	0xffffffff


	//   ....[190]....
        /*0484*/ 	.word	0xffffffff


	//   ....[191]....
        /*0488*/ 	.word	0xffffffff


	//   ....[192]....
        /*048c*/ 	.word	0xffffffff


	//   ....[193]....
        /*0490*/ 	.word	0xffffffff


	//   ....[194]....
        /*0494*/ 	.word	0xffffffff


	//   ....[195]....
        /*0498*/ 	.word	0xffffffff


	//   ....[196]....
        /*049c*/ 	.word	0xffffffff


	//   ....[197]....
        /*04a0*/ 	.word	0xffffffff


	//   ....[198]....
        /*04a4*/ 	.word	0xffffffff


	//   ....[199]....
        /*04a8*/ 	.word	0xffffffff


	//   ....[200]....
        /*04ac*/ 	.word	0xffffffff


	//   ....[201]....
        /*04b0*/ 	.word	0xffffffff


	//   ....[202]....
        /*04b4*/ 	.word	0xffffffff


	//   ....[203]....
        /*04b8*/ 	.word	0xffffffff


	//   ....[204]....
        /*04bc*/ 	.word	0xffffffff


	//   ....[205]....
        /*04c0*/ 	.word	0xffffffff


	//   ....[206]....
        /*04c4*/ 	.word	0xffffffff


	//   ....[207]....
        /*04c8*/ 	.word	0xffffffff


	//   ....[208]....
        /*04cc*/ 	.word	0xffffffff


	//   ....[209]....
        /*04d0*/ 	.word	0xffffffff


	//   ....[210]....
        /*04d4*/ 	.word	0xffffffff


	//   ....[211]....
        /*04d8*/ 	.word	0xffffffff


	//----- nvinfo : EIATTR_COOP_GROUP_INSTR_OFFSETS
	.align		4
.L_662:
        /*04dc*/ 	.byte	0x04, 0x28
        /*04de*/ 	.short	(.L_664 - .L_663)


	//   ....[0]....
.L_663:
        /*04e0*/ 	.word	0x00000050


	//   ....[1]....
        /*04e4*/ 	.word	0x000001e0


	//   ....[2]....
        /*04e8*/ 	.word	0x00000210


	//   ....[3]....
        /*04ec*/ 	.word	0x00000240


	//   ....[4]....
        /*04f0*/ 	.word	0x00000270


	//   ....[5]....
        /*04f4*/ 	.word	0x000002a0


	//   ....[6]....
        /*04f8*/ 	.word	0x000002d0


	//   ....[7]....
        /*04fc*/ 	.word	0x00000440


	//   ....[8]....
        /*0500*/ 	.word	0x00000480


	//   ....[9]....
        /*0504*/ 	.word	0x000004b0


	//   ....[10]....
        /*0508*/ 	.word	0x000004e0


	//   ....[11]....
        /*050c*/ 	.word	0x00000510


	//   ....[12]....
        /*0510*/ 	.word	0x00000540


	//   ....[13]....
        /*0514*/ 	.word	0x000005d0


	//   ....[14]....
        /*0518*/ 	.word	0x00000600


	//   ....[15]....
        /*051c*/ 	.word	0x00000620


	//   ....[16]....
        /*0520*/ 	.word	0x00000680


	//   ....[17]....
        /*0524*/ 	.word	0x000037b0


	//   ....[18]....
        /*0528*/ 	.word	0x000037c0


	//   ....[19]....
        /*052c*/ 	.word	0x00005330


	//   ....[20]....
        /*0530*/ 	.word	0x00005340


	//   ....[21]....
        /*0534*/ 	.word	0x00006e30


	//   ....[22]....
        /*0538*/ 	.word	0x00006e40


	//   ....[23]....
        /*053c*/ 	.word	0x00007330


	//   ....[24]....
        /*0540*/ 	.word	0x00007340


	//   ....[25]....
        /*0544*/ 	.word	0x00008030


	//   ....[26]....
        /*0548*/ 	.word	0x00008050


	//   ....[27]....
        /*054c*/ 	.word	0x00008180


	//   ....[28]....
        /*0550*/ 	.word	0x00008190


	//   ....[29]....
        /*0554*/ 	.word	0x000082c0


	//   ....[30]....
        /*0558*/ 	.word	0x000082e0


	//   ....[31]....
        /*055c*/ 	.word	0x00008410


	//   ....[32]....
        /*0560*/ 	.word	0x00008420


	//   ....[33]....
        /*0564*/ 	.word	0x00008940


	//   ....[34]....
        /*0568*/ 	.word	0x00008960


	//   ....[35]....
        /*056c*/ 	.word	0x00008980


	//   ....[36]....
        /*0570*/ 	.word	0x00008990


	//   ....[37]....
        /*0574*/ 	.word	0x00008a80


	//   ....[38]....
        /*0578*/ 	.word	0x00008ab0


	//   ....[39]....
        /*057c*/ 	.word	0x00008ad0


	//   ....[40]....
        /*0580*/ 	.word	0x00008be0


	//   ....[41]....
        /*0584*/ 	.word	0x00008f50


	//   ....[42]....
        /*0588*/ 	.word	0x00008f70


	//   ....[43]....
        /*058c*/ 	.word	0x00009050


	//   ....[44]....
        /*0590*/ 	.word	0x00009090


	//   ....[45]....
        /*0594*/ 	.word	0x00009390


	//   ....[46]....
        /*0598*/ 	.word	0x000093b0


	//   ....[47]....
        /*059c*/ 	.word	0x000093c0


	//   ....[48]....
        /*05a0*/ 	.word	0x000093d0


	//   ....[49]....
        /*05a4*/ 	.word	0x0000be20


	//   ....[50]....
        /*05a8*/ 	.word	0x0000be40


	//   ....[51]....
        /*05ac*/ 	.word	0x0000be60


	//   ....[52]....
        /*05b0*/ 	.word	0x0000be70


	//   ....[53]....
        /*05b4*/ 	.word	0x0000ecc0


	//   ....[54]....
        /*05b8*/ 	.word	0x0000ece0


	//   ....[55]....
        /*05bc*/ 	.word	0x0000ed90


	//   ....[56]....
        /*05c0*/ 	.word	0x0000edf0


	//   ....[57]....
        /*05c4*/ 	.word	0x00010270


	//   ....[58]....
        /*05c8*/ 	.word	0x000102d0


	//   ....[59]....
        /*05cc*/ 	.word	0x000102e0


	//   ....[60]....
        /*05d0*/ 	.word	0x00010310


	//   ....[61]....
        /*05d4*/ 	.word	0x00011600


	//   ....[62]....
        /*05d8*/ 	.word	0x00011620


	//   ....[63]....
        /*05dc*/ 	.word	0x00011710


	//   ....[64]....
        /*05e0*/ 	.word	0x00011730


	//   ....[65]....
        /*05e4*/ 	.word	0x00011bc0


	//   ....[66]....
        /*05e8*/ 	.word	0x00011be0


	//   ....[67]....
        /*05ec*/ 	.word	0x00011ce0


	//   ....[68]....
        /*05f0*/ 	.word	0x00011d20


	//   ....[69]....
        /*05f4*/ 	.word	0x00012e80


	//   ....[70]....
        /*05f8*/ 	.word	0x00012eb0


	//   ....[71]....
        /*05fc*/ 	.word	0x00013170


	//   ....[72]....
        /*0600*/ 	.word	0x000132a0


	//   ....[73]....
        /*0604*/ 	.word	0x00014850


	//   ....[74]....
        /*0608*/ 	.word	0x00014870


	//   ....[75]....
        /*060c*/ 	.word	0x00014980


	//   ....[76]....
        /*0610*/ 	.word	0x000149b0


	//   ....[77]....
        /*0614*/ 	.word	0x00014bd0


	//   ....[78]....
        /*0618*/ 	.word	0x00014c00


	//   ....[79]....
        /*061c*/ 	.word	0x00014c10


	//   ....[80]....
        /*0620*/ 	.word	0x00014c40


	//   ....[81]....
        /*0624*/ 	.word	0x00016130


	//   ....[82]....
        /*0628*/ 	.word	0x00016140


	//   ....[83]....
        /*062c*/ 	.word	0x00016160


	//   ....[84]....
        /*0630*/ 	.word	0x00016180


	//   ....[85]....
        /*0634*/ 	.word	0x00016500


	//   ....[86]....
        /*0638*/ 	.word	0x00016520


	//   ....[87]....
        /*063c*/ 	.word	0x00016640


	//   ....[88]....
        /*0640*/ 	.word	0x00016650


	//   ....[89]....
        /*0644*/ 	.word	0x00016780


	//   ....[90]....
        /*0648*/ 	.word	0x000167a0


	//   ....[91]....
        /*064c*/ 	.word	0x000168d0


	//   ....[92]....
        /*0650*/ 	.word	0x000168e0


	//   ....[93]....
        /*0654*/ 	.word	0x00016c00


	//   ....[94]....
        /*0658*/ 	.word	0x00016c20


	//   ....[95]....
        /*065c*/ 	.word	0x00017690


	//   ....[96]....
        /*0660*/ 	.word	0x000176a0


	//   ....[97]....
        /*0664*/ 	.word	0x00018890


	//   ....[98]....
        /*0668*/ 	.word	0x000188b0


	//   ....[99]....
        /*066c*/ 	.word	0x000189e0


	//   ....[100]....
        /*0670*/ 	.word	0x000189f0


	//   ....[101]....
        /*0674*/ 	.word	0x00018b20


	//   ....[102]....
        /*0678*/ 	.word	0x00018b40


	//   ....[103]....
        /*067c*/ 	.word	0x00018c70


	//   ....[104]....
        /*0680*/ 	.word	0x00018c80


	//   ....[105]....
        /*0684*/ 	.word	0x00018e40


	//   ....[106]....
        /*0688*/ 	.word	0x00018e60


	//   ....[107]....
        /*068c*/ 	.word	0x00018f80


	//   ....[108]....
        /*0690*/ 	.word	0x00018fc0


	//   ....[109]....
        /*0694*/ 	.word	0x00018ff0


	//   ....[110]....
        /*0698*/ 	.word	0x00019020


	//   ....[111]....
        /*069c*/ 	.word	0x00019050


	//   ....[112]....
        /*06a0*/ 	.word	0x00019080


	//   ....[113]....
        /*06a4*/ 	.word	0x000191e0


	//   ....[114]....
        /*06a8*/ 	.word	0x00019220


	//   ....[115]....
        /*06ac*/ 	.word	0x00019250


	//   ....[116]....
        /*06b0*/ 	.word	0x00019280


	//   ....[117]....
        /*06b4*/ 	.word	0x000192b0


	//   ....[118]....
        /*06b8*/ 	.word	0x000192e0


	//   ....[119]....
        /*06bc*/ 	.word	0x00019370


	//   ....[120]....
        /*06c0*/ 	.word	0x000193a0


	//   ....[121]....
        /*06c4*/ 	.word	0x000193b0


	//   ....[122]....
        /*06c8*/ 	.word	0x00019410


	//   ....[123]....
        /*06cc*/ 	.word	0x00019950


	//   ....[124]....
        /*06d0*/ 	.word	0x000199b0


	//   ....[125]....
        /*06d4*/ 	.word	0x00019a00


	//   ....[126]....
        /*06d8*/ 	.word	0x00019a50


	//   ....[127]....
        /*06dc*/ 	.word	0x00019aa0


	//   ....[128]....
        /*06e0*/ 	.word	0x00019b10


	//   ....[129]....
        /*06e4*/ 	.word	0x00019b60


	//   ....[130]....
        /*06e8*/ 	.word	0x00019bc0


	//   ....[131]....
        /*06ec*/ 	.word	0x00019c30


	//   ....[132]....
        /*06f0*/ 	.word	0x00019c90


	//   ....[133]....
        /*06f4*/ 	.word	0x00019d00


	//   ....[134]....
        /*06f8*/ 	.word	0x00019d70


	//   ....[135]....
        /*06fc*/ 	.word	0x00019de0


	//   ....[136]....
        /*0700*/ 	.word	0x00019e40


	//   ....[137]....
        /*0704*/ 	.word	0x00019eb0


	//   ....[138]....
        /*0708*/ 	.word	0x00019f20


	//   ....[139]....
        /*070c*/ 	.word	0x00019f90


	//   ....[140]....
        /*0710*/ 	.word	0x00019ff0


	//   ....[141]....
        /*0714*/ 	.word	0x0001a060


	//   ....[142]....
        /*0718*/ 	.word	0x0001a0d0


	//   ....[143]....
        /*071c*/ 	.word	0x0001a240


	//   ....[144]....
        /*0720*/ 	.word	0x0001a2a0


	//   ....[145]....
        /*0724*/ 	.word	0x0001a310


	//   ....[146]....
        /*0728*/ 	.word	0x0001a380


	//   ....[147]....
        /*072c*/ 	.word	0x0001a3f0


	//   ....[148]....
        /*0730*/ 	.word	0x0001a450


	//   ....[149]....
        /*0734*/ 	.word	0x0001a4c0


	//   ....[150]....
        /*0738*/ 	.word	0x0001a530


	//   ....[151]....
        /*073c*/ 	.word	0x0001a5a0


	//   ....[152]....
        /*0740*/ 	.word	0x0001a600


	//   ....[153]....
        /*0744*/ 	.word	0x0001a670


	//   ....[154]....
        /*0748*/ 	.word	0x0001a6e0


	//   ....[155]....
        /*074c*/ 	.word	0x0001a850


	//   ....[156]....
        /*0750*/ 	.word	0x0001a8b0


	//   ....[157]....
        /*0754*/ 	.word	0x0001a920


	//   ....[158]....
        /*0758*/ 	.word	0x0001a990


	//   ....[159]....
        /*075c*/ 	.word	0x0001ab00


	//   ....[160]....
        /*0760*/ 	.word	0x0001ab60


	//   ....[161]....
        /*0764*/ 	.word	0x0001abd0


	//   ....[162]....
        /*0768*/ 	.word	0x0001ac40


	//   ....[163]....
        /*076c*/ 	.word	0x0001adc0


	//   ....[164]....
        /*0770*/ 	.word	0x0001ae20


	//   ....[165]....
        /*0774*/ 	.word	0x0001ae70


	//   ....[166]....
        /*0778*/ 	.word	0x0001aee0


	//   ....[167]....
        /*077c*/ 	.word	0x0001af50


	//   ....[168]....
        /*0780*/ 	.word	0x0001b0d0


	//   ....[169]....
        /*0784*/ 	.word	0x0001b130


	//   ....[170]....
        /*0788*/ 	.word	0x0001b190


	//   ....[171]....
        /*078c*/ 	.word	0x0001b1f0


	//   ....[172]....
        /*0790*/ 	.word	0x0001b240


	//   ....[173]....
        /*0794*/ 	.word	0x0001b280


	//   ....[174]....
        /*0798*/ 	.word	0x0001b2f0


	//   ....[175]....
        /*079c*/ 	.word	0x0001b360


	//   ....[176]....
        /*07a0*/ 	.word	0x0001b3d0


	//   ....[177]....
        /*07a4*/ 	.word	0x0001b430


	//   ....[178]....
        /*07a8*/ 	.word	0x0001b4a0


	//   ....[179]....
        /*07ac*/ 	.word	0x0001b510


	//   ....[180]....
        /*07b0*/ 	.word	0x0001b580


	//   ....[181]....
        /*07b4*/ 	.word	0x0001b5e0


	//   ....[182]....
        /*07b8*/ 	.word	0x0001b650


	//   ....[183]....
        /*07bc*/ 	.word	0x0001b6c0


	//   ....[184]....
        /*07c0*/ 	.word	0x0001b730


	//   ....[185]....
        /*07c4*/ 	.word	0x0001b790


	//   ....[186]....
        /*07c8*/ 	.word	0x0001b800


	//   ....[187]....
        /*07cc*/ 	.word	0x0001b870


	//   ....[188]....
        /*07d0*/ 	.word	0x0001b8e0


	//   ....[189]....
        /*07d4*/ 	.word	0x0001b940


	//   ....[190]....
        /*07d8*/ 	.word	0x0001b9b0


	//   ....[191]....
        /*07dc*/ 	.word	0x0001ba20


	//   ....[192]....
        /*07e0*/ 	.word	0x0001ba90


	//   ....[193]....
        /*07e4*/ 	.word	0x0001baf0


	//   ....[194]....
        /*07e8*/ 	.word	0x0001bb60


	//   ....[195]....
        /*07ec*/ 	.word	0x0001bbd0


	//   ....[196]....
        /*07f0*/ 	.word	0x0001bc20


	//   ....[197]....
        /*07f4*/ 	.word	0x0001bc60


	//   ....[198]....
        /*07f8*/ 	.word	0x0001bcb0


	//   ....[199]....
        /*07fc*/ 	.word	0x0001bd00


	//   ....[200]....
        /*0800*/ 	.word	0x0001bd50


	//   ....[201]....
        /*0804*/ 	.word	0x0001bdc0


	//   ....[202]....
        /*0808*/ 	.word	0x0001be10


	//   ....[203]....
        /*080c*/ 	.word	0x0001be60


	//   ....[204]....
        /*0810*/ 	.word	0x0001beb0


	//   ....[205]....
        /*0814*/ 	.word	0x0001bf00


	//   ....[206]....
        /*0818*/ 	.word	0x0001bf50


	//   ....[207]....
        /*081c*/ 	.word	0x0001bfc0


	//   ....[208]....
        /*0820*/ 	.word	0x0001c010


	//   ....[209]....
        /*0824*/ 	.word	0x0001c070


	//   ....[210]....
        /*0828*/ 	.word	0x0001c0d0


	//   ....[211]....
        /*082c*/ 	.word	0x0001c140


	//----- nvinfo : EIATTR_EXIT_INSTR_OFFSETS
	.align		4
.L_664:
        /*0830*/ 	.byte	0x04, 0x1c
        /*0832*/ 	.short	(.L_666 - .L_665)


	//   ....[0]....
.L_665:
        /*0834*/ 	.word	0x00000b40


	//   ....[1]....
        /*0838*/ 	.word	0x00019910


	//----- nvinfo : EIATTR_MAX_THREADS
	.align		4
.L_666:
        /*083c*/ 	.byte	0x04, 0x05
        /*083e*/ 	.short	(.L_668 - .L_667)
.L_667:
        /*0840*/ 	.word	0x00000100
        /*0844*/ 	.word	0x00000001
        /*0848*/ 	.word	0x00000001


	//----- nvinfo : EIATTR_CRS_STACK_SIZE
	.align		4
.L_668:
        /*084c*/ 	.byte	0x04, 0x1e
        /*084e*/ 	.short	(.L_670 - .L_669)
.L_669:
        /*0850*/ 	.word	0x00000000
.L_670:


//--------------------- .nv.info._ZN7cutlass13device_kernelIN5flash19enable_sm80_to_sm89INS1_16FlashAttnFwdSm80INS1_25CollectiveMainloopFwdSm80ILi8ELi2ELb0EN4cute5tupleIJNS5_1CILi128EEENS7_ILi64EEENS7_ILi192EEEEEELi192ENS_10bfloat16_tEfNS_4arch4Sm80ELb0ELb1ELb1ELb0ELb1ELb0ELb1ELb1EEENS1_21CollectiveEpilogueFwdINS6_IJS8_SA_S9_EEENS6_IJNS7_ILi1EEESI_SI_EEESC_SE_Li256ELb0ELb1ELb1ELb0EEENS1_19SingleTileSchedulerILb0ELb1ELb1ELi128EEEEEEEEEvNT_6ParamsE --------------------------
	.section	.nv.info._ZN7cutlass13device_kernelIN5flash19enable_sm80_to_sm89INS1_16FlashAttnFwdSm80INS1_25CollectiveMainloopFwdSm80ILi8ELi2ELb0EN4cute5tupleIJNS5_1CILi128EEENS7_ILi64EEENS7_ILi192EEEEEELi192ENS_10bfloat16_tEfNS_4arch4Sm80ELb0ELb1ELb1ELb0ELb1ELb0ELb1ELb1EEENS1_21CollectiveEpilogueFwdINS6_IJS8_SA_S9_EEENS6_IJNS7_ILi1EEESI_SI_EEESC_SE_Li256ELb0ELb1ELb1ELb0EEENS1_19SingleTileSchedulerILb0ELb1ELb1ELi128EEEEEEEEEvNT_6ParamsE,"",@"SHT_CUDA_INFO"
	.sectionflags	@""
	.align	4


	//----- nvinfo : EIATTR_CUDA_API_VERSION
	.align		4
        /*0000*/ 	.byte	0x04, 0x37
        /*0002*/ 	.short	(.L_672 - .L_671)
.L_671:
        /*0004*/ 	.word	0x00000082


	//----- nvinfo : EIATTR_SW2861232_WAR
	.align		4
.L_672:
        /*0008*/ 	.byte	0x01, 0x35
	.zero		2


	//----- nvinfo : EIATTR_PARAM_CBANK
	.align		4
        /*000c*/ 	.byte	0x04, 0x0a
        /*000e*/ 	.short	(.L_674 - .L_673)
	.align		4
.L_673:
        /*0010*/ 	.word	index@(.nv.constant0._ZN7cutlass13device_kernelIN5flash19enable_sm80_to_sm89INS1_16FlashAttnFwdSm80INS1_25CollectiveMainloopFwdSm80ILi8ELi2ELb0EN4cute5tupleIJNS5_1CILi128EEENS7_ILi64EEENS7_ILi192EEEEEELi192ENS_10bfloat16_tEfNS_4arch4Sm80ELb0ELb1ELb1ELb0ELb1ELb0ELb1ELb1EEENS1_21CollectiveEpilogueFwdINS6_IJS8_SA_S9_EEENS6_IJNS7_ILi1EEESI_SI_EEESC_SE_Li256ELb0ELb1ELb1ELb0EEENS1_19SingleTileSchedulerILb0ELb1ELb1ELi128EEEEEEEEEvNT_6ParamsE)
        /*0014*/ 	.short	0x0160
        /*0016*/ 	.short	0x0418


	//----- nvinfo : EIATTR_CBANK_PARAM_SIZE
	.align		4
.L_674:
        /*0018*/ 	.byte	0x03, 0x19
        /*001a*/ 	.short	0x0418


	//----- nvinfo : EIATTR_KPARAM_INFO
	.align		4
        /*001c*/ 	.byte	0x04, 0x17
        /*001e*/ 	.short	(.L_676 - .L_675)
.L_675:
        /*0020*/ 	.word	0x00000000
        /*0024*/ 	.short	0x0000
        /*0026*/ 	.short	0x0000
        /*0028*/ 	.byte	0x00, 0xf0, 0x61, 0x10


	//----- nvinfo : EIATTR_MAXREG_COUNT
	.align		4
.L_676:
        /*002c*/ 	.byte	0x03, 0x1b
        /*002e*/ 	.short	0x00ff


	//----- nvinfo : EIATTR_NUM_BARRIERS
	.align		4
        /*0030*/ 	.byte	0x02, 0x4c
        /*0032*/ 	.byte	0x02
	.zero		1


	//----- nvinfo : EIATTR_MERCURY_ISA_VERSION
	.align		4
        /*0034*/ 	.byte	0x03, 0x5f
        /*0036*/ 	.short	0x0000


	//----- nvinfo : EIATTR_COOP_GROUP_MASK_REGIDS
	.align		4
        /*0038*/ 	.byte	0x04, 0x29
        /*003a*/ 	.short	(.L_678 - .L_677)


	//   ....[0]....
.L_677:
        /*003c*/ 	.word	0xffffffff


	//   ....[1]....
        /*0040*/ 	.word	0xffffffff


	//   ....[2]....
        /*0044*/ 	.word	0xffffffff


	//   ....[3]....
        /*0048*/ 	.word	0xffffffff


	//   ....[4]....
        /*004c*/ 	.word	0xffffffff


	//   ....[5]....
        /*0050*/ 	.word	0xffffffff


	//   ....[6]....
        /*0054*/ 	.word	0xffffffff


	//   ....[7]....
        /*0058*/ 	.word	0xffffffff


	//   ....[8]....
        /*005c*/ 	.word	0xffffffff


	//   ....[9]....
        /*0060*/ 	.word	0xffffffff


	//   ....[10]....
        /*0064*/ 	.word	0xffffffff


	//   ....[11]....
        /*0068*/ 	.word	0xffffffff


	//   ....[12]....
        /*006c*/ 	.word	0xffffffff


	//   ....[13]....
        /*0070*/ 	.word	0xffffffff


	//   ....[14]....
        /*0074*/ 	.word	0xffffffff


	//   ....[15]....
        /*0078*/ 	.word	0xffffffff


	//   ....[16]....
        /*007c*/ 	.word	0xffffffff


	//   ....[17]....
        /*0080*/ 	.word	0xffffffff


	//   ....[18]....
        /*0084*/ 	.word	0xffffffff


	//   ....[19]....
        /*0088*/ 	.word	0xffffffff


	//   ....[20]....
        /*008c*/ 	.word	0xffffffff


	//   ....[21]....
        /*0090*/ 	.word	0xffffffff


	//   ....[22]....
        /*0094*/ 	.word	0xffffffff


	//   ....[23]....
        /*0098*/ 	.word	0xffffffff


	//   ....[24]....
        /*009c*/ 	.word	0xffffffff


	//   ....[25]....
        /*00a0*/ 	.word	0xffffffff


	//   ....[26]....
        /*00a4*/ 	.word	0xffffffff


	//   ....[27]....
        /*00a8*/ 	.word	0xffffffff


	//   ....[28]....
        /*00ac*/ 	.word	0xffffffff


	//   ....[29]....
        /*00b0*/ 	.word	0xffffffff


	//   ....[30]....
        /*00b4*/ 	.word	0xffffffff


	//   ....[31]....
        /*00b8*/ 	.word	0xffffffff


	//   ....[32]....
        /*00bc*/ 	.word	0xffffffff


	//   ....[33]....
        /*00c0*/ 	.word	0xffffffff


	//   ....[34]....
        /*00c4*/ 	.word	0xffffffff


	//   ....[35]....
        /*00c8*/ 	.word	0xffffffff


	//   ....[36]....
        /*00cc*/ 	.word	0xffffffff


	//   ....[37]....
        /*00d0*/ 	.word	0xffffffff


	//   ....[38]....
        /*00d4*/ 	.word	0xffffffff


	//   ....[39]....
        /*00d8*/ 	.word	0xffffffff


	//   ....[40]....
        /*00dc*/ 	.word	0xffffffff


	//   ....[41]....
        /*00e0*/ 	.word	0xffffffff


	//   ....[42]....
        /*00e4*/ 	.word	0xffffffff


	//   ....[43]....
        /*00e8*/ 	.word	0xffffffff


	//   ....[44]....
        /*00ec*/ 	.word	0xffffffff


	//   ....[45]....
        /*00f0*/ 	.word	0xffffffff


	//   ....[46]....
        /*00f4*/ 	.word	0xffffffff


	//   ....[47]....
        /*00f8*/ 	.word	0xffffffff


	//   ....[48]....
        /*00fc*/ 	.word	0xffffffff


	//   ....[49]....
        /*0100*/ 	.word	0xffffffff


	//   ....[50]....
        /*0104*/ 	.word	0xffffffff


	//   ....[51]....
        /*0108*/ 	.word	0xffffffff


	//   ....[52]....
        /*010c*/ 	.word	0xffffffff


	//   ....[53]....
        /*0110*/ 	.word	0xffffffff


	//   ....[54]....
        /*0114*/ 	.word	0xffffffff


	//   ....[55]....
        /*0118*/ 	.word	0xffffffff


	//   ....[56]....
        /*011c*/ 	.word	0xffffffff


	//   ....[57]....
        /*0120*/ 	.word	0xffffffff


	//   ....[58]....
        /*0124*/ 	.word	0xffffffff


	//   ....[59]....
        /*0128*/ 	.word	0xffffffff


	//   ....[60]....
        /*012c*/ 	.word	0xffffffff


	//   ....[61]....
        /*0130*/ 	.word	0xffffffff


	//   ....[62]....
        /*0134*/ 	.word	0xffffffff


	//   ....[63]....
        /*0138*/ 	.word	0xffffffff


	//   ....[64]....
        /*013c*/ 	.word	0xffffffff


	//   ....[65]....
        /*0140*/ 	.word	0xffffffff


	//   ....[66]....
        /*0144*/ 	.word	0xffffffff


	//   ....[67]....
        /*0148*/ 	.word	0xffffffff


	//   ....[68]....
        /*014c*/ 	.word	0xffffffff


	//   ....[69]....
        /*0150*/ 	.word	0xffffffff


	//   ....[70]....
        /*0154*/ 	.word	0xffffffff


	//   ....[71]....
        /*0158*/ 	.word	0xffffffff


	//   ....[72]....
        /*015c*/ 	.word	0xffffffff


	//   ....[73]....
        /*0160*/ 	.word	0xffffffff


	//   ....[74]....
        /*0164*/ 	.word	0xffffffff


	//   ....[75]....
        /*0168*/ 	.word	0xffffffff


	//   ....[76]....
        /*016c*/ 	.word	0xffffffff


	//   ....[77]....
        /*0170*/ 	.word	0xffffffff


	//   ....[78]....
        /*0174*/ 	.word	0xffffffff


	//   ....[79]....
        /*0178*/ 	.word	0xffffffff


	//   ....[80]....
        /*017c*/ 	.word	0xffffffff


	//   ....[81]....
        /*0180*/ 	.word	0xffffffff


	//   ....[82]....
        /*0184*/ 	.word	0xffffffff


	//   ....[83]....
        /*0188*/ 	.word	0xffffffff


	//   ....[84]....
        /*018c*/ 	.word	0xffffffff


	//   ....[85]....
        /*0190*/ 	.word	0xffffffff


	//   ....[86]....
        /*0194*/ 	.word	0xffffffff


	//----- nvinfo : EIATTR_COOP_GROUP_INSTR_OFFSETS
	.align		4
.L_678:
        /*0198*/ 	.byte	0x04, 0x28
        /*019a*/ 	.short	(.L_680 - .L_679)


	//   ....[0]....
.L_679:
        /*019c*/ 	.word	0x00000050


	//   ....[1]....
        /*01a0*/ 	.word	0x000012e0


	//   ....[2]....
        /*01a4*/ 	.word	0x00001310


	//   ....[3]....
        /*01a8*/ 	.word	0x00001540


	//   ....[4]....
        /*01ac*/ 	.word	0x00001570


	//   ....[5]....
        /*01b0*/ 	.word	0x00001690


	//   ....[6]....
        /*01b4*/ 	.word	0x000016c0


	//   ....[7]....
        /*01b8*/ 	.word	0x000017d0


	//   ....[8]....
        /*01bc*/ 	.word	0x00001810


	//   ....[9]....
        /*01c0*/ 	.word	0x00001d70


	//   ....[10]....
        /*01c4*/ 	.word	0x00001d90


	//   ....[11]....
        /*01c8*/ 	.word	0x00001db0


	//   ....[12]....
        /*01cc*/ 	.word	0x00001dd0


	//   ....[13]....
        /*01d0*/ 	.word	0x00001e90


	//   ....[14]....
        /*01d4*/ 	.word	0x00001eb0


	//   ....[15]....
        /*01d8*/ 	.word	0x00001ed0


	//   ....[16]....
        /*01dc*/ 	.word	0x00001ef0


	//   ....[17]....
        /*01e0*/ 	.word	0x000023e0


	//   ....[18]....
        /*01e4*/ 	.word	0x00002410


	//   ....[19]....
        /*01e8*/ 	.word	0x00002430


	//   ....[20]....
        /*01ec*/ 	.word	0x00002440


	//   ....[21]....
        /*01f0*/ 	.word	0x00002a00


	//   ....[22]....
        /*01f4*/ 	.word	0x00002a30


	//   ....[23]....
        /*01f8*/ 	.word	0x00002a50


	//   ....[24]....
        /*01fc*/ 	.word	0x00002ab0


	//   ....[25]....
        /*0200*/ 	.word	0x00003880


	//   ....[26]....
        /*0204*/ 	.word	0x00003ba0


	//   ....[27]....
        /*0208*/ 	.word	0x00004770


	//   ....[28]....
        /*020c*/ 	.word	0x000048b0


	//   ....[29]....
        /*0210*/ 	.word	0x000048d0


	//   ....[30]....
        /*0214*/ 	.word	0x00004940


	//   ....[31]....
        /*0218*/ 	.word	0x00005b10


	//   ....[32]....
        /*021c*/ 	.word	0x00005b40


	//   ....[33]....
        /*0220*/ 	.word	0x00005b60


	//   ....[34]....
        /*0224*/ 	.word	0x00005b70


	//   ....[35]....
        /*0228*/ 	.word	0x00006280


	//   ....[36]....
        /*022c*/ 	.word	0x000062a0


	//   ....[37]....
        /*0230*/ 	.word	0x000062b0


	//   ....[38]....
        /*0234*/ 	.word	0x000062c0


	//   ....[39]....
        /*0238*/ 	.word	0x00007020


	//   ....[40]....
        /*023c*/ 	.word	0x000074a0


	//   ....[41]....
        /*0240*/ 	.word	0x00007dc0


	//   ....[42]....
        /*0244*/ 	.word	0x00007ef0


	//   ....[43]....
        /*0248*/ 	.word	0x00007f10


	//   ....[44]....
        /*024c*/ 	.word	0x00007fb0


	//   ....[45]....
        /*0250*/ 	.word	0x00009880


	//   ....[46]....
        /*0254*/ 	.word	0x000098b0


	//   ....[47]....
        /*0258*/ 	.word	0x000098c0


	//   ....[48]....
        /*025c*/ 	.word	0x000098d0


	//   ....[49]....
        /*0260*/ 	.word	0x0000a050


	//   ....[50]....
        /*0264*/ 	.word	0x0000a070


	//   ....[51]....
        /*0268*/ 	.word	0x0000a080


	//   ....[52]....
        /*026c*/ 	.word	0x0000a090


	//   ....[53]....
        /*0270*/ 	.word	0x0000b1f0


	//   ....[54]....
        /*0274*/ 	.word	0x0000b220


	//   ....[55]....
        /*0278*/ 	.word	0x0000b240


	//   ....[56]....
        /*027c*/ 	.word	0x0000b280


	//   ....[57]....
        /*0280*/ 	.word	0x0000cb50


	//   ....[58]....
        /*0284*/ 	.word	0x0000cb80


	//   ....[59]....
        /*0288*/ 	.word	0x0000cb90


	//   ....[60]....
        /*028c*/ 	.word	0x0000cba0


	//   ....[61]....
        /*0290*/ 	.word	0x0000d0a0


	//   ....[62]....
        /*0294*/ 	.word	0x0000d0d0


	//   ....[63]....
        /*0298*/ 	.word	0x0000d0f0


	//   ....[64]....
        /*029c*/ 	.word	0x0000d100


	//   ....[65]....
        /*02a0*/ 	.word	0x0000ded0


	//   ....[66]....
        /*02a4*/ 	.word	0x0000e280


	//   ....[67]....
        /*02a8*/ 	.word	0x0000ebc0


	//   ....[68]....
        /*02ac*/ 	.word	0x0000ecd0


	//   ....[69]....
        /*02b0*/ 	.word	0x0000ece0


	//   ....[70]....
        /*02b4*/ 	.word	0x0000ed50


	//   ....[71]....
        /*02b8*/ 	.word	0x00010630


	//   ....[72]....
        /*02bc*/ 	.word	0x00010660


	//   ....[73]....
        /*02c0*/ 	.word	0x00010680


	//   ....[74]....
        /*02c4*/ 	.word	0x00010690


	//   ....[75]....
        /*02c8*/ 	.word	0x00010860


	//   ....[76]....
        /*02cc*/ 	.word	0x00010890


	//   ....[77]....
        /*02d0*/ 	.word	0x000108d0


	//   ....[78]....
        /*02d4*/ 	.word	0x000108e0


	//   ....[79]....
        /*02d8*/ 	.word	0x000115f0


	//   ....[80]....
        /*02dc*/ 	.word	0x00011630


	//   ....[81]....
        /*02e0*/ 	.word	0x00011660


	//   ....[82]....
        /*02e4*/ 	.word	0x000116a0


	//   ....[83]....
        /*02e8*/ 	.word	0x00011710


	//   ....[84]....
        /*02ec*/ 	.word	0x00011770


	//   ....[85]....
        /*02f0*/ 	.word	0x00012080


	//   ....[86]....
        /*02f4*/ 	.word	0x00012090


	//----- nvinfo : EIATTR_EXIT_INSTR_OFFSETS
	.align		4
.L_680:
        /*02f8*/ 	.byte	0x04, 0x1c
        /*02fa*/ 	.short	(.L_682 - .L_681)


	//   ....[0]....
.L_681:
        /*02fc*/ 	.word	0x000001b0


	//   ....[1]....
        /*0300*/ 	.word	0x000120a0


	//   ....[2]....
        /*0304*/ 	.word	0x00012940


	//   ....[3]....
        /*0308*/ 	.word	0x00012990


	//   ....[4]....
        /*030c*/ 	.word	0x000129c0


	//   ....[5]....
        /*0310*/ 	.word	0x00012a20


	//   ....[6]....
        /*0314*/ 	.word	0x00012cb0


	//----- nvinfo : EIATTR_CTAIDZ_USED
	.align		4
.L_682:
        /*0318*/ 	.byte	0x01, 0x04
	.zero		2


	//----- nvinfo : EIATTR_MAX_THREADS
	.align		4
        /*031c*/ 	.byte	0x04, 0x05
        /*031e*/ 	.short	(.L_684 - .L_683)
.L_683:
        /*0320*/ 	.word	0x00000100
        /*0324*/ 	.word	0x00000001
        /*0328*/ 	.word	0x00000001


	//----- nvinfo : EIATTR_CRS_STACK_SIZE
	.align		4
.L_684:
        /*032c*/ 	.byte	0x04, 0x1e
        /*032e*/ 	.short	(.L_686 - .L_685)
.L_685:
        /*0330*/ 	.word	0x00000000
.L_686:


//--------------------- .nv.info._ZN7cutlass13device_kernelIN5flash19enable_sm80_to_sm89INS1_16FlashAttnFwdSm80INS1_25CollectiveMainloopFwdSm80ILi8ELi2ELb0EN4cute5tupleIJNS5_1CILi128EEENS7_ILi64EEENS7_ILi192EEEEEELi192ENS_10bfloat16_tEfNS_4arch4Sm80ELb0ELb1ELb1ELb1ELb1ELb0ELb1ELb1EEENS1_21CollectiveEpilogueFwdINS6_IJS8_SA_S9_EEENS6_IJNS7_ILi1EEESI_SI_EEESC_SE_Li256ELb1ELb1ELb1ELb0EEENS1_36VarlenDynamicPersistentTileSchedulerILi128ELi64ELi256ELi256ELb1ELb1ELb0ELb1ELb0ELb1EEEEEEEEEvNT_6ParamsE --------------------------
	.section	.nv.info._ZN7cutlass13device_kernelIN5flash19enable_sm80_to_sm89INS1_16FlashAttnFwdSm80INS1_25CollectiveMainloopFwdSm80ILi8ELi2ELb0EN4cute5tupleIJNS5_1CILi128EEENS7_ILi64EEENS7_ILi192EEEEEELi192ENS_10bfloat16_tEfNS_4arch4Sm80ELb0ELb1ELb1ELb1ELb1ELb0ELb1ELb1EEENS1_21CollectiveEpilogueFwdINS6_IJS8_SA_S9_EEENS6_IJNS7_ILi1EEESI_SI_EEESC_SE_Li256ELb1ELb1ELb1ELb0EEENS1_36VarlenDynamicPersistentTileSchedulerILi128ELi64ELi256ELi256ELb1ELb1ELb0ELb1ELb0ELb1EEEEEEEEEvNT_6ParamsE,"",@"SHT_CUDA_INFO"
	.sectionflags	@""
	.align	4


	//----- nvinfo : EIATTR_CUDA_API_VERSION
	.align		4
        /*0000*/ 	.byte	0x04, 0x37
        /*0002*/ 	.short	(.L_688 - .L_687)
.L_687:
        /*0004*/ 	.word	0x00000082


	//----- nvinfo : EIATTR_SW2861232_WAR
	.align		4
.L_688:
        /*0008*/ 	.byte	0x01, 0x35
	.zero		2


	//----- nvinfo : EIATTR_PARAM_CBANK
	.align		4
        /*000c*/ 	.byte	0x04, 0x0a
        /*000e*/ 	.short	(.L_690 - .L_689)
	.align		4
.L_689:
        /*0010*/ 	.word	index@(.nv.constant0._ZN7cutlass13device_kernelIN5flash19enable_sm80_to_sm89INS1_16FlashAttnFwdSm80INS1_25CollectiveMainloopFwdSm80ILi8ELi2ELb0EN4cute5tupleIJNS5_1CILi128EEENS7_ILi64EEENS7_ILi192EEEEEELi192ENS_10bfloat16_tEfNS_4arch4Sm80ELb0ELb1ELb1ELb1ELb1ELb0ELb1ELb1EEENS1_21CollectiveEpilogueFwdINS6_IJS8_SA_S9_EEENS6_IJNS7_ILi1EEESI_SI_EEESC_SE_Li256ELb1ELb1ELb1ELb0EEENS1_36VarlenDynamicPersistentTileSchedulerILi128ELi64ELi256ELi256ELb1ELb1ELb0ELb1ELb0ELb1EEEEEEEEEvNT_6ParamsE)
        /*0014*/ 	.short	0x0160
        /*0016*/ 	.short	0x0438


	//----- nvinfo : EIATTR_CBANK_PARAM_SIZE
	.align		4
.L_690:
        /*0018*/ 	.byte	0x03, 0x19
        /*001a*/ 	.short	0x0438


	//----- nvinfo : EIATTR_KPARAM_INFO
	.align		4
        /*001c*/ 	.byte	0x04, 0x17
        /*001e*/ 	.short	(.L_692 - .L_691)
.L_691:
        /*0020*/ 	.word	0x00000000
        /*0024*/ 	.short	0x0000
        /*0026*/ 	.short	0x0000
        /*0028*/ 	.byte	0x00, 0xf0, 0xe1, 0x10


	//----- nvinfo : EIATTR_MAXREG_COUNT
	.align		4
.L_692:
        /*002c*/ 	.byte	0x03, 0x1b
        /*002e*/ 	.short	0x00ff


	//----- nvinfo : EIATTR_NUM_BARRIERS
	.align		4
        /*0030*/ 	.byte	0x02, 0x4c
        /*0032*/ 	.byte	0x06
	.zero		1


	//----- nvinfo : EIATTR_ANNOTATIONS
	.align		4
        /*0034*/ 	.byte	0x04, 0x55
        /*0036*/ 	.short	(.L_694 - .L_693)


	//   ....[0]....
.L_693:
        /*0038*/ 	.word	0x00000001
        /*003c*/ 	.byte	0x70, 0x00, 0x00, 0x00, 0x01, 0x00, 0x00, 0x00, 0x40, 0x14, 0x00, 0x00, 0x01, 0x00, 0x00, 0x00
        /*004c*/ 	.byte	0xf0, 0x17, 0x00, 0x00, 0x01, 0x00, 0x00, 0x00, 0x20, 0x18, 0x00, 0x00, 0x01, 0x00, 0x00, 0x00
        /*005c*/ 	.byte	0xb0, 0x56, 0x00, 0x00, 0x01, 0x00, 0x00, 0x00, 0x00, 0x31, 0x01, 0x00, 0x01, 0x00, 0x00, 0x00
        /*006c*/ 	.byte	0x60, 0x38, 0x01, 0x00, 0x01, 0x00, 0x00, 0x00, 0x70, 0x64, 0x01, 0x00


	//----- nvinfo : EIATTR_MERCURY_ISA_VERSION
	.align		4
.L_694:
        /*0078*/ 	.byte	0x03, 0x5f
        /*007a*/ 	.short	0x0000


	//----- nvinfo : EIATTR_INT_WARP_WIDE_INSTR_OFFSETS
	.align		4
        /*007c*/ 	.byte	0x04, 0x31
        /*007e*/ 	.short	(.L_696 - .L_695)


	//   ....[0]....
.L_695:
        /*0080*/ 	.word	0x00012fe0


	//   ....[1]....
        /*0084*/ 	.word	0x00013060


	//----- nvinfo : EIATTR_COOP_GROUP_MASK_REGIDS
	.align		4
.L_696:
        /*0088*/ 	.byte	0x04, 0x29
        /*008a*/ 	.short	(.L_698 - .L_697)


	//   ....[0]....
.L_697:
        /*008c*/ 	.word	0xffffffff


	//   ....[1]....
        /*0090*/ 	.word	0xffffffff


	//   ....[2]....
        /*0094*/ 	.word	0xffffffff


	//   ....[3]....
        /*0098*/ 	.word	0xffffffff


	//   ....[4]....
        /*009c*/ 	.word	0xffffffff


	//   ....[5]....
        /*00a0*/ 	.word	0xffffffff


	//   ....[6]....
        /*00a4*/ 	.word	0xffffffff


	//   ....[7]....
        /*00a8*/ 	.word	0xffffffff


	//   ....[8]....
        /*00ac*/ 	.word	0xffffffff


	//   ....[9]....
        /*00b0*/ 	.word	0xffffffff


	//   ....[10]....
        /*00b4*/ 	.word	0xffffffff


	//   ....[11]....
        /*00b8*/ 	.word	0xffffffff


	//   ....[12]....
        /*00bc*/ 	.word	0xffffffff


	//   ....[13]....
        /*00c0*/ 	.word	0xffffffff


	//   ....[14]....
        /*00c4*/ 	.word	0xffffffff


	//   ....[15]....
        /*00c8*/ 	.word	0xffffffff


	//   ....[16]....
        /*00cc*/ 	.word	0xffffffff


	//   ....[17]....
        /*00d0*/ 	.word	0xffffffff


	//   ....[18]....
        /*00d4*/ 	.word	0xffffffff


	//   ....[19]....
        /*00d8*/ 	.word	0xffffffff


	//   ....[20]....
        /*00dc*/ 	.word	0xffffffff


	//   ....[21]....
        /*00e0*/ 	.word	0xffffffff


	//   ....[22]....
        /*00e4*/ 	.word	0xffffffff


	//   ....[23]....
        /*00e8*/ 	.word	0xffffffff


	//   ....[24]....
        /*00ec*/ 	.word	0xffffffff


	//   ....[25]....
        /*00f0*/ 	.word	0xffffffff


	//   ....[26]....
        /*00f4*/ 	.word	0xffffffff


	//   ....[27]....
        /*00f8*/ 	.word	0xffffffff


	//   ....[28]....
        /*00fc*/ 	.word	0xffffffff


	//   ....[29]....
        /*0100*/ 	.word	0xffffffff


	//   ....[30]....
        /*0104*/ 	.word	0xffffffff


	//   ....[31]....
        /*0108*/ 	.word	0xffffffff


	//   ....[32]....
        /*010c*/ 	.word	0xffffffff


	//   ....[33]....
        /*0110*/ 	.word	0xffffffff


	//   ....[34]....
        /*0114*/ 	.word	0xffffffff


	//   ....[35]....
        /*0118*/ 	.word	0xffffffff


	//   ....[36]....
        /*011c*/ 	.word	0xffffffff


	//   ....[37]....
        /*0120*/ 	.word	0xffffffff


	//   ....[38]....
        /*0124*/ 	.word	0xffffffff


	//   ....[39]....
        /*0128*/ 	.word	0xffffffff


	//   ....[40]....
        /*012c*/ 	.word	0xffffffff


	//   ....[41]....
        /*0130*/ 	.word	0xffffffff


	//   ....[42]....
        /*0134*/ 	.word	0xffffffff


	//   ....[43]....
        /*0138*/ 	.word	0xffffffff


	//   ....[44]....
        /*013c*/ 	.word	0xffffffff


	//   ....[45]....
        /*0140*/ 	.word	0xffffffff


	//   ....[46]....
        /*0144*/ 	.word	0xffffffff


	//   ....[47]....
        /*0148*/ 	.word	0xffffffff


	//   ....[48]....
        /*014c*/ 	.word	0xffffffff


	//   ....[49]....
        /*0150*/ 	.word	0xffffffff


	//   ....[50]....
        /*0154*/ 	.word	0xffffffff


	//   ....[51]....
        /*0158*/ 	.word	0xffffffff


	//   ....[52]....
        /*015c*/ 	.word	0xffffffff


	//   ....[53]....
        /*0160*/ 	.word	0xffffffff


	//   ....[54]....
        /*0164*/ 	.word	0xffffffff


	//   ....[55]....
        /*0168*/ 	.word	0xffffffff


	//   ....[56]....
        /*016c*/ 	.word	0xffffffff


	//   ....[57]....
        /*0170*/ 	.word	0xffffffff


	//   ....[58]....
        /*0174*/ 	.word	0xffffffff


	//   ....[59]....
        /*0178*/ 	.word	0xffffffff


	//   ....[60]....
        /*017c*/ 	.word	0xffffffff


	//   ....[61]....
        /*0180*/ 	.word	0xffffffff


	//   ....[62]....
        /*0184*/ 	.word	0xffffffff


	//   ....[63]....
        /*0188*/ 	.word	0xffffffff


	//   ....[64]....
        /*018c*/ 	.word	0xffffffff


	//   ....[65]....
        /*0190*/ 	.word	0xffffffff


	//   ....[66]....
        /*0194*/ 	.word	0xffffffff


	//   ....[67]....
        /*0198*/ 	.word	0xffffffff


	//   ....[68]....
        /*019c*/ 	.word	0xffffffff


	//   ....[69]....
        /*01a0*/ 	.word	0xffffffff


	//   ....[70]....
        /*01a4*/ 	.word	0xffffffff


	//   ....[71]....
        /*01a8*/ 	.word	0xffffffff


	//   ....[72]....
        /*01ac*/ 	.word	0xffffffff


	//   ....[73]....
        /*01b0*/ 	.word	0xffffffff


	//   ....[74]....
        /*01b4*/ 	.word	0xffffffff


	//   ....[75]....
        /*01b8*/ 	.word	0xffffffff


	//   ....[76]....
        /*01bc*/ 	.word	0xffffffff


	//   ....[77]....
        /*01c0*/ 	.word	0xffffffff


	//   ....[78]....
        /*01c4*/ 	.word	0xffffffff


	//   ....[79]....
        /*01c8*/ 	.word	0xffffffff


	//   ....[80]....
        /*01cc*/ 	.word	0xffffffff


	//   ....[81]....
        /*01d0*/ 	.word	0xffffffff


	//   ....[82]....
        /*01d4*/ 	.word	0xffffffff


	//   ....[83]....
        /*01d8*/ 	.word	0xffffffff


	//   ....[84]....
        /*01dc*/ 	.word	0xffffffff


	//   ....[85]....
        /*01e0*/ 	.word	0xffffffff


	//   ....[86]....
        /*01e4*/ 	.word	0xffffffff


	//   ....[87]....
        /*01e8*/ 	.word	0xffffffff


	//   ....[88]....
        /*01ec*/ 	.word	0xffffffff


	//   ....[89]....
        /*01f0*/ 	.word	0xffffffff


	//   ....[90]....
        /*01f4*/ 	.word	0xffffffff


	//   ....[91]....
        /*01f8*/ 	.word	0xffffffff


	//   ....[92]....
        /*01fc*/ 	.word	0xffffffff


	//   ....[93]....
        /*0200*/ 	.word	0xffffffff


	//   ....[94]....
        /*0204*/ 	.word	0xffffffff


	//   ....[95]....
        /*0208*/ 	.word	0xffffffff


	//   ....[96]....
        /*020c*/ 	.word	0xffffffff


	//   ....[97]....
        /*0210*/ 	.word	0xffffffff


	//   ....[98]....
        /*0214*/ 	.word	0xffffffff


	//   ....[99]....
        /*0218*/ 	.word	0xffffffff


	//   ....[100]....
        /*021c*/ 	.word	0xffffffff


	//   ....[101]....
        /*0220*/ 	.word	0xffffffff


	//   ....[102]....
        /*0224*/ 	.word	0xffffffff


	//   ....[103]....
        /*0228*/ 	.word	0xffffffff


	//   ....[104]....
        /*022c*/ 	.word	0xffffffff


	//   ....[105]....
        /*0230*/ 	.word	0xffffffff


	//   ....[106]....
        /*0234*/ 	.word	0xffffffff


	//   ....[107]....
        /*0238*/ 	.word	0xffffffff


	//   ....[108]....
        /*023c*/ 	.word	0xffffffff


	//   ....[109]....
        /*0240*/ 	.word	0xffffffff


	//   ....[110]....
        /*0244*/ 	.word	0xffffffff


	//   ....[111]....
        /*0248*/ 	.word	0xffffffff


	//   ....[112]....
        /*024c*/ 	.word	0xffffffff


	//   ....[113]....
        /*0250*/ 	.word	0xffffffff


	//   ....[114]....
        /*0254*/ 	.word	0xffffffff


	//   ....[115]....
        /*0258*/ 	.word	0xffffffff


	//   ....[116]....
        /*025c*/ 	.word	0xffffffff


	//   ....[117]....
        /*0260*/ 	.word	0xffffffff


	//   ....[118]....
        /*0264*/ 	.word	0xffffffff


	//   ....[119]....
        /*0268*/ 	.word	0xffffffff


	//   ....[120]....
        /*026c*/ 	.word	0xffffffff


	//   ....[121]....
        /*0270*/ 	.word	0xffffffff


	//   ....[122]....
        /*0274*/ 	.word	0xffffffff


	//   ....[123]....
        /*0278*/ 	.word	0xffffffff


	//   ....[124]....
        /*027c*/ 	.word	0xffffffff


	//   ....[125]....
        /*0280*/ 	.word	0xffffffff


	//   ....[126]....
        /*0284*/ 	.word	0xffffffff


	//   ....[127]....
        /*0288*/ 	.word	0xffffffff


	//   ....[128]....
        /*028c*/ 	.word	0xffffffff


	//   ....[129]....
        /*0290*/ 	.word	0xffffffff


	//   ....[130]....
        /*0294*/ 	.word	0xffffffff


	//   ....[131]....
        /*0298*/ 	.word	0xffffffff


	//   ....[132]....
        /*029c*/ 	.word	0xffffffff


	//   ....[133]....
        /*02a0*/ 	.word	0xffffffff


	//   ....[134]....
        /*02a4*/ 	.word	0xffffffff


	//   ....[135]....
        /*02a8*/ 	.word	0xffffffff


	//   ....[136]....
        /*02ac*/ 	.word	0xffffffff


	//   ....[137]....
        /*02b0*/ 	.word	0xffffffff


	//   ....[138]....
        /*02b4*/ 	.word	0xffffffff


	//   ....[139]....
        /*02b8*/ 	.word	0xffffffff


	//   ....[140]....
        /*02bc*/ 	.word	0xffffffff


	//   ....[141]....
        /*02c0*/ 	.word	0xffffffff


	//   ....[142]....
        /*02c4*/ 	.word	0xffffffff


	//   ....[143]....
        /*02c8*/ 	.word	0xffffffff


	//   ....[144]....
        /*02cc*/ 	.word	0xffffffff


	//   ....[145]....
        /*02d0*/ 	.word	0xffffffff


	//   ....[146]....
        /*02d4*/ 	.word	0xffffffff


	//   ....[147]....
        /*02d8*/ 	.word	0xffffffff


	//   ....[148]....
        /*02dc*/ 	.word	0xffffffff


	//   ....[149]....
        /*02e0*/ 	.word	0xffffffff


	//   ....[150]....
        /*02e4*/ 	.word	0xffffffff


	//   ....[151]....
        /*02e8*/ 	.word	0xffffffff


	//   ....[152]....
        /*02ec*/ 	.word	0xffffffff


	//   ....[153]....
        /*02f0*/ 	.word	0xffffffff


	//   ....[154]....
        /*02f4*/ 	.word	0xffffffff


	//   ....[155]....
        /*02f8*/ 	.word	0xffffffff


	//   ....[156]....
        /*02fc*/ 	.word	0xffffffff


	//   ....[157]....
        /*0300*/ 	.word	0xffffffff


	//   ....[158]....
        /*0304*/ 	.word	0xffffffff


	//   ....[159]....
        /*0308*/ 	.word	0xffffffff


	//   ....[160]....
        /*030c*/ 	.word	0xffffffff


	//   ....[161]....
        /*0310*/ 	.word	0xffffffff


	//   ....[162]....
        /*0314*/ 	.word	0xffffffff


	//   ....[163]....
        /*0318*/ 	.word	0xffffffff


	//   ....[164]....
        /*031c*/ 	.word	0xffffffff


	//   ....[165]....
        /*0320*/ 	.word	0xffffffff


	//   ....[166]....
        /*0324*/ 	.word	0xffffffff


	//   ....[167]....
        /*0328*/ 	.word	0xffffffff


	//   ....[168]....
        /*032c*/ 	.word	0xffffffff


	//   ....[169]....
        /*0330*/ 	.word	0xffffffff


	//   ....[170]....
        /*0334*/ 	.word	0xffffffff


	//   ....[171]....
        /*0338*/ 	.word	0xffffffff


	//   ....[172]....
        /*033c*/ 	.word	0xffffffff


	//   ....[173]....
        /*0340*/ 	.word	0xffffffff


	//   ....[174]....
        /*0344*/ 	.word	0xffffffff


	//   ....[175]....
        /*0348*/ 	.word	0xffffffff


	//   ....[176]....
        /*034c*/ 	.word	0xffffffff


	//   ....[177]....
        /*0350*/ 	.word	0xffffffff


	//   ....[178]....
        /*0354*/ 	.word	0xffffffff


	//   ....[179]....
        /*0358*/ 	.word	0xffffffff


	//   ....[180]....
        /*035c*/ 	.word	0xffffffff


	//   ....[181]....
        /*0360*/ 	.word	0xffffffff


	//   ....[182]....
        /*0364*/ 	.word	0xffffffff


	//   ....[183]....
        /*0368*/ 	.word	0xffffffff


	//   ....[184]....
        /*036c*/ 	.word	0xffffffff


	//   ....[185]....
        /*0370*/ 	.word	0xffffffff


	//   ....[186]....
        /*0374*/ 	.word	0xffffffff


	//   ....[187]....
        /*0378*/ 	.word	0xffffffff


	//   ....[188]....
        /*037c*/ 	.word	0xffffffff


	//   ....[189]....
        /*0380*/ 	.word	0xffffffff


	//   ....[190]....
        /*0384*/ 	.word	0xffffffff


	//   ....[191]....
        /*0388*/ 	.word	0xffffffff


	//   ....[192]....
        /*038c*/ 	.word	0xffffffff


	//   ....[193]....
        /*0390*/ 	.word	0xffffffff


	//   ....[194]....
        /*0394*/ 	.word	0xffffffff


	//   ....[195]....
        /*0398*/ 	.word	0xffffffff


	//   ....[196]....
        /*039c*/ 	.word	0xffffffff


	//   ....[197]....
        /*03a0*/ 	.word	0xffffffff


	//   ....[198]....
        /*03a4*/ 	.word	0xffffffff


	//   ....[199]....
        /*03a8*/ 	.word	0xffffffff


	//   ....[200]....
        /*03ac*/ 	.word	0xffffffff


	//   ....[201]....
        /*03b0*/ 	.word	0xffffffff


	//   ....[202]....
        /*03b4*/ 	.word	0xffffffff


	//   ....[203]....
        /*03b8*/ 	.word	0xffffffff


	//   ....[204]....
        /*03bc*/ 	.word	0xffffffff


	//   ....[205]....
        /*03c0*/ 	.word	0xffffffff


	//   ....[206]....
        /*03c4*/ 	.word	0xffffffff


	//   ....[207]....
        /*03c8*/ 	.word	0xffffffff


	//   ....[208]....
        /*03cc*/ 	.word	0xffffffff


	//   ....[209]....
        /*03d0*/ 	.word	0xffffffff


	//   ....[210]....
        /*03d4*/ 	.word	0xffffffff


	//   ....[211]....
        /*03d8*/ 	.word	0xffffffff


	//   ....[212]....
        /*03dc*/ 	.word	0xffffffff


	//   ....[213]....
        /*03e0*/ 	.word	0xffffffff


	//   ....[214]....
        /*03e4*/ 	.word	0xffffffff


	//   ....[215]....
        /*03e8*/ 	.word	0xffffffff


	//   ....[216]....
        /*03ec*/ 	.word	0xffffffff


	//   ....[217]....
        /*03f0*/ 	.word	0xffffffff


	//   ....[218]....
        /*03f4*/ 	.word	0xffffffff


	//   ....[219]....
        /*03f8*/ 	.word	0xffffffff


	//   ....[220]....
        /*03fc*/ 	.word	0xffffffff


	//   ....[221]....
        /*0400*/ 	.word	0xffffffff


	//   ....[222]....
        /*0404*/ 	.word	0xffffffff


	//   ....[223]....
        /*0408*/ 	.word	0xffffffff


	//   ....[224]....
        /*040c*/ 	.word	0xffffffff


	//   ....[225]....
        /*0410*/ 	.word	0xffffffff


	//   ....[226]....
        /*0414*/ 	.word	0xffffffff


	//   ....[227]....
        /*0418*/ 	.word	0xffffffff


	//   ....[228]....
        /*041c*/ 	.word	0xffffffff


	//   ....[229]....
        /*0420*/ 	.word	0xffffffff


	//   ....[230]....
        /*0424*/ 	.word	0xffffffff


	//   ....[231]....
        /*0428*/ 	.word	0xffffffff


	//   ....[232]....
        /*042c*/ 	.word	0xffffffff


	//   ....[233]....
        /*0430*/ 	.word	0xffffffff


	//----- nvinfo : EIATTR_COOP_GROUP_INSTR_OFFSETS
	.align		4
.L_698:
        /*0434*/ 	.byte	0x04, 0x28
        /*0436*/ 	.short	(.L_700 - .L_699)


	//   ....[0]....
.L_699:
        /*0438*/ 	.word	0x00000050


	//   ....[1]....
        /*043c*/ 	.word	0x000001e0


	//   ....[2]....
        /*0440*/ 	.word	0x00000210


	//   ....[3]....
        /*0444*/ 	.word	0x00000240


	//   ....[4]....
        /*0448*/ 	.word	0x00000270


	//   ....[5]....
        /*044c*/ 	.word	0x000002a0


	//   ....[6]....
        /*0450*/ 	.word	0x000002d0


	//   ....[7]....
        /*0454*/ 	.word	0x00000430


	//   ....[8]....
        /*0458*/ 	.word	0x00000470


	//   ....[9]....
        /*045c*/ 	.word	0x000004a0


	//   ....[10]....
        /*0460*/ 	.word	0x000004d0


	//   ....[11]....
        /*0464*/ 	.word	0x00000500


	//   ....[12]....
        /*0468*/ 	.word	0x00000530


	//   ....[13]....
        /*046c*/ 	.word	0x000005c0


	//   ....[14]....
        /*0470*/ 	.word	0x00000600


	//   ....[15]....
        /*0474*/ 	.word	0x00000620


	//   ....[16]....
        /*0478*/ 	.word	0x00000680


	//   ....[17]....
        /*047c*/ 	.word	0x000029d0


	//   ....[18]....
        /*0480*/ 	.word	0x000029f0


	//   ....[19]....
        /*0484*/ 	.word	0x00002b60


	//   ....[20]....
        /*0488*/ 	.word	0x00002b70


	//   ....[21]....
        /*048c*/ 	.word	0x00002cd0


	//   ....[22]....
        /*0490*/ 	.word	0x00002cf0


	//   ....[23]....
        /*0494*/ 	.word	0x00002e50


	//   ....[24]....
        /*0498*/ 	.word	0x00002e60


	//   ....[25]....
        /*049c*/ 	.word	0x00003330


	//   ....[26]....
        /*04a0*/ 	.word	0x00003350


	//   ....[27]....
        /*04a4*/ 	.word	0x00003360


	//   ....[28]....
        /*04a8*/ 	.word	0x00003370


	//   ....[29]....
        /*04ac*/ 	.word	0x00003510


	//   ....[30]....
        /*04b0*/ 	.word	0x00003520


	//   ....[31]....
        /*04b4*/ 	.word	0x00003570


	//   ....[32]....
        /*04b8*/ 	.word	0x00003580


	//   ....[33]....
        /*04bc*/ 	.word	0x00003990


	//   ....[34]....
        /*04c0*/ 	.word	0x000039b0


	//   ....[35]....
        /*04c4*/ 	.word	0x00003a80


	//   ....[36]....
        /*04c8*/ 	.word	0x00003ac0


	//   ....[37]....
        /*04cc*/ 	.word	0x00003f10


	//   ....[38]....
        /*04d0*/ 	.word	0x00003f30


	//   ....[39]....
        /*04d4*/ 	.word	0x00004000


	//   ....[40]....
        /*04d8*/ 	.word	0x00004040


	//   ....[41]....
        /*04dc*/ 	.word	0x00004f90


	//   ....[42]....
        /*04e0*/ 	.word	0x00005200


	//   ....[43]....
        /*04e4*/ 	.word	0x00005980


	//   ....[44]....
        /*04e8*/ 	.word	0x00005c30


	//   ....[45]....
        /*04ec*/ 	.word	0x00005c50


	//   ....[46]....
        /*04f0*/ 	.word	0x00005cb0


	//   ....[47]....
        /*04f4*/ 	.word	0x00006f80


	//   ....[48]....
        /*04f8*/ 	.word	0x00006fa0


	//   ....[49]....
        /*04fc*/ 	.word	0x00007000


	//   ....[50]....
        /*0500*/ 	.word	0x00007030


	//   ....[51]....
        /*0504*/ 	.word	0x000077e0


	//   ....[52]....
        /*0508*/ 	.word	0x00007800


	//   ....[53]....
        /*050c*/ 	.word	0x00007900


	//   ....[54]....
        /*0510*/ 	.word	0x00007940


	//   ....[55]....
        /*0514*/ 	.word	0x00008910


	//   ....[56]....
        /*0518*/ 	.word	0x00008e20


	//   ....[57]....
        /*051c*/ 	.word	0x00009120


	//   ....[58]....
        /*0520*/ 	.word	0x00009150


	//   ....[59]....
        /*0524*/ 	.word	0x00009a90


	//   ....[60]....
        /*0528*/ 	.word	0x00009ab0


	//   ....[61]....
        /*052c*/ 	.word	0x0000af90


	//   ....[62]....
        /*0530*/ 	.word	0x0000afb0


	//   ....[63]....
        /*0534*/ 	.word	0x0000b0c0


	//   ....[64]....
        /*0538*/ 	.word	0x0000b0f0


	//   ....[65]....
        /*053c*/ 	.word	0x0000b880


	//   ....[66]....
        /*0540*/ 	.word	0x0000b8a0


	//   ....[67]....
        /*0544*/ 	.word	0x0000b9a0


	//   ....[68]....
        /*0548*/ 	.word	0x0000b9e0


	//   ....[69]....
        /*054c*/ 	.word	0x0000cb50


	//   ....[70]....
        /*0550*/ 	.word	0x0000cb80


	//   ....[71]....
        /*0554*/ 	.word	0x0000ce50


	//   ....[72]....
        /*0558*/ 	.word	0x0000cfa0


	//   ....[73]....
        /*055c*/ 	.word	0x0000e580


	//   ....[74]....
        /*0560*/ 	.word	0x0000e5a0


	//   ....[75]....
        /*0564*/ 	.word	0x0000e6b0


	//   ....[76]....
        /*0568*/ 	.word	0x0000e6f0


	//   ....[77]....
        /*056c*/ 	.word	0x0000ec20


	//   ....[78]....
        /*0570*/ 	.word	0x0000ec40


	//   ....[79]....
        /*0574*/ 	.word	0x0000ed40


	//   ....[80]....
        /*0578*/ 	.word	0x0000ed80


	//   ....[81]....
        /*057c*/ 	.word	0x0000fd80


	//   ....[82]....
        /*0580*/ 	.word	0x00010290


	//   ....[83]....
        /*0584*/ 	.word	0x00010590


	//   ....[84]....
        /*0588*/ 	.word	0x000105c0


	//   ....[85]....
        /*058c*/ 	.word	0x00010ef0


	//   ....[86]....
        /*0590*/ 	.word	0x00010f10


	//   ....[87]....
        /*0594*/ 	.word	0x00012400


	//   ....[88]....
        /*0598*/ 	.word	0x00012420


	//   ....[89]....
        /*059c*/ 	.word	0x00012530


	//   ....[90]....
        /*05a0*/ 	.word	0x00012570


	//   ....[91]....
        /*05a4*/ 	.word	0x000127c0


	//   ....[92]....
        /*05a8*/ 	.word	0x000127f0


	//   ....[93]....
        /*05ac*/ 	.word	0x00012800


	//   ....[94]....
        /*05b0*/ 	.word	0x00012830


	//   ....[95]....
        /*05b4*/ 	.word	0x00013bd0


	//   ....[96]....
        /*05b8*/ 	.word	0x00013c00


	//   ....[97]....
        /*05bc*/ 	.word	0x00013c10


	//   ....[98]....
        /*05c0*/ 	.word	0x00013c20


	//   ....[99]....
        /*05c4*/ 	.word	0x00013f80


	//   ....[100]....
        /*05c8*/ 	.word	0x00013fa0


	//   ....[101]....
        /*05cc*/ 	.word	0x00014100


	//   ....[102]....
        /*05d0*/ 	.word	0x00014110


	//   ....[103]....
        /*05d4*/ 	.word	0x00014270


	//   ....[104]....
        /*05d8*/ 	.word	0x00014290


	//   ....[105]....
        /*05dc*/ 	.word	0x000143f0


	//   ....[106]....
        /*05e0*/ 	.word	0x00014400


	//   ....[107]....
        /*05e4*/ 	.word	0x00014740


	//   ....[108]....
        /*05e8*/ 	.word	0x00014760


	//   ....[109]....
        /*05ec*/ 	.word	0x00014f30


	//   ....[110]....
        /*05f0*/ 	.word	0x00014f40


	//   ....[111]....
        /*05f4*/ 	.word	0x00015ea0


	//   ....[112]....
        /*05f8*/ 	.word	0x00015ec0


	//   ....[113]....
        /*05fc*/ 	.word	0x00016030


	//   ....[114]....
        /*0600*/ 	.word	0x00016040


	//   ....[115]....
        /*0604*/ 	.word	0x000161a0


	//   ....[116]....
        /*0608*/ 	.word	0x000161c0


	//   ....[117]....
        /*060c*/ 	.word	0x00016320


	//   ....[118]....
        /*0610*/ 	.word	0x00016330


	//   ....[119]....
        /*0614*/ 	.word	0x00016530


	//   ....[120]....
        /*0618*/ 	.word	0x00016550


	//   ....[121]....
        /*061c*/ 	.word	0x00016670


	//   ....[122]....
        /*0620*/ 	.word	0x000166b0


	//   ....[123]....
        /*0624*/ 	.word	0x000166e0


	//   ....[124]....
        /*0628*/ 	.word	0x00016710


	//   ....[125]....
        /*062c*/ 	.word	0x00016740


	//   ....[126]....
        /*0630*/ 	.word	0x00016770


	//   ....[127]....
        /*0634*/ 	.word	0x000168c0


	//   ....[128]....
        /*0638*/ 	.word	0x00016900


	//   ....[129]....
        /*063c*/ 	.word	0x00016930


	//   ....[130]....
        /*0640*/ 	.word	0x00016960


	//   ....[131]....
        /*0644*/ 	.word	0x00016990


	//   ....[132]....
        /*0648*/ 	.word	0x000169c0


	//   ....[133]....
        /*064c*/ 	.word	0x00016a50


	//   ....[134]....
        /*0650*/ 	.word	0x00016a90


	//   ....[135]....
        /*0654*/ 	.word	0x00016aa0


	//   ....[136]....
        /*0658*/ 	.word	0x00016b00


	//   ....[137]....
        /*065c*/ 	.word	0x000174c0


	//   ....[138]....
        /*0660*/ 	.word	0x00017520


	//   ....[139]....
        /*0664*/ 	.word	0x00017570


	//   ....[140]....
        /*0668*/ 	.word	0x000175c0


	//   ....[141]....
        /*066c*/ 	.word	0x00017610


	//   ....[142]....
        /*0670*/ 	.word	0x00017680


	//   ....[143]....
        /*0674*/ 	.word	0x000176d0


	//   ....[144]....
        /*0678*/ 	.word	0x00017740


	//   ....[145]....
        /*067c*/ 	.word	0x000177b0


	//   ....[146]....
        /*0680*/ 	.word	0x00017820


	//   ....[147]....
        /*0684*/ 	.word	0x00017890


	//   ....[148]....
        /*0688*/ 	.word	0x00017900


	//   ....[149]....
        /*068c*/ 	.word	0x00017970


	//   ....[150]....
        /*0690*/ 	.word	0x000179d0


	//   ....[151]....
        /*0694*/ 	.word	0x00017a40


	//   ....[152]....
        /*0698*/ 	.word	0x00017ab0


	//   ....[153]....
        /*069c*/ 	.word	0x00017b20


	//   ....[154]....
        /*06a0*/ 	.word	0x00017b80


	//   ....[155]....
        /*06a4*/ 	.word	0x00017bf0


	//   ....[156]....
        /*06a8*/ 	.word	0x00017c60


	//   ....[157]....
        /*06ac*/ 	.word	0x00017dd0


	//   ....[158]....
        /*06b0*/ 	.word	0x00017e30


	//   ....[159]....
        /*06b4*/ 	.word	0x00017ea0


	//   ....[160]....
        /*06b8*/ 	.word	0x00017f10


	//   ....[161]....
        /*06bc*/ 	.word	0x00018080


	//   ....[162]....
        /*06c0*/ 	.word	0x000180e0


	//   ....[163]....
        /*06c4*/ 	.word	0x00018150


	//   ....[164]....
        /*06c8*/ 	.word	0x000181c0


	//   ....[165]....
        /*06cc*/ 	.word	0x00018330


	//   ....[166]....
        /*06d0*/ 	.word	0x00018390


	//   ....[167]....
        /*06d4*/ 	.word	0x00018400


	//   ....[168]....
        /*06d8*/ 	.word	0x00018470


	//   ....[169]....
        /*06dc*/ 	.word	0x000185f0


	//   ....[170]....
        /*06e0*/ 	.word	0x00018650


	//   ....[171]....
        /*06e4*/ 	.word	0x000186c0


	//   ....[172]....
        /*06e8*/ 	.word	0x00018730


	//   ....[173]....
        /*06ec*/ 	.word	0x000188b0


	//   ....[174]....
        /*06f0*/ 	.word	0x00018910


	//   ....[175]....
        /*06f4*/ 	.word	0x00018980


	//   ....[176]....
        /*06f8*/ 	.word	0x000189f0


	//   ....[177]....
        /*06fc*/ 	.word	0x00018b70


	//   ....[178]....
        /*0700*/ 	.word	0x00018bd0


	//   ....[179]....
        /*0704*/ 	.word	0x00018c20


	//   ....[180]....
        /*0708*/ 	.word	0x00018c90


	//   ....[181]....
        /*070c*/ 	.word	0x00018d00


	//   ....[182]....
        /*0710*/ 	.word	0x00018e80


	//   ....[183]....
        /*0714*/ 	.word	0x00018ee0


	//   ....[184]....
        /*0718*/ 	.word	0x00018f50


	//   ....[185]....
        /*071c*/ 	.word	0x00018fc0


	//   ....[186]....
        /*0720*/ 	.word	0x00019140


	//   ....[187]....
        /*0724*/ 	.word	0x000191a0


	//   ....[188]....
        /*0728*/ 	.word	0x00019210


	//   ....[189]....
        /*072c*/ 	.word	0x00019280


	//   ....[190]....
        /*0730*/ 	.word	0x00019400


	//   ....[191]....
        /*0734*/ 	.word	0x00019460


	//   ....[192]....
        /*0738*/ 	.word	0x000194c0


	//   ....[193]....
        /*073c*/ 	.word	0x00019520


	//   ....[194]....
        /*0740*/ 	.word	0x00019570


	//   ....[195]....
        /*0744*/ 	.word	0x000195b0


	//   ....[196]....
        /*0748*/ 	.word	0x00019620


	//   ....[197]....
        /*074c*/ 	.word	0x00019690


	//   ....[198]....
        /*0750*/ 	.word	0x00019700


	//   ....[199]....
        /*0754*/ 	.word	0x00019760


	//   ....[200]....
        /*0758*/ 	.word	0x000197d0


	//   ....[201]....
        /*075c*/ 	.word	0x00019840


	//   ....[202]....
        /*0760*/ 	.word	0x000198b0


	//   ....[203]....
        /*0764*/ 	.word	0x00019910


	//   ....[204]....
        /*0768*/ 	.word	0x00019980


	//   ....[205]....
        /*076c*/ 	.word	0x000199f0


	//   ....[206]....
        /*0770*/ 	.word	0x00019a60


	//   ....[207]....
        /*0774*/ 	.word	0x00019ac0


	//   ....[208]....
        /*0778*/ 	.word	0x00019b30


	//   ....[209]....
        /*077c*/ 	.word	0x00019ba0


	//   ....[210]....
        /*0780*/ 	.word	0x00019c10


	//   ....[211]....
        /*0784*/ 	.word	0x00019c70


	//   ....[212]....
        /*0788*/ 	.word	0x00019ce0


	//   ....[213]....
        /*078c*/ 	.word	0x00019d50


	//   ....[214]....
        /*0790*/ 	.word	0x00019dc0


	//   ....[215]....
        /*0794*/ 	.word	0x00019e20


	//   ....[216]....
        /*0798*/ 	.word	0x00019e90


	//   ....[217]....
        /*079c*/ 	.word	0x00019f00


	//   ....[218]....
        /*07a0*/ 	.word	0x00019f50


	//   ....[219]....
        /*07a4*/ 	.word	0x00019f90


	//   ....[220]....
        /*07a8*/ 	.word	0x00019fe0


	//   ....[221]....
        /*07ac*/ 	.word	0x0001a030


	//   ....[222]....
        /*07b0*/ 	.word	0x0001a080


	//   ....[223]....
        /*07b4*/ 	.word	0x0001a0f0


	//   ....[224]....
        /*07b8*/ 	.word	0x0001a140


	//   ....[225]....
        /*07bc*/ 	.word	0x0001a190


	//   ....[226]....
        /*07c0*/ 	.word	0x0001a1e0


	//   ....[227]....
        /*07c4*/ 	.word	0x0001a230


	//   ....[228]....
        /*07c8*/ 	.word	0x0001a280


	//   ....[229]....
        /*07cc*/ 	.word	0x0001a2f0


	//   ....[230]....
        /*07d0*/ 	.word	0x0001a340


	//   ....[231]....
        /*07d4*/ 	.word	0x0001a3b0


	//   ....[232]....
        /*07d8*/ 	.word	0x0001a410


	//   ....[233]....
        /*07dc*/ 	.word	0x0001a480


	//----- nvinfo : EIATTR_EXIT_INSTR_OFFSETS
	.align		4
.L_700:
        /*07e0*/ 	.byte	0x04, 0x1c
        /*07e2*/ 	.short	(.L_702 - .L_701)


	//   ....[0]....
.L_701:
        /*07e4*/ 	.word	0x00000fe0


	//   ....[1]....
        /*07e8*/ 	.word	0x00017480


	//----- nvinfo : EIATTR_MAX_THREADS
	.align		4
.L_702:
        /*07ec*/ 	.byte	0x04, 0x05
        /*07ee*/ 	.short	(.L_704 - .L_703)
.L_703:
        /*07f0*/ 	.word	0x00000100
        /*07f4*/ 	.word	0x00000001
        /*07f8*/ 	.word	0x00000001


	//----- nvinfo : EIATTR_CRS_STACK_SIZE
	.align		4
.L_704:
        /*07fc*/ 	.byte	0x04, 0x1e
        /*07fe*/ 	.short	(.L_706 - .L_705)
.L_705:
        /*0800*/ 	.word	0x00000000
.L_706:


//--------------------- .nv.info._ZN7cutlass13device_kernelIN5flash19enable_sm80_to_sm89INS1_16FlashAttnFwdSm80INS1_25CollectiveMainloopFwdSm80ILi8ELi2ELb0EN4cute5tupleIJNS5_1CILi128EEENS7_ILi64EEENS7_ILi192EEEEEELi192ENS_10bfloat16_tEfNS_4arch4Sm80ELb0ELb1ELb1ELb1ELb1ELb1ELb1ELb1EEENS1_21CollectiveEpilogueFwdINS6_IJS8_SA_S9_EEENS6_IJNS7_ILi1EEESI_SI_EEESC_SE_Li256ELb1ELb1ELb1ELb0EEENS1_36VarlenDynamicPersistentTileSchedulerILi128ELi64ELi256ELi256ELb1ELb1ELb0ELb1ELb0ELb1EEEEEEEEEvNT_6ParamsE --------------------------
	.section	.nv.info._ZN7cutlass13device_kernelIN5flash19enable_sm80_to_sm89INS1_16FlashAttnFwdSm80INS1_25CollectiveMainloopFwdSm80ILi8ELi2ELb0EN4cute5tupleIJNS5_1CILi128EEENS7_ILi64EEENS7_ILi192EEEEEELi192ENS_10bfloat16_tEfNS_4arch4Sm80ELb0ELb1ELb1ELb1ELb1ELb1ELb1ELb1EEENS1_21CollectiveEpilogueFwdINS6_IJS8_SA_S9_EEENS6_IJNS7_ILi1EEESI_SI_EEESC_SE_Li256ELb1ELb1ELb1ELb0EEENS1_36VarlenDynamicPersistentTileSchedulerILi128ELi64ELi256ELi256ELb1ELb1ELb0ELb1ELb0ELb1EEEEEEEEEvNT_6ParamsE,"",@"SHT_CUDA_INFO"
	.sectionflags	@""
	.align	4


	//----- nvinfo : EIATTR_CUDA_API_VERSION
	.align		4
        /*0000*/ 	.byte	0x04, 0x37
        /*0002*/ 	.short	(.L_708 - .L_707)
.L_707:
        /*0004*/ 	.word	0x00000082


	//----- nvinfo : EIATTR_SW2861232_WAR
	.align		4
.L_708:
        /*0008*/ 	.byte	0x01, 0x35
	.zero		2


	//----- nvinfo : EIATTR_PARAM_CBANK
	.align		4
        /*000c*/ 	.byte	0x04, 0x0a
        /*000e*/ 	.short	(.L_710 - .L_709)
	.align		4
.L_709:
        /*0010*/ 	.word	index@(.nv.constant0._ZN7cutlass13device_kernelIN5flash19enable_sm80_to_sm89INS1_16FlashAttnFwdSm80INS1_25CollectiveMainloopFwdSm80ILi8ELi2ELb0EN4cute5tupleIJNS5_1CILi128EEENS7_ILi64EEENS7_ILi192EEEEEELi192ENS_10bfloat16_tEfNS_4arch4Sm80ELb0ELb1ELb1ELb1ELb1ELb1ELb1ELb1EEENS1_21CollectiveEpilogueFwdINS6_IJS8_SA_S9_EEENS6_IJNS7_ILi1EEESI_SI_EEESC_SE_Li256ELb1ELb1ELb1ELb0EEENS1_36VarlenDynamicPersistentTileSchedulerILi128ELi64ELi256ELi256ELb1ELb1ELb0ELb1ELb0ELb1EEEEEEEEEvNT_6ParamsE)
        /*0014*/ 	.short	0x0160
        /*0016*/ 	.short	0x0438


	//----- nvinfo : EIATTR_CBANK_PARAM_SIZE
	.align		4
.L_710:
        /*0018*/ 	.byte	0x03, 0x19
        /*001a*/ 	.short	0x0438


	//----- nvinfo : EIATTR_KPARAM_INFO
	.align		4
        /*001c*/ 	.byte	0x04, 0x17
        /*001e*/ 	.short	(.L_712 - .L_711)
.L_711:
        /*0020*/ 	.word	0x00000000
        /*0024*/ 	.short	0x0000
        /*0026*/ 	.short	0x0000
        /*0028*/ 	.byte	0x00, 0xf0, 0xe1, 0x10


	//----- nvinfo : EIATTR_MAXREG_COUNT
	.align		4
.L_712:
        /*002c*/ 	.byte	0x03, 0x1b
        /*002e*/ 	.short	0x00ff


	//----- nvinfo : EIATTR_NUM_BARRIERS
	.align		4
        /*0030*/ 	.byte	0x02, 0x4c
        /*0032*/ 	.byte	0x06
	.zero		1


	//----- nvinfo : EIATTR_ANNOTATIONS
	.align		4
        /*0034*/ 	.byte	0x04, 0x55
        /*0036*/ 	.short	(.L_714 - .L_713)


	//   ....[0]....
.L_713:
        /* <DEDUP_REMOVED lines=90> */


	//----- nvinfo : EIATTR_MERCURY_ISA_VERSION
	.align		4
.L_714:
        /*05c0*/ 	.byte	0x03, 0x5f
        /*05c2*/ 	.short	0x0000


	//----- nvinfo : EIATTR_INT_WARP_WIDE_INSTR_OFFSETS
	.align		4
        /*05c4*/ 	.byte	0x04, 0x31
        /*05c6*/ 	.short	(.L_716 - .L_715)


	//   ....[0]....
.L_715:
        /*05c8*/ 	.word	0x000190a0


	//   ....[1]....
        /*05cc*/ 	.word	0x00019120


	//----- nvinfo : EIATTR_COOP_GROUP_MASK_REGIDS
	.align		4
.L_716:
        /*05d0*/ 	.byte	0x04, 0x29
        /*05d2*/ 	.short	(.L_718 - .L_717)


	//   ....[0]....
.L_717:
        /*05d4*/ 	.word	0xffffffff


	//   ....[1]....
        /*05d8*/ 	.word	0xffffffff


	//   ....[2]....
        /*05dc*/ 	.word	0xffffffff


	//   ....[3]....
        /*05e0*/ 	.word	0xffffffff


	//   ....[4]....
        /*05e4*/ 	.word	0xffffffff


	//   ....[5]....
        /*05e8*/ 	.word	0xffffffff


	//   ....[6]....
        /*05ec*/ 	.word	0xffffffff


	//   ....[7]....
        /*05f0*/ 	.word	0xffffffff


	//   ....[8]....
        /*05f4*/ 	.word	0xffffffff


	//   ....[9]....
        /*05f8*/ 	.word	0xffffffff


	//   ....[10]....
        /*05fc*/ 	.word	0xffffffff


	//   ....[11]....
        /*0600*/ 	.word	0xffffffff


	//   ....[12]....
        /*0604*/ 	.word	0xffffffff


	//   ....[13]....
        /*0608*/ 	.word	0xffffffff


	//   ....[14]....
        /*060c*/ 	.word	0xffffffff


	//   ....[15]....
        /*0610*/ 	.word	0xffffffff


	//   ....[16]....
        /*0614*/ 	.word	0xffffffff


	//   ....[17]....
        /*0618*/ 	.word	0xffffffff


	//   ....[18]....
        /*061c*/ 	.word	0xffffffff


	//   ....[19]....
        /*0620*/ 	.word	0xffffffff


	//   ....[20]....
        /*0624*/ 	.word	0xffffffff


	//   ....[21]....
        /*0628*/ 	.word	0xffffffff


	//   ....[22]....
        /*062c*/ 	.word	0xffffffff


	//   ....[23]....
        /*0630*/ 	.word	0xffffffff


	//   ....[24]....
        /*0634*/ 	.word	0xffffffff


	//   ....[25]....
        /*0638*/ 	.word	0xffffffff


	//   ....[26]....
        /*063c*/ 	.word	0xffffffff


	//   ....[27]....
        /*0640*/ 	.word	0xffffffff


	//   ....[28]....
        /*0644*/ 	.word	0xffffffff


	//   ....[29]....
        /*0648*/ 	.word	0xffffffff


	//   ....[30]....
        /*064c*/ 	.word	0xffffffff


	//   ....[31]....
        /*0650*/ 	.word	0xffffffff


	//   ....[32]....
        /*0654*/ 	.word	0xffffffff


	//   ....[33]....
        /*0658*/ 	.word	0xffffffff


	//   ....[34]....
        /*065c*/ 	.word	0xffffffff


	//   ....[35]....
        /*0660*/ 	.word	0xffffffff


	//   ....[36]....
        /*0664*/ 	.word	0xffffffff


	//   ....[37]....
        /*0668*/ 	.word	0xffffffff


	//   ....[38]....
        /*066c*/ 	.word	0xffffffff


	//   ....[39]....
        /*0670*/ 	.word	0xffffffff


	//   ....[40]....
        /*0674*/ 	.word	0xffffffff


	//   ....[41]....
        /*0678*/ 	.word	0xffffffff


	//   ....[42]....
        /*067c*/ 	.word	0xffffffff


	//   ....[43]....
        /*0680*/ 	.word	0xffffffff


	//   ....[44]....
        /*0684*/ 	.word	0xffffffff


	//   ....[45]....
        /*0688*/ 	.word	0xffffffff


	//   ....[46]....
        /*068c*/ 	.word	0xffffffff


	//   ....[47]....
        /*0690*/ 	.word	0xffffffff


	//   ....[48]....
        /*0694*/ 	.word	0xffffffff


	//   ....[49]....
        /*0698*/ 	.word	0xffffffff


	//   ....[50]....
        /*069c*/ 	.word	0xffffffff


	//   ....[51]....
        /*06a0*/ 	.word	0xffffffff


	//   ....[52]....
        /*06a4*/ 	.word	0xffffffff


	//   ....[53]....
        /*06a8*/ 	.word	0xffffffff


	//   ....[54]....
        /*06ac*/ 	.word	0xffffffff


	//   ....[55]....
        /*06b0*/ 	.word	0xffffffff


	//   ....[56]....
        /*06b4*/ 	.word	0xffffffff


	//   ....[57]....
        /*06b8*/ 	.word	0xffffffff


	//   ....[58]....
        /*06bc*/ 	.word	0xffffffff


	//   ....[59]....
        /*06c0*/ 	.word	0xffffffff


	//   ....[60]....
        /*06c4*/ 	.word	0xffffffff


	//   ....[61]....
        /*06c8*/ 	.word	0xffffffff


	//   ....[62]....
        /*06cc*/ 	.word	0xffffffff


	//   ....[63]....
        /*06d0*/ 	.word	0xffffffff


	//   ....[64]....
        /*06d4*/ 	.word	0xffffffff


	//   ....[65]....
        /*06d8*/ 	.word	0xffffffff


	//   ....[66]....
        /*06dc*/ 	.word	0xffffffff


	//   ....[67]....
        /*06e0*/ 	.word	0xffffffff


	//   ....[68]....
        /*06e4*/ 	.word	0xffffffff


	//   ....[69]....
        /*06e8*/ 	.word	0xffffffff


	//   ....[70]....
        /*06ec*/ 	.word	0xffffffff


	//   ....[71]....
        /*06f0*/ 	.word	0xffffffff


	//   ....[72]....
        /*06f4*/ 	.word	0xffffffff


	//   ....[73]....
        /*06f8*/ 	.word	0xffffffff


	//   ....[74]....
        /*06fc*/ 	.word	0xffffffff


	//   ....[75]....
        /*0700*/ 	.word	0xffffffff


	//   ....[76]....
        /*0704*/ 	.word	0xffffffff


	//   ....[77]....
        /*0708*/ 	.word	0xffffffff


	//   ....[78]....
        /*070c*/ 	.word	0xffffffff


	//   ....[79]....
        /*0710*/ 	.word	0xffffffff


	//   ....[80]....
        /*0714*/ 	.word	0xffffffff


	//   ....[81]....
        /*0718*/ 	.word	0xffffffff


	//   ....[82]....
        /*071c*/ 	.word	0xffffffff


	//   ....[83]....
        /*0720*/ 	.word	0xffffffff


	//   ....[84]....
        /*0724*/ 	.word	0xffffffff


	//   ....[85]....
        /*0728*/ 	.word	0xffffffff


	//   ....[86]....
        /*072c*/ 	.word	0xffffffff


	//   ....[87]....
        /*0730*/ 	.word	0xffffffff


	//   ....[88]....
        /*0734*/ 	.word	0xffffffff


	//   ....[89]....
        /*0738*/ 	.word	0xffffffff


	//   ....[90]....
        /*073c*/ 	.word	0xffffffff


	//   ....[91]....
        /*0740*/ 	.word	0xffffffff


	//   ....[92]....
        /*0744*/ 	.word	0xffffffff


	//   ....[93]....
        /*0748*/ 	.word	0xffffffff


	//   ....[94]....
        /*074c*/ 	.word	0xffffffff


	//   ....[95]....
        /*0750*/ 	.word	0xffffffff


	//   ....[96]....
        /*0754*/ 	.word	0xffffffff


	//   ....[97]....
        /*0758*/ 	.word	0xffffffff


	//   ....[98]....
        /*075c*/ 	.word	0xffffffff


	//   ....[99]....
        /*0760*/ 	.word	0xffffffff


	//   ....[100]....
        /*0764*/ 	.word	0xffffffff


	//   ....[101]....
        /*0768*/ 	.word	0xffffffff


	//   ....[102]....
        /*076c*/ 	.word	0xffffffff


	//   ....[103]....
        /*0770*/ 	.word	0xffffffff


	//   ....[104]....
        /*0774*/ 	.word	0xffffffff


	//   ....[105]....
        /*0778*/ 	.word	0xffffffff


	//   ....[106]....
        /*077c*/ 	.word	0xffffffff


	//   ....[107]....
        /*0780*/ 	.word	0xffffffff


	//   ....[108]....
        /*0784*/ 	.word	0xffffffff


	//   ....[109]....
        /*0788*/ 	.word	0xffffffff


	//   ....[110]....
        /*078c*/ 	.word	0xffffffff


	//   ....[111]....
        /*0790*/ 	.word	0xffffffff


	//   ....[112]....
        /*0794*/ 	.word	0xffffffff


	//   ....[113]....
        /*0798*/ 	.word	0xffffffff


	//   ....[114]....
        /*079c*/ 	.word	0xffffffff


	//   ....[115]....
        /*07a0*/ 	.word	0xffffffff


	//   ....[116]....
        /*07a4*/ 	.word	0xffffffff


	//   ....[117]....
        /*07a8*/ 	.word	0xffffffff


	//   ....[118]....
        /*07ac*/ 	.word	0xffffffff


	//   ....[119]....
        /*07b0*/ 	.word	0xffffffff


	//   ....[120]....
        /*07b4*/ 	.word	0xffffffff


	//   ....[121]....
        /*07b8*/ 	.word	0xffffffff


	//   ....[122]....
        /*07bc*/ 	.word	0xffffffff


	//   ....[123]....
        /*07c0*/ 	.word	0xffffffff


	//   ....[124]....
        /*07c4*/ 	.word	0xffffffff


	//   ....[125]....
        /*07c8*/ 	.word	0xffffffff


	//   ....[126]....
        /*07cc*/ 	.word	0xffffffff


	//   ....[127]....
        /*07d0*/ 	.word	0xffffffff


	//   ....[128]....
        /*07d4*/ 	.word	0xffffffff


	//   ....[129]....
        /*07d8*/ 	.word	0xffffffff


	//   ....[130]....
        /*07dc*/ 	.word	0xffffffff


	//   ....[131]....
        /*07e0*/ 	.word	0xffffffff


	//   ....[132]....
        /*07e4*/ 	.word	0xffffffff


	//   ....[133]....
        /*07e8*/ 	.word	0xffffffff


	//   ....[134]....
        /*07ec*/ 	.word	0xffffffff


	//   ....[135]....
        /*07f0*/ 	.word	0xffffffff


	//   ....[136]....
        /*07f4*/ 	.word	0xffffffff


	//   ....[137]....
        /*07f8*/ 	.word	0xffffffff


	//   ....[138]....
        /*07fc*/ 	.word	0xffffffff


	//   ....[139]....
        /*0800*/ 	.word	0xffffffff


	//   ....[140]....
        /*0804*/ 	.word	0xffffffff


	//   ....[141]....
        /*0808*/ 	.word	0xffffffff


	//   ....[142]....
        /*080c*/ 	.word	0xffffffff


	//   ....[143]....
        /*0810*/ 	.word	0xffffffff


	//   ....[144]....
        /*0814*/ 	.word	0xffffffff


	//   ....[145]....
        /*0818*/ 	.word	0xffffffff


	//   ....[146]....
        /*081c*/ 	.word	0xffffffff


	//   ....[147]....
        /*0820*/ 	.word	0xffffffff


	//   ....[148]....
        /*0824*/ 	.word	0xffffffff


	//   ....[149]....
        /*0828*/ 	.word	0xffffffff


	//   ....[150]....
        /*082c*/ 	.word	0xffffffff


	//   ....[151]....
        /*0830*/ 	.word	0xffffffff


	//   ....[152]....
        /*0834*/ 	.word	0xffffffff


	//   ....[153]....
        /*0838*/ 	.word	0xffffffff


	//   ....[154]....
        /*083c*/ 	.word	0xffffffff


	//   ....[155]....
        /*0840*/ 	.word	0xffffffff


	//   ....[156]....
        /*0844*/ 	.word	0xffffffff


	//   ....[157]....
        /*0848*/ 	.word	0xffffffff


	//   ....[158]....
        /*084c*/ 	.word	0xffffffff


	//   ....[159]....
        /*0850*/ 	.word	0xffffffff


	//   ....[160]....
        /*0854*/ 	.word	0xffffffff


	//   ....[161]....
        /*0858*/ 	.word	0xffffffff


	//   ....[162]....
        /*085c*/ 	.word	0xffffffff


	//   ....[163]....
        /*0860*/ 	.word	0xffffffff


	//   ....[164]....
        /*0864*/ 	.word	0xffffffff


	//   ....[165]....
        /*0868*/ 	.word	0xffffffff


	//   ....[166]....
        /*086c*/ 	.word	0xffffffff


	//   ....[167]....
        /*0870*/ 	.word	0xffffffff


	//   ....[168]....
        /*0874*/ 	.word	0xffffffff


	//   ....[169]....
        /*0878*/ 	.word	0xffffffff


	//   ....[170]....
        /*087c*/ 	.word	0xffffffff


	//   ....[171]....
        /*0880*/ 	.word	0xffffffff


	//   ....[172]....
        /*0884*/ 	.word	0xffffffff


	//   ....[173]....
        /*0888*/ 	.word	0xffffffff


	//   ....[174]....
        /*088c*/ 	.word	0xffffffff


	//   ....[175]....
        /*0890*/ 	.word	0xffffffff


	//   ....[176]....
        /*0894*/ 	.word	0xffffffff


	//   ....[177]....
        /*0898*/ 	.word	0xffffffff


	//   ....[178]....
        /*089c*/ 	.word	0xffffffff


	//   ....[179]....
        /*08a0*/ 	.word	0xffffffff


	//   ....[180]....
        /*08a4*/ 	.word	0xffffffff


	//   ....[181]....
        /*08a8*/ 	.word	0xffffffff


	//   ....[182]....
        /*08ac*/ 	.word	0xffffffff


	//   ....[183]....
        /*08b0*/ 	.word	0xffffffff


	//   ....[184]....
        /*08b4*/ 	.word	0xffffffff


	//   ....[185]....
        /*08b8*/ 	.word	0xffffffff


	//   ....[186]....
        /*08bc*/ 	.word	0xffffffff


	//   ....[187]....
        /*08c0*/ 	.word	0xffffffff


	//   ....[188]....
        /*08c4*/ 	.word	0xffffffff


	//   ....[189]....
        /*08c8*/ 	.word	0xffffffff


	//   ....[190]....
        /*08cc*/ 	.word	0xffffffff


	//   ....[191]....
        /*08d0*/ 	.word	0xffffffff


	//   ....[192]....
        /*08d4*/ 	.word	0xffffffff


	//   ....[193]....
        /*08d8*/ 	.word	0xffffffff


	//   ....[194]....
        /*08dc*/ 	.word	0xffffffff


	//   ....[195]....
        /*08e0*/ 	.word	0xffffffff


	//   ....[196]....
        /*08e4*/ 	.word	0xffffffff


	//   ....[197]....
        /*08e8*/ 	.word	0xffffffff


	//   ....[198]....
        /*08ec*/ 	.word	0xffffffff


	//   ....[199]....
        /*08f0*/ 	.word	0xffffffff


	//   ....[200]....
        /*08f4*/ 	.word	0xffffffff


	//   ....[201]....
        /*08f8*/ 	.word	0xffffffff


	//   ....[202]....
        /*08fc*/ 	.word	0xffffffff


	//   ....[203]....
        /*0900*/ 	.word	0xffffffff


	//   ....[204]....
        /*0904*/ 	.word	0xffffffff


	//   ....[205]....
        /*0908*/ 	.word	0xffffffff


	//   ....[206]....
        /*090c*/ 	.word	0xffffffff


	//   ....[207]....
        /*0910*/ 	.word	0xffffffff


	//   ....[208]....
        /*0914*/ 	.word	0xffffffff


	//   ....[209]....
        /*0918*/ 	.word	0xffffffff


	//   ....[210]....
        /*091c*/ 	.word	0xffffffff


	//   ....[211]....
        /*0920*/ 	.word	0xffffffff


	//   ....[212]....
        /*0924*/ 	.word	0xffffffff


	//   ....[213]....
        /*0928*/ 	.word	0xffffffff


	//   ....[214]....
        /*092c*/ 	.word	0xffffffff


	//   ....[215]....
        /*0930*/ 	.word	0xffffffff


	//   ....[216]....
        /*0934*/ 	.word	0xffffffff


	//   ....[217]....
        /*0938*/ 	.word	0xffffffff


	//   ....[218]....
        /*093c*/ 	.word	0xffffffff


	//   ....[219]....
        /*0940*/ 	.word	0xffffffff


	//   ....[220]....
        /*0944*/ 	.word	0xffffffff


	//   ....[221]....
        /*0948*/ 	.word	0xffffffff


	//   ....[222]....
        /*094c*/ 	.word	0xffffffff


	//   ....[223]....
        /*0950*/ 	.word	0xffffffff


	//   ....[224]....
        /*0954*/ 	.word	0xffffffff


	//   ....[225]....
        /*0958*/ 	.word	0xffffffff


	//   ....[226]....
        /*095c*/ 	.word	0xffffffff


	//   ....[227]....
        /*0960*/ 	.word	0xffffffff


	//   ....[228]....
        /*0964*/ 	.word	0xffffffff


	//   ....[229]....
        /*0968*/ 	.word	0xffffffff


	//   ....[230]....
        /*096c*/ 	.word	0xffffffff


	//   ....[231]....
        /*0970*/ 	.word	0xffffffff


	//   ....[232]....
        /*0974*/ 	.word	0xffffffff


	//   ....[233]....
        /*0978*/ 	.word	0xffffffff


	//   ....[234]....
        /*097c*/ 	.word	0xffffffff


	//   ....[235]....
        /*0980*/ 	.word	0xffffffff


	//   ....[236]....
        /*0984*/ 	.word	0xffffffff


	//   ....[237]....
        /*0988*/ 	.word	0xffffffff


	//   ....[238]....
        /*098c*/ 	.word	0xffffffff


	//   ....[239]....
        /*0990*/ 	.word	0xffffffff


	//   ....[240]....
        /*0994*/ 	.word	0xffffffff


	//   ....[241]....
        /*0998*/ 	.word	0xffffffff


	//   ....[242]....
        /*099c*/ 	.word	0xffffffff


	//   ....[243]....
        /*09a0*/ 	.word	0xffffffff


	//   ....[244]....
        /*09a4*/ 	.word	0xffffffff


	//   ....[245]....
        /*09a8*/ 	.word	0xffffffff


	//   ....[246]....
        /*09ac*/ 	.word	0xffffffff


	//   ....[247]....
        /*09b0*/ 	.word	0xffffffff


	//   ....[248]....
        /*09b4*/ 	.word	0xffffffff


	//   ....[249]....
        /*09b8*/ 	.word	0xffffffff


	//   ....[250]....
        /*09bc*/ 	.word	0xffffffff


	//   ....[251]....
        /*09c0*/ 	.word	0xffffffff


	//   ....[252]....
        /*09c4*/ 	.word	0xffffffff


	//   ....[253]....
        /*09c8*/ 	.word	0xffffffff


	//   ....[254]....
        /*09cc*/ 	.word	0xffffffff


	//   ....[255]....
        /*09d0*/ 	.word	0xffffffff


	//   ....[0]....
        /*09d4*/ 	.word	0xffffffff


	//   ....[1]....
        /*09d8*/ 	.word	0xffffffff


	//   ....[2]....
        /*09dc*/ 	.word	0xffffffff


	//   ....[3]....
        /*09e0*/ 	.word	0xffffffff


	//   ....[4]....
        /*09e4*/ 	.word	0xffffffff


	//   ....[5]....
        /*09e8*/ 	.word	0xffffffff


	//   ....[6]....
        /*09ec*/ 	.word	0xffffffff


	//   ....[7]....
        /*09f0*/ 	.word	0xffffffff


	//   ....[8]....
        /*09f4*/ 	.word	0xffffffff


	//   ....[9]....
        /*09f8*/ 	.word	0xffffffff


	//   ....[10]....
        /*09fc*/ 	.word	0xffffffff


	//   ....[11]....
        /*0a00*/ 	.word	0xffffffff


	//   ....[12]....
        /*0a04*/ 	.word	0xffffffff


	//   ....[13]....
        /*0a08*/ 	.word	0xffffffff


	//   ....[14]....
        /*0a0c*/ 	.word	0xffffffff


	//   ....[15]....
        /*0a10*/ 	.word	0xffffffff


	//   ....[16]....
        /*0a14*/ 	.word	0xffffffff


	//   ....[17]....
        /*0a18*/ 	.word	0xffffffff


	//----- nvinfo : EIATTR_COOP_GROUP_INSTR_OFFSETS
	.align		4
.L_718:
        /*0a1c*/ 	.byte	0x04, 0x28
        /*0a1e*/ 	.short	(.L_720 - .L_719)


	//   ....[0]....
.L_719:
        /*0a20*/ 	.word	0x00000060


	//   ....[1]....
        /*0a24*/ 	.word	0x00000250


	//   ....[2]....
        /*0a28*/ 	.word	0x00000280


	//   ....[3]....
        /*0a2c*/ 	.word	0x000002b0


	//   ....[4]....
        /*0a30*/ 	.word	0x000002e0


	//   ....[5]....
        /*0a34*/ 	.word	0x00000310


	//   ....[6]....
        /*0a38*/ 	.word	0x00000340


	//   ....[7]....
        /*0a3c*/ 	.word	0x000004b0


	//   ....[8]....
        /*0a40*/ 	.word	0x000004f0


	//   ....[9]....
        /*0a44*/ 	.word	0x00000520


	//   ....[10]....
        /*0a48*/ 	.word	0x00000550


	//   ....[11]....
        /*0a4c*/ 	.word	0x00000580


	//   ....[12]....
        /*0a50*/ 	.word	0x000005b0


	//   ....[13]....
        /*0a54*/ 	.word	0x00000640


	//   ....[14]....
        /*0a58*/ 	.word	0x00000680


	//   ....[15]....
        /*0a5c*/ 	.word	0x000006a0


	//   ....[16]....
        /*0a60*/ 	.word	0x00000700


	//   ....[17]....
        /*0a64*/ 	.word	0x00003fd0


	//   ....[18]....
        /*0a68*/ 	.word	0x00003fe0


	//   ....[19]....
        /*0a6c*/ 	.word	0x00005b70


	//   ....[20]....
        /*0a70*/ 	.word	0x00005b80


	//   ....[21]....
        /*0a74*/ 	.word	0x00007670


	//   ....[22]....
        /*0a78*/ 	.word	0x00007680


	//   ....[23]....
        /*0a7c*/ 	.word	0x00007b60


	//   ....[24]....
        /*0a80*/ 	.word	0x00007b70


	//   ....[25]....
        /*0a84*/ 	.word	0x00008e20


	//   ....[26]....
        /*0a88*/ 	.word	0x00008e40


	//   ....[27]....
        /*0a8c*/ 	.word	0x00008f70


	//   ....[28]....
        /*0a90*/ 	.word	0x00008f80


	//   ....[29]....
        /*0a94*/ 	.word	0x000090b0


	//   ....[30]....
        /*0a98*/ 	.word	0x000090d0


	//   ....[31]....
        /*0a9c*/ 	.word	0x00009200


	//   ....[32]....
        /*0aa0*/ 	.word	0x00009210


	//   ....[33]....
        /*0aa4*/ 	.word	0x000098c0


	//   ....[34]....
        /*0aa8*/ 	.word	0x000098f0


	//   ....[35]....
        /*0aac*/ 	.word	0x00009920


	//   ....[36]....
        /*0ab0*/ 	.word	0x00009950


	//   ....[37]....
        /*0ab4*/ 	.word	0x000099d0


	//   ....[38]....
        /*0ab8*/ 	.word	0x00009a00


	//   ....[39]....
        /*0abc*/ 	.word	0x00009ac0


	//   ....[40]....
        /*0ac0*/ 	.word	0x00009ae0


	//   ....[41]....
        /*0ac4*/ 	.word	0x00009f10


	//   ....[42]....
        /*0ac8*/ 	.word	0x00009f30


	//   ....[43]....
        /*0acc*/ 	.word	0x0000a020


	//   ....[44]....
        /*0ad0*/ 	.word	0x0000a090


	//   ....[45]....
        /*0ad4*/ 	.word	0x0000a4e0


	//   ....[46]....
        /*0ad8*/ 	.word	0x0000a500


	//   ....[47]....
        /*0adc*/ 	.word	0x0000a5e0


	//   ....[48]....
        /*0ae0*/ 	.word	0x0000a630


	//   ....[49]....
        /*0ae4*/ 	.word	0x0000b4f0


	//   ....[50]....
        /*0ae8*/ 	.word	0x0000b9a0


	//   ....[51]....
        /*0aec*/ 	.word	0x0000c160


	//   ....[52]....
        /*0af0*/ 	.word	0x0000c390


	//   ....[53]....
        /*0af4*/ 	.word	0x0000c410


	//   ....[54]....
        /*0af8*/ 	.word	0x0000c490


	//   ....[55]....
        /*0afc*/ 	.word	0x0000d670


	//   ....[56]....
        /*0b00*/ 	.word	0x0000d690


	//   ....[57]....
        /*0b04*/ 	.word	0x0000d7c0


	//   ....[58]....
        /*0b08*/ 	.word	0x0000d7e0


	//   ....[59]....
        /*0b0c*/ 	.word	0x0000de20


	//   ....[60]....
        /*0b10*/ 	.word	0x0000de40


	//   ....[61]....
        /*0b14*/ 	.word	0x0000df70


	//   ....[62]....
        /*0b18*/ 	.word	0x0000df90


	//   ....[63]....
        /*0b1c*/ 	.word	0x0000ecf0


	//   ....[64]....
        /*0b20*/ 	.word	0x0000f180


	//   ....[65]....
        /*0b24*/ 	.word	0x0000f780


	//   ....[66]....
        /*0b28*/ 	.word	0x0000f7b0


	//   ....[67]....
        /*0b2c*/ 	.word	0x000100e0


	//   ....[68]....
        /*0b30*/ 	.word	0x00010100


	//   ....[69]....
        /*0b34*/ 	.word	0x00011520


	//   ....[70]....
        /*0b38*/ 	.word	0x00011540


	//   ....[71]....
        /*0b3c*/ 	.word	0x00011670


	//   ....[72]....
        /*0b40*/ 	.word	0x00011690


	//   ....[73]....
        /*0b44*/ 	.word	0x00011d70


	//   ....[74]....
        /*0b48*/ 	.word	0x00011dd0


	//   ....[75]....
        /*0b4c*/ 	.word	0x00011ed0


	//   ....[76]....
        /*0b50*/ 	.word	0x00011ef0


	//   ....[77]....
        /*0b54*/ 	.word	0x00013030


	//   ....[78]....
        /*0b58*/ 	.word	0x00013060


	//   ....[79]....
        /*0b5c*/ 	.word	0x000132c0


	//   ....[80]....
        /*0b60*/ 	.word	0x000133e0


	//   ....[81]....
        /*0b64*/ 	.word	0x000149b0


	//   ....[82]....
        /*0b68*/ 	.word	0x000149d0


	//   ....[83]....
        /*0b6c*/ 	.word	0x00014b00


	//   ....[84]....
        /*0b70*/ 	.word	0x00014b20


	//   ....[85]....
        /*0b74*/ 	.word	0x00014f60


	//   ....[86]....
        /*0b78*/ 	.word	0x00014f80


	//   ....[87]....
        /*0b7c*/ 	.word	0x000150b0


	//   ....[88]....
        /*0b80*/ 	.word	0x000150d0


	//   ....[89]....
        /*0b84*/ 	.word	0x00015f50


	//   ....[90]....
        /*0b88*/ 	.word	0x00016200


	//   ....[91]....
        /*0b8c*/ 	.word	0x000167d0


	//   ....[92]....
        /*0b90*/ 	.word	0x00016800


	//   ....[93]....
        /*0b94*/ 	.word	0x00017120


	//   ....[94]....
        /*0b98*/ 	.word	0x00017140


	//   ....[95]....
        /*0b9c*/ 	.word	0x00018580


	//   ....[96]....
        /*0ba0*/ 	.word	0x000185a0


	//   ....[97]....
        /*0ba4*/ 	.word	0x000186c0


	//   ....[98]....
        /*0ba8*/ 	.word	0x000186e0


	//   ....[99]....
        /*0bac*/ 	.word	0x00018880


	//   ....[100]....
        /*0bb0*/ 	.word	0x000188b0


	//   ....[101]....
        /*0bb4*/ 	.word	0x000188c0


	//   ....[102]....
        /*0bb8*/ 	.word	0x000188f0


	//   ....[103]....
        /*0bbc*/ 	.word	0x00019e10


	//   ....[104]....
        /*0bc0*/ 	.word	0x00019e20


	//   ....[105]....
        /*0bc4*/ 	.word	0x00019e40


	//   ....[106]....
        /*0bc8*/ 	.word	0x00019e50


	//   ....[107]....
        /*0bcc*/ 	.word	0x0001a1f0


	//   ....[108]....
        /*0bd0*/ 	.word	0x0001a210


	//   ....[109]....
        /*0bd4*/ 	.word	0x0001a340


	//   ....[110]....
        /*0bd8*/ 	.word	0x0001a350


	//   ....[111]....
        /*0bdc*/ 	.word	0x0001a480


	//   ....[112]....
        /*0be0*/ 	.word	0x0001a4a0


	//   ....[113]....
        /*0be4*/ 	.word	0x0001a5d0


	//   ....[114]....
        /*0be8*/ 	.word	0x0001a5e0


	//   ....[115]....
        /*0bec*/ 	.word	0x0001a910


	//   ....[116]....
        /*0bf0*/ 	.word	0x0001a930


	//   ....[117]....
        /*0bf4*/ 	.word	0x0001b300


	//   ....[118]....
        /*0bf8*/ 	.word	0x0001b310


	//   ....[119]....
        /*0bfc*/ 	.word	0x0001c460


	//   ....[120]....
        /*0c00*/ 	.word	0x0001c480


	//   ....[121]....
        /*0c04*/ 	.word	0x0001c5b0


	//   ....[122]....
        /*0c08*/ 	.word	0x0001c5c0


	//   ....[123]....
        /*0c0c*/ 	.word	0x0001c6f0


	//   ....[124]....
        /*0c10*/ 	.word	0x0001c710


	//   ....[125]....
        /*0c14*/ 	.word	0x0001c840


	//   ....[126]....
        /*0c18*/ 	.word	0x0001c850


	//   ....[127]....
        /*0c1c*/ 	.word	0x0001ca40


	//   ....[128]....
        /*0c20*/ 	.word	0x0001ca60


	//   ....[129]....
        /*0c24*/ 	.word	0x0001cb80


	//   ....[130]....
        /*0c28*/ 	.word	0x0001cbc0


	//   ....[131]....
        /*0c2c*/ 	.word	0x0001cbf0


	//   ....[132]....
        /*0c30*/ 	.word	0x0001cc20


	//   ....[133]....
        /*0c34*/ 	.word	0x0001cc50


	//   ....[134]....
        /*0c38*/ 	.word	0x0001cc80


	//   ....[135]....
        /*0c3c*/ 	.word	0x0001cdd0


	//   ....[136]....
        /*0c40*/ 	.word	0x0001ce10


	//   ....[137]....
        /*0c44*/ 	.word	0x0001ce40


	//   ....[138]....
        /*0c48*/ 	.word	0x0001ce70


	//   ....[139]....
        /*0c4c*/ 	.word	0x0001cea0


	//   ....[140]....
        /*0c50*/ 	.word	0x0001ced0


	//   ....[141]....
        /*0c54*/ 	.word	0x0001cf60


	//   ....[142]....
        /*0c58*/ 	.word	0x0001cfa0


	//   ....[143]....
        /*0c5c*/ 	.word	0x0001cfb0


	//   ....[144]....
        /*0c60*/ 	.word	0x0001d010


	//   ....[145]....
        /*0c64*/ 	.word	0x0001d9e0


	//   ....[146]....
        /*0c68*/ 	.word	0x0001da40


	//   ....[147]....
        /*0c6c*/ 	.word	0x0001da90


	//   ....[148]....
        /*0c70*/ 	.word	0x0001dae0


	//   ....[149]....
        /*0c74*/ 	.word	0x0001db30


	//   ....[150]....
        /*0c78*/ 	.word	0x0001dbb0


	//   ....[151]....
        /*0c7c*/ 	.word	0x0001dc00


	//   ....[152]....
        /*0c80*/ 	.word	0x0001dc80


	//   ....[153]....
        /*0c84*/ 	.word	0x0001dd00


	//   ....[154]....
        /*0c88*/ 	.word	0x0001dd80


	//   ....[155]....
        /*0c8c*/ 	.word	0x0001de00


	//   ....[156]....
        /*0c90*/ 	.word	0x0001de80


	//   ....[157]....
        /*0c94*/ 	.word	0x0001df00


	//   ....[158]....
        /*0c98*/ 	.word	0x0001df70


	//   ....[159]....
        /*0c9c*/ 	.word	0x0001dff0


	//   ....[160]....
        /*0ca0*/ 	.word	0x0001e070


	//   ....[161]....
        /*0ca4*/ 	.word	0x0001e0f0


	//   ....[162]....
        /*0ca8*/ 	.word	0x0001e160


	//   ....[163]....
        /*0cac*/ 	.word	0x0001e1e0


	//   ....[164]....
        /*0cb0*/ 	.word	0x0001e260


	//   ....[165]....
        /*0cb4*/ 	.word	0x0001e420


	//   ....[166]....
        /*0cb8*/ 	.word	0x0001e490


	//   ....[167]....
        /*0cbc*/ 	.word	0x0001e510


	//   ....[168]....
        /*0cc0*/ 	.word	0x0001e590


	//   ....[169]....
        /*0cc4*/ 	.word	0x0001e750


	//   ....[170]....
        /*0cc8*/ 	.word	0x0001e7c0


	//   ....[171]....
        /*0ccc*/ 	.word	0x0001e840


	//   ....[172]....
        /*0cd0*/ 	.word	0x0001e8c0


	//   ....[173]....
        /*0cd4*/ 	.word	0x0001ea80


	//   ....[174]....
        /*0cd8*/ 	.word	0x0001eaf0


	//   ....[175]....
        /*0cdc*/ 	.word	0x0001eb70


	//   ....[176]....
        /*0ce0*/ 	.word	0x0001ebf0


	//   ....[177]....
        /*0ce4*/ 	.word	0x0001edc0


	//   ....[178]....
        /*0ce8*/ 	.word	0x0001ee30


	//   ....[179]....
        /*0cec*/ 	.word	0x0001eeb0


	//   ....[180]....
        /*0cf0*/ 	.word	0x0001ef30


	//   ....[181]....
        /*0cf4*/ 	.word	0x0001f0f0


	//   ....[182]....
        /*0cf8*/ 	.word	0x0001f160


	//   ....[183]....
        /*0cfc*/ 	.word	0x0001f1e0


	//   ....[184]....
        /*0d00*/ 	.word	0x0001f260


	//   ....[185]....
        /*0d04*/ 	.word	0x0001f430


	//   ....[186]....
        /*0d08*/ 	.word	0x0001f4a0


	//   ....[187]....
        /*0d0c*/ 	.word	0x0001f500


	//   ....[188]....
        /*0d10*/ 	.word	0x0001f580


	//   ....[189]....
        /*0d14*/ 	.word	0x0001f600


	//   ....[190]....
        /*0d18*/ 	.word	0x0001f7c0


	//   ....[191]....
        /*0d1c*/ 	.word	0x0001f830


	//   ....[192]....
        /*0d20*/ 	.word	0x0001f8b0


	//   ....[193]....
        /*0d24*/ 	.word	0x0001f930


	//   ....[194]....
        /*0d28*/ 	.word	0x0001fae0


	//   ....[195]....
        /*0d2c*/ 	.word	0x0001fb50


	//   ....[196]....
        /*0d30*/ 	.word	0x0001fbd0


	//   ....[197]....
        /*0d34*/ 	.word	0x0001fc50


	//   ....[198]....
        /*0d38*/ 	.word	0x0001fdf0


	//   ....[199]....
        /*0d3c*/ 	.word	0x0001fe60


	//   ....[200]....
        /*0d40*/ 	.word	0x0001fec0


	//   ....[201]....
        /*0d44*/ 	.word	0x0001ff20


	//   ....[202]....
        /*0d48*/ 	.word	0x0001ff70


	//   ....[203]....
        /*0d4c*/ 	.word	0x0001ffc0


	//   ....[204]....
        /*0d50*/ 	.word	0x00020040


	//   ....[205]....
        /*0d54*/ 	.word	0x000200c0


	//   ....[206]....
        /*0d58*/ 	.word	0x00020140


	//   ....[207]....
        /*0d5c*/ 	.word	0x000201b0


	//   ....[208]....
        /*0d60*/ 	.word	0x00020230


	//   ....[209]....
        /*0d64*/ 	.word	0x000202b0


	//   ....[210]....
        /*0d68*/ 	.word	0x00020330


	//   ....[211]....
        /*0d6c*/ 	.word	0x000203a0


	//   ....[212]....
        /*0d70*/ 	.word	0x00020420


	//   ....[213]....
        /*0d74*/ 	.word	0x000204a0


	//   ....[214]....
        /*0d78*/ 	.word	0x00020520


	//   ....[215]....
        /*0d7c*/ 	.word	0x00020590


	//   ....[216]....
        /*0d80*/ 	.word	0x00020610


	//   ....[217]....
        /*0d84*/ 	.word	0x00020690


	//   ....[218]....
        /*0d88*/ 	.word	0x00020710


	//   ....[219]....
        /*0d8c*/ 	.word	0x00020780


	//   ....[220]....
        /*0d90*/ 	.word	0x00020800


	//   ....[221]....
        /*0d94*/ 	.word	0x00020880


	//   ....[222]....
        /*0d98*/ 	.word	0x00020900


	//   ....[223]....
        /*0d9c*/ 	.word	0x00020970


	//   ....[224]....
        /*0da0*/ 	.word	0x000209f0


	//   ....[225]....
        /*0da4*/ 	.word	0x00020a70


	//   ....[226]....
        /*0da8*/ 	.word	0x00020ac0


	//   ....[227]....
        /*0dac*/ 	.word	0x00020b00


	//   ....[228]....
        /*0db0*/ 	.word	0x00020b50


	//   ....[229]....
        /*0db4*/ 	.word	0x00020ba0


	//   ....[230]....
        /*0db8*/ 	.word	0x00020bf0


	//   ....[231]....
        /*0dbc*/ 	.word	0x00020c70


	//   ....[232]....
        /*0dc0*/ 	.word	0x00020cc0


	//   ....[233]....
        /*0dc4*/ 	.word	0x00020d10


	//   ....[234]....
        /*0dc8*/ 	.word	0x00020d60


	//   ....[235]....
        /*0dcc*/ 	.word	0x00020db0


	//   ....[236]....
        /*0dd0*/ 	.word	0x00020e00


	//   ....[237]....
        /*0dd4*/ 	.word	0x00020e80


	//   ....[238]....
        /*0dd8*/ 	.word	0x00020ed0


	//   ....[239]....
        /*0ddc*/ 	.word	0x00020f50


	//   ....[240]....
        /*0de0*/ 	.word	0x00020fc0


	//   ....[241]....
        /*0de4*/ 	.word	0x00021040


	//   ....[242]....
        /*0de8*/ 	.word	0x000214d0


	//   ....[243]....
        /*0dec*/ 	.word	0x000214f0


	//   ....[244]....
        /*0df0*/ 	.word	0x00021500


	//   ....[245]....
        /*0df4*/ 	.word	0x00021510


	//   ....[246]....
        /*0df8*/ 	.word	0x00021c90


	//   ....[247]....
        /*0dfc*/ 	.word	0x00021ca0


	//   ....[248]....
        /*0e00*/ 	.word	0x00021cb0


	//   ....[249]....
        /*0e04*/ 	.word	0x00021cc0


	//   ....[250]....
        /*0e08*/ 	.word	0x000250f0


	//   ....[251]....
        /*0e0c*/ 	.word	0x00025110


	//   ....[252]....
        /*0e10*/ 	.word	0x00025130


	//   ....[253]....
        /*0e14*/ 	.word	0x00025140


	//   ....[254]....
        /*0e18*/ 	.word	0x00025760


	//   ....[255]....
        /*0e1c*/ 	.word	0x00025770


	//   ....[0]....
        /*0e20*/ 	.word	0x00025780


	//   ....[1]....
        /*0e24*/ 	.word	0x00025790


	//   ....[2]....
        /*0e28*/ 	.word	0x00028cf0


	//   ....[3]....
        /*0e2c*/ 	.word	0x00028d70


	//   ....[4]....
        /*0e30*/ 	.word	0x00028de0


	//   ....[5]....
        /*0e34*/ 	.word	0x00028e50


	//   ....[6]....
        /*0e38*/ 	.word	0x00028ed0


	//   ....[7]....
        /*0e3c*/ 	.word	0x00028f40


	//   ....[8]....
        /*0e40*/ 	.word	0x00028fb0


	//   ....[9]....
        /*0e44*/ 	.word	0x00029020


	//   ....[10]....
        /*0e48*/ 	.word	0x000290a0


	//   ....[11]....
        /*0e4c*/ 	.word	0x00029120


	//   ....[12]....
        /*0e50*/ 	.word	0x000291a0


	//   ....[13]....
        /*0e54*/ 	.word	0x00029210


	//   ....[14]....
        /*0e58*/ 	.word	0x00029290


	//   ....[15]....
        /*0e5c*/ 	.word	0x00029300


	//   ....[16]....
        /*0e60*/ 	.word	0x00029380


	//   ....[17]....
        /*0e64*/ 	.word	0x000293f0


	//----- nvinfo : EIATTR_EXIT_INSTR_OFFSETS
	.align		4
.L_720:
        /*0e68*/ 	.byte	0x04, 0x1c
        /*0e6a*/ 	.short	(.L_722 - .L_721)


	//   ....[0]....
.L_721:
        /*0e6c*/ 	.word	0x000010c0


	//   ....[1]....
        /*0e70*/ 	.word	0x0001d9a0


	//----- nvinfo : EIATTR_MAX_THREADS
	.align		4
.L_722:
        /*0e74*/ 	.byte	0x04, 0x05
        /*0e76*/ 	.short	(.L_724 - .L_723)
.L_723:
        /*0e78*/ 	.word	0x00000100
        /*0e7c*/ 	.word	0x00000001
        /*0e80*/ 	.word	0x00000001


	//----- nvinfo : EIATTR_CRS_STACK_SIZE
	.align		4
.L_724:
        /*0e84*/ 	.byte	0x04, 0x1e
        /*0e86*/ 	.short	(.L_726 - .L_725)
.L_725:
        /*0e88*/ 	.word	0x00000000
.L_726:


//--------------------- .nv.info._ZN7cutlass13device_kernelIN5flash19enable_sm80_to_sm89INS1_16FlashAttnFwdSm80INS1_25CollectiveMainloopFwdSm80ILi8ELi2ELb0EN4cute5tupleIJNS5_1CILi128EEENS7_ILi64EEENS7_ILi192EEEEEELi192ENS_10bfloat16_tEfNS_4arch4Sm80ELb1ELb0ELb1ELb0ELb1ELb0ELb1ELb1EEENS1_21CollectiveEpilogueFwdINS6_IJS8_SA_S9_EEENS6_IJNS7_ILi1EEESI_SI_EEESC_SE_Li256ELb0ELb1ELb1ELb0EEENS1_30DynamicPersistentTileSchedulerILi256ELi256ELb1ELb1ELb0EEEEEEEEEvNT_6ParamsE --------------------------
	.section	.nv.info._ZN7cutlass13device_kernelIN5flash19enable_sm80_to_sm89INS1_16FlashAttnFwdSm80INS1_25CollectiveMainloopFwdSm80ILi8ELi2ELb0EN4cute5tupleIJNS5_1CILi128EEENS7_ILi64EEENS7_ILi192EEEEEELi192ENS_10bfloat16_tEfNS_4arch4Sm80ELb1ELb0ELb1ELb0ELb1ELb0ELb1ELb1EEENS1_21CollectiveEpilogueFwdINS6_IJS8_SA_S9_EEENS6_IJNS7_ILi1EEESI_SI_EEESC_SE_Li256ELb0ELb1ELb1ELb0EEENS1_30DynamicPersistentTileSchedulerILi256ELi256ELb1ELb1ELb0EEEEEEEEEvNT_6ParamsE,"",@"SHT_CUDA_INFO"
	.sectionflags	@""
	.align	4


	//----- nvinfo : EIATTR_CUDA_API_VERSION
	.align		4
        /*0000*/ 	.byte	0x04, 0x37
        /*0002*/ 	.short	(.L_728 - .L_727)
.L_727:
        /*0004*/ 	.word	0x00000082


	//----- nvinfo : EIATTR_SW2861232_WAR
	.align		4
.L_728:
        /*0008*/ 	.byte	0x01, 0x35
	.zero		2


	//----- nvinfo : EIATTR_PARAM_CBANK
	.align		4
        /*000c*/ 	.byte	0x04, 0x0a
        /*000e*/ 	.short	(.L_730 - .L_729)
	.align		4
.L_729:
        /*0010*/ 	.word	index@(.nv.constant0._ZN7cutlass13device_kernelIN5flash19enable_sm80_to_sm89INS1_16FlashAttnFwdSm80INS1_25CollectiveMainloopFwdSm80ILi8ELi2ELb0EN4cute5tupleIJNS5_1CILi128EEENS7_ILi64EEENS7_ILi192EEEEEELi192ENS_10bfloat16_tEfNS_4arch4Sm80ELb1ELb0ELb1ELb0ELb1ELb0ELb1ELb1EEENS1_21CollectiveEpilogueFwdINS6_IJS8_SA_S9_EEENS6_IJNS7_ILi1EEESI_SI_EEESC_SE_Li256ELb0ELb1ELb1ELb0EEENS1_30DynamicPersistentTileSchedulerILi256ELi256ELb1ELb1ELb0EEEEEEEEEvNT_6ParamsE)
        /*0014*/ 	.short	0x0160
        /*0016*/ 	.short	0x0428


	//----- nvinfo : EIATTR_CBANK_PARAM_SIZE
	.align		4
.L_730:
        /*0018*/ 	.byte	0x03, 0x19
        /*001a*/ 	.short	0x0428


	//----- nvinfo : EIATTR_KPARAM_INFO
	.align		4
        /*001c*/ 	.byte	0x04, 0x17
        /*001e*/ 	.short	(.L_732 - .L_731)
.L_731:
        /*0020*/ 	.word	0x00000000
        /*0024*/ 	.short	0x0000
        /*0026*/ 	.short	0x0000
        /*0028*/ 	.byte	0x00, 0xf0, 0xa1, 0x10


	//----- nvinfo : EIATTR_MAXREG_COUNT
	.align		4
.L_732:
        /*002c*/ 	.byte	0x03, 0x1b
        /*002e*/ 	.short	0x00ff


	//----- nvinfo : EIATTR_NUM_BARRIERS
	.align		4
        /*0030*/ 	.byte	0x02, 0x4c
        /*0032*/ 	.byte	0x06
	.zero		1


	//----- nvinfo : EIATTR_ANNOTATIONS
	.align		4
        /*0034*/ 	.byte	0x04, 0x55
        /*0036*/ 	.short	(.L_734 - .L_733)


	//   ....[0]....
.L_733:
        /*0038*/ 	.word	0x00000001
        /*003c*/ 	.byte	0x70, 0x00, 0x00, 0x00, 0x01, 0x00, 0x00, 0x00, 0xf0, 0x04, 0x00, 0x00, 0x01, 0x00, 0x00, 0x00
        /*004c*/ 	.byte	0xf0, 0x05, 0x00, 0x00, 0x01, 0x00, 0x00, 0x00, 0x70, 0x06, 0x00, 0x00, 0x01, 0x00, 0x00, 0x00
        /*005c*/ 	.byte	0x70, 0x2e, 0x00, 0x00, 0x01, 0x00, 0x00, 0x00, 0x10, 0x38, 0x00, 0x00, 0x01, 0x00, 0x00, 0x00
        /*006c*/ 	.byte	0x60, 0xce, 0x00, 0x00, 0x01, 0x00, 0x00, 0x00, 0xa0, 0xce, 0x00, 0x00, 0x01, 0x00, 0x00, 0x00
        /*007c*/ 	.byte	0x90, 0xe5, 0x00, 0x00


	//----- nvinfo : EIATTR_MERCURY_ISA_VERSION
	.align		4
.L_734:
        /*0080*/ 	.byte	0x03, 0x5f
        /*0082*/ 	.short	0x0000


	//----- nvinfo : EIATTR_INT_WARP_WIDE_INSTR_OFFSETS
	.align		4
        /*0084*/ 	.byte	0x04, 0x31
        /*0086*/ 	.short	(.L_736 - .L_735)


	//   ....[0]....
.L_735:
        /*0088*/ 	.word	0x0000cc90


	//   ....[1]....
        /*008c*/ 	.word	0x0000cd10


	//----- nvinfo : EIATTR_COOP_GROUP_MASK_REGIDS
	.align		4
.L_736:
        /*0090*/ 	.byte	0x04, 0x29
        /*0092*/ 	.short	(.L_738 - .L_737)


	//   ....[0]....
.L_737:
        /*0094*/ 	.word	0xffffffff


	//   ....[1]....
        /*0098*/ 	.word	0xffffffff


	//   ....[2]....
        /*009c*/ 	.word	0xffffffff


	//   ....[3]....
        /*00a0*/ 	.word	0xffffffff


	//   ....[4]....
        /*00a4*/ 	.word	0xffffffff


	//   ....[5]....
        /*00a8*/ 	.word	0xffffffff


	//   ....[6]....
        /*00ac*/ 	.word	0xffffffff


	//   ....[7]....
        /*00b0*/ 	.word	0xffffffff


	//   ....[8]....
        /*00b4*/ 	.word	0xffffffff


	//   ....[9]....
        /*00b8*/ 	.word	0xffffffff


	//   ....[10]....
        /*00bc*/ 	.word	0xffffffff


	//   ....[11]....
        /*00c0*/ 	.word	0xffffffff


	//   ....[12]....
        /*00c4*/ 	.word	0xffffffff


	//   ....[13]....
        /*00c8*/ 	.word	0xffffffff


	//   ....[14]....
        /*00cc*/ 	.word	0xffffffff


	//   ....[15]....
        /*00d0*/ 	.word	0xffffffff


	//   ....[16]....
        /*00d4*/ 	.word	0xffffffff


	//   ....[17]....
        /*00d8*/ 	.word	0xffffffff


	//   ....[18]....
        /*00dc*/ 	.word	0xffffffff


	//   ....[19]....
        /*00e0*/ 	.word	0xffffffff


	//   ....[20]....
        /*00e4*/ 	.word	0xffffffff


	//   ....[21]....
        /*00e8*/ 	.word	0xffffffff


	//   ....[22]....
        /*00ec*/ 	.word	0xffffffff


	//   ....[23]....
        /*00f0*/ 	.word	0xffffffff


	//   ....[24]....
        /*00f4*/ 	.word	0xffffffff


	//   ....[25]....
        /*00f8*/ 	.word	0xffffffff


	//   ....[26]....
        /*00fc*/ 	.word	0xffffffff


	//   ....[27]....
        /*0100*/ 	.word	0xffffffff


	//   ....[28]....
        /*0104*/ 	.word	0xffffffff


	//   ....[29]....
        /*0108*/ 	.word	0xffffffff


	//   ....[30]....
        /*010c*/ 	.word	0xffffffff


	//   ....[31]....
        /*0110*/ 	.word	0xffffffff


	//   ....[32]....
        /*0114*/ 	.word	0xffffffff


	//   ....[33]....
        /*0118*/ 	.word	0xffffffff


	//   ....[34]....
        /*011c*/ 	.word	0xffffffff


	//   ....[35]....
        /*0120*/ 	.word	0xffffffff


	//   ....[36]....
        /*0124*/ 	.word	0xffffffff


	//   ....[37]....
        /*0128*/ 	.word	0xffffffff


	//   ....[38]....
        /*012c*/ 	.word	0xffffffff


	//   ....[39]....
        /*0130*/ 	.word	0xffffffff


	//   ....[40]....
        /*0134*/ 	.word	0xffffffff


	//   ....[41]....
        /*0138*/ 	.word	0xffffffff


	//   ....[42]....
        /*013c*/ 	.word	0xffffffff


	//   ....[43]....
        /*0140*/ 	.word	0xffffffff


	//   ....[44]....
        /*0144*/ 	.word	0xffffffff


	//   ....[45]....
        /*0148*/ 	.word	0xffffffff


	//   ....[46]....
        /*014c*/ 	.word	0xffffffff


	//   ....[47]....
        /*0150*/ 	.word	0xffffffff


	//   ....[48]....
        /*0154*/ 	.word	0xffffffff


	//   ....[49]....
        /*0158*/ 	.word	0xffffffff


	//   ....[50]....
        /*015c*/ 	.word	0xffffffff


	//   ....[51]....
        /*0160*/ 	.word	0xffffffff


	//   ....[52]....
        /*0164*/ 	.word	0xffffffff


	//   ....[53]....
        /*0168*/ 	.word	0xffffffff


	//   ....[54]....
        /*016c*/ 	.word	0xffffffff


	//   ....[55]....
        /*0170*/ 	.word	0xffffffff


	//   ....[56]....
        /*0174*/ 	.word	0xffffffff


	//   ....[57]....
        /*0178*/ 	.word	0xffffffff


	//   ....[58]....
        /*017c*/ 	.word	0xffffffff


	//   ....[59]....
        /*0180*/ 	.word	0xffffffff


	//   ....[60]....
        /*0184*/ 	.word	0xffffffff


	//   ....[61]....
        /*0188*/ 	.word	0xffffffff


	//   ....[62]....
        /*018c*/ 	.word	0xffffffff


	//   ....[63]....
        /*0190*/ 	.word	0xffffffff


	//   ....[64]....
        /*0194*/ 	.word	0xffffffff


	//   ....[65]....
        /*0198*/ 	.word	0xffffffff


	//   ....[66]....
        /*019c*/ 	.word	0xffffffff


	//   ....[67]....
        /*01a0*/ 	.word	0xffffffff


	//   ....[68]....
        /*01a4*/ 	.word	0xffffffff


	//   ....[69]....
        /*01a8*/ 	.word	0xffffffff


	//   ....[70]....
        /*01ac*/ 	.word	0xffffffff


	//   ....[71]....
        /*01b0*/ 	.word	0xffffffff


	//   ....[72]....
        /*01b4*/ 	.word	0xffffffff


	//   ....[73]....
        /*01b8*/ 	.word	0xffffffff


	//   ....[74]....
        /*01bc*/ 	.word	0xffffffff


	//   ....[75]....
        /*01c0*/ 	.word	0xffffffff


	//   ....[76]....
        /*01c4*/ 	.word	0xffffffff


	//   ....[77]....
        /*01c8*/ 	.word	0xffffffff


	//   ....[78]....
        /*01cc*/ 	.word	0xffffffff


	//   ....[79]....
        /*01d0*/ 	.word	0xffffffff


	//   ....[80]....
        /*01d4*/ 	.word	0xffffffff


	//   ....[81]....
        /*01d8*/ 	.word	0xffffffff


	//   ....[82]....
        /*01dc*/ 	.word	0xffffffff


	//   ....[83]....
        /*01e0*/ 	.word	0xffffffff


	//   ....[84]....
        /*01e4*/ 	.word	0xffffffff


	//   ....[85]....
        /*01e8*/ 	.word	0xffffffff


	//   ....[86]....
        /*01ec*/ 	.word	0xffffffff


	//   ....[87]....
        /*01f0*/ 	.word	0xffffffff


	//   ....[88]....
        /*01f4*/ 	.word	0xffffffff


	//   ....[89]....
        /*01f8*/ 	.word	0xffffffff


	//   ....[90]....
        /*01fc*/ 	.word	0xffffffff


	//   ....[91]....
        /*0200*/ 	.word	0xffffffff


	//   ....[92]....
        /*0204*/ 	.word	0xffffffff


	//   ....[93]....
        /*0208*/ 	.word	0xffffffff


	//   ....[94]....
        /*020c*/ 	.word	0xffffffff


	//   ....[95]....
        /*0210*/ 	.word	0xffffffff


	//   ....[96]....
        /*0214*/ 	.word	0xffffffff


	//   ....[97]....
        /*0218*/ 	.word	0xffffffff


	//   ....[98]....
        /*021c*/ 	.word	0xffffffff


	//   ....[99]....
        /*0220*/ 	.word	0xffffffff


	//   ....[100]....
        /*0224*/ 	.word	0xffffffff


	//   ....[101]....
        /*0228*/ 	.word	0xffffffff


	//   ....[102]....
        /*022c*/ 	.word	0xffffffff


	//   ....[103]....
        /*0230*/ 	.word	0xffffffff


	//   ....[104]....
        /*0234*/ 	.word	0xffffffff


	//   ....[105]....
        /*0238*/ 	.word	0xffffffff


	//   ....[106]....
        /*023c*/ 	.word	0xffffffff


	//   ....[107]....
        /*0240*/ 	.word	0xffffffff


	//   ....[108]....
        /*0244*/ 	.word	0xffffffff


	//   ....[109]....
        /*0248*/ 	.word	0xffffffff


	//   ....[110]....
        /*024c*/ 	.word	0xffffffff


	//   ....[111]....
        /*0250*/ 	.word	0xffffffff


	//   ....[112]....
        /*0254*/ 	.word	0xffffffff


	//   ....[113]....
        /*0258*/ 	.word	0xffffffff


	//   ....[114]....
        /*025c*/ 	.word	0xffffffff


	//   ....[115]....
        /*0260*/ 	.word	0xffffffff


	//   ....[116]....
        /*0264*/ 	.word	0xffffffff


	//----- nvinfo : EIATTR_COOP_GROUP_INSTR_OFFSETS
	.align		4
.L_738:
        /*0268*/ 	.byte	0x04, 0x28
        /*026a*/ 	.short	(.L_740 - .L_739)


	//   ....[0]....
.L_739:
        /*026c*/ 	.word	0x00000050


	//   ....[1]....
        /*0270*/ 	.word	0x000015e0


	//   ....[2]....
        /*0274*/ 	.word	0x00001600


	//   ....[3]....
        /*0278*/ 	.word	0x00001780


	//   ....[4]....
        /*027c*/ 	.word	0x00001790


	//   ....[5]....
        /*0280*/ 	.word	0x000018f0


	//   ....[6]....
        /*0284*/ 	.word	0x00001910


	//   ....[7]....
        /*0288*/ 	.word	0x00001a70


	//   ....[8]....
        /*028c*/ 	.word	0x00001a80


	//   ....[9]....
        /*0290*/ 	.word	0x00001f90


	//   ....[10]....
        /*0294*/ 	.word	0x00001fb0


	//   ....[11]....
        /*0298*/ 	.word	0x00001fd0


	//   ....[12]....
        /*029c*/ 	.word	0x00001fe0


	//   ....[13]....
        /*02a0*/ 	.word	0x000020d0


	//   ....[14]....
        /*02a4*/ 	.word	0x000020f0


	//   ....[15]....
        /*02a8*/ 	.word	0x00002120


	//   ....[16]....
        /*02ac*/ 	.word	0x000021f0


	//   ....[17]....
        /*02b0*/ 	.word	0x000025b0


	//   ....[18]....
        /*02b4*/ 	.word	0x000025d0


	//   ....[19]....
        /*02b8*/ 	.word	0x00002660


	//   ....[20]....
        /*02bc*/ 	.word	0x000026c0


	//   ....[21]....
        /*02c0*/ 	.word	0x00002b20


	//   ....[22]....
        /*02c4*/ 	.word	0x00002b40


	//   ....[23]....
        /*02c8*/ 	.word	0x00002c40


	//   ....[24]....
        /*02cc*/ 	.word	0x00002c60


	//   ....[25]....
        /*02d0*/ 	.word	0x000039d0


	//   ....[26]....
        /*02d4*/ 	.word	0x000039e0


	//   ....[27]....
        /*02d8*/ 	.word	0x00004180


	//   ....[28]....
        /*02dc*/ 	.word	0x00004340


	//   ....[29]....
        /*02e0*/ 	.word	0x00004380


	//   ....[30]....
        /*02e4*/ 	.word	0x000043f0


	//   ....[31]....
        /*02e8*/ 	.word	0x000055f0


	//   ....[32]....
        /*02ec*/ 	.word	0x00005610


	//   ....[33]....
        /*02f0*/ 	.word	0x00005710


	//   ....[34]....
        /*02f4*/ 	.word	0x00005730


	//   ....[35]....
        /*02f8*/ 	.word	0x00005c90


	//   ....[36]....
        /*02fc*/ 	.word	0x00005cb0


	//   ....[37]....
        /*0300*/ 	.word	0x00005db0


	//   ....[38]....
        /*0304*/ 	.word	0x00005df0


	//   ....[39]....
        /*0308*/ 	.word	0x00006b30


	//   ....[40]....
        /*030c*/ 	.word	0x00006b80


	//   ....[41]....
        /*0310*/ 	.word	0x000073c0


	//   ....[42]....
        /*0314*/ 	.word	0x000073e0


	//   ....[43]....
        /*0318*/ 	.word	0x00007400


	//   ....[44]....
        /*031c*/ 	.word	0x00007420


	//   ....[45]....
        /*0320*/ 	.word	0x00008e20


	//   ....[46]....
        /*0324*/ 	.word	0x00008e40


	//   ....[47]....
        /*0328*/ 	.word	0x00008f30


	//   ....[48]....
        /*032c*/ 	.word	0x00008f50


	//   ....[49]....
        /*0330*/ 	.word	0x00009480


	//   ....[50]....
        /*0334*/ 	.word	0x000094a0


	//   ....[51]....
        /*0338*/ 	.word	0x000095a0


	//   ....[52]....
        /*033c*/ 	.word	0x000095e0


	//   ....[53]....
        /*0340*/ 	.word	0x0000a710


	//   ....[54]....
        /*0344*/ 	.word	0x0000a730


	//   ....[55]....
        /*0348*/ 	.word	0x0000a760


	//   ....[56]....
        /*034c*/ 	.word	0x0000a7c0


	//   ....[57]....
        /*0350*/ 	.word	0x0000c100


	//   ....[58]....
        /*0354*/ 	.word	0x0000c120


	//   ....[59]....
        /*0358*/ 	.word	0x0000c1c0


	//   ....[60]....
        /*035c*/ 	.word	0x0000c220


	//   ....[61]....
        /*0360*/ 	.word	0x0000c470


	//   ....[62]....
        /*0364*/ 	.word	0x0000c4a0


	//   ....[63]....
        /*0368*/ 	.word	0x0000c4b0


	//   ....[64]....
        /*036c*/ 	.word	0x0000c4e0


	//   ....[65]....
        /*0370*/ 	.word	0x0000ce50


	//   ....[66]....
        /*0374*/ 	.word	0x0000d4d0


	//   ....[67]....
        /*0378*/ 	.word	0x0000d500


	//   ....[68]....
        /*037c*/ 	.word	0x0000d520


	//   ....[69]....
        /*0380*/ 	.word	0x0000d540


	//   ....[70]....
        /*0384*/ 	.word	0x0000d630


	//   ....[71]....
        /*0388*/ 	.word	0x0000d650


	//   ....[72]....
        /*038c*/ 	.word	0x0000dcc0


	//   ....[73]....
        /*0390*/ 	.word	0x0000dcd0


	//   ....[74]....
        /*0394*/ 	.word	0x0000e610


	//   ....[75]....
        /*0398*/ 	.word	0x0000e6f0


	//   ....[76]....
        /*039c*/ 	.word	0x0000e760


	//   ....[77]....
        /*03a0*/ 	.word	0x0000e7d0


	//   ....[78]....
        /*03a4*/ 	.word	0x0000e830


	//   ....[79]....
        /*03a8*/ 	.word	0x0000e8a0


	//   ....[80]....
        /*03ac*/ 	.word	0x0000e910


	//   ....[81]....
        /*03b0*/ 	.word	0x0000e980


	//   ....[82]....
        /*03b4*/ 	.word	0x0000e9e0


	//   ....[83]....
        /*03b8*/ 	.word	0x0000ea50


	//   ....[84]....
        /*03bc*/ 	.word	0x0000eac0


	//   ....[85]....
        /*03c0*/ 	.word	0x0000ec30


	//   ....[86]....
        /*03c4*/ 	.word	0x0000ec90


	//   ....[87]....
        /*03c8*/ 	.word	0x0000ed00


	//   ....[88]....
        /*03cc*/ 	.word	0x0000ed70


	//   ....[89]....
        /*03d0*/ 	.word	0x0000eee0


	//   ....[90]....
        /*03d4*/ 	.word	0x0000ef40


	//   ....[91]....
        /*03d8*/ 	.word	0x0000efb0


	//   ....[92]....
        /*03dc*/ 	.word	0x0000f020


	//   ....[93]....
        /*03e0*/ 	.word	0x0000f190


	//   ....[94]....
        /*03e4*/ 	.word	0x0000f1f0


	//   ....[95]....
        /*03e8*/ 	.word	0x0000f260


	//   ....[96]....
        /*03ec*/ 	.word	0x0000f2d0


	//   ....[97]....
        /*03f0*/ 	.word	0x0000f450


	//   ....[98]....
        /*03f4*/ 	.word	0x0000f4b0


	//   ....[99]....
        /*03f8*/ 	.word	0x0000f520


	//   ....[100]....
        /*03fc*/ 	.word	0x0000f590


	//   ....[101]....
        /*0400*/ 	.word	0x0000f710


	//   ....[102]....
        /*0404*/ 	.word	0x0000f770


	//   ....[103]....
        /*0408*/ 	.word	0x0000f7e0


	//   ....[104]....
        /*040c*/ 	.word	0x0000f850


	//   ....[105]....
        /*0410*/ 	.word	0x0000f9d0


	//   ....[106]....
        /*0414*/ 	.word	0x0000fa30


	//   ....[107]....
        /*0418*/ 	.word	0x0000fa90


	//   ....[108]....
        /*041c*/ 	.word	0x0000fb00


	//   ....[109]....
        /*0420*/ 	.word	0x0000fb70


	//   ....[110]....
        /*0424*/ 	.word	0x0000fcf0


	//   ....[111]....
        /*0428*/ 	.word	0x0000fd50


	//   ....[112]....
        /*042c*/ 	.word	0x0000fdb0


	//   ....[113]....
        /*0430*/ 	.word	0x0000fe10


	//   ....[114]....
        /*0434*/ 	.word	0x0000fe60


	//   ....[115]....
        /*0438*/ 	.word	0x0000feb0


	//   ....[116]....
        /*043c*/ 	.word	0x0000ff20


	//----- nvinfo : EIATTR_EXIT_INSTR_OFFSETS
	.align		4
.L_740:
        /*0440*/ 	.byte	0x04, 0x1c
        /*0442*/ 	.short	(.L_742 - .L_741)


	//   ....[0]....
.L_741:
        /*0444*/ 	.word	0x000000a0


	//   ....[1]....
        /*0448*/ 	.word	0x0000e6a0


	//----- nvinfo : EIATTR_MAX_THREADS
	.align		4
.L_742:
        /*044c*/ 	.byte	0x04, 0x05
        /*044e*/ 	.short	(.L_744 - .L_743)
.L_743:
        /*0450*/ 	.word	0x00000100
        /*0454*/ 	.word	0x00000001
        /*0458*/ 	.word	0x00000001


	//----- nvinfo : EIATTR_CRS_STACK_SIZE
	.align		4
.L_744:
        /*045c*/ 	.byte	0x04, 0x1e
        /*045e*/ 	.short	(.L_746 - .L_745)
.L_745:
        /*0460*/ 	.word	0x00000000
.L_746:


//--------------------- .nv.info._ZN7cutlass13device_kernelIN5flash19enable_sm80_to_sm89INS1_16FlashAttnFwdSm80INS1_25CollectiveMainloopFwdSm80ILi8ELi2ELb0EN4cute5tupleIJNS5_1CILi128EEENS7_ILi64EEENS7_ILi192EEEEEELi192ENS_10bfloat16_tEfNS_4arch4Sm80ELb1ELb0ELb1ELb1ELb1ELb0ELb1ELb1EEENS1_21CollectiveEpilogueFwdINS6_IJS8_SA_S9_EEENS6_IJNS7_ILi1EEESI_SI_EEESC_SE_Li256ELb1ELb1ELb1ELb0EEENS1_36VarlenDynamicPersistentTileSchedulerILi128ELi64ELi256ELi256ELb1ELb1ELb0ELb1ELb1ELb1EEEEEEEEEvNT_6ParamsE --------------------------
	.section	.nv.info._ZN7cutlass13device_kernelIN5flash19enable_sm80_to_sm89INS1_16FlashAttnFwdSm80INS1_25CollectiveMainloopFwdSm80ILi8ELi2ELb0EN4cute5tupleIJNS5_1CILi128EEENS7_ILi64EEENS7_ILi192EEEEEELi192ENS_10bfloat16_tEfNS_4arch4Sm80ELb1ELb0ELb1ELb1ELb1ELb0ELb1ELb1EEENS1_21CollectiveEpilogueFwdINS6_IJS8_SA_S9_EEENS6_IJNS7_ILi1EEESI_SI_EEESC_SE_Li256ELb1ELb1ELb1ELb0EEENS1_36VarlenDynamicPersistentTileSchedulerILi128ELi64ELi256ELi256ELb1ELb1ELb0ELb1ELb1ELb1EEEEEEEEEvNT_6ParamsE,"",@"SHT_CUDA_INFO"
	.sectionflags	@""
	.align	4


	//----- nvinfo : EIATTR_CUDA_API_VERSION
	.align		4
        /*0000*/ 	.byte	0x04, 0x37
        /*0002*/ 	.short	(.L_748 - .L_747)
.L_747:
        /*0004*/ 	.word	0x00000082


	//----- nvinfo : EIATTR_SW2861232_WAR
	.align		4
.L_748:
        /*0008*/ 	.byte	0x01, 0x35
	.zero		2


	//----- nvinfo : EIATTR_PARAM_CBANK
	.align		4
        /*000c*/ 	.byte	0x04, 0x0a
        /*000e*/ 	.short	(.L_750 - .L_749)
	.align		4
.L_749:
        /*0010*/ 	.word	index@(.nv.constant0._ZN7cutlass13device_kernelIN5flash19enable_sm80_to_sm89INS1_16FlashAttnFwdSm80INS1_25CollectiveMainloopFwdSm80ILi8ELi2ELb0EN4cute5tupleIJNS5_1CILi128EEENS7_ILi64EEENS7_ILi192EEEEEELi192ENS_10bfloat16_tEfNS_4arch4Sm80ELb1ELb0ELb1ELb1ELb1ELb0ELb1ELb1EEENS1_21CollectiveEpilogueFwdINS6_IJS8_SA_S9_EEENS6_IJNS7_ILi1EEESI_SI_EEESC_SE_Li256ELb1ELb1ELb1ELb0EEENS1_36VarlenDynamicPersistentTileSchedulerILi128ELi64ELi256ELi256ELb1ELb1ELb0ELb1ELb1ELb1EEEEEEEEEvNT_6ParamsE)
        /*0014*/ 	.short	0x0160
        /*0016*/ 	.short	0x0438


	//----- nvinfo : EIATTR_CBANK_PARAM_SIZE
	.align		4
.L_750:
        /*0018*/ 	.byte	0x03, 0x19
        /*001a*/ 	.short	0x0438


	//----- nvinfo : EIATTR_KPARAM_INFO
	.align		4
        /*001c*/ 	.byte	0x04, 0x17
        /*001e*/ 	.short	(.L_752 - .L_751)
.L_751:
        /*0020*/ 	.word	0x00000000
        /*0024*/ 	.short	0x0000
        /*0026*/ 	.short	0x0000
        /*0028*/ 	.byte	0x00, 0xf0, 0xe1, 0x10


	//----- nvinfo : EIATTR_MAXREG_COUNT
	.align		4
.L_752:
        /*002c*/ 	.byte	0x03, 0x1b
        /*002e*/ 	.short	0x00ff


	//----- nvinfo : EIATTR_NUM_BARRIERS
	.align		4
        /*0030*/ 	.byte	0x02, 0x4c
        /*0032*/ 	.byte	0x06
	.zero		1


	//----- nvinfo : EIATTR_ANNOTATIONS
	.align		4
        /*0034*/ 	.byte	0x04, 0x55
        /*0036*/ 	.short	(.L_754 - .L_753)


	//   ....[0]....
.L_753:
        /* <DEDUP_REMOVED lines=9> */


	//----- nvinfo : EIATTR_MERCURY_ISA_VERSION
	.align		4
.L_754:
        /*00b0*/ 	.byte	0x03, 0x5f
        /*00b2*/ 	.short	0x0000


	//----- nvinfo : EIATTR_INT_WARP_WIDE_INSTR_OFFSETS
	.align		4
        /*00b4*/ 	.byte	0x04, 0x31
        /*00b6*/ 	.short	(.L_756 - .L_755)


	//   ....[0]....
.L_755:
        /*00b8*/ 	.word	0x0000dd60


	//   ....[1]....
        /*00bc*/ 	.word	0x0000dde0


	//----- nvinfo : EIATTR_COOP_GROUP_MASK_REGIDS
	.align		4
.L_756:
        /*00c0*/ 	.byte	0x04, 0x29
        /*00c2*/ 	.short	(.L_758 - .L_757)


	//   ....[0]....
.L_757:
        /*00c4*/ 	.word	0xffffffff


	//   ....[1]....
        /*00c8*/ 	.word	0xffffffff


	//   ....[2]....
        /*00cc*/ 	.word	0xffffffff


	//   ....[3]....
        /*00d0*/ 	.word	0xffffffff


	//   ....[4]....
        /*00d4*/ 	.word	0xffffffff


	//   ....[5]....
        /*00d8*/ 	.word	0xffffffff


	//   ....[6]....
        /*00dc*/ 	.word	0xffffffff


	//   ....[7]....
        /*00e0*/ 	.word	0xffffffff


	//   ....[8]....
        /*00e4*/ 	.word	0xffffffff


	//   ....[9]....
        /*00e8*/ 	.word	0xffffffff


	//   ....[10]....
        /*00ec*/ 	.word	0xffffffff


	//   ....[11]....
        /*00f0*/ 	.word	0xffffffff


	//   ....[12]....
        /*00f4*/ 	.word	0xffffffff


	//   ....[13]....
        /*00f8*/ 	.word	0xffffffff


	//   ....[14]....
        /*00fc*/ 	.word	0xffffffff


	//   ....[15]....
        /*0100*/ 	.word	0xffffffff


	//   ....[16]....
        /*0104*/ 	.word	0xffffffff


	//   ....[17]....
        /*0108*/ 	.word	0xffffffff


	//   ....[18]....
        /*010c*/ 	.word	0xffffffff


	//   ....[19]....
        /*0110*/ 	.word	0xffffffff


	//   ....[20]....
        /*0114*/ 	.word	0xffffffff


	//   ....[21]....
        /*0118*/ 	.word	0xffffffff


	//   ....[22]....
        /*011c*/ 	.word	0xffffffff


	//   ....[23]....
        /*0120*/ 	.word	0xffffffff


	//   ....[24]....
        /*0124*/ 	.word	0xffffffff


	//   ....[25]....
        /*0128*/ 	.word	0xffffffff


	//   ....[26]....
        /*012c*/ 	.word	0xffffffff


	//   ....[27]....
        /*0130*/ 	.word	0xffffffff


	//   ....[28]....
        /*0134*/ 	.word	0xffffffff


	//   ....[29]....
        /*0138*/ 	.word	0xffffffff


	//   ....[30]....
        /*013c*/ 	.word	0xffffffff


	//   ....[31]....
        /*0140*/ 	.word	0xffffffff


	//   ....[32]....
        /*0144*/ 	.word	0xffffffff


	//   ....[33]....
        /*0148*/ 	.word	0xffffffff


	//   ....[34]....
        /*014c*/ 	.word	0xffffffff


	//   ....[35]....
        /*0150*/ 	.word	0xffffffff


	//   ....[36]....
        /*0154*/ 	.word	0xffffffff


	//   ....[37]....
        /*0158*/ 	.word	0xffffffff


	//   ....[38]....
        /*015c*/ 	.word	0xffffffff


	//   ....[39]....
        /*0160*/ 	.word	0xffffffff


	//   ....[40]....
        /*0164*/ 	.word	0xffffffff


	//   ....[41]....
        /*0168*/ 	.word	0xffffffff


	//   ....[42]....
        /*016c*/ 	.word	0xffffffff


	//   ....[43]....
        /*0170*/ 	.word	0xffffffff


	//   ....[44]....
        /*0174*/ 	.word	0xffffffff


	//   ....[45]....
        /*0178*/ 	.word	0xffffffff


	//   ....[46]....
        /*017c*/ 	.word	0xffffffff


	//   ....[47]....
        /*0180*/ 	.word	0xffffffff


	//   ....[48]....
        /*0184*/ 	.word	0xffffffff


	//   ....[49]....
        /*0188*/ 	.word	0xffffffff


	//   ....[50]....
        /*018c*/ 	.word	0xffffffff


	//   ....[51]....
        /*0190*/ 	.word	0xffffffff


	//   ....[52]....
        /*0194*/ 	.word	0xffffffff


	//   ....[53]....
        /*0198*/ 	.word	0xffffffff


	//   ....[54]....
        /*019c*/ 	.word	0xffffffff


	//   ....[55]....
        /*01a0*/ 	.word	0xffffffff


	//   ....[56]....
        /*01a4*/ 	.word	0xffffffff


	//   ....[57]....
        /*01a8*/ 	.word	0xffffffff


	//   ....[58]....
        /*01ac*/ 	.word	0xffffffff


	//   ....[59]....
        /*01b0*/ 	.word	0xffffffff


	//   ....[60]....
        /*01b4*/ 	.word	0xffffffff


	//   ....[61]....
        /*01b8*/ 	.word	0xffffffff


	//   ....[62]....
        /*01bc*/ 	.word	0xffffffff


	//   ....[63]....
        /*01c0*/ 	.word	0xffffffff


	//   ....[64]....
        /*01c4*/ 	.word	0xffffffff


	//   ....[65]....
        /*01c8*/ 	.word	0xffffffff


	//   ....[66]....
        /*01cc*/ 	.word	0xffffffff


	//   ....[67]....
        /*01d0*/ 	.word	0xffffffff


	//   ....[68]....
        /*01d4*/ 	.word	0xffffffff


	//   ....[69]....
        /*01d8*/ 	.word	0xffffffff


	//   ....[70]....
        /*01dc*/ 	.word	0xffffffff


	//   ....[71]....
        /*01e0*/ 	.word	0xffffffff


	//   ....[72]....
        /*01e4*/ 	.word	0xffffffff


	//   ....[73]....
        /*01e8*/ 	.word	0xffffffff


	//   ....[74]....
        /*01ec*/ 	.word	0xffffffff


	//   ....[75]....
        /*01f0*/ 	.word	0xffffffff


	//   ....[76]....
        /*01f4*/ 	.word	0xffffffff


	//   ....[77]....
        /*01f8*/ 	.word	0xffffffff


	//   ....[78]....
        /*01fc*/ 	.word	0xffffffff


	//   ....[79]....
        /*0200*/ 	.word	0xffffffff


	//   ....[80]....
        /*0204*/ 	.word	0xffffffff


	//   ....[81]....
        /*0208*/ 	.word	0xffffffff


	//   ....[82]....
        /*020c*/ 	.word	0xffffffff


	//   ....[83]....
        /*0210*/ 	.word	0xffffffff


	//   ....[84]....
        /*0214*/ 	.word	0xffffffff


	//   ....[85]....
        /*0218*/ 	.word	0xffffffff


	//   ....[86]....
        /*021c*/ 	.word	0xffffffff


	//   ....[87]....
        /*0220*/ 	.word	0xffffffff


	//   ....[88]....
        /*0224*/ 	.word	0xffffffff


	//   ....[89]....
        /*0228*/ 	.word	0xffffffff


	//   ....[90]....
        /*022c*/ 	.word	0xffffffff


	//   ....[91]....
        /*0230*/ 	.word	0xffffffff


	//   ....[92]....
        /*0234*/ 	.word	0xffffffff


	//   ....[93]....
        /*0238*/ 	.word	0xffffffff


	//   ....[94]....
        /*023c*/ 	.word	0xffffffff


	//   ....[95]....
        /*0240*/ 	.word	0xffffffff


	//   ....[96]....
        /*0244*/ 	.word	0xffffffff


	//   ....[97]....
        /*0248*/ 	.word	0xffffffff


	//   ....[98]....
        /*024c*/ 	.word	0xffffffff


	//   ....[99]....
        /*0250*/ 	.word	0xffffffff


	//   ....[100]....
        /*0254*/ 	.word	0xffffffff


	//   ....[101]....
        /*0258*/ 	.word	0xffffffff


	//   ....[102]....
        /*025c*/ 	.word	0xffffffff


	//   ....[103]....
        /*0260*/ 	.word	0xffffffff


	//   ....[104]....
        /*0264*/ 	.word	0xffffffff


	//   ....[105]....
        /*0268*/ 	.word	0xffffffff


	//   ....[106]....
        /*026c*/ 	.word	0xffffffff


	//   ....[107]....
        /*0270*/ 	.word	0xffffffff


	//   ....[108]....
        /*0274*/ 	.word	0xffffffff


	//   ....[109]....
        /*0278*/ 	.word	0xffffffff


	//   ....[110]....
        /*027c*/ 	.word	0xffffffff


	//   ....[111]....
        /*0280*/ 	.word	0xffffffff


	//   ....[112]....
        /*0284*/ 	.word	0xffffffff


	//   ....[113]....
        /*0288*/ 	.word	0xffffffff


	//   ....[114]....
        /*028c*/ 	.word	0xffffffff


	//   ....[115]....
        /*0290*/ 	.word	0xffffffff


	//   ....[116]....
        /*0294*/ 	.word	0xffffffff


	//   ....[117]....
        /*0298*/ 	.word	0xffffffff


	//   ....[118]....
        /*029c*/ 	.word	0xffffffff


	//   ....[119]....
        /*02a0*/ 	.word	0xffffffff


	//   ....[120]....
        /*02a4*/ 	.word	0xffffffff


	//   ....[121]....
        /*02a8*/ 	.word	0xffffffff


	//   ....[122]....
        /*02ac*/ 	.word	0xffffffff


	//   ....[123]....
        /*02b0*/ 	.word	0xffffffff


	//   ....[124]....
        /*02b4*/ 	.word	0xffffffff


	//   ....[125]....
        /*02b8*/ 	.word	0xffffffff


	//   ....[126]....
        /*02bc*/ 	.word	0xffffffff


	//   ....[127]....
        /*02c0*/ 	.word	0xffffffff


	//   ....[128]....
        /*02c4*/ 	.word	0xffffffff


	//   ....[129]....
        /*02c8*/ 	.word	0xffffffff


	//   ....[130]....
        /*02cc*/ 	.word	0xffffffff


	//   ....[131]....
        /*02d0*/ 	.word	0xffffffff


	//   ....[132]....
        /*02d4*/ 	.word	0xffffffff


	//   ....[133]....
        /*02d8*/ 	.word	0xffffffff


	//   ....[134]....
        /*02dc*/ 	.word	0xffffffff


	//   ....[135]....
        /*02e0*/ 	.word	0xffffffff


	//   ....[136]....
        /*02e4*/ 	.word	0xffffffff


	//   ....[137]....
        /*02e8*/ 	.word	0xffffffff


	//   ....[138]....
        /*02ec*/ 	.word	0xffffffff


	//   ....[139]....
        /*02f0*/ 	.word	0xffffffff


	//   ....[140]....
        /*02f4*/ 	.word	0xffffffff


	//   ....[141]....
        /*02f8*/ 	.word	0xffffffff


	//   ....[142]....
        /*02fc*/ 	.word	0xffffffff


	//   ....[143]....
        /*0300*/ 	.word	0xffffffff


	//   ....[144]....
        /*0304*/ 	.word	0xffffffff


	//   ....[145]....
        /*0308*/ 	.word	0xffffffff


	//   ....[146]....
        /*030c*/ 	.word	0xffffffff


	//   ....[147]....
        /*0310*/ 	.word	0xffffffff


	//   ....[148]....
        /*0314*/ 	.word	0xffffffff


	//   ....[149]....
        /*0318*/ 	.word	0xffffffff


	//   ....[150]....
        /*031c*/ 	.word	0xffffffff


	//   ....[151]....
        /*0320*/ 	.word	0xffffffff


	//   ....[152]....
        /*0324*/ 	.word	0xffffffff


	//   ....[153]....
        /*0328*/ 	.word	0xffffffff


	//   ....[154]....
        /*032c*/ 	.word	0xffffffff


	//   ....[155]....
        /*0330*/ 	.word	0xffffffff


	//   ....[156]....
        /*0334*/ 	.word	0xffffffff


	//   ....[157]....
        /*0338*/ 	.word	0xffffffff


	//   ....[158]....
        /*033c*/ 	.word	0xffffffff


	//   ....[159]....
        /*0340*/ 	.word	0xffffffff


	//   ....[160]....
        /*0344*/ 	.word	0xffffffff


	//   ....[161]....
        /*0348*/ 	.word	0xffffffff


	//   ....[162]....
        /*034c*/ 	.word	0xffffffff


	//   ....[163]....
        /*0350*/ 	.word	0xffffffff


	//   ....[164]....
        /*0354*/ 	.word	0xffffffff


	//   ....[165]....
        /*0358*/ 	.word	0xffffffff


	//   ....[166]....
        /*035c*/ 	.word	0xffffffff


	//   ....[167]....
        /*0360*/ 	.word	0xffffffff


	//   ....[168]....
        /*0364*/ 	.word	0xffffffff


	//   ....[169]....
        /*0368*/ 	.word	0xffffffff


	//   ....[170]....
        /*036c*/ 	.word	0xffffffff


	//   ....[171]....
        /*0370*/ 	.word	0xffffffff


	//   ....[172]....
        /*0374*/ 	.word	0xffffffff


	//   ....[173]....
        /*0378*/ 	.word	0xffffffff


	//   ....[174]....
        /*037c*/ 	.word	0xffffffff


	//   ....[175]....
        /*0380*/ 	.word	0xffffffff


	//   ....[176]....
        /*0384*/ 	.word	0xffffffff


	//   ....[177]....
        /*0388*/ 	.word	0xffffffff


	//   ....[178]....
        /*038c*/ 	.word	0xffffffff


	//   ....[179]....
        /*0390*/ 	.word	0xffffffff


	//   ....[180]....
        /*0394*/ 	.word	0xffffffff


	//   ....[181]....
        /*0398*/ 	.word	0xffffffff


	//   ....[182]....
        /*039c*/ 	.word	0xffffffff


	//   ....[183]....
        /*03a0*/ 	.word	0xffffffff


	//   ....[184]....
        /*03a4*/ 	.word	0xffffffff


	//   ....[185]....
        /*03a8*/ 	.word	0xffffffff


	//   ....[186]....
        /*03ac*/ 	.word	0xffffffff


	//   ....[187]....
        /*03b0*/ 	.word	0xffffffff


	//   ....[188]....
        /*03b4*/ 	.word	0xffffffff


	//   ....[189]....
        /*03b8*/ 	.word	0xffffffff


	//   ....[190]....
        /*03bc*/ 	.word	0xffffffff


	//   ....[191]....
        /*03c0*/ 	.word	0xffffffff


	//   ....[192]....
        /*03c4*/ 	.word	0xffffffff


	//   ....[193]....
        /*03c8*/ 	.word	0xffffffff


	//   ....[194]....
        /*03cc*/ 	.word	0xffffffff


	//   ....[195]....
        /*03d0*/ 	.word	0xffffffff


	//   ....[196]....
        /*03d4*/ 	.word	0xffffffff


	//   ....[197]....
        /*03d8*/ 	.word	0xffffffff


	//   ....[198]....
        /*03dc*/ 	.word	0xffffffff


	//   ....[199]....
        /*03e0*/ 	.word	0xffffffff


	//   ....[200]....
        /*03e4*/ 	.word	0xffffffff


	//   ....[201]....
        /*03e8*/ 	.word	0xffffffff


	//   ....[202]....
        /*03ec*/ 	.word	0xffffffff


	//   ....[203]....
        /*03f0*/ 	.word	0xffffffff


	//   ....[204]....
        /*03f4*/ 	.word	0xffffffff


	//   ....[205]....
        /*03f8*/ 	.word	0xffffffff


	//   ....[206]....
        /*03fc*/ 	.word	0xffffffff


	//   ....[207]....
        /*0400*/ 	.word	0xffffffff


	//   ....[208]....
        /*0404*/ 	.word	0xffffffff


	//   ....[209]....
        /*0408*/ 	.word	0xffffffff


	//   ....[210]....
        /*040c*/ 	.word	0xffffffff


	//   ....[211]....
        /*0410*/ 	.word	0xffffffff


	//----- nvinfo : EIATTR_COOP_GROUP_INSTR_OFFSETS
	.align		4
.L_758:
        /*0414*/ 	.byte	0x04, 0x28
        /*0416*/ 	.short	(.L_760 - .L_759)


	//   ....[0]....
.L_759:
        /*0418*/ 	.word	0x00000050


	//   ....[1]....
        /*041c*/ 	.word	0x000001e0


	//   ....[2]....
        /*0420*/ 	.word	0x00000210


	//   ....[3]....
        /*0424*/ 	.word	0x00000240


	//   ....[4]....
        /*0428*/ 	.word	0x00000270


	//   ....[5]....
        /*042c*/ 	.word	0x000002a0


	//   ....[6]....
        /*0430*/ 	.word	0x000002d0


	//   ....[7]....
        /*0434*/ 	.word	0x00000430


	//   ....[8]....
        /*0438*/ 	.word	0x00000470


	//   ....[9]....
        /*043c*/ 	.word	0x000004a0


	//   ....[10]....
        /*0440*/ 	.word	0x000004d0


	//   ....[11]....
        /*0444*/ 	.word	0x00000500


	//   ....[12]....
        /*0448*/ 	.word	0x00000530


	//   ....[13]....
        /*044c*/ 	.word	0x000005c0


	//   ....[14]....
        /*0450*/ 	.word	0x00000600


	//   ....[15]....
        /*0454*/ 	.word	0x00000620


	//   ....[16]....
        /*0458*/ 	.word	0x00000680


	//   ....[17]....
        /*045c*/ 	.word	0x00002740


	//   ....[18]....
        /*0460*/ 	.word	0x00002760


	//   ....[19]....
        /*0464*/ 	.word	0x000028d0


	//   ....[20]....
        /*0468*/ 	.word	0x000028e0


	//   ....[21]....
        /*046c*/ 	.word	0x00002a40


	//   ....[22]....
        /*0470*/ 	.word	0x00002a60


	//   ....[23]....
        /*0474*/ 	.word	0x00002bc0


	//   ....[24]....
        /*0478*/ 	.word	0x00002bd0


	//   ....[25]....
        /*047c*/ 	.word	0x00003080


	//   ....[26]....
        /*0480*/ 	.word	0x000030a0


	//   ....[27]....
        /*0484*/ 	.word	0x000030c0


	//   ....[28]....
        /*0488*/ 	.word	0x000030d0


	//   ....[29]....
        /*048c*/ 	.word	0x000031c0


	//   ....[30]....
        /*0490*/ 	.word	0x000031e0


	//   ....[31]....
        /*0494*/ 	.word	0x00003210


	//   ....[32]....
        /*0498*/ 	.word	0x000032e0


	//   ....[33]....
        /*049c*/ 	.word	0x000036a0


	//   ....[34]....
        /*04a0*/ 	.word	0x000036c0


	//   ....[35]....
        /*04a4*/ 	.word	0x00003750


	//   ....[36]....
        /*04a8*/ 	.word	0x000037b0


	//   ....[37]....
        /*04ac*/ 	.word	0x00003c10


	//   ....[38]....
        /*04b0*/ 	.word	0x00003c30


	//   ....[39]....
        /*04b4*/ 	.word	0x00003d30


	//   ....[40]....
        /*04b8*/ 	.word	0x00003d50


	//   ....[41]....
        /*04bc*/ 	.word	0x00004ae0


	//   ....[42]....
        /*04c0*/ 	.word	0x00004b10


	//   ....[43]....
        /*04c4*/ 	.word	0x00005370


	//   ....[44]....
        /*04c8*/ 	.word	0x000053e0


	//   ....[45]....
        /*04cc*/ 	.word	0x00005400


	//   ....[46]....
        /*04d0*/ 	.word	0x00005420


	//   ....[47]....
        /*04d4*/ 	.word	0x00006700


	//   ....[48]....
        /*04d8*/ 	.word	0x00006720


	//   ....[49]....
        /*04dc*/ 	.word	0x00006820


	//   ....[50]....
        /*04e0*/ 	.word	0x00006840


	//   ....[51]....
        /*04e4*/ 	.word	0x00006d80


	//   ....[52]....
        /*04e8*/ 	.word	0x00006da0


	//   ....[53]....
        /*04ec*/ 	.word	0x00006ea0


	//   ....[54]....
        /*04f0*/ 	.word	0x00006ee0


	//   ....[55]....
        /*04f4*/ 	.word	0x00007d80


	//   ....[56]....
        /*04f8*/ 	.word	0x00007d90


	//   ....[57]....
        /*04fc*/ 	.word	0x00008380


	//   ....[58]....
        /*0500*/ 	.word	0x00008450


	//   ....[59]....
        /*0504*/ 	.word	0x00008500


	//   ....[60]....
        /*0508*/ 	.word	0x00008550


	//   ....[61]....
        /*050c*/ 	.word	0x00009ef0


	//   ....[62]....
        /*0510*/ 	.word	0x00009f10


	//   ....[63]....
        /*0514*/ 	.word	0x0000a000


	//   ....[64]....
        /*0518*/ 	.word	0x0000a020


	//   ....[65]....
        /*051c*/ 	.word	0x0000a550


	//   ....[66]....
        /*0520*/ 	.word	0x0000a570


	//   ....[67]....
        /*0524*/ 	.word	0x0000a670


	//   ....[68]....
        /*0528*/ 	.word	0x0000a6b0


	//   ....[69]....
        /*052c*/ 	.word	0x0000b7e0


	//   ....[70]....
        /*0530*/ 	.word	0x0000b810


	//   ....[71]....
        /*0534*/ 	.word	0x0000bae0


	//   ....[72]....
        /*0538*/ 	.word	0x0000bc10


	//   ....[73]....
        /*053c*/ 	.word	0x0000d1d0


	//   ....[74]....
        /*0540*/ 	.word	0x0000d1f0


	//   ....[75]....
        /*0544*/ 	.word	0x0000d290


	//   ....[76]....
        /*0548*/ 	.word	0x0000d2f0


	//   ....[77]....
        /*054c*/ 	.word	0x0000d540


	//   ....[78]....
        /*0550*/ 	.word	0x0000d570


	//   ....[79]....
        /*0554*/ 	.word	0x0000d580


	//   ....[80]....
        /*0558*/ 	.word	0x0000d5b0


	//   ....[81]....
        /*055c*/ 	.word	0x0000e990


	//   ....[82]....
        /*0560*/ 	.word	0x0000e9a0


	//   ....[83]....
        /*0564*/ 	.word	0x0000e9b0


	//   ....[84]....
        /*0568*/ 	.word	0x0000e9c0


	//   ....[85]....
        /*056c*/ 	.word	0x0000ed20


	//   ....[86]....
        /*0570*/ 	.word	0x0000ed40


	//   ....[87]....
        /*0574*/ 	.word	0x0000eea0


	//   ....[88]....
        /*0578*/ 	.word	0x0000eeb0


	//   ....[89]....
        /*057c*/ 	.word	0x0000f010


	//   ....[90]....
        /*0580*/ 	.word	0x0000f030


	//   ....[91]....
        /*0584*/ 	.word	0x0000f190


	//   ....[92]....
        /*0588*/ 	.word	0x0000f1a0


	//   ....[93]....
        /*058c*/ 	.word	0x0000f4e0


	//   ....[94]....
        /*0590*/ 	.word	0x0000f500


	//   ....[95]....
        /*0594*/ 	.word	0x0000fe70


	//   ....[96]....
        /*0598*/ 	.word	0x0000fe80


	//   ....[97]....
        /*059c*/ 	.word	0x00010ea0


	//   ....[98]....
        /*05a0*/ 	.word	0x00010ec0


	//   ....[99]....
        /*05a4*/ 	.word	0x00011030


	//   ....[100]....
        /*05a8*/ 	.word	0x00011040


	//   ....[101]....
        /*05ac*/ 	.word	0x000111a0


	//   ....[102]....
        /*05b0*/ 	.word	0x000111c0


	//   ....[103]....
        /*05b4*/ 	.word	0x00011320


	//   ....[104]....
        /*05b8*/ 	.word	0x00011330


	//   ....[105]....
        /*05bc*/ 	.word	0x00011520


	//   ....[106]....
        /*05c0*/ 	.word	0x00011540


	//   ....[107]....
        /*05c4*/ 	.word	0x00011660


	//   ....[108]....
        /*05c8*/ 	.word	0x000116a0


	//   ....[109]....
        /*05cc*/ 	.word	0x000116d0


	//   ....[110]....
        /*05d0*/ 	.word	0x00011700


	//   ....[111]....
        /*05d4*/ 	.word	0x00011730


	//   ....[112]....
        /*05d8*/ 	.word	0x00011760


	//   ....[113]....
        /*05dc*/ 	.word	0x000118b0


	//   ....[114]....
        /*05e0*/ 	.word	0x000118f0


	//   ....[115]....
        /*05e4*/ 	.word	0x00011920


	//   ....[116]....
        /*05e8*/ 	.word	0x00011950


	//   ....[117]....
        /*05ec*/ 	.word	0x00011980


	//   ....[118]....
        /*05f0*/ 	.word	0x000119b0


	//   ....[119]....
        /*05f4*/ 	.word	0x00011a40


	//   ....[120]....
        /*05f8*/ 	.word	0x00011a80


	//   ....[121]....
        /*05fc*/ 	.word	0x00011a90


	//   ....[122]....
        /*0600*/ 	.word	0x00011af0


	//   ....[123]....
        /*0604*/ 	.word	0x000124b0


	//   ....[124]....
        /*0608*/ 	.word	0x00012510


	//   ....[125]....
        /*060c*/ 	.word	0x00012560


	//   ....[126]....
        /*0610*/ 	.word	0x000125b0


	//   ....[127]....
        /*0614*/ 	.word	0x00012600


	//   ....[128]....
        /*0618*/ 	.word	0x00012670


	//   ....[129]....
        /*061c*/ 	.word	0x000126c0


	//   ....[130]....
        /*0620*/ 	.word	0x00012730


	//   ....[131]....
        /*0624*/ 	.word	0x000127a0


	//   ....[132]....
        /*0628*/ 	.word	0x00012800


	//   ....[133]....
        /*062c*/ 	.word	0x00012870


	//   ....[134]....
        /*0630*/ 	.word	0x000128e0


	//   ....[135]....
        /*0634*/ 	.word	0x00012950


	//   ....[136]....
        /*0638*/ 	.word	0x000129b0


	//   ....[137]....
        /*063c*/ 	.word	0x00012a20


	//   ....[138]....
        /*0640*/ 	.word	0x00012a90


	//   ....[139]....
        /*0644*/ 	.word	0x00012b00


	//   ....[140]....
        /*0648*/ 	.word	0x00012b60


	//   ....[141]....
        /*064c*/ 	.word	0x00012bd0


	//   ....[142]....
        /*0650*/ 	.word	0x00012c40


	//   ....[143]....
        /*0654*/ 	.word	0x00012db0


	//   ....[144]....
        /*0658*/ 	.word	0x00012e10


	//   ....[145]....
        /*065c*/ 	.word	0x00012e80


	//   ....[146]....
        /*0660*/ 	.word	0x00012ef0


	//   ....[147]....
        /*0664*/ 	.word	0x00013060


	//   ....[148]....
        /*0668*/ 	.word	0x000130c0


	//   ....[149]....
        /*066c*/ 	.word	0x00013130


	//   ....[150]....
        /*0670*/ 	.word	0x000131a0


	//   ....[151]....
        /*0674*/ 	.word	0x00013310


	//   ....[152]....
        /*0678*/ 	.word	0x00013370


	//   ....[153]....
        /*067c*/ 	.word	0x000133e0


	//   ....[154]....
        /*0680*/ 	.word	0x00013450


	//   ....[155]....
        /*0684*/ 	.word	0x000135d0


	//   ....[156]....
        /*0688*/ 	.word	0x00013630


	//   ....[157]....
        /*068c*/ 	.word	0x000136a0


	//   ....[158]....
        /*0690*/ 	.word	0x00013710


	//   ....[159]....
        /*0694*/ 	.word	0x00013890


	//   ....[160]....
        /*0698*/ 	.word	0x000138f0


	//   ....[161]....
        /*069c*/ 	.word	0x00013960


	//   ....[162]....
        /*06a0*/ 	.word	0x000139d0


	//   ....[163]....
        /*06a4*/ 	.word	0x00013b50


	//   ....[164]....
        /*06a8*/ 	.word	0x00013bb0


	//   ....[165]....
        /*06ac*/ 	.word	0x00013c00


	//   ....[166]....
        /*06b0*/ 	.word	0x00013c70


	//   ....[167]....
        /*06b4*/ 	.word	0x00013ce0


	//   ....[168]....
        /*06b8*/ 	.word	0x00013e60


	//   ....[169]....
        /*06bc*/ 	.word	0x00013ec0


	//   ....[170]....
        /*06c0*/ 	.word	0x00013f20


	//   ....[171]....
        /*06c4*/ 	.word	0x00013f80


	//   ....[172]....
        /*06c8*/ 	.word	0x00013fd0


	//   ....[173]....
        /*06cc*/ 	.word	0x00014010


	//   ....[174]....
        /*06d0*/ 	.word	0x00014080


	//   ....[175]....
        /*06d4*/ 	.word	0x000140f0


	//   ....[176]....
        /*06d8*/ 	.word	0x00014160


	//   ....[177]....
        /*06dc*/ 	.word	0x000141c0


	//   ....[178]....
        /*06e0*/ 	.word	0x00014230


	//   ....[179]....
        /*06e4*/ 	.word	0x000142a0


	//   ....[180]....
        /*06e8*/ 	.word	0x00014310


	//   ....[181]....
        /*06ec*/ 	.word	0x00014370


	//   ....[182]....
        /*06f0*/ 	.word	0x000143e0


	//   ....[183]....
        /*06f4*/ 	.word	0x00014450


	//   ....[184]....
        /*06f8*/ 	.word	0x000144c0


	//   ....[185]....
        /*06fc*/ 	.word	0x00014520


	//   ....[186]....
        /*0700*/ 	.word	0x00014590


	//   ....[187]....
        /*0704*/ 	.word	0x00014600


	//   ....[188]....
        /*0708*/ 	.word	0x00014670


	//   ....[189]....
        /*070c*/ 	.word	0x000146d0


	//   ....[190]....
        /*0710*/ 	.word	0x00014740


	//   ....[191]....
        /*0714*/ 	.word	0x000147b0


	//   ....[192]....
        /*0718*/ 	.word	0x00014820


	//   ....[193]....
        /*071c*/ 	.word	0x00014880


	//   ....[194]....
        /*0720*/ 	.word	0x000148f0


	//   ....[195]....
        /*0724*/ 	.word	0x00014960


	//   ....[196]....
        /*0728*/ 	.word	0x000149b0


	//   ....[197]....
        /*072c*/ 	.word	0x000149f0


	//   ....[198]....
        /*0730*/ 	.word	0x00014a40


	//   ....[199]....
        /*0734*/ 	.word	0x00014a90


	//   ....[200]....
        /*0738*/ 	.word	0x00014ae0


	//   ....[201]....
        /*073c*/ 	.word	0x00014b50


	//   ....[202]....
        /*0740*/ 	.word	0x00014ba0


	//   ....[203]....
        /*0744*/ 	.word	0x00014bf0


	//   ....[204]....
        /*0748*/ 	.word	0x00014c40


	//   ....[205]....
        /*074c*/ 	.word	0x00014c90


	//   ....[206]....
        /*0750*/ 	.word	0x00014ce0


	//   ....[207]....
        /*0754*/ 	.word	0x00014d50


	//   ....[208]....
        /*0758*/ 	.word	0x00014da0


	//   ....[209]....
        /*075c*/ 	.word	0x00014e10


	//   ....[210]....
        /*0760*/ 	.word	0x00014e70


	//   ....[211]....
        /*0764*/ 	.word	0x00014ee0


	//----- nvinfo : EIATTR_EXIT_INSTR_OFFSETS
	.align		4
.L_760:
        /*0768*/ 	.byte	0x04, 0x1c
        /*076a*/ 	.short	(.L_762 - .L_761)


	//   ....[0]....
.L_761:
        /*076c*/ 	.word	0x00000fe0


	//   ....[1]....
        /*0770*/ 	.word	0x00012470


	//----- nvinfo : EIATTR_MAX_THREADS
	.align		4
.L_762:
        /*0774*/ 	.byte	0x04, 0x05
        /*0776*/ 	.short	(.L_764 - .L_763)
.L_763:
        /*0778*/ 	.word	0x00000100
        /*077c*/ 	.word	0x00000001
        /*0780*/ 	.word	0x00000001


	//----- nvinfo : EIATTR_CRS_STACK_SIZE
	.align		4
.L_764:
        /*0784*/ 	.byte	0x04, 0x1e
        /*0786*/ 	.short	(.L_766 - .L_765)
.L_765:
        /*0788*/ 	.word	0x00000000
.L_766:


//--------------------- .nv.info._ZN7cutlass13device_kernelIN5flash19enable_sm80_to_sm89INS1_16FlashAttnFwdSm80INS1_25CollectiveMainloopFwdSm80ILi8ELi2ELb0EN4cute5tupleIJNS5_1CILi128EEENS7_ILi64EEENS7_ILi192EEEEEELi192ENS_10bfloat16_tEfNS_4arch4Sm80ELb1ELb0ELb1ELb1ELb1ELb1ELb1ELb1EEENS1_21CollectiveEpilogueFwdINS6_IJS8_SA_S9_EEENS6_IJNS7_ILi1EEESI_SI_EEESC_SE_Li256ELb1ELb1ELb1ELb0EEENS1_36VarlenDynamicPersistentTileSchedulerILi128ELi64ELi256ELi256ELb1ELb1ELb0ELb1ELb1ELb1EEEEEEEEEvNT_6ParamsE --------------------------
	.section	.nv.info._ZN7cutlass13device_kernelIN5flash19enable_sm80_to_sm89INS1_16FlashAttnFwdSm80INS1_25CollectiveMainloopFwdSm80ILi8ELi2ELb0EN4cute5tupleIJNS5_1CILi128EEENS7_ILi64EEENS7_ILi192EEEEEELi192ENS_10bfloat16_tEfNS_4arch4Sm80ELb1ELb0ELb1ELb1ELb1ELb1ELb1ELb1EEENS1_21CollectiveEpilogueFwdINS6_IJS8_SA_S9_EEENS6_IJNS7_ILi1EEESI_SI_EEESC_SE_Li256ELb1ELb1ELb1ELb0EEENS1_36VarlenDynamicPersistentTileSchedulerILi128ELi64ELi256ELi256ELb1ELb1ELb0ELb1ELb1ELb1EEEEEEEEEvNT_6ParamsE,"",@"SHT_CUDA_INFO"
	.sectionflags	@""
	.align	4


	//----- nvinfo : EIATTR_CUDA_API_VERSION
	.align		4
        /*0000*/ 	.byte	0x04, 0x37
        /*0002*/ 	.short	(.L_768 - .L_767)
.L_767:
        /*0004*/ 	.word	0x00000082


	//----- nvinfo : EIATTR_SW2861232_WAR
	.align		4
.L_768:
        /*0008*/ 	.byte	0x01, 0x35
	.zero		2


	//----- nvinfo : EIATTR_PARAM_CBANK
	.align		4
        /*000c*/ 	.byte	0x04, 0x0a
        /*000e*/ 	.short	(.L_770 - .L_769)
	.align		4
.L_769:
        /*0010*/ 	.word	index@(.nv.constant0._ZN7cutlass13device_kernelIN5flash19enable_sm80_to_sm89INS1_16FlashAttnFwdSm80INS1_25CollectiveMainloopFwdSm80ILi8ELi2ELb0EN4cute5tupleIJNS5_1CILi128EEENS7_ILi64EEENS7_ILi192EEEEEELi192ENS_10bfloat16_tEfNS_4arch4Sm80ELb1ELb0ELb1ELb1ELb1ELb1ELb1ELb1EEENS1_21CollectiveEpilogueFwdINS6_IJS8_SA_S9_EEENS6_IJNS7_ILi1EEESI_SI_EEESC_SE_Li256ELb1ELb1ELb1ELb0EEENS1_36VarlenDynamicPersistentTileSchedulerILi128ELi64ELi256ELi256ELb1ELb1ELb0ELb1ELb1ELb1EEEEEEEEEvNT_6ParamsE)
        /*0014*/ 	.short	0x0160
        /*0016*/ 	.short	0x0438


	//----- nvinfo : EIATTR_CBANK_PARAM_SIZE
	.align		4
.L_770:
        /*0018*/ 	.byte	0x03, 0x19
        /*001a*/ 	.short	0x0438


	//----- nvinfo : EIATTR_KPARAM_INFO
	.align		4
        /*001c*/ 	.byte	0x04, 0x17
        /*001e*/ 	.short	(.L_772 - .L_771)
.L_771:
        /*0020*/ 	.word	0x00000000
        /*0024*/ 	.short	0x0000
        /*0026*/ 	.short	0x0000
        /*0028*/ 	.byte	0x00, 0xf0, 0xe1, 0x10


	//----- nvinfo : EIATTR_MAXREG_COUNT
	.align		4
.L_772:
        /*002c*/ 	.byte	0x03, 0x1b
        /*002e*/ 	.short	0x00ff


	//----- nvinfo : EIATTR_NUM_BARRIERS
	.align		4
        /*0030*/ 	.byte	0x02, 0x4c
        /*0032*/ 	.byte	0x06
	.zero		1


	//----- nvinfo : EIATTR_ANNOTATIONS
	.align		4
        /*0034*/ 	.byte	0x04, 0x55
        /*0036*/ 	.short	(.L_774 - .L_773)


	//   ....[0]....
.L_773:
        /* <DEDUP_REMOVED lines=64> */


	//----- nvinfo : EIATTR_MERCURY_ISA_VERSION
	.align		4
.L_774:
        /*0420*/ 	.byte	0x03, 0x5f
        /*0422*/ 	.short	0x0000


	//----- nvinfo : EIATTR_INT_WARP_WIDE_INSTR_OFFSETS
	.align		4
        /*0424*/ 	.byte	0x04, 0x31
        /*0426*/ 	.short	(.L_776 - .L_775)


	//   ....[0]....
.L_775:
        /*0428*/ 	.word	0x0001af10


	//   ....[1]....
        /*042c*/ 	.word	0x0001af90


	//----- nvinfo : EIATTR_COOP_GROUP_MASK_REGIDS
	.align		4
.L_776:
        /*0430*/ 	.byte	0x04, 0x29
        /*0432*/ 	.short	(.L_778 - .L_777)


	//   ....[0]....
.L_777:
        /*0434*/ 	.word	0xffffffff


	//   ....[1]....
        /*0438*/ 	.word	0xffffffff


	//   ....[2]....
        /*043c*/ 	.word	0xffffffff


	//   ....[3]....
        /*0440*/ 	.word	0xffffffff


	//   ....[4]....
        /*0444*/ 	.word	0xffffffff


	//   ....[5]....
        /*0448*/ 	.word	0xffffffff


	//   ....[6]....
        /*044c*/ 	.word	0xffffffff


	//   ....[7]....
        /*0450*/ 	.word	0xffffffff


	//   ....[8]....
        /*0454*/ 	.word	0xffffffff


	//   ....[9]....
        /*0458*/ 	.word	0xffffffff


	//   ....[10]....
        /*045c*/ 	.word	0xffffffff


	//   ....[11]....
        /*0460*/ 	.word	0xffffffff


	//   ....[12]....
        /*0464*/ 	.word	0xffffffff


	//   ....[13]....
        /*0468*/ 	.word	0xffffffff


	//   ....[14]....
        /*046c*/ 	.word	0xffffffff


	//   ....[15]....
        /*0470*/ 	.word	0xffffffff


	//   ....[16]....
        /*0474*/ 	.word	0xffffffff


	//   ....[17]....
        /*0478*/ 	.word	0xffffffff


	//   ....[18]....
        /*047c*/ 	.word	0xffffffff


	//   ....[19]....
        /*0480*/ 	.word	0xffffffff


	//   ....[20]....
        /*0484*/ 	.word	0xffffffff


	//   ....[21]....
        /*0488*/ 	.word	0xffffffff


	//   ....[22]....
        /*048c*/ 	.word	0xffffffff


	//   ....[23]....
        /*0490*/ 	.word	0xffffffff


	//   ....[24]....
        /*0494*/ 	.word	0xffffffff


	//   ....[25]....
        /*0498*/ 	.word	0xffffffff


	//   ....[26]....
        /*049c*/ 	.word	0xffffffff


	//   ....[27]....
        /*04a0*/ 	.word	0xffffffff


	//   ....[28]....
        /*04a4*/ 	.word	0xffffffff


	//   ....[29]....
        /*04a8*/ 	.word	0xffffffff


	//   ....[30]....
        /*04ac*/ 	.word	0xffffffff


	//   ....[31]....
        /*04b0*/ 	.word	0xffffffff


	//   ....[32]....
        /*04b4*/ 	.word	0xffffffff


	//   ....[33]....
        /*04b8*/ 	.word	0xffffffff


	//   ....[34]....
        /*04bc*/ 	.word	0xffffffff


	//   ....[35]....
        /*04c0*/ 	.word	0xffffffff


	//   ....[36]....
        /*04c4*/ 	.word	0xffffffff


	//   ....[37]....
        /*04c8*/ 	.word	0xffffffff


	//   ....[38]....
        /*04cc*/ 	.word	0xffffffff


	//   ....[39]....
        /*04d0*/ 	.word	0xffffffff


	//   ....[40]....
        /*04d4*/ 	.word	0xffffffff


	//   ....[41]....
        /*04d8*/ 	.word	0xffffffff


	//   ....[42]....
        /*04dc*/ 	.word	0xffffffff


	//   ....[43]....
        /*04e0*/ 	.word	0xffffffff


	//   ....[44]....
        /*04e4*/ 	.word	0xffffffff


	//   ....[45]....
        /*04e8*/ 	.word	0xffffffff


	//   ....[46]....
        /*04ec*/ 	.word	0xffffffff


	//   ....[47]....
        /*04f0*/ 	.word	0xffffffff


	//   ....[48]....
        /*04f4*/ 	.word	0xffffffff


	//   ....[49]....
        /*04f8*/ 	.word	0xffffffff


	//   ....[50]....
        /*04fc*/ 	.word	0xffffffff


	//   ....[51]....
        /*0500*/ 	.word	0xffffffff


	//   ....[52]....
        /*0504*/ 	.word	0xffffffff


	//   ....[53]....
        /*0508*/ 	.word	0xffffffff


	//   ....[54]....
        /*050c*/ 	.word	0xffffffff


	//   ....[55]....
        /*0510*/ 	.word	0xffffffff


	//   ....[56]....
        /*0514*/ 	.word	0xffffffff


	//   ....[57]....
        /*0518*/ 	.word	0xffffffff


	//   ....[58]....
        /*051c*/ 	.word	0xffffffff


	//   ....[59]....
        /*0520*/ 	.word	0xffffffff


	//   ....[60]....
        /*0524*/ 	.word	0xffffffff


	//   ....[61]....
        /*0528*/ 	.word	0xffffffff


	//   ....[62]....
        /*052c*/ 	.word	0xffffffff


	//   ....[63]....
        /*0530*/ 	.word	0xffffffff


	//   ....[64]....
        /*0534*/ 	.word	0xffffffff


	//   ....[65]....
        /*0538*/ 	.word	0xffffffff


	//   ....[66]....
        /*053c*/ 	.word	0xffffffff


	//   ....[67]....
        /*0540*/ 	.word	0xffffffff


	//   ....[68]....
        /*0544*/ 	.word	0xffffffff


	//   ....[69]....
        /*0548*/ 	.word	0xffffffff


	//   ....[70]....
        /*054c*/ 	.word	0xffffffff


	//   ....[71]....
        /*0550*/ 	.word	0xffffffff


	//   ....[72]....
        /*0554*/ 	.word	0xffffffff


	//   ....[73]....
        /*0558*/ 	.word	0xffffffff


	//   ....[74]....
        /*055c*/ 	.word	0xffffffff


	//   ....[75]....
        /*0560*/ 	.word	0xffffffff


	//   ....[76]....
        /*0564*/ 	.word	0xffffffff


	//   ....[77]....
        /*0568*/ 	.word	0xffffffff


	//   ....[78]....
        /*056c*/ 	.word	0xffffffff


	//   ....[79]....
        /*0570*/ 	.word	0xffffffff


	//   ....[80]....
        /*0574*/ 	.word	0xffffffff


	//   ....[81]....
        /*0578*/ 	.word	0xffffffff


	//   ....[82]....
        /*057c*/ 	.word	0xffffffff


	//   ....[83]....
        /*0580*/ 	.word	0xffffffff


	//   ....[84]....
        /*0584*/ 	.word	0xffffffff


	//   ....[85]....
        /*0588*/ 	.word	0xffffffff


	//   ....[86]....
        /*058c*/ 	.word	0xffffffff


	//   ....[87]....
        /*0590*/ 	.word	0xffffffff


	//   ....[88]....
        /*0594*/ 	.word	0xffffffff


	//   ....[89]....
        /*0598*/ 	.word	0xffffffff


	//   ....[90]....
        /*059c*/ 	.word	0xffffffff


	//   ....[91]....
        /*05a0*/ 	.word	0xffffffff


	//   ....[92]....
        /*05a4*/ 	.word	0xffffffff


	//   ....[93]....
        /*05a8*/ 	.word	0xffffffff


	//   ....[94]....
        /*05ac*/ 	.word	0xffffffff


	//   ....[95]....
        /*05b0*/ 	.word	0xffffffff


	//   ....[96]....
        /*05b4*/ 	.word	0xffffffff


	//   ....[97]....
        /*05b8*/ 	.word	0xffffffff


	//   ....[98]....
        /*05bc*/ 	.word	0xffffffff


	//   ....[99]....
        /*05c0*/ 	.word	0xffffffff


	//   ....[100]....
        /*05c4*/ 	.word	0xffffffff


	//   ....[101]....
        /*05c8*/ 	.word	0xffffffff


	//   ....[102]....
        /*05cc*/ 	.word	0xffffffff


	//   ....[103]....
        /*05d0*/ 	.word	0xffffffff


	//   ....[104]....
        /*05d4*/ 	.word	0xffffffff


	//   ....[105]....
        /*05d8*/ 	.word	0xffffffff


	//   ....[106]....
        /*05dc*/ 	.word	0xffffffff


	//   ....[107]....
        /*05e0*/ 	.word	0xffffffff


	//   ....[108]....
        /*05e4*/ 	.word	0xffffffff


	//   ....[109]....
        /*05e8*/ 	.word	0xffffffff


	//   ....[110]....
        /*05ec*/ 	.word	0xffffffff


	//   ....[111]....
        /*05f0*/ 	.word	0xffffffff


	//   ....[112]....
        /*05f4*/ 	.word	0xffffffff


	//   ....[113]....
        /*05f8*/ 	.word	0xffffffff


	//   ....[114]....
        /*05fc*/ 	.word	0xffffffff


	//   ....[115]....
        /*0600*/ 	.word	0xffffffff


	//   ....[116]....
        /*0604*/ 	.word	0xffffffff


	//   ....[117]....
        /*0608*/ 	.word	0xffffffff


	//   ....[118]....
        /*060c*/ 	.word	0xffffffff


	//   ....[119]....
        /*0610*/ 	.word	0xffffffff


	//   ....[120]....
        /*0614*/ 	.word	0xffffffff


	//   ....[121]....
        /*0618*/ 	.word	0xffffffff


	//   ....[122]....
        /*061c*/ 	.word	0xffffffff


	//   ....[123]....
        /*0620*/ 	.word	0xffffffff


	//   ....[124]....
        /*0624*/ 	.word	0xffffffff


	//   ....[125]....
        /*0628*/ 	.word	0xffffffff


	//   ....[126]....
        /*062c*/ 	.word	0xffffffff


	//   ....[127]....
        /*0630*/ 	.word	0xffffffff


	//   ....[128]....
        /*0634*/ 	.word	0xffffffff


	//   ....[129]....
        /*0638*/ 	.word	0xffffffff


	//   ....[130]....
        /*063c*/ 	.word	0xffffffff


	//   ....[131]....
        /*0640*/ 	.word	0xffffffff


	//   ....[132]....
        /*0644*/ 	.word	0xffffffff


	//   ....[133]....
        /*0648*/ 	.word	0xffffffff


	//   ....[134]....
        /*064c*/ 	.word	0xffffffff


	//   ....[135]....
        /*0650*/ 	.word	0xffffffff


	//   ....[136]....
        /*0654*/ 	.word	0xffffffff


	//   ....[137]....
        /*0658*/ 	.word	0xffffffff


	//   ....[138]....
        /*065c*/ 	.word	0xffffffff


	//   ....[139]....
        /*0660*/ 	.word	0xffffffff


	//   ....[140]....
        /*0664*/ 	.word	0xffffffff


	//   ....[141]....
        /*0668*/ 	.word	0xffffffff


	//   ....[142]....
        /*066c*/ 	.word	0xffffffff


	//   ....[143]....
        /*0670*/ 	.word	0xffffffff


	//   ....[144]....
        /*0674*/ 	.word	0xffffffff


	//   ....[145]....
        /*0678*/ 	.word	0xffffffff


	//   ....[146]....
        /*067c*/ 	.word	0xffffffff


	//   ....[147]....
        /*0680*/ 	.word	0xffffffff


	//   ....[148]....
        /*0684*/ 	.word	0xffffffff


	//   ....[149]....
        /*0688*/ 	.word	0xffffffff


	//   ....[150]....
        /*068c*/ 	.word	0xffffffff


	//   ....[151]....
        /*0690*/ 	.word	0xffffffff


	//   ....[152]....
        /*0694*/ 	.word	0xffffffff


	//   ....[153]....
        /*0698*/ 	.word	0xffffffff


	//   ....[154]....
        /*069c*/ 	.word	0xffffffff


	//   ....[155]....
        /*06a0*/ 	.word	0xffffffff


	//   ....[156]....
        /*06a4*/ 	.word	0xffffffff


	//   ....[157]....
        /*06a8*/ 	.word	0xffffffff


	//   ....[158]....
        /*06ac*/ 	.word	0xffffffff


	//   ....[159]....
        /*06b0*/ 	.word	0xffffffff


	//   ....[160]....
        /*06b4*/ 	.word	0xffffffff


	//   ....[161]....
        /*06b8*/ 	.word	0xffffffff


	//   ....[162]....
        /*06bc*/ 	.word	0xffffffff


	//   ....[163]....
        /*06c0*/ 	.word	0xffffffff


	//   ....[164]....
        /*06c4*/ 	.word	0xffffffff


	//   ....[165]....
        /*06c8*/ 	.word	0xffffffff


	//   ....[166]....
        /*06cc*/ 	.word	0xffffffff


	//   ....[167]....
        /*06d0*/ 	.word	0xffffffff


	//   ....[168]....
        /*06d4*/ 	.word	0xffffffff


	//   ....[169]....
        /*06d8*/ 	.word	0xffffffff


	//   ....[170]....
        /*06dc*/ 	.word	0xffffffff


	//   ....[171]....
        /*06e0*/ 	.word	0xffffffff


	//   ....[172]....
        /*06e4*/ 	.word	0xffffffff


	//   ....[173]....
        /*06e8*/ 	.word	0xffffffff


	//   ....[174]....
        /*06ec*/ 	.word	0xffffffff


	//   ....[175]....
        /*06f0*/ 	.word	0xffffffff


	//   ....[176]....
        /*06f4*/ 	.word	0xffffffff


	//   ....[177]....
        /*06f8*/ 	.word	0xffffffff


	//   ....[178]....
        /*06fc*/ 	.word	0xffffffff


	//   ....[179]....
        /*0700*/ 	.word	0xffffffff


	//   ....[180]....
        /*0704*/ 	.word	0xffffffff


	//   ....[181]....
        /*0708*/ 	.word	0xffffffff


	//   ....[182]....
        /*070c*/ 	.word	0xffffffff


	//   ....[183]....
        /*0710*/ 	.word	0xffffffff


	//   ....[184]....
        /*0714*/ 	.word	0xffffffff


	//   ....[185]....
        /*0718*/ 	.word	0xffffffff


	//   ....[186]....
        /*071c*/ 	.word	0xffffffff


	//   ....[187]....
        /*0720*/ 	.word	0xffffffff


	//   ....[188]....
        /*0724*/ 	.word	0xffffffff


	//   ....[189]....
        /*0728*/ 	.word	0xffffffff


	//   ....[190]....
        /*072c*/ 	.word	0xffffffff


	//   ....[191]....
        /*0730*/ 	.word	0xffffffff


	//   ....[192]....
        /*0734*/ 	.word	0xffffffff


	//   ....[193]....
        /*0738*/ 	.word	0xffffffff


	//   ....[194]....
        /*073c*/ 	.word	0xffffffff


	//   ....[195]....
        /*0740*/ 	.word	0xffffffff


	//   ....[196]....
        /*0744*/ 	.word	0xffffffff


	//   ....[197]....
        /*0748*/ 	.word	0xffffffff


	//   ....[198]....
        /*074c*/ 	.word	0xffffffff


	//   ....[199]....
        /*0750*/ 	.word	0xffffffff


	//   ....[200]....
        /*0754*/ 	.word	0xffffffff


	//   ....[201]....
        /*0758*/ 	.word	0xffffffff


	//   ....[202]....
        /*075c*/ 	.word	0xffffffff


	//   ....[203]....
        /*0760*/ 	.word	0xffffffff


	//   ....[204]....
        /*0764*/ 	.word	0xffffffff


	//   ....[205]....
        /*0768*/ 	.word	0xffffffff


	//   ....[206]....
        /*076c*/ 	.word	0xffffffff


	//   ....[207]....
        /*0770*/ 	.word	0xffffffff


	//   ....[208]....
        /*0774*/ 	.word	0xffffffff


	//   ....[209]....
        /*0778*/ 	.word	0xffffffff


	//   ....[210]....
        /*077c*/ 	.word	0xffffffff


	//   ....[211]....
        /*0780*/ 	.word	0xffffffff


	//   ....[212]....
        /*0784*/ 	.word	0xffffffff


	//   ....[213]....
        /*0788*/ 	.word	0xffffffff


	//   ....[214]....
        /*078c*/ 	.word	0xffffffff


	//   ....[215]....
        /*0790*/ 	.word	0xffffffff


	//   ....[216]....
        /*0794*/ 	.word	0xffffffff


	//   ....[217]....
        /*0798*/ 	.word	0xffffffff


	//   ....[218]....
        /*079c*/ 	.word	0xffffffff


	//   ....[219]....
        /*07a0*/ 	.word	0xffffffff


	//   ....[220]....
        /*07a4*/ 	.word	0xffffffff


	//   ....[221]....
        /*07a8*/ 	.word	0xffffffff


	//   ....[222]....
        /*07ac*/ 	.word	0xffffffff


	//   ....[223]....
        /*07b0*/ 	.word	0xffffffff


	//   ....[224]....
        /*07b4*/ 	.word	0xffffffff


	//   ....[225]....
        /*07b8*/ 	.word	0xffffffff


	//   ....[226]....
        /*07bc*/ 	.word	0xffffffff


	//   ....[227]....
        /*07c0*/ 	.word	0xffffffff


	//   ....[228]....
        /*07c4*/ 	.word	0xffffffff


	//   ....[229]....
        /*07c8*/ 	.word	0xffffffff


	//   ....[230]....
        /*07cc*/ 	.word	0xffffffff


	//   ....[231]....
        /*07d0*/ 	.word	0xffffffff


	//   ....[232]....
        /*07d4*/ 	.word	0xffffffff


	//   ....[233]....
        /*07d8*/ 	.word	0xffffffff


	//   ....[234]....
        /*07dc*/ 	.word	0xffffffff


	//   ....[235]....
        /*07e0*/ 	.word	0xffffffff


	//   ....[236]....
        /*07e4*/ 	.word	0xffffffff


	//   ....[237]....
        /*07e8*/ 	.word	0xffffffff


	//   ....[238]....
        /*07ec*/ 	.word	0xffffffff


	//   ....[239]....
        /*07f0*/ 	.word	0xffffffff


	//   ....[240]....
        /*07f4*/ 	.word	0xffffffff


	//   ....[241]....
        /*07f8*/ 	.word	0xffffffff


	//   ....[242]....
        /*07fc*/ 	.word	0xffffffff


	//   ....[243]....
        /*0800*/ 	.word	0xffffffff


	//   ....[244]....
        /*0804*/ 	.word	0xffffffff


	//   ....[245]....
        /*0808*/ 	.word	0xffffffff


	//   ....[246]....
        /*080c*/ 	.word	0xffffffff


	//   ....[247]....
        /*0810*/ 	.word	0xffffffff


	//   ....[248]....
        /*0814*/ 	.word	0xffffffff


	//   ....[249]....
        /*0818*/ 	.word	0xffffffff


	//   ....[250]....
        /*081c*/ 	.word	0xffffffff


	//   ....[251]....
        /*0820*/ 	.word	0xffffffff


	//----- nvinfo : EIATTR_COOP_GROUP_INSTR_OFFSETS
	.align		4
.L_778:
        /*0824*/ 	.byte	0x04, 0x28
        /*0826*/ 	.short	(.L_780 - .L_779)


	//   ....[0]....
.L_779:
        /*0828*/ 	.word	0x00000050


	//   ....[1]....
        /*082c*/ 	.word	0x00000200


	//   ....[2]....
        /*0830*/ 	.word	0x00000230


	//   ....[3]....
        /*0834*/ 	.word	0x00000260


	//   ....[4]....
        /*0838*/ 	.word	0x00000290


	//   ....[5]....
        /*083c*/ 	.word	0x000002c0


	//   ....[6]....
        /*0840*/ 	.word	0x000002f0


	//   ....[7]....
        /*0844*/ 	.word	0x00000450


	//   ....[8]....
        /*0848*/ 	.word	0x00000490


	//   ....[9]....
        /*084c*/ 	.word	0x000004c0


	//   ....[10]....
        /*0850*/ 	.word	0x000004f0


	//   ....[11]....
        /*0854*/ 	.word	0x00000520


	//   ....[12]....
        /*0858*/ 	.word	0x00000550


	//   ....[13]....
        /*085c*/ 	.word	0x000005e0


	//   ....[14]....
        /*0860*/ 	.word	0x00000630


	//   ....[15]....
        /*0864*/ 	.word	0x00000650


	//   ....[16]....
        /*0868*/ 	.word	0x000006b0


	//   ....[17]....
        /*086c*/ 	.word	0x00003e70


	//   ....[18]....
        /*0870*/ 	.word	0x00003e80


	//   ....[19]....
        /*0874*/ 	.word	0x000059f0


	//   ....[20]....
        /*0878*/ 	.word	0x00005a00


	//   ....[21]....
        /*087c*/ 	.word	0x000074f0


	//   ....[22]....
        /*0880*/ 	.word	0x00007500


	//   ....[23]....
        /*0884*/ 	.word	0x000079f0


	//   ....[24]....
        /*0888*/ 	.word	0x00007a00


	//   ....[25]....
        /*088c*/ 	.word	0x000087e0


	//   ....[26]....
        /*0890*/ 	.word	0x00008800


	//   ....[27]....
        /*0894*/ 	.word	0x00008930


	//   ....[28]....
        /*0898*/ 	.word	0x00008940


	//   ....[29]....
        /*089c*/ 	.word	0x00008a70


	//   ....[30]....
        /*08a0*/ 	.word	0x00008a90


	//   ....[31]....
        /*08a4*/ 	.word	0x00008bc0


	//   ....[32]....
        /*08a8*/ 	.word	0x00008bd0


	//   ....[33]....
        /*08ac*/ 	.word	0x00009070


	//   ....[34]....
        /*08b0*/ 	.word	0x000090a0


	//   ....[35]....
        /*08b4*/ 	.word	0x000090c0


	//   ....[36]....
        /*08b8*/ 	.word	0x000090d0


	//   ....[37]....
        /*08bc*/ 	.word	0x000091d0


	//   ....[38]....
        /*08c0*/ 	.word	0x00009200


	//   ....[39]....
        /*08c4*/ 	.word	0x00009230


	//   ....[40]....
        /*08c8*/ 	.word	0x000092d0


	//   ....[41]....
        /*08cc*/ 	.word	0x000096a0


	//   ....[42]....
        /*08d0*/ 	.word	0x000096c0


	//   ....[43]....
        /*08d4*/ 	.word	0x00009750


	//   ....[44]....
        /*08d8*/ 	.word	0x000097b0


	//   ....[45]....
        /*08dc*/ 	.word	0x00009c40


	//   ....[46]....
        /*08e0*/ 	.word	0x00009c60


	//   ....[47]....
        /*08e4*/ 	.word	0x00009c70


	//   ....[48]....
        /*08e8*/ 	.word	0x00009c80


	//   ....[49]....
        /*08ec*/ 	.word	0x0000a460


	//   ....[50]....
        /*08f0*/ 	.word	0x0000a470


	//   ....[51]....
        /*08f4*/ 	.word	0x0000a480


	//   ....[52]....
        /*08f8*/ 	.word	0x0000a490


	//   ....[53]....
        /*08fc*/ 	.word	0x0000d450


	//   ....[54]....
        /*0900*/ 	.word	0x0000d470


	//   ....[55]....
        /*0904*/ 	.word	0x0000d490


	//   ....[56]....
        /*0908*/ 	.word	0x0000d4a0


	//   ....[57]....
        /*090c*/ 	.word	0x0000da40


	//   ....[58]....
        /*0910*/ 	.word	0x0000da50


	//   ....[59]....
        /*0914*/ 	.word	0x0000da60


	//   ....[60]....
        /*0918*/ 	.word	0x0000da70


	//   ....[61]....
        /*091c*/ 	.word	0x00010d40


	//   ....[62]....
        /*0920*/ 	.word	0x00010d60


	//   ....[63]....
        /*0924*/ 	.word	0x00010e60


	//   ....[64]....
        /*0928*/ 	.word	0x00010e80


	//   ....[65]....
        /*092c*/ 	.word	0x00011c80


	//   ....[66]....
        /*0930*/ 	.word	0x00011c90


	//   ....[67]....
        /*0934*/ 	.word	0x000124c0


	//   ....[68]....
        /*0938*/ 	.word	0x000125e0


	//   ....[69]....
        /*093c*/ 	.word	0x000125f0


	//   ....[70]....
        /*0940*/ 	.word	0x00012620


	//   ....[71]....
        /*0944*/ 	.word	0x000138d0


	//   ....[72]....
        /*0948*/ 	.word	0x000138f0


	//   ....[73]....
        /*094c*/ 	.word	0x000139e0


	//   ....[74]....
        /*0950*/ 	.word	0x00013a00


	//   ....[75]....
        /*0954*/ 	.word	0x00013f40


	//   ....[76]....
        /*0958*/ 	.word	0x00013f60


	//   ....[77]....
        /*095c*/ 	.word	0x00014060


	//   ....[78]....
        /*0960*/ 	.word	0x000140a0


	//   ....[79]....
        /*0964*/ 	.word	0x00014f50


	//   ....[80]....
        /*0968*/ 	.word	0x00014f60


	//   ....[81]....
        /*096c*/ 	.word	0x000154d0


	//   ....[82]....
        /*0970*/ 	.word	0x000155f0


	//   ....[83]....
        /*0974*/ 	.word	0x00015740


	//   ....[84]....
        /*0978*/ 	.word	0x00015780


	//   ....[85]....
        /*097c*/ 	.word	0x000170d0


	//   ....[86]....
        /*0980*/ 	.word	0x000170f0


	//   ....[87]....
        /*0984*/ 	.word	0x00017200


	//   ....[88]....
        /*0988*/ 	.word	0x00017230


	//   ....[89]....
        /*098c*/ 	.word	0x00017700


	//   ....[90]....
        /*0990*/ 	.word	0x00017720


	//   ....[91]....
        /*0994*/ 	.word	0x00017820


	//   ....[92]....
        /*0998*/ 	.word	0x00017860


	//   ....[93]....
        /*099c*/ 	.word	0x00018990


	//   ....[94]....
        /*09a0*/ 	.word	0x000189c0


	//   ....[95]....
        /*09a4*/ 	.word	0x00018c90


	//   ....[96]....
        /*09a8*/ 	.word	0x00018db0


	//   ....[97]....
        /*09ac*/ 	.word	0x0001a360


	//   ....[98]....
        /*09b0*/ 	.word	0x0001a380


	//   ....[99]....
        /*09b4*/ 	.word	0x0001a490


	//   ....[100]....
        /*09b8*/ 	.word	0x0001a4c0


	//   ....[101]....
        /*09bc*/ 	.word	0x0001a6e0


	//   ....[102]....
        /*09c0*/ 	.word	0x0001a710


	//   ....[103]....
        /*09c4*/ 	.word	0x0001a720


	//   ....[104]....
        /*09c8*/ 	.word	0x0001a750


	//   ....[105]....
        /*09cc*/ 	.word	0x0001bd50


	//   ....[106]....
        /*09d0*/ 	.word	0x0001bd60


	//   ....[107]....
        /*09d4*/ 	.word	0x0001bd80


	//   ....[108]....
        /*09d8*/ 	.word	0x0001bda0


	//   ....[109]....
        /*09dc*/ 	.word	0x0001c120


	//   ....[110]....
        /*09e0*/ 	.word	0x0001c140


	//   ....[111]....
        /*09e4*/ 	.word	0x0001c260


	//   ....[112]....
        /*09e8*/ 	.word	0x0001c270


	//   ....[113]....
        /*09ec*/ 	.word	0x0001c3a0


	//   ....[114]....
        /*09f0*/ 	.word	0x0001c3c0


	//   ....[115]....
        /*09f4*/ 	.word	0x0001c4f0


	//   ....[116]....
        /*09f8*/ 	.word	0x0001c500


	//   ....[117]....
        /*09fc*/ 	.word	0x0001c830


	//   ....[118]....
        /*0a00*/ 	.word	0x0001c850


	//   ....[119]....
        /*0a04*/ 	.word	0x0001d300


	//   ....[120]....
        /*0a08*/ 	.word	0x0001d310


	//   ....[121]....
        /*0a0c*/ 	.word	0x0001e5e0


	//   ....[122]....
        /*0a10*/ 	.word	0x0001e600


	//   ....[123]....
        /*0a14*/ 	.word	0x0001e730


	//   ....[124]....
        /*0a18*/ 	.word	0x0001e740


	//   ....[125]....
        /*0a1c*/ 	.word	0x0001e870


	//   ....[126]....
        /*0a20*/ 	.word	0x0001e890


	//   ....[127]....
        /*0a24*/ 	.word	0x0001e9c0


	//   ....[128]....
        /*0a28*/ 	.word	0x0001e9d0


	//   ....[129]....
        /*0a2c*/ 	.word	0x0001ebc0


	//   ....[130]....
        /*0a30*/ 	.word	0x0001ebe0


	//   ....[131]....
        /*0a34*/ 	.word	0x0001ed10


	//   ....[132]....
        /*0a38*/ 	.word	0x0001ed50


	//   ....[133]....
        /*0a3c*/ 	.word	0x0001ed80


	//   ....[134]....
        /*0a40*/ 	.word	0x0001edb0


	//   ....[135]....
        /*0a44*/ 	.word	0x0001ede0


	//   ....[136]....
        /*0a48*/ 	.word	0x0001ee10


	//   ....[137]....
        /*0a4c*/ 	.word	0x0001ef80


	//   ....[138]....
        /*0a50*/ 	.word	0x0001efc0


	//   ....[139]....
        /*0a54*/ 	.word	0x0001eff0


	//   ....[140]....
        /*0a58*/ 	.word	0x0001f020


	//   ....[141]....
        /*0a5c*/ 	.word	0x0001f050


	//   ....[142]....
        /*0a60*/ 	.word	0x0001f080


	//   ....[143]....
        /*0a64*/ 	.word	0x0001f110


	//   ....[144]....
        /*0a68*/ 	.word	0x0001f170


	//   ....[145]....
        /*0a6c*/ 	.word	0x0001f180


	//   ....[146]....
        /*0a70*/ 	.word	0x0001f1e0


	//   ....[147]....
        /*0a74*/ 	.word	0x0001fc40


	//   ....[148]....
        /*0a78*/ 	.word	0x0001fca0


	//   ....[149]....
        /*0a7c*/ 	.word	0x0001fcf0


	//   ....[150]....
        /*0a80*/ 	.word	0x0001fd40


	//   ....[151]....
        /*0a84*/ 	.word	0x0001fd90


	//   ....[152]....
        /*0a88*/ 	.word	0x0001fe00


	//   ....[153]....
        /*0a8c*/ 	.word	0x0001fe50


	//   ....[154]....
        /*0a90*/ 	.word	0x0001fec0


	//   ....[155]....
        /*0a94*/ 	.word	0x0001ff30


	//   ....[156]....
        /*0a98*/ 	.word	0x0001ff90


	//   ....[157]....
        /*0a9c*/ 	.word	0x00020000


	//   ....[158]....
        /*0aa0*/ 	.word	0x00020070


	//   ....[159]....
        /*0aa4*/ 	.word	0x000200e0


	//   ....[160]....
        /*0aa8*/ 	.word	0x00020140


	//   ....[161]....
        /*0aac*/ 	.word	0x000201b0


	//   ....[162]....
        /*0ab0*/ 	.word	0x00020220


	//   ....[163]....
        /*0ab4*/ 	.word	0x00020290


	//   ....[164]....
        /*0ab8*/ 	.word	0x000202f0


	//   ....[165]....
        /*0abc*/ 	.word	0x00020360


	//   ....[166]....
        /*0ac0*/ 	.word	0x000203d0


	//   ....[167]....
        /*0ac4*/ 	.word	0x00020540


	//   ....[168]....
        /*0ac8*/ 	.word	0x000205a0


	//   ....[169]....
        /*0acc*/ 	.word	0x00020610


	//   ....[170]....
        /*0ad0*/ 	.word	0x00020680


	//   ....[171]....
        /*0ad4*/ 	.word	0x000206e0


	//   ....[172]....
        /*0ad8*/ 	.word	0x00020740


	//   ....[173]....
        /*0adc*/ 	.word	0x000207b0


	//   ....[174]....
        /*0ae0*/ 	.word	0x00020810


	//   ....[175]....
        /*0ae4*/ 	.word	0x00020870


	//   ....[176]....
        /*0ae8*/ 	.word	0x000208d0


	//   ....[177]....
        /*0aec*/ 	.word	0x00020940


	//   ....[178]....
        /*0af0*/ 	.word	0x000209b0


	//   ....[179]....
        /*0af4*/ 	.word	0x00020a20


	//   ....[180]....
        /*0af8*/ 	.word	0x00020a80


	//   ....[181]....
        /*0afc*/ 	.word	0x00020af0


	//   ....[182]....
        /*0b00*/ 	.word	0x00020b50


	//   ....[183]....
        /*0b04*/ 	.word	0x00020bc0


	//   ....[184]....
        /*0b08*/ 	.word	0x00020c20


	//   ....[185]....
        /*0b0c*/ 	.word	0x00020c90


	//   ....[186]....
        /*0b10*/ 	.word	0x00020d00


	//   ....[187]....
        /*0b14*/ 	.word	0x00020e70


	//   ....[188]....
        /*0b18*/ 	.word	0x00020ed0


	//   ....[189]....
        /*0b1c*/ 	.word	0x00020f40


	//   ....[190]....
        /*0b20*/ 	.word	0x00020fb0


	//   ....[191]....
        /*0b24*/ 	.word	0x00021120


	//   ....[192]....
        /*0b28*/ 	.word	0x00021180


	//   ....[193]....
        /*0b2c*/ 	.word	0x000211f0


	//   ....[194]....
        /*0b30*/ 	.word	0x00021260


	//   ....[195]....
        /*0b34*/ 	.word	0x000213e0


	//   ....[196]....
        /*0b38*/ 	.word	0x00021440


	//   ....[197]....
        /*0b3c*/ 	.word	0x000214b0


	//   ....[198]....
        /*0b40*/ 	.word	0x00021520


	//   ....[199]....
        /*0b44*/ 	.word	0x000216a0


	//   ....[200]....
        /*0b48*/ 	.word	0x00021700


	//   ....[201]....
        /*0b4c*/ 	.word	0x00021770


	//   ....[202]....
        /*0b50*/ 	.word	0x000217e0


	//   ....[203]....
        /*0b54*/ 	.word	0x00021960


	//   ....[204]....
        /*0b58*/ 	.word	0x000219c0


	//   ....[205]....
        /*0b5c*/ 	.word	0x00021a10


	//   ....[206]....
        /*0b60*/ 	.word	0x00021a80


	//   ....[207]....
        /*0b64*/ 	.word	0x00021af0


	//   ....[208]....
        /*0b68*/ 	.word	0x00021c70


	//   ....[209]....
        /*0b6c*/ 	.word	0x00021cd0


	//   ....[210]....
        /*0b70*/ 	.word	0x00021d30


	//   ....[211]....
        /*0b74*/ 	.word	0x00021d90


	//   ....[212]....
        /*0b78*/ 	.word	0x00021de0


	//   ....[213]....
        /*0b7c*/ 	.word	0x00021e20


	//   ....[214]....
        /*0b80*/ 	.word	0x00021e90


	//   ....[215]....
        /*0b84*/ 	.word	0x00021f00


	//   ....[216]....
        /*0b88*/ 	.word	0x00021f70


	//   ....[217]....
        /*0b8c*/ 	.word	0x00021fd0


	//   ....[218]....
        /*0b90*/ 	.word	0x00022040


	//   ....[219]....
        /*0b94*/ 	.word	0x000220b0


	//   ....[220]....
        /*0b98*/ 	.word	0x00022120


	//   ....[221]....
        /*0b9c*/ 	.word	0x00022180


	//   ....[222]....
        /*0ba0*/ 	.word	0x000221f0


	//   ....[223]....
        /*0ba4*/ 	.word	0x00022260


	//   ....[224]....
        /*0ba8*/ 	.word	0x000222d0


	//   ....[225]....
        /*0bac*/ 	.word	0x00022330


	//   ....[226]....
        /*0bb0*/ 	.word	0x000223a0


	//   ....[227]....
        /*0bb4*/ 	.word	0x00022410


	//   ....[228]....
        /*0bb8*/ 	.word	0x00022480


	//   ....[229]....
        /*0bbc*/ 	.word	0x000224e0


	//   ....[230]....
        /*0bc0*/ 	.word	0x00022550


	//   ....[231]....
        /*0bc4*/ 	.word	0x000225c0


	//   ....[232]....
        /*0bc8*/ 	.word	0x00022630


	//   ....[233]....
        /*0bcc*/ 	.word	0x00022690


	//   ....[234]....
        /*0bd0*/ 	.word	0x00022700


	//   ....[235]....
        /*0bd4*/ 	.word	0x00022770


	//   ....[236]....
        /*0bd8*/ 	.word	0x000227c0


	//   ....[237]....
        /*0bdc*/ 	.word	0x00022800


	//   ....[238]....
        /*0be0*/ 	.word	0x00022850


	//   ....[239]....
        /*0be4*/ 	.word	0x000228a0


	//   ....[240]....
        /*0be8*/ 	.word	0x000228f0


	//   ....[241]....
        /*0bec*/ 	.word	0x00022960


	//   ....[242]....
        /*0bf0*/ 	.word	0x000229b0


	//   ....[243]....
        /*0bf4*/ 	.word	0x00022a00


	//   ....[244]....
        /*0bf8*/ 	.word	0x00022a50


	//   ....[245]....
        /*0bfc*/ 	.word	0x00022aa0


	//   ....[246]....
        /*0c00*/ 	.word	0x00022af0


	//   ....[247]....
        /*0c04*/ 	.word	0x00022b60


	//   ....[248]....
        /*0c08*/ 	.word	0x00022bb0


	//   ....[249]....
        /*0c0c*/ 	.word	0x00022c20


	//   ....[250]....
        /*0c10*/ 	.word	0x00022c80


	//   ....[251]....
        /*0c14*/ 	.word	0x00022cf0


	//----- nvinfo : EIATTR_EXIT_INSTR_OFFSETS
	.align		4
.L_780:
        /*0c18*/ 	.byte	0x04, 0x1c
        /*0c1a*/ 	.short	(.L_782 - .L_781)


	//   ....[0]....
.L_781:
        /*0c1c*/ 	.word	0x000010d0


	//   ....[1]....
        /*0c20*/ 	.word	0x0001fc00


	//----- nvinfo : EIATTR_MAX_THREADS
	.align		4
.L_782:
        /*0c24*/ 	.byte	0x04, 0x05
        /*0c26*/ 	.short	(.L_784 - .L_783)
.L_783:
        /*0c28*/ 	.word	0x00000100
        /*0c2c*/ 	.word	0x00000001
        /*0c30*/ 	.word	0x00000001


	//----- nvinfo : EIATTR_CRS_STACK_SIZE
	.align		4
.L_784:
        /*0c34*/ 	.byte	0x04, 0x1e
        /*0c36*/ 	.short	(.L_786 - .L_785)
.L_785:
        /*0c38*/ 	.word	0x00000000
.L_786:


//--------------------- .nv.info._ZN7cutlass13device_kernelIN5flash19enable_sm80_to_sm89INS1_16FlashAttnFwdSm80INS1_25CollectiveMainloopFwdSm80ILi8ELi1ELb0EN4cute5tupleIJNS5_1CILi128EEENS7_ILi64EEENS7_ILi192EEEEEELi192ENS_10bfloat16_tEfNS_4arch4Sm80ELb0ELb0ELb0ELb0ELb1ELb0ELb1ELb1EEENS1_21CollectiveEpilogueFwdINS6_IJS8_SA_S9_EEENS6_IJNS7_ILi1EEESI_SI_EEESC_SE_Li256ELb0ELb1ELb1ELb0EEENS1_19SingleTileSchedulerILb0ELb1ELb1ELi128EEEEEEEEEvNT_6ParamsE --------------------------
	.section	.nv.info._ZN7cutlass13device_kernelIN5flash19enable_sm80_to_sm89INS1_16FlashAttnFwdSm80INS1_25CollectiveMainloopFwdSm80ILi8ELi1ELb0EN4cute5tupleIJNS5_1CILi128EEENS7_ILi64EEENS7_ILi192EEEEEELi192ENS_10bfloat16_tEfNS_4arch4Sm80ELb0ELb0ELb0ELb0ELb1ELb0ELb1ELb1EEENS1_21CollectiveEpilogueFwdINS6_IJS8_SA_S9_EEENS6_IJNS7_ILi1EEESI_SI_EEESC_SE_Li256ELb0ELb1ELb1ELb0EEENS1_19SingleTileSchedulerILb0ELb1ELb1ELi128EEEEEEEEEvNT_6ParamsE,"",@"SHT_CUDA_INFO"
	.sectionflags	@""
	.align	4


	//----- nvinfo : EIATTR_CUDA_API_VERSION
	.align		4
        /*0000*/ 	.byte	0x04, 0x37
        /*0002*/ 	.short	(.L_788 - .L_787)
.L_787:
        /*0004*/ 	.word	0x00000082


	//----- nvinfo : EIATTR_SW2861232_WAR
	.align		4
.L_788:
        /*0008*/ 	.byte	0x01, 0x35
	.zero		2


	//----- nvinfo : EIATTR_PARAM_CBANK
	.align		4
        /*000c*/ 	.byte	0x04, 0x0a
        /*000e*/ 	.short	(.L_790 - .L_789)
	.align		4
.L_789:
        /*0010*/ 	.word	index@(.nv.constant0._ZN7cutlass13device_kernelIN5flash19enable_sm80_to_sm89INS1_16FlashAttnFwdSm80INS1_25CollectiveMainloopFwdSm80ILi8ELi1ELb0EN4cute5tupleIJNS5_1CILi128EEENS7_ILi64EEENS7_ILi192EEEEEELi192ENS_10bfloat16_tEfNS_4arch4Sm80ELb0ELb0ELb0ELb0ELb1ELb0ELb1ELb1EEENS1_21CollectiveEpilogueFwdINS6_IJS8_SA_S9_EEENS6_IJNS7_ILi1EEESI_SI_EEESC_SE_Li256ELb0ELb1ELb1ELb0EEENS1_19SingleTileSchedulerILb0ELb1ELb1ELi128EEEEEEEEEvNT_6ParamsE)
        /*0014*/ 	.short	0x0160
        /*0016*/ 	.short	0x0418


	//----- nvinfo : EIATTR_CBANK_PARAM_SIZE
	.align		4
.L_790:
        /*0018*/ 	.byte	0x03, 0x19
        /*001a*/ 	.short	0x0418


	//----- nvinfo : EIATTR_KPARAM_INFO
	.align		4
        /*001c*/ 	.byte	0x04, 0x17
        /*001e*/ 	.short	(.L_792 - .L_791)
.L_791:
        /*0020*/ 	.word	0x00000000
        /*0024*/ 	.short	0x0000
        /*0026*/ 	.short	0x0000
        /*0028*/ 	.byte	0x00, 0xf0, 0x61, 0x10


	//----- nvinfo : EIATTR_MAXREG_COUNT
	.align		4
.L_792:
        /*002c*/ 	.byte	0x03, 0x1b
        /*002e*/ 	.short	0x00ff


	//----- nvinfo : EIATTR_NUM_BARRIERS
	.align		4
        /*0030*/ 	.byte	0x02, 0x4c
        /*0032*/ 	.byte	0x02
	.zero		1


	//----- nvinfo : EIATTR_MERCURY_ISA_VERSION
	.align		4
        /*0034*/ 	.byte	0x03, 0x5f
        /*0036*/ 	.short	0x0000


	//----- nvinfo : EIATTR_COOP_GROUP_MASK_REGIDS
	.align		4
        /*0038*/ 	.byte	0x04, 0x29
        /*003a*/ 	.short	(.L_794 - .L_793)


	//   ....[0]....
.L_793:
        /*003c*/ 	.word	0xffffffff


	//   ....[1]....
        /*0040*/ 	.word	0xffffffff


	//   ....[2]....
        /*0044*/ 	.word	0xffffffff


	//   ....[3]....
        /*0048*/ 	.word	0xffffffff


	//   ....[4]....
        /*004c*/ 	.word	0xffffffff


	//   ....[5]....
        /*0050*/ 	.word	0xffffffff


	//   ....[6]....
        /*0054*/ 	.word	0xffffffff


	//   ....[7]....
        /*0058*/ 	.word	0xffffffff


	//   ....[8]....
        /*005c*/ 	.word	0xffffffff


	//   ....[9]....
        /*0060*/ 	.word	0xffffffff


	//   ....[10]....
        /*0064*/ 	.word	0xffffffff


	//   ....[11]....
        /*0068*/ 	.word	0xffffffff


	//   ....[12]....
        /*006c*/ 	.word	0xffffffff


	//   ....[13]....
        /*0070*/ 	.word	0xffffffff


	//   ....[14]....
        /*0074*/ 	.word	0xffffffff


	//   ....[15]....
        /*0078*/ 	.word	0xffffffff


	//   ....[16]....
        /*007c*/ 	.word	0xffffffff


	//   ....[17]....
        /*0080*/ 	.word	0xffffffff


	//   ....[18]....
        /*0084*/ 	.word	0xffffffff


	//   ....[19]....
        /*0088*/ 	.word	0xffffffff


	//   ....[20]....
        /*008c*/ 	.word	0xffffffff


	//   ....[21]....
        /*0090*/ 	.word	0xffffffff


	//   ....[22]....
        /*0094*/ 	.word	0xffffffff


	//   ....[23]....
        /*0098*/ 	.word	0xffffffff


	//   ....[24]....
        /*009c*/ 	.word	0xffffffff


	//   ....[25]....
        /*00a0*/ 	.word	0xffffffff


	//   ....[26]....
        /*00a4*/ 	.word	0xffffffff


	//   ....[27]....
        /*00a8*/ 	.word	0xffffffff


	//   ....[28]....
        /*00ac*/ 	.word	0xffffffff


	//   ....[29]....
        /*00b0*/ 	.word	0xffffffff


	//   ....[30]....
        /*00b4*/ 	.word	0xffffffff


	//   ....[31]....
        /*00b8*/ 	.word	0xffffffff


	//   ....[32]....
        /*00bc*/ 	.word	0xffffffff


	//   ....[33]....
        /*00c0*/ 	.word	0xffffffff


	//   ....[34]....
        /*00c4*/ 	.word	0xffffffff


	//   ....[35]....
        /*00c8*/ 	.word	0xffffffff


	//   ....[36]....
        /*00cc*/ 	.word	0xffffffff


	//   ....[37]....
        /*00d0*/ 	.word	0xffffffff


	//   ....[38]....
        /*00d4*/ 	.word	0xffffffff


	//   ....[39]....
        /*00d8*/ 	.word	0xffffffff


	//   ....[40]....
        /*00dc*/ 	.word	0xffffffff


	//   ....[41]....
        /*00e0*/ 	.word	0xffffffff


	//   ....[42]....
        /*00e4*/ 	.word	0xffffffff


	//   ....[43]....
        /*00e8*/ 	.word	0xffffffff


	//   ....[44]....
        /*00ec*/ 	.word	0xffffffff


	//   ....[45]....
        /*00f0*/ 	.word	0xffffffff


	//   ....[46]....
        /*00f4*/ 	.word	0xffffffff


	//   ....[47]....
        /*00f8*/ 	.word	0xffffffff


	//   ....[48]....
        /*00fc*/ 	.word	0xffffffff


	//----- nvinfo : EIATTR_COOP_GROUP_INSTR_OFFSETS
	.align		4
.L_794:
        /*0100*/ 	.byte	0x04, 0x28
        /*0102*/ 	.short	(.L_796 - .L_795)


	//   ....[0]....
.L_795:
        /*0104*/ 	.word	0x00000050


	//   ....[1]....
        /*0108*/ 	.word	0x00000d70


	//   ....[2]....
        /*010c*/ 	.word	0x00000db0


	//   ....[3]....
        /*0110*/ 	.word	0x00000fc0


	//   ....[4]....
        /*0114*/ 	.word	0x00000ff0


	//   ....[5]....
        /*0118*/ 	.word	0x00001110


	//   ....[6]....
        /*011c*/ 	.word	0x00001140


	//   ....[7]....
        /*0120*/ 	.word	0x00001260


	//   ....[8]....
        /*0124*/ 	.word	0x000012a0


	//   ....[9]....
        /*0128*/ 	.word	0x000018b0


	//   ....[10]....
        /*012c*/ 	.word	0x000018d0


	//   ....[11]....
        /*0130*/ 	.word	0x00001900


	//   ....[12]....
        /*0134*/ 	.word	0x00001930


	//   ....[13]....
        /*0138*/ 	.word	0x00001980


	//   ....[14]....
        /*013c*/ 	.word	0x000019b0


	//   ....[15]....
        /*0140*/ 	.word	0x000019f0


	//   ....[16]....
        /*0144*/ 	.word	0x00001b90


	//   ....[17]....
        /*0148*/ 	.word	0x00002b50


	//   ....[18]....
        /*014c*/ 	.word	0x00002b80


	//   ....[19]....
        /*0150*/ 	.word	0x00002ba0


	//   ....[20]....
        /*0154*/ 	.word	0x00002bb0


	//   ....[21]....
        /*0158*/ 	.word	0x00003380


	//   ....[22]....
        /*015c*/ 	.word	0x000033f0


	//   ....[23]....
        /*0160*/ 	.word	0x00003410


	//   ....[24]....
        /*0164*/ 	.word	0x00003430


	//   ....[25]....
        /*0168*/ 	.word	0x00004620


	//   ....[26]....
        /*016c*/ 	.word	0x00004630


	//   ....[27]....
        /*0170*/ 	.word	0x00004640


	//   ....[28]....
        /*0174*/ 	.word	0x00004650


	//   ....[29]....
        /*0178*/ 	.word	0x00004910


	//   ....[30]....
        /*017c*/ 	.word	0x00004920


	//   ....[31]....
        /*0180*/ 	.word	0x00004930


	//   ....[32]....
        /*0184*/ 	.word	0x00004950


	//   ....[33]....
        /*0188*/ 	.word	0x000056c0


	//   ....[34]....
        /*018c*/ 	.word	0x000056e0


	//   ....[35]....
        /*0190*/ 	.word	0x00005710


	//   ....[36]....
        /*0194*/ 	.word	0x00005720


	//   ....[37]....
        /*0198*/ 	.word	0x00006da0


	//   ....[38]....
        /*019c*/ 	.word	0x00006dc0


	//   ....[39]....
        /*01a0*/ 	.word	0x00006df0


	//   ....[40]....
        /*01a4*/ 	.word	0x00006e10


	//   ....[41]....
        /*01a8*/ 	.word	0x00007b40


	//   ....[42]....
        /*01ac*/ 	.word	0x00007b70


	//   ....[43]....
        /*01b0*/ 	.word	0x00007ba0


	//   ....[44]....
        /*01b4*/ 	.word	0x00007bd0


	//   ....[45]....
        /*01b8*/ 	.word	0x00007c40


	//   ....[46]....
        /*01bc*/ 	.word	0x00007ca0


	//   ....[47]....
        /*01c0*/ 	.word	0x000085a0


	//   ....[48]....
        /*01c4*/ 	.word	0x000085b0


	//----- nvinfo : EIATTR_EXIT_INSTR_OFFSETS
	.align		4
.L_796:
        /*01c8*/ 	.byte	0x04, 0x1c
        /*01ca*/ 	.short	(.L_798 - .L_797)


	//   ....[0]....
.L_797:
        /*01cc*/ 	.word	0x000001b0


	//   ....[1]....
        /*01d0*/ 	.word	0x000085c0


	//   ....[2]....
        /*01d4*/ 	.word	0x00008e60


	//   ....[3]....
        /*01d8*/ 	.word	0x00008eb0


	//   ....[4]....
        /*01dc*/ 	.word	0x00008ee0


	//   ....[5]....
        /*01e0*/ 	.word	0x00008f40


	//   ....[6]....
        /*01e4*/ 	.word	0x000091d0


	//----- nvinfo : EIATTR_CTAIDZ_USED
	.align		4
.L_798:
        /*01e8*/ 	.byte	0x01, 0x04
	.zero		2


	//----- nvinfo : EIATTR_MAX_THREADS
	.align		4
        /*01ec*/ 	.byte	0x04, 0x05
        /*01ee*/ 	.short	(.L_800 - .L_799)
.L_799:
        /*01f0*/ 	.word	0x00000100
        /*01f4*/ 	.word	0x00000001
        /*01f8*/ 	.word	0x00000001


	//----- nvinfo : EIATTR_CRS_STACK_SIZE
	.align		4
.L_800:
        /*01fc*/ 	.byte	0x04, 0x1e
        /*01fe*/ 	.short	(.L_802 - .L_801)
.L_801:
        /*0200*/ 	.word	0x00000000
.L_802:


//--------------------- .nv.info._ZN7cutlass13device_kernelIN5flash19enable_sm80_to_sm89INS1_16FlashAttnFwdSm80INS1_25CollectiveMainloopFwdSm80ILi8ELi1ELb0EN4cute5tupleIJNS5_1CILi128EEENS7_ILi64EEENS7_ILi192EEEEEELi192ENS_10bfloat16_tEfNS_4arch4Sm80ELb0ELb0ELb0ELb1ELb1ELb0ELb1ELb1EEENS1_21CollectiveEpilogueFwdINS6_IJS8_SA_S9_EEENS6_IJNS7_ILi1EEESI_SI_EEESC_SE_Li256ELb1ELb1ELb1ELb0EEENS1_36VarlenDynamicPersistentTileSchedulerILi128ELi64ELi256ELi256ELb1ELb1ELb0ELb0ELb1ELb1EEEEEEEEEvNT_6ParamsE --------------------------
	.section	.nv.info._ZN7cutlass13device_kernelIN5flash19enable_sm80_to_sm89INS1_16FlashAttnFwdSm80INS1_25CollectiveMainloopFwdSm80ILi8ELi1ELb0EN4cute5tupleIJNS5_1CILi128EEENS7_ILi64EEENS7_ILi192EEEEEELi192ENS_10bfloat16_tEfNS_4arch4Sm80ELb0ELb0ELb0ELb1ELb1ELb0ELb1ELb1EEENS1_21CollectiveEpilogueFwdINS6_IJS8_SA_S9_EEENS6_IJNS7_ILi1EEESI_SI_EEESC_SE_Li256ELb1ELb1ELb1ELb0EEENS1_36VarlenDynamicPersistentTileSchedulerILi128ELi64ELi256ELi256ELb1ELb1ELb0ELb0ELb1ELb1EEEEEEEEEvNT_6ParamsE,"",@"SHT_CUDA_INFO"
	.sectionflags	@""
	.align	4


	//----- nvinfo : EIATTR_CUDA_API_VERSION
	.align		4
        /*0000*/ 	.byte	0x04, 0x37
        /*0002*/ 	.short	(.L_804 - .L_803)
.L_803:
        /*0004*/ 	.word	0x00000082


	//----- nvinfo : EIATTR_SW2861232_WAR
	.align		4
.L_804:
        /*0008*/ 	.byte	0x01, 0x35
	.zero		2


	//----- nvinfo : EIATTR_PARAM_CBANK
	.align		4
        /*000c*/ 	.byte	0x04, 0x0a
        /*000e*/ 	.short	(.L_806 - .L_805)
	.align		4
.L_805:
        /*0010*/ 	.word	index@(.nv.constant0._ZN7cutlass13device_kernelIN5flash19enable_sm80_to_sm89INS1_16FlashAttnFwdSm80INS1_25CollectiveMainloopFwdSm80ILi8ELi1ELb0EN4cute5tupleIJNS5_1CILi128EEENS7_ILi64EEENS7_ILi192EEEEEELi192ENS_10bfloat16_tEfNS_4arch4Sm80ELb0ELb0ELb0ELb1ELb1ELb0ELb1ELb1EEENS1_21CollectiveEpilogueFwdINS6_IJS8_SA_S9_EEENS6_IJNS7_ILi1EEESI_SI_EEESC_SE_Li256ELb1ELb1ELb1ELb0EEENS1_36VarlenDynamicPersistentTileSchedulerILi128ELi64ELi256ELi256ELb1ELb1ELb0ELb0ELb1ELb1EEEEEEEEEvNT_6ParamsE)
        /*0014*/ 	.short	0x0160
        /*0016*/ 	.short	0x0438


	//----- nvinfo : EIATTR_CBANK_PARAM_SIZE
	.align		4
.L_806:
        /*0018*/ 	.byte	0x03, 0x19
        /*001a*/ 	.short	0x0438


	//----- nvinfo : EIATTR_KPARAM_INFO
	.align		4
        /*001c*/ 	.byte	0x04, 0x17
        /*001e*/ 	.short	(.L_808 - .L_807)
.L_807:
        /*0020*/ 	.word	0x00000000
        /*0024*/ 	.short	0x0000
        /*0026*/ 	.short	0x0000
        /*0028*/ 	.byte	0x00, 0xf0, 0xe1, 0x10


	//----- nvinfo : EIATTR_MAXREG_COUNT
	.align		4
.L_808:
        /*002c*/ 	.byte	0x03, 0x1b
        /*002e*/ 	.short	0x00ff


	//----- nvinfo : EIATTR_NUM_BARRIERS
	.align		4
        /*0030*/ 	.byte	0x02, 0x4c
        /*0032*/ 	.byte	0x06
	.zero		1


	//----- nvinfo : EIATTR_ANNOTATIONS
	.align		4
        /*0034*/ 	.byte	0x04, 0x55
        /*0036*/ 	.short	(.L_810 - .L_809)


	//   ....[0]....
.L_809:
        /*0038*/ 	.word	0x00000001
        /*003c*/ 	.byte	0x70, 0x00, 0x00, 0x00, 0x01, 0x00, 0x00, 0x00, 0xe0, 0x0f, 0x00, 0x00, 0x01, 0x00, 0x00, 0x00
        /*004c*/ 	.byte	0x60, 0x10, 0x00, 0x00, 0x01, 0x00, 0x00, 0x00, 0xa0, 0x12, 0x00, 0x00, 0x01, 0x00, 0x00, 0x00
        /*005c*/ 	.byte	0xd0, 0x8b, 0x00, 0x00, 0x01, 0x00, 0x00, 0x00, 0x40, 0x93, 0x00, 0x00, 0x01, 0x00, 0x00, 0x00
        /*006c*/ 	.byte	0x80, 0x93, 0x00, 0x00, 0x01, 0x00, 0x00, 0x00, 0x70, 0xbe, 0x00, 0x00, 0x01, 0x00, 0x00, 0x00
        /*007c*/ 	.byte	0x30, 0xe9, 0x00, 0x00, 0x01, 0x00, 0x00, 0x00, 0x70, 0xe9, 0x00, 0x00


	//----- nvinfo : EIATTR_MERCURY_ISA_VERSION
	.align		4
.L_810:
        /*0088*/ 	.byte	0x03, 0x5f
        /*008a*/ 	.short	0x0000


	//----- nvinfo : EIATTR_INT_WARP_WIDE_INSTR_OFFSETS
	.align		4
        /*008c*/ 	.byte	0x04, 0x31
        /*008e*/ 	.short	(.L_812 - .L_811)


	//   ....[0]....
.L_811:
        /*0090*/ 	.word	0x00008ab0


	//   ....[1]....
        /*0094*/ 	.word	0x00008b30


	//----- nvinfo : EIATTR_COOP_GROUP_MASK_REGIDS
	.align		4
.L_812:
        /*0098*/ 	.byte	0x04, 0x29
        /*009a*/ 	.short	(.L_814 - .L_813)


	//   ....[0]....
.L_813:
        /*009c*/ 	.word	0xffffffff


	//   ....[1]....
        /*00a0*/ 	.word	0xffffffff


	//   ....[2]....
        /*00a4*/ 	.word	0xffffffff


	//   ....[3]....
        /*00a8*/ 	.word	0xffffffff


	//   ....[4]....
        /*00ac*/ 	.word	0xffffffff


	//   ....[5]....
        /*00b0*/ 	.word	0xffffffff


	//   ....[6]....
        /*00b4*/ 	.word	0xffffffff


	//   ....[7]....
        /*00b8*/ 	.word	0xffffffff


	//   ....[8]....
        /*00bc*/ 	.word	0xffffffff


	//   ....[9]....
        /*00c0*/ 	.word	0xffffffff


	//   ....[10]....
        /*00c4*/ 	.word	0xffffffff


	//   ....[11]....
        /*00c8*/ 	.word	0xffffffff


	//   ....[12]....
        /*00cc*/ 	.word	0xffffffff


	//   ....[13]....
        /*00d0*/ 	.word	0xffffffff


	//   ....[14]....
        /*00d4*/ 	.word	0xffffffff


	//   ....[15]....
        /*00d8*/ 	.word	0xffffffff


	//   ....[16]....
        /*00dc*/ 	.word	0xffffffff


	//   ....[17]....
        /*00e0*/ 	.word	0xffffffff


	//   ....[18]....
        /*00e4*/ 	.word	0xffffffff


	//   ....[19]....
        /*00e8*/ 	.word	0xffffffff


	//   ....[20]....
        /*00ec*/ 	.word	0xffffffff


	//   ....[21]....
        /*00f0*/ 	.word	0xffffffff


	//   ....[22]....
        /*00f4*/ 	.word	0xffffffff


	//   ....[23]....
        /*00f8*/ 	.word	0xffffffff


	//   ....[24]....
        /*00fc*/ 	.word	0xffffffff


	//   ....[25]....
        /*0100*/ 	.word	0xffffffff


	//   ....[26]....
        /*0104*/ 	.word	0xffffffff


	//   ....[27]....
        /*0108*/ 	.word	0xffffffff


	//   ....[28]....
        /*010c*/ 	.word	0xffffffff


	//   ....[29]....
        /*0110*/ 	.word	0xffffffff


	//   ....[30]....
        /*0114*/ 	.word	0xffffffff


	//   ....[31]....
        /*0118*/ 	.word	0xffffffff


	//   ....[32]....
        /*011c*/ 	.word	0xffffffff


	//   ....[33]....
        /*0120*/ 	.word	0xffffffff


	//   ....[34]....
        /*0124*/ 	.word	0xffffffff


	//   ....[35]....
        /*0128*/ 	.word	0xffffffff


	//   ....[36]....
        /*012c*/ 	.word	0xffffffff


	//   ....[37]....
        /*0130*/ 	.word	0xffffffff


	//   ....[38]....
        /*0134*/ 	.word	0xffffffff


	//   ....[39]....
        /*0138*/ 	.word	0xffffffff


	//   ....[40]....
        /*013c*/ 	.word	0xffffffff


	//   ....[41]....
        /*0140*/ 	.word	0xffffffff


	//   ....[42]....
        /*0144*/ 	.word	0xffffffff


	//   ....[43]....
        /*0148*/ 	.word	0xffffffff


	//   ....[44]....
        /*014c*/ 	.word	0xffffffff


	//   ....[45]....
        /*0150*/ 	.word	0xffffffff


	//   ....[46]....
        /*0154*/ 	.word	0xffffffff


	//   ....[47]....
        /*0158*/ 	.word	0xffffffff


	//   ....[48]....
        /*015c*/ 	.word	0xffffffff


	//   ....[49]....
        /*0160*/ 	.word	0xffffffff


	//   ....[50]....
        /*0164*/ 	.word	0xffffffff


	//   ....[51]....
        /*0168*/ 	.word	0xffffffff


	//   ....[52]....
        /*016c*/ 	.word	0xffffffff


	//   ....[53]....
        /*0170*/ 	.word	0xffffffff


	//   ....[54]....
        /*0174*/ 	.word	0xffffffff


	//   ....[55]....
        /*0178*/ 	.word	0xffffffff


	//   ....[56]....
        /*017c*/ 	.word	0xffffffff


	//   ....[57]....
        /*0180*/ 	.word	0xffffffff


	//   ....[58]....
        /*0184*/ 	.word	0xffffffff


	//   ....[59]....
        /*0188*/ 	.word	0xffffffff


	//   ....[60]....
        /*018c*/ 	.word	0xffffffff


	//   ....[61]....
        /*0190*/ 	.word	0xffffffff


	//   ....[62]....
        /*0194*/ 	.word	0xffffffff


	//   ....[63]....
        /*0198*/ 	.word	0xffffffff


	//   ....[64]....
        /*019c*/ 	.word	0xffffffff


	//   ....[65]....
        /*01a0*/ 	.word	0xffffffff


	//   ....[66]....
        /*01a4*/ 	.word	0xffffffff


	//   ....[67]....
        /*01a8*/ 	.word	0xffffffff


	//   ....[68]....
        /*01ac*/ 	.word	0xffffffff


	//   ....[69]....
        /*01b0*/ 	.word	0xffffffff


	//   ....[70]....
        /*01b4*/ 	.word	0xffffffff


	//   ....[71]....
        /*01b8*/ 	.word	0xffffffff


	//   ....[72]....
        /*01bc*/ 	.word	0xffffffff


	//   ....[73]....
        /*01c0*/ 	.word	0xffffffff


	//   ....[74]....
        /*01c4*/ 	.word	0xffffffff


	//   ....[75]....
        /*01c8*/ 	.word	0xffffffff


	//   ....[76]....
        /*01cc*/ 	.word	0xffffffff


	//   ....[77]....
        /*01d0*/ 	.word	0xffffffff


	//   ....[78]....
        /*01d4*/ 	.word	0xffffffff


	//   ....[79]....
        /*01d8*/ 	.word	0xffffffff


	//   ....[80]....
        /*01dc*/ 	.word	0xffffffff


	//   ....[81]....
        /*01e0*/ 	.word	0xffffffff


	//   ....[82]....
        /*01e4*/ 	.word	0xffffffff


	//   ....[83]....
        /*01e8*/ 	.word	0xffffffff


	//   ....[84]....
        /*01ec*/ 	.word	0xffffffff


	//   ....[85]....
        /*01f0*/ 	.word	0xffffffff


	//   ....[86]....
        /*01f4*/ 	.word	0xffffffff


	//   ....[87]....
        /*01f8*/ 	.word	0xffffffff


	//   ....[88]....
        /*01fc*/ 	.word	0xffffffff


	//   ....[89]....
        /*0200*/ 	.word	0xffffffff


	//   ....[90]....
        /*0204*/ 	.word	0xffffffff


	//   ....[91]....
        /*0208*/ 	.word	0xffffffff


	//   ....[92]....
        /*020c*/ 	.word	0xffffffff


	//   ....[93]....
        /*0210*/ 	.word	0xffffffff


	//   ....[94]....
        /*0214*/ 	.word	0xffffffff


	//   ....[95]....
        /*0218*/ 	.word	0xffffffff


	//   ....[96]....
        /*021c*/ 	.word	0xffffffff


	//   ....[97]....
        /*0220*/ 	.word	0xffffffff


	//   ....[98]....
        /*0224*/ 	.word	0xffffffff


	//   ....[99]....
        /*0228*/ 	.word	0xffffffff


	//   ....[100]....
        /*022c*/ 	.word	0xffffffff


	//   ....[101]....
        /*0230*/ 	.word	0xffffffff


	//   ....[102]....
        /*0234*/ 	.word	0xffffffff


	//   ....[103]....
        /*0238*/ 	.word	0xffffffff


	//   ....[104]....
        /*023c*/ 	.word	0xffffffff


	//   ....[105]....
        /*0240*/ 	.word	0xffffffff


	//   ....[106]....
        /*0244*/ 	.word	0xffffffff


	//   ....[107]....
        /*0248*/ 	.word	0xffffffff


	//   ....[108]....
        /*024c*/ 	.word	0xffffffff


	//   ....[109]....
        /*0250*/ 	.word	0xffffffff


	//   ....[110]....
        /*0254*/ 	.word	0xffffffff


	//   ....[111]....
        /*0258*/ 	.word	0xffffffff


	//   ....[112]....
        /*025c*/ 	.word	0xffffffff


	//   ....[113]....
        /*0260*/ 	.word	0xffffffff


	//   ....[114]....
        /*0264*/ 	.word	0xffffffff


	//   ....[115]....
        /*0268*/ 	.word	0xffffffff


	//   ....[116]....
        /*026c*/ 	.word	0xffffffff


	//   ....[117]....
        /*0270*/ 	.word	0xffffffff


	//   ....[118]....
        /*0274*/ 	.word	0xffffffff


	//   ....[119]....
        /*0278*/ 	.word	0xffffffff


	//   ....[120]....
        /*027c*/ 	.word	0xffffffff


	//   ....[121]....
        /*0280*/ 	.word	0xffffffff


	//   ....[122]....
        /*0284*/ 	.word	0xffffffff


	//   ....[123]....
        /*0288*/ 	.word	0xffffffff


	//   ....[124]....
        /*028c*/ 	.word	0xffffffff


	//   ....[125]....
        /*0290*/ 	.word	0xffffffff


	//   ....[126]....
        /*0294*/ 	.word	0xffffffff


	//   ....[127]....
        /*0298*/ 	.word	0xffffffff


	//   ....[128]....
        /*029c*/ 	.word	0xffffffff


	//   ....[129]....
        /*02a0*/ 	.word	0xffffffff


	//   ....[130]....
        /*02a4*/ 	.word	0xffffffff


	//   ....[131]....
        /*02a8*/ 	.word	0xffffffff


	//   ....[132]....
        /*02ac*/ 	.word	0xffffffff


	//   ....[133]....
        /*02b0*/ 	.word	0xffffffff


	//   ....[134]....
        /*02b4*/ 	.word	0xffffffff


	//   ....[135]....
        /*02b8*/ 	.word	0xffffffff


	//   ....[136]....
        /*02bc*/ 	.word	0xffffffff


	//   ....[137]....
        /*02c0*/ 	.word	0xffffffff


	//   ....[138]....
        /*02c4*/ 	.word	0xffffffff


	//   ....[139]....
        /*02c8*/ 	.word	0xffffffff


	//   ....[140]....
        /*02cc*/ 	.word	0xffffffff


	//   ....[141]....
        /*02d0*/ 	.word	0xffffffff


	//   ....[142]....
        /*02d4*/ 	.word	0xffffffff


	//   ....[143]....
        /*02d8*/ 	.word	0xffffffff


	//   ....[144]....
        /*02dc*/ 	.word	0xffffffff


	//   ....[145]....
        /*02e0*/ 	.word	0xffffffff


	//   ....[146]....
        /*02e4*/ 	.word	0xffffffff


	//   ....[147]....
        /*02e8*/ 	.word	0xffffffff


	//   ....[148]....
        /*02ec*/ 	.word	0xffffffff


	//   ....[149]....
        /*02f0*/ 	.word	0xffffffff


	//   ....[150]....
        /*02f4*/ 	.word	0xffffffff


	//   ....[151]....
        /*02f8*/ 	.word	0xffffffff


	//   ....[152]....
        /*02fc*/ 	.word	0xffffffff


	//   ....[153]....
        /*0300*/ 	.word	0xffffffff


	//   ....[154]....
        /*0304*/ 	.word	0xffffffff


	//   ....[155]....
        /*0308*/ 	.word	0xffffffff


	//   ....[156]....
        /*030c*/ 	.word	0xffffffff


	//   ....[157]....
        /*0310*/ 	.word	0xffffffff


	//   ....[158]....
        /*0314*/ 	.word	0xffffffff


	//   ....[159]....
        /*0318*/ 	.word	0xffffffff


	//   ....[160]....
        /*031c*/ 	.word	0xffffffff


	//   ....[161]....
        /*0320*/ 	.word	0xffffffff


	//   ....[162]....
        /*0324*/ 	.word	0xffffffff


	//   ....[163]....
        /*0328*/ 	.word	0xffffffff


	//   ....[164]....
        /*032c*/ 	.word	0xffffffff


	//   ....[165]....
        /*0330*/ 	.word	0xffffffff


	//   ....[166]....
        /*0334*/ 	.word	0xffffffff


	//   ....[167]....
        /*0338*/ 	.word	0xffffffff


	//   ....[168]....
        /*033c*/ 	.word	0xffffffff


	//   ....[169]....
        /*0340*/ 	.word	0xffffffff


	//   ....[170]....
        /*0344*/ 	.word	0xffffffff


	//   ....[171]....
        /*0348*/ 	.word	0xffffffff


	//   ....[172]....
        /*034c*/ 	.word	0xffffffff


	//   ....[173]....
        /*0350*/ 	.word	0xffffffff


	//   ....[174]....
        /*0354*/ 	.word	0xffffffff


	//   ....[175]....
        /*0358*/ 	.word	0xffffffff


	//----- nvinfo : EIATTR_COOP_GROUP_INSTR_OFFSETS
	.align		4
.L_814:
        /*035c*/ 	.byte	0x04, 0x28
        /*035e*/ 	.short	(.L_816 - .L_815)


	//   ....[0]....
.L_815:
        /*0360*/ 	.word	0x00000050


	//   ....[1]....
        /*0364*/ 	.word	0x000001e0


	//   ....[2]....
        /*0368*/ 	.word	0x00000210


	//   ....[3]....
        /*036c*/ 	.word	0x00000240


	//   ....[4]....
        /*0370*/ 	.word	0x00000270


	//   ....[5]....
        /*0374*/ 	.word	0x000002a0


	//   ....[6]....
        /*0378*/ 	.word	0x000002d0


	//   ....[7]....
        /*037c*/ 	.word	0x00000440


	//   ....[8]....
        /*0380*/ 	.word	0x00000480


	//   ....[9]....
        /*0384*/ 	.word	0x000004b0


	//   ....[10]....
        /*0388*/ 	.word	0x000004e0


	//   ....[11]....
        /*038c*/ 	.word	0x00000510


	//   ....[12]....
        /*0390*/ 	.word	0x00000540


	//   ....[13]....
        /*0394*/ 	.word	0x000005d0


	//   ....[14]....
        /*0398*/ 	.word	0x00000600


	//   ....[15]....
        /*039c*/ 	.word	0x00000620


	//   ....[16]....
        /*03a0*/ 	.word	0x00000680


	//   ....[17]....
        /*03a4*/ 	.word	0x00002170


	//   ....[18]....
        /*03a8*/ 	.word	0x00002190


	//   ....[19]....
        /*03ac*/ 	.word	0x00002300


	//   ....[20]....
        /*03b0*/ 	.word	0x00002310


	//   ....[21]....
        /*03b4*/ 	.word	0x00002470


	//   ....[22]....
        /*03b8*/ 	.word	0x00002490


	//   ....[23]....
        /*03bc*/ 	.word	0x000025f0


	//   ....[24]....
        /*03c0*/ 	.word	0x00002600


	//   ....[25]....
        /*03c4*/ 	.word	0x00002af0


	//   ....[26]....
        /*03c8*/ 	.word	0x00002b10


	//   ....[27]....
        /*03cc*/ 	.word	0x00002b30


	//   ....[28]....
        /*03d0*/ 	.word	0x00002b40


	//   ....[29]....
        /*03d4*/ 	.word	0x00002c30


	//   ....[30]....
        /*03d8*/ 	.word	0x00002c40


	//   ....[31]....
        /*03dc*/ 	.word	0x00002c50


	//   ....[32]....
        /*03e0*/ 	.word	0x00002c60


	//   ....[33]....
        /*03e4*/ 	.word	0x00003bd0


	//   ....[34]....
        /*03e8*/ 	.word	0x00003bf0


	//   ....[35]....
        /*03ec*/ 	.word	0x00003c40


	//   ....[36]....
        /*03f0*/ 	.word	0x00003cc0


	//   ....[37]....
        /*03f4*/ 	.word	0x00004360


	//   ....[38]....
        /*03f8*/ 	.word	0x00004370


	//   ....[39]....
        /*03fc*/ 	.word	0x000043a0


	//   ....[40]....
        /*0400*/ 	.word	0x000043b0


	//   ....[41]....
        /*0404*/ 	.word	0x00005880


	//   ....[42]....
        /*0408*/ 	.word	0x00005890


	//   ....[43]....
        /*040c*/ 	.word	0x000058c0


	//   ....[44]....
        /*0410*/ 	.word	0x000058d0


	//   ....[45]....
        /*0414*/ 	.word	0x000066a0


	//   ....[46]....
        /*0418*/ 	.word	0x000066c0


	//   ....[47]....
        /*041c*/ 	.word	0x00006790


	//   ....[48]....
        /*0420*/ 	.word	0x000067b0


	//   ....[49]....
        /*0424*/ 	.word	0x00006b00


	//   ....[50]....
        /*0428*/ 	.word	0x00006b10


	//   ....[51]....
        /*042c*/ 	.word	0x00006b40


	//   ....[52]....
        /*0430*/ 	.word	0x00006b50


	//   ....[53]....
        /*0434*/ 	.word	0x00008290


	//   ....[54]....
        /*0438*/ 	.word	0x000082c0


	//   ....[55]....
        /*043c*/ 	.word	0x000082d0


	//   ....[56]....
        /*0440*/ 	.word	0x00008300


	//   ....[57]....
        /*0444*/ 	.word	0x000096b0


	//   ....[58]....
        /*0448*/ 	.word	0x000096c0


	//   ....[59]....
        /*044c*/ 	.word	0x000096d0


	//   ....[60]....
        /*0450*/ 	.word	0x000096e0


	//   ....[61]....
        /*0454*/ 	.word	0x00009a50


	//   ....[62]....
        /*0458*/ 	.word	0x00009a70


	//   ....[63]....
        /*045c*/ 	.word	0x00009bd0


	//   ....[64]....
        /*0460*/ 	.word	0x00009be0


	//   ....[65]....
        /*0464*/ 	.word	0x00009d40


	//   ....[66]....
        /*0468*/ 	.word	0x00009d60


	//   ....[67]....
        /*046c*/ 	.word	0x00009ec0


	//   ....[68]....
        /*0470*/ 	.word	0x00009ed0


	//   ....[69]....
        /*0474*/ 	.word	0x0000a210


	//   ....[70]....
        /*0478*/ 	.word	0x0000a230


	//   ....[71]....
        /*047c*/ 	.word	0x0000aa00


	//   ....[72]....
        /*0480*/ 	.word	0x0000aa10


	//   ....[73]....
        /*0484*/ 	.word	0x0000b8a0


	//   ....[74]....
        /*0488*/ 	.word	0x0000b8c0


	//   ....[75]....
        /*048c*/ 	.word	0x0000ba30


	//   ....[76]....
        /*0490*/ 	.word	0x0000ba40


	//   ....[77]....
        /*0494*/ 	.word	0x0000bba0


	//   ....[78]....
        /*0498*/ 	.word	0x0000bbc0


	//   ....[79]....
        /*049c*/ 	.word	0x0000bd20


	//   ....[80]....
        /*04a0*/ 	.word	0x0000bd30


	//   ....[81]....
        /*04a4*/ 	.word	0x0000bf30


	//   ....[82]....
        /*04a8*/ 	.word	0x0000bf50


	//   ....[83]....
        /*04ac*/ 	.word	0x0000c070


	//   ....[84]....
        /*04b0*/ 	.word	0x0000c0b0


	//   ....[85]....
        /*04b4*/ 	.word	0x0000c0e0


	//   ....[86]....
        /*04b8*/ 	.word	0x0000c110


	//   ....[87]....
        /*04bc*/ 	.word	0x0000c140


	//   ....[88]....
        /*04c0*/ 	.word	0x0000c170


	//   ....[89]....
        /*04c4*/ 	.word	0x0000c2c0


	//   ....[90]....
        /*04c8*/ 	.word	0x0000c300


	//   ....[91]....
        /*04cc*/ 	.word	0x0000c330


	//   ....[92]....
        /*04d0*/ 	.word	0x0000c360


	//   ....[93]....
        /*04d4*/ 	.word	0x0000c390


	//   ....[94]....
        /*04d8*/ 	.word	0x0000c3c0


	//   ....[95]....
        /*04dc*/ 	.word	0x0000c450


	//   ....[96]....
        /*04e0*/ 	.word	0x0000c480


	//   ....[97]....
        /*04e4*/ 	.word	0x0000c490


	//   ....[98]....
        /*04e8*/ 	.word	0x0000c4f0


	//   ....[99]....
        /*04ec*/ 	.word	0x0000ca20


	//   ....[100]....
        /*04f0*/ 	.word	0x0000ca80


	//   ....[101]....
        /*04f4*/ 	.word	0x0000cad0


	//   ....[102]....
        /*04f8*/ 	.word	0x0000cb20


	//   ....[103]....
        /*04fc*/ 	.word	0x0000cb70


	//   ....[104]....
        /*0500*/ 	.word	0x0000cbe0


	//   ....[105]....
        /*0504*/ 	.word	0x0000cc30


	//   ....[106]....
        /*0508*/ 	.word	0x0000cc90


	//   ....[107]....
        /*050c*/ 	.word	0x0000cd00


	//   ....[108]....
        /*0510*/ 	.word	0x0000cd60


	//   ....[109]....
        /*0514*/ 	.word	0x0000cdd0


	//   ....[110]....
        /*0518*/ 	.word	0x0000ce40


	//   ....[111]....
        /*051c*/ 	.word	0x0000ceb0


	//   ....[112]....
        /*0520*/ 	.word	0x0000cf10


	//   ....[113]....
        /*0524*/ 	.word	0x0000cf80


	//   ....[114]....
        /*0528*/ 	.word	0x0000cff0


	//   ....[115]....
        /*052c*/ 	.word	0x0000d060


	//   ....[116]....
        /*0530*/ 	.word	0x0000d0c0


	//   ....[117]....
        /*0534*/ 	.word	0x0000d130


	//   ....[118]....
        /*0538*/ 	.word	0x0000d1a0


	//   ....[119]....
        /*053c*/ 	.word	0x0000d2e0


	//   ....[120]....
        /*0540*/ 	.word	0x0000d340


	//   ....[121]....
        /*0544*/ 	.word	0x0000d3a0


	//   ....[122]....
        /*0548*/ 	.word	0x0000d3f0


	//   ....[123]....
        /*054c*/ 	.word	0x0000d440


	//   ....[124]....
        /*0550*/ 	.word	0x0000d490


	//   ....[125]....
        /*0554*/ 	.word	0x0000d500


	//   ....[126]....
        /*0558*/ 	.word	0x0000d570


	//   ....[127]....
        /*055c*/ 	.word	0x0000d5e0


	//   ....[128]....
        /*0560*/ 	.word	0x0000d720


	//   ....[129]....
        /*0564*/ 	.word	0x0000d780


	//   ....[130]....
        /*0568*/ 	.word	0x0000d7d0


	//   ....[131]....
        /*056c*/ 	.word	0x0000d810


	//   ....[132]....
        /*0570*/ 	.word	0x0000d860


	//   ....[133]....
        /*0574*/ 	.word	0x0000d8a0


	//   ....[134]....
        /*0578*/ 	.word	0x0000d8f0


	//   ....[135]....
        /*057c*/ 	.word	0x0000d940


	//   ....[136]....
        /*0580*/ 	.word	0x0000d990


	//   ....[137]....
        /*0584*/ 	.word	0x0000d9e0


	//   ....[138]....
        /*0588*/ 	.word	0x0000da50


	//   ....[139]....
        /*058c*/ 	.word	0x0000dac0


	//   ....[140]....
        /*0590*/ 	.word	0x0000db30


	//   ....[141]....
        /*0594*/ 	.word	0x0000db90


	//   ....[142]....
        /*0598*/ 	.word	0x0000dc00


	//   ....[143]....
        /*059c*/ 	.word	0x0000dc70


	//   ....[144]....
        /*05a0*/ 	.word	0x0000dce0


	//   ....[145]....
        /*05a4*/ 	.word	0x0000dd40


	//   ....[146]....
        /*05a8*/ 	.word	0x0000ddb0


	//   ....[147]....
        /*05ac*/ 	.word	0x0000de20


	//   ....[148]....
        /*05b0*/ 	.word	0x0000de90


	//   ....[149]....
        /*05b4*/ 	.word	0x0000def0


	//   ....[150]....
        /*05b8*/ 	.word	0x0000df60


	//   ....[151]....
        /*05bc*/ 	.word	0x0000dfd0


	//   ....[152]....
        /*05c0*/ 	.word	0x0000e040


	//   ....[153]....
        /*05c4*/ 	.word	0x0000e0a0


	//   ....[154]....
        /*05c8*/ 	.word	0x0000e110


	//   ....[155]....
        /*05cc*/ 	.word	0x0000e180


	//   ....[156]....
        /*05d0*/ 	.word	0x0000e1f0


	//   ....[157]....
        /*05d4*/ 	.word	0x0000e250


	//   ....[158]....
        /*05d8*/ 	.word	0x0000e2c0


	//   ....[159]....
        /*05dc*/ 	.word	0x0000e330


	//   ....[160]....
        /*05e0*/ 	.word	0x0000e380


	//   ....[161]....
        /*05e4*/ 	.word	0x0000e3c0


	//   ....[162]....
        /*05e8*/ 	.word	0x0000e410


	//   ....[163]....
        /*05ec*/ 	.word	0x0000e460


	//   ....[164]....
        /*05f0*/ 	.word	0x0000e4b0


	//   ....[165]....
        /*05f4*/ 	.word	0x0000e520


	//   ....[166]....
        /*05f8*/ 	.word	0x0000e570


	//   ....[167]....
        /*05fc*/ 	.word	0x0000e5c0


	//   ....[168]....
        /*0600*/ 	.word	0x0000e610


	//   ....[169]....
        /*0604*/ 	.word	0x0000e660


	//   ....[170]....
        /*0608*/ 	.word	0x0000e6b0


	//   ....[171]....
        /*060c*/ 	.word	0x0000e720


	//   ....[172]....
        /*0610*/ 	.word	0x0000e770


	//   ....[173]....
        /*0614*/ 	.word	0x0000e7d0


	//   ....[174]....
        /*0618*/ 	.word	0x0000e830


	//   ....[175]....
        /*061c*/ 	.word	0x0000e8a0


	//----- nvinfo : EIATTR_EXIT_INSTR_OFFSETS
	.align		4
.L_816:
        /*0620*/ 	.byte	0x04, 0x1c
        /*0622*/ 	.short	(.L_818 - .L_817)


	//   ....[0]....
.L_817:
        /*0624*/ 	.word	0x00000b40


	//   ....[1]....
        /*0628*/ 	.word	0x0000c9e0


	//----- nvinfo : EIATTR_MAX_THREADS
	.align		4
.L_818:
        /*062c*/ 	.byte	0x04, 0x05
        /*062e*/ 	.short	(.L_820 - .L_819)
.L_819:
        /*0630*/ 	.word	0x00000100
        /*0634*/ 	.word	0x00000001
        /*0638*/ 	.word	0x00000001


	//----- nvinfo : EIATTR_CRS_STACK_SIZE
	.align		4
.L_820:
        /*063c*/ 	.byte	0x04, 0x1e
        /*063e*/ 	.short	(.L_822 - .L_821)
.L_821:
        /*0640*/ 	.word	0x00000000
.L_822:


//--------------------- .nv.info._ZN7cutlass13device_kernelIN5flash19enable_sm80_to_sm89INS1_16FlashAttnFwdSm80INS1_25CollectiveMainloopFwdSm80ILi8ELi1ELb0EN4cute5tupleIJNS5_1CILi128EEENS7_ILi64EEENS7_ILi192EEEEEELi192ENS_10bfloat16_tEfNS_4arch4Sm80ELb0ELb0ELb0ELb1ELb1ELb1ELb1ELb1EEENS1_21CollectiveEpilogueFwdINS6_IJS8_SA_S9_EEENS6_IJNS7_ILi1EEESI_SI_EEESC_SE_Li256ELb1ELb1ELb1ELb0EEENS1_36VarlenDynamicPersistentTileSchedulerILi128ELi64ELi256ELi256ELb1ELb1ELb0ELb0ELb1ELb1EEEEEEEEEvNT_6ParamsE --------------------------
	.section	.nv.info._ZN7cutlass13device_kernelIN5flash19enable_sm80_to_sm89INS1_16FlashAttnFwdSm80INS1_25CollectiveMainloopFwdSm80ILi8ELi1ELb0EN4cute5tupleIJNS5_1CILi128EEENS7_ILi64EEENS7_ILi192EEEEEELi192ENS_10bfloat16_tEfNS_4arch4Sm80ELb0ELb0ELb0ELb1ELb1ELb1ELb1ELb1EEENS1_21CollectiveEpilogueFwdINS6_IJS8_SA_S9_EEENS6_IJNS7_ILi1EEESI_SI_EEESC_SE_Li256ELb1ELb1ELb1ELb0EEENS1_36VarlenDynamicPersistentTileSchedulerILi128ELi64ELi256ELi256ELb1ELb1ELb0ELb0ELb1ELb1EEEEEEEEEvNT_6ParamsE,"",@"SHT_CUDA_INFO"
	.sectionflags	@""
	.align	4


	//----- nvinfo : EIATTR_CUDA_API_VERSION
	.align		4
        /*0000*/ 	.byte	0x04, 0x37
        /*0002*/ 	.short	(.L_824 - .L_823)
.L_823:
        /*0004*/ 	.word	0x00000082


	//----- nvinfo : EIATTR_SW2861232_WAR
	.align		4
.L_824:
        /*0008*/ 	.byte	0x01, 0x35
	.zero		2


	//----- nvinfo : EIATTR_PARAM_CBANK
	.align		4
        /*000c*/ 	.byte	0x04, 0x0a
        /*000e*/ 	.short	(.L_826 - .L_825)
	.align		4
.L_825:
        /*0010*/ 	.word	index@(.nv.constant0._ZN7cutlass13device_kernelIN5flash19enable_sm80_to_sm89INS1_16FlashAttnFwdSm80INS1_25CollectiveMainloopFwdSm80ILi8ELi1ELb0EN4cute5tupleIJNS5_1CILi128EEENS7_ILi64EEENS7_ILi192EEEEEELi192ENS_10bfloat16_tEfNS_4arch4Sm80ELb0ELb0ELb0ELb1ELb1ELb1ELb1ELb1EEENS1_21CollectiveEpilogueFwdINS6_IJS8_SA_S9_EEENS6_IJNS7_ILi1EEESI_SI_EEESC_SE_Li256ELb1ELb1ELb1ELb0EEENS1_36VarlenDynamicPersistentTileSchedulerILi128ELi64ELi256ELi256ELb1ELb1ELb0ELb0ELb1ELb1EEEEEEEEEvNT_6ParamsE)
        /*0014*/ 	.short	0x0160
        /*0016*/ 	.short	0x0438


	//----- nvinfo : EIATTR_CBANK_PARAM_SIZE
	.align		4
.L_826:
        /*0018*/ 	.byte	0x03, 0x19
        /*001a*/ 	.short	0x0438


	//----- nvinfo : EIATTR_KPARAM_INFO
	.align		4
        /*001c*/ 	.byte	0x04, 0x17
        /*001e*/ 	.short	(.L_828 - .L_827)
.L_827:
        /*0020*/ 	.word	0x00000000
        /*0024*/ 	.short	0x0000
        /*0026*/ 	.short	0x0000
        /*0028*/ 	.byte	0x00, 0xf0, 0xe1, 0x10


	//----- nvinfo : EIATTR_MAXREG_COUNT
	.align		4
.L_828:
        /*002c*/ 	.byte	0x03, 0x1b
        /*002e*/ 	.short	0x00ff


	//----- nvinfo : EIATTR_NUM_BARRIERS
	.align		4
        /*0030*/ 	.byte	0x02, 0x4c
        /*0032*/ 	.byte	0x06
	.zero		1


	//----- nvinfo : EIATTR_ANNOTATIONS
	.align		4
        /*0034*/ 	.byte	0x04, 0x55
        /*0036*/ 	.short	(.L_830 - .L_829)


	//   ....[0]....
.L_829:
        /* <DEDUP_REMOVED lines=24> */


	//----- nvinfo : EIATTR_MERCURY_ISA_VERSION
	.align		4
.L_830:
        /*01a8*/ 	.byte	0x03, 0x5f
        /*01aa*/ 	.short	0x0000


	//----- nvinfo : EIATTR_INT_WARP_WIDE_INSTR_OFFSETS
	.align		4
        /*01ac*/ 	.byte	0x04, 0x31
        /*01ae*/ 	.short	(.L_832 - .L_831)


	//   ....[0]....
.L_831:
        /*01b0*/ 	.word	0x00013b20


	//   ....[1]....
        /*01b4*/ 	.word	0x00013ba0


	//----- nvinfo : EIATTR_COOP_GROUP_MASK_REGIDS
	.align		4
.L_832:
        /*01b8*/ 	.byte	0x04, 0x29
        /*01ba*/ 	.short	(.L_834 - .L_833)


	//   ....[0]....
.L_833:
        /*01bc*/ 	.word	0xffffffff


	//   ....[1]....
        /*01c0*/ 	.word	0xffffffff


	//   ....[2]....
        /*01c4*/ 	.word	0xffffffff


	//   ....[3]....
        /*01c8*/ 	.word	0xffffffff


	//   ....[4]....
        /*01cc*/ 	.word	0xffffffff


	//   ....[5]....
        /*01d0*/ 	.word	0xffffffff


	//   ....[6]....
        /*01d4*/ 	.word	0xffffffff


	//   ....[7]....
        /*01d8*/ 	.word	0xffffffff


	//   ....[8]....
        /*01dc*/ 	.word	0xffffffff


	//   ....[9]....
        /*01e0*/ 	.word	0xffffffff


	//   ....[10]....
        /*01e4*/ 	.word	0xffffffff


	//   ....[11]....
        /*01e8*/ 	.word	0xffffffff


	//   ....[12]....
        /*01ec*/ 	.word	0xffffffff


	//   ....[13]....
        /*01f0*/ 	.word	0xffffffff


	//   ....[14]....
        /*01f4*/ 	.word	0xffffffff


	//   ....[15]....
        /*01f8*/ 	.word	0xffffffff


	//   ....[16]....
        /*01fc*/ 	.word	0xffffffff


	//   ....[17]....
        /*0200*/ 	.word	0xffffffff


	//   ....[18]....
        /*0204*/ 	.word	0xffffffff


	//   ....[19]....
        /*0208*/ 	.word	0xffffffff


	//   ....[20]....
        /*020c*/ 	.word	0xffffffff


	//   ....[21]....
        /*0210*/ 	.word	0xffffffff


	//   ....[22]....
        /*0214*/ 	.word	0xffffffff


	//   ....[23]....
        /*0218*/ 	.word	0xffffffff


	//   ....[24]....
        /*021c*/ 	.word	0xffffffff


	//   ....[25]....
        /*0220*/ 	.word	0xffffffff


	//   ....[26]....
        /*0224*/ 	.word	0xffffffff


	//   ....[27]....
        /*0228*/ 	.word	0xffffffff


	//   ....[28]....
        /*022c*/ 	.word	0xffffffff


	//   ....[29]....
        /*0230*/ 	.word	0xffffffff


	//   ....[30]....
        /*0234*/ 	.word	0xffffffff


	//   ....[31]....
        /*0238*/ 	.word	0xffffffff


	//   ....[32]....
        /*023c*/ 	.word	0xffffffff


	//   ....[33]....
        /*0240*/ 	.word	0xffffffff


	//   ....[34]....
        /*0244*/ 	.word	0xffffffff


	//   ....[35]....
        /*0248*/ 	.word	0xffffffff


	//   ....[36]....
        /*024c*/ 	.word	0xffffffff


	//   ....[37]....
        /*0250*/ 	.word	0xffffffff


	//   ....[38]....
        /*0254*/ 	.word	0xffffffff


	//   ....[39]....
        /*0258*/ 	.word	0xffffffff


	//   ....[40]....
        /*025c*/ 	.word	0xffffffff


	//   ....[41]....
        /*0260*/ 	.word	0xffffffff


	//   ....[42]....
        /*0264*/ 	.word	0xffffffff


	//   ....[43]....
        /*0268*/ 	.word	0xffffffff


	//   ....[44]....
        /*026c*/ 	.word	0xffffffff


	//   ....[45]....
        /*0270*/ 	.word	0xffffffff


	//   ....[46]....
        /*0274*/ 	.word	0xffffffff


	//   ....[47]....
        /*0278*/ 	.word	0xffffffff


	//   ....[48]....
        /*027c*/ 	.word	0xffffffff


	//   ....[49]....
        /*0280*/ 	.word	0xffffffff


	//   ....[50]....
        /*0284*/ 	.word	0xffffffff


	//   ....[51]....
        /*0288*/ 	.word	0xffffffff


	//   ....[52]....
        /*028c*/ 	.word	0xffffffff


	//   ....[53]....
        /*0290*/ 	.word	0xffffffff


	//   ....[54]....
        /*0294*/ 	.word	0xffffffff


	//   ....[55]....
        /*0298*/ 	.word	0xffffffff


	//   ....[56]....
        /*029c*/ 	.word	0xffffffff


	//   ....[57]....
        /*02a0*/ 	.word	0xffffffff


	//   ....[58]....
        /*02a4*/ 	.word	0xffffffff


	//   ....[59]....
        /*02a8*/ 	.word	0xffffffff


	//   ....[60]....
        /*02ac*/ 	.word	0xffffffff


	//   ....[61]....
        /*02b0*/ 	.word	0xffffffff


	//   ....[62]....
        /*02b4*/ 	.word	0xffffffff


	//   ....[63]....
        /*02b8*/ 	.word	0xffffffff


	//   ....[64]....
        /*02bc*/ 	.word	0xffffffff


	//   ....[65]....
        /*02c0*/ 	.word	0xffffffff


	//   ....[66]....
        /*02c4*/ 	.word	0xffffffff


	//   ....[67]....
        /*02c8*/ 	.word	0xffffffff


	//   ....[68]....
        /*02cc*/ 	.word	0xffffffff


	//   ....[69]....
        /*02d0*/ 	.word	0xffffffff


	//   ....[70]....
        /*02d4*/ 	.word	0xffffffff


	//   ....[71]....
        /*02d8*/ 	.word	0xffffffff


	//   ....[72]....
        /*02dc*/ 	.word	0xffffffff


	//   ....[73]....
        /*02e0*/ 	.word	0xffffffff


	//   ....[74]....
        /*02e4*/ 	.word	0xffffffff


	//   ....[75]....
        /*02e8*/ 	.word	0xffffffff


	//   ....[76]....
        /*02ec*/ 	.word	0xffffffff


	//   ....[77]....
        /*02f0*/ 	.word	0xffffffff


	//   ....[78]....
        /*02f4*/ 	.word	0xffffffff


	//   ....[79]....
        /*02f8*/ 	.word	0xffffffff


	//   ....[80]....
        /*02fc*/ 	.word	0xffffffff


	//   ....[81]....
        /*0300*/ 	.word	0xffffffff


	//   ....[82]....
        /*0304*/ 	.word	0xffffffff


	//   ....[83]....
        /*0308*/ 	.word	0xffffffff


	//   ....[84]....
        /*030c*/ 	.word	0xffffffff


	//   ....[85]....
        /*0310*/ 	.word	0xffffffff


	//   ....[86]....
        /*0314*/ 	.word	0xffffffff


	//   ....[87]....
        /*0318*/ 	.word	0xffffffff


	//   ....[88]....
        /*031c*/ 	.word	0xffffffff


	//   ....[89]....
        /*0320*/ 	.word	0xffffffff


	//   ....[90]....
        /*0324*/ 	.word	0xffffffff


	//   ....[91]....
        /*0328*/ 	.word	0xffffffff


	//   ....[92]....
        /*032c*/ 	.word	0xffffffff


	//   ....[93]....
        /*0330*/ 	.word	0xffffffff


	//   ....[94]....
        /*0334*/ 	.word	0xffffffff


	//   ....[95]....
        /*0338*/ 	.word	0xffffffff


	//   ....[96]....
        /*033c*/ 	.word	0xffffffff


	//   ....[97]....
        /*0340*/ 	.word	0xffffffff


	//   ....[98]....
        /*0344*/ 	.word	0xffffffff


	//   ....[99]....
        /*0348*/ 	.word	0xffffffff


	//   ....[100]....
        /*034c*/ 	.word	0xffffffff


	//   ....[101]....
        /*0350*/ 	.word	0xffffffff


	//   ....[102]....
        /*0354*/ 	.word	0xffffffff


	//   ....[103]....
        /*0358*/ 	.word	0xffffffff


	//   ....[104]....
        /*035c*/ 	.word	0xffffffff


	//   ....[105]....
        /*0360*/ 	.word	0xffffffff


	//   ....[106]....
        /*0364*/ 	.word	0xffffffff


	//   ....[107]....
        /*0368*/ 	.word	0xffffffff


	//   ....[108]....
        /*036c*/ 	.word	0xffffffff


	//   ....[109]....
        /*0370*/ 	.word	0xffffffff


	//   ....[110]....
        /*0374*/ 	.word	0xffffffff


	//   ....[111]....
        /*0378*/ 	.word	0xffffffff


	//   ....[112]....
        /*037c*/ 	.word	0xffffffff


	//   ....[113]....
        /*0380*/ 	.word	0xffffffff


	//   ....[114]....
        /*0384*/ 	.word	0xffffffff


	//   ....[115]....
        /*0388*/ 	.word	0xffffffff


	//   ....[116]....
        /*038c*/ 	.word	0xffffffff


	//   ....[117]....
        /*0390*/ 	.word	0xffffffff


	//   ....[118]....
        /*0394*/ 	.word	0xffffffff


	//   ....[119]....
        /*0398*/ 	.word	0xffffffff


	//   ....[120]....
        /*039c*/ 	.word	0xffffffff


	//   ....[121]....
        /*03a0*/ 	.word	0xffffffff


	//   ....[122]....
        /*03a4*/ 	.word	0xffffffff


	//   ....[123]....
        /*03a8*/ 	.word	0xffffffff


	//   ....[124]....
        /*03ac*/ 	.word	0xffffffff


	//   ....[125]....
        /*03b0*/ 	.word	0xffffffff


	//   ....[126]....
        /*03b4*/ 	.word	0xffffffff


	//   ....[127]....
        /*03b8*/ 	.word	0xffffffff


	//   ....[128]....
        /*03bc*/ 	.word	0xffffffff


	//   ....[129]....
        /*03c0*/ 	.word	0xffffffff


	//   ....[130]....
        /*03c4*/ 	.word	0xffffffff


	//   ....[131]....
        /*03c8*/ 	.word	0xffffffff


	//   ....[132]....
        /*03cc*/ 	.word	0xffffffff


	//   ....[133]....
        /*03d0*/ 	.word	0xffffffff


	//   ....[134]....
        /*03d4*/ 	.word	0xffffffff


	//   ....[135]....
        /*03d8*/ 	.word	0xffffffff


	//   ....[136]....
        /*03dc*/ 	.word	0xffffffff


	//   ....[137]....
        /*03e0*/ 	.word	0xffffffff


	//   ....[138]....
        /*03e4*/ 	.word	0xffffffff


	//   ....[139]....
        /*03e8*/ 	.word	0xffffffff


	//   ....[140]....
        /*03ec*/ 	.word	0xffffffff


	//   ....[141]....
        /*03f0*/ 	.word	0xffffffff


	//   ....[142]....
        /*03f4*/ 	.word	0xffffffff


	//   ....[143]....
        /*03f8*/ 	.word	0xffffffff


	//   ....[144]....
        /*03fc*/ 	.word	0xffffffff


	//   ....[145]....
        /*0400*/ 	.word	0xffffffff


	//   ....[146]....
        /*0404*/ 	.word	0xffffffff


	//   ....[147]....
        /*0408*/ 	.word	0xffffffff


	//   ....[148]....
        /*040c*/ 	.word	0xffffffff


	//   ....[149]....
        /*0410*/ 	.word	0xffffffff


	//   ....[150]....
        /*0414*/ 	.word	0xffffffff


	//   ....[151]....
        /*0418*/ 	.word	0xffffffff


	//   ....[152]....
        /*041c*/ 	.word	0xffffffff


	//   ....[153]....
        /*0420*/ 	.word	0xffffffff


	//   ....[154]....
        /*0424*/ 	.word	0xffffffff


	//   ....[155]....
        /*0428*/ 	.word	0xffffffff


	//   ....[156]....
        /*042c*/ 	.word	0xffffffff


	//   ....[157]....
        /*0430*/ 	.word	0xffffffff


	//   ....[158]....
        /*0434*/ 	.word	0xffffffff


	//   ....[159]....
        /*0438*/ 	.word	0xffffffff


	//   ....[160]....
        /*043c*/ 	.word	0xffffffff


	//   ....[161]....
        /*0440*/ 	.word	0xffffffff


	//   ....[162]....
        /*0444*/ 	.word	0xffffffff


	//   ....[163]....
        /*0448*/ 	.word	0xffffffff


	//   ....[164]....
        /*044c*/ 	.word	0xffffffff


	//   ....[165]....
        /*0450*/ 	.word	0xffffffff


	//   ....[166]....
        /*0454*/ 	.word	0xffffffff


	//   ....[167]....
        /*0458*/ 	.word	0xffffffff


	//   ....[168]....
        /*045c*/ 	.word	0xffffffff


	//   ....[169]....
        /*0460*/ 	.word	0xffffffff


	//   ....[170]....
        /*0464*/ 	.word	0xffffffff


	//   ....[171]....
        /*0468*/ 	.word	0xffffffff


	//   ....[172]....
        /*046c*/ 	.word	0xffffffff


	//   ....[173]....
        /*0470*/ 	.word	0xffffffff


	//   ....[174]....
        /*0474*/ 	.word	0xffffffff


	//   ....[175]....
        /*0478*/ 	.word	0xffffffff


	//   ....[176]....
        /*047c*/ 	.word	0xffffffff


	//   ....[177]....
        /*0480*/ 	.word	0xffffffff


	//   ....[178]....
        /*0484*/ 	.word	0xffffffff


	//   ....[179]....
        /*0488*/ 	.word	0xffffffff


	//   ....[180]....
        /*048c*/ 	.word	0xffffffff


	//   ....[181]....
        /*0490*/ 	.word	0xffffffff


	//   ....[182]....
        /*0494*/ 	.word	0xffffffff


	//   ....[183]....
        /*0498*/ 	.word	0xffffffff


	//   ....[184]....
        /*049c*/ 	.word	0xffffffff


	//   ....[185]....
        /*04a0*/ 	.word	0xffffffff


	//   ....[186]....
        /*04a4*/ 	.word	0xffffffff


	//   ....[187]....
        /*04a8*/ 	.word	0xffffffff


	//   ....[188]....
        /*04ac*/ 	.word	0xffffffff


	//   ....[189]....
        /*04b0*/ 	.word	0xffffffff


	//   ....[190]....
        /*04b4*/ 	.word	0xffffffff


	//   ....[191]....
        /*04b8*/ 	.word	0xffffffff


	//----- nvinfo : EIATTR_COOP_GROUP_INSTR_OFFSETS
	.align		4
.L_834:
        /*04bc*/ 	.byte	0x04, 0x28
        /*04be*/ 	.short	(.L_836 - .L_835)


	//   ....[0]....
.L_835:
        /*04c0*/ 	.word	0x00000050


	//   ....[1]....
        /*04c4*/ 	.word	0x000001e0


	//   ....[2]....
        /*04c8*/ 	.word	0x00000210


	//   ....[3]....
        /*04cc*/ 	.word	0x00000240


	//   ....[4]....
        /*04d0*/ 	.word	0x00000270


	//   ....[5]....
        /*04d4*/ 	.word	0x000002a0


	//   ....[6]....
        /*04d8*/ 	.word	0x000002d0


	//   ....[7]....
        /*04dc*/ 	.word	0x00000440


	//   ....[8]....
        /*04e0*/ 	.word	0x00000480


	//   ....[9]....
        /*04e4*/ 	.word	0x000004b0


	//   ....[10]....
        /*04e8*/ 	.word	0x000004e0


	//   ....[11]....
        /*04ec*/ 	.word	0x00000510


	//   ....[12]....
        /*04f0*/ 	.word	0x00000540


	//   ....[13]....
        /*04f4*/ 	.word	0x000005d0


	//   ....[14]....
        /*04f8*/ 	.word	0x00000600


	//   ....[15]....
        /*04fc*/ 	.word	0x00000620


	//   ....[16]....
        /*0500*/ 	.word	0x00000680


	//   ....[17]....
        /*0504*/ 	.word	0x00003710


	//   ....[18]....
        /*0508*/ 	.word	0x00003720


	//   ....[19]....
        /*050c*/ 	.word	0x000052c0


	//   ....[20]....
        /*0510*/ 	.word	0x000052d0


	//   ....[21]....
        /*0514*/ 	.word	0x00006c60


	//   ....[22]....
        /*0518*/ 	.word	0x00006c80


	//   ....[23]....
        /*051c*/ 	.word	0x00007180


	//   ....[24]....
        /*0520*/ 	.word	0x000071e0


	//   ....[25]....
        /*0524*/ 	.word	0x00007e60


	//   ....[26]....
        /*0528*/ 	.word	0x00007e80


	//   ....[27]....
        /*052c*/ 	.word	0x00007fb0


	//   ....[28]....
        /*0530*/ 	.word	0x00007fc0


	//   ....[29]....
        /*0534*/ 	.word	0x000080f0


	//   ....[30]....
        /*0538*/ 	.word	0x00008110


	//   ....[31]....
        /*053c*/ 	.word	0x00008240


	//   ....[32]....
        /*0540*/ 	.word	0x00008250


	//   ....[33]....
        /*0544*/ 	.word	0x00008640


	//   ....[34]....
        /*0548*/ 	.word	0x00008650


	//   ....[35]....
        /*054c*/ 	.word	0x00008660


	//   ....[36]....
        /*0550*/ 	.word	0x00008670


	//   ....[37]....
        /*0554*/ 	.word	0x00008920


	//   ....[38]....
        /*0558*/ 	.word	0x00008960


	//   ....[39]....
        /*055c*/ 	.word	0x000089a0


	//   ....[40]....
        /*0560*/ 	.word	0x000089e0


	//   ....[41]....
        /*0564*/ 	.word	0x0000b2c0


	//   ....[42]....
        /*0568*/ 	.word	0x0000b300


	//   ....[43]....
        /*056c*/ 	.word	0x0000b340


	//   ....[44]....
        /*0570*/ 	.word	0x0000b380


	//   ....[45]....
        /*0574*/ 	.word	0x0000dff0


	//   ....[46]....
        /*0578*/ 	.word	0x0000e000


	//   ....[47]....
        /*057c*/ 	.word	0x0000e010


	//   ....[48]....
        /*0580*/ 	.word	0x0000e020


	//   ....[49]....
        /*0584*/ 	.word	0x0000edd0


	//   ....[50]....
        /*0588*/ 	.word	0x0000edf0


	//   ....[51]....
        /*058c*/ 	.word	0x0000ee40


	//   ....[52]....
        /*0590*/ 	.word	0x0000eea0


	//   ....[53]....
        /*0594*/ 	.word	0x0000f560


	//   ....[54]....
        /*0598*/ 	.word	0x0000f570


	//   ....[55]....
        /*059c*/ 	.word	0x0000f5a0


	//   ....[56]....
        /*05a0*/ 	.word	0x0000f5b0


	//   ....[57]....
        /*05a4*/ 	.word	0x00010930


	//   ....[58]....
        /*05a8*/ 	.word	0x00010940


	//   ....[59]....
        /*05ac*/ 	.word	0x00010970


	//   ....[60]....
        /*05b0*/ 	.word	0x00010980


	//   ....[61]....
        /*05b4*/ 	.word	0x00011720


	//   ....[62]....
        /*05b8*/ 	.word	0x00011740


	//   ....[63]....
        /*05bc*/ 	.word	0x00011810


	//   ....[64]....
        /*05c0*/ 	.word	0x00011830


	//   ....[65]....
        /*05c4*/ 	.word	0x00011b70


	//   ....[66]....
        /*05c8*/ 	.word	0x00011b90


	//   ....[67]....
        /*05cc*/ 	.word	0x00011bb0


	//   ....[68]....
        /*05d0*/ 	.word	0x00011bd0


	//   ....[69]....
        /*05d4*/ 	.word	0x00013310


	//   ....[70]....
        /*05d8*/ 	.word	0x00013340


	//   ....[71]....
        /*05dc*/ 	.word	0x00013360


	//   ....[72]....
        /*05e0*/ 	.word	0x00013380


	//   ....[73]....
        /*05e4*/ 	.word	0x00014740


	//   ....[74]....
        /*05e8*/ 	.word	0x00014760


	//   ....[75]....
        /*05ec*/ 	.word	0x00014780


	//   ....[76]....
        /*05f0*/ 	.word	0x000147a0


	//   ....[77]....
        /*05f4*/ 	.word	0x00014b10


	//   ....[78]....
        /*05f8*/ 	.word	0x00014b30


	//   ....[79]....
        /*05fc*/ 	.word	0x00014c50


	//   ....[80]....
        /*0600*/ 	.word	0x00014c60


	//   ....[81]....
        /*0604*/ 	.word	0x00014d90


	//   ....[82]....
        /*0608*/ 	.word	0x00014db0


	//   ....[83]....
        /*060c*/ 	.word	0x00014ee0


	//   ....[84]....
        /*0610*/ 	.word	0x00014ef0


	//   ....[85]....
        /*0614*/ 	.word	0x00015220


	//   ....[86]....
        /*0618*/ 	.word	0x00015240


	//   ....[87]....
        /*061c*/ 	.word	0x00015cf0


	//   ....[88]....
        /*0620*/ 	.word	0x00015d00


	//   ....[89]....
        /*0624*/ 	.word	0x00016f60


	//   ....[90]....
        /*0628*/ 	.word	0x00016f80


	//   ....[91]....
        /*062c*/ 	.word	0x000170b0


	//   ....[92]....
        /*0630*/ 	.word	0x000170c0


	//   ....[93]....
        /*0634*/ 	.word	0x000171f0


	//   ....[94]....
        /*0638*/ 	.word	0x00017210


	//   ....[95]....
        /*063c*/ 	.word	0x00017340


	//   ....[96]....
        /*0640*/ 	.word	0x00017350


	//   ....[97]....
        /*0644*/ 	.word	0x00017510


	//   ....[98]....
        /*0648*/ 	.word	0x00017530


	//   ....[99]....
        /*064c*/ 	.word	0x00017650


	//   ....[100]....
        /*0650*/ 	.word	0x00017690


	//   ....[101]....
        /*0654*/ 	.word	0x000176c0


	//   ....[102]....
        /*0658*/ 	.word	0x000176f0


	//   ....[103]....
        /*065c*/ 	.word	0x00017720


	//   ....[104]....
        /*0660*/ 	.word	0x00017750


	//   ....[105]....
        /*0664*/ 	.word	0x000178b0


	//   ....[106]....
        /*0668*/ 	.word	0x000178f0


	//   ....[107]....
        /*066c*/ 	.word	0x00017920


	//   ....[108]....
        /*0670*/ 	.word	0x00017950


	//   ....[109]....
        /*0674*/ 	.word	0x00017980


	//   ....[110]....
        /*0678*/ 	.word	0x000179b0


	//   ....[111]....
        /*067c*/ 	.word	0x00017a40


	//   ....[112]....
        /*0680*/ 	.word	0x00017a70


	//   ....[113]....
        /*0684*/ 	.word	0x00017a80


	//   ....[114]....
        /*0688*/ 	.word	0x00017ae0


	//   ....[115]....
        /*068c*/ 	.word	0x00018010


	//   ....[116]....
        /*0690*/ 	.word	0x00018070


	//   ....[117]....
        /*0694*/ 	.word	0x000180c0


	//   ....[118]....
        /*0698*/ 	.word	0x00018110


	//   ....[119]....
        /*069c*/ 	.word	0x00018160


	//   ....[120]....
        /*06a0*/ 	.word	0x000181d0


	//   ....[121]....
        /*06a4*/ 	.word	0x00018210


	//   ....[122]....
        /*06a8*/ 	.word	0x00018280


	//   ....[123]....
        /*06ac*/ 	.word	0x000182f0


	//   ....[124]....
        /*06b0*/ 	.word	0x00018350


	//   ....[125]....
        /*06b4*/ 	.word	0x000183c0


	//   ....[126]....
        /*06b8*/ 	.word	0x00018430


	//   ....[127]....
        /*06bc*/ 	.word	0x00018490


	//   ....[128]....
        /*06c0*/ 	.word	0x000184f0


	//   ....[129]....
        /*06c4*/ 	.word	0x00018550


	//   ....[130]....
        /*06c8*/ 	.word	0x000185c0


	//   ....[131]....
        /*06cc*/ 	.word	0x00018620


	//   ....[132]....
        /*06d0*/ 	.word	0x00018680


	//   ....[133]....
        /*06d4*/ 	.word	0x000186e0


	//   ....[134]....
        /*06d8*/ 	.word	0x00018750


	//   ....[135]....
        /*06dc*/ 	.word	0x00018890


	//   ....[136]....
        /*06e0*/ 	.word	0x000188f0


	//   ....[137]....
        /*06e4*/ 	.word	0x00018940


	//   ....[138]....
        /*06e8*/ 	.word	0x00018990


	//   ....[139]....
        /*06ec*/ 	.word	0x000189e0


	//   ....[140]....
        /*06f0*/ 	.word	0x00018a30


	//   ....[141]....
        /*06f4*/ 	.word	0x00018aa0


	//   ....[142]....
        /*06f8*/ 	.word	0x00018b00


	//   ....[143]....
        /*06fc*/ 	.word	0x00018b70


	//   ....[144]....
        /*0700*/ 	.word	0x00018cb0


	//   ....[145]....
        /*0704*/ 	.word	0x00018d10


	//   ....[146]....
        /*0708*/ 	.word	0x00018d50


	//   ....[147]....
        /*070c*/ 	.word	0x00018d90


	//   ....[148]....
        /*0710*/ 	.word	0x00018de0


	//   ....[149]....
        /*0714*/ 	.word	0x00018e20


	//   ....[150]....
        /*0718*/ 	.word	0x00018e70


	//   ....[151]....
        /*071c*/ 	.word	0x00018ec0


	//   ....[152]....
        /*0720*/ 	.word	0x00018f10


	//   ....[153]....
        /*0724*/ 	.word	0x00018f60


	//   ....[154]....
        /*0728*/ 	.word	0x00018fd0


	//   ....[155]....
        /*072c*/ 	.word	0x00019040


	//   ....[156]....
        /*0730*/ 	.word	0x000190a0


	//   ....[157]....
        /*0734*/ 	.word	0x00019100


	//   ....[158]....
        /*0738*/ 	.word	0x00019160


	//   ....[159]....
        /*073c*/ 	.word	0x000191d0


	//   ....[160]....
        /*0740*/ 	.word	0x00019230


	//   ....[161]....
        /*0744*/ 	.word	0x00019290


	//   ....[162]....
        /*0748*/ 	.word	0x000192f0


	//   ....[163]....
        /*074c*/ 	.word	0x00019360


	//   ....[164]....
        /*0750*/ 	.word	0x000193c0


	//   ....[165]....
        /*0754*/ 	.word	0x00019420


	//   ....[166]....
        /*0758*/ 	.word	0x00019480


	//   ....[167]....
        /*075c*/ 	.word	0x000194f0


	//   ....[168]....
        /*0760*/ 	.word	0x00019550


	//   ....[169]....
        /*0764*/ 	.word	0x000195b0


	//   ....[170]....
        /*0768*/ 	.word	0x00019610


	//   ....[171]....
        /*076c*/ 	.word	0x00019680


	//   ....[172]....
        /*0770*/ 	.word	0x000196e0


	//   ....[173]....
        /*0774*/ 	.word	0x00019740


	//   ....[174]....
        /*0778*/ 	.word	0x000197a0


	//   ....[175]....
        /*077c*/ 	.word	0x00019810


	//   ....[176]....
        /*0780*/ 	.word	0x00019860


	//   ....[177]....
        /*0784*/ 	.word	0x000198a0


	//   ....[178]....
        /*0788*/ 	.word	0x000198f0


	//   ....[179]....
        /*078c*/ 	.word	0x00019940


	//   ....[180]....
        /*0790*/ 	.word	0x00019990


	//   ....[181]....
        /*0794*/ 	.word	0x00019a00


	//   ....[182]....
        /*0798*/ 	.word	0x00019a40


	//   ....[183]....
        /*079c*/ 	.word	0x00019a90


	//   ....[184]....
        /*07a0*/ 	.word	0x00019ae0


	//   ....[185]....
        /*07a4*/ 	.word	0x00019b30


	//   ....[186]....
        /*07a8*/ 	.word	0x00019b80


	//   ....[187]....
        /*07ac*/ 	.word	0x00019bf0


	//   ....[188]....
        /*07b0*/ 	.word	0x00019c30


	//   ....[189]....
        /*07b4*/ 	.word	0x00019ca0


	//   ....[190]....
        /*07b8*/ 	.word	0x00019d00


	//   ....[191]....
        /*07bc*/ 	.word	0x00019d60


	//----- nvinfo : EIATTR_EXIT_INSTR_OFFSETS
	.align		4
.L_836:
        /*07c0*/ 	.byte	0x04, 0x1c
        /*07c2*/ 	.short	(.L_838 - .L_837)


	//   ....[0]....
.L_837:
        /*07c4*/ 	.word	0x00000b40


	//   ....[1]....
        /*07c8*/ 	.word	0x00017fd0


	//----- nvinfo : EIATTR_MAX_THREADS
	.align		4
.L_838:
        /*07cc*/ 	.byte	0x04, 0x05
        /*07ce*/ 	.short	(.L_840 - .L_839)
.L_839:
        /*07d0*/ 	.word	0x00000100
        /*07d4*/ 	.word	0x00000001
        /*07d8*/ 	.word	0x00000001


	//----- nvinfo : EIATTR_CRS_STACK_SIZE
	.align		4
.L_840:
        /*07dc*/ 	.byte	0x04, 0x1e
        /*07de*/ 	.short	(.L_842 - .L_841)
.L_841:
        /*07e0*/ 	.word	0x00000000
.L_842:


//--------------------- .nv.info._ZN7cutlass13device_kernelIN5flash19enable_sm80_to_sm89INS1_16FlashAttnFwdSm80INS1_25CollectiveMainloopFwdSm80ILi8ELi1ELb0EN4cute5tupleIJNS5_1CILi128EEENS7_ILi64EEENS7_ILi192EEEEEELi192ENS_10bfloat16_tEfNS_4arch4Sm80ELb0ELb1ELb0ELb0ELb1ELb0ELb1ELb1EEENS1_21CollectiveEpilogueFwdINS6_IJS8_SA_S9_EEENS6_IJNS7_ILi1EEESI_SI_EEESC_SE_Li256ELb0ELb1ELb1ELb0EEENS1_19SingleTileSchedulerILb0ELb1ELb1ELi128EEEEEEEEEvNT_6ParamsE --------------------------
	.section	.nv.info._ZN7cutlass13device_kernelIN5flash19enable_sm80_to_sm89INS1_16FlashAttnFwdSm80INS1_25CollectiveMainloopFwdSm80ILi8ELi1ELb0EN4cute5tupleIJNS5_1CILi128EEENS7_ILi64EEENS7_ILi192EEEEEELi192ENS_10bfloat16_tEfNS_4arch4Sm80ELb0ELb1ELb0ELb0ELb1ELb0ELb1ELb1EEENS1_21CollectiveEpilogueFwdINS6_IJS8_SA_S9_EEENS6_IJNS7_ILi1EEESI_SI_EEESC_SE_Li256ELb0ELb1ELb1ELb0EEENS1_19SingleTileSchedulerILb0ELb1ELb1ELi128EEEEEEEEEvNT_6ParamsE,"",@"SHT_CUDA_INFO"
	.sectionflags	@""
	.align	4


	//----- nvinfo : EIATTR_CUDA_API_VERSION
	.align		4
        /*0000*/ 	.byte	0x04, 0x37
        /*0002*/ 	.short	(.L_844 - .L_843)
.L_843:
        /*0004*/ 	.word	0x00000082


	//----- nvinfo : EIATTR_SW2861232_WAR
	.align		4
.L_844:
        /*0008*/ 	.byte	0x01, 0x35
	.zero		2


	//----- nvinfo : EIATTR_PARAM_CBANK
	.align		4
        /*000c*/ 	.byte	0x04, 0x0a
        /*000e*/ 	.short	(.L_846 - .L_845)
	.align		4
.L_845:
        /*0010*/ 	.word	index@(.nv.constant0._ZN7cutlass13device_kernelIN5flash19enable_sm80_to_sm89INS1_16FlashAttnFwdSm80INS1_25CollectiveMainloopFwdSm80ILi8ELi1ELb0EN4cute5tupleIJNS5_1CILi128EEENS7_ILi64EEENS7_ILi192EEEEEELi192ENS_10bfloat16_tEfNS_4arch4Sm80ELb0ELb1ELb0ELb0ELb1ELb0ELb1ELb1EEENS1_21CollectiveEpilogueFwdINS6_IJS8_SA_S9_EEENS6_IJNS7_ILi1EEESI_SI_EEESC_SE_Li256ELb0ELb1ELb1ELb0EEENS1_19SingleTileSchedulerILb0ELb1ELb1ELi128EEEEEEEEEvNT_6ParamsE)
        /*0014*/ 	.short	0x0160
        /*0016*/ 	.short	0x0418


	//----- nvinfo : EIATTR_CBANK_PARAM_SIZE
	.align		4
.L_846:
        /*0018*/ 	.byte	0x03, 0x19
        /*001a*/ 	.short	0x0418


	//----- nvinfo : EIATTR_KPARAM_INFO
	.align		4
        /*001c*/ 	.byte	0x04, 0x17
        /*001e*/ 	.short	(.L_848 - .L_847)
.L_847:
        /*0020*/ 	.word	0x00000000
        /*0024*/ 	.short	0x0000
        /*0026*/ 	.short	0x0000
        /*0028*/ 	.byte	0x00, 0xf0, 0x61, 0x10


	//----- nvinfo : EIATTR_MAXREG_COUNT
	.align		4
.L_848:
        /*002c*/ 	.byte	0x03, 0x1b
        /*002e*/ 	.short	0x00ff


	//----- nvinfo : EIATTR_NUM_BARRIERS
	.align		4
        /*0030*/ 	.byte	0x02, 0x4c
        /*0032*/ 	.byte	0x02
	.zero		1


	//----- nvinfo : EIATTR_MERCURY_ISA_VERSION
	.align		4
        /*0034*/ 	.byte	0x03, 0x5f
        /*0036*/ 	.short	0x0000


	//----- nvinfo : EIATTR_COOP_GROUP_MASK_REGIDS
	.align		4
        /*0038*/ 	.byte	0x04, 0x29
        /*003a*/ 	.short	(.L_850 - .L_849)


	//   ....[0]....
.L_849:
        /*003c*/ 	.word	0xffffffff


	//   ....[1]....
        /*0040*/ 	.word	0xffffffff


	//   ....[2]....
        /*0044*/ 	.word	0xffffffff


	//   ....[3]....
        /*0048*/ 	.word	0xffffffff


	//   ....[4]....
        /*004c*/ 	.word	0xffffffff


	//   ....[5]....
        /*0050*/ 	.word	0xffffffff


	//   ....[6]....
        /*0054*/ 	.word	0xffffffff


	//   ....[7]....
        /*0058*/ 	.word	0xffffffff


	//   ....[8]....
        /*005c*/ 	.word	0xffffffff


	//   ....[9]....
        /*0060*/ 	.word	0xffffffff


	//   ....[10]....
        /*0064*/ 	.word	0xffffffff


	//   ....[11]....
        /*0068*/ 	.word	0xffffffff


	//   ....[12]....
        /*006c*/ 	.word	0xffffffff


	//   ....[13]....
        /*0070*/ 	.word	0xffffffff


	//   ....[14]....
        /*0074*/ 	.word	0xffffffff


	//   ....[15]....
        /*0078*/ 	.word	0xffffffff


	//   ....[16]....
        /*007c*/ 	.word	0xffffffff


	//   ....[17]....
        /*0080*/ 	.word	0xffffffff


	//   ....[18]....
        /*0084*/ 	.word	0xffffffff


	//   ....[19]....
        /*0088*/ 	.word	0xffffffff


	//   ....[20]....
        /*008c*/ 	.word	0xffffffff


	//   ....[21]....
        /*0090*/ 	.word	0xffffffff


	//   ....[22]....
        /*0094*/ 	.word	0xffffffff


	//   ....[23]....
        /*0098*/ 	.word	0xffffffff


	//   ....[24]....
        /*009c*/ 	.word	0xffffffff


	//   ....[25]....
        /*00a0*/ 	.word	0xffffffff


	//   ....[26]....
        /*00a4*/ 	.word	0xffffffff


	//   ....[27]....
        /*00a8*/ 	.word	0xffffffff


	//   ....[28]....
        /*00ac*/ 	.word	0xffffffff


	//   ....[29]....
        /*00b0*/ 	.word	0xffffffff


	//   ....[30]....
        /*00b4*/ 	.word	0xffffffff


	//   ....[31]....
        /*00b8*/ 	.word	0xffffffff


	//   ....[32]....
        /*00bc*/ 	.word	0xffffffff


	//   ....[33]....
        /*00c0*/ 	.word	0xffffffff


	//   ....[34]....
        /*00c4*/ 	.word	0xffffffff


	//   ....[35]....
        /*00c8*/ 	.word	0xffffffff


	//   ....[36]....
        /*00cc*/ 	.word	0xffffffff


	//   ....[37]....
        /*00d0*/ 	.word	0xffffffff


	//   ....[38]....
        /*00d4*/ 	.word	0xffffffff


	//   ....[39]....
        /*00d8*/ 	.word	0xffffffff


	//   ....[40]....
        /*00dc*/ 	.word	0xffffffff


	//   ....[41]....
        /*00e0*/ 	.word	0xffffffff


	//   ....[42]....
        /*00e4*/ 	.word	0xffffffff


	//   ....[43]....
        /*00e8*/ 	.word	0xffffffff


	//   ....[44]....
        /*00ec*/ 	.word	0xffffffff


	//   ....[45]....
        /*00f0*/ 	.word	0xffffffff


	//   ....[46]....
        /*00f4*/ 	.word	0xffffffff


	//   ....[47]....
        /*00f8*/ 	.word	0xffffffff


	//   ....[48]....
        /*00fc*/ 	.word	0xffffffff


	//   ....[49]....
        /*0100*/ 	.word	0xffffffff


	//   ....[50]....
        /*0104*/ 	.word	0xffffffff


	//   ....[51]....
        /*0108*/ 	.word	0xffffffff


	//   ....[52]....
        /*010c*/ 	.word	0xffffffff


	//   ....[53]....
        /*0110*/ 	.word	0xffffffff


	//   ....[54]....
        /*0114*/ 	.word	0xffffffff


	//   ....[55]....
        /*0118*/ 	.word	0xffffffff


	//   ....[56]....
        /*011c*/ 	.word	0xffffffff


	//   ....[57]....
        /*0120*/ 	.word	0xffffffff


	//   ....[58]....
        /*0124*/ 	.word	0xffffffff


	//   ....[59]....
        /*0128*/ 	.word	0xffffffff


	//   ....[60]....
        /*012c*/ 	.word	0xffffffff


	//   ....[61]....
        /*0130*/ 	.word	0xffffffff


	//   ....[62]....
        /*0134*/ 	.word	0xffffffff


	//   ....[63]....
        /*0138*/ 	.word	0xffffffff


	//   ....[64]....
        /*013c*/ 	.word	0xffffffff


	//   ....[65]....
        /*0140*/ 	.word	0xffffffff


	//   ....[66]....
        /*0144*/ 	.word	0xffffffff


	//   ....[67]....
        /*0148*/ 	.word	0xffffffff


	//   ....[68]....
        /*014c*/ 	.word	0xffffffff


	//   ....[69]....
        /*0150*/ 	.word	0xffffffff


	//   ....[70]....
        /*0154*/ 	.word	0xffffffff


	//   ....[71]....
        /*0158*/ 	.word	0xffffffff


	//   ....[72]....
        /*015c*/ 	.word	0xffffffff


	//   ....[73]....
        /*0160*/ 	.word	0xffffffff


	//   ....[74]....
        /*0164*/ 	.word	0xffffffff


	//   ....[75]....
        /*0168*/ 	.word	0xffffffff


	//   ....[76]....
        /*016c*/ 	.word	0xffffffff


	//   ....[77]....
        /*0170*/ 	.word	0xffffffff


	//   ....[78]....
        /*0174*/ 	.word	0xffffffff


	//----- nvinfo : EIATTR_COOP_GROUP_INSTR_OFFSETS
	.align		4
.L_850:
        /*0178*/ 	.byte	0x04, 0x28
        /*017a*/ 	.short	(.L_852 - .L_851)


	//   ....[0]....
.L_851:
        /*017c*/ 	.word	0x00000050


	//   ....[1]....
        /*0180*/ 	.word	0x000012e0


	//   ....[2]....
        /*0184*/ 	.word	0x00001320


	//   ....[3]....
        /*0188*/ 	.word	0x00001520


	//   ....[4]....
        /*018c*/ 	.word	0x00001550


	//   ....[5]....
        /*0190*/ 	.word	0x00001670


	//   ....[6]....
        /*0194*/ 	.word	0x000016a0


	//   ....[7]....
        /*0198*/ 	.word	0x000017d0


	//   ....[8]....
        /*019c*/ 	.word	0x00001820


	//   ....[9]....
        /*01a0*/ 	.word	0x00001e80


	//   ....[10]....
        /*01a4*/ 	.word	0x00001ea0


	//   ....[11]....
        /*01a8*/ 	.word	0x00001ed0


	//   ....[12]....
        /*01ac*/ 	.word	0x00001ef0


	//   ....[13]....
        /*01b0*/ 	.word	0x00001f30


	//   ....[14]....
        /*01b4*/ 	.word	0x00001f60


	//   ....[15]....
        /*01b8*/ 	.word	0x00001f90


	//   ....[16]....
        /*01bc*/ 	.word	0x00001fc0


	//   ....[17]....
        /*01c0*/ 	.word	0x00003080


	//   ....[18]....
        /*01c4*/ 	.word	0x000030c0


	//   ....[19]....
        /*01c8*/ 	.word	0x000030e0


	//   ....[20]....
        /*01cc*/ 	.word	0x000030f0


	//   ....[21]....
        /*01d0*/ 	.word	0x00003480


	//   ....[22]....
        /*01d4*/ 	.word	0x00003890


	//   ....[23]....
        /*01d8*/ 	.word	0x000041c0


	//   ....[24]....
        /*01dc*/ 	.word	0x000041f0


	//   ....[25]....
        /*01e0*/ 	.word	0x00004210


	//   ....[26]....
        /*01e4*/ 	.word	0x00004230


	//   ....[27]....
        /*01e8*/ 	.word	0x00005660


	//   ....[28]....
        /*01ec*/ 	.word	0x00005680


	//   ....[29]....
        /*01f0*/ 	.word	0x00005690


	//   ....[30]....
        /*01f4*/ 	.word	0x000056a0


	//   ....[31]....
        /*01f8*/ 	.word	0x00006370


	//   ....[32]....
        /*01fc*/ 	.word	0x00006390


	//   ....[33]....
        /*0200*/ 	.word	0x000063a0


	//   ....[34]....
        /*0204*/ 	.word	0x000063b0


	//   ....[35]....
        /*0208*/ 	.word	0x000065b0


	//   ....[36]....
        /*020c*/ 	.word	0x00006890


	//   ....[37]....
        /*0210*/ 	.word	0x000072a0


	//   ....[38]....
        /*0214*/ 	.word	0x00007450


	//   ....[39]....
        /*0218*/ 	.word	0x00007460


	//   ....[40]....
        /*021c*/ 	.word	0x000074d0


	//   ....[41]....
        /*0220*/ 	.word	0x00009140


	//   ....[42]....
        /*0224*/ 	.word	0x00009160


	//   ....[43]....
        /*0228*/ 	.word	0x00009170


	//   ....[44]....
        /*022c*/ 	.word	0x00009180


	//   ....[45]....
        /*0230*/ 	.word	0x00009e40


	//   ....[46]....
        /*0234*/ 	.word	0x00009e70


	//   ....[47]....
        /*0238*/ 	.word	0x00009e80


	//   ....[48]....
        /*023c*/ 	.word	0x00009e90


	//   ....[49]....
        /*0240*/ 	.word	0x0000a260


	//   ....[50]....
        /*0244*/ 	.word	0x0000a280


	//   ....[51]....
        /*0248*/ 	.word	0x0000a2b0


	//   ....[52]....
        /*024c*/ 	.word	0x0000a2c0


	//   ....[53]....
        /*0250*/ 	.word	0x0000bbc0


	//   ....[54]....
        /*0254*/ 	.word	0x0000bbe0


	//   ....[55]....
        /*0258*/ 	.word	0x0000bbf0


	//   ....[56]....
        /*025c*/ 	.word	0x0000bc10


	//   ....[57]....
        /*0260*/ 	.word	0x0000c840


	//   ....[58]....
        /*0264*/ 	.word	0x0000c850


	//   ....[59]....
        /*0268*/ 	.word	0x0000c860


	//   ....[60]....
        /*026c*/ 	.word	0x0000c870


	//   ....[61]....
        /*0270*/ 	.word	0x0000ca50


	//   ....[62]....
        /*0274*/ 	.word	0x0000cd20


	//   ....[63]....
        /*0278*/ 	.word	0x0000d860


	//   ....[64]....
        /*027c*/ 	.word	0x0000d8b0


	//   ....[65]....
        /*0280*/ 	.word	0x0000d8d0


	//   ....[66]....
        /*0284*/ 	.word	0x0000d8f0


	//   ....[67]....
        /*0288*/ 	.word	0x0000f040


	//   ....[68]....
        /*028c*/ 	.word	0x0000f070


	//   ....[69]....
        /*0290*/ 	.word	0x0000f0c0


	//   ....[70]....
        /*0294*/ 	.word	0x0000f0d0


	//   ....[71]....
        /*0298*/ 	.word	0x0000fdd0


	//   ....[72]....
        /*029c*/ 	.word	0x0000fe10


	//   ....[73]....
        /*02a0*/ 	.word	0x0000fe30


	//   ....[74]....
        /*02a4*/ 	.word	0x0000fe60


	//   ....[75]....
        /*02a8*/ 	.word	0x0000fed0


	//   ....[76]....
        /*02ac*/ 	.word	0x0000ff40


	//   ....[77]....
        /*02b0*/ 	.word	0x00010850


	//   ....[78]....
        /*02b4*/ 	.word	0x00010860


	//----- nvinfo : EIATTR_EXIT_INSTR_OFFSETS
	.align		4
.L_852:
        /*02b8*/ 	.byte	0x04, 0x1c
        /*02ba*/ 	.short	(.L_854 - .L_853)


	//   ....[0]....
.L_853:
        /*02bc*/ 	.word	0x000001b0


	//   ....[1]....
        /*02c0*/ 	.word	0x00010870


	//   ....[2]....
        /*02c4*/ 	.word	0x00011110


	//   ....[3]....
        /*02c8*/ 	.word	0x00011160


	//   ....[4]....
        /*02cc*/ 	.word	0x00011190


	//   ....[5]....
        /*02d0*/ 	.word	0x000111f0


	//   ....[6]....
        /*02d4*/ 	.word	0x00011480


	//----- nvinfo : EIATTR_CTAIDZ_USED
	.align		4
.L_854:
        /*02d8*/ 	.byte	0x01, 0x04
	.zero		2


	//----- nvinfo : EIATTR_MAX_THREADS
	.align		4
        /*02dc*/ 	.byte	0x04, 0x05
        /*02de*/ 	.short	(.L_856 - .L_855)
.L_855:
        /*02e0*/ 	.word	0x00000100
        /*02e4*/ 	.word	0x00000001
        /*02e8*/ 	.word	0x00000001


	//----- nvinfo : EIATTR_CRS_STACK_SIZE
	.align		4
.L_856:
        /*02ec*/ 	.byte	0x04, 0x1e
        /*02ee*/ 	.short	(.L_858 - .L_857)
.L_857:
        /*02f0*/ 	.word	0x00000000
.L_858:


//--------------------- .nv.info._ZN7cutlass13device_kernelIN5flash19enable_sm80_to_sm89INS1_16FlashAttnFwdSm80INS1_25CollectiveMainloopFwdSm80ILi8ELi1ELb0EN4cute5tupleIJNS5_1CILi128EEENS7_ILi64EEENS7_ILi192EEEEEELi192ENS_10bfloat16_tEfNS_4arch4Sm80ELb0ELb1ELb0ELb1ELb1ELb0ELb1ELb1EEENS1_21CollectiveEpilogueFwdINS6_IJS8_SA_S9_EEENS6_IJNS7_ILi1EEESI_SI_EEESC_SE_Li256ELb1ELb1ELb1ELb0EEENS1_36VarlenDynamicPersistentTileSchedulerILi128ELi64ELi256ELi256ELb1ELb1ELb0ELb1ELb0ELb1EEEEEEEEEvNT_6ParamsE --------------------------
	.section	.nv.info._ZN7cutlass13device_kernelIN5flash19enable_sm80_to_sm89INS1_16FlashAttnFwdSm80INS1_25CollectiveMainloopFwdSm80ILi8ELi1ELb0EN4cute5tupleIJNS5_1CILi128EEENS7_ILi64EEENS7_ILi192EEEEEELi192ENS_10bfloat16_tEfNS_4arch4Sm80ELb0ELb1ELb0ELb1ELb1ELb0ELb1ELb1EEENS1_21CollectiveEpilogueFwdINS6_IJS8_SA_S9_EEENS6_IJNS7_ILi1EEESI_SI_EEESC_SE_Li256ELb1ELb1ELb1ELb0EEENS1_36VarlenDynamicPersistentTileSchedulerILi128ELi64ELi256ELi256ELb1ELb1ELb0ELb1ELb0ELb1EEEEEEEEEvNT_6ParamsE,"",@"SHT_CUDA_INFO"
	.sectionflags	@""
	.align	4


	//----- nvinfo : EIATTR_CUDA_API_VERSION
	.align		4
        /*0000*/ 	.byte	0x04, 0x37
        /*0002*/ 	.short	(.L_860 - .L_859)
.L_859:
        /*0004*/ 	.word	0x00000082


	//----- nvinfo : EIATTR_SW2861232_WAR
	.align		4
.L_860:
        /*0008*/ 	.byte	0x01, 0x35
	.zero		2


	//----- nvinfo : EIATTR_PARAM_CBANK
	.align		4
        /*000c*/ 	.byte	0x04, 0x0a
        /*000e*/ 	.short	(.L_862 - .L_861)
	.align		4
.L_861:
        /*0010*/ 	.word	index@(.nv.constant0._ZN7cutlass13device_kernelIN5flash19enable_sm80_to_sm89INS1_16FlashAttnFwdSm80INS1_25CollectiveMainloopFwdSm80ILi8ELi1ELb0EN4cute5tupleIJNS5_1CILi128EEENS7_ILi64EEENS7_ILi192EEEEEELi192ENS_10bfloat16_tEfNS_4arch4Sm80ELb0ELb1ELb0ELb1ELb1ELb0ELb1ELb1EEENS1_21CollectiveEpilogueFwdINS6_IJS8_SA_S9_EEENS6_IJNS7_ILi1EEESI_SI_EEESC_SE_Li256ELb1ELb1ELb1ELb0EEENS1_36VarlenDynamicPersistentTileSchedulerILi128ELi64ELi256ELi256ELb1ELb1ELb0ELb1ELb0ELb1EEEEEEEEEvNT_6ParamsE)
        /*0014*/ 	.short	0x0160
        /*0016*/ 	.short	0x0438


	//----- nvinfo : EIATTR_CBANK_PARAM_SIZE
	.align		4
.L_862:
        /*0018*/ 	.byte	0x03, 0x19
        /*001a*/ 	.short	0x0438


	//----- nvinfo : EIATTR_KPARAM_INFO
	.align		4
        /*001c*/ 	.byte	0x04, 0x17
        /*001e*/ 	.short	(.L_864 - .L_863)
.L_863:
        /*0020*/ 	.word	0x00000000
        /*0024*/ 	.short	0x0000
        /*0026*/ 	.short	0x0000
        /*0028*/ 	.byte	0x00, 0xf0, 0xe1, 0x10


	//----- nvinfo : EIATTR_MAXREG_COUNT
	.align		4
.L_864:
        /*002c*/ 	.byte	0x03, 0x1b
        /*002e*/ 	.short	0x00ff


	//----- nvinfo : EIATTR_NUM_BARRIERS
	.align		4
        /*0030*/ 	.byte	0x02, 0x4c
        /*0032*/ 	.byte	0x06
	.zero		1


	//----- nvinfo : EIATTR_ANNOTATIONS
	.align		4
        /*0034*/ 	.byte	0x04, 0x55
        /*0036*/ 	.short	(.L_866 - .L_865)


	//   ....[0]....
.L_865:
        /*0038*/ 	.word	0x00000001
        /*003c*/ 	.byte	0x90, 0x14, 0x00, 0x00, 0x01, 0x00, 0x00, 0x00, 0x90, 0x18, 0x00, 0x00, 0x01, 0x00, 0x00, 0x00
        /*004c*/ 	.byte	0xc0, 0x18, 0x00, 0x00, 0x01, 0x00, 0x00, 0x00, 0x00, 0x19, 0x00, 0x00, 0x01, 0x00, 0x00, 0x00
        /*005c*/ 	.byte	0x30, 0x19, 0x00, 0x00, 0x01, 0x00, 0x00, 0x00, 0xa0, 0x10, 0x01, 0x00, 0x01, 0x00, 0x00, 0x00
        /*006c*/ 	.byte	0xb0, 0x10, 0x01, 0x00, 0x01, 0x00, 0x00, 0x00, 0xc0, 0x10, 0x01, 0x00, 0x01, 0x00, 0x00, 0x00
        /*007c*/ 	.byte	0xd0, 0x10, 0x01, 0x00, 0x01, 0x00, 0x00, 0x00, 0x30, 0x18, 0x01, 0x00


	//----- nvinfo : EIATTR_MERCURY_ISA_VERSION
	.align		4
.L_866:
        /*0088*/ 	.byte	0x03, 0x5f
        /*008a*/ 	.short	0x0000


	//----- nvinfo : EIATTR_INT_WARP_WIDE_INSTR_OFFSETS
	.align		4
        /*008c*/ 	.byte	0x04, 0x31
        /*008e*/ 	.short	(.L_868 - .L_867)


	//   ....[0]....
.L_867:
        /*0090*/ 	.word	0x00010f80


	//   ....[1]....
        /*0094*/ 	.word	0x00011000


	//----- nvinfo : EIATTR_COOP_GROUP_MASK_REGIDS
	.align		4
.L_868:
        /*0098*/ 	.byte	0x04, 0x29
        /*009a*/ 	.short	(.L_870 - .L_869)


	//   ....[0]....
.L_869:
        /*009c*/ 	.word	0xffffffff


	//   ....[1]....
        /*00a0*/ 	.word	0xffffffff


	//   ....[2]....
        /*00a4*/ 	.word	0xffffffff


	//   ....[3]....
        /*00a8*/ 	.word	0xffffffff


	//   ....[4]....
        /*00ac*/ 	.word	0xffffffff


	//   ....[5]....
        /*00b0*/ 	.word	0xffffffff


	//   ....[6]....
        /*00b4*/ 	.word	0xffffffff


	//   ....[7]....
        /*00b8*/ 	.word	0xffffffff


	//   ....[8]....
        /*00bc*/ 	.word	0xffffffff


	//   ....[9]....
        /*00c0*/ 	.word	0xffffffff


	//   ....[10]....
        /*00c4*/ 	.word	0xffffffff


	//   ....[11]....
        /*00c8*/ 	.word	0xffffffff


	//   ....[12]....
        /*00cc*/ 	.word	0xffffffff


	//   ....[13]....
        /*00d0*/ 	.word	0xffffffff


	//   ....[14]....
        /*00d4*/ 	.word	0xffffffff


	//   ....[15]....
        /*00d8*/ 	.word	0xffffffff


	//   ....[16]....
        /*00dc*/ 	.word	0xffffffff


	//   ....[17]....
        /*00e0*/ 	.word	0xffffffff


	//   ....[18]....
        /*00e4*/ 	.word	0xffffffff


	//   ....[19]....
        /*00e8*/ 	.word	0xffffffff


	//   ....[20]....
        /*00ec*/ 	.word	0xffffffff


	//   ....[21]....
        /*00f0*/ 	.word	0xffffffff


	//   ....[22]....
        /*00f4*/ 	.word	0xffffffff


	//   ....[23]....
        /*00f8*/ 	.word	0xffffffff


	//   ....[24]....
        /*00fc*/ 	.word	0xffffffff


	//   ....[25]....
        /*0100*/ 	.word	0xffffffff


	//   ....[26]....
        /*0104*/ 	.word	0xffffffff


	//   ....[27]....
        /*0108*/ 	.word	0xffffffff


	//   ....[28]....
        /*010c*/ 	.word	0xffffffff


	//   ....[29]....
        /*0110*/ 	.word	0xffffffff


	//   ....[30]....
        /*0114*/ 	.word	0xffffffff


	//   ....[31]....
        /*0118*/ 	.word	0xffffffff


	//   ....[32]....
        /*011c*/ 	.word	0xffffffff


	//   ....[33]....
        /*0120*/ 	.word	0xffffffff


	//   ....[34]....
        /*0124*/ 	.word	0xffffffff


	//   ....[35]....
        /*0128*/ 	.word	0xffffffff


	//   ....[36]....
        /*012c*/ 	.word	0xffffffff


	//   ....[37]....
        /*0130*/ 	.word	0xffffffff


	//   ....[38]....
        /*0134*/ 	.word	0xffffffff


	//   ....[39]....
        /*0138*/ 	.word	0xffffffff


	//   ....[40]....
        /*013c*/ 	.word	0xffffffff


	//   ....[41]....
        /*0140*/ 	.word	0xffffffff


	//   ....[42]....
        /*0144*/ 	.word	0xffffffff


	//   ....[43]....
        /*0148*/ 	.word	0xffffffff


	//   ....[44]....
        /*014c*/ 	.word	0xffffffff


	//   ....[45]....
        /*0150*/ 	.word	0xffffffff


	//   ....[46]....
        /*0154*/ 	.word	0xffffffff


	//   ....[47]....
        /*0158*/ 	.word	0xffffffff


	//   ....[48]....
        /*015c*/ 	.word	0xffffffff


	//   ....[49]....
        /*0160*/ 	.word	0xffffffff


	//   ....[50]....
        /*0164*/ 	.word	0xffffffff


	//   ....[51]....
        /*0168*/ 	.word	0xffffffff


	//   ....[52]....
        /*016c*/ 	.word	0xffffffff


	//   ....[53]....
        /*0170*/ 	.word	0xffffffff


	//   ....[54]....
        /*0174*/ 	.word	0xffffffff


	//   ....[55]....
        /*0178*/ 	.word	0xffffffff


	//   ....[56]....
        /*017c*/ 	.word	0xffffffff


	//   ....[57]....
        /*0180*/ 	.word	0xffffffff


	//   ....[58]....
        /*0184*/ 	.word	0xffffffff


	//   ....[59]....
        /*0188*/ 	.word	0xffffffff


	//   ....[60]....
        /*018c*/ 	.word	0xffffffff


	//   ....[61]....
        /*0190*/ 	.word	0xffffffff


	//   ....[62]....
        /*0194*/ 	.word	0xffffffff


	//   ....[63]....
        /*0198*/ 	.word	0xffffffff


	//   ....[64]....
        /*019c*/ 	.word	0xffffffff


	//   ....[65]....
        /*01a0*/ 	.word	0xffffffff


	//   ....[66]....
        /*01a4*/ 	.word	0xffffffff


	//   ....[67]....
        /*01a8*/ 	.word	0xffffffff


	//   ....[68]....
        /*01ac*/ 	.word	0xffffffff


	//   ....[69]....
        /*01b0*/ 	.word	0xffffffff


	//   ....[70]....
        /*01b4*/ 	.word	0xffffffff


	//   ....[71]....
        /*01b8*/ 	.word	0xffffffff


	//   ....[72]....
        /*01bc*/ 	.word	0xffffffff


	//   ....[73]....
        /*01c0*/ 	.word	0xffffffff


	//   ....[74]....
        /*01c4*/ 	.word	0xffffffff


	//   ....[75]....
        /*01c8*/ 	.word	0xffffffff


	//   ....[76]....
        /*01cc*/ 	.word	0xffffffff


	//   ....[77]....
        /*01d0*/ 	.word	0xffffffff


	//   ....[78]....
        /*01d4*/ 	.word	0xffffffff


	//   ....[79]....
        /*01d8*/ 	.word	0xffffffff


	//   ....[80]....
        /*01dc*/ 	.word	0xffffffff


	//   ....[81]....
        /*01e0*/ 	.word	0xffffffff


	//   ....[82]....
        /*01e4*/ 	.word	0xffffffff


	//   ....[83]....
        /*01e8*/ 	.word	0xffffffff


	//   ....[84]....
        /*01ec*/ 	.word	0xffffffff


	//   ....[85]....
        /*01f0*/ 	.word	0xffffffff


	//   ....[86]....
        /*01f4*/ 	.word	0xffffffff


	//   ....[87]....
        /*01f8*/ 	.word	0xffffffff


	//   ....[88]....
        /*01fc*/ 	.word	0xffffffff


	//   ....[89]....
        /*0200*/ 	.word	0xffffffff


	//   ....[90]....
        /*0204*/ 	.word	0xffffffff


	//   ....[91]....
        /*0208*/ 	.word	0xffffffff


	//   ....[92]....
        /*020c*/ 	.word	0xffffffff


	//   ....[93]....
        /*0210*/ 	.word	0xffffffff


	//   ....[94]....
        /*0214*/ 	.word	0xffffffff


	//   ....[95]....
        /*0218*/ 	.word	0xffffffff


	//   ....[96]....
        /*021c*/ 	.word	0xffffffff


	//   ....[97]....
        /*0220*/ 	.word	0xffffffff


	//   ....[98]....
        /*0224*/ 	.word	0xffffffff


	//   ....[99]....
        /*0228*/ 	.word	0xffffffff


	//   ....[100]....
        /*022c*/ 	.word	0xffffffff


	//   ....[101]....
        /*0230*/ 	.word	0xffffffff


	//   ....[102]....
        /*0234*/ 	.word	0xffffffff


	//   ....[103]....
        /*0238*/ 	.word	0xffffffff


	//   ....[104]....
        /*023c*/ 	.word	0xffffffff


	//   ....[105]....
        /*0240*/ 	.word	0xffffffff


	//   ....[106]....
        /*0244*/ 	.word	0xffffffff


	//   ....[107]....
        /*0248*/ 	.word	0xffffffff


	//   ....[108]....
        /*024c*/ 	.word	0xffffffff


	//   ....[109]....
        /*0250*/ 	.word	0xffffffff


	//   ....[110]....
        /*0254*/ 	.word	0xffffffff


	//   ....[111]....
        /*0258*/ 	.word	0xffffffff


	//   ....[112]....
        /*025c*/ 	.word	0xffffffff


	//   ....[113]....
        /*0260*/ 	.word	0xffffffff


	//   ....[114]....
        /*0264*/ 	.word	0xffffffff


	//   ....[115]....
        /*0268*/ 	.word	0xffffffff


	//   ....[116]....
        /*026c*/ 	.word	0xffffffff


	//   ....[117]....
        /*0270*/ 	.word	0xffffffff


	//   ....[118]....
        /*0274*/ 	.word	0xffffffff


	//   ....[119]....
        /*0278*/ 	.word	0xffffffff


	//   ....[120]....
        /*027c*/ 	.word	0xffffffff


	//   ....[121]....
        /*0280*/ 	.word	0xffffffff


	//   ....[122]....
        /*0284*/ 	.word	0xffffffff


	//   ....[123]....
        /*0288*/ 	.word	0xffffffff


	//   ....[124]....
        /*028c*/ 	.word	0xffffffff


	//   ....[125]....
        /*0290*/ 	.word	0xffffffff


	//   ....[126]....
        /*0294*/ 	.word	0xffffffff


	//   ....[127]....
        /*0298*/ 	.word	0xffffffff


	//   ....[128]....
        /*029c*/ 	.word	0xffffffff


	//   ....[129]....
        /*02a0*/ 	.word	0xffffffff


	//   ....[130]....
        /*02a4*/ 	.word	0xffffffff


	//   ....[131]....
        /*02a8*/ 	.word	0xffffffff


	//   ....[132]....
        /*02ac*/ 	.word	0xffffffff


	//   ....[133]....
        /*02b0*/ 	.word	0xffffffff


	//   ....[134]....
        /*02b4*/ 	.word	0xffffffff


	//   ....[135]....
        /*02b8*/ 	.word	0xffffffff


	//   ....[136]....
        /*02bc*/ 	.word	0xffffffff


	//   ....[137]....
        /*02c0*/ 	.word	0xffffffff


	//   ....[138]....
        /*02c4*/ 	.word	0xffffffff


	//   ....[139]....
        /*02c8*/ 	.word	0xffffffff


	//   ....[140]....
        /*02cc*/ 	.word	0xffffffff


	//   ....[141]....
        /*02d0*/ 	.word	0xffffffff


	//   ....[142]....
        /*02d4*/ 	.word	0xffffffff


	//   ....[143]....
        /*02d8*/ 	.word	0xffffffff


	//   ....[144]....
        /*02dc*/ 	.word	0xffffffff


	//   ....[145]....
        /*02e0*/ 	.word	0xffffffff


	//   ....[146]....
        /*02e4*/ 	.word	0xffffffff


	//   ....[147]....
        /*02e8*/ 	.word	0xffffffff


	//   ....[148]....
        /*02ec*/ 	.word	0xffffffff


	//   ....[149]....
        /*02f0*/ 	.word	0xffffffff


	//   ....[150]....
        /*02f4*/ 	.word	0xffffffff


	//   ....[151]....
        /*02f8*/ 	.word	0xffffffff


	//   ....[152]....
        /*02fc*/ 	.word	0xffffffff


	//   ....[153]....
        /*0300*/ 	.word	0xffffffff


	//   ....[154]....
        /*0304*/ 	.word	0xffffffff


	//   ....[155]....
        /*0308*/ 	.word	0xffffffff


	//   ....[156]....
        /*030c*/ 	.word	0xffffffff


	//   ....[157]....
        /*0310*/ 	.word	0xffffffff


	//   ....[158]....
        /*0314*/ 	.word	0xffffffff


	//   ....[159]....
        /*0318*/ 	.word	0xffffffff


	//   ....[160]....
        /*031c*/ 	.word	0xffffffff


	//   ....[161]....
        /*0320*/ 	.word	0xffffffff


	//   ....[162]....
        /*0324*/ 	.word	0xffffffff


	//   ....[163]....
        /*0328*/ 	.word	0xffffffff


	//   ....[164]....
        /*032c*/ 	.word	0xffffffff


	//   ....[165]....
        /*0330*/ 	.word	0xffffffff


	//   ....[166]....
        /*0334*/ 	.word	0xffffffff


	//   ....[167]....
        /*0338*/ 	.word	0xffffffff


	//   ....[168]....
        /*033c*/ 	.word	0xffffffff


	//   ....[169]....
        /*0340*/ 	.word	0xffffffff


	//   ....[170]....
        /*0344*/ 	.word	0xffffffff


	//   ....[171]....
        /*0348*/ 	.word	0xffffffff


	//   ....[172]....
        /*034c*/ 	.word	0xffffffff


	//   ....[173]....
        /*0350*/ 	.word	0xffffffff


	//   ....[174]....
        /*0354*/ 	.word	0xffffffff


	//   ....[175]....
        /*0358*/ 	.word	0xffffffff


	//   ....[176]....
        /*035c*/ 	.word	0xffffffff


	//   ....[177]....
        /*0360*/ 	.word	0xffffffff


	//   ....[178]....
        /*0364*/ 	.word	0xffffffff


	//   ....[179]....
        /*0368*/ 	.word	0xffffffff


	//   ....[180]....
        /*036c*/ 	.word	0xffffffff


	//   ....[181]....
        /*0370*/ 	.word	0xffffffff


	//   ....[182]....
        /*0374*/ 	.word	0xffffffff


	//   ....[183]....
        /*0378*/ 	.word	0xffffffff


	//   ....[184]....
        /*037c*/ 	.word	0xffffffff


	//   ....[185]....
        /*0380*/ 	.word	0xffffffff


	//   ....[186]....
        /*0384*/ 	.word	0xffffffff


	//   ....[187]....
        /*0388*/ 	.word	0xffffffff


	//   ....[188]....
        /*038c*/ 	.word	0xffffffff


	//   ....[189]....
        /*0390*/ 	.word	0xffffffff


	//   ....[190]....
        /*0394*/ 	.word	0xffffffff


	//   ....[191]....
        /*0398*/ 	.word	0xffffffff


	//   ....[192]....
        /*039c*/ 	.word	0xffffffff


	//   ....[193]....
        /*03a0*/ 	.word	0xffffffff


	//   ....[194]....
        /*03a4*/ 	.word	0xffffffff


	//   ....[195]....
        /*03a8*/ 	.word	0xffffffff


	//   ....[196]....
        /*03ac*/ 	.word	0xffffffff


	//   ....[197]....
        /*03b0*/ 	.word	0xffffffff


	//   ....[198]....
        /*03b4*/ 	.word	0xffffffff


	//   ....[199]....
        /*03b8*/ 	.word	0xffffffff


	//   ....[200]....
        /*03bc*/ 	.word	0xffffffff


	//   ....[201]....
        /*03c0*/ 	.word	0xffffffff


	//   ....[202]....
        /*03c4*/ 	.word	0xffffffff


	//   ....[203]....
        /*03c8*/ 	.word	0xffffffff


	//   ....[204]....
        /*03cc*/ 	.word	0xffffffff


	//   ....[205]....
        /*03d0*/ 	.word	0xffffffff


	//   ....[206]....
        /*03d4*/ 	.word	0xffffffff


	//   ....[207]....
        /*03d8*/ 	.word	0xffffffff


	//   ....[208]....
        /*03dc*/ 	.word	0xffffffff


	//   ....[209]....
        /*03e0*/ 	.word	0xffffffff


	//   ....[210]....
        /*03e4*/ 	.word	0xffffffff


	//   ....[211]....
        /*03e8*/ 	.word	0xffffffff


	//   ....[212]....
        /*03ec*/ 	.word	0xffffffff


	//   ....[213]....
        /*03f0*/ 	.word	0xffffffff


	//   ....[214]....
        /*03f4*/ 	.word	0xffffffff


	//   ....[215]....
        /*03f8*/ 	.word	0xffffffff


	//   ....[216]....
        /*03fc*/ 	.word	0xffffffff


	//   ....[217]....
        /*0400*/ 	.word	0xffffffff


	//   ....[218]....
        /*0404*/ 	.word	0xffffffff


	//   ....[219]....
        /*0408*/ 	.word	0xffffffff


	//   ....[220]....
        /*040c*/ 	.word	0xffffffff


	//   ....[221]....
        /*0410*/ 	.word	0xffffffff


	//   ....[222]....
        /*0414*/ 	.word	0xffffffff


	//   ....[223]....
        /*0418*/ 	.word	0xffffffff


	//   ....[224]....
        /*041c*/ 	.word	0xffffffff


	//   ....[225]....
        /*0420*/ 	.word	0xffffffff


	//   ....[226]....
        /*0424*/ 	.word	0xffffffff


	//   ....[227]....
        /*0428*/ 	.word	0xffffffff


	//   ....[228]....
        /*042c*/ 	.word	0xffffffff


	//   ....[229]....
        /*0430*/ 	.word	0xffffffff


	//   ....[230]....
        /*0434*/ 	.word	0xffffffff


	//   ....[231]....
        /*0438*/ 	.word	0xffffffff


	//   ....[232]....
        /*043c*/ 	.word	0xffffffff


	//   ....[233]....
        /*0440*/ 	.word	0xffffffff


	//   ....[234]....
        /*0444*/ 	.word	0xffffffff


	//   ....[235]....
        /*0448*/ 	.word	0xffffffff


	//----- nvinfo : EIATTR_COOP_GROUP_INSTR_OFFSETS
	.align		4
.L_870:
        /*044c*/ 	.byte	0x04, 0x28
        /*044e*/ 	.short	(.L_872 - .L_871)


	//   ....[0]....
.L_871:
        /*0450*/ 	.word	0x00000050


	//   ....[1]....
        /*0454*/ 	.word	0x000001e0


	//   ....[2]....
        /*0458*/ 	.word	0x00000210


	//   ....[3]....
        /*045c*/ 	.word	0x00000240


	//   ....[4]....
        /*0460*/ 	.word	0x00000270


	//   ....[5]....
        /*0464*/ 	.word	0x000002a0


	//   ....[6]....
        /*0468*/ 	.word	0x000002d0


	//   ....[7]....
        /*046c*/ 	.word	0x00000430


	//   ....[8]....
        /*0470*/ 	.word	0x00000470


	//   ....[9]....
        /*0474*/ 	.word	0x000004a0


	//   ....[10]....
        /*0478*/ 	.word	0x000004d0


	//   ....[11]....
        /*047c*/ 	.word	0x00000500


	//   ....[12]....
        /*0480*/ 	.word	0x00000530


	//   ....[13]....
        /*0484*/ 	.word	0x000005c0


	//   ....[14]....
        /*0488*/ 	.word	0x00000600


	//   ....[15]....
        /*048c*/ 	.word	0x00000620


	//   ....[16]....
        /*0490*/ 	.word	0x00000680


	//   ....[17]....
        /*0494*/ 	.word	0x000029a0


	//   ....[18]....
        /*0498*/ 	.word	0x000029c0


	//   ....[19]....
        /*049c*/ 	.word	0x00002b30


	//   ....[20]....
        /*04a0*/ 	.word	0x00002b40


	//   ....[21]....
        /*04a4*/ 	.word	0x00002ca0


	//   ....[22]....
        /*04a8*/ 	.word	0x00002cc0


	//   ....[23]....
        /*04ac*/ 	.word	0x00002e20


	//   ....[24]....
        /*04b0*/ 	.word	0x00002e30


	//   ....[25]....
        /*04b4*/ 	.word	0x000032b0


	//   ....[26]....
        /*04b8*/ 	.word	0x000032e0


	//   ....[27]....
        /*04bc*/ 	.word	0x000032f0


	//   ....[28]....
        /*04c0*/ 	.word	0x00003300


	//   ....[29]....
        /*04c4*/ 	.word	0x000034a0


	//   ....[30]....
        /*04c8*/ 	.word	0x000034b0


	//   ....[31]....
        /*04cc*/ 	.word	0x00003500


	//   ....[32]....
        /*04d0*/ 	.word	0x00003510


	//   ....[33]....
        /*04d4*/ 	.word	0x000043e0


	//   ....[34]....
        /*04d8*/ 	.word	0x00004400


	//   ....[35]....
        /*04dc*/ 	.word	0x00004490


	//   ....[36]....
        /*04e0*/ 	.word	0x000044f0


	//   ....[37]....
        /*04e4*/ 	.word	0x00004780


	//   ....[38]....
        /*04e8*/ 	.word	0x00004c60


	//   ....[39]....
        /*04ec*/ 	.word	0x00005310


	//   ....[40]....
        /*04f0*/ 	.word	0x00005340


	//   ....[41]....
        /*04f4*/ 	.word	0x00005350


	//   ....[42]....
        /*04f8*/ 	.word	0x00005380


	//   ....[43]....
        /*04fc*/ 	.word	0x000068d0


	//   ....[44]....
        /*0500*/ 	.word	0x000068f0


	//   ....[45]....
        /*0504*/ 	.word	0x000069b0


	//   ....[46]....
        /*0508*/ 	.word	0x000069e0


	//   ....[47]....
        /*050c*/ 	.word	0x00007780


	//   ....[48]....
        /*0510*/ 	.word	0x000077a0


	//   ....[49]....
        /*0514*/ 	.word	0x00007860


	//   ....[50]....
        /*0518*/ 	.word	0x00007890


	//   ....[51]....
        /*051c*/ 	.word	0x00007b30


	//   ....[52]....
        /*0520*/ 	.word	0x00008040


	//   ....[53]....
        /*0524*/ 	.word	0x00008740


	//   ....[54]....
        /*0528*/ 	.word	0x00008770


	//   ....[55]....
        /*052c*/ 	.word	0x00008780


	//   ....[56]....
        /*0530*/ 	.word	0x000087b0


	//   ....[57]....
        /*0534*/ 	.word	0x0000a3e0


	//   ....[58]....
        /*0538*/ 	.word	0x0000a400


	//   ....[59]....
        /*053c*/ 	.word	0x0000a4c0


	//   ....[60]....
        /*0540*/ 	.word	0x0000a4f0


	//   ....[61]....
        /*0544*/ 	.word	0x0000b290


	//   ....[62]....
        /*0548*/ 	.word	0x0000b2b0


	//   ....[63]....
        /*054c*/ 	.word	0x0000b370


	//   ....[64]....
        /*0550*/ 	.word	0x0000b3a0


	//   ....[65]....
        /*0554*/ 	.word	0x0000b780


	//   ....[66]....
        /*0558*/ 	.word	0x0000b7b0


	//   ....[67]....
        /*055c*/ 	.word	0x0000b7c0


	//   ....[68]....
        /*0560*/ 	.word	0x0000b7f0


	//   ....[69]....
        /*0564*/ 	.word	0x0000d200


	//   ....[70]....
        /*0568*/ 	.word	0x0000d210


	//   ....[71]....
        /*056c*/ 	.word	0x0000d250


	//   ....[72]....
        /*0570*/ 	.word	0x0000d280


	//   ....[73]....
        /*0574*/ 	.word	0x0000e040


	//   ....[74]....
        /*0578*/ 	.word	0x0000e060


	//   ....[75]....
        /*057c*/ 	.word	0x0000e140


	//   ....[76]....
        /*0580*/ 	.word	0x0000e160


	//   ....[77]....
        /*0584*/ 	.word	0x0000e340


	//   ....[78]....
        /*0588*/ 	.word	0x0000e850


	//   ....[79]....
        /*058c*/ 	.word	0x0000ef50


	//   ....[80]....
        /*0590*/ 	.word	0x0000ef80


	//   ....[81]....
        /*0594*/ 	.word	0x0000ef90


	//   ....[82]....
        /*0598*/ 	.word	0x0000efc0


	//   ....[83]....
        /*059c*/ 	.word	0x00010760


	//   ....[84]....
        /*05a0*/ 	.word	0x00010790


	//   ....[85]....
        /*05a4*/ 	.word	0x000107a0


	//   ....[86]....
        /*05a8*/ 	.word	0x000107d0


	//   ....[87]....
        /*05ac*/ 	.word	0x00011ba0


	//   ....[88]....
        /*05b0*/ 	.word	0x00011bc0


	//   ....[89]....
        /*05b4*/ 	.word	0x00011be0


	//   ....[90]....
        /*05b8*/ 	.word	0x00011bf0


	//   ....[91]....
        /*05bc*/ 	.word	0x00011f40


	//   ....[92]....
        /*05c0*/ 	.word	0x00011f60


	//   ....[93]....
        /*05c4*/ 	.word	0x000120c0


	//   ....[94]....
        /*05c8*/ 	.word	0x000120d0


	//   ....[95]....
        /*05cc*/ 	.word	0x00012230


	//   ....[96]....
        /*05d0*/ 	.word	0x00012250


	//   ....[97]....
        /*05d4*/ 	.word	0x000123b0


	//   ....[98]....
        /*05d8*/ 	.word	0x000123c0


	//   ....[99]....
        /*05dc*/ 	.word	0x00012700


	//   ....[100]....
        /*05e0*/ 	.word	0x00012720


	//   ....[101]....
        /*05e4*/ 	.word	0x00012f10


	//   ....[102]....
        /*05e8*/ 	.word	0x00012f20


	//   ....[103]....
        /*05ec*/ 	.word	0x00013e90


	//   ....[104]....
        /*05f0*/ 	.word	0x00013eb0


	//   ....[105]....
        /*05f4*/ 	.word	0x00014020


	//   ....[106]....
        /*05f8*/ 	.word	0x00014030


	//   ....[107]....
        /*05fc*/ 	.word	0x00014190


	//   ....[108]....
        /*0600*/ 	.word	0x000141b0


	//   ....[109]....
        /*0604*/ 	.word	0x00014310


	//   ....[110]....
        /*0608*/ 	.word	0x00014320


	//   ....[111]....
        /*060c*/ 	.word	0x00014510


	//   ....[112]....
        /*0610*/ 	.word	0x00014530


	//   ....[113]....
        /*0614*/ 	.word	0x00014650


	//   ....[114]....
        /*0618*/ 	.word	0x00014690


	//   ....[115]....
        /*061c*/ 	.word	0x000146c0


	//   ....[116]....
        /*0620*/ 	.word	0x000146f0


	//   ....[117]....
        /*0624*/ 	.word	0x00014720


	//   ....[118]....
        /*0628*/ 	.word	0x00014750


	//   ....[119]....
        /*062c*/ 	.word	0x000148a0


	//   ....[120]....
        /*0630*/ 	.word	0x000148e0


	//   ....[121]....
        /*0634*/ 	.word	0x00014910


	//   ....[122]....
        /*0638*/ 	.word	0x00014940


	//   ....[123]....
        /*063c*/ 	.word	0x00014970


	//   ....[124]....
        /*0640*/ 	.word	0x000149a0


	//   ....[125]....
        /*0644*/ 	.word	0x00014a30


	//   ....[126]....
        /*0648*/ 	.word	0x00014a70


	//   ....[127]....
        /*064c*/ 	.word	0x00014a80


	//   ....[128]....
        /*0650*/ 	.word	0x00014ae0


	//   ....[129]....
        /*0654*/ 	.word	0x00015490


	//   ....[130]....
        /*0658*/ 	.word	0x000154f0


	//   ....[131]....
        /*065c*/ 	.word	0x00015540


	//   ....[132]....
        /*0660*/ 	.word	0x00015590


	//   ....[133]....
        /*0664*/ 	.word	0x000155e0


	//   ....[134]....
        /*0668*/ 	.word	0x00015650


	//   ....[135]....
        /*066c*/ 	.word	0x000156a0


	//   ....[136]....
        /*0670*/ 	.word	0x00015710


	//   ....[137]....
        /*0674*/ 	.word	0x00015780


	//   ....[138]....
        /*0678*/ 	.word	0x000157f0


	//   ....[139]....
        /*067c*/ 	.word	0x00015860


	//   ....[140]....
        /*0680*/ 	.word	0x000158d0


	//   ....[141]....
        /*0684*/ 	.word	0x00015940


	//   ....[142]....
        /*0688*/ 	.word	0x000159a0


	//   ....[143]....
        /*068c*/ 	.word	0x00015a10


	//   ....[144]....
        /*0690*/ 	.word	0x00015a80


	//   ....[145]....
        /*0694*/ 	.word	0x00015af0


	//   ....[146]....
        /*0698*/ 	.word	0x00015b50


	//   ....[147]....
        /*069c*/ 	.word	0x00015bc0


	//   ....[148]....
        /*06a0*/ 	.word	0x00015c30


	//   ....[149]....
        /*06a4*/ 	.word	0x00015da0


	//   ....[150]....
        /*06a8*/ 	.word	0x00015e00


	//   ....[151]....
        /*06ac*/ 	.word	0x00015e70


	//   ....[152]....
        /*06b0*/ 	.word	0x00015ee0


	//   ....[153]....
        /*06b4*/ 	.word	0x00015f40


	//   ....[154]....
        /*06b8*/ 	.word	0x00015f90


	//   ....[155]....
        /*06bc*/ 	.word	0x00015fe0


	//   ....[156]....
        /*06c0*/ 	.word	0x00016030


	//   ....[157]....
        /*06c4*/ 	.word	0x000160a0


	//   ....[158]....
        /*06c8*/ 	.word	0x00016110


	//   ....[159]....
        /*06cc*/ 	.word	0x00016280


	//   ....[160]....
        /*06d0*/ 	.word	0x000162e0


	//   ....[161]....
        /*06d4*/ 	.word	0x00016350


	//   ....[162]....
        /*06d8*/ 	.word	0x000163c0


	//   ....[163]....
        /*06dc*/ 	.word	0x00016530


	//   ....[164]....
        /*06e0*/ 	.word	0x00016590


	//   ....[165]....
        /*06e4*/ 	.word	0x00016600


	//   ....[166]....
        /*06e8*/ 	.word	0x00016670


	//   ....[167]....
        /*06ec*/ 	.word	0x000166c0


	//   ....[168]....
        /*06f0*/ 	.word	0x00016710


	//   ....[169]....
        /*06f4*/ 	.word	0x00016760


	//   ....[170]....
        /*06f8*/ 	.word	0x000167a0


	//   ....[171]....
        /*06fc*/ 	.word	0x00016800


	//   ....[172]....
        /*0700*/ 	.word	0x00016870


	//   ....[173]....
        /*0704*/ 	.word	0x000169e0


	//   ....[174]....
        /*0708*/ 	.word	0x00016a40


	//   ....[175]....
        /*070c*/ 	.word	0x00016ab0


	//   ....[176]....
        /*0710*/ 	.word	0x00016b20


	//   ....[177]....
        /*0714*/ 	.word	0x00016c90


	//   ....[178]....
        /*0718*/ 	.word	0x00016cf0


	//   ....[179]....
        /*071c*/ 	.word	0x00016d40


	//   ....[180]....
        /*0720*/ 	.word	0x00016d90


	//   ....[181]....
        /*0724*/ 	.word	0x00016de0


	//   ....[182]....
        /*0728*/ 	.word	0x00016e20


	//   ....[183]....
        /*072c*/ 	.word	0x00016e80


	//   ....[184]....
        /*0730*/ 	.word	0x00016ef0


	//   ....[185]....
        /*0734*/ 	.word	0x00016f60


	//   ....[186]....
        /*0738*/ 	.word	0x000170b0


	//   ....[187]....
        /*073c*/ 	.word	0x00017110


	//   ....[188]....
        /*0740*/ 	.word	0x00017180


	//   ....[189]....
        /*0744*/ 	.word	0x000171f0


	//   ....[190]....
        /*0748*/ 	.word	0x00017240


	//   ....[191]....
        /*074c*/ 	.word	0x00017280


	//   ....[192]....
        /*0750*/ 	.word	0x000172d0


	//   ....[193]....
        /*0754*/ 	.word	0x00017320


	//   ....[194]....
        /*0758*/ 	.word	0x00017370


	//   ....[195]....
        /*075c*/ 	.word	0x000173c0


	//   ....[196]....
        /*0760*/ 	.word	0x00017410


	//   ....[197]....
        /*0764*/ 	.word	0x00017460


	//   ....[198]....
        /*0768*/ 	.word	0x000174d0


	//   ....[199]....
        /*076c*/ 	.word	0x00017540


	//   ....[200]....
        /*0770*/ 	.word	0x000175b0


	//   ....[201]....
        /*0774*/ 	.word	0x00017610


	//   ....[202]....
        /*0778*/ 	.word	0x00017680


	//   ....[203]....
        /*077c*/ 	.word	0x000176f0


	//   ....[204]....
        /*0780*/ 	.word	0x00017760


	//   ....[205]....
        /*0784*/ 	.word	0x000177c0


	//   ....[206]....
        /*0788*/ 	.word	0x00017830


	//   ....[207]....
        /*078c*/ 	.word	0x000178a0


	//   ....[208]....
        /*0790*/ 	.word	0x00017910


	//   ....[209]....
        /*0794*/ 	.word	0x00017970


	//   ....[210]....
        /*0798*/ 	.word	0x000179e0


	//   ....[211]....
        /*079c*/ 	.word	0x00017a50


	//   ....[212]....
        /*07a0*/ 	.word	0x00017ac0


	//   ....[213]....
        /*07a4*/ 	.word	0x00017b20


	//   ....[214]....
        /*07a8*/ 	.word	0x00017b90


	//   ....[215]....
        /*07ac*/ 	.word	0x00017c00


	//   ....[216]....
        /*07b0*/ 	.word	0x00017c70


	//   ....[217]....
        /*07b4*/ 	.word	0x00017cd0


	//   ....[218]....
        /*07b8*/ 	.word	0x00017d40


	//   ....[219]....
        /*07bc*/ 	.word	0x00017db0


	//   ....[220]....
        /*07c0*/ 	.word	0x00017e00


	//   ....[221]....
        /*07c4*/ 	.word	0x00017e40


	//   ....[222]....
        /*07c8*/ 	.word	0x00017e90


	//   ....[223]....
        /*07cc*/ 	.word	0x00017ee0


	//   ....[224]....
        /*07d0*/ 	.word	0x00017f30


	//   ....[225]....
        /*07d4*/ 	.word	0x00017fa0


	//   ....[226]....
        /*07d8*/ 	.word	0x00017ff0


	//   ....[227]....
        /*07dc*/ 	.word	0x00018040


	//   ....[228]....
        /*07e0*/ 	.word	0x00018090


	//   ....[229]....
        /*07e4*/ 	.word	0x000180e0


	//   ....[230]....
        /*07e8*/ 	.word	0x00018130


	//   ....[231]....
        /*07ec*/ 	.word	0x000181a0


	//   ....[232]....
        /*07f0*/ 	.word	0x000181f0


	//   ....[233]....
        /*07f4*/ 	.word	0x00018260


	//   ....[234]....
        /*07f8*/ 	.word	0x000182c0


	//   ....[235]....
        /*07fc*/ 	.word	0x00018330


	//----- nvinfo : EIATTR_EXIT_INSTR_OFFSETS
	.align		4
.L_872:
        /*0800*/ 	.byte	0x04, 0x1c
        /*0802*/ 	.short	(.L_874 - .L_873)


	//   ....[0]....
.L_873:
        /*0804*/ 	.word	0x00000fe0


	//   ....[1]....
        /*0808*/ 	.word	0x00015450


	//----- nvinfo : EIATTR_MAX_THREADS
	.align		4
.L_874:
        /*080c*/ 	.byte	0x04, 0x05
        /*080e*/ 	.short	(.L_876 - .L_875)
.L_875:
        /*0810*/ 	.word	0x00000100
        /*0814*/ 	.word	0x00000001
        /*0818*/ 	.word	0x00000001


	//----- nvinfo : EIATTR_CRS_STACK_SIZE
	.align		4
.L_876:
        /*081c*/ 	.byte	0x04, 0x1e
        /*081e*/ 	.short	(.L_878 - .L_877)
.L_877:
        /*0820*/ 	.word	0x00000000
.L_878:


//--------------------- .nv.info._ZN7cutlass13device_kernelIN5flash19enable_sm80_to_sm89INS1_16FlashAttnFwdSm80INS1_25CollectiveMainloopFwdSm80ILi8ELi1ELb0EN4cute5tupleIJNS5_1CILi128EEENS7_ILi64EEENS7_ILi192EEEEEELi192ENS_10bfloat16_tEfNS_4arch4Sm80ELb0ELb1ELb0ELb1ELb1ELb1ELb1ELb1EEENS1_21CollectiveEpilogueFwdINS6_IJS8_SA_S9_EEENS6_IJNS7_ILi1EEESI_SI_EEESC_SE_Li256ELb1ELb1ELb1ELb0EEENS1_36VarlenDynamicPersistentTileSchedulerILi128ELi64ELi256ELi256ELb1ELb1ELb0ELb1ELb0ELb1EEEEEEEEEvNT_6ParamsE --------------------------
	.section	.nv.info._ZN7cutlass13device_kernelIN5flash19enable_sm80_to_sm89INS1_16FlashAttnFwdSm80INS1_25CollectiveMainloopFwdSm80ILi8ELi1ELb0EN4cute5tupleIJNS5_1CILi128EEENS7_ILi64EEENS7_ILi192EEEEEELi192ENS_10bfloat16_tEfNS_4arch4Sm80ELb0ELb1ELb0ELb1ELb1ELb1ELb1ELb1EEENS1_21CollectiveEpilogueFwdINS6_IJS8_SA_S9_EEENS6_IJNS7_ILi1EEESI_SI_EEESC_SE_Li256ELb1ELb1ELb1ELb0EEENS1_36VarlenDynamicPersistentTileSchedulerILi128ELi64ELi256ELi256ELb1ELb1ELb0ELb1ELb0ELb1EEEEEEEEEvNT_6ParamsE,"",@"SHT_CUDA_INFO"
	.sectionflags	@""
	.align	4


	//----- nvinfo : EIATTR_CUDA_API_VERSION
	.align		4
        /*0000*/ 	.byte	0x04, 0x37
        /*0002*/ 	.short	(.L_880 - .L_879)
.L_879:
        /*0004*/ 	.word	0x00000082


	//----- nvinfo : EIATTR_SW2861232_WAR
	.align		4
.L_880:
        /*0008*/ 	.byte	0x01, 0x35
	.zero		2


	//----- nvinfo : EIATTR_PARAM_CBANK
	.align		4
        /*000c*/ 	.byte	0x04, 0x0a
        /*000e*/ 	.short	(.L_882 - .L_881)
	.align		4
.L_881:
        /*0010*/ 	.word	index@(.nv.constant0._ZN7cutlass13device_kernelIN5flash19enable_sm80_to_sm89INS1_16FlashAttnFwdSm80INS1_25CollectiveMainloopFwdSm80ILi8ELi1ELb0EN4cute5tupleIJNS5_1CILi128EEENS7_ILi64EEENS7_ILi192EEEEEELi192ENS_10bfloat16_tEfNS_4arch4Sm80ELb0ELb1ELb0ELb1ELb1ELb1ELb1ELb1EEENS1_21CollectiveEpilogueFwdINS6_IJS8_SA_S9_EEENS6_IJNS7_ILi1EEESI_SI_EEESC_SE_Li256ELb1ELb1ELb1ELb0EEENS1_36VarlenDynamicPersistentTileSchedulerILi128ELi64ELi256ELi256ELb1ELb1ELb0ELb1ELb0ELb1EEEEEEEEEvNT_6ParamsE)
        /*0014*/ 	.short	0x0160
        /*0016*/ 	.short	0x0438


	//----- nvinfo : EIATTR_CBANK_PARAM_SIZE
	.align		4
.L_882:
        /*0018*/ 	.byte	0x03, 0x19
        /*001a*/ 	.short	0x0438


	//----- nvinfo : EIATTR_KPARAM_INFO
	.align		4
        /*001c*/ 	.byte	0x04, 0x17
        /*001e*/ 	.short	(.L_884 - .L_883)
.L_883:
        /*0020*/ 	.word	0x00000000
        /*0024*/ 	.short	0x0000
        /*0026*/ 	.short	0x0000
        /*0028*/ 	.byte	0x00, 0xf0, 0xe1, 0x10


	//----- nvinfo : EIATTR_MAXREG_COUNT
	.align		4
.L_884:
        /*002c*/ 	.byte	0x03, 0x1b
        /*002e*/ 	.short	0x00ff


	//----- nvinfo : EIATTR_NUM_BARRIERS
	.align		4
        /*0030*/ 	.byte	0x02, 0x4c
        /*0032*/ 	.byte	0x06
	.zero		1


	//----- nvinfo : EIATTR_ANNOTATIONS
	.align		4
        /*0034*/ 	.byte	0x04, 0x55
        /*0036*/ 	.short	(.L_886 - .L_885)


	//   ....[0]....
.L_885:
        /* <DEDUP_REMOVED lines=117> */


	//----- nvinfo : EIATTR_MERCURY_ISA_VERSION
	.align		4
.L_886:
        /*0770*/ 	.byte	0x03, 0x5f
        /*0772*/ 	.short	0x0000


	//----- nvinfo : EIATTR_INT_WARP_WIDE_INSTR_OFFSETS
	.align		4
        /*0774*/ 	.byte	0x04, 0x31
        /*0776*/ 	.short	(.L_888 - .L_887)


	//   ....[0]....
.L_887:
        /*0778*/ 	.word	0x000171c0


	//   ....[1]....
        /*077c*/ 	.word	0x00017240


	//----- nvinfo : EIATTR_COOP_GROUP_MASK_REGIDS
	.align		4
.L_888:
        /*0780*/ 	.byte	0x04, 0x29
        /*0782*/ 	.short	(.L_890 - .L_889)


	//   ....[0]....
.L_889:
        /*0784*/ 	.word	0xffffffff


	//   ....[1]....
        /*0788*/ 	.word	0xffffffff


	//   ....[2]....
        /*078c*/ 	.word	0xffffffff


	//   ....[3]....
        /*0790*/ 	.word	0xffffffff


	//   ....[4]....
        /*0794*/ 	.word	0xffffffff


	//   ....[5]....
        /*0798*/ 	.word	0xffffffff


	//   ....[6]....
        /*079c*/ 	.word	0xffffffff


	//   ....[7]....
        /*07a0*/ 	.word	0xffffffff


	//   ....[8]....
        /*07a4*/ 	.word	0xffffffff


	//   ....[9]....
        /*07a8*/ 	.word	0xffffffff


	//   ....[10]....
        /*07ac*/ 	.word	0xffffffff


	//   ....[11]....
        /*07b0*/ 	.word	0xffffffff


	//   ....[12]....
        /*07b4*/ 	.word	0xffffffff


	//   ....[13]....
        /*07b8*/ 	.word	0xffffffff


	//   ....[14]....
        /*07bc*/ 	.word	0xffffffff


	//   ....[15]....
        /*07c0*/ 	.word	0xffffffff


	//   ....[16]....
        /*07c4*/ 	.word	0xffffffff


	//   ....[17]....
        /*07c8*/ 	.word	0xffffffff


	//   ....[18]....
        /*07cc*/ 	.word	0xffffffff


	//   ....[19]....
        /*07d0*/ 	.word	0xffffffff


	//   ....[20]....
        /*07d4*/ 	.word	0xffffffff


	//   ....[21]....
        /*07d8*/ 	.word	0xffffffff


	//   ....[22]....
        /*07dc*/ 	.word	0xffffffff


	//   ....[23]....
        /*07e0*/ 	.word	0xffffffff


	//   ....[24]....
        /*07e4*/ 	.word	0xffffffff


	//   ....[25]....
        /*07e8*/ 	.word	0xffffffff


	//   ....[26]....
        /*07ec*/ 	.word	0xffffffff


	//   ....[27]....
        /*07f0*/ 	.word	0xffffffff


	//   ....[28]....
        /*07f4*/ 	.word	0xffffffff


	//   ....[29]....
        /*07f8*/ 	.word	0xffffffff


	//   ....[30]....
        /*07fc*/ 	.word	0xffffffff


	//   ....[31]....
        /*0800*/ 	.word	0xffffffff


	//   ....[32]....
        /*0804*/ 	.word	0xffffffff


	//   ....[33]....
        /*0808*/ 	.word	0xffffffff


	//   ....[34]....
        /*080c*/ 	.word	0xffffffff


	//   ....[35]....
        /*0810*/ 	.word	0xffffffff


	//   ....[36]....
        /*0814*/ 	.word	0xffffffff


	//   ....[37]....
        /*0818*/ 	.word	0xffffffff


	//   ....[38]....
        /*081c*/ 	.word	0xffffffff


	//   ....[39]....
        /*0820*/ 	.word	0xffffffff


	//   ....[40]....
        /*0824*/ 	.word	0xffffffff


	//   ....[41]....
        /*0828*/ 	.word	0xffffffff


	//   ....[42]....
        /*082c*/ 	.word	0xffffffff


	//   ....[43]....
        /*0830*/ 	.word	0xffffffff


	//   ....[44]....
        /*0834*/ 	.word	0xffffffff


	//   ....[45]....
        /*0838*/ 	.word	0xffffffff


	//   ....[46]....
        /*083c*/ 	.word	0xffffffff


	//   ....[47]....
        /*0840*/ 	.word	0xffffffff


	//   ....[48]....
        /*0844*/ 	.word	0xffffffff


	//   ....[49]....
        /*0848*/ 	.word	0xffffffff


	//   ....[50]....
        /*084c*/ 	.word	0xffffffff


	//   ....[51]....
        /*0850*/ 	.word	0xffffffff


	//   ....[52]....
        /*0854*/ 	.word	0xffffffff


	//   ....[53]....
        /*0858*/ 	.word	0xffffffff


	//   ....[54]....
        /*085c*/ 	.word	0xffffffff


	//   ....[55]....
        /*0860*/ 	.word	0xffffffff


	//   ....[56]....
        /*0864*/ 	.word	0xffffffff


	//   ....[57]....
        /*0868*/ 	.word	0xffffffff


	//   ....[58]....
        /*086c*/ 	.word	0xffffffff


	//   ....[59]....
        /*0870*/ 	.word	0xffffffff


	//   ....[60]....
        /*0874*/ 	.word	0xffffffff


	//   ....[61]....
        /*0878*/ 	.word	0xffffffff


	//   ....[62]....
        /*087c*/ 	.word	0xffffffff


	//   ....[63]....
        /*0880*/ 	.word	0xffffffff


	//   ....[64]....
        /*0884*/ 	.word	0xffffffff


	//   ....[65]....
        /*0888*/ 	.word	0xffffffff


	//   ....[66]....
        /*088c*/ 	.word	0xffffffff


	//   ....[67]....
        /*0890*/ 	.word	0xffffffff


	//   ....[68]....
        /*0894*/ 	.word	0xffffffff


	//   ....[69]....
        /*0898*/ 	.word	0xffffffff


	//   ....[70]....
        /*089c*/ 	.word	0xffffffff


	//   ....[71]....
        /*08a0*/ 	.word	0xffffffff


	//   ....[72]....
        /*08a4*/ 	.word	0xffffffff


	//   ....[73]....
        /*08a8*/ 	.word	0xffffffff


	//   ....[74]....
        /*08ac*/ 	.word	0xffffffff


	//   ....[75]....
        /*08b0*/ 	.word	0xffffffff


	//   ....[76]....
        /*08b4*/ 	.word	0xffffffff


	//   ....[77]....
        /*08b8*/ 	.word	0xffffffff


	//   ....[78]....
        /*08bc*/ 	.word	0xffffffff


	//   ....[79]....
        /*08c0*/ 	.word	0xffffffff


	//   ....[80]....
        /*08c4*/ 	.word	0xffffffff


	//   ....[81]....
        /*08c8*/ 	.word	0xffffffff


	//   ....[82]....
        /*08cc*/ 	.word	0xffffffff


	//   ....[83]....
        /*08d0*/ 	.word	0xffffffff


	//   ....[84]....
        /*08d4*/ 	.word	0xffffffff


	//   ....[85]....
        /*08d8*/ 	.word	0xffffffff


	//   ....[86]....
        /*08dc*/ 	.word	0xffffffff


	//   ....[87]....
        /*08e0*/ 	.word	0xffffffff


	//   ....[88]....
        /*08e4*/ 	.word	0xffffffff


	//   ....[89]....
        /*08e8*/ 	.word	0xffffffff


	//   ....[90]....
        /*08ec*/ 	.word	0xffffffff


	//   ....[91]....
        /*08f0*/ 	.word	0xffffffff


	//   ....[92]....
        /*08f4*/ 	.word	0xffffffff


	//   ....[93]....
        /*08f8*/ 	.word	0xffffffff


	//   ....[94]....
        /*08fc*/ 	.word	0xffffffff


	//   ....[95]....
        /*0900*/ 	.word	0xffffffff


	//   ....[96]....
        /*0904*/ 	.word	0xffffffff


	//   ....[97]....
        /*0908*/ 	.word	0xffffffff


	//   ....[98]....
        /*090c*/ 	.word	0xffffffff


	//   ....[99]....
        /*0910*/ 	.word	0xffffffff


	//   ....[100]....
        /*0914*/ 	.word	0xffffffff


	//   ....[101]....
        /*0918*/ 	.word	0xffffffff


	//   ....[102]....
        /*091c*/ 	.word	0xffffffff


	//   ....[103]....
        /*0920*/ 	.word	0xffffffff


	//   ....[104]....
        /*0924*/ 	.word	0xffffffff


	//   ....[105]....
        /*0928*/ 	.word	0xffffffff


	//   ....[106]....
        /*092c*/ 	.word	0xffffffff


	//   ....[107]....
        /*0930*/ 	.word	0xffffffff


	//   ....[108]....
        /*0934*/ 	.word	0xffffffff


	//   ....[109]....
        /*0938*/ 	.word	0xffffffff


	//   ....[110]....
        /*093c*/ 	.word	0xffffffff


	//   ....[111]....
        /*0940*/ 	.word	0xffffffff


	//   ....[112]....
        /*0944*/ 	.word	0xffffffff


	//   ....[113]....
        /*0948*/ 	.word	0xffffffff


	//   ....[114]....
        /*094c*/ 	.word	0xffffffff


	//   ....[115]....
        /*0950*/ 	.word	0xffffffff


	//   ....[116]....
        /*0954*/ 	.word	0xffffffff


	//   ....[117]....
        /*0958*/ 	.word	0xffffffff


	//   ....[118]....
        /*095c*/ 	.word	0xffffffff


	//   ....[119]....
        /*0960*/ 	.word	0xffffffff


	//   ....[120]....
        /*0964*/ 	.word	0xffffffff


	//   ....[121]....
        /*0968*/ 	.word	0xffffffff


	//   ....[122]....
        /*096c*/ 	.word	0xffffffff


	//   ....[123]....
        /*0970*/ 	.word	0xffffffff


	//   ....[124]....
        /*0974*/ 	.word	0xffffffff


	//   ....[125]....
        /*0978*/ 	.word	0xffffffff


	//   ....[126]....
        /*097c*/ 	.word	0xffffffff


	//   ....[127]....
        /*0980*/ 	.word	0xffffffff


	//   ....[128]....
        /*0984*/ 	.word	0xffffffff


	//   ....[129]....
        /*0988*/ 	.word	0xffffffff


	//   ....[130]....
        /*098c*/ 	.word	0xffffffff


	//   ....[131]....
        /*0990*/ 	.word	0xffffffff


	//   ....[132]....
        /*0994*/ 	.word	0xffffffff


	//   ....[133]....
        /*0998*/ 	.word	0xffffffff


	//   ....[134]....
        /*099c*/ 	.word	0xffffffff


	//   ....[135]....
        /*09a0*/ 	.word	0xffffffff


	//   ....[136]....
        /*09a4*/ 	.word	0xffffffff


	//   ....[137]....
        /*09a8*/ 	.word	0xffffffff


	//   ....[138]....
        /*09ac*/ 	.word	0xffffffff


	//   ....[139]....
        /*09b0*/ 	.word	0xffffffff


	//   ....[140]....
        /*09b4*/ 	.word	0xffffffff


	//   ....[141]....
        /*09b8*/ 	.word	0xffffffff


	//   ....[142]....
        /*09bc*/ 	.word	0xffffffff


	//   ....[143]....
        /*09c0*/ 	.word	0xffffffff


	//   ....[144]....
        /*09c4*/ 	.word	0xffffffff


	//   ....[145]....
        /*09c8*/ 	.word	0xffffffff


	//   ....[146]....
        /*09cc*/ 	.word	0xffffffff


	//   ....[147]....
        /*09d0*/ 	.word	0xffffffff


	//   ....[148]....
        /*09d4*/ 	.word	0xffffffff


	//   ....[149]....
        /*09d8*/ 	.word	0xffffffff


	//   ....[150]....
        /*09dc*/ 	.word	0xffffffff


	//   ....[151]....
        /*09e0*/ 	.word	0xffffffff


	//   ....[152]....
        /*09e4*/ 	.word	0xffffffff


	//   ....[153]....
        /*09e8*/ 	.word	0xffffffff


	//   ....[154]....
        /*09ec*/ 	.word	0xffffffff


	//   ....[155]....
        /*09f0*/ 	.word	0xffffffff


	//   ....[156]....
        /*09f4*/ 	.word	0xffffffff


	//   ....[157]....
        /*09f8*/ 	.word	0xffffffff


	//   ....[158]....
        /*09fc*/ 	.word	0xffffffff


	//   ....[159]....
        /*0a00*/ 	.word	0xffffffff


	//   ....[160]....
        /*0a04*/ 	.word	0xffffffff


	//   ....[161]....
        /*0a08*/ 	.word	0xffffffff


	//   ....[162]....
        /*0a0c*/ 	.word	0xffffffff


	//   ....[163]....
        /*0a10*/ 	.word	0xffffffff


	//   ....[164]....
        /*0a14*/ 	.word	0xffffffff


	//   ....[165]....
        /*0a18*/ 	.word	0xffffffff


	//   ....[166]....
        /*0a1c*/ 	.word	0xffffffff


	//   ....[167]....
        /*0a20*/ 	.word	0xffffffff


	//   ....[168]....
        /*0a24*/ 	.word	0xffffffff


	//   ....[169]....
        /*0a28*/ 	.word	0xffffffff


	//   ....[170]....
        /*0a2c*/ 	.word	0xffffffff


	//   ....[171]....
        /*0a30*/ 	.word	0xffffffff


	//   ....[172]....
        /*0a34*/ 	.word	0xffffffff


	//   ....[173]....
        /*0a38*/ 	.word	0xffffffff


	//   ....[174]....
        /*0a3c*/ 	.word	0xffffffff


	//   ....[175]....
        /*0a40*/ 	.word	0xffffffff


	//   ....[176]....
        /*0a44*/ 	.word	0xffffffff


	//   ....[177]....
        /*0a48*/ 	.word	0xffffffff


	//   ....[178]....
        /*0a4c*/ 	.word	0xffffffff


	//   ....[179]....
        /*0a50*/ 	.word	0xffffffff


	//   ....[180]....
        /*0a54*/ 	.word	0xffffffff


	//   ....[181]....
        /*0a58*/ 	.word	0xffffffff


	//   ....[182]....
        /*0a5c*/ 	.word	0xffffffff


	//   ....[183]....
        /*0a60*/ 	.word	0xffffffff


	//   ....[184]....
        /*0a64*/ 	.word	0xffffffff


	//   ....[185]....
        /*0a68*/ 	.word	0xffffffff


	//   ....[186]....
        /*0a6c*/ 	.word	0xffffffff


	//   ....[187]....
        /*0a70*/ 	.word	0xffffffff


	//   ....[188]....
        /*0a74*/ 	.word	0xffffffff


	//   ....[189]....
        /*0a78*/ 	.word	0xffffffff


	//   ....[190]....
        /*0a7c*/ 	.word	0xffffffff


	//   ....[191]....
        /*0a80*/ 	.word	0xffffffff


	//   ....[192]....
        /*0a84*/ 	.word	0xffffffff


	//   ....[193]....
        /*0a88*/ 	.word	0xffffffff


	//   ....[194]....
        /*0a8c*/ 	.word	0xffffffff


	//   ....[195]....
        /*0a90*/ 	.word	0xffffffff


	//   ....[196]....
        /*0a94*/ 	.word	0xffffffff


	//   ....[197]....
        /*0a98*/ 	.word	0xffffffff


	//   ....[198]....
        /*0a9c*/ 	.word	0xffffffff


	//   ....[199]....
        /*0aa0*/ 	.word	0xffffffff


	//   ....[200]....
        /*0aa4*/ 	.word	0xffffffff


	//   ....[201]....
        /*0aa8*/ 	.word	0xffffffff


	//   ....[202]....
        /*0aac*/ 	.word	0xffffffff


	//   ....[203]....
        /*0ab0*/ 	.word	0xffffffff


	//   ....[204]....
        /*0ab4*/ 	.word	0xffffffff


	//   ....[205]....
        /*0ab8*/ 	.word	0xffffffff


	//   ....[206]....
        /*0abc*/ 	.word	0xffffffff


	//   ....[207]....
        /*0ac0*/ 	.word	0xffffffff


	//   ....[208]....
        /*0ac4*/ 	.word	0xffffffff


	//   ....[209]....
        /*0ac8*/ 	.word	0xffffffff


	//   ....[210]....
        /*0acc*/ 	.word	0xffffffff


	//   ....[211]....
        /*0ad0*/ 	.word	0xffffffff


	//   ....[212]....
        /*0ad4*/ 	.word	0xffffffff


	//   ....[213]....
        /*0ad8*/ 	.word	0xffffffff


	//   ....[214]....
        /*0adc*/ 	.word	0xffffffff


	//   ....[215]....
        /*0ae0*/ 	.word	0xffffffff


	//   ....[216]....
        /*0ae4*/ 	.word	0xffffffff


	//   ....[217]....
        /*0ae8*/ 	.word	0xffffffff


	//   ....[218]....
        /*0aec*/ 	.word	0xffffffff


	//   ....[219]....
        /*0af0*/ 	.word	0xffffffff


	//   ....[220]....
        /*0af4*/ 	.word	0xffffffff


	//   ....[221]....
        /*0af8*/ 	.word	0xffffffff


	//   ....[222]....
        /*0afc*/ 	.word	0xffffffff


	//   ....[223]....
        /*0b00*/ 	.word	0xffffffff


	//   ....[224]....
        /*0b04*/ 	.word	0xffffffff


	//   ....[225]....
        /*0b08*/ 	.word	0xffffffff


	//   ....[226]....
        /*0b0c*/ 	.word	0xffffffff


	//   ....[227]....
        /*0b10*/ 	.word	0xffffffff


	//   ....[228]....
        /*0b14*/ 	.word	0xffffffff


	//   ....[229]....
        /*0b18*/ 	.word	0xffffffff


	//   ....[230]....
        /*0b1c*/ 	.word	0xffffffff


	//   ....[231]....
        /*0b20*/ 	.word	0xffffffff


	//   ....[232]....
        /*0b24*/ 	.word	0xffffffff


	//   ....[233]....
        /*0b28*/ 	.word	0xffffffff


	//   ....[234]....
        /*0b2c*/ 	.word	0xffffffff


	//   ....[235]....
        /*0b30*/ 	.word	0xffffffff


	//   ....[236]....
        /*0b34*/ 	.word	0xffffffff


	//   ....[237]....
        /*0b38*/ 	.word	0xffffffff


	//   ....[238]....
        /*0b3c*/ 	.word	0xffffffff


	//   ....[239]....
        /*0b40*/ 	.word	0xffffffff


	//   ....[240]....
        /*0b44*/ 	.word	0xffffffff


	//   ....[241]....
        /*0b48*/ 	.word	0xffffffff


	//   ....[242]....
        /*0b4c*/ 	.word	0xffffffff


	//   ....[243]....
        /*0b50*/ 	.word	0xffffffff


	//   ....[244]....
        /*0b54*/ 	.word	0xffffffff


	//   ....[245]....
        /*0b58*/ 	.word	0xffffffff


	//   ....[246]....
        /*0b5c*/ 	.word	0xffffffff


	//   ....[247]....
        /*0b60*/ 	.word	0xffffffff


	//   ....[248]....
        /*0b64*/ 	.word	0xffffffff


	//   ....[249]....
        /*0b68*/ 	.word	0xffffffff


	//   ....[250]....
        /*0b6c*/ 	.word	0xffffffff


	//   ....[251]....
        /*0b70*/ 	.word	0xffffffff


	//   ....[252]....
        /*0b74*/ 	.word	0xffffffff


	//   ....[253]....
        /*0b78*/ 	.word	0xffffffff


	//   ....[254]....
        /*0b7c*/ 	.word	0xffffffff


	//   ....[255]....
        /*0b80*/ 	.word	0xffffffff


	//   ....[0]....
        /*0b84*/ 	.word	0xffffffff


	//   ....[1]....
        /*0b88*/ 	.word	0xffffffff


	//   ....[2]....
        /*0b8c*/ 	.word	0xffffffff


	//   ....[3]....
        /*0b90*/ 	.word	0xffffffff


	//   ....[4]....
        /*0b94*/ 	.word	0xffffffff


	//   ....[5]....
        /*0b98*/ 	.word	0xffffffff


	//   ....[6]....
        /*0b9c*/ 	.word	0xffffffff


	//   ....[7]....
        /*0ba0*/ 	.word	0xffffffff


	//   ....[8]....
        /*0ba4*/ 	.word	0xffffffff


	//   ....[9]....
        /*0ba8*/ 	.word	0xffffffff


	//   ....[10]....
        /*0bac*/ 	.word	0xffffffff


	//   ....[11]....
        /*0bb0*/ 	.word	0xffffffff


	//   ....[12]....
        /*0bb4*/ 	.word	0xffffffff


	//   ....[13]....
        /*0bb8*/ 	.word	0xffffffff


	//   ....[14]....
        /*0bbc*/ 	.word	0xffffffff


	//   ....[15]....
        /*0bc0*/ 	.word	0xffffffff


	//   ....[16]....
        /*0bc4*/ 	.word	0xffffffff


	//   ....[17]....
        /*0bc8*/ 	.word	0xffffffff


	//   ....[18]....
        /*0bcc*/ 	.word	0xffffffff


	//   ....[19]....
        /*0bd0*/ 	.word	0xffffffff


	//   ....[20]....
        /*0bd4*/ 	.word	0xffffffff


	//----- nvinfo : EIATTR_COOP_GROUP_INSTR_OFFSETS
	.align		4
.L_890:
        /*0bd8*/ 	.byte	0x04, 0x28
        /*0bda*/ 	.short	(.L_892 - .L_891)


	//   ....[0]....
.L_891:
        /*0bdc*/ 	.word	0x00000060


	//   ....[1]....
        /*0be0*/ 	.word	0x00000260


	//   ....[2]....
        /*0be4*/ 	.word	0x00000290


	//   ....[3]....
        /*0be8*/ 	.word	0x000002c0


	//   ....[4]....
        /*0bec*/ 	.word	0x000002f0


	//   ....[5]....
        /*0bf0*/ 	.word	0x00000320


	//   ....[6]....
        /*0bf4*/ 	.word	0x00000350


	//   ....[7]....
        /*0bf8*/ 	.word	0x000004c0


	//   ....[8]....
        /*0bfc*/ 	.word	0x00000500


	//   ....[9]....
        /*0c00*/ 	.word	0x00000530


	//   ....[10]....
        /*0c04*/ 	.word	0x00000560


	//   ....[11]....
        /*0c08*/ 	.word	0x00000590


	//   ....[12]....
        /*0c0c*/ 	.word	0x000005c0


	//   ....[13]....
        /*0c10*/ 	.word	0x00000650


	//   ....[14]....
        /*0c14*/ 	.word	0x00000690


	//   ....[15]....
        /*0c18*/ 	.word	0x000006b0


	//   ....[16]....
        /*0c1c*/ 	.word	0x00000710


	//   ....[17]....
        /*0c20*/ 	.word	0x00003fc0


	//   ....[18]....
        /*0c24*/ 	.word	0x00003fd0


	//   ....[19]....
        /*0c28*/ 	.word	0x00005b60


	//   ....[20]....
        /*0c2c*/ 	.word	0x00005b70


	//   ....[21]....
        /*0c30*/ 	.word	0x000074f0


	//   ....[22]....
        /*0c34*/ 	.word	0x00007510


	//   ....[23]....
        /*0c38*/ 	.word	0x00007a80


	//   ....[24]....
        /*0c3c*/ 	.word	0x00007aa0


	//   ....[25]....
        /*0c40*/ 	.word	0x00008cc0


	//   ....[26]....
        /*0c44*/ 	.word	0x00008ce0


	//   ....[27]....
        /*0c48*/ 	.word	0x00008e30


	//   ....[28]....
        /*0c4c*/ 	.word	0x00008e40


	//   ....[29]....
        /*0c50*/ 	.word	0x00008f90


	//   ....[30]....
        /*0c54*/ 	.word	0x00008fb0


	//   ....[31]....
        /*0c58*/ 	.word	0x00009100


	//   ....[32]....
        /*0c5c*/ 	.word	0x00009110


	//   ....[33]....
        /*0c60*/ 	.word	0x00009700


	//   ....[34]....
        /*0c64*/ 	.word	0x00009710


	//   ....[35]....
        /*0c68*/ 	.word	0x00009730


	//   ....[36]....
        /*0c6c*/ 	.word	0x00009750


	//   ....[37]....
        /*0c70*/ 	.word	0x00009b30


	//   ....[38]....
        /*0c74*/ 	.word	0x00009b40


	//   ....[39]....
        /*0c78*/ 	.word	0x00009b80


	//   ....[40]....
        /*0c7c*/ 	.word	0x00009bd0


	//   ....[41]....
        /*0c80*/ 	.word	0x0000a8f0


	//   ....[42]....
        /*0c84*/ 	.word	0x0000a910


	//   ....[43]....
        /*0c88*/ 	.word	0x0000a9e0


	//   ....[44]....
        /*0c8c*/ 	.word	0x0000aa30


	//   ....[45]....
        /*0c90*/ 	.word	0x0000ae40


	//   ....[46]....
        /*0c94*/ 	.word	0x0000b300


	//   ....[47]....
        /*0c98*/ 	.word	0x0000b9b0


	//   ....[48]....
        /*0c9c*/ 	.word	0x0000b9e0


	//   ....[49]....
        /*0ca0*/ 	.word	0x0000b9f0


	//   ....[50]....
        /*0ca4*/ 	.word	0x0000ba20


	//   ....[51]....
        /*0ca8*/ 	.word	0x0000cec0


	//   ....[52]....
        /*0cac*/ 	.word	0x0000cf20


	//   ....[53]....
        /*0cb0*/ 	.word	0x0000cff0


	//   ....[54]....
        /*0cb4*/ 	.word	0x0000d010


	//   ....[55]....
        /*0cb8*/ 	.word	0x0000dcf0


	//   ....[56]....
        /*0cbc*/ 	.word	0x0000dd50


	//   ....[57]....
        /*0cc0*/ 	.word	0x0000de20


	//   ....[58]....
        /*0cc4*/ 	.word	0x0000de40


	//   ....[59]....
        /*0cc8*/ 	.word	0x0000e0b0


	//   ....[60]....
        /*0ccc*/ 	.word	0x0000e5c0


	//   ....[61]....
        /*0cd0*/ 	.word	0x0000ecc0


	//   ....[62]....
        /*0cd4*/ 	.word	0x0000ecf0


	//   ....[63]....
        /*0cd8*/ 	.word	0x0000ed10


	//   ....[64]....
        /*0cdc*/ 	.word	0x0000ed30


	//   ....[65]....
        /*0ce0*/ 	.word	0x00010920


	//   ....[66]....
        /*0ce4*/ 	.word	0x00010980


	//   ....[67]....
        /*0ce8*/ 	.word	0x00010a50


	//   ....[68]....
        /*0cec*/ 	.word	0x00010a70


	//   ....[69]....
        /*0cf0*/ 	.word	0x00011750


	//   ....[70]....
        /*0cf4*/ 	.word	0x000117b0


	//   ....[71]....
        /*0cf8*/ 	.word	0x00011880


	//   ....[72]....
        /*0cfc*/ 	.word	0x000118a0


	//   ....[73]....
        /*0d00*/ 	.word	0x00011c30


	//   ....[74]....
        /*0d04*/ 	.word	0x00011c60


	//   ....[75]....
        /*0d08*/ 	.word	0x00011c80


	//   ....[76]....
        /*0d0c*/ 	.word	0x00011ca0


	//   ....[77]....
        /*0d10*/ 	.word	0x000135a0


	//   ....[78]....
        /*0d14*/ 	.word	0x000135b0


	//   ....[79]....
        /*0d18*/ 	.word	0x00013600


	//   ....[80]....
        /*0d1c*/ 	.word	0x00013640


	//   ....[81]....
        /*0d20*/ 	.word	0x000142c0


	//   ....[82]....
        /*0d24*/ 	.word	0x000142e0


	//   ....[83]....
        /*0d28*/ 	.word	0x00014380


	//   ....[84]....
        /*0d2c*/ 	.word	0x000143a0


	//   ....[85]....
        /*0d30*/ 	.word	0x00014560


	//   ....[86]....
        /*0d34*/ 	.word	0x00014a80


	//   ....[87]....
        /*0d38*/ 	.word	0x00015180


	//   ....[88]....
        /*0d3c*/ 	.word	0x000151b0


	//   ....[89]....
        /*0d40*/ 	.word	0x000151c0


	//   ....[90]....
        /*0d44*/ 	.word	0x000151f0


	//   ....[91]....
        /*0d48*/ 	.word	0x00016990


	//   ....[92]....
        /*0d4c*/ 	.word	0x000169c0


	//   ....[93]....
        /*0d50*/ 	.word	0x000169d0


	//   ....[94]....
        /*0d54*/ 	.word	0x00016a00


	//   ....[95]....
        /*0d58*/ 	.word	0x00017e50


	//   ....[96]....
        /*0d5c*/ 	.word	0x00017e60


	//   ....[97]....
        /*0d60*/ 	.word	0x00017e80


	//   ....[98]....
        /*0d64*/ 	.word	0x00017e90


	//   ....[99]....
        /*0d68*/ 	.word	0x00018250


	//   ....[100]....
        /*0d6c*/ 	.word	0x00018270


	//   ....[101]....
        /*0d70*/ 	.word	0x000183c0


	//   ....[102]....
        /*0d74*/ 	.word	0x000183d0


	//   ....[103]....
        /*0d78*/ 	.word	0x00018520


	//   ....[104]....
        /*0d7c*/ 	.word	0x00018540


	//   ....[105]....
        /*0d80*/ 	.word	0x00018690


	//   ....[106]....
        /*0d84*/ 	.word	0x000186a0


	//   ....[107]....
        /*0d88*/ 	.word	0x000189f0


	//   ....[108]....
        /*0d8c*/ 	.word	0x00018a10


	//   ....[109]....
        /*0d90*/ 	.word	0x000193e0


	//   ....[110]....
        /*0d94*/ 	.word	0x000193f0


	//   ....[111]....
        /*0d98*/ 	.word	0x0001a550


	//   ....[112]....
        /*0d9c*/ 	.word	0x0001a570


	//   ....[113]....
        /*0da0*/ 	.word	0x0001a6c0


	//   ....[114]....
        /*0da4*/ 	.word	0x0001a6d0


	//   ....[115]....
        /*0da8*/ 	.word	0x0001a820


	//   ....[116]....
        /*0dac*/ 	.word	0x0001a840


	//   ....[117]....
        /*0db0*/ 	.word	0x0001a990


	//   ....[118]....
        /*0db4*/ 	.word	0x0001a9a0


	//   ....[119]....
        /*0db8*/ 	.word	0x0001abc0


	//   ....[120]....
        /*0dbc*/ 	.word	0x0001abe0


	//   ....[121]....
        /*0dc0*/ 	.word	0x0001ad00


	//   ....[122]....
        /*0dc4*/ 	.word	0x0001ad40


	//   ....[123]....
        /*0dc8*/ 	.word	0x0001ad70


	//   ....[124]....
        /*0dcc*/ 	.word	0x0001ada0


	//   ....[125]....
        /*0dd0*/ 	.word	0x0001add0


	//   ....[126]....
        /*0dd4*/ 	.word	0x0001ae00


	//   ....[127]....
        /*0dd8*/ 	.word	0x0001af60


	//   ....[128]....
        /*0ddc*/ 	.word	0x0001afa0


	//   ....[129]....
        /*0de0*/ 	.word	0x0001afd0


	//   ....[130]....
        /*0de4*/ 	.word	0x0001b000


	//   ....[131]....
        /*0de8*/ 	.word	0x0001b030


	//   ....[132]....
        /*0dec*/ 	.word	0x0001b060


	//   ....[133]....
        /*0df0*/ 	.word	0x0001b0f0


	//   ....[134]....
        /*0df4*/ 	.word	0x0001b130


	//   ....[135]....
        /*0df8*/ 	.word	0x0001b140


	//   ....[136]....
        /*0dfc*/ 	.word	0x0001b1a0


	//   ....[137]....
        /*0e00*/ 	.word	0x0001bb90


	//   ....[138]....
        /*0e04*/ 	.word	0x0001bbf0


	//   ....[139]....
        /*0e08*/ 	.word	0x0001bc40


	//   ....[140]....
        /*0e0c*/ 	.word	0x0001bc90


	//   ....[141]....
        /*0e10*/ 	.word	0x0001bce0


	//   ....[142]....
        /*0e14*/ 	.word	0x0001bd50


	//   ....[143]....
        /*0e18*/ 	.word	0x0001bda0


	//   ....[144]....
        /*0e1c*/ 	.word	0x0001be10


	//   ....[145]....
        /*0e20*/ 	.word	0x0001be80


	//   ....[146]....
        /*0e24*/ 	.word	0x0001bef0


	//   ....[147]....
        /*0e28*/ 	.word	0x0001bf60


	//   ....[148]....
        /*0e2c*/ 	.word	0x0001bfd0


	//   ....[149]....
        /*0e30*/ 	.word	0x0001c040


	//   ....[150]....
        /*0e34*/ 	.word	0x0001c0a0


	//   ....[151]....
        /*0e38*/ 	.word	0x0001c110


	//   ....[152]....
        /*0e3c*/ 	.word	0x0001c180


	//   ....[153]....
        /*0e40*/ 	.word	0x0001c1f0


	//   ....[154]....
        /*0e44*/ 	.word	0x0001c250


	//   ....[155]....
        /*0e48*/ 	.word	0x0001c2c0


	//   ....[156]....
        /*0e4c*/ 	.word	0x0001c330


	//   ....[157]....
        /*0e50*/ 	.word	0x0001c3a0


	//   ....[158]....
        /*0e54*/ 	.word	0x0001c540


	//   ....[159]....
        /*0e58*/ 	.word	0x0001c5a0


	//   ....[160]....
        /*0e5c*/ 	.word	0x0001c610


	//   ....[161]....
        /*0e60*/ 	.word	0x0001c680


	//   ....[162]....
        /*0e64*/ 	.word	0x0001c6e0


	//   ....[163]....
        /*0e68*/ 	.word	0x0001c730


	//   ....[164]....
        /*0e6c*/ 	.word	0x0001c780


	//   ....[165]....
        /*0e70*/ 	.word	0x0001c7d0


	//   ....[166]....
        /*0e74*/ 	.word	0x0001c840


	//   ....[167]....
        /*0e78*/ 	.word	0x0001c8b0


	//   ....[168]....
        /*0e7c*/ 	.word	0x0001ca40


	//   ....[169]....
        /*0e80*/ 	.word	0x0001caa0


	//   ....[170]....
        /*0e84*/ 	.word	0x0001cb10


	//   ....[171]....
        /*0e88*/ 	.word	0x0001cb80


	//   ....[172]....
        /*0e8c*/ 	.word	0x0001cd10


	//   ....[173]....
        /*0e90*/ 	.word	0x0001cd70


	//   ....[174]....
        /*0e94*/ 	.word	0x0001cdd0


	//   ....[175]....
        /*0e98*/ 	.word	0x0001ce30


	//   ....[176]....
        /*0e9c*/ 	.word	0x0001ce80


	//   ....[177]....
        /*0ea0*/ 	.word	0x0001cec0


	//   ....[178]....
        /*0ea4*/ 	.word	0x0001cf10


	//   ....[179]....
        /*0ea8*/ 	.word	0x0001cf50


	//   ....[180]....
        /*0eac*/ 	.word	0x0001cfb0


	//   ....[181]....
        /*0eb0*/ 	.word	0x0001d020


	//   ....[182]....
        /*0eb4*/ 	.word	0x0001d1b0


	//   ....[183]....
        /*0eb8*/ 	.word	0x0001d210


	//   ....[184]....
        /*0ebc*/ 	.word	0x0001d280


	//   ....[185]....
        /*0ec0*/ 	.word	0x0001d2f0


	//   ....[186]....
        /*0ec4*/ 	.word	0x0001d480


	//   ....[187]....
        /*0ec8*/ 	.word	0x0001d4e0


	//   ....[188]....
        /*0ecc*/ 	.word	0x0001d530


	//   ....[189]....
        /*0ed0*/ 	.word	0x0001d570


	//   ....[190]....
        /*0ed4*/ 	.word	0x0001d5c0


	//   ....[191]....
        /*0ed8*/ 	.word	0x0001d600


	//   ....[192]....
        /*0edc*/ 	.word	0x0001d650


	//   ....[193]....
        /*0ee0*/ 	.word	0x0001d6c0


	//   ....[194]....
        /*0ee4*/ 	.word	0x0001d730


	//   ....[195]....
        /*0ee8*/ 	.word	0x0001d840


	//   ....[196]....
        /*0eec*/ 	.word	0x0001d8a0


	//   ....[197]....
        /*0ef0*/ 	.word	0x0001d900


	//   ....[198]....
        /*0ef4*/ 	.word	0x0001d960


	//   ....[199]....
        /*0ef8*/ 	.word	0x0001d9b0


	//   ....[200]....
        /*0efc*/ 	.word	0x0001d9f0


	//   ....[201]....
        /*0f00*/ 	.word	0x0001da40


	//   ....[202]....
        /*0f04*/ 	.word	0x0001da90


	//   ....[203]....
        /*0f08*/ 	.word	0x0001dae0


	//   ....[204]....
        /*0f0c*/ 	.word	0x0001db40


	//   ....[205]....
        /*0f10*/ 	.word	0x0001db90


	//   ....[206]....
        /*0f14*/ 	.word	0x0001dbe0


	//   ....[207]....
        /*0f18*/ 	.word	0x0001dc50


	//   ....[208]....
        /*0f1c*/ 	.word	0x0001dcc0


	//   ....[209]....
        /*0f20*/ 	.word	0x0001dd30


	//   ....[210]....
        /*0f24*/ 	.word	0x0001dd90


	//   ....[211]....
        /*0f28*/ 	.word	0x0001de00


	//   ....[212]....
        /*0f2c*/ 	.word	0x0001de70


	//   ....[213]....
        /*0f30*/ 	.word	0x0001dee0


	//   ....[214]....
        /*0f34*/ 	.word	0x0001df40


	//   ....[215]....
        /*0f38*/ 	.word	0x0001dfb0


	//   ....[216]....
        /*0f3c*/ 	.word	0x0001e020


	//   ....[217]....
        /*0f40*/ 	.word	0x0001e090


	//   ....[218]....
        /*0f44*/ 	.word	0x0001e0f0


	//   ....[219]....
        /*0f48*/ 	.word	0x0001e160


	//   ....[220]....
        /*0f4c*/ 	.word	0x0001e1d0


	//   ....[221]....
        /*0f50*/ 	.word	0x0001e240


	//   ....[222]....
        /*0f54*/ 	.word	0x0001e2a0


	//   ....[223]....
        /*0f58*/ 	.word	0x0001e310


	//   ....[224]....
        /*0f5c*/ 	.word	0x0001e380


	//   ....[225]....
        /*0f60*/ 	.word	0x0001e3f0


	//   ....[226]....
        /*0f64*/ 	.word	0x0001e450


	//   ....[227]....
        /*0f68*/ 	.word	0x0001e4c0


	//   ....[228]....
        /*0f6c*/ 	.word	0x0001e530


	//   ....[229]....
        /*0f70*/ 	.word	0x0001e580


	//   ....[230]....
        /*0f74*/ 	.word	0x0001e5c0


	//   ....[231]....
        /*0f78*/ 	.word	0x0001e610


	//   ....[232]....
        /*0f7c*/ 	.word	0x0001e660


	//   ....[233]....
        /*0f80*/ 	.word	0x0001e6b0


	//   ....[234]....
        /*0f84*/ 	.word	0x0001e720


	//   ....[235]....
        /*0f88*/ 	.word	0x0001e770


	//   ....[236]....
        /*0f8c*/ 	.word	0x0001e7c0


	//   ....[237]....
        /*0f90*/ 	.word	0x0001e810


	//   ....[238]....
        /*0f94*/ 	.word	0x0001e860


	//   ....[239]....
        /*0f98*/ 	.word	0x0001e8b0


	//   ....[240]....
        /*0f9c*/ 	.word	0x0001e920


	//   ....[241]....
        /*0fa0*/ 	.word	0x0001e970


	//   ....[242]....
        /*0fa4*/ 	.word	0x0001e9e0


	//   ....[243]....
        /*0fa8*/ 	.word	0x0001ea40


	//   ....[244]....
        /*0fac*/ 	.word	0x0001eab0


	//   ....[245]....
        /*0fb0*/ 	.word	0x0001ef20


	//   ....[246]....
        /*0fb4*/ 	.word	0x0001ef40


	//   ....[247]....
        /*0fb8*/ 	.word	0x0001ef60


	//   ....[248]....
        /*0fbc*/ 	.word	0x0001ef70


	//   ....[249]....
        /*0fc0*/ 	.word	0x0001f720


	//   ....[250]....
        /*0fc4*/ 	.word	0x0001f730


	//   ....[251]....
        /*0fc8*/ 	.word	0x0001f740


	//   ....[252]....
        /*0fcc*/ 	.word	0x0001f750


	//   ....[253]....
        /*0fd0*/ 	.word	0x00022a90


	//   ....[254]....
        /*0fd4*/ 	.word	0x00022ab0


	//   ....[255]....
        /*0fd8*/ 	.word	0x00022ad0


	//   ....[0]....
        /*0fdc*/ 	.word	0x00022ae0


	//   ....[1]....
        /*0fe0*/ 	.word	0x000230c0


	//   ....[2]....
        /*0fe4*/ 	.word	0x000230d0


	//   ....[3]....
        /*0fe8*/ 	.word	0x000230e0


	//   ....[4]....
        /*0fec*/ 	.word	0x000230f0


	//   ....[5]....
        /*0ff0*/ 	.word	0x00026560


	//   ....[6]....
        /*0ff4*/ 	.word	0x000265d0


	//   ....[7]....
        /*0ff8*/ 	.word	0x00026640


	//   ....[8]....
        /*0ffc*/ 	.word	0x000266a0


	//   ....[9]....
        /*1000*/ 	.word	0x00026710


	//   ....[10]....
        /*1004*/ 	.word	0x00026770


	//   ....[11]....
        /*1008*/ 	.word	0x000267d0


	//   ....[12]....
        /*100c*/ 	.word	0x00026830


	//   ....[13]....
        /*1010*/ 	.word	0x000268a0


	//   ....[14]....
        /*1014*/ 	.word	0x00026910


	//   ....[15]....
        /*1018*/ 	.word	0x00026980


	//   ....[16]....
        /*101c*/ 	.word	0x000269e0


	//   ....[17]....
        /*1020*/ 	.word	0x00026a50


	//   ....[18]....
        /*1024*/ 	.word	0x00026ab0


	//   ....[19]....
        /*1028*/ 	.word	0x00026b20


	//   ....[20]....
        /*102c*/ 	.word	0x00026b80


	//----- nvinfo : EIATTR_EXIT_INSTR_OFFSETS
	.align		4
.L_892:
        /*1030*/ 	.byte	0x04, 0x1c
        /*1032*/ 	.short	(.L_894 - .L_893)


	//   ....[0]....
.L_893:
        /*1034*/ 	.word	0x00001100


	//   ....[1]....
        /*1038*/ 	.word	0x0001bb50


	//----- nvinfo : EIATTR_MAX_THREADS
	.align		4
.L_894:
        /*103c*/ 	.byte	0x04, 0x05
        /*103e*/ 	.short	(.L_896 - .L_895)
.L_895:
        /*1040*/ 	.word	0x00000100
        /*1044*/ 	.word	0x00000001
        /*1048*/ 	.word	0x00000001


	//----- nvinfo : EIATTR_CRS_STACK_SIZE
	.align		4
.L_896:
        /*104c*/ 	.byte	0x04, 0x1e
        /*104e*/ 	.short	(.L_898 - .L_897)
.L_897:
        /*1050*/ 	.word	0x00000000
.L_898:


//--------------------- .nv.info._ZN7cutlass13device_kernelIN5flash19enable_sm80_to_sm89INS1_16FlashAttnFwdSm80INS1_25CollectiveMainloopFwdSm80ILi8ELi1ELb0EN4cute5tupleIJNS5_1CILi128EEENS7_ILi64EEENS7_ILi192EEEEEELi192ENS_10bfloat16_tEfNS_4arch4Sm80ELb1ELb0ELb0ELb0ELb1ELb0ELb1ELb1EEENS1_21CollectiveEpilogueFwdINS6_IJS8_SA_S9_EEENS6_IJNS7_ILi1EEESI_SI_EEESC_SE_Li256ELb0ELb1ELb1ELb0EEENS1_30DynamicPersistentTileSchedulerILi256ELi256ELb1ELb1ELb0EEEEEEEEEvNT_6ParamsE --------------------------
	.section	.nv.info._ZN7cutlass13device_kernelIN5flash19enable_sm80_to_sm89INS1_16FlashAttnFwdSm80INS1_25CollectiveMainloopFwdSm80ILi8ELi1ELb0EN4cute5tupleIJNS5_1CILi128EEENS7_ILi64EEENS7_ILi192EEEEEELi192ENS_10bfloat16_tEfNS_4arch4Sm80ELb1ELb0ELb0ELb0ELb1ELb0ELb1ELb1EEENS1_21CollectiveEpilogueFwdINS6_IJS8_SA_S9_EEENS6_IJNS7_ILi1EEESI_SI_EEESC_SE_Li256ELb0ELb1ELb1ELb0EEENS1_30DynamicPersistentTileSchedulerILi256ELi256ELb1ELb1ELb0EEEEEEEEEvNT_6ParamsE,"",@"SHT_CUDA_INFO"
	.sectionflags	@""
	.align	4


	//----- nvinfo : EIATTR_CUDA_API_VERSION
	.align		4
        /*0000*/ 	.byte	0x04, 0x37
        /*0002*/ 	.short	(.L_900 - .L_899)
.L_899:
        /*0004*/ 	.word	0x00000082


	//----- nvinfo : EIATTR_SW2861232_WAR
	.align		4
.L_900:
        /*0008*/ 	.byte	0x01, 0x35
	.zero		2


	//----- nvinfo : EIATTR_PARAM_CBANK
	.align		4
        /*000c*/ 	.byte	0x04, 0x0a
        /*000e*/ 	.short	(.L_902 - .L_901)
	.align		4
.L_901:
        /*0010*/ 	.word	index@(.nv.constant0._ZN7cutlass13device_kernelIN5flash19enable_sm80_to_sm89INS1_16FlashAttnFwdSm80INS1_25CollectiveMainloopFwdSm80ILi8ELi1ELb0EN4cute5tupleIJNS5_1CILi128EEENS7_ILi64EEENS7_ILi192EEEEEELi192ENS_10bfloat16_tEfNS_4arch4Sm80ELb1ELb0ELb0ELb0ELb1ELb0ELb1ELb1EEENS1_21CollectiveEpilogueFwdINS6_IJS8_SA_S9_EEENS6_IJNS7_ILi1EEESI_SI_EEESC_SE_Li256ELb0ELb1ELb1ELb0EEENS1_30DynamicPersistentTileSchedulerILi256ELi256ELb1ELb1ELb0EEEEEEEEEvNT_6ParamsE)
        /*0014*/ 	.short	0x0160
        /*0016*/ 	.short	0x0428


	//----- nvinfo : EIATTR_CBANK_PARAM_SIZE
	.align		4
.L_902:
        /*0018*/ 	.byte	0x03, 0x19
        /*001a*/ 	.short	0x0428


	//----- nvinfo : EIATTR_KPARAM_INFO
	.align		4
        /*001c*/ 	.byte	0x04, 0x17
        /*001e*/ 	.short	(.L_904 - .L_903)
.L_903:
        /*0020*/ 	.word	0x00000000
        /*0024*/ 	.short	0x0000
        /*0026*/ 	.short	0x0000
        /*0028*/ 	.byte	0x00, 0xf0, 0xa1, 0x10


	//----- nvinfo : EIATTR_MAXREG_COUNT
	.align		4
.L_904:
        /*002c*/ 	.byte	0x03, 0x1b
        /*002e*/ 	.short	0x00ff


	//----- nvinfo : EIATTR_NUM_BARRIERS
	.align		4
        /*0030*/ 	.byte	0x02, 0x4c
        /*0032*/ 	.byte	0x06
	.zero		1


	//----- nvinfo : EIATTR_ANNOTATIONS
	.align		4
        /*0034*/ 	.byte	0x04, 0x55
        /*0036*/ 	.short	(.L_906 - .L_905)


	//   ....[0]....
.L_905:
        /*0038*/ 	.word	0x00000001
        /*003c*/ 	.byte	0x70, 0x00, 0x00, 0x00, 0x01, 0x00, 0x00, 0x00, 0xd0, 0x04, 0x00, 0x00, 0x01, 0x00, 0x00, 0x00
        /*004c*/ 	.byte	0xa0, 0x05, 0x00, 0x00, 0x01, 0x00, 0x00, 0x00, 0xc0, 0x33, 0x00, 0x00, 0x01, 0x00, 0x00, 0x00
        /*005c*/ 	.byte	0xe0, 0xb5, 0x00, 0x00, 0x01, 0x00, 0x00, 0x00, 0x20, 0xb6, 0x00, 0x00, 0x01, 0x00, 0x00, 0x00
        /*006c*/ 	.byte	0x80, 0xcc, 0x00, 0x00


	//----- nvinfo : EIATTR_MERCURY_ISA_VERSION
	.align		4
.L_906:
        /*0070*/ 	.byte	0x03, 0x5f
        /*0072*/ 	.short	0x0000


	//----- nvinfo : EIATTR_INT_WARP_WIDE_INSTR_OFFSETS
	.align		4
        /*0074*/ 	.byte	0x04, 0x31
        /*0076*/ 	.short	(.L_908 - .L_907)


	//   ....[0]....
.L_907:
        /*0078*/ 	.word	0x0000b410


	//   ....[1]....
        /*007c*/ 	.word	0x0000b490


	//----- nvinfo : EIATTR_COOP_GROUP_MASK_REGIDS
	.align		4
.L_908:
        /*0080*/ 	.byte	0x04, 0x29
        /*0082*/ 	.short	(.L_910 - .L_909)


	//   ....[0]....
.L_909:
        /*0084*/ 	.word	0xffffffff


	//   ....[1]....
        /*0088*/ 	.word	0xffffffff


	//   ....[2]....
        /*008c*/ 	.word	0xffffffff


	//   ....[3]....
        /*0090*/ 	.word	0xffffffff


	//   ....[4]....
        /*0094*/ 	.word	0xffffffff


	//   ....[5]....
        /*0098*/ 	.word	0xffffffff


	//   ....[6]....
        /*009c*/ 	.word	0xffffffff


	//   ....[7]....
        /*00a0*/ 	.word	0xffffffff


	//   ....[8]....
        /*00a4*/ 	.word	0xffffffff


	//   ....[9]....
        /*00a8*/ 	.word	0xffffffff


	//   ....[10]....
        /*00ac*/ 	.word	0xffffffff


	//   ....[11]....
        /*00b0*/ 	.word	0xffffffff


	//   ....[12]....
        /*00b4*/ 	.word	0xffffffff


	//   ....[13]....
        /*00b8*/ 	.word	0xffffffff


	//   ....[14]....
        /*00bc*/ 	.word	0xffffffff


	//   ....[15]....
        /*00c0*/ 	.word	0xffffffff


	//   ....[16]....
        /*00c4*/ 	.word	0xffffffff


	//   ....[17]....
        /*00c8*/ 	.word	0xffffffff


	//   ....[18]....
        /*00cc*/ 	.word	0xffffffff


	//   ....[19]....
        /*00d0*/ 	.word	0xffffffff


	//   ....[20]....
        /*00d4*/ 	.word	0xffffffff


	//   ....[21]....
        /*00d8*/ 	.word	0xffffffff


	//   ....[22]....
        /*00dc*/ 	.word	0xffffffff


	//   ....[23]....
        /*00e0*/ 	.word	0xffffffff


	//   ....[24]....
        /*00e4*/ 	.word	0xffffffff


	//   ....[25]....
        /*00e8*/ 	.word	0xffffffff


	//   ....[26]....
        /*00ec*/ 	.word	0xffffffff


	//   ....[27]....
        /*00f0*/ 	.word	0xffffffff


	//   ....[28]....
        /*00f4*/ 	.word	0xffffffff


	//   ....[29]....
        /*00f8*/ 	.word	0xffffffff


	//   ....[30]....
        /*00fc*/ 	.word	0xffffffff


	//   ....[31]....
        /*0100*/ 	.word	0xffffffff


	//   ....[32]....
        /*0104*/ 	.word	0xffffffff


	//   ....[33]....
        /*0108*/ 	.word	0xffffffff


	//   ....[34]....
        /*010c*/ 	.word	0xffffffff


	//   ....[35]....
        /*0110*/ 	.word	0xffffffff


	//   ....[36]....
        /*0114*/ 	.word	0xffffffff


	//   ....[37]....
        /*0118*/ 	.word	0xffffffff


	//   ....[38]....
        /*011c*/ 	.word	0xffffffff


	//   ....[39]....
        /*0120*/ 	.word	0xffffffff


	//   ....[40]....
        /*0124*/ 	.word	0xffffffff


	//   ....[41]....
        /*0128*/ 	.word	0xffffffff


	//   ....[42]....
        /*012c*/ 	.word	0xffffffff


	//   ....[43]....
        /*0130*/ 	.word	0xffffffff


	//   ....[44]....
        /*0134*/ 	.word	0xffffffff


	//   ....[45]....
        /*0138*/ 	.word	0xffffffff


	//   ....[46]....
        /*013c*/ 	.word	0xffffffff


	//   ....[47]....
        /*0140*/ 	.word	0xffffffff


	//   ....[48]....
        /*0144*/ 	.word	0xffffffff


	//   ....[49]....
        /*0148*/ 	.word	0xffffffff


	//   ....[50]....
        /*014c*/ 	.word	0xffffffff


	//   ....[51]....
        /*0150*/ 	.word	0xffffffff


	//   ....[52]....
        /*0154*/ 	.word	0xffffffff


	//   ....[53]....
        /*0158*/ 	.word	0xffffffff


	//   ....[54]....
        /*015c*/ 	.word	0xffffffff


	//   ....[55]....
        /*0160*/ 	.word	0xffffffff


	//   ....[56]....
        /*0164*/ 	.word	0xffffffff


	//   ....[57]....
        /*0168*/ 	.word	0xffffffff


	//   ....[58]....
        /*016c*/ 	.word	0xffffffff


	//   ....[59]....
        /*0170*/ 	.word	0xffffffff


	//   ....[60]....
        /*0174*/ 	.word	0xffffffff


	//   ....[61]....
        /*0178*/ 	.word	0xffffffff


	//   ....[62]....
        /*017c*/ 	.word	0xffffffff


	//   ....[63]....
        /*0180*/ 	.word	0xffffffff


	//   ....[64]....
        /*0184*/ 	.word	0xffffffff


	//   ....[65]....
        /*0188*/ 	.word	0xffffffff


	//   ....[66]....
        /*018c*/ 	.word	0xffffffff


	//   ....[67]....
        /*0190*/ 	.word	0xffffffff


	//   ....[68]....
        /*0194*/ 	.word	0xffffffff


	//   ....[69]....
        /*0198*/ 	.word	0xffffffff


	//   ....[70]....
        /*019c*/ 	.word	0xffffffff


	//   ....[71]....
        /*01a0*/ 	.word	0xffffffff


	//   ....[72]....
        /*01a4*/ 	.word	0xffffffff


	//   ....[73]....
        /*01a8*/ 	.word	0xffffffff


	//   ....[74]....
        /*01ac*/ 	.word	0xffffffff


	//   ....[75]....
        /*01b0*/ 	.word	0xffffffff


	//   ....[76]....
        /*01b4*/ 	.word	0xffffffff


	//   ....[77]....
        /*01b8*/ 	.word	0xffffffff


	//   ....[78]....
        /*01bc*/ 	.word	0xffffffff


	//   ....[79]....
        /*01c0*/ 	.word	0xffffffff


	//   ....[80]....
        /*01c4*/ 	.word	0xffffffff


	//   ....[81]....
        /*01c8*/ 	.word	0xffffffff


	//   ....[82]....
        /*01cc*/ 	.word	0xffffffff


	//   ....[83]....
        /*01d0*/ 	.word	0xffffffff


	//   ....[84]....
        /*01d4*/ 	.word	0xffffffff


	//   ....[85]....
        /*01d8*/ 	.word	0xffffffff


	//   ....[86]....
        /*01dc*/ 	.word	0xffffffff


	//   ....[87]....
        /*01e0*/ 	.word	0xffffffff


	//   ....[88]....
        /*01e4*/ 	.word	0xffffffff


	//   ....[89]....
        /*01e8*/ 	.word	0xffffffff


	//   ....[90]....
        /*01ec*/ 	.word	0xffffffff


	//   ....[91]....
        /*01f0*/ 	.word	0xffffffff


	//   ....[92]....
        /*01f4*/ 	.word	0xffffffff


	//   ....[93]....
        /*01f8*/ 	.word	0xffffffff


	//   ....[94]....
        /*01fc*/ 	.word	0xffffffff


	//   ....[95]....
        /*0200*/ 	.word	0xffffffff


	//   ....[96]....
        /*0204*/ 	.word	0xffffffff


	//   ....[97]....
        /*0208*/ 	.word	0xffffffff


	//   ....[98]....
        /*020c*/ 	.word	0xffffffff


	//   ....[99]....
        /*0210*/ 	.word	0xffffffff


	//   ....[100]....
        /*0214*/ 	.word	0xffffffff


	//   ....[101]....
        /*0218*/ 	.word	0xffffffff


	//   ....[102]....
        /*021c*/ 	.word	0xffffffff


	//   ....[103]....
        /*0220*/ 	.word	0xffffffff


	//   ....[104]....
        /*0224*/ 	.word	0xffffffff


	//   ....[105]....
        /*0228*/ 	.word	0xffffffff


	//   ....[106]....
        /*022c*/ 	.word	0xffffffff


	//   ....[107]....
        /*0230*/ 	.word	0xffffffff


	//   ....[108]....
        /*0234*/ 	.word	0xffffffff


	//   ....[109]....
        /*0238*/ 	.word	0xffffffff


	//   ....[110]....
        /*023c*/ 	.word	0xffffffff


	//   ....[111]....
        /*0240*/ 	.word	0xffffffff


	//   ....[112]....
        /*0244*/ 	.word	0xffffffff


	//----- nvinfo : EIATTR_COOP_GROUP_INSTR_OFFSETS
	.align		4
.L_910:
        /*0248*/ 	.byte	0x04, 0x28
        /*024a*/ 	.short	(.L_912 - .L_911)


	//   ....[0]....
.L_911:
        /*024c*/ 	.word	0x00000050


	//   ....[1]....
        /*0250*/ 	.word	0x000015b0


	//   ....[2]....
        /*0254*/ 	.word	0x000015d0


	//   ....[3]....
        /*0258*/ 	.word	0x00001750


	//   ....[4]....
        /*025c*/ 	.word	0x00001760


	//   ....[5]....
        /*0260*/ 	.word	0x000018c0


	//   ....[6]....
        /*0264*/ 	.word	0x000018e0


	//   ....[7]....
        /*0268*/ 	.word	0x00001a40


	//   ....[8]....
        /*026c*/ 	.word	0x00001a50


	//   ....[9]....
        /*0270*/ 	.word	0x00001f30


	//   ....[10]....
        /*0274*/ 	.word	0x00001f40


	//   ....[11]....
        /*0278*/ 	.word	0x00001f50


	//   ....[12]....
        /*027c*/ 	.word	0x00001f60


	//   ....[13]....
        /*0280*/ 	.word	0x00002230


	//   ....[14]....
        /*0284*/ 	.word	0x00002240


	//   ....[15]....
        /*0288*/ 	.word	0x00002250


	//   ....[16]....
        /*028c*/ 	.word	0x000022d0


	//   ....[17]....
        /*0290*/ 	.word	0x00003100


	//   ....[18]....
        /*0294*/ 	.word	0x00003120


	//   ....[19]....
        /*0298*/ 	.word	0x00003220


	//   ....[20]....
        /*029c*/ 	.word	0x00003240


	//   ....[21]....
        /*02a0*/ 	.word	0x00003490


	//   ....[22]....
        /*02a4*/ 	.word	0x000036d0


	//   ....[23]....
        /*02a8*/ 	.word	0x00003ad0


	//   ....[24]....
        /*02ac*/ 	.word	0x00003af0


	//   ....[25]....
        /*02b0*/ 	.word	0x00003b10


	//   ....[26]....
        /*02b4*/ 	.word	0x00003b30


	//   ....[27]....
        /*02b8*/ 	.word	0x00004f20


	//   ....[28]....
        /*02bc*/ 	.word	0x00004f40


	//   ....[29]....
        /*02c0*/ 	.word	0x00005010


	//   ....[30]....
        /*02c4*/ 	.word	0x00005050


	//   ....[31]....
        /*02c8*/ 	.word	0x00005dd0


	//   ....[32]....
        /*02cc*/ 	.word	0x00005df0


	//   ....[33]....
        /*02d0*/ 	.word	0x00005ec0


	//   ....[34]....
        /*02d4*/ 	.word	0x00005f00


	//   ....[35]....
        /*02d8*/ 	.word	0x00006140


	//   ....[36]....
        /*02dc*/ 	.word	0x00006380


	//   ....[37]....
        /*02e0*/ 	.word	0x00006780


	//   ....[38]....
        /*02e4*/ 	.word	0x000067a0


	//   ....[39]....
        /*02e8*/ 	.word	0x000067c0


	//   ....[40]....
        /*02ec*/ 	.word	0x000067e0


	//   ....[41]....
        /*02f0*/ 	.word	0x000081e0


	//   ....[42]....
        /*02f4*/ 	.word	0x000081f0


	//   ....[43]....
        /*02f8*/ 	.word	0x00008230


	//   ....[44]....
        /*02fc*/ 	.word	0x00008250


	//   ....[45]....
        /*0300*/ 	.word	0x00009010


	//   ....[46]....
        /*0304*/ 	.word	0x00009030


	//   ....[47]....
        /*0308*/ 	.word	0x00009100


	//   ....[48]....
        /*030c*/ 	.word	0x00009120


	//   ....[49]....
        /*0310*/ 	.word	0x00009460


	//   ....[50]....
        /*0314*/ 	.word	0x00009470


	//   ....[51]....
        /*0318*/ 	.word	0x000094a0


	//   ....[52]....
        /*031c*/ 	.word	0x000094b0


	//   ....[53]....
        /*0320*/ 	.word	0x0000abf0


	//   ....[54]....
        /*0324*/ 	.word	0x0000ac20


	//   ....[55]....
        /*0328*/ 	.word	0x0000ac30


	//   ....[56]....
        /*032c*/ 	.word	0x0000ac60


	//   ....[57]....
        /*0330*/ 	.word	0x0000b5d0


	//   ....[58]....
        /*0334*/ 	.word	0x0000bbd0


	//   ....[59]....
        /*0338*/ 	.word	0x0000bc00


	//   ....[60]....
        /*033c*/ 	.word	0x0000bc20


	//   ....[61]....
        /*0340*/ 	.word	0x0000bc40


	//   ....[62]....
        /*0344*/ 	.word	0x0000bd30


	//   ....[63]....
        /*0348*/ 	.word	0x0000bd50


	//   ....[64]....
        /*034c*/ 	.word	0x0000c3b0


	//   ....[65]....
        /*0350*/ 	.word	0x0000c3c0


	//   ....[66]....
        /*0354*/ 	.word	0x0000cd00


	//   ....[67]....
        /*0358*/ 	.word	0x0000cde0


	//   ....[68]....
        /*035c*/ 	.word	0x0000ce50


	//   ....[69]....
        /*0360*/ 	.word	0x0000ceb0


	//   ....[70]....
        /*0364*/ 	.word	0x0000cf10


	//   ....[71]....
        /*0368*/ 	.word	0x0000cf70


	//   ....[72]....
        /*036c*/ 	.word	0x0000cfe0


	//   ....[73]....
        /*0370*/ 	.word	0x0000d040


	//   ....[74]....
        /*0374*/ 	.word	0x0000d0a0


	//   ....[75]....
        /*0378*/ 	.word	0x0000d100


	//   ....[76]....
        /*037c*/ 	.word	0x0000d170


	//   ....[77]....
        /*0380*/ 	.word	0x0000d2e0


	//   ....[78]....
        /*0384*/ 	.word	0x0000d340


	//   ....[79]....
        /*0388*/ 	.word	0x0000d3a0


	//   ....[80]....
        /*038c*/ 	.word	0x0000d400


	//   ....[81]....
        /*0390*/ 	.word	0x0000d840


	//   ....[82]....
        /*0394*/ 	.word	0x0000d890


	//   ....[83]....
        /*0398*/ 	.word	0x0000d8e0


	//   ....[84]....
        /*039c*/ 	.word	0x0000d930


	//   ....[85]....
        /*03a0*/ 	.word	0x0000d9a0


	//   ....[86]....
        /*03a4*/ 	.word	0x0000da10


	//   ....[87]....
        /*03a8*/ 	.word	0x0000db80


	//   ....[88]....
        /*03ac*/ 	.word	0x0000dbe0


	//   ....[89]....
        /*03b0*/ 	.word	0x0000dc40


	//   ....[90]....
        /*03b4*/ 	.word	0x0000dcb0


	//   ....[91]....
        /*03b8*/ 	.word	0x0000de20


	//   ....[92]....
        /*03bc*/ 	.word	0x0000de80


	//   ....[93]....
        /*03c0*/ 	.word	0x0000dee0


	//   ....[94]....
        /*03c4*/ 	.word	0x0000df40


	//   ....[95]....
        /*03c8*/ 	.word	0x0000e380


	//   ....[96]....
        /*03cc*/ 	.word	0x0000e3c0


	//   ....[97]....
        /*03d0*/ 	.word	0x0000e410


	//   ....[98]....
        /*03d4*/ 	.word	0x0000e450


	//   ....[99]....
        /*03d8*/ 	.word	0x0000e4b0


	//   ....[100]....
        /*03dc*/ 	.word	0x0000e510


	//   ....[101]....
        /*03e0*/ 	.word	0x0000e580


	//   ....[102]....
        /*03e4*/ 	.word	0x0000e6c0


	//   ....[103]....
        /*03e8*/ 	.word	0x0000e720


	//   ....[104]....
        /*03ec*/ 	.word	0x0000e760


	//   ....[105]....
        /*03f0*/ 	.word	0x0000e7a0


	//   ....[106]....
        /*03f4*/ 	.word	0x0000e7f0


	//   ....[107]....
        /*03f8*/ 	.word	0x0000e830


	//   ....[108]....
        /*03fc*/ 	.word	0x0000e880


	//   ....[109]....
        /*0400*/ 	.word	0x0000e8e0


	//   ....[110]....
        /*0404*/ 	.word	0x0000e930


	//   ....[111]....
        /*0408*/ 	.word	0x0000e980


	//   ....[112]....
        /*040c*/ 	.word	0x0000e9f0


	//----- nvinfo : EIATTR_EXIT_INSTR_OFFSETS
	.align		4
.L_912:
        /*0410*/ 	.byte	0x04, 0x1c
        /*0412*/ 	.short	(.L_914 - .L_913)


	//   ....[0]....
.L_913:
        /*0414*/ 	.word	0x000000a0


	//   ....[1]....
        /*0418*/ 	.word	0x0000cd90


	//----- nvinfo : EIATTR_MAX_THREADS
	.align		4
.L_914:
        /*041c*/ 	.byte	0x04, 0x05
        /*041e*/ 	.short	(.L_916 - .L_915)
.L_915:
        /*0420*/ 	.word	0x00000100
        /*0424*/ 	.word	0x00000001
        /*0428*/ 	.word	0x00000001


	//----- nvinfo : EIATTR_CRS_STACK_SIZE
	.align		4
.L_916:
        /*042c*/ 	.byte	0x04, 0x1e
        /*042e*/ 	.short	(.L_918 - .L_917)
.L_917:
        /*0430*/ 	.word	0x00000000
.L_918:


//--------------------- .nv.info._ZN7cutlass13device_kernelIN5flash19enable_sm80_to_sm89INS1_16FlashAttnFwdSm80INS1_25CollectiveMainloopFwdSm80ILi8ELi1ELb0EN4cute5tupleIJNS5_1CILi128EEENS7_ILi64EEENS7_ILi192EEEEEELi192ENS_10bfloat16_tEfNS_4arch4Sm80ELb1ELb0ELb0ELb1ELb1ELb0ELb1ELb1EEENS1_21CollectiveEpilogueFwdINS6_IJS8_SA_S9_EEENS6_IJNS7_ILi1EEESI_SI_EEESC_SE_Li256ELb1ELb1ELb1ELb0EEENS1_36VarlenDynamicPersistentTileSchedulerILi128ELi64ELi256ELi256ELb1ELb1ELb0ELb1ELb1ELb1EEEEEEEEEvNT_6ParamsE --------------------------
	.section	.nv.info._ZN7cutlass13device_kernelIN5flash19enable_sm80_to_sm89INS1_16FlashAttnFwdSm80INS1_25CollectiveMainloopFwdSm80ILi8ELi1ELb0EN4cute5tupleIJNS5_1CILi128EEENS7_ILi64EEENS7_ILi192EEEEEELi192ENS_10bfloat16_tEfNS_4arch4Sm80ELb1ELb0ELb0ELb1ELb1ELb0ELb1ELb1EEENS1_21CollectiveEpilogueFwdINS6_IJS8_SA_S9_EEENS6_IJNS7_ILi1EEESI_SI_EEESC_SE_Li256ELb1ELb1ELb1ELb0EEENS1_36VarlenDynamicPersistentTileSchedulerILi128ELi64ELi256ELi256ELb1ELb1ELb0ELb1ELb1ELb1EEEEEEEEEvNT_6ParamsE,"",@"SHT_CUDA_INFO"
	.sectionflags	@""
	.align	4


	//----- nvinfo : EIATTR_CUDA_API_VERSION
	.align		4
        /*0000*/ 	.byte	0x04, 0x37
        /*0002*/ 	.short	(.L_920 - .L_919)
.L_919:
        /*0004*/ 	.word	0x00000082


	//----- nvinfo : EIATTR_SW2861232_WAR
	.align		4
.L_920:
        /*0008*/ 	.byte	0x01, 0x35
	.zero		2


	//----- nvinfo : EIATTR_PARAM_CBANK
	.align		4
        /*000c*/ 	.byte	0x04, 0x0a
        /*000e*/ 	.short	(.L_922 - .L_921)
	.align		4
.L_921:
        /*0010*/ 	.word	index@(.nv.constant0._ZN7cutlass13device_kernelIN5flash19enable_sm80_to_sm89INS1_16FlashAttnFwdSm80INS1_25CollectiveMainloopFwdSm80ILi8ELi1ELb0EN4cute5tupleIJNS5_1CILi128EEENS7_ILi64EEENS7_ILi192EEEEEELi192ENS_10bfloat16_tEfNS_4arch4Sm80ELb1ELb0ELb0ELb1ELb1ELb0ELb1ELb1EEENS1_21CollectiveEpilogueFwdINS6_IJS8_SA_S9_EEENS6_IJNS7_ILi1EEESI_SI_EEESC_SE_Li256ELb1ELb1ELb1ELb0EEENS1_36VarlenDynamicPersistentTileSchedulerILi128ELi64ELi256ELi256ELb1ELb1ELb0ELb1ELb1ELb1EEEEEEEEEvNT_6ParamsE)
        /*0014*/ 	.short	0x0160
        /*0016*/ 	.short	0x0438


	//----- nvinfo : EIATTR_CBANK_PARAM_SIZE
	.align		4
.L_922:
        /*0018*/ 	.byte	0x03, 0x19
        /*001a*/ 	.short	0x0438


	//----- nvinfo : EIATTR_KPARAM_INFO
	.align		4
        /*001c*/ 	.byte	0x04, 0x17
        /*001e*/ 	.short	(.L_924 - .L_923)
.L_923:
        /*0020*/ 	.word	0x00000000
        /*0024*/ 	.short	0x0000
        /*0026*/ 	.short	0x0000
        /*0028*/ 	.byte	0x00, 0xf0, 0xe1, 0x10


	//----- nvinfo : EIATTR_MAXREG_COUNT
	.align		4
.L_924:
        /*002c*/ 	.byte	0x03, 0x1b
        /*002e*/ 	.short	0x00ff


	//----- nvinfo : EIATTR_NUM_BARRIERS
	.align		4
        /*0030*/ 	.byte	0x02, 0x4c
        /*0032*/ 	.byte	0x06
	.zero		1


	//----- nvinfo : EIATTR_ANNOTATIONS
	.align		4
        /*0034*/ 	.byte	0x04, 0x55
        /*0036*/ 	.short	(.L_926 - .L_925)


	//   ....[0]....
.L_925:
        /*0038*/ 	.word	0x00000001
        /*003c*/ 	.byte	0x70, 0x00, 0x00, 0x00, 0x01, 0x00, 0x00, 0x00, 0x90, 0x14, 0x00, 0x00, 0x01, 0x00, 0x00, 0x00
        /*004c*/ 	.byte	0x80, 0x18, 0x00, 0x00, 0x01, 0x00, 0x00, 0x00, 0xb0, 0x18, 0x00, 0x00, 0x01, 0x00, 0x00, 0x00
        /*005c*/ 	.byte	0xf0, 0x18, 0x00, 0x00, 0x01, 0x00, 0x00, 0x00, 0x80, 0xc5, 0x00, 0x00, 0x01, 0x00, 0x00, 0x00
        /*006c*/ 	.byte	0x90, 0xc5, 0x00, 0x00, 0x01, 0x00, 0x00, 0x00, 0xa0, 0xc5, 0x00, 0x00, 0x01, 0x00, 0x00, 0x00
        /*007c*/ 	.byte	0x10, 0xcd, 0x00, 0x00, 0x01, 0x00, 0x00, 0x00, 0x10, 0xf8, 0x00, 0x00


	//----- nvinfo : EIATTR_MERCURY_ISA_VERSION
	.align		4
.L_926:
        /*0088*/ 	.byte	0x03, 0x5f
        /*008a*/ 	.short	0x0000


	//----- nvinfo : EIATTR_INT_WARP_WIDE_INSTR_OFFSETS
	.align		4
        /*008c*/ 	.byte	0x04, 0x31
        /*008e*/ 	.short	(.L_928 - .L_927)


	//   ....[0]....
.L_927:
        /*0090*/ 	.word	0x0000c460


	//   ....[1]....
        /*0094*/ 	.word	0x0000c4e0


	//----- nvinfo : EIATTR_COOP_GROUP_MASK_REGIDS
	.align		4
.L_928:
        /*0098*/ 	.byte	0x04, 0x29
        /*009a*/ 	.short	(.L_930 - .L_929)


	//   ....[0]....
.L_929:
        /*009c*/ 	.word	0xffffffff


	//   ....[1]....
        /*00a0*/ 	.word	0xffffffff


	//   ....[2]....
        /*00a4*/ 	.word	0xffffffff


	//   ....[3]....
        /*00a8*/ 	.word	0xffffffff


	//   ....[4]....
        /*00ac*/ 	.word	0xffffffff


	//   ....[5]....
        /*00b0*/ 	.word	0xffffffff


	//   ....[6]....
        /*00b4*/ 	.word	0xffffffff


	//   ....[7]....
        /*00b8*/ 	.word	0xffffffff


	//   ....[8]....
        /*00bc*/ 	.word	0xffffffff


	//   ....[9]....
        /*00c0*/ 	.word	0xffffffff


	//   ....[10]....
        /*00c4*/ 	.word	0xffffffff


	//   ....[11]....
        /*00c8*/ 	.word	0xffffffff


	//   ....[12]....
        /*00cc*/ 	.word	0xffffffff


	//   ....[13]....
        /*00d0*/ 	.word	0xffffffff


	//   ....[14]....
        /*00d4*/ 	.word	0xffffffff


	//   ....[15]....
        /*00d8*/ 	.word	0xffffffff


	//   ....[16]....
        /*00dc*/ 	.word	0xffffffff


	//   ....[17]....
        /*00e0*/ 	.word	0xffffffff


	//   ....[18]....
        /*00e4*/ 	.word	0xffffffff


	//   ....[19]....
        /*00e8*/ 	.word	0xffffffff


	//   ....[20]....
        /*00ec*/ 	.word	0xffffffff


	//   ....[21]....
        /*00f0*/ 	.word	0xffffffff


	//   ....[22]....
        /*00f4*/ 	.word	0xffffffff


	//   ....[23]....
        /*00f8*/ 	.word	0xffffffff


	//   ....[24]....
        /*00fc*/ 	.word	0xffffffff


	//   ....[25]....
        /*0100*/ 	.word	0xffffffff


	//   ....[26]....
        /*0104*/ 	.word	0xffffffff


	//   ....[27]....
        /*0108*/ 	.word	0xffffffff


	//   ....[28]....
        /*010c*/ 	.word	0xffffffff


	//   ....[29]....
        /*0110*/ 	.word	0xffffffff


	//   ....[30]....
        /*0114*/ 	.word	0xffffffff


	//   ....[31]....
        /*0118*/ 	.word	0xffffffff


	//   ....[32]....
        /*011c*/ 	.word	0xffffffff


	//   ....[33]....
        /*0120*/ 	.word	0xffffffff


	//   ....[34]....
        /*0124*/ 	.word	0xffffffff


	//   ....[35]....
        /*0128*/ 	.word	0xffffffff


	//   ....[36]....
        /*012c*/ 	.word	0xffffffff


	//   ....[37]....
        /*0130*/ 	.word	0xffffffff


	//   ....[38]....
        /*0134*/ 	.word	0xffffffff


	//   ....[39]....
        /*0138*/ 	.word	0xffffffff


	//   ....[40]....
        /*013c*/ 	.word	0xffffffff


	//   ....[41]....
        /*0140*/ 	.word	0xffffffff


	//   ....[42]....
        /*0144*/ 	.word	0xffffffff


	//   ....[43]....
        /*0148*/ 	.word	0xffffffff


	//   ....[44]....
        /*014c*/ 	.word	0xffffffff


	//   ....[45]....
        /*0150*/ 	.word	0xffffffff


	//   ....[46]....
        /*0154*/ 	.word	0xffffffff


	//   ....[47]....
        /*0158*/ 	.word	0xffffffff


	//   ....[48]....
        /*015c*/ 	.word	0xffffffff


	//   ....[49]....
        /*0160*/ 	.word	0xffffffff


	//   ....[50]....
        /*0164*/ 	.word	0xffffffff


	//   ....[51]....
        /*0168*/ 	.word	0xffffffff


	//   ....[52]....
        /*016c*/ 	.word	0xffffffff


	//   ....[53]....
        /*0170*/ 	.word	0xffffffff


	//   ....[54]....
        /*0174*/ 	.word	0xffffffff


	//   ....[55]....
        /*0178*/ 	.word	0xffffffff


	//   ....[56]....
        /*017c*/ 	.word	0xffffffff


	//   ....[57]....
        /*0180*/ 	.word	0xffffffff


	//   ....[58]....
        /*0184*/ 	.word	0xffffffff


	//   ....[59]....
        /*0188*/ 	.word	0xffffffff


	//   ....[60]....
        /*018c*/ 	.word	0xffffffff


	//   ....[61]....
        /*0190*/ 	.word	0xffffffff


	//   ....[62]....
        /*0194*/ 	.word	0xffffffff


	//   ....[63]....
        /*0198*/ 	.word	0xffffffff


	//   ....[64]....
        /*019c*/ 	.word	0xffffffff


	//   ....[65]....
        /*01a0*/ 	.word	0xffffffff


	//   ....[66]....
        /*01a4*/ 	.word	0xffffffff


	//   ....[67]....
        /*01a8*/ 	.word	0xffffffff


	//   ....[68]....
        /*01ac*/ 	.word	0xffffffff


	//   ....[69]....
        /*01b0*/ 	.word	0xffffffff


	//   ....[70]....
        /*01b4*/ 	.word	0xffffffff


	//   ....[71]....
        /*01b8*/ 	.word	0xffffffff


	//   ....[72]....
        /*01bc*/ 	.word	0xffffffff


	//   ....[73]....
        /*01c0*/ 	.word	0xffffffff


	//   ....[74]....
        /*01c4*/ 	.word	0xffffffff


	//   ....[75]....
        /*01c8*/ 	.word	0xffffffff


	//   ....[76]....
        /*01cc*/ 	.word	0xffffffff


	//   ....[77]....
        /*01d0*/ 	.word	0xffffffff


	//   ....[78]....
        /*01d4*/ 	.word	0xffffffff


	//   ....[79]....
        /*01d8*/ 	.word	0xffffffff


	//   ....[80]....
        /*01dc*/ 	.word	0xffffffff


	//   ....[81]....
        /*01e0*/ 	.word	0xffffffff


	//   ....[82]....
        /*01e4*/ 	.word	0xffffffff


	//   ....[83]....
        /*01e8*/ 	.word	0xffffffff


	//   ....[84]....
        /*01ec*/ 	.word	0xffffffff


	//   ....[85]....
        /*01f0*/ 	.word	0xffffffff


	//   ....[86]....
        /*01f4*/ 	.word	0xffffffff


	//   ....[87]....
        /*01f8*/ 	.word	0xffffffff


	//   ....[88]....
        /*01fc*/ 	.word	0xffffffff


	//   ....[89]....
        /*0200*/ 	.word	0xffffffff


	//   ....[90]....
        /*0204*/ 	.word	0xffffffff


	//   ....[91]....
        /*0208*/ 	.word	0xffffffff


	//   ....[92]....
        /*020c*/ 	.word	0xffffffff


	//   ....[93]....
        /*0210*/ 	.word	0xffffffff


	//   ....[94]....
        /*0214*/ 	.word	0xffffffff


	//   ....[95]....
        /*0218*/ 	.word	0xffffffff


	//   ....[96]....
        /*021c*/ 	.word	0xffffffff


	//   ....[97]....
        /*0220*/ 	.word	0xffffffff


	//   ....[98]....
        /*0224*/ 	.word	0xffffffff


	//   ....[99]....
        /*0228*/ 	.word	0xffffffff


	//   ....[100]....
        /*022c*/ 	.word	0xffffffff


	//   ....[101]....
        /*0230*/ 	.word	0xffffffff


	//   ....[102]....
        /*0234*/ 	.word	0xffffffff


	//   ....[103]....
        /*0238*/ 	.word	0xffffffff


	//   ....[104]....
        /*023c*/ 	.word	0xffffffff


	//   ....[105]....
        /*0240*/ 	.word	0xffffffff


	//   ....[106]....
        /*0244*/ 	.word	0xffffffff


	//   ....[107]....
        /*0248*/ 	.word	0xffffffff


	//   ....[108]....
        /*024c*/ 	.word	0xffffffff


	//   ....[109]....
        /*0250*/ 	.word	0xffffffff


	//   ....[110]....
        /*0254*/ 	.word	0xffffffff


	//   ....[111]....
        /*0258*/ 	.word	0xffffffff


	//   ....[112]....
        /*025c*/ 	.word	0xffffffff


	//   ....[113]....
        /*0260*/ 	.word	0xffffffff


	//   ....[114]....
        /*0264*/ 	.word	0xffffffff


	//   ....[115]....
        /*0268*/ 	.word	0xffffffff


	//   ....[116]....
        /*026c*/ 	.word	0xffffffff


	//   ....[117]....
        /*0270*/ 	.word	0xffffffff


	//   ....[118]....
        /*0274*/ 	.word	0xffffffff


	//   ....[119]....
        /*0278*/ 	.word	0xffffffff


	//   ....[120]....
        /*027c*/ 	.word	0xffffffff


	//   ....[121]....
        /*0280*/ 	.word	0xffffffff


	//   ....[122]....
        /*0284*/ 	.word	0xffffffff


	//   ....[123]....
        /*0288*/ 	.word	0xffffffff


	//   ....[124]....
        /*028c*/ 	.word	0xffffffff


	//   ....[125]....
        /*0290*/ 	.word	0xffffffff


	//   ....[126]....
        /*0294*/ 	.word	0xffffffff


	//   ....[127]....
        /*0298*/ 	.word	0xffffffff


	//   ....[128]....
        /*029c*/ 	.word	0xffffffff


	//   ....[129]....
        /*02a0*/ 	.word	0xffffffff


	//   ....[130]....
        /*02a4*/ 	.word	0xffffffff


	//   ....[131]....
        /*02a8*/ 	.word	0xffffffff


	//   ....[132]....
        /*02ac*/ 	.word	0xffffffff


	//   ....[133]....
        /*02b0*/ 	.word	0xffffffff


	//   ....[134]....
        /*02b4*/ 	.word	0xffffffff


	//   ....[135]....
        /*02b8*/ 	.word	0xffffffff


	//   ....[136]....
        /*02bc*/ 	.word	0xffffffff


	//   ....[137]....
        /*02c0*/ 	.word	0xffffffff


	//   ....[138]....
        /*02c4*/ 	.word	0xffffffff


	//   ....[139]....
        /*02c8*/ 	.word	0xffffffff


	//   ....[140]....
        /*02cc*/ 	.word	0xffffffff


	//   ....[141]....
        /*02d0*/ 	.word	0xffffffff


	//   ....[142]....
        /*02d4*/ 	.word	0xffffffff


	//   ....[143]....
        /*02d8*/ 	.word	0xffffffff


	//   ....[144]....
        /*02dc*/ 	.word	0xffffffff


	//   ....[145]....
        /*02e0*/ 	.word	0xffffffff


	//   ....[146]....
        /*02e4*/ 	.word	0xffffffff


	//   ....[147]....
        /*02e8*/ 	.word	0xffffffff


	//   ....[148]....
        /*02ec*/ 	.word	0xffffffff


	//   ....[149]....
        /*02f0*/ 	.word	0xffffffff


	//   ....[150]....
        /*02f4*/ 	.word	0xffffffff


	//   ....[151]....
        /*02f8*/ 	.word	0xffffffff


	//   ....[152]....
        /*02fc*/ 	.word	0xffffffff


	//   ....[153]....
        /*0300*/ 	.word	0xffffffff


	//   ....[154]....
        /*0304*/ 	.word	0xffffffff


	//   ....[155]....
        /*0308*/ 	.word	0xffffffff


	//   ....[156]....
        /*030c*/ 	.word	0xffffffff


	//   ....[157]....
        /*0310*/ 	.word	0xffffffff


	//   ....[158]....
        /*0314*/ 	.word	0xffffffff


	//   ....[159]....
        /*0318*/ 	.word	0xffffffff


	//   ....[160]....
        /*031c*/ 	.word	0xffffffff


	//   ....[161]....
        /*0320*/ 	.word	0xffffffff


	//   ....[162]....
        /*0324*/ 	.word	0xffffffff


	//   ....[163]....
        /*0328*/ 	.word	0xffffffff


	//   ....[164]....
        /*032c*/ 	.word	0xffffffff


	//   ....[165]....
        /*0330*/ 	.word	0xffffffff


	//   ....[166]....
        /*0334*/ 	.word	0xffffffff


	//   ....[167]....
        /*0338*/ 	.word	0xffffffff


	//   ....[168]....
        /*033c*/ 	.word	0xffffffff


	//   ....[169]....
        /*0340*/ 	.word	0xffffffff


	//   ....[170]....
        /*0344*/ 	.word	0xffffffff


	//   ....[171]....
        /*0348*/ 	.word	0xffffffff


	//   ....[172]....
        /*034c*/ 	.word	0xffffffff


	//   ....[173]....
        /*0350*/ 	.word	0xffffffff


	//   ....[174]....
        /*0354*/ 	.word	0xffffffff


	//   ....[175]....
        /*0358*/ 	.word	0xffffffff


	//   ....[176]....
        /*035c*/ 	.word	0xffffffff


	//   ....[177]....
        /*0360*/ 	.word	0xffffffff


	//   ....[178]....
        /*0364*/ 	.word	0xffffffff


	//   ....[179]....
        /*0368*/ 	.word	0xffffffff


	//   ....[180]....
        /*036c*/ 	.word	0xffffffff


	//   ....[181]....
        /*0370*/ 	.word	0xffffffff


	//   ....[182]....
        /*0374*/ 	.word	0xffffffff


	//   ....[183]....
        /*0378*/ 	.word	0xffffffff


	//   ....[184]....
        /*037c*/ 	.word	0xffffffff


	//   ....[185]....
        /*0380*/ 	.word	0xffffffff


	//   ....[186]....
        /*0384*/ 	.word	0xffffffff


	//   ....[187]....
        /*0388*/ 	.word	0xffffffff


	//   ....[188]....
        /*038c*/ 	.word	0xffffffff


	//   ....[189]....
        /*0390*/ 	.word	0xffffffff


	//   ....[190]....
        /*0394*/ 	.word	0xffffffff


	//   ....[191]....
        /*0398*/ 	.word	0xffffffff


	//   ....[192]....
        /*039c*/ 	.word	0xffffffff


	//   ....[193]....
        /*03a0*/ 	.word	0xffffffff


	//   ....[194]....
        /*03a4*/ 	.word	0xffffffff


	//   ....[195]....
        /*03a8*/ 	.word	0xffffffff


	//   ....[196]....
        /*03ac*/ 	.word	0xffffffff


	//   ....[197]....
        /*03b0*/ 	.word	0xffffffff


	//   ....[198]....
        /*03b4*/ 	.word	0xffffffff


	//   ....[199]....
        /*03b8*/ 	.word	0xffffffff


	//   ....[200]....
        /*03bc*/ 	.word	0xffffffff


	//   ....[201]....
        /*03c0*/ 	.word	0xffffffff


	//   ....[202]....
        /*03c4*/ 	.word	0xffffffff


	//   ....[203]....
        /*03c8*/ 	.word	0xffffffff


	//   ....[204]....
        /*03cc*/ 	.word	0xffffffff


	//   ....[205]....
        /*03d0*/ 	.word	0xffffffff


	//   ....[206]....
        /*03d4*/ 	.word	0xffffffff


	//   ....[207]....
        /*03d8*/ 	.word	0xffffffff


	//----- nvinfo : EIATTR_COOP_GROUP_INSTR_OFFSETS
	.align		4
.L_930:
        /*03dc*/ 	.byte	0x04, 0x28
        /*03de*/ 	.short	(.L_932 - .L_931)


	//   ....[0]....
.L_931:
        /*03e0*/ 	.word	0x00000050


	//   ....[1]....
        /*03e4*/ 	.word	0x000001e0


	//   ....[2]....
        /*03e8*/ 	.word	0x00000210


	//   ....[3]....
        /*03ec*/ 	.word	0x00000240


	//   ....[4]....
        /*03f0*/ 	.word	0x00000270


	//   ....[5]....
        /*03f4*/ 	.word	0x000002a0


	//   ....[6]....
        /*03f8*/ 	.word	0x000002d0


	//   ....[7]....
        /*03fc*/ 	.word	0x00000430


	//   ....[8]....
        /*0400*/ 	.word	0x00000470


	//   ....[9]....
        /*0404*/ 	.word	0x000004a0


	//   ....[10]....
        /*0408*/ 	.word	0x000004d0


	//   ....[11]....
        /*040c*/ 	.word	0x00000500


	//   ....[12]....
        /*0410*/ 	.word	0x00000530


	//   ....[13]....
        /*0414*/ 	.word	0x000005c0


	//   ....[14]....
        /*0418*/ 	.word	0x00000600


	//   ....[15]....
        /*041c*/ 	.word	0x00000620


	//   ....[16]....
        /*0420*/ 	.word	0x00000680


	//   ....[17]....
        /*0424*/ 	.word	0x000026d0


	//   ....[18]....
        /*0428*/ 	.word	0x000026f0


	//   ....[19]....
        /*042c*/ 	.word	0x00002860


	//   ....[20]....
        /*0430*/ 	.word	0x00002870


	//   ....[21]....
        /*0434*/ 	.word	0x000029d0


	//   ....[22]....
        /*0438*/ 	.word	0x000029f0


	//   ....[23]....
        /*043c*/ 	.word	0x00002b50


	//   ....[24]....
        /*0440*/ 	.word	0x00002b60


	//   ....[25]....
        /*0444*/ 	.word	0x00003000


	//   ....[26]....
        /*0448*/ 	.word	0x00003010


	//   ....[27]....
        /*044c*/ 	.word	0x00003020


	//   ....[28]....
        /*0450*/ 	.word	0x00003030


	//   ....[29]....
        /*0454*/ 	.word	0x000032c0


	//   ....[30]....
        /*0458*/ 	.word	0x00003300


	//   ....[31]....
        /*045c*/ 	.word	0x00003310


	//   ....[32]....
        /*0460*/ 	.word	0x00003350


	//   ....[33]....
        /*0464*/ 	.word	0x00004100


	//   ....[34]....
        /*0468*/ 	.word	0x00004120


	//   ....[35]....
        /*046c*/ 	.word	0x00004220


	//   ....[36]....
        /*0470*/ 	.word	0x00004240


	//   ....[37]....
        /*0474*/ 	.word	0x00004470


	//   ....[38]....
        /*0478*/ 	.word	0x000046b0


	//   ....[39]....
        /*047c*/ 	.word	0x00004ab0


	//   ....[40]....
        /*0480*/ 	.word	0x00004ad0


	//   ....[41]....
        /*0484*/ 	.word	0x00004af0


	//   ....[42]....
        /*0488*/ 	.word	0x00004b10


	//   ....[43]....
        /*048c*/ 	.word	0x00005f20


	//   ....[44]....
        /*0490*/ 	.word	0x00005f40


	//   ....[45]....
        /*0494*/ 	.word	0x00006010


	//   ....[46]....
        /*0498*/ 	.word	0x00006050


	//   ....[47]....
        /*049c*/ 	.word	0x00006dc0


	//   ....[48]....
        /*04a0*/ 	.word	0x00006de0


	//   ....[49]....
        /*04a4*/ 	.word	0x00006eb0


	//   ....[50]....
        /*04a8*/ 	.word	0x00006ef0


	//   ....[51]....
        /*04ac*/ 	.word	0x00007110


	//   ....[52]....
        /*04b0*/ 	.word	0x00007350


	//   ....[53]....
        /*04b4*/ 	.word	0x00007630


	//   ....[54]....
        /*04b8*/ 	.word	0x00007680


	//   ....[55]....
        /*04bc*/ 	.word	0x000077a0


	//   ....[56]....
        /*04c0*/ 	.word	0x000077c0


	//   ....[57]....
        /*04c4*/ 	.word	0x00009230


	//   ....[58]....
        /*04c8*/ 	.word	0x00009240


	//   ....[59]....
        /*04cc*/ 	.word	0x00009280


	//   ....[60]....
        /*04d0*/ 	.word	0x000092a0


	//   ....[61]....
        /*04d4*/ 	.word	0x0000a050


	//   ....[62]....
        /*04d8*/ 	.word	0x0000a070


	//   ....[63]....
        /*04dc*/ 	.word	0x0000a140


	//   ....[64]....
        /*04e0*/ 	.word	0x0000a160


	//   ....[65]....
        /*04e4*/ 	.word	0x0000a4a0


	//   ....[66]....
        /*04e8*/ 	.word	0x0000a4b0


	//   ....[67]....
        /*04ec*/ 	.word	0x0000a4e0


	//   ....[68]....
        /*04f0*/ 	.word	0x0000a4f0


	//   ....[69]....
        /*04f4*/ 	.word	0x0000bc40


	//   ....[70]....
        /*04f8*/ 	.word	0x0000bc70


	//   ....[71]....
        /*04fc*/ 	.word	0x0000bc80


	//   ....[72]....
        /*0500*/ 	.word	0x0000bcb0


	//   ....[73]....
        /*0504*/ 	.word	0x0000d070


	//   ....[74]....
        /*0508*/ 	.word	0x0000d090


	//   ....[75]....
        /*050c*/ 	.word	0x0000d0b0


	//   ....[76]....
        /*0510*/ 	.word	0x0000d0c0


	//   ....[77]....
        /*0514*/ 	.word	0x0000d400


	//   ....[78]....
        /*0518*/ 	.word	0x0000d420


	//   ....[79]....
        /*051c*/ 	.word	0x0000d580


	//   ....[80]....
        /*0520*/ 	.word	0x0000d590


	//   ....[81]....
        /*0524*/ 	.word	0x0000d6f0


	//   ....[82]....
        /*0528*/ 	.word	0x0000d710


	//   ....[83]....
        /*052c*/ 	.word	0x0000d870


	//   ....[84]....
        /*0530*/ 	.word	0x0000d880


	//   ....[85]....
        /*0534*/ 	.word	0x0000dbc0


	//   ....[86]....
        /*0538*/ 	.word	0x0000dbe0


	//   ....[87]....
        /*053c*/ 	.word	0x0000e3b0


	//   ....[88]....
        /*0540*/ 	.word	0x0000e3c0


	//   ....[89]....
        /*0544*/ 	.word	0x0000f240


	//   ....[90]....
        /*0548*/ 	.word	0x0000f260


	//   ....[91]....
        /*054c*/ 	.word	0x0000f3d0


	//   ....[92]....
        /*0550*/ 	.word	0x0000f3e0


	//   ....[93]....
        /*0554*/ 	.word	0x0000f540


	//   ....[94]....
        /*0558*/ 	.word	0x0000f560


	//   ....[95]....
        /*055c*/ 	.word	0x0000f6c0


	//   ....[96]....
        /*0560*/ 	.word	0x0000f6d0


	//   ....[97]....
        /*0564*/ 	.word	0x0000f8d0


	//   ....[98]....
        /*0568*/ 	.word	0x0000f8f0


	//   ....[99]....
        /*056c*/ 	.word	0x0000fa10


	//   ....[100]....
        /*0570*/ 	.word	0x0000fa50


	//   ....[101]....
        /*0574*/ 	.word	0x0000fa80


	//   ....[102]....
        /*0578*/ 	.word	0x0000fab0


	//   ....[103]....
        /*057c*/ 	.word	0x0000fae0


	//   ....[104]....
        /*0580*/ 	.word	0x0000fb10


	//   ....[105]....
        /*0584*/ 	.word	0x0000fc60


	//   ....[106]....
        /*0588*/ 	.word	0x0000fca0


	//   ....[107]....
        /*058c*/ 	.word	0x0000fcd0


	//   ....[108]....
        /*0590*/ 	.word	0x0000fd00


	//   ....[109]....
        /*0594*/ 	.word	0x0000fd30


	//   ....[110]....
        /*0598*/ 	.word	0x0000fd60


	//   ....[111]....
        /*059c*/ 	.word	0x0000fdf0


	//   ....[112]....
        /*05a0*/ 	.word	0x0000fe30


	//   ....[113]....
        /*05a4*/ 	.word	0x0000fe40


	//   ....[114]....
        /*05a8*/ 	.word	0x0000fea0


	//   ....[115]....
        /*05ac*/ 	.word	0x00010850


	//   ....[116]....
        /*05b0*/ 	.word	0x000108b0


	//   ....[117]....
        /*05b4*/ 	.word	0x00010900


	//   ....[118]....
        /*05b8*/ 	.word	0x00010950


	//   ....[119]....
        /*05bc*/ 	.word	0x000109a0


	//   ....[120]....
        /*05c0*/ 	.word	0x00010a10


	//   ....[121]....
        /*05c4*/ 	.word	0x00010a60


	//   ....[122]....
        /*05c8*/ 	.word	0x00010ad0


	//   ....[123]....
        /*05cc*/ 	.word	0x00010b40


	//   ....[124]....
        /*05d0*/ 	.word	0x00010bb0


	//   ....[125]....
        /*05d4*/ 	.word	0x00010c20


	//   ....[126]....
        /*05d8*/ 	.word	0x00010c90


	//   ....[127]....
        /*05dc*/ 	.word	0x00010d00


	//   ....[128]....
        /*05e0*/ 	.word	0x00010d60


	//   ....[129]....
        /*05e4*/ 	.word	0x00010dd0


	//   ....[130]....
        /*05e8*/ 	.word	0x00010e40


	//   ....[131]....
        /*05ec*/ 	.word	0x00010eb0


	//   ....[132]....
        /*05f0*/ 	.word	0x00010f10


	//   ....[133]....
        /*05f4*/ 	.word	0x00010f80


	//   ....[134]....
        /*05f8*/ 	.word	0x00010ff0


	//   ....[135]....
        /*05fc*/ 	.word	0x00011160


	//   ....[136]....
        /*0600*/ 	.word	0x000111c0


	//   ....[137]....
        /*0604*/ 	.word	0x00011230


	//   ....[138]....
        /*0608*/ 	.word	0x000112a0


	//   ....[139]....
        /*060c*/ 	.word	0x000116e0


	//   ....[140]....
        /*0610*/ 	.word	0x00011730


	//   ....[141]....
        /*0614*/ 	.word	0x00011780


	//   ....[142]....
        /*0618*/ 	.word	0x000117d0


	//   ....[143]....
        /*061c*/ 	.word	0x00011840


	//   ....[144]....
        /*0620*/ 	.word	0x000118b0


	//   ....[145]....
        /*0624*/ 	.word	0x00011a20


	//   ....[146]....
        /*0628*/ 	.word	0x00011a80


	//   ....[147]....
        /*062c*/ 	.word	0x00011af0


	//   ....[148]....
        /*0630*/ 	.word	0x00011b60


	//   ....[149]....
        /*0634*/ 	.word	0x00011cd0


	//   ....[150]....
        /*0638*/ 	.word	0x00011d30


	//   ....[151]....
        /*063c*/ 	.word	0x00011da0


	//   ....[152]....
        /*0640*/ 	.word	0x00011e10


	//   ....[153]....
        /*0644*/ 	.word	0x00012250


	//   ....[154]....
        /*0648*/ 	.word	0x00012290


	//   ....[155]....
        /*064c*/ 	.word	0x000122e0


	//   ....[156]....
        /*0650*/ 	.word	0x00012330


	//   ....[157]....
        /*0654*/ 	.word	0x00012390


	//   ....[158]....
        /*0658*/ 	.word	0x00012400


	//   ....[159]....
        /*065c*/ 	.word	0x00012470


	//   ....[160]....
        /*0660*/ 	.word	0x000125b0


	//   ....[161]....
        /*0664*/ 	.word	0x00012610


	//   ....[162]....
        /*0668*/ 	.word	0x00012660


	//   ....[163]....
        /*066c*/ 	.word	0x000126a0


	//   ....[164]....
        /*0670*/ 	.word	0x000126f0


	//   ....[165]....
        /*0674*/ 	.word	0x00012730


	//   ....[166]....
        /*0678*/ 	.word	0x00012780


	//   ....[167]....
        /*067c*/ 	.word	0x000127d0


	//   ....[168]....
        /*0680*/ 	.word	0x00012820


	//   ....[169]....
        /*0684*/ 	.word	0x00012870


	//   ....[170]....
        /*0688*/ 	.word	0x000128e0


	//   ....[171]....
        /*068c*/ 	.word	0x00012950


	//   ....[172]....
        /*0690*/ 	.word	0x000129c0


	//   ....[173]....
        /*0694*/ 	.word	0x00012a20


	//   ....[174]....
        /*0698*/ 	.word	0x00012a90


	//   ....[175]....
        /*069c*/ 	.word	0x00012b00


	//   ....[176]....
        /*06a0*/ 	.word	0x00012b70


	//   ....[177]....
        /*06a4*/ 	.word	0x00012bd0


	//   ....[178]....
        /*06a8*/ 	.word	0x00012c40


	//   ....[179]....
        /*06ac*/ 	.word	0x00012cb0


	//   ....[180]....
        /*06b0*/ 	.word	0x00012d20


	//   ....[181]....
        /*06b4*/ 	.word	0x00012d80


	//   ....[182]....
        /*06b8*/ 	.word	0x00012df0


	//   ....[183]....
        /*06bc*/ 	.word	0x00012e60


	//   ....[184]....
        /*06c0*/ 	.word	0x00012ed0


	//   ....[185]....
        /*06c4*/ 	.word	0x00012f30


	//   ....[186]....
        /*06c8*/ 	.word	0x00012fa0


	//   ....[187]....
        /*06cc*/ 	.word	0x00013010


	//   ....[188]....
        /*06d0*/ 	.word	0x00013080


	//   ....[189]....
        /*06d4*/ 	.word	0x000130e0


	//   ....[190]....
        /*06d8*/ 	.word	0x00013150


	//   ....[191]....
        /*06dc*/ 	.word	0x000131c0


	//   ....[192]....
        /*06e0*/ 	.word	0x00013210


	//   ....[193]....
        /*06e4*/ 	.word	0x00013250


	//   ....[194]....
        /*06e8*/ 	.word	0x000132a0


	//   ....[195]....
        /*06ec*/ 	.word	0x000132f0


	//   ....[196]....
        /*06f0*/ 	.word	0x00013340


	//   ....[197]....
        /*06f4*/ 	.word	0x000133b0


	//   ....[198]....
        /*06f8*/ 	.word	0x00013400


	//   ....[199]....
        /*06fc*/ 	.word	0x00013450


	//   ....[200]....
        /*0700*/ 	.word	0x000134a0


	//   ....[201]....
        /*0704*/ 	.word	0x000134f0


	//   ....[202]....
        /*0708*/ 	.word	0x00013540


	//   ....[203]....
        /*070c*/ 	.word	0x000135b0


	//   ....[204]....
        /*0710*/ 	.word	0x00013600


	//   ....[205]....
        /*0714*/ 	.word	0x00013670


	//   ....[206]....
        /*0718*/ 	.word	0x000136d0


	//   ....[207]....
        /*071c*/ 	.word	0x00013740


	//----- nvinfo : EIATTR_EXIT_INSTR_OFFSETS
	.align		4
.L_932:
        /*0720*/ 	.byte	0x04, 0x1c
        /*0722*/ 	.short	(.L_934 - .L_933)


	//   ....[0]....
.L_933:
        /*0724*/ 	.word	0x00000fe0


	//   ....[1]....
        /*0728*/ 	.word	0x00010810


	//----- nvinfo : EIATTR_MAX_THREADS
	.align		4
.L_934:
        /*072c*/ 	.byte	0x04, 0x05
        /*072e*/ 	.short	(.L_936 - .L_935)
.L_935:
        /*0730*/ 	.word	0x00000100
        /*0734*/ 	.word	0x00000001
        /*0738*/ 	.word	0x00000001


	//----- nvinfo : EIATTR_CRS_STACK_SIZE
	.align		4
.L_936:
        /*073c*/ 	.byte	0x04, 0x1e
        /*073e*/ 	.short	(.L_938 - .L_937)
.L_937:
        /*0740*/ 	.word	0x00000000
.L_938:


//--------------------- .nv.info._ZN7cutlass13device_kernelIN5flash19enable_sm80_to_sm89INS1_16FlashAttnFwdSm80INS1_25CollectiveMainloopFwdSm80ILi8ELi1ELb0EN4cute5tupleIJNS5_1CILi128EEENS7_ILi64EEENS7_ILi192EEEEEELi192ENS_10bfloat16_tEfNS_4arch4Sm80ELb1ELb0ELb0ELb1ELb1ELb1ELb1ELb1EEENS1_21CollectiveEpilogueFwdINS6_IJS8_SA_S9_EEENS6_IJNS7_ILi1EEESI_SI_EEESC_SE_Li256ELb1ELb1ELb1ELb0EEENS1_36VarlenDynamicPersistentTileSchedulerILi128ELi64ELi256ELi256ELb1ELb1ELb0ELb1ELb1ELb1EEEEEEEEEvNT_6ParamsE --------------------------
	.section	.nv.info._ZN7cutlass13device_kernelIN5flash19enable_sm80_to_sm89INS1_16FlashAttnFwdSm80INS1_25CollectiveMainloopFwdSm80ILi8ELi1ELb0EN4cute5tupleIJNS5_1CILi128EEENS7_ILi64EEENS7_ILi192EEEEEELi192ENS_10bfloat16_tEfNS_4arch4Sm80ELb1ELb0ELb0ELb1ELb1ELb1ELb1ELb1EEENS1_21CollectiveEpilogueFwdINS6_IJS8_SA_S9_EEENS6_IJNS7_ILi1EEESI_SI_EEESC_SE_Li256ELb1ELb1ELb1ELb0EEENS1_36VarlenDynamicPersistentTileSchedulerILi128ELi64ELi256ELi256ELb1ELb1ELb0ELb1ELb1ELb1EEEEEEEEEvNT_6ParamsE,"",@"SHT_CUDA_INFO"
	.sectionflags	@""
	.align	4


	//----- nvinfo : EIATTR_CUDA_API_VERSION
	.align		4
        /*0000*/ 	.byte	0x04, 0x37
        /*0002*/ 	.short	(.L_940 - .L_939)
.L_939:
        /*0004*/ 	.word	0x00000082


	//----- nvinfo : EIATTR_SW2861232_WAR
	.align		4
.L_940:
        /*0008*/ 	.byte	0x01, 0x35
	.zero		2


	//----- nvinfo : EIATTR_PARAM_CBANK
	.align		4
        /*000c*/ 	.byte	0x04, 0x0a
        /*000e*/ 	.short	(.L_942 - .L_941)
	.align		4
.L_941:
        /*0010*/ 	.word	index@(.nv.constant0._ZN7cutlass13device_kernelIN5flash19enable_sm80_to_sm89INS1_16FlashAttnFwdSm80INS1_25CollectiveMainloopFwdSm80ILi8ELi1ELb0EN4cute5tupleIJNS5_1CILi128EEENS7_ILi64EEENS7_ILi192EEEEEELi192ENS_10bfloat16_tEfNS_4arch4Sm80ELb1ELb0ELb0ELb1ELb1ELb1ELb1ELb1EEENS1_21CollectiveEpilogueFwdINS6_IJS8_SA_S9_EEENS6_IJNS7_ILi1EEESI_SI_EEESC_SE_Li256ELb1ELb1ELb1ELb0EEENS1_36VarlenDynamicPersistentTileSchedulerILi128ELi64ELi256ELi256ELb1ELb1ELb0ELb1ELb1ELb1EEEEEEEEEvNT_6ParamsE)
        /*0014*/ 	.short	0x0160
        /*0016*/ 	.short	0x0438


	//----- nvinfo : EIATTR_CBANK_PARAM_SIZE
	.align		4
.L_942:
        /*0018*/ 	.byte	0x03, 0x19
        /*001a*/ 	.short	0x0438


	//----- nvinfo : EIATTR_KPARAM_INFO
	.align		4
        /*001c*/ 	.byte	0x04, 0x17
        /*001e*/ 	.short	(.L_944 - .L_943)
.L_943:
        /*0020*/ 	.word	0x00000000
        /*0024*/ 	.short	0x0000
        /*0026*/ 	.short	0x0000
        /*0028*/ 	.byte	0x00, 0xf0, 0xe1, 0x10


	//----- nvinfo : EIATTR_MAXREG_COUNT
	.align		4
.L_944:
        /*002c*/ 	.byte	0x03, 0x1b
        /*002e*/ 	.short	0x00ff


	//----- nvinfo : EIATTR_NUM_BARRIERS
	.align		4
        /*0030*/ 	.byte	0x02, 0x4c
        /*0032*/ 	.byte	0x06
	.zero		1


	//----- nvinfo : EIATTR_ANNOTATIONS
	.align		4
        /*0034*/ 	.byte	0x04, 0x55
        /*0036*/ 	.short	(.L_946 - .L_945)


	//   ....[0]....
.L_945:
        /* <DEDUP_REMOVED lines=28> */


	//----- nvinfo : EIATTR_MERCURY_ISA_VERSION
	.align		4
.L_946:
        /*01e0*/ 	.byte	0x03, 0x5f
        /*01e2*/ 	.short	0x0000


	//----- nvinfo : EIATTR_INT_WARP_WIDE_INSTR_OFFSETS
	.align		4
        /*01e4*/ 	.byte	0x04, 0x31
        /*01e6*/ 	.short	(.L_948 - .L_947)


	//   ....[0]....
.L_947:
        /*01e8*/ 	.word	0x00018e00


	//   ....[1]....
        /*01ec*/ 	.word	0x00018e80


	//----- nvinfo : EIATTR_COOP_GROUP_MASK_REGIDS
	.align		4
.L_948:
        /*01f0*/ 	.byte	0x04, 0x29
        /*01f2*/ 	.short	(.L_950 - .L_949)


	//   ....[0]....
.L_949:
        /*01f4*/ 	.word	0xffffffff


	//   ....[1]....
        /*01f8*/ 	.word	0xffffffff


	//   ....[2]....
        /*01fc*/ 	.word	0xffffffff


	//   ....[3]....
        /*0200*/ 	.word	0xffffffff


	//   ....[4]....
        /*0204*/ 	.word	0xffffffff


	//   ....[5]....
        /*0208*/ 	.word	0xffffffff


	//   ....[6]....
        /*020c*/ 	.word	0xffffffff


	//   ....[7]....
        /*0210*/ 	.word	0xffffffff


	//   ....[8]....
        /*0214*/ 	.word	0xffffffff


	//   ....[9]....
        /*0218*/ 	.word	0xffffffff


	//   ....[10]....
        /*021c*/ 	.word	0xffffffff


	//   ....[11]....
        /*0220*/ 	.word	0xffffffff


	//   ....[12]....
        /*0224*/ 	.word	0xffffffff


	//   ....[13]....
        /*0228*/ 	.word	0xffffffff


	//   ....[14]....
        /*022c*/ 	.word	0xffffffff


	//   ....[15]....
        /*0230*/ 	.word	0xffffffff


	//   ....[16]....
        /*0234*/ 	.word	0xffffffff


	//   ....[17]....
        /*0238*/ 	.word	0xffffffff


	//   ....[18]....
        /*023c*/ 	.word	0xffffffff


	//   ....[19]....
        /*0240*/ 	.word	0xffffffff


	//   ....[20]....
        /*0244*/ 	.word	0xffffffff


	//   ....[21]....
        /*0248*/ 	.word	0xffffffff


	//   ....[22]....
        /*024c*/ 	.word	0xffffffff


	//   ....[23]....
        /*0250*/ 	.word	0xffffffff


	//   ....[24]....
        /*0254*/ 	.word	0xffffffff


	//   ....[25]....
        /*0258*/ 	.word	0xffffffff


	//   ....[26]....
        /*025c*/ 	.word	0xffffffff


	//   ....[27]....
        /*0260*/ 	.word	0xffffffff


	//   ....[28]....
        /*0264*/ 	.word	0xffffffff


	//   ....[29]....
        /*0268*/ 	.word	0xffffffff


	//   ....[30]....
        /*026c*/ 	.word	0xffffffff


	//   ....[31]....
        /*0270*/ 	.word	0xffffffff


	//   ....[32]....
        /*0274*/ 	.word	0xffffffff


	//   ....[33]....
        /*0278*/ 	.word	0xffffffff


	//   ....[34]....
        /*027c*/ 	.word	0xffffffff


	//   ....[35]....
        /*0280*/ 	.word	0xffffffff


	//   ....[36]....
        /*0284*/ 	.word	0xffffffff


	//   ....[37]....
        /*0288*/ 	.word	0xffffffff


	//   ....[38]....
        /*028c*/ 	.word	0xffffffff


	//   ....[39]....
        /*0290*/ 	.word	0xffffffff


	//   ....[40]....
        /*0294*/ 	.word	0xffffffff


	//   ....[41]....
        /*0298*/ 	.word	0xffffffff


	//   ....[42]....
        /*029c*/ 	.word	0xffffffff


	//   ....[43]....
        /*02a0*/ 	.word	0xffffffff


	//   ....[44]....
        /*02a4*/ 	.word	0xffffffff


	//   ....[45]....
        /*02a8*/ 	.word	0xffffffff


	//   ....[46]....
        /*02ac*/ 	.word	0xffffffff


	//   ....[47]....
        /*02b0*/ 	.word	0xffffffff


	//   ....[48]....
        /*02b4*/ 	.word	0xffffffff


	//   ....[49]....
        /*02b8*/ 	.word	0xffffffff


	//   ....[50]....
        /*02bc*/ 	.word	0xffffffff


	//   ....[51]....
        /*02c0*/ 	.word	0xffffffff


	//   ....[52]....
        /*02c4*/ 	.word	0xffffffff


	//   ....[53]....
        /*02c8*/ 	.word	0xffffffff


	//   ....[54]....
        /*02cc*/ 	.word	0xffffffff


	//   ....[55]....
        /*02d0*/ 	.word	0xffffffff


	//   ....[56]....
        /*02d4*/ 	.word	0xffffffff


	//   ....[57]....
        /*02d8*/ 	.word	0xffffffff


	//   ....[58]....
        /*02dc*/ 	.word	0xffffffff


	//   ....[59]....
        /*02e0*/ 	.word	0xffffffff


	//   ....[60]....
        /*02e4*/ 	.word	0xffffffff


	//   ....[61]....
        /*02e8*/ 	.word	0xffffffff


	//   ....[62]....
        /*02ec*/ 	.word	0xffffffff


	//   ....[63]....
        /*02f0*/ 	.word	0xffffffff


	//   ....[64]....
        /*02f4*/ 	.word	0xffffffff


	//   ....[65]....
        /*02f8*/ 	.word	0xffffffff


	//   ....[66]....
        /*02fc*/ 	.word	0xffffffff


	//   ....[67]....
        /*0300*/ 	.word	0xffffffff


	//   ....[68]....
        /*0304*/ 	.word	0xffffffff


	//   ....[69]....
        /*0308*/ 	.word	0xffffffff


	//   ....[70]....
        /*030c*/ 	.word	0xffffffff


	//   ....[71]....
        /*0310*/ 	.word	0xffffffff


	//   ....[72]....
        /*0314*/ 	.word	0xffffffff


	//   ....[73]....
        /*0318*/ 	.word	0xffffffff


	//   ....[74]....
        /*031c*/ 	.word	0xffffffff


	//   ....[75]....
        /*0320*/ 	.word	0xffffffff


	//   ....[76]....
        /*0324*/ 	.word	0xffffffff


	//   ....[77]....
        /*0328*/ 	.word	0xffffffff


	//   ....[78]....
        /*032c*/ 	.word	0xffffffff


	//   ....[79]....
        /*0330*/ 	.word	0xffffffff


	//   ....[80]....
        /*0334*/ 	.word	0xffffffff


	//   ....[81]....
        /*0338*/ 	.word	0xffffffff


	//   ....[82]....
        /*033c*/ 	.word	0xffffffff


	//   ....[83]....
        /*0340*/ 	.word	0xffffffff


	//   ....[84]....
        /*0344*/ 	.word	0xffffffff


	//   ....[85]....
        /*0348*/ 	.word	0xffffffff


	//   ....[86]....
        /*034c*/ 	.word	0xffffffff


	//   ....[87]....
        /*0350*/ 	.word	0xffffffff


	//   ....[88]....
        /*0354*/ 	.word	0xffffffff


	//   ....[89]....
        /*0358*/ 	.word	0xffffffff


	//   ....[90]....
        /*035c*/ 	.word	0xffffffff


	//   ....[91]....
        /*0360*/ 	.word	0xffffffff


	//   ....[92]....
        /*0364*/ 	.word	0xffffffff


	//   ....[93]....
        /*0368*/ 	.word	0xffffffff


	//   ....[94]....
        /*036c*/ 	.word	0xffffffff


	//   ....[95]....
        /*0370*/ 	.word	0xffffffff


	//   ....[96]....
        /*0374*/ 	.word	0xffffffff


	//   ....[97]....
        /*0378*/ 	.word	0xffffffff


	//   ....[98]....
        /*037c*/ 	.word	0xffffffff


	//   ....[99]....
        /*0380*/ 	.word	0xffffffff


	//   ....[100]....
        /*0384*/ 	.word	0xffffffff


	//   ....[101]....
        /*0388*/ 	.word	0xffffffff


	//   ....[102]....
        /*038c*/ 	.word	0xffffffff


	//   ....[103]....
        /*0390*/ 	.word	0xffffffff


	//   ....[104]....
        /*0394*/ 	.word	0xffffffff


	//   ....[105]....
        /*0398*/ 	.word	0xffffffff


	//   ....[106]....
        /*039c*/ 	.word	0xffffffff


	//   ....[107]....
        /*03a0*/ 	.word	0xffffffff


	//   ....[108]....
        /*03a4*/ 	.word	0xffffffff


	//   ....[109]....
        /*03a8*/ 	.word	0xffffffff


	//   ....[110]....
        /*03ac*/ 	.word	0xffffffff


	//   ....[111]....
        /*03b0*/ 	.word	0xffffffff


	//   ....[112]....
        /*03b4*/ 	.word	0xffffffff


	//   ....[113]....
        /*03b8*/ 	.word	0xffffffff


	//   ....[114]....
        /*03bc*/ 	.word	0xffffffff


	//   ....[115]....
        /*03c0*/ 	.word	0xffffffff


	//   ....[116]....
        /*03c4*/ 	.word	0xffffffff


	//   ....[117]....
        /*03c8*/ 	.word	0xffffffff


	//   ....[118]....
        /*03cc*/ 	.word	0xffffffff


	//   ....[119]....
        /*03d0*/ 	.word	0xffffffff


	//   ....[120]....
        /*03d4*/ 	.word	0xffffffff


	//   ....[121]....
        /*03d8*/ 	.word	0xffffffff


	//   ....[122]....
        /*03dc*/ 	.word	0xffffffff


	//   ....[123]....
        /*03e0*/ 	.word	0xffffffff


	//   ....[124]....
        /*03e4*/ 	.word	0xffffffff


	//   ....[125]....
        /*03e8*/ 	.word	0xffffffff


	//   ....[126]....
        /*03ec*/ 	.word	0xffffffff


	//   ....[127]....
        /*03f0*/ 	.word	0xffffffff


	//   ....[128]....
        /*03f4*/ 	.word	0xffffffff


	//   ....[129]....
        /*03f8*/ 	.word	0xffffffff


	//   ....[130]....
        /*03fc*/ 	.word	0xffffffff


	//   ....[131]....
        /*0400*/ 	.word	0xffffffff


	//   ....[132]....
        /*0404*/ 	.word	0xffffffff


	//   ....[133]....
        /*0408*/ 	.word	0xffffffff


	//   ....[134]....
        /*040c*/ 	.word	0xffffffff


	//   ....[135]....
        /*0410*/ 	.word	0xffffffff


	//   ....[136]....
        /*0414*/ 	.word	0xffffffff


	//   ....[137]....
        /*0418*/ 	.word	0xffffffff


	//   ....[138]....
        /*041c*/ 	.word	0xffffffff


	//   ....[139]....
        /*0420*/ 	.word	0xffffffff


	//   ....[140]....
        /*0424*/ 	.word	0xffffffff


	//   ....[141]....
        /*0428*/ 	.word	0xffffffff


	//   ....[142]....
        /*042c*/ 	.word	0xffffffff


	//   ....[143]....
        /*0430*/ 	.word	0xffffffff


	//   ....[144]....
        /*0434*/ 	.word	0xffffffff


	//   ....[145]....
        /*0438*/ 	.word	0xffffffff


	//   ....[146]....
        /*043c*/ 	.word	0xffffffff


	//   ....[147]....
        /*0440*/ 	.word	0xffffffff


	//   ....[148]....
        /*0444*/ 	.word	0xffffffff


	//   ....[149]....
        /*0448*/ 	.word	0xffffffff


	//   ....[150]....
        /*044c*/ 	.word	0xffffffff


	//   ....[151]....
        /*0450*/ 	.word	0xffffffff


	//   ....[152]....
        /*0454*/ 	.word	0xffffffff


	//   ....[153]....
        /*0458*/ 	.word	0xffffffff


	//   ....[154]....
        /*045c*/ 	.word	0xffffffff


	//   ....[155]....
        /*0460*/ 	.word	0xffffffff


	//   ....[156]....
        /*0464*/ 	.word	0xffffffff


	//   ....[157]....
        /*0468*/ 	.word	0xffffffff


	//   ....[158]....
        /*046c*/ 	.word	0xffffffff


	//   ....[159]....
        /*0470*/ 	.word	0xffffffff


	//   ....[160]....
        /*0474*/ 	.word	0xffffffff


	//   ....[161]....
        /*0478*/ 	.word	0xffffffff


	//   ....[162]....
        /*047c*/ 	.word	0xffffffff


	//   ....[163]....
        /*0480*/ 	.word	0xffffffff


	//   ....[164]....
        /*0484*/ 	.word	0xffffffff


	//   ....[165]....
        /*0488*/ 	.word	0xffffffff


	//   ....[166]....
        /*048c*/ 	.word	0xffffffff


	//   ....[167]....
        /*0490*/ 	.word	0xffffffff


	//   ....[168]....
        /*0494*/ 	.word	0xffffffff


	//   ....[169]....
        /*0498*/ 	.word	0xffffffff


	//   ....[170]....
        /*049c*/ 	.word	0xffffffff


	//   ....[171]....
        /*04a0*/ 	.word	0xffffffff


	//   ....[172]....
        /*04a4*/ 	.word	0xffffffff


	//   ....[173]....
        /*04a8*/ 	.word	0xffffffff


	//   ....[174]....
        /*04ac*/ 	.word	0xffffffff


	//   ....[175]....
        /*04b0*/ 	.word	0xffffffff


	//   ....[176]....
        /*04b4*/ 	.word	0xffffffff


	//   ....[177]....
        /*04b8*/ 	.word	0xffffffff


	//   ....[178]....
        /*04bc*/ 	.word	0xffffffff


	//   ....[179]....
        /*04c0*/ 	.word	0xffffffff


	//   ....[180]....
        /*04c4*/ 	.word	0xffffffff


	//   ....[181]....
        /*04c8*/ 	.word	0xffffffff


	//   ....[182]....
        /*04cc*/ 	.word	0xffffffff


	//   ....[183]....
        /*04d0*/ 	.word	0xffffffff


	//   ....[184]....
        /*04d4*/ 	.word	0xffffffff


	//   ....[185]....
        /*04d8*/ 	.word	0xffffffff


	//   ....[186]....
        /*04dc*/ 	.word	0xffffffff


	//   ....[187]....
        /*04e0*/ 	.word	0xffffffff


	//   ....[188]....
        /*04e4*/ 	.word	0xffffffff


	//   ....[189]....
        /*04e8*/ 	.word	0xffffffff


	//   ....[190]....
        /*04ec*/ 	.word	0xffffffff


	//   ....[191]....
        /*04f0*/ 	.word	0xffffffff


	//   ....[192]....
        /*04f4*/ 	.word	0xffffffff


	//   ....[193]....
        /*04f8*/ 	.word	0xffffffff


	//   ....[194]....
        /*04fc*/ 	.word	0xffffffff


	//   ....[195]....
        /*0500*/ 	.word	0xffffffff


	//   ....[196]....
        /*0504*/ 	.word	0xffffffff


	//   ....[197]....
        /*0508*/ 	.word	0xffffffff


	//   ....[198]....
        /*050c*/ 	.word	0xffffffff


	//   ....[199]....
        /*0510*/ 	.word	0xffffffff


	//   ....[200]....
        /*0514*/ 	.word	0xffffffff


	//   ....[201]....
        /*0518*/ 	.word	0xffffffff


	//   ....[202]....
        /*051c*/ 	.word	0xffffffff


	//   ....[203]....
        /*0520*/ 	.word	0xffffffff


	//   ....[204]....
        /*0524*/ 	.word	0xffffffff


	//   ....[205]....
        /*0528*/ 	.word	0xffffffff


	//   ....[206]....
        /*052c*/ 	.word	0xffffffff


	//   ....[207]....
        /*0530*/ 	.word	0xffffffff


	//   ....[208]....
        /*0534*/ 	.word	0xffffffff


	//   ....[209]....
        /*0538*/ 	.word	0xffffffff


	//   ....[210]....
        /*053c*/ 	.word	0xffffffff


	//   ....[211]....
        /*0540*/ 	.word	0xffffffff


	//   ....[212]....
        /*0544*/ 	.word	0xffffffff


	//   ....[213]....
        /*0548*/ 	.word	0xffffffff


	//   ....[214]....
        /*054c*/ 	.word	0xffffffff


	//   ....[215]....
        /*0550*/ 	.word	0xffffffff


	//   ....[216]....
        /*0554*/ 	.word	0xffffffff


	//   ....[217]....
        /*0558*/ 	.word	0xffffffff


	//   ....[218]....
        /*055c*/ 	.word	0xffffffff


	//   ....[219]....
        /*0560*/ 	.word	0xffffffff


	//   ....[220]....
        /*0564*/ 	.word	0xffffffff


	//   ....[221]....
        /*0568*/ 	.word	0xffffffff


	//   ....[222]....
        /*056c*/ 	.word	0xffffffff


	//   ....[223]....
        /*0570*/ 	.word	0xffffffff


	//   ....[224]....
        /*0574*/ 	.word	0xffffffff


	//   ....[225]....
        /*0578*/ 	.word	0xffffffff


	//   ....[226]....
        /*057c*/ 	.word	0xffffffff


	//   ....[227]....
        /*0580*/ 	.word	0xffffffff


	//   ....[228]....
        /*0584*/ 	.word	0xffffffff


	//   ....[229]....
        /*0588*/ 	.word	0xffffffff


	//   ....[230]....
        /*058c*/ 	.word	0xffffffff


	//   ....[231]....
        /*0590*/ 	.word	0xffffffff


	//----- nvinfo : EIATTR_COOP_GROUP_INSTR_OFFSETS
	.align		4
.L_950:
        /*0594*/ 	.byte	0x04, 0x28
        /*0596*/ 	.short	(.L_952 - .L_951)


	//   ....[0]....
.L_951:
        /*0598*/ 	.word	0x00000050


	//   ....[1]....
        /*059c*/ 	.word	0x000001e0


	//   ....[2]....
        /*05a0*/ 	.word	0x00000210


	//   ....[3]....
        /*05a4*/ 	.word	0x00000240


	//   ....[4]....
        /*05a8*/ 	.word	0x00000270


	//   ....[5]....
        /*05ac*/ 	.word	0x000002a0


	//   ....[6]....
        /*05b0*/ 	.word	0x000002d0


	//   ....[7]....
        /*05b4*/ 	.word	0x00000430


	//   ....[8]....
        /*05b8*/ 	.word	0x00000470


	//   ....[9]....
        /*05bc*/ 	.word	0x000004a0


	//   ....[10]....
        /*05c0*/ 	.word	0x000004d0


	//   ....[11]....
        /*05c4*/ 	.word	0x00000500


	//   ....[12]....
        /*05c8*/ 	.word	0x00000530


	//   ....[13]....
        /*05cc*/ 	.word	0x000005c0


	//   ....[14]....
        /*05d0*/ 	.word	0x00000600


	//   ....[15]....
        /*05d4*/ 	.word	0x00000620


	//   ....[16]....
        /*05d8*/ 	.word	0x00000680


	//   ....[17]....
        /*05dc*/ 	.word	0x00003bc0


	//   ....[18]....
        /*05e0*/ 	.word	0x00003bd0


	//   ....[19]....
        /*05e4*/ 	.word	0x00005770


	//   ....[20]....
        /*05e8*/ 	.word	0x00005780


	//   ....[21]....
        /*05ec*/ 	.word	0x00007110


	//   ....[22]....
        /*05f0*/ 	.word	0x00007130


	//   ....[23]....
        /*05f4*/ 	.word	0x00007680


	//   ....[24]....
        /*05f8*/ 	.word	0x000076a0


	//   ....[25]....
        /*05fc*/ 	.word	0x000083f0


	//   ....[26]....
        /*0600*/ 	.word	0x00008410


	//   ....[27]....
        /*0604*/ 	.word	0x00008540


	//   ....[28]....
        /*0608*/ 	.word	0x00008550


	//   ....[29]....
        /*060c*/ 	.word	0x00008680


	//   ....[30]....
        /*0610*/ 	.word	0x000086a0


	//   ....[31]....
        /*0614*/ 	.word	0x000087d0


	//   ....[32]....
        /*0618*/ 	.word	0x000087e0


	//   ....[33]....
        /*061c*/ 	.word	0x00008c30


	//   ....[34]....
        /*0620*/ 	.word	0x00008c40


	//   ....[35]....
        /*0624*/ 	.word	0x00008c50


	//   ....[36]....
        /*0628*/ 	.word	0x00008c60


	//   ....[37]....
        /*062c*/ 	.word	0x000090c0


	//   ....[38]....
        /*0630*/ 	.word	0x000090e0


	//   ....[39]....
        /*0634*/ 	.word	0x00009100


	//   ....[40]....
        /*0638*/ 	.word	0x00009120


	//   ....[41]....
        /*063c*/ 	.word	0x00009640


	//   ....[42]....
        /*0640*/ 	.word	0x000098b0


	//   ....[43]....
        /*0644*/ 	.word	0x000098f0


	//   ....[44]....
        /*0648*/ 	.word	0x00009930


	//   ....[45]....
        /*064c*/ 	.word	0x0000c720


	//   ....[46]....
        /*0650*/ 	.word	0x0000c7d0


	//   ....[47]....
        /*0654*/ 	.word	0x0000c7f0


	//   ....[48]....
        /*0658*/ 	.word	0x0000c800


	//   ....[49]....
        /*065c*/ 	.word	0x0000caa0


	//   ....[50]....
        /*0660*/ 	.word	0x0000cd10


	//   ....[51]....
        /*0664*/ 	.word	0x0000cd50


	//   ....[52]....
        /*0668*/ 	.word	0x0000cd90


	//   ....[53]....
        /*066c*/ 	.word	0x0000fdf0


	//   ....[54]....
        /*0670*/ 	.word	0x0000fe10


	//   ....[55]....
        /*0674*/ 	.word	0x0000fe20


	//   ....[56]....
        /*0678*/ 	.word	0x0000fe40


	//   ....[57]....
        /*067c*/ 	.word	0x00010b10


	//   ....[58]....
        /*0680*/ 	.word	0x00010b30


	//   ....[59]....
        /*0684*/ 	.word	0x00010c30


	//   ....[60]....
        /*0688*/ 	.word	0x00010c50


	//   ....[61]....
        /*068c*/ 	.word	0x00010ea0


	//   ....[62]....
        /*0690*/ 	.word	0x000110e0


	//   ....[63]....
        /*0694*/ 	.word	0x000114e0


	//   ....[64]....
        /*0698*/ 	.word	0x00011500


	//   ....[65]....
        /*069c*/ 	.word	0x00011520


	//   ....[66]....
        /*06a0*/ 	.word	0x00011540


	//   ....[67]....
        /*06a4*/ 	.word	0x00012950


	//   ....[68]....
        /*06a8*/ 	.word	0x00012970


	//   ....[69]....
        /*06ac*/ 	.word	0x00012a40


	//   ....[70]....
        /*06b0*/ 	.word	0x00012a80


	//   ....[71]....
        /*06b4*/ 	.word	0x000137f0


	//   ....[72]....
        /*06b8*/ 	.word	0x00013810


	//   ....[73]....
        /*06bc*/ 	.word	0x000138e0


	//   ....[74]....
        /*06c0*/ 	.word	0x00013920


	//   ....[75]....
        /*06c4*/ 	.word	0x00013b70


	//   ....[76]....
        /*06c8*/ 	.word	0x00013da0


	//   ....[77]....
        /*06cc*/ 	.word	0x000140c0


	//   ....[78]....
        /*06d0*/ 	.word	0x000140e0


	//   ....[79]....
        /*06d4*/ 	.word	0x00014200


	//   ....[80]....
        /*06d8*/ 	.word	0x00014220


	//   ....[81]....
        /*06dc*/ 	.word	0x00015be0


	//   ....[82]....
        /*06e0*/ 	.word	0x00015bf0


	//   ....[83]....
        /*06e4*/ 	.word	0x00015c30


	//   ....[84]....
        /*06e8*/ 	.word	0x00015c60


	//   ....[85]....
        /*06ec*/ 	.word	0x00016a00


	//   ....[86]....
        /*06f0*/ 	.word	0x00016a20


	//   ....[87]....
        /*06f4*/ 	.word	0x00016af0


	//   ....[88]....
        /*06f8*/ 	.word	0x00016b10


	//   ....[89]....
        /*06fc*/ 	.word	0x00016e50


	//   ....[90]....
        /*0700*/ 	.word	0x00016e70


	//   ....[91]....
        /*0704*/ 	.word	0x00016e90


	//   ....[92]....
        /*0708*/ 	.word	0x00016eb0


	//   ....[93]....
        /*070c*/ 	.word	0x000185f0


	//   ....[94]....
        /*0710*/ 	.word	0x00018620


	//   ....[95]....
        /*0714*/ 	.word	0x00018640


	//   ....[96]....
        /*0718*/ 	.word	0x00018650


	//   ....[97]....
        /*071c*/ 	.word	0x00019a70


	//   ....[98]....
        /*0720*/ 	.word	0x00019a90


	//   ....[99]....
        /*0724*/ 	.word	0x00019ab0


	//   ....[100]....
        /*0728*/ 	.word	0x00019ad0


	//   ....[101]....
        /*072c*/ 	.word	0x00019e80


	//   ....[102]....
        /*0730*/ 	.word	0x00019ea0


	//   ....[103]....
        /*0734*/ 	.word	0x00019fc0


	//   ....[104]....
        /*0738*/ 	.word	0x00019fd0


	//   ....[105]....
        /*073c*/ 	.word	0x0001a100


	//   ....[106]....
        /*0740*/ 	.word	0x0001a120


	//   ....[107]....
        /*0744*/ 	.word	0x0001a250


	//   ....[108]....
        /*0748*/ 	.word	0x0001a260


	//   ....[109]....
        /*074c*/ 	.word	0x0001a5a0


	//   ....[110]....
        /*0750*/ 	.word	0x0001a5c0


	//   ....[111]....
        /*0754*/ 	.word	0x0001b070


	//   ....[112]....
        /*0758*/ 	.word	0x0001b080


	//   ....[113]....
        /*075c*/ 	.word	0x0001c340


	//   ....[114]....
        /*0760*/ 	.word	0x0001c360


	//   ....[115]....
        /*0764*/ 	.word	0x0001c490


	//   ....[116]....
        /*0768*/ 	.word	0x0001c4a0


	//   ....[117]....
        /*076c*/ 	.word	0x0001c5d0


	//   ....[118]....
        /*0770*/ 	.word	0x0001c5f0


	//   ....[119]....
        /*0774*/ 	.word	0x0001c720


	//   ....[120]....
        /*0778*/ 	.word	0x0001c730


	//   ....[121]....
        /*077c*/ 	.word	0x0001c900


	//   ....[122]....
        /*0780*/ 	.word	0x0001c920


	//   ....[123]....
        /*0784*/ 	.word	0x0001ca40


	//   ....[124]....
        /*0788*/ 	.word	0x0001ca80


	//   ....[125]....
        /*078c*/ 	.word	0x0001cab0


	//   ....[126]....
        /*0790*/ 	.word	0x0001cae0


	//   ....[127]....
        /*0794*/ 	.word	0x0001cb10


	//   ....[128]....
        /*0798*/ 	.word	0x0001cb40


	//   ....[129]....
        /*079c*/ 	.word	0x0001cca0


	//   ....[130]....
        /*07a0*/ 	.word	0x0001cce0


	//   ....[131]....
        /*07a4*/ 	.word	0x0001cd10


	//   ....[132]....
        /*07a8*/ 	.word	0x0001cd40


	//   ....[133]....
        /*07ac*/ 	.word	0x0001cd70


	//   ....[134]....
        /*07b0*/ 	.word	0x0001cda0


	//   ....[135]....
        /*07b4*/ 	.word	0x0001ce30


	//   ....[136]....
        /*07b8*/ 	.word	0x0001ce70


	//   ....[137]....
        /*07bc*/ 	.word	0x0001ce80


	//   ....[138]....
        /*07c0*/ 	.word	0x0001cee0


	//   ....[139]....
        /*07c4*/ 	.word	0x0001d880


	//   ....[140]....
        /*07c8*/ 	.word	0x0001d8e0


	//   ....[141]....
        /*07cc*/ 	.word	0x0001d930


	//   ....[142]....
        /*07d0*/ 	.word	0x0001d980


	//   ....[143]....
        /*07d4*/ 	.word	0x0001d9d0


	//   ....[144]....
        /*07d8*/ 	.word	0x0001da40


	//   ....[145]....
        /*07dc*/ 	.word	0x0001da80


	//   ....[146]....
        /*07e0*/ 	.word	0x0001daf0


	//   ....[147]....
        /*07e4*/ 	.word	0x0001db60


	//   ....[148]....
        /*07e8*/ 	.word	0x0001dbc0


	//   ....[149]....
        /*07ec*/ 	.word	0x0001dc30


	//   ....[150]....
        /*07f0*/ 	.word	0x0001dca0


	//   ....[151]....
        /*07f4*/ 	.word	0x0001dd00


	//   ....[152]....
        /*07f8*/ 	.word	0x0001dd60


	//   ....[153]....
        /*07fc*/ 	.word	0x0001ddc0


	//   ....[154]....
        /*0800*/ 	.word	0x0001de30


	//   ....[155]....
        /*0804*/ 	.word	0x0001de90


	//   ....[156]....
        /*0808*/ 	.word	0x0001def0


	//   ....[157]....
        /*080c*/ 	.word	0x0001df50


	//   ....[158]....
        /*0810*/ 	.word	0x0001dfc0


	//   ....[159]....
        /*0814*/ 	.word	0x0001e130


	//   ....[160]....
        /*0818*/ 	.word	0x0001e190


	//   ....[161]....
        /*081c*/ 	.word	0x0001e1f0


	//   ....[162]....
        /*0820*/ 	.word	0x0001e250


	//   ....[163]....
        /*0824*/ 	.word	0x0001e690


	//   ....[164]....
        /*0828*/ 	.word	0x0001e6e0


	//   ....[165]....
        /*082c*/ 	.word	0x0001e730


	//   ....[166]....
        /*0830*/ 	.word	0x0001e780


	//   ....[167]....
        /*0834*/ 	.word	0x0001e7f0


	//   ....[168]....
        /*0838*/ 	.word	0x0001e860


	//   ....[169]....
        /*083c*/ 	.word	0x0001e9d0


	//   ....[170]....
        /*0840*/ 	.word	0x0001ea30


	//   ....[171]....
        /*0844*/ 	.word	0x0001ea90


	//   ....[172]....
        /*0848*/ 	.word	0x0001eb00


	//   ....[173]....
        /*084c*/ 	.word	0x0001ec70


	//   ....[174]....
        /*0850*/ 	.word	0x0001ecd0


	//   ....[175]....
        /*0854*/ 	.word	0x0001ed30


	//   ....[176]....
        /*0858*/ 	.word	0x0001ed90


	//   ....[177]....
        /*085c*/ 	.word	0x0001f1d0


	//   ....[178]....
        /*0860*/ 	.word	0x0001f210


	//   ....[179]....
        /*0864*/ 	.word	0x0001f260


	//   ....[180]....
        /*0868*/ 	.word	0x0001f2a0


	//   ....[181]....
        /*086c*/ 	.word	0x0001f300


	//   ....[182]....
        /*0870*/ 	.word	0x0001f360


	//   ....[183]....
        /*0874*/ 	.word	0x0001f3d0


	//   ....[184]....
        /*0878*/ 	.word	0x0001f510


	//   ....[185]....
        /*087c*/ 	.word	0x0001f570


	//   ....[186]....
        /*0880*/ 	.word	0x0001f5b0


	//   ....[187]....
        /*0884*/ 	.word	0x0001f5f0


	//   ....[188]....
        /*0888*/ 	.word	0x0001f640


	//   ....[189]....
        /*088c*/ 	.word	0x0001f680


	//   ....[190]....
        /*0890*/ 	.word	0x0001f6d0


	//   ....[191]....
        /*0894*/ 	.word	0x0001f720


	//   ....[192]....
        /*0898*/ 	.word	0x0001f770


	//   ....[193]....
        /*089c*/ 	.word	0x0001f7c0


	//   ....[194]....
        /*08a0*/ 	.word	0x0001f830


	//   ....[195]....
        /*08a4*/ 	.word	0x0001f8a0


	//   ....[196]....
        /*08a8*/ 	.word	0x0001f900


	//   ....[197]....
        /*08ac*/ 	.word	0x0001f960


	//   ....[198]....
        /*08b0*/ 	.word	0x0001f9c0


	//   ....[199]....
        /*08b4*/ 	.word	0x0001fa30


	//   ....[200]....
        /*08b8*/ 	.word	0x0001fa90


	//   ....[201]....
        /*08bc*/ 	.word	0x0001faf0


	//   ....[202]....
        /*08c0*/ 	.word	0x0001fb50


	//   ....[203]....
        /*08c4*/ 	.word	0x0001fbc0


	//   ....[204]....
        /*08c8*/ 	.word	0x0001fc20


	//   ....[205]....
        /*08cc*/ 	.word	0x0001fc80


	//   ....[206]....
        /*08d0*/ 	.word	0x0001fce0


	//   ....[207]....
        /*08d4*/ 	.word	0x0001fd50


	//   ....[208]....
        /*08d8*/ 	.word	0x0001fdb0


	//   ....[209]....
        /*08dc*/ 	.word	0x0001fe10


	//   ....[210]....
        /*08e0*/ 	.word	0x0001fe70


	//   ....[211]....
        /*08e4*/ 	.word	0x0001fee0


	//   ....[212]....
        /*08e8*/ 	.word	0x0001ff40


	//   ....[213]....
        /*08ec*/ 	.word	0x0001ffa0


	//   ....[214]....
        /*08f0*/ 	.word	0x00020010


	//   ....[215]....
        /*08f4*/ 	.word	0x00020080


	//   ....[216]....
        /*08f8*/ 	.word	0x000200d0


	//   ....[217]....
        /*08fc*/ 	.word	0x00020110


	//   ....[218]....
        /*0900*/ 	.word	0x00020160


	//   ....[219]....
        /*0904*/ 	.word	0x000201b0


	//   ....[220]....
        /*0908*/ 	.word	0x00020200


	//   ....[221]....
        /*090c*/ 	.word	0x00020270


	//   ....[222]....
        /*0910*/ 	.word	0x000202b0


	//   ....[223]....
        /*0914*/ 	.word	0x00020300


	//   ....[224]....
        /*0918*/ 	.word	0x00020350


	//   ....[225]....
        /*091c*/ 	.word	0x000203a0


	//   ....[226]....
        /*0920*/ 	.word	0x000203f0


	//   ....[227]....
        /*0924*/ 	.word	0x00020460


	//   ....[228]....
        /*0928*/ 	.word	0x000204a0


	//   ....[229]....
        /*092c*/ 	.word	0x00020510


	//   ....[230]....
        /*0930*/ 	.word	0x00020570


	//   ....[231]....
        /*0934*/ 	.word	0x000205e0


	//----- nvinfo : EIATTR_EXIT_INSTR_OFFSETS
	.align		4
.L_952:
        /*0938*/ 	.byte	0x04, 0x1c
        /*093a*/ 	.short	(.L_954 - .L_953)


	//   ....[0]....
.L_953:
        /*093c*/ 	.word	0x00000fe0


	//   ....[1]....
        /*0940*/ 	.word	0x0001d840


	//----- nvinfo : EIATTR_MAX_THREADS
	.align		4
.L_954:
        /*0944*/ 	.byte	0x04, 0x05
        /*0946*/ 	.short	(.L_956 - .L_955)
.L_955:
        /*0948*/ 	.word	0x00000100
        /*094c*/ 	.word	0x00000001
        /*0950*/ 	.word	0x00000001


	//----- nvinfo : EIATTR_CRS_STACK_SIZE
	.align		4
.L_956:
        /*0954*/ 	.byte	0x04, 0x1e
        /*0956*/ 	.short	(.L_958 - .L_957)
.L_957:
        /*0958*/ 	.word	0x00000000
.L_958:


//--------------------- .nv.info._ZN7cutlass13device_kernelIN5flash19enable_sm80_to_sm89INS1_16FlashAttnFwdSm80INS1_25CollectiveMainloopFwdSm80ILi8ELi2ELb0EN4cute5tupleIJNS5_1CILi128EEENS7_ILi64EEENS7_ILi192EEEEEELi192ENS_10bfloat16_tEfNS_4arch4Sm80ELb0ELb0ELb0ELb0ELb1ELb0ELb1ELb1EEENS1_21CollectiveEpilogueFwdINS6_IJS8_SA_S9_EEENS6_IJNS7_ILi1EEESI_SI_EEESC_SE_Li256ELb0ELb1ELb1ELb0EEENS1_19SingleTileSchedulerILb0ELb1ELb1ELi128EEEEEEEEEvNT_6ParamsE --------------------------
	.section	.nv.info._ZN7cutlass13device_kernelIN5flash19enable_sm80_to_sm89INS1_16FlashAttnFwdSm80INS1_25CollectiveMainloopFwdSm80ILi8ELi2ELb0EN4cute5tupleIJNS5_1CILi128EEENS7_ILi64EEENS7_ILi192EEEEEELi192ENS_10bfloat16_tEfNS_4arch4Sm80ELb0ELb0ELb0ELb0ELb1ELb0ELb1ELb1EEENS1_21CollectiveEpilogueFwdINS6_IJS8_SA_S9_EEENS6_IJNS7_ILi1EEESI_SI_EEESC_SE_Li256ELb0ELb1ELb1ELb0EEENS1_19SingleTileSchedulerILb0ELb1ELb1ELi128EEEEEEEEEvNT_6ParamsE,"",@"SHT_CUDA_INFO"
	.sectionflags	@""
	.align	4


	//----- nvinfo : EIATTR_CUDA_API_VERSION
	.align		4
        /*0000*/ 	.byte	0x04, 0x37
        /*0002*/ 	.short	(.L_960 - .L_959)
.L_959:
        /*0004*/ 	.word	0x00000082


	//----- nvinfo : EIATTR_SW2861232_WAR
	.align		4
.L_960:
        /*0008*/ 	.byte	0x01, 0x35
	.zero		2


	//----- nvinfo : EIATTR_PARAM_CBANK
	.align		4
        /*000c*/ 	.byte	0x04, 0x0a
        /*000e*/ 	.short	(.L_962 - .L_961)
	.align		4
.L_961:
        /*0010*/ 	.word	index@(.nv.constant0._ZN7cutlass13device_kernelIN5flash19enable_sm80_to_sm89INS1_16FlashAttnFwdSm80INS1_25CollectiveMainloopFwdSm80ILi8ELi2ELb0EN4cute5tupleIJNS5_1CILi128EEENS7_ILi64EEENS7_ILi192EEEEEELi192ENS_10bfloat16_tEfNS_4arch4Sm80ELb0ELb0ELb0ELb0ELb1ELb0ELb1ELb1EEENS1_21CollectiveEpilogueFwdINS6_IJS8_SA_S9_EEENS6_IJNS7_ILi1EEESI_SI_EEESC_SE_Li256ELb0ELb1ELb1ELb0EEENS1_19SingleTileSchedulerILb0ELb1ELb1ELi128EEEEEEEEEvNT_6ParamsE)
        /*0014*/ 	.short	0x0160
        /*0016*/ 	.short	0x0418


	//----- nvinfo : EIATTR_CBANK_PARAM_SIZE
	.align		4
.L_962:
        /*0018*/ 	.byte	0x03, 0x19
        /*001a*/ 	.short	0x0418


	//----- nvinfo : EIATTR_KPARAM_INFO
	.align		4
        /*001c*/ 	.byte	0x04, 0x17
        /*001e*/ 	.short	(.L_964 - .L_963)
.L_963:
        /*0020*/ 	.word	0x00000000
        /*0024*/ 	.short	0x0000
        /*0026*/ 	.short	0x0000
        /*0028*/ 	.byte	0x00, 0xf0, 0x61, 0x10


	//----- nvinfo : EIATTR_MAXREG_COUNT
	.align		4
.L_964:
        /*002c*/ 	.byte	0x03, 0x1b
        /*002e*/ 	.short	0x00ff


	//----- nvinfo : EIATTR_NUM_BARRIERS
	.align		4
        /*0030*/ 	.byte	0x02, 0x4c
        /*0032*/ 	.byte	0x02
	.zero		1


	//----- nvinfo : EIATTR_MERCURY_ISA_VERSION
	.align		4
        /*0034*/ 	.byte	0x03, 0x5f
        /*0036*/ 	.short	0x0000


	//----- nvinfo : EIATTR_COOP_GROUP_MASK_REGIDS
	.align		4
        /*0038*/ 	.byte	0x04, 0x29
        /*003a*/ 	.short	(.L_966 - .L_965)


	//   ....[0]....
.L_965:
        /*003c*/ 	.word	0xffffffff


	//   ....[1]....
        /*0040*/ 	.word	0xffffffff


	//   ....[2]....
        /*0044*/ 	.word	0xffffffff


	//   ....[3]....
        /*0048*/ 	.word	0xffffffff


	//   ....[4]....
        /*004c*/ 	.word	0xffffffff


	//   ....[5]....
        /*0050*/ 	.word	0xffffffff


	//   ....[6]....
        /*0054*/ 	.word	0xffffffff


	//   ....[7]....
        /*0058*/ 	.word	0xffffffff


	//   ....[8]....
        /*005c*/ 	.word	0xffffffff


	//   ....[9]....
        /*0060*/ 	.word	0xffffffff


	//   ....[10]....
        /*0064*/ 	.word	0xffffffff


	//   ....[11]....
        /*0068*/ 	.word	0xffffffff


	//   ....[12]....
        /*006c*/ 	.word	0xffffffff


	//   ....[13]....
        /*0070*/ 	.word	0xffffffff


	//   ....[14]....
        /*0074*/ 	.word	0xffffffff


	//   ....[15]....
        /*0078*/ 	.word	0xffffffff


	//   ....[16]....
        /*007c*/ 	.word	0xffffffff


	//   ....[17]....
        /*0080*/ 	.word	0xffffffff


	//   ....[18]....
        /*0084*/ 	.word	0xffffffff


	//   ....[19]....
        /*0088*/ 	.word	0xffffffff


	//   ....[20]....
        /*008c*/ 	.word	0xffffffff


	//   ....[21]....
        /*0090*/ 	.word	0xffffffff


	//   ....[22]....
        /*0094*/ 	.word	0xffffffff


	//   ....[23]....
        /*0098*/ 	.word	0xffffffff


	//   ....[24]....
        /*009c*/ 	.word	0xffffffff


	//   ....[25]....
        /*00a0*/ 	.word	0xffffffff


	//   ....[26]....
        /*00a4*/ 	.word	0xffffffff


	//   ....[27]....
        /*00a8*/ 	.word	0xffffffff


	//   ....[28]....
        /*00ac*/ 	.word	0xffffffff


	//   ....[29]....
        /*00b0*/ 	.word	0xffffffff


	//   ....[30]....
        /*00b4*/ 	.word	0xffffffff


	//   ....[31]....
        /*00b8*/ 	.word	0xffffffff


	//   ....[32]....
        /*00bc*/ 	.word	0xffffffff


	//   ....[33]....
        /*00c0*/ 	.word	0xffffffff


	//   ....[34]....
        /*00c4*/ 	.word	0xffffffff


	//   ....[35]....
        /*00c8*/ 	.word	0xffffffff


	//   ....[36]....
        /*00cc*/ 	.word	0xffffffff


	//   ....[37]....
        /*00d0*/ 	.word	0xffffffff


	//   ....[38]....
        /*00d4*/ 	.word	0xffffffff


	//   ....[39]....
        /*00d8*/ 	.word	0xffffffff


	//   ....[40]....
        /*00dc*/ 	.word	0xffffffff


	//   ....[41]....
        /*00e0*/ 	.word	0xffffffff


	//   ....[42]....
        /*00e4*/ 	.word	0xffffffff


	//   ....[43]....
        /*00e8*/ 	.word	0xffffffff


	//   ....[44]....
        /*00ec*/ 	.word	0xffffffff


	//   ....[45]....
        /*00f0*/ 	.word	0xffffffff


	//   ....[46]....
        /*00f4*/ 	.word	0xffffffff


	//   ....[47]....
        /*00f8*/ 	.word	0xffffffff


	//   ....[48]....
        /*00fc*/ 	.word	0xffffffff


	//   ....[49]....
        /*0100*/ 	.word	0xffffffff


	//   ....[50]....
        /*0104*/ 	.word	0xffffffff


	//   ....[51]....
        /*0108*/ 	.word	0xffffffff


	//   ....[52]....
        /*010c*/ 	.word	0xffffffff


	//   ....[53]....
        /*0110*/ 	.word	0xffffffff


	//   ....[54]....
        /*0114*/ 	.word	0xffffffff


	//   ....[55]....
        /*0118*/ 	.word	0xffffffff


	//   ....[56]....
        /*011c*/ 	.word	0xffffffff


	//----- nvinfo : EIATTR_COOP_GROUP_INSTR_OFFSETS
	.align		4
.L_966:
        /*0120*/ 	.byte	0x04, 0x28
        /*0122*/ 	.short	(.L_968 - .L_967)


	//   ....[0]....
.L_967:
        /*0124*/ 	.word	0x00000050


	//   ....[1]....
        /*0128*/ 	.word	0x00000b70


	//   ....[2]....
        /*012c*/ 	.word	0x00000ba0


	//   ....[3]....
        /*0130*/ 	.word	0x00000d70


	//   ....[4]....
        /*0134*/ 	.word	0x00000da0


	//   ....[5]....
        /*0138*/ 	.word	0x00000ec0


	//   ....[6]....
        /*013c*/ 	.word	0x00000ef0


	//   ....[7]....
        /*0140*/ 	.word	0x00001020


	//   ....[8]....
        /*0144*/ 	.word	0x00001060


	//   ....[9]....
        /*0148*/ 	.word	0x00001560


	//   ....[10]....
        /*014c*/ 	.word	0x00001590


	//   ....[11]....
        /*0150*/ 	.word	0x000015c0


	//   ....[12]....
        /*0154*/ 	.word	0x000015f0


	//   ....[13]....
        /*0158*/ 	.word	0x00001610


	//   ....[14]....
        /*015c*/ 	.word	0x00001630


	//   ....[15]....
        /*0160*/ 	.word	0x00001640


	//   ....[16]....
        /*0164*/ 	.word	0x00001750


	//   ....[17]....
        /*0168*/ 	.word	0x00001bd0


	//   ....[18]....
        /*016c*/ 	.word	0x00001c10


	//   ....[19]....
        /*0170*/ 	.word	0x00001c30


	//   ....[20]....
        /*0174*/ 	.word	0x00001c90


	//   ....[21]....
        /*0178*/ 	.word	0x00002210


	//   ....[22]....
        /*017c*/ 	.word	0x00002240


	//   ....[23]....
        /*0180*/ 	.word	0x00002260


	//   ....[24]....
        /*0184*/ 	.word	0x000022c0


	//   ....[25]....
        /*0188*/ 	.word	0x00003420


	//   ....[26]....
        /*018c*/ 	.word	0x00003440


	//   ....[27]....
        /*0190*/ 	.word	0x00003470


	//   ....[28]....
        /*0194*/ 	.word	0x00003490


	//   ....[29]....
        /*0198*/ 	.word	0x000046d0


	//   ....[30]....
        /*019c*/ 	.word	0x000046f0


	//   ....[31]....
        /*01a0*/ 	.word	0x00004770


	//   ....[32]....
        /*01a4*/ 	.word	0x00004790


	//   ....[33]....
        /*01a8*/ 	.word	0x00004b90


	//   ....[34]....
        /*01ac*/ 	.word	0x00004bc0


	//   ....[35]....
        /*01b0*/ 	.word	0x00004bf0


	//   ....[36]....
        /*01b4*/ 	.word	0x00004c10


	//   ....[37]....
        /*01b8*/ 	.word	0x00005970


	//   ....[38]....
        /*01bc*/ 	.word	0x00005990


	//   ....[39]....
        /*01c0*/ 	.word	0x000059b0


	//   ....[40]....
        /*01c4*/ 	.word	0x000059d0


	//   ....[41]....
        /*01c8*/ 	.word	0x000072a0


	//   ....[42]....
        /*01cc*/ 	.word	0x000072d0


	//   ....[43]....
        /*01d0*/ 	.word	0x000072f0


	//   ....[44]....
        /*01d4*/ 	.word	0x00007310


	//   ....[45]....
        /*01d8*/ 	.word	0x00007530


	//   ....[46]....
        /*01dc*/ 	.word	0x00007550


	//   ....[47]....
        /*01e0*/ 	.word	0x00007580


	//   ....[48]....
        /*01e4*/ 	.word	0x000075a0


	//   ....[49]....
        /*01e8*/ 	.word	0x00008240


	//   ....[50]....
        /*01ec*/ 	.word	0x00008280


	//   ....[51]....
        /*01f0*/ 	.word	0x000082b0


	//   ....[52]....
        /*01f4*/ 	.word	0x000082f0


	//   ....[53]....
        /*01f8*/ 	.word	0x00008340


	//   ....[54]....
        /*01fc*/ 	.word	0x00008360


	//   ....[55]....
        /*0200*/ 	.word	0x00008cc0


	//   ....[56]....
        /*0204*/ 	.word	0x00008cd0


	//----- nvinfo : EIATTR_EXIT_INSTR_OFFSETS
	.align		4
.L_968:
        /*0208*/ 	.byte	0x04, 0x1c
        /*020a*/ 	.short	(.L_970 - .L_969)


	//   ....[0]....
.L_969:
        /*020c*/ 	.word	0x00000170


	//   ....[1]....
        /*0210*/ 	.word	0x00008ce0


	//   ....[2]....
        /*0214*/ 	.word	0x00009580


	//   ....[3]....
        /*0218*/ 	.word	0x000095d0


	//   ....[4]....
        /*021c*/ 	.word	0x00009600


	//   ....[5]....
        /*0220*/ 	.word	0x00009660


	//   ....[6]....
        /*0224*/ 	.word	0x000098b0


	//----- nvinfo : EIATTR_CTAIDZ_USED
	.align		4
.L_970:
        /*0228*/ 	.byte	0x01, 0x04
	.zero		2


	//----- nvinfo : EIATTR_MAX_THREADS
	.align		4
        /*022c*/ 	.byte	0x04, 0x05
        /*022e*/ 	.short	(.L_972 - .L_971)
.L_971:
        /*0230*/ 	.word	0x00000100
        /*0234*/ 	.word	0x00000001
        /*0238*/ 	.word	0x00000001


	//----- nvinfo : EIATTR_CRS_STACK_SIZE
	.align		4
.L_972:
        /*023c*/ 	.byte	0x04, 0x1e
        /*023e*/ 	.short	(.L_974 - .L_973)
.L_973:
        /*0240*/ 	.word	0x00000000
.L_974:


//--------------------- .nv.info._ZN7cutlass13device_kernelIN5flash19enable_sm80_to_sm89INS1_16FlashAttnFwdSm80INS1_25CollectiveMainloopFwdSm80ILi8ELi2ELb0EN4cute5tupleIJNS5_1CILi128EEENS7_ILi64EEENS7_ILi192EEEEEELi192ENS_10bfloat16_tEfNS_4arch4Sm80ELb0ELb0ELb0ELb1ELb1ELb0ELb1ELb1EEENS1_21CollectiveEpilogueFwdINS6_IJS8_SA_S9_EEENS6_IJNS7_ILi1EEESI_SI_EEESC_SE_Li256ELb1ELb1ELb1ELb0EEENS1_36VarlenDynamicPersistentTileSchedulerILi128ELi64ELi256ELi256ELb1ELb1ELb0ELb0ELb1ELb1EEEEEEEEEvNT_6ParamsE --------------------------
	.section	.nv.info._ZN7cutlass13device_kernelIN5flash19enable_sm80_to_sm89INS1_16FlashAttnFwdSm80INS1_25CollectiveMainloopFwdSm80ILi8ELi2ELb0EN4cute5tupleIJNS5_1CILi128EEENS7_ILi64EEENS7_ILi192EEEEEELi192ENS_10bfloat16_tEfNS_4arch4Sm80ELb0ELb0ELb0ELb1ELb1ELb0ELb1ELb1EEENS1_21CollectiveEpilogueFwdINS6_IJS8_SA_S9_EEENS6_IJNS7_ILi1EEESI_SI_EEESC_SE_Li256ELb1ELb1ELb1ELb0EEENS1_36VarlenDynamicPersistentTileSchedulerILi128ELi64ELi256ELi256ELb1ELb1ELb0ELb0ELb1ELb1EEEEEEEEEvNT_6ParamsE,"",@"SHT_CUDA_INFO"
	.sectionflags	@""
	.align	4


	//----- nvinfo : EIATTR_CUDA_API_VERSION
	.align		4
        /*0000*/ 	.byte	0x04, 0x37
        /*0002*/ 	.short	(.L_976 - .L_975)
.L_975:
        /*0004*/ 	.word	0x00000082


	//----- nvinfo : EIATTR_SW2861232_WAR
	.align		4
.L_976:
        /*0008*/ 	.byte	0x01, 0x35
	.zero		2


	//----- nvinfo : EIATTR_PARAM_CBANK
	.align		4
        /*000c*/ 	.byte	0x04, 0x0a
        /*000e*/ 	.short	(.L_978 - .L_977)
	.align		4
.L_977:
        /*0010*/ 	.word	index@(.nv.constant0._ZN7cutlass13device_kernelIN5flash19enable_sm80_to_sm89INS1_16FlashAttnFwdSm80INS1_25CollectiveMainloopFwdSm80ILi8ELi2ELb0EN4cute5tupleIJNS5_1CILi128EEENS7_ILi64EEENS7_ILi192EEEEEELi192ENS_10bfloat16_tEfNS_4arch4Sm80ELb0ELb0ELb0ELb1ELb1ELb0ELb1ELb1EEENS1_21CollectiveEpilogueFwdINS6_IJS8_SA_S9_EEENS6_IJNS7_ILi1EEESI_SI_EEESC_SE_Li256ELb1ELb1ELb1ELb0EEENS1_36VarlenDynamicPersistentTileSchedulerILi128ELi64ELi256ELi256ELb1ELb1ELb0ELb0ELb1ELb1EEEEEEEEEvNT_6ParamsE)
        /*0014*/ 	.short	0x0160
        /*0016*/ 	.short	0x0438


	//----- nvinfo : EIATTR_CBANK_PARAM_SIZE
	.align		4
.L_978:
        /*0018*/ 	.byte	0x03, 0x19
        /*001a*/ 	.short	0x0438


	//----- nvinfo : EIATTR_KPARAM_INFO
	.align		4
        /*001c*/ 	.byte	0x04, 0x17
        /*001e*/ 	.short	(.L_980 - .L_979)
.L_979:
        /*0020*/ 	.word	0x00000000
        /*0024*/ 	.short	0x0000
        /*0026*/ 	.short	0x0000
        /*0028*/ 	.byte	0x00, 0xf0, 0xe1, 0x10


	//----- nvinfo : EIATTR_MAXREG_COUNT
	.align		4
.L_980:
        /*002c*/ 	.byte	0x03, 0x1b
        /*002e*/ 	.short	0x00ff


	//----- nvinfo : EIATTR_NUM_BARRIERS
	.align		4
        /*0030*/ 	.byte	0x02, 0x4c
        /*0032*/ 	.byte	0x06
	.zero		1


	//----- nvinfo : EIATTR_ANNOTATIONS
	.align		4
        /*0034*/ 	.byte	0x04, 0x55
        /*0036*/ 	.short	(.L_982 - .L_981)


	//   ....[0]....
.L_981:
        /*0038*/ 	.word	0x00000001
        /*003c*/ 	.byte	0x70, 0x00, 0x00, 0x00, 0x01, 0x00, 0x00, 0x00, 0xc0, 0x0f, 0x00, 0x00, 0x01, 0x00, 0x00, 0x00
        /*004c*/ 	.byte	0xa0, 0x11, 0x00, 0x00, 0x01, 0x00, 0x00, 0x00, 0x10, 0x12, 0x00, 0x00, 0x01, 0x00, 0x00, 0x00
        /*005c*/ 	.byte	0x50, 0x47, 0x00, 0x00, 0x01, 0x00, 0x00, 0x00, 0x60, 0x9d, 0x00, 0x00, 0x01, 0x00, 0x00, 0x00
        /*006c*/ 	.byte	0x90, 0x9d, 0x00, 0x00, 0x01, 0x00, 0x00, 0x00, 0x30, 0xc9, 0x00, 0x00


	//----- nvinfo : EIATTR_MERCURY_ISA_VERSION
	.align		4
.L_982:
        /*0078*/ 	.byte	0x03, 0x5f
        /*007a*/ 	.short	0x0000


	//----- nvinfo : EIATTR_INT_WARP_WIDE_INSTR_OFFSETS
	.align		4
        /*007c*/ 	.byte	0x04, 0x31
        /*007e*/ 	.short	(.L_984 - .L_983)


	//   ....[0]....
.L_983:
        /*0080*/ 	.word	0x000094e0


	//   ....[1]....
        /*0084*/ 	.word	0x00009560


	//----- nvinfo : EIATTR_COOP_GROUP_MASK_REGIDS
	.align		4
.L_984:
        /*0088*/ 	.byte	0x04, 0x29
        /*008a*/ 	.short	(.L_986 - .L_985)


	//   ....[0]....
.L_985:
        /*008c*/ 	.word	0xffffffff


	//   ....[1]....
        /*0090*/ 	.word	0xffffffff


	//   ....[2]....
        /*0094*/ 	.word	0xffffffff


	//   ....[3]....
        /*0098*/ 	.word	0xffffffff


	//   ....[4]....
        /*009c*/ 	.word	0xffffffff


	//   ....[5]....
        /*00a0*/ 	.word	0xffffffff


	//   ....[6]....
        /*00a4*/ 	.word	0xffffffff


	//   ....[7]....
        /*00a8*/ 	.word	0xffffffff


	//   ....[8]....
        /*00ac*/ 	.word	0xffffffff


	//   ....[9]....
        /*00b0*/ 	.word	0xffffffff


	//   ....[10]....
        /*00b4*/ 	.word	0xffffffff


	//   ....[11]....
        /*00b8*/ 	.word	0xffffffff


	//   ....[12]....
        /*00bc*/ 	.word	0xffffffff


	//   ....[13]....
        /*00c0*/ 	.word	0xffffffff


	//   ....[14]....
        /*00c4*/ 	.word	0xffffffff


	//   ....[15]....
        /*00c8*/ 	.word	0xffffffff


	//   ....[16]....
        /*00cc*/ 	.word	0xffffffff


	//   ....[17]....
        /*00d0*/ 	.word	0xffffffff


	//   ....[18]....
        /*00d4*/ 	.word	0xffffffff


	//   ....[19]....
        /*00d8*/ 	.word	0xffffffff


	//   ....[20]....
        /*00dc*/ 	.word	0xffffffff


	//   ....[21]....
        /*00e0*/ 	.word	0xffffffff


	//   ....[22]....
        /*00e4*/ 	.word	0xffffffff


	//   ....[23]....
        /*00e8*/ 	.word	0xffffffff


	//   ....[24]....
        /*00ec*/ 	.word	0xffffffff


	//   ....[25]....
        /*00f0*/ 	.word	0xffffffff


	//   ....[26]....
        /*00f4*/ 	.word	0xffffffff


	//   ....[27]....
        /*00f8*/ 	.word	0xffffffff


	//   ....[28]....
        /*00fc*/ 	.word	0xffffffff


	//   ....[29]....
        /*0100*/ 	.word	0xffffffff


	//   ....[30]....
        /*0104*/ 	.word	0xffffffff


	//   ....[31]....
        /*0108*/ 	.word	0xffffffff


	//   ....[32]....
        /*010c*/ 	.word	0xffffffff


	//   ....[33]....
        /*0110*/ 	.word	0xffffffff


	//   ....[34]....
        /*0114*/ 	.word	0xffffffff


	//   ....[35]....
        /*0118*/ 	.word	0xffffffff


	//   ....[36]....
        /*011c*/ 	.word	0xffffffff


	//   ....[37]....
        /*0120*/ 	.word	0xffffffff


	//   ....[38]....
        /*0124*/ 	.word	0xffffffff


	//   ....[39]....
        /*0128*/ 	.word	0xffffffff


	//   ....[40]....
        /*012c*/ 	.word	0xffffffff


	//   ....[41]....
        /*0130*/ 	.word	0xffffffff


	//   ....[42]....
        /*0134*/ 	.word	0xffffffff


	//   ....[43]....
        /*0138*/ 	.word	0xffffffff


	//   ....[44]....
        /*013c*/ 	.word	0xffffffff


	//   ....[45]....
        /*0140*/ 	.word	0xffffffff


	//   ....[46]....
        /*0144*/ 	.word	0xffffffff


	//   ....[47]....
        /*0148*/ 	.word	0xffffffff


	//   ....[48]....
        /*014c*/ 	.word	0xffffffff


	//   ....[49]....
        /*0150*/ 	.word	0xffffffff


	//   ....[50]....
        /*0154*/ 	.word	0xffffffff


	//   ....[51]....
        /*0158*/ 	.word	0xffffffff


	//   ....[52]....
        /*015c*/ 	.word	0xffffffff


	//   ....[53]....
        /*0160*/ 	.word	0xffffffff


	//   ....[54]....
        /*0164*/ 	.word	0xffffffff


	//   ....[55]....
        /*0168*/ 	.word	0xffffffff


	//   ....[56]....
        /*016c*/ 	.word	0xffffffff


	//   ....[57]....
        /*0170*/ 	.word	0xffffffff


	//   ....[58]....
        /*0174*/ 	.word	0xffffffff


	//   ....[59]....
        /*0178*/ 	.word	0xffffffff


	//   ....[60]....
        /*017c*/ 	.word	0xffffffff


	//   ....[61]....
        /*0180*/ 	.word	0xffffffff


	//   ....[62]....
        /*0184*/ 	.word	0xffffffff


	//   ....[63]....
        /*0188*/ 	.word	0xffffffff


	//   ....[64]....
        /*018c*/ 	.word	0xffffffff


	//   ....[65]....
        /*0190*/ 	.word	0xffffffff


	//   ....[66]....
        /*0194*/ 	.word	0xffffffff


	//   ....[67]....
        /*0198*/ 	.word	0xffffffff


	//   ....[68]....
        /*019c*/ 	.word	0xffffffff


	//   ....[69]....
        /*01a0*/ 	.word	0xffffffff


	//   ....[70]....
        /*01a4*/ 	.word	0xffffffff


	//   ....[71]....
        /*01a8*/ 	.word	0xffffffff


	//   ....[72]....
        /*01ac*/ 	.word	0xffffffff


	//   ....[73]....
        /*01b0*/ 	.word	0xffffffff


	//   ....[74]....
        /*01b4*/ 	.word	0xffffffff


	//   ....[75]....
        /*01b8*/ 	.word	0xffffffff


	//   ....[76]....
        /*01bc*/ 	.word	0xffffffff


	//   ....[77]....
        /*01c0*/ 	.word	0xffffffff


	//   ....[78]....
        /*01c4*/ 	.word	0xffffffff


	//   ....[79]....
        /*01c8*/ 	.word	0xffffffff


	//   ....[80]....
        /*01cc*/ 	.word	0xffffffff


	//   ....[81]....
        /*01d0*/ 	.word	0xffffffff


	//   ....[82]....
        /*01d4*/ 	.word	0xffffffff


	//   ....[83]....
        /*01d8*/ 	.word	0xffffffff


	//   ....[84]....
        /*01dc*/ 	.word	0xffffffff


	//   ....[85]....
        /*01e0*/ 	.word	0xffffffff


	//   ....[86]....
        /*01e4*/ 	.word	0xffffffff


	//   ....[87]....
        /*01e8*/ 	.word	0xffffffff


	//   ....[88]....
        /*01ec*/ 	.word	0xffffffff


	//   ....[89]....
        /*01f0*/ 	.word	0xffffffff


	//   ....[90]....
        /*01f4*/ 	.word	0xffffffff


	//   ....[91]....
        /*01f8*/ 	.word	0xffffffff


	//   ....[92]....
        /*01fc*/ 	.word	0xffffffff


	//   ....[93]....
        /*0200*/ 	.word	0xffffffff


	//   ....[94]....
        /*0204*/ 	.word	0xffffffff


	//   ....[95]....
        /*0208*/ 	.word	0xffffffff


	//   ....[96]....
        /*020c*/ 	.word	0xffffffff


	//   ....[97]....
        /*0210*/ 	.word	0xffffffff


	//   ....[98]....
        /*0214*/ 	.word	0xffffffff


	//   ....[99]....
        /*0218*/ 	.word	0xffffffff


	//   ....[100]....
        /*021c*/ 	.word	0xffffffff


	//   ....[101]....
        /*0220*/ 	.word	0xffffffff


	//   ....[102]....
        /*0224*/ 	.word	0xffffffff


	//   ....[103]....
        /*0228*/ 	.word	0xffffffff


	//   ....[104]....
        /*022c*/ 	.word	0xffffffff


	//   ....[105]....
        /*0230*/ 	.word	0xffffffff


	//   ....[106]....
        /*0234*/ 	.word	0xffffffff


	//   ....[107]....
        /*0238*/ 	.word	0xffffffff


	//   ....[108]....
        /*023c*/ 	.word	0xffffffff


	//   ....[109]....
        /*0240*/ 	.word	0xffffffff


	//   ....[110]....
        /*0244*/ 	.word	0xffffffff


	//   ....[111]....
        /*0248*/ 	.word	0xffffffff


	//   ....[112]....
        /*024c*/ 	.word	0xffffffff


	//   ....[113]....
        /*0250*/ 	.word	0xffffffff


	//   ....[114]....
        /*0254*/ 	.word	0xffffffff


	//   ....[115]....
        /*0258*/ 	.word	0xffffffff


	//   ....[116]....
        /*025c*/ 	.word	0xffffffff


	//   ....[117]....
        /*0260*/ 	.word	0xffffffff


	//   ....[118]....
        /*0264*/ 	.word	0xffffffff


	//   ....[119]....
        /*0268*/ 	.word	0xffffffff


	//   ....[120]....
        /*026c*/ 	.word	0xffffffff


	//   ....[121]....
        /*0270*/ 	.word	0xffffffff


	//   ....[122]....
        /*0274*/ 	.word	0xffffffff


	//   ....[123]....
        /*0278*/ 	.word	0xffffffff


	//   ....[124]....
        /*027c*/ 	.word	0xffffffff


	//   ....[125]....
        /*0280*/ 	.word	0xffffffff


	//   ....[126]....
        /*0284*/ 	.word	0xffffffff


	//   ....[127]....
        /*0288*/ 	.word	0xffffffff


	//   ....[128]....
        /*028c*/ 	.word	0xffffffff


	//   ....[129]....
        /*0290*/ 	.word	0xffffffff


	//   ....[130]....
        /*0294*/ 	.word	0xffffffff


	//   ....[131]....
        /*0298*/ 	.word	0xffffffff


	//   ....[132]....
        /*029c*/ 	.word	0xffffffff


	//   ....[133]....
        /*02a0*/ 	.word	0xffffffff


	//   ....[134]....
        /*02a4*/ 	.word	0xffffffff


	//   ....[135]....
        /*02a8*/ 	.word	0xffffffff


	//   ....[136]....
        /*02ac*/ 	.word	0xffffffff


	//   ....[137]....
        /*02b0*/ 	.word	0xffffffff


	//   ....[138]....
        /*02b4*/ 	.word	0xffffffff


	//   ....[139]....
        /*02b8*/ 	.word	0xffffffff


	//   ....[140]....
        /*02bc*/ 	.word	0xffffffff


	//   ....[141]....
        /*02c0*/ 	.word	0xffffffff


	//   ....[142]....
        /*02c4*/ 	.word	0xffffffff


	//   ....[143]....
        /*02c8*/ 	.word	0xffffffff


	//   ....[144]....
        /*02cc*/ 	.word	0xffffffff


	//   ....[145]....
        /*02d0*/ 	.word	0xffffffff


	//   ....[146]....
        /*02d4*/ 	.word	0xffffffff


	//   ....[147]....
        /*02d8*/ 	.word	0xffffffff


	//   ....[148]....
        /*02dc*/ 	.word	0xffffffff


	//   ....[149]....
        /*02e0*/ 	.word	0xffffffff


	//   ....[150]....
        /*02e4*/ 	.word	0xffffffff


	//   ....[151]....
        /*02e8*/ 	.word	0xffffffff


	//   ....[152]....
        /*02ec*/ 	.word	0xffffffff


	//   ....[153]....
        /*02f0*/ 	.word	0xffffffff


	//   ....[154]....
        /*02f4*/ 	.word	0xffffffff


	//   ....[155]....
        /*02f8*/ 	.word	0xffffffff


	//   ....[156]....
        /*02fc*/ 	.word	0xffffffff


	//   ....[157]....
        /*0300*/ 	.word	0xffffffff


	//   ....[158]....
        /*0304*/ 	.word	0xffffffff


	//   ....[159]....
        /*0308*/ 	.word	0xffffffff


	//   ....[160]....
        /*030c*/ 	.word	0xffffffff


	//   ....[161]....
        /*0310*/ 	.word	0xffffffff


	//   ....[162]....
        /*0314*/ 	.word	0xffffffff


	//   ....[163]....
        /*0318*/ 	.word	0xffffffff


	//   ....[164]....
        /*031c*/ 	.word	0xffffffff


	//   ....[165]....
        /*0320*/ 	.word	0xffffffff


	//   ....[166]....
        /*0324*/ 	.word	0xffffffff


	//   ....[167]....
        /*0328*/ 	.word	0xffffffff


	//   ....[168]....
        /*032c*/ 	.word	0xffffffff


	//   ....[169]....
        /*0330*/ 	.word	0xffffffff


	//   ....[170]....
        /*0334*/ 	.word	0xffffffff


	//   ....[171]....
        /*0338*/ 	.word	0xffffffff


	//   ....[172]....
        /*033c*/ 	.word	0xffffffff


	//   ....[173]....
        /*0340*/ 	.word	0xffffffff


	//   ....[174]....
        /*0344*/ 	.word	0xffffffff


	//   ....[175]....
        /*0348*/ 	.word	0xffffffff


	//   ....[176]....
        /*034c*/ 	.word	0xffffffff


	//   ....[177]....
        /*0350*/ 	.word	0xffffffff


	//   ....[178]....
        /*0354*/ 	.word	0xffffffff


	//   ....[179]....
        /*0358*/ 	.word	0xffffffff


	//   ....[180]....
        /*035c*/ 	.word	0xffffffff


	//   ....[181]....
        /*0360*/ 	.word	0xffffffff


	//   ....[182]....
        /*0364*/ 	.word	0xffffffff


	//   ....[183]....
        /*0368*/ 	.word	0xffffffff


	//   ....[184]....
        /*036c*/ 	.word	0xffffffff


	//   ....[185]....
        /*0370*/ 	.word	0xffffffff


	//   ....[186]....
        /*0374*/ 	.word	0xffffffff


	//   ....[187]....
        /*0378*/ 	.word	0xffffffff


	//   ....[188]....
        /*037c*/ 	.word	0xffffffff


	//----- nvinfo : EIATTR_COOP_GROUP_INSTR_OFFSETS
	.align		4
.L_986:
        /*0380*/ 	.byte	0x04, 0x28
        /*0382*/ 	.short	(.L_988 - .L_987)


	//   ....[0]....
.L_987:
        /*0384*/ 	.word	0x00000050


	//   ....[1]....
        /*0388*/ 	.word	0x000001e0


	//   ....[2]....
        /*038c*/ 	.word	0x00000210


	//   ....[3]....
        /*0390*/ 	.word	0x00000240


	//   ....[4]....
        /*0394*/ 	.word	0x00000270


	//   ....[5]....
        /*0398*/ 	.word	0x000002a0


	//   ....[6]....
        /*039c*/ 	.word	0x000002d0


	//   ....[7]....
        /*03a0*/ 	.word	0x00000440


	//   ....[8]....
        /*03a4*/ 	.word	0x00000480


	//   ....[9]....
        /*03a8*/ 	.word	0x000004b0


	//   ....[10]....
        /*03ac*/ 	.word	0x000004e0


	//   ....[11]....
        /*03b0*/ 	.word	0x00000510


	//   ....[12]....
        /*03b4*/ 	.word	0x00000540


	//   ....[13]....
        /*03b8*/ 	.word	0x000005d0


	//   ....[14]....
        /*03bc*/ 	.word	0x00000600


	//   ....[15]....
        /*03c0*/ 	.word	0x00000620


	//   ....[16]....
        /*03c4*/ 	.word	0x00000680


	//   ....[17]....
        /*03c8*/ 	.word	0x00002190


	//   ....[18]....
        /*03cc*/ 	.word	0x000021b0


	//   ....[19]....
        /*03d0*/ 	.word	0x00002320


	//   ....[20]....
        /*03d4*/ 	.word	0x00002330


	//   ....[21]....
        /*03d8*/ 	.word	0x00002490


	//   ....[22]....
        /*03dc*/ 	.word	0x000024b0


	//   ....[23]....
        /*03e0*/ 	.word	0x00002610


	//   ....[24]....
        /*03e4*/ 	.word	0x00002620


	//   ....[25]....
        /*03e8*/ 	.word	0x00002ab0


	//   ....[26]....
        /*03ec*/ 	.word	0x00002ad0


	//   ....[27]....
        /*03f0*/ 	.word	0x00002b00


	//   ....[28]....
        /*03f4*/ 	.word	0x00002b20


	//   ....[29]....
        /*03f8*/ 	.word	0x00002c10


	//   ....[30]....
        /*03fc*/ 	.word	0x00002c20


	//   ....[31]....
        /*0400*/ 	.word	0x00002c30


	//   ....[32]....
        /*0404*/ 	.word	0x00002d40


	//   ....[33]....
        /*0408*/ 	.word	0x000030e0


	//   ....[34]....
        /*040c*/ 	.word	0x00003100


	//   ....[35]....
        /*0410*/ 	.word	0x000031b0


	//   ....[36]....
        /*0414*/ 	.word	0x000031f0


	//   ....[37]....
        /*0418*/ 	.word	0x00003630


	//   ....[38]....
        /*041c*/ 	.word	0x00003650


	//   ....[39]....
        /*0420*/ 	.word	0x000036b0


	//   ....[40]....
        /*0424*/ 	.word	0x00003710


	//   ....[41]....
        /*0428*/ 	.word	0x00004740


	//   ....[42]....
        /*042c*/ 	.word	0x00004780


	//   ....[43]....
        /*0430*/ 	.word	0x000047a0


	//   ....[44]....
        /*0434*/ 	.word	0x000047e0


	//   ....[45]....
        /*0438*/ 	.word	0x00005b30


	//   ....[46]....
        /*043c*/ 	.word	0x00005b50


	//   ....[47]....
        /*0440*/ 	.word	0x00005bd0


	//   ....[48]....
        /*0444*/ 	.word	0x00005c30


	//   ....[49]....
        /*0448*/ 	.word	0x000060e0


	//   ....[50]....
        /*044c*/ 	.word	0x00006100


	//   ....[51]....
        /*0450*/ 	.word	0x000061e0


	//   ....[52]....
        /*0454*/ 	.word	0x00006210


	//   ....[53]....
        /*0458*/ 	.word	0x00006f70


	//   ....[54]....
        /*045c*/ 	.word	0x00006fa0


	//   ....[55]....
        /*0460*/ 	.word	0x00007240


	//   ....[56]....
        /*0464*/ 	.word	0x00007370


	//   ....[57]....
        /*0468*/ 	.word	0x00008980


	//   ....[58]....
        /*046c*/ 	.word	0x000089a0


	//   ....[59]....
        /*0470*/ 	.word	0x00008a80


	//   ....[60]....
        /*0474*/ 	.word	0x00008aa0


	//   ....[61]....
        /*0478*/ 	.word	0x00008cd0


	//   ....[62]....
        /*047c*/ 	.word	0x00008d00


	//   ....[63]....
        /*0480*/ 	.word	0x00008d10


	//   ....[64]....
        /*0484*/ 	.word	0x00008d40


	//   ....[65]....
        /*0488*/ 	.word	0x0000a0c0


	//   ....[66]....
        /*048c*/ 	.word	0x0000a0d0


	//   ....[67]....
        /*0490*/ 	.word	0x0000a0f0


	//   ....[68]....
        /*0494*/ 	.word	0x0000a110


	//   ....[69]....
        /*0498*/ 	.word	0x0000a460


	//   ....[70]....
        /*049c*/ 	.word	0x0000a480


	//   ....[71]....
        /*04a0*/ 	.word	0x0000a5e0


	//   ....[72]....
        /*04a4*/ 	.word	0x0000a5f0


	//   ....[73]....
        /*04a8*/ 	.word	0x0000a750


	//   ....[74]....
        /*04ac*/ 	.word	0x0000a770


	//   ....[75]....
        /*04b0*/ 	.word	0x0000a8d0


	//   ....[76]....
        /*04b4*/ 	.word	0x0000a8e0


	//   ....[77]....
        /*04b8*/ 	.word	0x0000ac20


	//   ....[78]....
        /*04bc*/ 	.word	0x0000ac40


	//   ....[79]....
        /*04c0*/ 	.word	0x0000b410


	//   ....[80]....
        /*04c4*/ 	.word	0x0000b420


	//   ....[81]....
        /*04c8*/ 	.word	0x0000c360


	//   ....[82]....
        /*04cc*/ 	.word	0x0000c380


	//   ....[83]....
        /*04d0*/ 	.word	0x0000c4f0


	//   ....[84]....
        /*04d4*/ 	.word	0x0000c500


	//   ....[85]....
        /*04d8*/ 	.word	0x0000c660


	//   ....[86]....
        /*04dc*/ 	.word	0x0000c680


	//   ....[87]....
        /*04e0*/ 	.word	0x0000c7e0


	//   ....[88]....
        /*04e4*/ 	.word	0x0000c7f0


	//   ....[89]....
        /*04e8*/ 	.word	0x0000c9e0


	//   ....[90]....
        /*04ec*/ 	.word	0x0000ca00


	//   ....[91]....
        /*04f0*/ 	.word	0x0000cb20


	//   ....[92]....
        /*04f4*/ 	.word	0x0000cb60


	//   ....[93]....
        /*04f8*/ 	.word	0x0000cb90


	//   ....[94]....
        /*04fc*/ 	.word	0x0000cbc0


	//   ....[95]....
        /*0500*/ 	.word	0x0000cbf0


	//   ....[96]....
        /*0504*/ 	.word	0x0000cc20


	//   ....[97]....
        /*0508*/ 	.word	0x0000cd70


	//   ....[98]....
        /*050c*/ 	.word	0x0000cdb0


	//   ....[99]....
        /*0510*/ 	.word	0x0000cde0


	//   ....[100]....
        /*0514*/ 	.word	0x0000ce10


	//   ....[101]....
        /*0518*/ 	.word	0x0000ce40


	//   ....[102]....
        /*051c*/ 	.word	0x0000ce70


	//   ....[103]....
        /*0520*/ 	.word	0x0000cf00


	//   ....[104]....
        /*0524*/ 	.word	0x0000cf30


	//   ....[105]....
        /*0528*/ 	.word	0x0000cf40


	//   ....[106]....
        /*052c*/ 	.word	0x0000cfa0


	//   ....[107]....
        /*0530*/ 	.word	0x0000d4d0


	//   ....[108]....
        /*0534*/ 	.word	0x0000d530


	//   ....[109]....
        /*0538*/ 	.word	0x0000d580


	//   ....[110]....
        /*053c*/ 	.word	0x0000d5d0


	//   ....[111]....
        /*0540*/ 	.word	0x0000d620


	//   ....[112]....
        /*0544*/ 	.word	0x0000d690


	//   ....[113]....
        /*0548*/ 	.word	0x0000d6e0


	//   ....[114]....
        /*054c*/ 	.word	0x0000d740


	//   ....[115]....
        /*0550*/ 	.word	0x0000d7b0


	//   ....[116]....
        /*0554*/ 	.word	0x0000d810


	//   ....[117]....
        /*0558*/ 	.word	0x0000d880


	//   ....[118]....
        /*055c*/ 	.word	0x0000d8f0


	//   ....[119]....
        /*0560*/ 	.word	0x0000d960


	//   ....[120]....
        /*0564*/ 	.word	0x0000d9c0


	//   ....[121]....
        /*0568*/ 	.word	0x0000da30


	//   ....[122]....
        /*056c*/ 	.word	0x0000daa0


	//   ....[123]....
        /*0570*/ 	.word	0x0000db10


	//   ....[124]....
        /*0574*/ 	.word	0x0000db70


	//   ....[125]....
        /*0578*/ 	.word	0x0000dbe0


	//   ....[126]....
        /*057c*/ 	.word	0x0000dc50


	//   ....[127]....
        /*0580*/ 	.word	0x0000dd90


	//   ....[128]....
        /*0584*/ 	.word	0x0000ddf0


	//   ....[129]....
        /*0588*/ 	.word	0x0000de60


	//   ....[130]....
        /*058c*/ 	.word	0x0000ded0


	//   ....[131]....
        /*0590*/ 	.word	0x0000e010


	//   ....[132]....
        /*0594*/ 	.word	0x0000e070


	//   ....[133]....
        /*0598*/ 	.word	0x0000e0d0


	//   ....[134]....
        /*059c*/ 	.word	0x0000e140


	//   ....[135]....
        /*05a0*/ 	.word	0x0000e1b0


	//   ....[136]....
        /*05a4*/ 	.word	0x0000e2f0


	//   ....[137]....
        /*05a8*/ 	.word	0x0000e350


	//   ....[138]....
        /*05ac*/ 	.word	0x0000e3c0


	//   ....[139]....
        /*05b0*/ 	.word	0x0000e430


	//   ....[140]....
        /*05b4*/ 	.word	0x0000e580


	//   ....[141]....
        /*05b8*/ 	.word	0x0000e5e0


	//   ....[142]....
        /*05bc*/ 	.word	0x0000e640


	//   ....[143]....
        /*05c0*/ 	.word	0x0000e6b0


	//   ....[144]....
        /*05c4*/ 	.word	0x0000e720


	//   ....[145]....
        /*05c8*/ 	.word	0x0000e870


	//   ....[146]....
        /*05cc*/ 	.word	0x0000e8d0


	//   ....[147]....
        /*05d0*/ 	.word	0x0000e930


	//   ....[148]....
        /*05d4*/ 	.word	0x0000e990


	//   ....[149]....
        /*05d8*/ 	.word	0x0000e9e0


	//   ....[150]....
        /*05dc*/ 	.word	0x0000ea30


	//   ....[151]....
        /*05e0*/ 	.word	0x0000eaa0


	//   ....[152]....
        /*05e4*/ 	.word	0x0000eb10


	//   ....[153]....
        /*05e8*/ 	.word	0x0000eb80


	//   ....[154]....
        /*05ec*/ 	.word	0x0000ebe0


	//   ....[155]....
        /*05f0*/ 	.word	0x0000ec50


	//   ....[156]....
        /*05f4*/ 	.word	0x0000ecc0


	//   ....[157]....
        /*05f8*/ 	.word	0x0000ed30


	//   ....[158]....
        /*05fc*/ 	.word	0x0000ed90


	//   ....[159]....
        /*0600*/ 	.word	0x0000ee00


	//   ....[160]....
        /*0604*/ 	.word	0x0000ee70


	//   ....[161]....
        /*0608*/ 	.word	0x0000eee0


	//   ....[162]....
        /*060c*/ 	.word	0x0000ef40


	//   ....[163]....
        /*0610*/ 	.word	0x0000efb0


	//   ....[164]....
        /*0614*/ 	.word	0x0000f020


	//   ....[165]....
        /*0618*/ 	.word	0x0000f090


	//   ....[166]....
        /*061c*/ 	.word	0x0000f0f0


	//   ....[167]....
        /*0620*/ 	.word	0x0000f160


	//   ....[168]....
        /*0624*/ 	.word	0x0000f1d0


	//   ....[169]....
        /*0628*/ 	.word	0x0000f240


	//   ....[170]....
        /*062c*/ 	.word	0x0000f2a0


	//   ....[171]....
        /*0630*/ 	.word	0x0000f310


	//   ....[172]....
        /*0634*/ 	.word	0x0000f380


	//   ....[173]....
        /*0638*/ 	.word	0x0000f3d0


	//   ....[174]....
        /*063c*/ 	.word	0x0000f410


	//   ....[175]....
        /*0640*/ 	.word	0x0000f460


	//   ....[176]....
        /*0644*/ 	.word	0x0000f4b0


	//   ....[177]....
        /*0648*/ 	.word	0x0000f500


	//   ....[178]....
        /*064c*/ 	.word	0x0000f570


	//   ....[179]....
        /*0650*/ 	.word	0x0000f5c0


	//   ....[180]....
        /*0654*/ 	.word	0x0000f610


	//   ....[181]....
        /*0658*/ 	.word	0x0000f660


	//   ....[182]....
        /*065c*/ 	.word	0x0000f6b0


	//   ....[183]....
        /*0660*/ 	.word	0x0000f700


	//   ....[184]....
        /*0664*/ 	.word	0x0000f770


	//   ....[185]....
        /*0668*/ 	.word	0x0000f7c0


	//   ....[186]....
        /*066c*/ 	.word	0x0000f820


	//   ....[187]....
        /*0670*/ 	.word	0x0000f880


	//   ....[188]....
        /*0674*/ 	.word	0x0000f8f0


	//----- nvinfo : EIATTR_EXIT_INSTR_OFFSETS
	.align		4
.L_988:
        /*0678*/ 	.byte	0x04, 0x1c
        /*067a*/ 	.short	(.L_990 - .L_989)


	//   ....[0]....
.L_989:
        /*067c*/ 	.word	0x00000b40


	//   ....[1]....
        /*0680*/ 	.word	0x0000d490


	//----- nvinfo : EIATTR_MAX_THREADS
	.align		4
.L_990:
        /*0684*/ 	.byte	0x04, 0x05
        /*0686*/ 	.short	(.L_992 - .L_991)
.L_991:
        /*0688*/ 	.word	0x00000100
        /*068c*/ 	.word	0x00000001
        /*0690*/ 	.word	0x00000001


	//----- nvinfo : EIATTR_CRS_STACK_SIZE
	.align		4
.L_992:
        /*0694*/ 	.byte	0x04, 0x1e
        /*0696*/ 	.short	(.L_994 - .L_993)
.L_993:
        /*0698*/ 	.word	0x00000000
.L_994:


//--------------------- .nv.info._ZN7cutlass13device_kernelIN5flash19enable_sm80_to_sm89INS1_16FlashAttnFwdSm80INS1_25CollectiveMainloopFwdSm80ILi8ELi2ELb0EN4cute5tupleIJNS5_1CILi128EEENS7_ILi64EEENS7_ILi192EEEEEELi192ENS_10bfloat16_tEfNS_4arch4Sm80ELb0ELb0ELb0ELb1ELb1ELb1ELb1ELb1EEENS1_21CollectiveEpilogueFwdINS6_IJS8_SA_S9_EEENS6_IJNS7_ILi1EEESI_SI_EEESC_SE_Li256ELb1ELb1ELb1ELb0EEENS1_36VarlenDynamicPersistentTileSchedulerILi128ELi64ELi256ELi256ELb1ELb1ELb0ELb0ELb1ELb1EEEEEEEEEvNT_6ParamsE --------------------------
	.section	.nv.info._ZN7cutlass13device_kernelIN5flash19enable_sm80_to_sm89INS1_16FlashAttnFwdSm80INS1_25CollectiveMainloopFwdSm80ILi8ELi2ELb0EN4cute5tupleIJNS5_1CILi128EEENS7_ILi64EEENS7_ILi192EEEEEELi192ENS_10bfloat16_tEfNS_4arch4Sm80ELb0ELb0ELb0ELb1ELb1ELb1ELb1ELb1EEENS1_21CollectiveEpilogueFwdINS6_IJS8_SA_S9_EEENS6_IJNS7_ILi1EEESI_SI_EEESC_SE_Li256ELb1ELb1ELb1ELb0EEENS1_36VarlenDynamicPersistentTileSchedulerILi128ELi64ELi256ELi256ELb1ELb1ELb0ELb0ELb1ELb1EEEEEEEEEvNT_6ParamsE,"",@"SHT_CUDA_INFO"
	.sectionflags	@""
	.align	4


	//----- nvinfo : EIATTR_CUDA_API_VERSION
	.align		4
        /*0000*/ 	.byte	0x04, 0x37
        /*0002*/ 	.short	(.L_996 - .L_995)
.L_995:
        /*0004*/ 	.word	0x00000082


	//----- nvinfo : EIATTR_SW2861232_WAR
	.align		4
.L_996:
        /*0008*/ 	.byte	0x01, 0x35
	.zero		2


	//----- nvinfo : EIATTR_PARAM_CBANK
	.align		4
        /*000c*/ 	.byte	0x04, 0x0a
        /*000e*/ 	.short	(.L_998 - .L_997)
	.align		4
.L_997:
        /*0010*/ 	.word	index@(.nv.constant0._ZN7cutlass13device_kernelIN5flash19enable_sm80_to_sm89INS1_16FlashAttnFwdSm80INS1_25CollectiveMainloopFwdSm80ILi8ELi2ELb0EN4cute5tupleIJNS5_1CILi128EEENS7_ILi64EEENS7_ILi192EEEEEELi192ENS_10bfloat16_tEfNS_4arch4Sm80ELb0ELb0ELb0ELb1ELb1ELb1ELb1ELb1EEENS1_21CollectiveEpilogueFwdINS6_IJS8_SA_S9_EEENS6_IJNS7_ILi1EEESI_SI_EEESC_SE_Li256ELb1ELb1ELb1ELb0EEENS1_36VarlenDynamicPersistentTileSchedulerILi128ELi64ELi256ELi256ELb1ELb1ELb0ELb0ELb1ELb1EEEEEEEEEvNT_6ParamsE)
        /*0014*/ 	.short	0x0160
        /*0016*/ 	.short	0x0438


	//----- nvinfo : EIATTR_CBANK_PARAM_SIZE
	.align		4
.L_998:
        /*0018*/ 	.byte	0x03, 0x19
        /*001a*/ 	.short	0x0438


	//----- nvinfo : EIATTR_KPARAM_INFO
	.align		4
        /*001c*/ 	.byte	0x04, 0x17
        /*001e*/ 	.short	(.L_1000 - .L_999)
.L_999:
        /*0020*/ 	.word	0x00000000
        /*0024*/ 	.short	0x0000
        /*0026*/ 	.short	0x0000
        /*0028*/ 	.byte	0x00, 0xf0, 0xe1, 0x10


	//----- nvinfo : EIATTR_MAXREG_COUNT
	.align		4
.L_1000:
        /*002c*/ 	.byte	0x03, 0x1b
        /*002e*/ 	.short	0x00ff


	//----- nvinfo : EIATTR_NUM_BARRIERS
	.align		4
        /*0030*/ 	.byte	0x02, 0x4c
        /*0032*/ 	.byte	0x06
	.zero		1


	//----- nvinfo : EIATTR_ANNOTATIONS
	.align		4
        /*0034*/ 	.byte	0x04, 0x55
        /*0036*/ 	.short	(.L_1002 - .L_1001)


	//   ....[0]....
.L_1001:
        /* <DEDUP_REMOVED lines=21> */


	//----- nvinfo : EIATTR_MERCURY_ISA_VERSION
	.align		4
.L_1002:
        /*0178*/ 	.byte	0x03, 0x5f
        /*017a*/ 	.short	0x0000


	//----- nvinfo : EIATTR_INT_WARP_WIDE_INSTR_OFFSETS
	.align		4
        /*017c*/ 	.byte	0x04, 0x31
        /*017e*/ 	.short	(.L_1004 - .L_1003)


	//   ....[0]....
.L_1003:
        /*0180*/ 	.word	0x00014be0


	//   ....[1]....
        /*0184*/ 	.word	0x00014c60


	//----- nvinfo : EIATTR_COOP_GROUP_MASK_REGIDS
	.align		4
.L_1004:
        /*0188*/ 	.byte	0x04, 0x29
        /*018a*/ 	.short	(.L_1006 - .L_1005)


	//   ....[0]....
.L_1005:
        /*018c*/ 	.word	0xffffffff


	//   ....[1]....
        /*0190*/ 	.word	0xffffffff


	//   ....[2]....
        /*0194*/ 	.word	0xffffffff


	//   ....[3]....
        /*0198*/ 	.word	0xffffffff


	//   ....[4]....
        /*019c*/ 	.word	0xffffffff


	//   ....[5]....
        /*01a0*/ 	.word	0xffffffff


	//   ....[6]....
        /*01a4*/ 	.word	0xffffffff


	//   ....[7]....
        /*01a8*/ 	.word	0xffffffff


	//   ....[8]....
        /*01ac*/ 	.word	0xffffffff


	//   ....[9]....
        /*01b0*/ 	.word	0xffffffff


	//   ....[10]....
        /*01b4*/ 	.word	0xffffffff


	//   ....[11]....
        /*01b8*/ 	.word	0xffffffff


	//   ....[12]....
        /*01bc*/ 	.word	0xffffffff


	//   ....[13]....
        /*01c0*/ 	.word	0xffffffff


	//   ....[14]....
        /*01c4*/ 	.word	0xffffffff


	//   ....[15]....
        /*01c8*/ 	.word	0xffffffff


	//   ....[16]....
        /*01cc*/ 	.word	0xffffffff


	//   ....[17]....
        /*01d0*/ 	.word	0xffffffff


	//   ....[18]....
        /*01d4*/ 	.word	0xffffffff


	//   ....[19]....
        /*01d8*/ 	.word	0xffffffff


	//   ....[20]....
        /*01dc*/ 	.word	0xffffffff


	//   ....[21]....
        /*01e0*/ 	.word	0xffffffff


	//   ....[22]....
        /*01e4*/ 	.word	0xffffffff


	//   ....[23]....
        /*01e8*/ 	.word	0xffffffff


	//   ....[24]....
        /*01ec*/ 	.word	0xffffffff


	//   ....[25]....
        /*01f0*/ 	.word	0xffffffff


	//   ....[26]....
        /*01f4*/ 	.word	0xffffffff


	//   ....[27]....
        /*01f8*/ 	.word	0xffffffff


	//   ....[28]....
        /*01fc*/ 	.word	0xffffffff


	//   ....[29]....
        /*0200*/ 	.word	0xffffffff


	//   ....[30]....
        /*0204*/ 	.word	0xffffffff


	//   ....[31]....
        /*0208*/ 	.word	0xffffffff


	//   ....[32]....
        /*020c*/ 	.word	0xffffffff


	//   ....[33]....
        /*0210*/ 	.word	0xffffffff


	//   ....[34]....
        /*0214*/ 	.word	0xffffffff


	//   ....[35]....
        /*0218*/ 	.word	0xffffffff


	//   ....[36]....
        /*021c*/ 	.word	0xffffffff


	//   ....[37]....
        /*0220*/ 	.word	0xffffffff


	//   ....[38]....
        /*0224*/ 	.word	0xffffffff


	//   ....[39]....
        /*0228*/ 	.word	0xffffffff


	//   ....[40]....
        /*022c*/ 	.word	0xffffffff


	//   ....[41]....
        /*0230*/ 	.word	0xffffffff


	//   ....[42]....
        /*0234*/ 	.word	0xffffffff


	//   ....[43]....
        /*0238*/ 	.word	0xffffffff


	//   ....[44]....
        /*023c*/ 	.word	0xffffffff


	//   ....[45]....
        /*0240*/ 	.word	0xffffffff


	//   ....[46]....
        /*0244*/ 	.word	0xffffffff


	//   ....[47]....
        /*0248*/ 	.word	0xffffffff


	//   ....[48]....
        /*024c*/ 	.word	0xffffffff


	//   ....[49]....
        /*0250*/ 	.word	0xffffffff


	//   ....[50]....
        /*0254*/ 	.word	0xffffffff


	//   ....[51]....
        /*0258*/ 	.word	0xffffffff


	//   ....[52]....
        /*025c*/ 	.word	0xffffffff


	//   ....[53]....
        /*0260*/ 	.word	0xffffffff


	//   ....[54]....
        /*0264*/ 	.word	0xffffffff


	//   ....[55]....
        /*0268*/ 	.word	0xffffffff


	//   ....[56]....
        /*026c*/ 	.word	0xffffffff


	//   ....[57]....
        /*0270*/ 	.word	0xffffffff


	//   ....[58]....
        /*0274*/ 	.word	0xffffffff


	//   ....[59]....
        /*0278*/ 	.word	0xffffffff


	//   ....[60]....
        /*027c*/ 	.word	0xffffffff


	//   ....[61]....
        /*0280*/ 	.word	0xffffffff


	//   ....[62]....
        /*0284*/ 	.word	0xffffffff


	//   ....[63]....
        /*0288*/ 	.word	0xffffffff


	//   ....[64]....
        /*028c*/ 	.word	0xffffffff


	//   ....[65]....
        /*0290*/ 	.word	0xffffffff


	//   ....[66]....
        /*0294*/ 	.word	0xffffffff


	//   ....[67]....
        /*0298*/ 	.word	0xffffffff


	//   ....[68]....
        /*029c*/ 	.word	0xffffffff


	//   ....[69]....
        /*02a0*/ 	.word	0xffffffff


	//   ....[70]....
        /*02a4*/ 	.word	0xffffffff


	//   ....[71]....
        /*02a8*/ 	.word	0xffffffff


	//   ....[72]....
        /*02ac*/ 	.word	0xffffffff


	//   ....[73]....
        /*02b0*/ 	.word	0xffffffff


	//   ....[74]....
        /*02b4*/ 	.word	0xffffffff


	//   ....[75]....
        /*02b8*/ 	.word	0xffffffff


	//   ....[76]....
        /*02bc*/ 	.word	0xffffffff


	//   ....[77]....
        /*02c0*/ 	.word	0xffffffff


	//   ....[78]....
        /*02c4*/ 	.word	0xffffffff


	//   ....[79]....
        /*02c8*/ 	.word	0xffffffff


	//   ....[80]....
        /*02cc*/ 	.word	0xffffffff


	//   ....[81]....
        /*02d0*/ 	.word	0xffffffff


	//   ....[82]....
        /*02d4*/ 	.word	0xffffffff


	//   ....[83]....
        /*02d8*/ 	.word	0xffffffff


	//   ....[84]....
        /*02dc*/ 	.word	0xffffffff


	//   ....[85]....
        /*02e0*/ 	.word	0xffffffff


	//   ....[86]....
        /*02e4*/ 	.word	0xffffffff


	//   ....[87]....
        /*02e8*/ 	.word	0xffffffff


	//   ....[88]....
        /*02ec*/ 	.word	0xffffffff


	//   ....[89]....
        /*02f0*/ 	.word	0xffffffff


	//   ....[90]....
        /*02f4*/ 	.word	0xffffffff


	//   ....[91]....
        /*02f8*/ 	.word	0xffffffff


	//   ....[92]....
        /*02fc*/ 	.word	0xffffffff


	//   ....[93]....
        /*0300*/ 	.word	0xffffffff


	//   ....[94]....
        /*0304*/ 	.word	0xffffffff


	//   ....[95]....
        /*0308*/ 	.word	0xffffffff


	//   ....[96]....
        /*030c*/ 	.word	0xffffffff


	//   ....[97]....
        /*0310*/ 	.word	0xffffffff


	//   ....[98]....
        /*0314*/ 	.word	0xffffffff


	//   ....[99]....
        /*0318*/ 	.word	0xffffffff


	//   ....[100]....
        /*031c*/ 	.word	0xffffffff


	//   ....[101]....
        /*0320*/ 	.word	0xffffffff


	//   ....[102]....
        /*0324*/ 	.word	0xffffffff


	//   ....[103]....
        /*0328*/ 	.word	0xffffffff


	//   ....[104]....
        /*032c*/ 	.word	0xffffffff


	//   ....[105]....
        /*0330*/ 	.word	0xffffffff


	//   ....[106]....
        /*0334*/ 	.word	0xffffffff


	//   ....[107]....
        /*0338*/ 	.word	0xffffffff


	//   ....[108]....
        /*033c*/ 	.word	0xffffffff


	//   ....[109]....
        /*0340*/ 	.word	0xffffffff


	//   ....[110]....
        /*0344*/ 	.word	0xffffffff


	//   ....[111]....
        /*0348*/ 	.word	0xffffffff


	//   ....[112]....
        /*034c*/ 	.word	0xffffffff


	//   ....[113]....
        /*0350*/ 	.word	0xffffffff


	//   ....[114]....
        /*0354*/ 	.word	0xffffffff


	//   ....[115]....
        /*0358*/ 	.word	0xffffffff


	//   ....[116]....
        /*035c*/ 	.word	0xffffffff


	//   ....[117]....
        /*0360*/ 	.word	0xffffffff


	//   ....[118]....
        /*0364*/ 	.word	0xffffffff


	//   ....[119]....
        /*0368*/ 	.word	0xffffffff


	//   ....[120]....
        /*036c*/ 	.word	0xffffffff


	//   ....[121]....
        /*0370*/ 	.word	0xffffffff


	//   ....[122]....
        /*0374*/ 	.word	0xffffffff


	//   ....[123]....
        /*0378*/ 	.word	0xffffffff


	//   ....[124]....
        /*037c*/ 	.word	0xffffffff


	//   ....[125]....
        /*0380*/ 	.word	0xffffffff


	//   ....[126]....
        /*0384*/ 	.word	0xffffffff


	//   ....[127]....
        /*0388*/ 	.word	0xffffffff


	//   ....[128]....
        /*038c*/ 	.word	0xffffffff


	//   ....[129]....
        /*0390*/ 	.word	0xffffffff


	//   ....[130]....
        /*0394*/ 	.word	0xffffffff


	//   ....[131]....
        /*0398*/ 	.word	0xffffffff


	//   ....[132]....
        /*039c*/ 	.word	0xffffffff


	//   ....[133]....
        /*03a0*/ 	.word	0xffffffff


	//   ....[134]....
        /*03a4*/ 	.word	0xffffffff


	//   ....[135]....
        /*03a8*/ 	.word	0xffffffff


	//   ....[136]....
        /*03ac*/ 	.word	0xffffffff


	//   ....[137]....
        /*03b0*/ 	.word	0xffffffff


	//   ....[138]....
        /*03b4*/ 	.word	0xffffffff


	//   ....[139]....
        /*03b8*/ 	.word	0xffffffff


	//   ....[140]....
        /*03bc*/ 	.word	0xffffffff


	//   ....[141]....
        /*03c0*/ 	.word	0xffffffff


	//   ....[142]....
        /*03c4*/ 	.word	0xffffffff


	//   ....[143]....
        /*03c8*/ 	.word	0xffffffff


	//   ....[144]....
        /*03cc*/ 	.word	0xffffffff


	//   ....[145]....
        /*03d0*/ 	.word	0xffffffff


	//   ....[146]....
        /*03d4*/ 	.word	0xffffffff


	//   ....[147]....
        /*03d8*/ 	.word	0xffffffff


	//   ....[148]....
        /*03dc*/ 	.word	0xffffffff


	//   ....[149]....
        /*03e0*/ 	.word	0xffffffff


	//   ....[150]....
        /*03e4*/ 	.word	0xffffffff


	//   ....[151]....
        /*03e8*/ 	.word	0xffffffff


	//   ....[152]....
        /*03ec*/ 	.word	0xffffffff


	//   ....[153]....
        /*03f0*/ 	.word	0xffffffff


	//   ....[154]....
        /*03f4*/ 	.word	0xffffffff


	//   ....[155]....
        /*03f8*/ 	.word	0xffffffff


	//   ....[156]....
        /*03fc*/ 	.word	0xffffffff


	//   ....[157]....
        /*0400*/ 	.word	0xffffffff


	//   ....[158]....
        /*0404*/ 	.word	0xffffffff


	//   ....[159]....
        /*0408*/ 	.word	0xffffffff


	//   ....[160]....
        /*040c*/ 	.word	0xffffffff


	//   ....[161]....
        /*0410*/ 	.word	0xffffffff


	//   ....[162]....
        /*0414*/ 	.word	0xffffffff


	//   ....[163]....
        /*0418*/ 	.word	0xffffffff


	//   ....[164]....
        /*041c*/ 	.word	0xffffffff


	//   ....[165]....
        /*0420*/ 	.word	0xffffffff


	//   ....[166]....
        /*0424*/ 	.word	0xffffffff


	//   ....[167]....
        /*0428*/ 	.word	0xffffffff


	//   ....[168]....
        /*042c*/ 	.word	0xffffffff


	//   ....[169]....
        /*0430*/ 	.word	0xffffffff


	//   ....[170]....
        /*0434*/ 	.word	0xffffffff


	//   ....[171]....
        /*0438*/ 	.word	0xffffffff


	//   ....[172]....
        /*043c*/ 	.word	0xffffffff


	//   ....[173]....
        /*0440*/ 	.word	0xffffffff


	//   ....[174]....
        /*0444*/ 	.word	0xffffffff


	//   ....[175]....
        /*0448*/ 	.word	0xffffffff


	//   ....[176]....
        /*044c*/ 	.word	0xffffffff


	//   ....[177]....
        /*0450*/ 	.word	0xffffffff


	//   ....[178]....
        /*0454*/ 	.word	0xffffffff


	//   ....[179]....
        /*0458*/ 	.word	0xffffffff


	//   ....[180]....
        /*045c*/ 	.word	0xffffffff


	//   ....[181]....
        /*0460*/ 	.word	0xffffffff


	//   ....[182]....
        /*0464*/ 	.word	0xffffffff


	//   ....[183]....
        /*0468*/ 	.word	0xffffffff


	//   ....[184]....
        /*046c*/ 	.word	0xffffffff


	//   ....[185]....
        /*0470*/ 	.word	0xffffffff


	//   ....[186]....
        /*0474*/ 	.word	0xffffffff


	//   ....[187]....
        /*0478*/ 	.word	0xffffffff


	//   ....[188]....
        /*047c*/ 	.word	0xffffffff


	//   ....[189]....
        /*0480*/ 	.word	0xffffffff


	//   ....[190]....
        /*0484*/ 	.word	0xffffffff


	//   ....[191]....
        /*0488*/ 	.word	0xffffffff


	//   ....[192]....
        /*048c*/ 	.word	0xffffffff


	//   ....[193]....
        /*0490*/ 	.word	0xffffffff


	//   ....[194]....
        /*0494*/ 	.word	0xffffffff


	//   ....[195]....
        /*0498*/ 	.word	0xffffffff


	//   ....[196]....
        /*049c*/ 	.word	0xffffffff


	//   ....[197]....
        /*04a0*/ 	.word	0xffffffff


	//   ....[198]....
        /*04a4*/ 	.word	0xffffffff


	//   ....[199]....
        /*04a8*/ 	.word	0xffffffff


	//   ....[200]....
        /*04ac*/ 	.word	0xffffffff


	//   ....[201]....
        /*04b0*/ 	.word	0xffffffff


	//   ....[202]....
        /*04b4*/ 	.word	0xffffffff


	//   ....[203]....
        /*04b8*/ 	.word	0xffffffff


	//   ....[204]....
        /*04bc*/ 	.word	0xffffffff


	//   ....[205]....
        /*04c0*/ 	.word	0xffffffff


	//   ....[206]....
        /*04c4*/ 	.word	0xffffffff


	//   ....[207]....
        /*04c8*/ 	.word	0xffffffff


	//   ....[208]....
        /*04cc*/ 	.word	0xffffffff


	//   ....[209]....
        /*04d0*/ 	.word	0xffffffff


	//   ....[210]....
        /*04d4*/ 	.word	0xffffffff


	//   ....[211]....
        /*04d8*/ 	.word	0xffffffff


	//----- nvinfo : EIATTR_COOP_GROUP_INSTR_OFFSETS
	.align		4
.L_1006:
        /*04dc*/ 	.byte	0x04, 0x28
        /*04de*/ 	.short	(.L_1008 - .L_1007)


	//   ....[0]....
.L_1007:
        /*04e0*/ 	.word	0x00000050


	//   ....[1]....
        /*04e4*/ 	.word	0x000001e0


	//   ....[2]....
        /*04e8*/ 	.word	0x00000210


	//   ....[3]....
        /*04ec*/ 	.word	0x00000240


	//   ....[4]....
        /*04f0*/ 	.word	0x00000270


	//   ....[5]....
        /*04f4*/ 	.word	0x000002a0


	//   ....[6]....
        /*04f8*/ 	.word	0x000002d0


	//   ....[7]....
        /*04fc*/ 	.word	0x00000440


	//   ....[8]....
        /*0500*/ 	.word	0x00000480


	//   ....[9]....
        /*0504*/ 	.word	0x000004b0


	//   ....[10]....
        /*0508*/ 	.word	0x000004e0


	//   ....[11]....
        /*050c*/ 	.word	0x00000510


	//   ....[12]....
        /*0510*/ 	.word	0x00000540


	//   ....[13]....
        /*0514*/ 	.word	0x000005d0


	//   ....[14]....
        /*0518*/ 	.word	0x00000600


	//   ....[15]....
        /*051c*/ 	.word	0x00000620


	//   ....[16]....
        /*0520*/ 	.word	0x00000680


	//   ....[17]....
        /*0524*/ 	.word	0x000037b0


	//   ....[18]....
        /*0528*/ 	.word	0x000037c0


	//   ....[19]....
        /*052c*/ 	.word	0x00005330


	//   ....[20]....
        /*0530*/ 	.word	0x00005340


	//   ....[21]....
        /*0534*/ 	.word	0x00006e30


	//   ....[22]....
        /*0538*/ 	.word	0x00006e40


	//   ....[23]....
        /*053c*/ 	.word	0x00007330


	//   ....[24]....
        /*0540*/ 	.word	0x00007340


	//   ....[25]....
        /*0544*/ 	.word	0x00008030


	//   ....[26]....
        /*0548*/ 	.word	0x00008050


	//   ....[27]....
        /*054c*/ 	.word	0x00008180


	//   ....[28]....
        /*0550*/ 	.word	0x00008190


	//   ....[29]....
        /*0554*/ 	.word	0x000082c0


	//   ....[30]....
        /*0558*/ 	.word	0x000082e0


	//   ....[31]....
        /*055c*/ 	.word	0x00008410


	//   ....[32]....
        /*0560*/ 	.word	0x00008420


	//   ....[33]....
        /*0564*/ 	.word	0x00008940


	//   ....[34]....
        /*0568*/ 	.word	0x00008960


	//   ....[35]....
        /*056c*/ 	.word	0x00008980


	//   ....[36]....
        /*0570*/ 	.word	0x00008990


	//   ....[37]....
        /*0574*/ 	.word	0x00008a80


	//   ....[38]....
        /*0578*/ 	.word	0x00008ab0


	//   ....[39]....
        /*057c*/ 	.word	0x00008ad0


	//   ....[40]....
        /*0580*/ 	.word	0x00008be0


	//   ....[41]....
        /*0584*/ 	.word	0x00008f50


	//   ....[42]....
        /*0588*/ 	.word	0x00008f70


	//   ....[43]....
        /*058c*/ 	.word	0x00009050


	//   ....[44]....
        /*0590*/ 	.word	0x00009090


	//   ....[45]....
        /*0594*/ 	.word	0x00009390


	//   ....[46]....
        /*0598*/ 	.word	0x000093b0


	//   ....[47]....
        /*059c*/ 	.word	0x000093c0


	//   ....[48]....
        /*05a0*/ 	.word	0x000093d0


	//   ....[49]....
        /*05a4*/ 	.word	0x0000be20


	//   ....[50]....
        /*05a8*/ 	.word	0x0000be40


	//   ....[51]....
        /*05ac*/ 	.word	0x0000be60


	//   ....[52]....
        /*05b0*/ 	.word	0x0000be70


	//   ....[53]....
        /*05b4*/ 	.word	0x0000ecc0


	//   ....[54]....
        /*05b8*/ 	.word	0x0000ece0


	//   ....[55]....
        /*05bc*/ 	.word	0x0000ed70


	//   ....[56]....
        /*05c0*/ 	.word	0x0000edd0


	//   ....[57]....
        /*05c4*/ 	.word	0x0000fe20


	//   ....[58]....
        /*05c8*/ 	.word	0x0000feb0


	//   ....[59]....
        /*05cc*/ 	.word	0x0000fec0


	//   ....[60]....
        /*05d0*/ 	.word	0x0000fef0


	//   ....[61]....
        /*05d4*/ 	.word	0x00011200


	//   ....[62]....
        /*05d8*/ 	.word	0x00011220


	//   ....[63]....
        /*05dc*/ 	.word	0x00011310


	//   ....[64]....
        /*05e0*/ 	.word	0x00011330


	//   ....[65]....
        /*05e4*/ 	.word	0x000117c0


	//   ....[66]....
        /*05e8*/ 	.word	0x000117e0


	//   ....[67]....
        /*05ec*/ 	.word	0x000118e0


	//   ....[68]....
        /*05f0*/ 	.word	0x00011920


	//   ....[69]....
        /*05f4*/ 	.word	0x00012680


	//   ....[70]....
        /*05f8*/ 	.word	0x000126b0


	//   ....[71]....
        /*05fc*/ 	.word	0x00012950


	//   ....[72]....
        /*0600*/ 	.word	0x00012a80


	//   ....[73]....
        /*0604*/ 	.word	0x00014050


	//   ....[74]....
        /*0608*/ 	.word	0x00014070


	//   ....[75]....
        /*060c*/ 	.word	0x00014180


	//   ....[76]....
        /*0610*/ 	.word	0x000141b0


	//   ....[77]....
        /*0614*/ 	.word	0x000143d0


	//   ....[78]....
        /*0618*/ 	.word	0x00014400


	//   ....[79]....
        /*061c*/ 	.word	0x00014410


	//   ....[80]....
        /*0620*/ 	.word	0x00014440


	//   ....[81]....
        /*0624*/ 	.word	0x00015930


	//   ....[82]....
        /*0628*/ 	.word	0x00015940


	//   ....[83]....
        /*062c*/ 	.word	0x00015960


	//   ....[84]....
        /*0630*/ 	.word	0x00015980


	//   ....[85]....
        /*0634*/ 	.word	0x00015d00


	//   ....[86]....
        /*0638*/ 	.word	0x00015d20


	//   ....[87]....
        /*063c*/ 	.word	0x00015e40


	//   ....[88]....
        /*0640*/ 	.word	0x00015e50


	//   ....[89]....
        /*0644*/ 	.word	0x00015f80


	//   ....[90]....
        /*0648*/ 	.word	0x00015fa0


	//   ....[91]....
        /*064c*/ 	.word	0x000160d0


	//   ....[92]....
        /*0650*/ 	.word	0x000160e0


	//   ....[93]....
        /*0654*/ 	.word	0x00016400


	//   ....[94]....
        /*0658*/ 	.word	0x00016420


	//   ....[95]....
        /*065c*/ 	.word	0x00016eb0


	//   ....[96]....
        /*0660*/ 	.word	0x00016ec0


	//   ....[97]....
        /*0664*/ 	.word	0x000180d0


	//   ....[98]....
        /*0668*/ 	.word	0x000180f0


	//   ....[99]....
        /*066c*/ 	.word	0x00018220


	//   ....[100]....
        /*0670*/ 	.word	0x00018230


	//   ....[101]....
        /*0674*/ 	.word	0x00018360


	//   ....[102]....
        /*0678*/ 	.word	0x00018380


	//   ....[103]....
        /*067c*/ 	.word	0x000184b0


	//   ....[104]....
        /*0680*/ 	.word	0x000184c0


	//   ....[105]....
        /*0684*/ 	.word	0x00018680


	//   ....[106]....
        /*0688*/ 	.word	0x000186a0


	//   ....[107]....
        /*068c*/ 	.word	0x000187c0


	//   ....[108]....
        /*0690*/ 	.word	0x00018800


	//   ....[109]....
        /*0694*/ 	.word	0x00018830


	//   ....[110]....
        /*0698*/ 	.word	0x00018860


	//   ....[111]....
        /*069c*/ 	.word	0x00018890


	//   ....[112]....
        /*06a0*/ 	.word	0x000188c0


	//   ....[113]....
        /*06a4*/ 	.word	0x00018a20


	//   ....[114]....
        /*06a8*/ 	.word	0x00018a60


	//   ....[115]....
        /*06ac*/ 	.word	0x00018a90


	//   ....[116]....
        /*06b0*/ 	.word	0x00018ac0


	//   ....[117]....
        /*06b4*/ 	.word	0x00018af0


	//   ....[118]....
        /*06b8*/ 	.word	0x00018b20


	//   ....[119]....
        /*06bc*/ 	.word	0x00018bb0


	//   ....[120]....
        /*06c0*/ 	.word	0x00018be0


	//   ....[121]....
        /*06c4*/ 	.word	0x00018bf0


	//   ....[122]....
        /*06c8*/ 	.word	0x00018c50


	//   ....[123]....
        /*06cc*/ 	.word	0x00019190


	//   ....[124]....
        /*06d0*/ 	.word	0x000191f0


	//   ....[125]....
        /*06d4*/ 	.word	0x00019240


	//   ....[126]....
        /*06d8*/ 	.word	0x00019290


	//   ....[127]....
        /*06dc*/ 	.word	0x000192e0


	//   ....[128]....
        /*06e0*/ 	.word	0x00019350


	//   ....[129]....
        /*06e4*/ 	.word	0x000193a0


	//   ....[130]....
        /*06e8*/ 	.word	0x00019400


	//   ....[131]....
        /*06ec*/ 	.word	0x00019470


	//   ....[132]....
        /*06f0*/ 	.word	0x000194d0


	//   ....[133]....
        /*06f4*/ 	.word	0x00019540


	//   ....[134]....
        /*06f8*/ 	.word	0x000195b0


	//   ....[135]....
        /*06fc*/ 	.word	0x00019620


	//   ....[136]....
        /*0700*/ 	.word	0x00019680


	//   ....[137]....
        /*0704*/ 	.word	0x000196f0


	//   ....[138]....
        /*0708*/ 	.word	0x00019760


	//   ....[139]....
        /*070c*/ 	.word	0x000197d0


	//   ....[140]....
        /*0710*/ 	.word	0x00019830


	//   ....[141]....
        /*0714*/ 	.word	0x000198a0


	//   ....[142]....
        /*0718*/ 	.word	0x00019910


	//   ....[143]....
        /*071c*/ 	.word	0x00019a80


	//   ....[144]....
        /*0720*/ 	.word	0x00019ae0


	//   ....[145]....
        /*0724*/ 	.word	0x00019b50


	//   ....[146]....
        /*0728*/ 	.word	0x00019bc0


	//   ....[147]....
        /*072c*/ 	.word	0x00019c30


	//   ....[148]....
        /*0730*/ 	.word	0x00019c90


	//   ....[149]....
        /*0734*/ 	.word	0x00019d00


	//   ....[150]....
        /*0738*/ 	.word	0x00019d70


	//   ....[151]....
        /*073c*/ 	.word	0x00019de0


	//   ....[152]....
        /*0740*/ 	.word	0x00019e40


	//   ....[153]....
        /*0744*/ 	.word	0x00019eb0


	//   ....[154]....
        /*0748*/ 	.word	0x00019f20


	//   ....[155]....
        /*074c*/ 	.word	0x0001a090


	//   ....[156]....
        /*0750*/ 	.word	0x0001a0f0


	//   ....[157]....
        /*0754*/ 	.word	0x0001a160


	//   ....[158]....
        /*0758*/ 	.word	0x0001a1d0


	//   ....[159]....
        /*075c*/ 	.word	0x0001a340


	//   ....[160]....
        /*0760*/ 	.word	0x0001a3a0


	//   ....[161]....
        /*0764*/ 	.word	0x0001a410


	//   ....[162]....
        /*0768*/ 	.word	0x0001a480


	//   ....[163]....
        /*076c*/ 	.word	0x0001a600


	//   ....[164]....
        /*0770*/ 	.word	0x0001a660


	//   ....[165]....
        /*0774*/ 	.word	0x0001a6c0


	//   ....[166]....
        /*0778*/ 	.word	0x0001a730


	//   ....[167]....
        /*077c*/ 	.word	0x0001a7a0


	//   ....[168]....
        /*0780*/ 	.word	0x0001a920


	//   ....[169]....
        /*0784*/ 	.word	0x0001a980


	//   ....[170]....
        /*0788*/ 	.word	0x0001a9e0


	//   ....[171]....
        /*078c*/ 	.word	0x0001aa40


	//   ....[172]....
        /*0790*/ 	.word	0x0001aa90


	//   ....[173]....
        /*0794*/ 	.word	0x0001aae0


	//   ....[174]....
        /*0798*/ 	.word	0x0001ab50


	//   ....[175]....
        /*079c*/ 	.word	0x0001abc0


	//   ....[176]....
        /*07a0*/ 	.word	0x0001ac30


	//   ....[177]....
        /*07a4*/ 	.word	0x0001ac90


	//   ....[178]....
        /*07a8*/ 	.word	0x0001ad00


	//   ....[179]....
        /*07ac*/ 	.word	0x0001ad70


	//   ....[180]....
        /*07b0*/ 	.word	0x0001ade0


	//   ....[181]....
        /*07b4*/ 	.word	0x0001ae40


	//   ....[182]....
        /*07b8*/ 	.word	0x0001aeb0


	//   ....[183]....
        /*07bc*/ 	.word	0x0001af20


	//   ....[184]....
        /*07c0*/ 	.word	0x0001af90


	//   ....[185]....
        /*07c4*/ 	.word	0x0001aff0


	//   ....[186]....
        /*07c8*/ 	.word	0x0001b060


	//   ....[187]....
        /*07cc*/ 	.word	0x0001b0d0


	//   ....[188]....
        /*07d0*/ 	.word	0x0001b140


	//   ....[189]....
        /*07d4*/ 	.word	0x0001b1a0


	//   ....[190]....
        /*07d8*/ 	.word	0x0001b210


	//   ....[191]....
        /*07dc*/ 	.word	0x0001b280


	//   ....[192]....
        /*07e0*/ 	.word	0x0001b2f0


	//   ....[193]....
        /*07e4*/ 	.word	0x0001b350


	//   ....[194]....
        /*07e8*/ 	.word	0x0001b3c0


	//   ....[195]....
        /*07ec*/ 	.word	0x0001b430


	//   ....[196]....
        /*07f0*/ 	.word	0x0001b480


	//   ....[197]....
        /*07f4*/ 	.word	0x0001b4c0


	//   ....[198]....
        /*07f8*/ 	.word	0x0001b510


	//   ....[199]....
        /*07fc*/ 	.word	0x0001b560


	//   ....[200]....
        /*0800*/ 	.word	0x0001b5b0


	//   ....[201]....
        /*0804*/ 	.word	0x0001b620


	//   ....[202]....
        /*0808*/ 	.word	0x0001b670


	//   ....[203]....
        /*080c*/ 	.word	0x0001b6c0


	//   ....[204]....
        /*0810*/ 	.word	0x0001b710


	//   ....[205]....
        /*0814*/ 	.word	0x0001b760


	//   ....[206]....
        /*0818*/ 	.word	0x0001b7b0


	//   ....[207]....
        /*081c*/ 	.word	0x0001b820


	//   ....[208]....
        /*0820*/ 	.word	0x0001b870


	//   ....[209]....
        /*0824*/ 	.word	0x0001b8d0


	//   ....[210]....
        /*0828*/ 	.word	0x0001b930


	//   ....[211]....
        /*082c*/ 	.word	0x0001b9a0


	//----- nvinfo : EIATTR_EXIT_INSTR_OFFSETS
	.align		4
.L_1008:
        /*0830*/ 	.byte	0x04, 0x1c
        /*0832*/ 	.short	(.L_1010 - .L_1009)


	//   ....[0]....
.L_1009:
        /*0834*/ 	.word	0x00000b40


	//   ....[1]....
        /*0838*/ 	.word	0x00019150


	//----- nvinfo : EIATTR_MAX_THREADS
	.align		4
.L_1010:
        /*083c*/ 	.byte	0x04, 0x05
        /*083e*/ 	.short	(.L_1012 - .L_1011)
.L_1011:
        /*0840*/ 	.word	0x00000100
        /*0844*/ 	.word	0x00000001
        /*0848*/ 	.word	0x00000001


	//----- nvinfo : EIATTR_CRS_STACK_SIZE
	.align		4
.L_1012:
        /*084c*/ 	.byte	0x04, 0x1e
        /*084e*/ 	.short	(.L_1014 - .L_1013)
.L_1013:
        /*0850*/ 	.word	0x00000000
.L_1014:


//--------------------- .nv.info._ZN7cutlass13device_kernelIN5flash19enable_sm80_to_sm89INS1_16FlashAttnFwdSm80INS1_25CollectiveMainloopFwdSm80ILi8ELi2ELb0EN4cute5tupleIJNS5_1CILi128EEENS7_ILi64EEENS7_ILi192EEEEEELi192ENS_10bfloat16_tEfNS_4arch4Sm80ELb0ELb1ELb0ELb0ELb1ELb0ELb1ELb1EEENS1_21CollectiveEpilogueFwdINS6_IJS8_SA_S9_EEENS6_IJNS7_ILi1EEESI_SI_EEESC_SE_Li256ELb0ELb1ELb1ELb0EEENS1_19SingleTileSchedulerILb0ELb1ELb1ELi128EEEEEEEEEvNT_6ParamsE --------------------------
	.section	.nv.info._ZN7cutlass13device_kernelIN5flash19enable_sm80_to_sm89INS1_16FlashAttnFwdSm80INS1_25CollectiveMainloopFwdSm80ILi8ELi2ELb0EN4cute5tupleIJNS5_1CILi128EEENS7_ILi64EEENS7_ILi192EEEEEELi192ENS_10bfloat16_tEfNS_4arch4Sm80ELb0ELb1ELb0ELb0ELb1ELb0ELb1ELb1EEENS1_21CollectiveEpilogueFwdINS6_IJS8_SA_S9_EEENS6_IJNS7_ILi1EEESI_SI_EEESC_SE_Li256ELb0ELb1ELb1ELb0EEENS1_19SingleTileSchedulerILb0ELb1ELb1ELi128EEEEEEEEEvNT_6ParamsE,"",@"SHT_CUDA_INFO"
	.sectionflags	@""
	.align	4


	//----- nvinfo : EIATTR_CUDA_API_VERSION
	.align		4
        /*0000*/ 	.byte	0x04, 0x37
        /*0002*/ 	.short	(.L_1016 - .L_1015)
.L_1015:
        /*0004*/ 	.word	0x00000082


	//----- nvinfo : EIATTR_SW2861232_WAR
	.align		4
.L_1016:
        /*0008*/ 	.byte	0x01, 0x35
	.zero		2


	//----- nvinfo : EIATTR_PARAM_CBANK
	.align		4
        /*000c*/ 	.byte	0x04, 0x0a
        /*000e*/ 	.short	(.L_1018 - .L_1017)
	.align		4
.L_1017:
        /*0010*/ 	.word	index@(.nv.constant0._ZN7cutlass13device_kernelIN5flash19enable_sm80_to_sm89INS1_16FlashAttnFwdSm80INS1_25CollectiveMainloopFwdSm80ILi8ELi2ELb0EN4cute5tupleIJNS5_1CILi128EEENS7_ILi64EEENS7_ILi192EEEEEELi192ENS_10bfloat16_tEfNS_4arch4Sm80ELb0ELb1ELb0ELb0ELb1ELb0ELb1ELb1EEENS1_21CollectiveEpilogueFwdINS6_IJS8_SA_S9_EEENS6_IJNS7_ILi1EEESI_SI_EEESC_SE_Li256ELb0ELb1ELb1ELb0EEENS1_19SingleTileSchedulerILb0ELb1ELb1ELi128EEEEEEEEEvNT_6ParamsE)
        /*0014*/ 	.short	0x0160
        /*0016*/ 	.short	0x0418


	//----- nvinfo : EIATTR_CBANK_PARAM_SIZE
	.align		4
.L_1018:
        /*0018*/ 	.byte	0x03, 0x19
        /*001a*/ 	.short	0x0418


	//----- nvinfo : EIATTR_KPARAM_INFO
	.align		4
        /*001c*/ 	.byte	0x04, 0x17
        /*001e*/ 	.short	(.L_1020 - .L_1019)
.L_1019:
        /*0020*/ 	.word	0x00000000
        /*0024*/ 	.short	0x0000
        /*0026*/ 	.short	0x0000
        /*0028*/ 	.byte	0x00, 0xf0, 0x61, 0x10


	//----- nvinfo : EIATTR_MAXREG_COUNT
	.align		4
.L_1020:
        /*002c*/ 	.byte	0x03, 0x1b
        /*002e*/ 	.short	0x00ff


	//----- nvinfo : EIATTR_NUM_BARRIERS
	.align		4
        /*0030*/ 	.byte	0x02, 0x4c
        /*0032*/ 	.byte	0x02
	.zero		1


	//----- nvinfo : EIATTR_MERCURY_ISA_VERSION
	.align		4
        /*0034*/ 	.byte	0x03, 0x5f
        /*0036*/ 	.short	0x0000


	//----- nvinfo : EIATTR_COOP_GROUP_MASK_REGIDS
	.align		4
        /*0038*/ 	.byte	0x04, 0x29
        /*003a*/ 	.short	(.L_1022 - .L_1021)


	//   ....[0]....
.L_1021:
        /*003c*/ 	.word	0xffffffff


	//   ....[1]....
        /*0040*/ 	.word	0xffffffff


	//   ....[2]....
        /*0044*/ 	.word	0xffffffff


	//   ....[3]....
        /*0048*/ 	.word	0xffffffff


	//   ....[4]....
        /*004c*/ 	.word	0xffffffff


	//   ....[5]....
        /*0050*/ 	.word	0xffffffff


	//   ....[6]....
        /*0054*/ 	.word	0xffffffff


	//   ....[7]....
        /*0058*/ 	.word	0xffffffff


	//   ....[8]....
        /*005c*/ 	.word	0xffffffff


	//   ....[9]....
        /*0060*/ 	.word	0xffffffff


	//   ....[10]....
        /*0064*/ 	.word	0xffffffff


	//   ....[11]....
        /*0068*/ 	.word	0xffffffff


	//   ....[12]....
        /*006c*/ 	.word	0xffffffff


	//   ....[13]....
        /*0070*/ 	.word	0xffffffff


	//   ....[14]....
        /*0074*/ 	.word	0xffffffff


	//   ....[15]....
        /*0078*/ 	.word	0xffffffff


	//   ....[16]....
        /*007c*/ 	.word	0xffffffff


	//   ....[17]....
        /*0080*/ 	.word	0xffffffff


	//   ....[18]....
        /*0084*/ 	.word	0xffffffff


	//   ....[19]....
        /*0088*/ 	.word	0xffffffff


	//   ....[20]....
        /*008c*/ 	.word	0xffffffff


	//   ....[21]....
        /*0090*/ 	.word	0xffffffff


	//   ....[22]....
        /*0094*/ 	.word	0xffffffff


	//   ....[23]....
        /*0098*/ 	.word	0xffffffff


	//   ....[24]....
        /*009c*/ 	.word	0xffffffff


	//   ....[25]....
        /*00a0*/ 	.word	0xffffffff


	//   ....[26]....
        /*00a4*/ 	.word	0xffffffff


	//   ....[27]....
        /*00a8*/ 	.word	0xffffffff


	//   ....[28]....
        /*00ac*/ 	.word	0xffffffff


	//   ....[29]....
        /*00b0*/ 	.word	0xffffffff


	//   ....[30]....
        /*00b4*/ 	.word	0xffffffff


	//   ....[31]....
        /*00b8*/ 	.word	0xffffffff


	//   ....[32]....
        /*00bc*/ 	.word	0xffffffff


	//   ....[33]....
        /*00c0*/ 	.word	0xffffffff


	//   ....[34]....
        /*00c4*/ 	.word	0xffffffff


	//   ....[35]....
        /*00c8*/ 	.word	0xffffffff


	//   ....[36]....
        /*00cc*/ 	.word	0xffffffff


	//   ....[37]....
        /*00d0*/ 	.word	0xffffffff


	//   ....[38]....
        /*00d4*/ 	.word	0xffffffff


	//   ....[39]....
        /*00d8*/ 	.word	0xffffffff


	//   ....[40]....
        /*00dc*/ 	.word	0xffffffff


	//   ....[41]....
        /*00e0*/ 	.word	0xffffffff


	//   ....[42]....
        /*00e4*/ 	.word	0xffffffff


	//   ....[43]....
        /*00e8*/ 	.word	0xffffffff


	//   ....[44]....
        /*00ec*/ 	.word	0xffffffff


	//   ....[45]....
        /*00f0*/ 	.word	0xffffffff


	//   ....[46]....
        /*00f4*/ 	.word	0xffffffff


	//   ....[47]....
        /*00f8*/ 	.word	0xffffffff


	//   ....[48]....
        /*00fc*/ 	.word	0xffffffff


	//   ....[49]....
        /*0100*/ 	.word	0xffffffff


	//   ....[50]....
        /*0104*/ 	.word	0xffffffff


	//   ....[51]....
        /*0108*/ 	.word	0xffffffff


	//   ....[52]....
        /*010c*/ 	.word	0xffffffff


	//   ....[53]....
        /*0110*/ 	.word	0xffffffff


	//   ....[54]....
        /*0114*/ 	.word	0xffffffff


	//   ....[55]....
        /*0118*/ 	.word	0xffffffff


	//   ....[56]....
        /*011c*/ 	.word	0xffffffff


	//   ....[57]....
        /*0120*/ 	.word	0xffffffff


	//   ....[58]....
        /*0124*/ 	.word	0xffffffff


	//   ....[59]....
        /*0128*/ 	.word	0xffffffff


	//   ....[60]....
        /*012c*/ 	.word	0xffffffff


	//   ....[61]....
        /*0130*/ 	.word	0xffffffff


	//   ....[62]....
        /*0134*/ 	.word	0xffffffff


	//   ....[63]....
        /*0138*/ 	.word	0xffffffff


	//   ....[64]....
        /*013c*/ 	.word	0xffffffff


	//   ....[65]....
        /*0140*/ 	.word	0xffffffff


	//   ....[66]....
        /*0144*/ 	.word	0xffffffff


	//   ....[67]....
        /*0148*/ 	.word	0xffffffff


	//   ....[68]....
        /*014c*/ 	.word	0xffffffff


	//   ....[69]....
        /*0150*/ 	.word	0xffffffff


	//   ....[70]....
        /*0154*/ 	.word	0xffffffff


	//   ....[71]....
        /*0158*/ 	.word	0xffffffff


	//   ....[72]....
        /*015c*/ 	.word	0xffffffff


	//   ....[73]....
        /*0160*/ 	.word	0xffffffff


	//   ....[74]....
        /*0164*/ 	.word	0xffffffff


	//   ....[75]....
        /*0168*/ 	.word	0xffffffff


	//   ....[76]....
        /*016c*/ 	.word	0xffffffff


	//   ....[77]....
        /*0170*/ 	.word	0xffffffff


	//   ....[78]....
        /*0174*/ 	.word	0xffffffff


	//   ....[79]....
        /*0178*/ 	.word	0xffffffff


	//   ....[80]....
        /*017c*/ 	.word	0xffffffff


	//   ....[81]....
        /*0180*/ 	.word	0xffffffff


	//   ....[82]....
        /*0184*/ 	.word	0xffffffff


	//   ....[83]....
        /*0188*/ 	.word	0xffffffff


	//   ....[84]....
        /*018c*/ 	.word	0xffffffff


	//   ....[85]....
        /*0190*/ 	.word	0xffffffff


	//   ....[86]....
        /*0194*/ 	.word	0xffffffff


	//----- nvinfo : EIATTR_COOP_GROUP_INSTR_OFFSETS
	.align		4
.L_1022:
        /*0198*/ 	.byte	0x04, 0x28
        /*019a*/ 	.short	(.L_1024 - .L_1023)


	//   ....[0]....
.L_1023:
        /*019c*/ 	.word	0x00000050


	//   ....[1]....
        /*01a0*/ 	.word	0x00001320


	//   ....[2]....
        /*01a4*/ 	.word	0x00001350


	//   ....[3]....
        /*01a8*/ 	.word	0x00001540


	//   ....[4]....
        /*01ac*/ 	.word	0x00001570


	//   ....[5]....
        /*01b0*/ 	.word	0x00001690


	//   ....[6]....
        /*01b4*/ 	.word	0x000016c0


	//   ....[7]....
        /*01b8*/ 	.word	0x000017d0


	//   ....[8]....
        /*01bc*/ 	.word	0x00001810


	//   ....[9]....
        /*01c0*/ 	.word	0x00001d70


	//   ....[10]....
        /*01c4*/ 	.word	0x00001d90


	//   ....[11]....
        /*01c8*/ 	.word	0x00001db0


	//   ....[12]....
        /*01cc*/ 	.word	0x00001dd0


	//   ....[13]....
        /*01d0*/ 	.word	0x00001e90


	//   ....[14]....
        /*01d4*/ 	.word	0x00001eb0


	//   ....[15]....
        /*01d8*/ 	.word	0x00001ed0


	//   ....[16]....
        /*01dc*/ 	.word	0x00001ef0


	//   ....[17]....
        /*01e0*/ 	.word	0x000023e0


	//   ....[18]....
        /*01e4*/ 	.word	0x00002410


	//   ....[19]....
        /*01e8*/ 	.word	0x00002430


	//   ....[20]....
        /*01ec*/ 	.word	0x00002440


	//   ....[21]....
        /*01f0*/ 	.word	0x00002a00


	//   ....[22]....
        /*01f4*/ 	.word	0x00002a30


	//   ....[23]....
        /*01f8*/ 	.word	0x00002a50


	//   ....[24]....
        /*01fc*/ 	.word	0x00002ab0


	//   ....[25]....
        /*0200*/ 	.word	0x00003770


	//   ....[26]....
        /*0204*/ 	.word	0x00003980


	//   ....[27]....
        /*0208*/ 	.word	0x00004210


	//   ....[28]....
        /*020c*/ 	.word	0x000044c0


	//   ....[29]....
        /*0210*/ 	.word	0x000044d0


	//   ....[30]....
        /*0214*/ 	.word	0x00004540


	//   ....[31]....
        /*0218*/ 	.word	0x00005710


	//   ....[32]....
        /*021c*/ 	.word	0x00005740


	//   ....[33]....
        /*0220*/ 	.word	0x00005760


	//   ....[34]....
        /*0224*/ 	.word	0x00005770


	//   ....[35]....
        /*0228*/ 	.word	0x00005e80


	//   ....[36]....
        /*022c*/ 	.word	0x00005ea0


	//   ....[37]....
        /*0230*/ 	.word	0x00005eb0


	//   ....[38]....
        /*0234*/ 	.word	0x00005ec0


	//   ....[39]....
        /*0238*/ 	.word	0x000061c0


	//   ....[40]....
        /*023c*/ 	.word	0x00006dd0


	//   ....[41]....
        /*0240*/ 	.word	0x000075b0


	//   ....[42]....
        /*0244*/ 	.word	0x00007700


	//   ....[43]....
        /*0248*/ 	.word	0x00007710


	//   ....[44]....
        /*024c*/ 	.word	0x00007730


	//   ....[45]....
        /*0250*/ 	.word	0x00009080


	//   ....[46]....
        /*0254*/ 	.word	0x000090b0


	//   ....[47]....
        /*0258*/ 	.word	0x000090c0


	//   ....[48]....
        /*025c*/ 	.word	0x000090d0


	//   ....[49]....
        /*0260*/ 	.word	0x00009850


	//   ....[50]....
        /*0264*/ 	.word	0x00009870


	//   ....[51]....
        /*0268*/ 	.word	0x00009880


	//   ....[52]....
        /*026c*/ 	.word	0x00009890


	//   ....[53]....
        /*0270*/ 	.word	0x0000a5f0


	//   ....[54]....
        /*0274*/ 	.word	0x0000a610


	//   ....[55]....
        /*0278*/ 	.word	0x0000a630


	//   ....[56]....
        /*027c*/ 	.word	0x0000a650


	//   ....[57]....
        /*0280*/ 	.word	0x0000bf50


	//   ....[58]....
        /*0284*/ 	.word	0x0000bf80


	//   ....[59]....
        /*0288*/ 	.word	0x0000bf90


	//   ....[60]....
        /*028c*/ 	.word	0x0000bfa0


	//   ....[61]....
        /*0290*/ 	.word	0x0000c4a0


	//   ....[62]....
        /*0294*/ 	.word	0x0000c4d0


	//   ....[63]....
        /*0298*/ 	.word	0x0000c4f0


	//   ....[64]....
        /*029c*/ 	.word	0x0000c500


	//   ....[65]....
        /*02a0*/ 	.word	0x0000cf70


	//   ....[66]....
        /*02a4*/ 	.word	0x0000d3b0


	//   ....[67]....
        /*02a8*/ 	.word	0x0000dbb0


	//   ....[68]....
        /*02ac*/ 	.word	0x0000dd00


	//   ....[69]....
        /*02b0*/ 	.word	0x0000dd10


	//   ....[70]....
        /*02b4*/ 	.word	0x0000dd30


	//   ....[71]....
        /*02b8*/ 	.word	0x0000f630


	//   ....[72]....
        /*02bc*/ 	.word	0x0000f660


	//   ....[73]....
        /*02c0*/ 	.word	0x0000f680


	//   ....[74]....
        /*02c4*/ 	.word	0x0000f690


	//   ....[75]....
        /*02c8*/ 	.word	0x0000f860


	//   ....[76]....
        /*02cc*/ 	.word	0x0000f890


	//   ....[77]....
        /*02d0*/ 	.word	0x0000f8d0


	//   ....[78]....
        /*02d4*/ 	.word	0x0000f8e0


	//   ....[79]....
        /*02d8*/ 	.word	0x000105e0


	//   ....[80]....
        /*02dc*/ 	.word	0x00010610


	//   ....[81]....
        /*02e0*/ 	.word	0x00010650


	//   ....[82]....
        /*02e4*/ 	.word	0x00010690


	//   ....[83]....
        /*02e8*/ 	.word	0x00010730


	//   ....[84]....
        /*02ec*/ 	.word	0x00010780


	//   ....[85]....
        /*02f0*/ 	.word	0x00011090


	//   ....[86]....
        /*02f4*/ 	.word	0x000110a0


	//----- nvinfo : EIATTR_EXIT_INSTR_OFFSETS
	.align		4
.L_1024:
        /*02f8*/ 	.byte	0x04, 0x1c
        /*02fa*/ 	.short	(.L_1026 - .L_1025)


	//   ....[0]....
.L_1025:
        /*02fc*/ 	.word	0x000001b0


	//   ....[1]....
        /*0300*/ 	.word	0x000110b0


	//   ....[2]....
        /*0304*/ 	.word	0x00011950


	//   ....[3]....
        /*0308*/ 	.word	0x000119a0


	//   ....[4]....
        /*030c*/ 	.word	0x000119d0


	//   ....[5]....
        /*0310*/ 	.word	0x00011a30


	//   ....[6]....
        /*0314*/ 	.word	0x00011cc0


	//----- nvinfo : EIATTR_CTAIDZ_USED
	.align		4
.L_1026:
        /*0318*/ 	.byte	0x01, 0x04
	.zero		2


	//----- nvinfo : EIATTR_MAX_THREADS
	.align		4
        /*031c*/ 	.byte	0x04, 0x05
        /*031e*/ 	.short	(.L_1028 - .L_1027)
.L_1027:
        /*0320*/ 	.word	0x00000100
        /*0324*/ 	.word	0x00000001
        /*0328*/ 	.word	0x00000001


	//----- nvinfo : EIATTR_CRS_STACK_SIZE
	.align		4
.L_1028:
        /*032c*/ 	.byte	0x04, 0x1e
        /*032e*/ 	.short	(.L_1030 - .L_1029)
.L_1029:
        /*0330*/ 	.word	0x00000000
.L_1030:


//--------------------- .nv.info._ZN7cutlass13device_kernelIN5flash19enable_sm80_to_sm89INS1_16FlashAttnFwdSm80INS1_25CollectiveMainloopFwdSm80ILi8ELi2ELb0EN4cute5tupleIJNS5_1CILi128EEENS7_ILi64EEENS7_ILi192EEEEEELi192ENS_10bfloat16_tEfNS_4arch4Sm80ELb0ELb1ELb0ELb1ELb1ELb0ELb1ELb1EEENS1_21CollectiveEpilogueFwdINS6_IJS8_SA_S9_EEENS6_IJNS7_ILi1EEESI_SI_EEESC_SE_Li256ELb1ELb1ELb1ELb0EEENS1_36VarlenDynamicPersistentTileSchedulerILi128ELi64ELi256ELi256ELb1ELb1ELb0ELb1ELb0ELb1EEEEEEEEEvNT_6ParamsE --------------------------
	.section	.nv.info._ZN7cutlass13device_kernelIN5flash19enable_sm80_to_sm89INS1_16FlashAttnFwdSm80INS1_25CollectiveMainloopFwdSm80ILi8ELi2ELb0EN4cute5tupleIJNS5_1CILi128EEENS7_ILi64EEENS7_ILi192EEEEEELi192ENS_10bfloat16_tEfNS_4arch4Sm80ELb0ELb1ELb0ELb1ELb1ELb0ELb1ELb1EEENS1_21CollectiveEpilogueFwdINS6_IJS8_SA_S9_EEENS6_IJNS7_ILi1EEESI_SI_EEESC_SE_Li256ELb1ELb1ELb1ELb0EEENS1_36VarlenDynamicPersistentTileSchedulerILi128ELi64ELi256ELi256ELb1ELb1ELb0ELb1ELb0ELb1EEEEEEEEEvNT_6ParamsE,"",@"SHT_CUDA_INFO"
	.sectionflags	@""
	.align	4


	//----- nvinfo : EIATTR_CUDA_API_VERSION
	.align		4
        /*0000*/ 	.byte	0x04, 0x37
        /*0002*/ 	.short	(.L_1032 - .L_1031)
.L_1031:
        /*0004*/ 	.word	0x00000082


	//----- nvinfo : EIATTR_SW2861232_WAR
	.align		4
.L_1032:
        /*0008*/ 	.byte	0x01, 0x35
	.zero		2


	//----- nvinfo : EIATTR_PARAM_CBANK
	.align		4
        /*000c*/ 	.byte	0x04, 0x0a
        /*000e*/ 	.short	(.L_1034 - .L_1033)
	.align		4
.L_1033:
        /*0010*/ 	.word	index@(.nv.constant0._ZN7cutlass13device_kernelIN5flash19enable_sm80_to_sm89INS1_16FlashAttnFwdSm80INS1_25CollectiveMainloopFwdSm80ILi8ELi2ELb0EN4cute5tupleIJNS5_1CILi128EEENS7_ILi64EEENS7_ILi192EEEEEELi192ENS_10bfloat16_tEfNS_4arch4Sm80ELb0ELb1ELb0ELb1ELb1ELb0ELb1ELb1EEENS1_21CollectiveEpilogueFwdINS6_IJS8_SA_S9_EEENS6_IJNS7_ILi1EEESI_SI_EEESC_SE_Li256ELb1ELb1ELb1ELb0EEENS1_36VarlenDynamicPersistentTileSchedulerILi128ELi64ELi256ELi256ELb1ELb1ELb0ELb1ELb0ELb1EEEEEEEEEvNT_6ParamsE)
        /*0014*/ 	.short	0x0160
        /*0016*/ 	.short	0x0438


	//----- nvinfo : EIATTR_CBANK_PARAM_SIZE
	.align		4
.L_1034:
        /*0018*/ 	.byte	0x03, 0x19
        /*001a*/ 	.short	0x0438


	//----- nvinfo : EIATTR_KPARAM_INFO
	.align		4
        /*001c*/ 	.byte	0x04, 0x17
        /*001e*/ 	.short	(.L_1036 - .L_1035)
.L_1035:
        /*0020*/ 	.word	0x00000000
        /*0024*/ 	.short	0x0000
        /*0026*/ 	.short	0x0000
        /*0028*/ 	.byte	0x00, 0xf0, 0xe1, 0x10


	//----- nvinfo : EIATTR_MAXREG_COUNT
	.align		4
.L_1036:
        /*002c*/ 	.byte	0x03, 0x1b
        /*002e*/ 	.short	0x00ff


	//----- nvinfo : EIATTR_NUM_BARRIERS
	.align		4
        /*0030*/ 	.byte	0x02, 0x4c
        /*0032*/ 	.byte	0x06
	.zero		1


	//----- nvinfo : EIATTR_ANNOTATIONS
	.align		4
        /*0034*/ 	.byte	0x04, 0x55
        /*0036*/ 	.short	(.L_1038 - .L_1037)


	//   ....[0]....
.L_1037:
        /*0038*/ 	.word	0x00000001
        /*003c*/ 	.byte	0x70, 0x00, 0x00, 0x00, 0x01, 0x00, 0x00, 0x00, 0x00, 0x14, 0x00, 0x00, 0x01, 0x00, 0x00, 0x00
        /*004c*/ 	.byte	0x90, 0x16, 0x00, 0x00, 0x01, 0x00, 0x00, 0x00, 0xa0, 0x52, 0x00, 0x00, 0x01, 0x00, 0x00, 0x00
        /*005c*/ 	.byte	0x20, 0x28, 0x01, 0x00, 0x01, 0x00, 0x00, 0x00, 0x20, 0x54, 0x01, 0x00


	//----- nvinfo : EIATTR_MERCURY_ISA_VERSION
	.align		4
.L_1038:
        /*0068*/ 	.byte	0x03, 0x5f
        /*006a*/ 	.short	0x0000


	//----- nvinfo : EIATTR_INT_WARP_WIDE_INSTR_OFFSETS
	.align		4
        /*006c*/ 	.byte	0x04, 0x31
        /*006e*/ 	.short	(.L_1040 - .L_1039)


	//   ....[0]....
.L_1039:
        /*0070*/ 	.word	0x00011fb0


	//   ....[1]....
        /*0074*/ 	.word	0x00012030


	//----- nvinfo : EIATTR_COOP_GROUP_MASK_REGIDS
	.align		4
.L_1040:
        /*0078*/ 	.byte	0x04, 0x29
        /*007a*/ 	.short	(.L_1042 - .L_1041)


	//   ....[0]....
.L_1041:
        /*007c*/ 	.word	0xffffffff


	//   ....[1]....
        /*0080*/ 	.word	0xffffffff


	//   ....[2]....
        /*0084*/ 	.word	0xffffffff


	//   ....[3]....
        /*0088*/ 	.word	0xffffffff


	//   ....[4]....
        /*008c*/ 	.word	0xffffffff


	//   ....[5]....
        /*0090*/ 	.word	0xffffffff


	//   ....[6]....
        /*0094*/ 	.word	0xffffffff


	//   ....[7]....
        /*0098*/ 	.word	0xffffffff


	//   ....[8]....
        /*009c*/ 	.word	0xffffffff


	//   ....[9]....
        /*00a0*/ 	.word	0xffffffff


	//   ....[10]....
        /*00a4*/ 	.word	0xffffffff


	//   ....[11]....
        /*00a8*/ 	.word	0xffffffff


	//   ....[12]....
        /*00ac*/ 	.word	0xffffffff


	//   ....[13]....
        /*00b0*/ 	.word	0xffffffff


	//   ....[14]....
        /*00b4*/ 	.word	0xffffffff


	//   ....[15]....
        /*00b8*/ 	.word	0xffffffff


	//   ....[16]....
        /*00bc*/ 	.word	0xffffffff


	//   ....[17]....
        /*00c0*/ 	.word	0xffffffff


	//   ....[18]....
        /*00c4*/ 	.word	0xffffffff


	//   ....[19]....
        /*00c8*/ 	.word	0xffffffff


	//   ....[20]....
        /*00cc*/ 	.word	0xffffffff


	//   ....[21]....
        /*00d0*/ 	.word	0xffffffff


	//   ....[22]....
        /*00d4*/ 	.word	0xffffffff


	//   ....[23]....
        /*00d8*/ 	.word	0xffffffff


	//   ....[24]....
        /*00dc*/ 	.word	0xffffffff


	//   ....[25]....
        /*00e0*/ 	.word	0xffffffff


	//   ....[26]....
        /*00e4*/ 	.word	0xffffffff


	//   ....[27]....
        /*00e8*/ 	.word	0xffffffff


	//   ....[28]....
        /*00ec*/ 	.word	0xffffffff


	//   ....[29]....
        /*00f0*/ 	.word	0xffffffff


	//   ....[30]....
        /*00f4*/ 	.word	0xffffffff


	//   ....[31]....
        /*00f8*/ 	.word	0xffffffff


	//   ....[32]....
        /*00fc*/ 	.word	0xffffffff


	//   ....[33]....
        /*0100*/ 	.word	0xffffffff


	//   ....[34]....
        /*0104*/ 	.word	0xffffffff


	//   ....[35]....
        /*0108*/ 	.word	0xffffffff


	//   ....[36]....
        /*010c*/ 	.word	0xffffffff


	//   ....[37]....
        /*0110*/ 	.word	0xffffffff


	//   ....[38]....
        /*0114*/ 	.word	0xffffffff


	//   ....[39]....
        /*0118*/ 	.word	0xffffffff


	//   ....[40]....
        /*011c*/ 	.word	0xffffffff


	//   ....[41]....
        /*0120*/ 	.word	0xffffffff


	//   ....[42]....
        /*0124*/ 	.word	0xffffffff


	//   ....[43]....
        /*0128*/ 	.word	0xffffffff


	//   ....[44]....
        /*012c*/ 	.word	0xffffffff


	//   ....[45]....
        /*0130*/ 	.word	0xffffffff


	//   ....[46]....
        /*0134*/ 	.word	0xffffffff


	//   ....[47]....
        /*0138*/ 	.word	0xffffffff


	//   ....[48]....
        /*013c*/ 	.word	0xffffffff


	//   ....[49]....
        /*0140*/ 	.word	0xffffffff


	//   ....[50]....
        /*0144*/ 	.word	0xffffffff


	//   ....[51]....
        /*0148*/ 	.word	0xffffffff


	//   ....[52]....
        /*014c*/ 	.word	0xffffffff


	//   ....[53]....
        /*0150*/ 	.word	0xffffffff


	//   ....[54]....
        /*0154*/ 	.word	0xffffffff


	//   ....[55]....
        /*0158*/ 	.word	0xffffffff


	//   ....[56]....
        /*015c*/ 	.word	0xffffffff


	//   ....[57]....
        /*0160*/ 	.word	0xffffffff


	//   ....[58]....
        /*0164*/ 	.word	0xffffffff


	//   ....[59]....
        /*0168*/ 	.word	0xffffffff


	//   ....[60]....
        /*016c*/ 	.word	0xffffffff


	//   ....[61]....
        /*0170*/ 	.word	0xffffffff


	//   ....[62]....
        /*0174*/ 	.word	0xffffffff


	//   ....[63]....
        /*0178*/ 	.word	0xffffffff


	//   ....[64]....
        /*017c*/ 	.word	0xffffffff


	//   ....[65]....
        /*0180*/ 	.word	0xffffffff


	//   ....[66]....
        /*0184*/ 	.word	0xffffffff


	//   ....[67]....
        /*0188*/ 	.word	0xffffffff


	//   ....[68]....
        /*018c*/ 	.word	0xffffffff


	//   ....[69]....
        /*0190*/ 	.word	0xffffffff


	//   ....[70]....
        /*0194*/ 	.word	0xffffffff


	//   ....[71]....
        /*0198*/ 	.word	0xffffffff


	//   ....[72]....
        /*019c*/ 	.word	0xffffffff


	//   ....[73]....
        /*01a0*/ 	.word	0xffffffff


	//   ....[74]....
        /*01a4*/ 	.word	0xffffffff


	//   ....[75]....
        /*01a8*/ 	.word	0xffffffff


	//   ....[76]....
        /*01ac*/ 	.word	0xffffffff


	//   ....[77]....
        /*01b0*/ 	.word	0xffffffff


	//   ....[78]....
        /*01b4*/ 	.word	0xffffffff


	//   ....[79]....
        /*01b8*/ 	.word	0xffffffff


	//   ....[80]....
        /*01bc*/ 	.word	0xffffffff


	//   ....[81]....
        /*01c0*/ 	.word	0xffffffff


	//   ....[82]....
        /*01c4*/ 	.word	0xffffffff


	//   ....[83]....
        /*01c8*/ 	.word	0xffffffff


	//   ....[84]....
        /*01cc*/ 	.word	0xffffffff


	//   ....[85]....
        /*01d0*/ 	.word	0xffffffff


	//   ....[86]....
        /*01d4*/ 	.word	0xffffffff


	//   ....[87]....
        /*01d8*/ 	.word	0xffffffff


	//   ....[88]....
        /*01dc*/ 	.word	0xffffffff


	//   ....[89]....
        /*01e0*/ 	.word	0xffffffff


	//   ....[90]....
        /*01e4*/ 	.word	0xffffffff


	//   ....[91]....
        /*01e8*/ 	.word	0xffffffff


	//   ....[92]....
        /*01ec*/ 	.word	0xffffffff


	//   ....[93]....
        /*01f0*/ 	.word	0xffffffff


	//   ....[94]....
        /*01f4*/ 	.word	0xffffffff


	//   ....[95]....
        /*01f8*/ 	.word	0xffffffff


	//   ....[96]....
        /*01fc*/ 	.word	0xffffffff


	//   ....[97]....
        /*0200*/ 	.word	0xffffffff


	//   ....[98]....
        /*0204*/ 	.word	0xffffffff


	//   ....[99]....
        /*0208*/ 	.word	0xffffffff


	//   ....[100]....
        /*020c*/ 	.word	0xffffffff


	//   ....[101]....
        /*0210*/ 	.word	0xffffffff


	//   ....[102]....
        /*0214*/ 	.word	0xffffffff


	//   ....[103]....
        /*0218*/ 	.word	0xffffffff


	//   ....[104]....
        /*021c*/ 	.word	0xffffffff


	//   ....[105]....
        /*0220*/ 	.word	0xffffffff


	//   ....[106]....
        /*0224*/ 	.word	0xffffffff


	//   ....[107]....
        /*0228*/ 	.word	0xffffffff


	//   ....[108]....
        /*022c*/ 	.word	0xffffffff


	//   ....[109]....
        /*0230*/ 	.word	0xffffffff


	//   ....[110]....
        /*0234*/ 	.word	0xffffffff


	//   ....[111]....
        /*0238*/ 	.word	0xffffffff


	//   ....[112]....
        /*023c*/ 	.word	0xffffffff


	//   ....[113]....
        /*0240*/ 	.word	0xffffffff


	//   ....[114]....
        /*0244*/ 	.word	0xffffffff


	//   ....[115]....
        /*0248*/ 	.word	0xffffffff


	//   ....[116]....
        /*024c*/ 	.word	0xffffffff


	//   ....[117]....
        /*0250*/ 	.word	0xffffffff


	//   ....[118]....
        /*0254*/ 	.word	0xffffffff


	//   ....[119]....
        /*0258*/ 	.word	0xffffffff


	//   ....[120]....
        /*025c*/ 	.word	0xffffffff


	//   ....[121]....
        /*0260*/ 	.word	0xffffffff


	//   ....[122]....
        /*0264*/ 	.word	0xffffffff


	//   ....[123]....
        /*0268*/ 	.word	0xffffffff


	//   ....[124]....
        /*026c*/ 	.word	0xffffffff


	//   ....[125]....
        /*0270*/ 	.word	0xffffffff


	//   ....[126]....
        /*0274*/ 	.word	0xffffffff


	//   ....[127]....
        /*0278*/ 	.word	0xffffffff


	//   ....[128]....
        /*027c*/ 	.word	0xffffffff


	//   ....[129]....
        /*0280*/ 	.word	0xffffffff


	//   ....[130]....
        /*0284*/ 	.word	0xffffffff


	//   ....[131]....
        /*0288*/ 	.word	0xffffffff


	//   ....[132]....
        /*028c*/ 	.word	0xffffffff


	//   ....[133]....
        /*0290*/ 	.word	0xffffffff


	//   ....[134]....
        /*0294*/ 	.word	0xffffffff


	//   ....[135]....
        /*0298*/ 	.word	0xffffffff


	//   ....[136]....
        /*029c*/ 	.word	0xffffffff


	//   ....[137]....
        /*02a0*/ 	.word	0xffffffff


	//   ....[138]....
        /*02a4*/ 	.word	0xffffffff


	//   ....[139]....
        /*02a8*/ 	.word	0xffffffff


	//   ....[140]....
        /*02ac*/ 	.word	0xffffffff


	//   ....[141]....
        /*02b0*/ 	.word	0xffffffff


	//   ....[142]....
        /*02b4*/ 	.word	0xffffffff


	//   ....[143]....
        /*02b8*/ 	.word	0xffffffff


	//   ....[144]....
        /*02bc*/ 	.word	0xffffffff


	//   ....[145]....
        /*02c0*/ 	.word	0xffffffff


	//   ....[146]....
        /*02c4*/ 	.word	0xffffffff


	//   ....[147]....
        /*02c8*/ 	.word	0xffffffff


	//   ....[148]....
        /*02cc*/ 	.word	0xffffffff


	//   ....[149]....
        /*02d0*/ 	.word	0xffffffff


	//   ....[150]....
        /*02d4*/ 	.word	0xffffffff


	//   ....[151]....
        /*02d8*/ 	.word	0xffffffff


	//   ....[152]....
        /*02dc*/ 	.word	0xffffffff


	//   ....[153]....
        /*02e0*/ 	.word	0xffffffff


	//   ....[154]....
        /*02e4*/ 	.word	0xffffffff


	//   ....[155]....
        /*02e8*/ 	.word	0xffffffff


	//   ....[156]....
        /*02ec*/ 	.word	0xffffffff


	//   ....[157]....
        /*02f0*/ 	.word	0xffffffff


	//   ....[158]....
        /*02f4*/ 	.word	0xffffffff


	//   ....[159]....
        /*02f8*/ 	.word	0xffffffff


	//   ....[160]....
        /*02fc*/ 	.word	0xffffffff


	//   ....[161]....
        /*0300*/ 	.word	0xffffffff


	//   ....[162]....
        /*0304*/ 	.word	0xffffffff


	//   ....[163]....
        /*0308*/ 	.word	0xffffffff


	//   ....[164]....
        /*030c*/ 	.word	0xffffffff


	//   ....[165]....
        /*0310*/ 	.word	0xffffffff


	//   ....[166]....
        /*0314*/ 	.word	0xffffffff


	//   ....[167]....
        /*0318*/ 	.word	0xffffffff


	//   ....[168]....
        /*031c*/ 	.word	0xffffffff


	//   ....[169]....
        /*0320*/ 	.word	0xffffffff


	//   ....[170]....
        /*0324*/ 	.word	0xffffffff


	//   ....[171]....
        /*0328*/ 	.word	0xffffffff


	//   ....[172]....
        /*032c*/ 	.word	0xffffffff


	//   ....[173]....
        /*0330*/ 	.word	0xffffffff


	//   ....[174]....
        /*0334*/ 	.word	0xffffffff


	//   ....[175]....
        /*0338*/ 	.word	0xffffffff


	//   ....[176]....
        /*033c*/ 	.word	0xffffffff


	//   ....[177]....
        /*0340*/ 	.word	0xffffffff


	//   ....[178]....
        /*0344*/ 	.word	0xffffffff


	//   ....[179]....
        /*0348*/ 	.word	0xffffffff


	//   ....[180]....
        /*034c*/ 	.word	0xffffffff


	//   ....[181]....
        /*0350*/ 	.word	0xffffffff


	//   ....[182]....
        /*0354*/ 	.word	0xffffffff


	//   ....[183]....
        /*0358*/ 	.word	0xffffffff


	//   ....[184]....
        /*035c*/ 	.word	0xffffffff


	//   ....[185]....
        /*0360*/ 	.word	0xffffffff


	//   ....[186]....
        /*0364*/ 	.word	0xffffffff


	//   ....[187]....
        /*0368*/ 	.word	0xffffffff


	//   ....[188]....
        /*036c*/ 	.word	0xffffffff


	//   ....[189]....
        /*0370*/ 	.word	0xffffffff


	//   ....[190]....
        /*0374*/ 	.word	0xffffffff


	//   ....[191]....
        /*0378*/ 	.word	0xffffffff


	//   ....[192]....
        /*037c*/ 	.word	0xffffffff


	//   ....[193]....
        /*0380*/ 	.word	0xffffffff


	//   ....[194]....
        /*0384*/ 	.word	0xffffffff


	//   ....[195]....
        /*0388*/ 	.word	0xffffffff


	//   ....[196]....
        /*038c*/ 	.word	0xffffffff


	//   ....[197]....
        /*0390*/ 	.word	0xffffffff


	//   ....[198]....
        /*0394*/ 	.word	0xffffffff


	//   ....[199]....
        /*0398*/ 	.word	0xffffffff


	//   ....[200]....
        /*039c*/ 	.word	0xffffffff


	//   ....[201]....
        /*03a0*/ 	.word	0xffffffff


	//   ....[202]....
        /*03a4*/ 	.word	0xffffffff


	//   ....[203]....
        /*03a8*/ 	.word	0xffffffff


	//   ....[204]....
        /*03ac*/ 	.word	0xffffffff


	//   ....[205]....
        /*03b0*/ 	.word	0xffffffff


	//   ....[206]....
        /*03b4*/ 	.word	0xffffffff


	//   ....[207]....
        /*03b8*/ 	.word	0xffffffff


	//   ....[208]....
        /*03bc*/ 	.word	0xffffffff


	//   ....[209]....
        /*03c0*/ 	.word	0xffffffff


	//   ....[210]....
        /*03c4*/ 	.word	0xffffffff


	//   ....[211]....
        /*03c8*/ 	.word	0xffffffff


	//   ....[212]....
        /*03cc*/ 	.word	0xffffffff


	//   ....[213]....
        /*03d0*/ 	.word	0xffffffff


	//   ....[214]....
        /*03d4*/ 	.word	0xffffffff


	//   ....[215]....
        /*03d8*/ 	.word	0xffffffff


	//   ....[216]....
        /*03dc*/ 	.word	0xffffffff


	//   ....[217]....
        /*03e0*/ 	.word	0xffffffff


	//   ....[218]....
        /*03e4*/ 	.word	0xffffffff


	//   ....[219]....
        /*03e8*/ 	.word	0xffffffff


	//   ....[220]....
        /*03ec*/ 	.word	0xffffffff


	//   ....[221]....
        /*03f0*/ 	.word	0xffffffff


	//   ....[222]....
        /*03f4*/ 	.word	0xffffffff


	//   ....[223]....
        /*03f8*/ 	.word	0xffffffff


	//   ....[224]....
        /*03fc*/ 	.word	0xffffffff


	//   ....[225]....
        /*0400*/ 	.word	0xffffffff


	//   ....[226]....
        /*0404*/ 	.word	0xffffffff


	//   ....[227]....
        /*0408*/ 	.word	0xffffffff


	//   ....[228]....
        /*040c*/ 	.word	0xffffffff


	//   ....[229]....
        /*0410*/ 	.word	0xffffffff


	//   ....[230]....
        /*0414*/ 	.word	0xffffffff


	//   ....[231]....
        /*0418*/ 	.word	0xffffffff


	//   ....[232]....
        /*041c*/ 	.word	0xffffffff


	//   ....[233]....
        /*0420*/ 	.word	0xffffffff


	//----- nvinfo : EIATTR_COOP_GROUP_INSTR_OFFSETS
	.align		4
.L_1042:
        /*0424*/ 	.byte	0x04, 0x28
        /*0426*/ 	.short	(.L_1044 - .L_1043)


	//   ....[0]....
.L_1043:
        /*0428*/ 	.word	0x00000050


	//   ....[1]....
        /*042c*/ 	.word	0x000001e0


	//   ....[2]....
        /*0430*/ 	.word	0x00000210


	//   ....[3]....
        /*0434*/ 	.word	0x00000240


	//   ....[4]....
        /*0438*/ 	.word	0x00000270


	//   ....[5]....
        /*043c*/ 	.word	0x000002a0


	//   ....[6]....
        /*0440*/ 	.word	0x000002d0


	//   ....[7]....
        /*0444*/ 	.word	0x00000430


	//   ....[8]....
        /*0448*/ 	.word	0x00000470


	//   ....[9]....
        /*044c*/ 	.word	0x000004a0


	//   ....[10]....
        /*0450*/ 	.word	0x000004d0


	//   ....[11]....
        /*0454*/ 	.word	0x00000500


	//   ....[12]....
        /*0458*/ 	.word	0x00000530


	//   ....[13]....
        /*045c*/ 	.word	0x000005c0


	//   ....[14]....
        /*0460*/ 	.word	0x00000600


	//   ....[15]....
        /*0464*/ 	.word	0x00000620


	//   ....[16]....
        /*0468*/ 	.word	0x00000680


	//   ....[17]....
        /*046c*/ 	.word	0x000029c0


	//   ....[18]....
        /*0470*/ 	.word	0x000029e0


	//   ....[19]....
        /*0474*/ 	.word	0x00002b50


	//   ....[20]....
        /*0478*/ 	.word	0x00002b60


	//   ....[21]....
        /*047c*/ 	.word	0x00002cc0


	//   ....[22]....
        /*0480*/ 	.word	0x00002ce0


	//   ....[23]....
        /*0484*/ 	.word	0x00002e40


	//   ....[24]....
        /*0488*/ 	.word	0x00002e50


	//   ....[25]....
        /*048c*/ 	.word	0x00003320


	//   ....[26]....
        /*0490*/ 	.word	0x00003340


	//   ....[27]....
        /*0494*/ 	.word	0x00003350


	//   ....[28]....
        /*0498*/ 	.word	0x00003360


	//   ....[29]....
        /*049c*/ 	.word	0x00003500


	//   ....[30]....
        /*04a0*/ 	.word	0x00003510


	//   ....[31]....
        /*04a4*/ 	.word	0x00003560


	//   ....[32]....
        /*04a8*/ 	.word	0x00003570


	//   ....[33]....
        /*04ac*/ 	.word	0x00003980


	//   ....[34]....
        /*04b0*/ 	.word	0x000039a0


	//   ....[35]....
        /*04b4*/ 	.word	0x00003a70


	//   ....[36]....
        /*04b8*/ 	.word	0x00003ab0


	//   ....[37]....
        /*04bc*/ 	.word	0x00003f00


	//   ....[38]....
        /*04c0*/ 	.word	0x00003f20


	//   ....[39]....
        /*04c4*/ 	.word	0x00003ff0


	//   ....[40]....
        /*04c8*/ 	.word	0x00004030


	//   ....[41]....
        /*04cc*/ 	.word	0x00004b90


	//   ....[42]....
        /*04d0*/ 	.word	0x00004df0


	//   ....[43]....
        /*04d4*/ 	.word	0x00005570


	//   ....[44]....
        /*04d8*/ 	.word	0x00005820


	//   ....[45]....
        /*04dc*/ 	.word	0x00005840


	//   ....[46]....
        /*04e0*/ 	.word	0x000058a0


	//   ....[47]....
        /*04e4*/ 	.word	0x00006b70


	//   ....[48]....
        /*04e8*/ 	.word	0x00006b90


	//   ....[49]....
        /*04ec*/ 	.word	0x00006bf0


	//   ....[50]....
        /*04f0*/ 	.word	0x00006c20


	//   ....[51]....
        /*04f4*/ 	.word	0x000073d0


	//   ....[52]....
        /*04f8*/ 	.word	0x000073f0


	//   ....[53]....
        /*04fc*/ 	.word	0x000074f0


	//   ....[54]....
        /*0500*/ 	.word	0x00007530


	//   ....[55]....
        /*0504*/ 	.word	0x00007ee0


	//   ....[56]....
        /*0508*/ 	.word	0x00008600


	//   ....[57]....
        /*050c*/ 	.word	0x00008900


	//   ....[58]....
        /*0510*/ 	.word	0x00008930


	//   ....[59]....
        /*0514*/ 	.word	0x00009290


	//   ....[60]....
        /*0518*/ 	.word	0x000092b0


	//   ....[61]....
        /*051c*/ 	.word	0x0000a770


	//   ....[62]....
        /*0520*/ 	.word	0x0000a790


	//   ....[63]....
        /*0524*/ 	.word	0x0000a8a0


	//   ....[64]....
        /*0528*/ 	.word	0x0000a8d0


	//   ....[65]....
        /*052c*/ 	.word	0x0000b060


	//   ....[66]....
        /*0530*/ 	.word	0x0000b080


	//   ....[67]....
        /*0534*/ 	.word	0x0000b180


	//   ....[68]....
        /*0538*/ 	.word	0x0000b1c0


	//   ....[69]....
        /*053c*/ 	.word	0x0000bf30


	//   ....[70]....
        /*0540*/ 	.word	0x0000bf60


	//   ....[71]....
        /*0544*/ 	.word	0x0000c200


	//   ....[72]....
        /*0548*/ 	.word	0x0000c330


	//   ....[73]....
        /*054c*/ 	.word	0x0000d960


	//   ....[74]....
        /*0550*/ 	.word	0x0000d980


	//   ....[75]....
        /*0554*/ 	.word	0x0000da90


	//   ....[76]....
        /*0558*/ 	.word	0x0000dad0


	//   ....[77]....
        /*055c*/ 	.word	0x0000e000


	//   ....[78]....
        /*0560*/ 	.word	0x0000e020


	//   ....[79]....
        /*0564*/ 	.word	0x0000e120


	//   ....[80]....
        /*0568*/ 	.word	0x0000e160


	//   ....[81]....
        /*056c*/ 	.word	0x0000ec50


	//   ....[82]....
        /*0570*/ 	.word	0x0000f260


	//   ....[83]....
        /*0574*/ 	.word	0x0000f560


	//   ....[84]....
        /*0578*/ 	.word	0x0000f590


	//   ....[85]....
        /*057c*/ 	.word	0x0000feb0


	//   ....[86]....
        /*0580*/ 	.word	0x0000fed0


	//   ....[87]....
        /*0584*/ 	.word	0x000113d0


	//   ....[88]....
        /*0588*/ 	.word	0x000113f0


	//   ....[89]....
        /*058c*/ 	.word	0x00011500


	//   ....[90]....
        /*0590*/ 	.word	0x00011540


	//   ....[91]....
        /*0594*/ 	.word	0x00011790


	//   ....[92]....
        /*0598*/ 	.word	0x000117c0


	//   ....[93]....
        /*059c*/ 	.word	0x000117d0


	//   ....[94]....
        /*05a0*/ 	.word	0x00011800


	//   ....[95]....
        /*05a4*/ 	.word	0x00012b80


	//   ....[96]....
        /*05a8*/ 	.word	0x00012bb0


	//   ....[97]....
        /*05ac*/ 	.word	0x00012bc0


	//   ....[98]....
        /*05b0*/ 	.word	0x00012bd0


	//   ....[99]....
        /*05b4*/ 	.word	0x00012f30


	//   ....[100]....
        /*05b8*/ 	.word	0x00012f50


	//   ....[101]....
        /*05bc*/ 	.word	0x000130b0


	//   ....[102]....
        /*05c0*/ 	.word	0x000130c0


	//   ....[103]....
        /*05c4*/ 	.word	0x00013220


	//   ....[104]....
        /*05c8*/ 	.word	0x00013240


	//   ....[105]....
        /*05cc*/ 	.word	0x000133a0


	//   ....[106]....
        /*05d0*/ 	.word	0x000133b0


	//   ....[107]....
        /*05d4*/ 	.word	0x000136f0


	//   ....[108]....
        /*05d8*/ 	.word	0x00013710


	//   ....[109]....
        /*05dc*/ 	.word	0x00013ee0


	//   ....[110]....
        /*05e0*/ 	.word	0x00013ef0


	//   ....[111]....
        /*05e4*/ 	.word	0x00014e50


	//   ....[112]....
        /*05e8*/ 	.word	0x00014e70


	//   ....[113]....
        /*05ec*/ 	.word	0x00014fe0


	//   ....[114]....
        /*05f0*/ 	.word	0x00014ff0


	//   ....[115]....
        /*05f4*/ 	.word	0x00015150


	//   ....[116]....
        /*05f8*/ 	.word	0x00015170


	//   ....[117]....
        /*05fc*/ 	.word	0x000152d0


	//   ....[118]....
        /*0600*/ 	.word	0x000152e0


	//   ....[119]....
        /*0604*/ 	.word	0x000154e0


	//   ....[120]....
        /*0608*/ 	.word	0x00015500


	//   ....[121]....
        /*060c*/ 	.word	0x00015620


	//   ....[122]....
        /*0610*/ 	.word	0x00015660


	//   ....[123]....
        /*0614*/ 	.word	0x00015690


	//   ....[124]....
        /*0618*/ 	.word	0x000156c0


	//   ....[125]....
        /*061c*/ 	.word	0x000156f0


	//   ....[126]....
        /*0620*/ 	.word	0x00015720


	//   ....[127]....
        /*0624*/ 	.word	0x00015870


	//   ....[128]....
        /*0628*/ 	.word	0x000158b0


	//   ....[129]....
        /*062c*/ 	.word	0x000158e0


	//   ....[130]....
        /*0630*/ 	.word	0x00015910


	//   ....[131]....
        /*0634*/ 	.word	0x00015940


	//   ....[132]....
        /*0638*/ 	.word	0x00015970


	//   ....[133]....
        /*063c*/ 	.word	0x00015a00


	//   ....[134]....
        /*0640*/ 	.word	0x00015a40


	//   ....[135]....
        /*0644*/ 	.word	0x00015a50


	//   ....[136]....
        /*0648*/ 	.word	0x00015ab0


	//   ....[137]....
        /*064c*/ 	.word	0x00016470


	//   ....[138]....
        /*0650*/ 	.word	0x000164d0


	//   ....[139]....
        /*0654*/ 	.word	0x00016520


	//   ....[140]....
        /*0658*/ 	.word	0x00016570


	//   ....[141]....
        /*065c*/ 	.word	0x000165c0


	//   ....[142]....
        /*0660*/ 	.word	0x00016630


	//   ....[143]....
        /*0664*/ 	.word	0x00016680


	//   ....[144]....
        /*0668*/ 	.word	0x000166f0


	//   ....[145]....
        /*066c*/ 	.word	0x00016760


	//   ....[146]....
        /*0670*/ 	.word	0x000167d0


	//   ....[147]....
        /*0674*/ 	.word	0x00016840


	//   ....[148]....
        /*0678*/ 	.word	0x000168b0


	//   ....[149]....
        /*067c*/ 	.word	0x00016920


	//   ....[150]....
        /*0680*/ 	.word	0x00016980


	//   ....[151]....
        /*0684*/ 	.word	0x000169f0


	//   ....[152]....
        /*0688*/ 	.word	0x00016a60


	//   ....[153]....
        /*068c*/ 	.word	0x00016ad0


	//   ....[154]....
        /*0690*/ 	.word	0x00016b30


	//   ....[155]....
        /*0694*/ 	.word	0x00016ba0


	//   ....[156]....
        /*0698*/ 	.word	0x00016c10


	//   ....[157]....
        /*069c*/ 	.word	0x00016d80


	//   ....[158]....
        /*06a0*/ 	.word	0x00016de0


	//   ....[159]....
        /*06a4*/ 	.word	0x00016e50


	//   ....[160]....
        /*06a8*/ 	.word	0x00016ec0


	//   ....[161]....
        /*06ac*/ 	.word	0x00017030


	//   ....[162]....
        /*06b0*/ 	.word	0x00017090


	//   ....[163]....
        /*06b4*/ 	.word	0x00017100


	//   ....[164]....
        /*06b8*/ 	.word	0x00017170


	//   ....[165]....
        /*06bc*/ 	.word	0x000172e0


	//   ....[166]....
        /*06c0*/ 	.word	0x00017340


	//   ....[167]....
        /*06c4*/ 	.word	0x000173b0


	//   ....[168]....
        /*06c8*/ 	.word	0x00017420


	//   ....[169]....
        /*06cc*/ 	.word	0x000175a0


	//   ....[170]....
        /*06d0*/ 	.word	0x00017600


	//   ....[171]....
        /*06d4*/ 	.word	0x00017670


	//   ....[172]....
        /*06d8*/ 	.word	0x000176e0


	//   ....[173]....
        /*06dc*/ 	.word	0x00017860


	//   ....[174]....
        /*06e0*/ 	.word	0x000178c0


	//   ....[175]....
        /*06e4*/ 	.word	0x00017930


	//   ....[176]....
        /*06e8*/ 	.word	0x000179a0


	//   ....[177]....
        /*06ec*/ 	.word	0x00017b20


	//   ....[178]....
        /*06f0*/ 	.word	0x00017b80


	//   ....[179]....
        /*06f4*/ 	.word	0x00017be0


	//   ....[180]....
        /*06f8*/ 	.word	0x00017c50


	//   ....[181]....
        /*06fc*/ 	.word	0x00017cc0


	//   ....[182]....
        /*0700*/ 	.word	0x00017e40


	//   ....[183]....
        /*0704*/ 	.word	0x00017ea0


	//   ....[184]....
        /*0708*/ 	.word	0x00017f10


	//   ....[185]....
        /*070c*/ 	.word	0x00017f80


	//   ....[186]....
        /*0710*/ 	.word	0x00018100


	//   ....[187]....
        /*0714*/ 	.word	0x00018160


	//   ....[188]....
        /*0718*/ 	.word	0x000181d0


	//   ....[189]....
        /*071c*/ 	.word	0x00018240


	//   ....[190]....
        /*0720*/ 	.word	0x000183c0


	//   ....[191]....
        /*0724*/ 	.word	0x00018420


	//   ....[192]....
        /*0728*/ 	.word	0x00018480


	//   ....[193]....
        /*072c*/ 	.word	0x000184e0


	//   ....[194]....
        /*0730*/ 	.word	0x00018530


	//   ....[195]....
        /*0734*/ 	.word	0x00018580


	//   ....[196]....
        /*0738*/ 	.word	0x000185f0


	//   ....[197]....
        /*073c*/ 	.word	0x00018660


	//   ....[198]....
        /*0740*/ 	.word	0x000186d0


	//   ....[199]....
        /*0744*/ 	.word	0x00018730


	//   ....[200]....
        /*0748*/ 	.word	0x000187a0


	//   ....[201]....
        /*074c*/ 	.word	0x00018810


	//   ....[202]....
        /*0750*/ 	.word	0x00018880


	//   ....[203]....
        /*0754*/ 	.word	0x000188e0


	//   ....[204]....
        /*0758*/ 	.word	0x00018950


	//   ....[205]....
        /*075c*/ 	.word	0x000189c0


	//   ....[206]....
        /*0760*/ 	.word	0x00018a30


	//   ....[207]....
        /*0764*/ 	.word	0x00018a90


	//   ....[208]....
        /*0768*/ 	.word	0x00018b00


	//   ....[209]....
        /*076c*/ 	.word	0x00018b70


	//   ....[210]....
        /*0770*/ 	.word	0x00018be0


	//   ....[211]....
        /*0774*/ 	.word	0x00018c40


	//   ....[212]....
        /*0778*/ 	.word	0x00018cb0


	//   ....[213]....
        /*077c*/ 	.word	0x00018d20


	//   ....[214]....
        /*0780*/ 	.word	0x00018d90


	//   ....[215]....
        /*0784*/ 	.word	0x00018df0


	//   ....[216]....
        /*0788*/ 	.word	0x00018e60


	//   ....[217]....
        /*078c*/ 	.word	0x00018ed0


	//   ....[218]....
        /*0790*/ 	.word	0x00018f20


	//   ....[219]....
        /*0794*/ 	.word	0x00018f60


	//   ....[220]....
        /*0798*/ 	.word	0x00018fb0


	//   ....[221]....
        /*079c*/ 	.word	0x00019000


	//   ....[222]....
        /*07a0*/ 	.word	0x00019050


	//   ....[223]....
        /*07a4*/ 	.word	0x000190c0


	//   ....[224]....
        /*07a8*/ 	.word	0x00019110


	//   ....[225]....
        /*07ac*/ 	.word	0x00019160


	//   ....[226]....
        /*07b0*/ 	.word	0x000191b0


	//   ....[227]....
        /*07b4*/ 	.word	0x00019200


	//   ....[228]....
        /*07b8*/ 	.word	0x00019250


	//   ....[229]....
        /*07bc*/ 	.word	0x000192c0


	//   ....[230]....
        /*07c0*/ 	.word	0x00019310


	//   ....[231]....
        /*07c4*/ 	.word	0x00019380


	//   ....[232]....
        /*07c8*/ 	.word	0x000193e0


	//   ....[233]....
        /*07cc*/ 	.word	0x00019450


	//----- nvinfo : EIATTR_EXIT_INSTR_OFFSETS
	.align		4
.L_1044:
        /*07d0*/ 	.byte	0x04, 0x1c
        /*07d2*/ 	.short	(.L_1046 - .L_1045)


	//   ....[0]....
.L_1045:
        /*07d4*/ 	.word	0x00000fe0


	//   ....[1]....
        /*07d8*/ 	.word	0x00016430


	//----- nvinfo : EIATTR_MAX_THREADS
	.align		4
.L_1046:
        /*07dc*/ 	.byte	0x04, 0x05
        /*07de*/ 	.short	(.L_1048 - .L_1047)
.L_1047:
        /*07e0*/ 	.word	0x00000100
        /*07e4*/ 	.word	0x00000001
        /*07e8*/ 	.word	0x00000001


	//----- nvinfo : EIATTR_CRS_STACK_SIZE
	.align		4
.L_1048:
        /*07ec*/ 	.byte	0x04, 0x1e
        /*07ee*/ 	.short	(.L_1050 - .L_1049)
.L_1049:
        /*07f0*/ 	.word	0x00000000
.L_1050:


//--------------------- .nv.info._ZN7cutlass13device_kernelIN5flash19enable_sm80_to_sm89INS1_16FlashAttnFwdSm80INS1_25CollectiveMainloopFwdSm80ILi8ELi2ELb0EN4cute5tupleIJNS5_1CILi128EEENS7_ILi64EEENS7_ILi192EEEEEELi192ENS_10bfloat16_tEfNS_4arch4Sm80ELb0ELb1ELb0ELb1ELb1ELb1ELb1ELb1EEENS1_21CollectiveEpilogueFwdINS6_IJS8_SA_S9_EEENS6_IJNS7_ILi1EEESI_SI_EEESC_SE_Li256ELb1ELb1ELb1ELb0EEENS1_36VarlenDynamicPersistentTileSchedulerILi128ELi64ELi256ELi256ELb1ELb1ELb0ELb1ELb0ELb1EEEEEEEEEvNT_6ParamsE --------------------------
	.section	.nv.info._ZN7cutlass13device_kernelIN5flash19enable_sm80_to_sm89INS1_16FlashAttnFwdSm80INS1_25CollectiveMainloopFwdSm80ILi8ELi2ELb0EN4cute5tupleIJNS5_1CILi128EEENS7_ILi64EEENS7_ILi192EEEEEELi192ENS_10bfloat16_tEfNS_4arch4Sm80ELb0ELb1ELb0ELb1ELb1ELb1ELb1ELb1EEENS1_21CollectiveEpilogueFwdINS6_IJS8_SA_S9_EEENS6_IJNS7_ILi1EEESI_SI_EEESC_SE_Li256ELb1ELb1ELb1ELb0EEENS1_36VarlenDynamicPersistentTileSchedulerILi128ELi64ELi256ELi256ELb1ELb1ELb0ELb1ELb0ELb1EEEEEEEEEvNT_6ParamsE,"",@"SHT_CUDA_INFO"
	.sectionflags	@""
	.align	4


	//----- nvinfo : EIATTR_CUDA_API_VERSION
	.align		4
        /*0000*/ 	.byte	0x04, 0x37
        /*0002*/ 	.short	(.L_1052 - .L_1051)
.L_1051:
        /*0004*/ 	.word	0x00000082


	//----- nvinfo : EIATTR_SW2861232_WAR
	.align		4
.L_1052:
        /*0008*/ 	.byte	0x01, 0x35
	.zero		2


	//----- nvinfo : EIATTR_PARAM_CBANK
	.align		4
        /*000c*/ 	.byte	0x04, 0x0a
        /*000e*/ 	.short	(.L_1054 - .L_1053)
	.align		4
.L_1053:
        /*0010*/ 	.word	index@(.nv.constant0._ZN7cutlass13device_kernelIN5flash19enable_sm80_to_sm89INS1_16FlashAttnFwdSm80INS1_25CollectiveMainloopFwdSm80ILi8ELi2ELb0EN4cute5tupleIJNS5_1CILi128EEENS7_ILi64EEENS7_ILi192EEEEEELi192ENS_10bfloat16_tEfNS_4arch4Sm80ELb0ELb1ELb0ELb1ELb1ELb1ELb1ELb1EEENS1_21CollectiveEpilogueFwdINS6_IJS8_SA_S9_EEENS6_IJNS7_ILi1EEESI_SI_EEESC_SE_Li256ELb1ELb1ELb1ELb0EEENS1_36VarlenDynamicPersistentTileSchedulerILi128ELi64ELi256ELi256ELb1ELb1ELb0ELb1ELb0ELb1EEEEEEEEEvNT_6ParamsE)
        /*0014*/ 	.short	0x0160
        /*0016*/ 	.short	0x0438


	//----- nvinfo : EIATTR_CBANK_PARAM_SIZE
	.align		4
.L_1054:
        /*0018*/ 	.byte	0x03, 0x19
        /*001a*/ 	.short	0x0438


	//----- nvinfo : EIATTR_KPARAM_INFO
	.align		4
        /*001c*/ 	.byte	0x04, 0x17
        /*001e*/ 	.short	(.L_1056 - .L_1055)
.L_1055:
        /*0020*/ 	.word	0x00000000
        /*0024*/ 	.short	0x0000
        /*0026*/ 	.short	0x0000
        /*0028*/ 	.byte	0x00, 0xf0, 0xe1, 0x10


	//----- nvinfo : EIATTR_MAXREG_COUNT
	.align		4
.L_1056:
        /*002c*/ 	.byte	0x03, 0x1b
        /*002e*/ 	.short	0x00ff


	//----- nvinfo : EIATTR_NUM_BARRIERS
	.align		4
        /*0030*/ 	.byte	0x02, 0x4c
        /*0032*/ 	.byte	0x06
	.zero		1


	//----- nvinfo : EIATTR_ANNOTATIONS
	.align		4
        /*0034*/ 	.byte	0x04, 0x55
        /*0036*/ 	.short	(.L_1058 - .L_1057)


	//   ....[0]....
.L_1057:
        /* <DEDUP_REMOVED lines=74> */


	//----- nvinfo : EIATTR_MERCURY_ISA_VERSION
	.align		4
.L_1058:
        /*04c0*/ 	.byte	0x03, 0x5f
        /*04c2*/ 	.short	0x0000


	//----- nvinfo : EIATTR_INT_WARP_WIDE_INSTR_OFFSETS
	.align		4
        /*04c4*/ 	.byte	0x04, 0x31
        /*04c6*/ 	.short	(.L_1060 - .L_1059)


	//   ....[0]....
.L_1059:
        /*04c8*/ 	.word	0x000180e0


	//   ....[1]....
        /*04cc*/ 	.word	0x00018160


	//----- nvinfo : EIATTR_COOP_GROUP_MASK_REGIDS
	.align		4
.L_1060:
        /*04d0*/ 	.byte	0x04, 0x29
        /*04d2*/ 	.short	(.L_1062 - .L_1061)


	//   ....[0]....
.L_1061:
        /*04d4*/ 	.word	0xffffffff


	//   ....[1]....
        /*04d8*/ 	.word	0xffffffff


	//   ....[2]....
        /*04dc*/ 	.word	0xffffffff


	//   ....[3]....
        /*04e0*/ 	.word	0xffffffff


	//   ....[4]....
        /*04e4*/ 	.word	0xffffffff


	//   ....[5]....
        /*04e8*/ 	.word	0xffffffff


	//   ....[6]....
        /*04ec*/ 	.word	0xffffffff


	//   ....[7]....
        /*04f0*/ 	.word	0xffffffff


	//   ....[8]....
        /*04f4*/ 	.word	0xffffffff


	//   ....[9]....
        /*04f8*/ 	.word	0xffffffff


	//   ....[10]....
        /*04fc*/ 	.word	0xffffffff


	//   ....[11]....
        /*0500*/ 	.word	0xffffffff


	//   ....[12]....
        /*0504*/ 	.word	0xffffffff


	//   ....[13]....
        /*0508*/ 	.word	0xffffffff


	//   ....[14]....
        /*050c*/ 	.word	0xffffffff


	//   ....[15]....
        /*0510*/ 	.word	0xffffffff


	//   ....[16]....
        /*0514*/ 	.word	0xffffffff


	//   ....[17]....
        /*0518*/ 	.word	0xffffffff


	//   ....[18]....
        /*051c*/ 	.word	0xffffffff


	//   ....[19]....
        /*0520*/ 	.word	0xffffffff


	//   ....[20]....
        /*0524*/ 	.word	0xffffffff


	//   ....[21]....
        /*0528*/ 	.word	0xffffffff


	//   ....[22]....
        /*052c*/ 	.word	0xffffffff


	//   ....[23]....
        /*0530*/ 	.word	0xffffffff


	//   ....[24]....
        /*0534*/ 	.word	0xffffffff


	//   ....[25]....
        /*0538*/ 	.word	0xffffffff


	//   ....[26]....
        /*053c*/ 	.word	0xffffffff


	//   ....[27]....
        /*0540*/ 	.word	0xffffffff


	//   ....[28]....
        /*0544*/ 	.word	0xffffffff


	//   ....[29]....
        /*0548*/ 	.word	0xffffffff


	//   ....[30]....
        /*054c*/ 	.word	0xffffffff


	//   ....[31]....
        /*0550*/ 	.word	0xffffffff


	//   ....[32]....
        /*0554*/ 	.word	0xffffffff


	//   ....[33]....
        /*0558*/ 	.word	0xffffffff


	//   ....[34]....
        /*055c*/ 	.word	0xffffffff


	//   ....[35]....
        /*0560*/ 	.word	0xffffffff


	//   ....[36]....
        /*0564*/ 	.word	0xffffffff


	//   ....[37]....
        /*0568*/ 	.word	0xffffffff


	//   ....[38]....
        /*056c*/ 	.word	0xffffffff


	//   ....[39]....
        /*0570*/ 	.word	0xffffffff


	//   ....[40]....
        /*0574*/ 	.word	0xffffffff


	//   ....[41]....
        /*0578*/ 	.word	0xffffffff


	//   ....[42]....
        /*057c*/ 	.word	0xffffffff


	//   ....[43]....
        /*0580*/ 	.word	0xffffffff


	//   ....[44]....
        /*0584*/ 	.word	0xffffffff


	//   ....[45]....
        /*0588*/ 	.word	0xffffffff


	//   ....[46]....
        /*058c*/ 	.word	0xffffffff


	//   ....[47]....
        /*0590*/ 	.word	0xffffffff


	//   ....[48]....
        /*0594*/ 	.word	0xffffffff


	//   ....[49]....
        /*0598*/ 	.word	0xffffffff


	//   ....[50]....
        /*059c*/ 	.word	0xffffffff


	//   ....[51]....
        /*05a0*/ 	.word	0xffffffff


	//   ....[52]....
        /*05a4*/ 	.word	0xffffffff


	//   ....[53]....
        /*05a8*/ 	.word	0xffffffff


	//   ....[54]....
        /*05ac*/ 	.word	0xffffffff


	//   ....[55]....
        /*05b0*/ 	.word	0xffffffff


	//   ....[56]....
        /*05b4*/ 	.word	0xffffffff


	//   ....[57]....
        /*05b8*/ 	.word	0xffffffff


	//   ....[58]....
        /*05bc*/ 	.word	0xffffffff


	//   ....[59]....
        /*05c0*/ 	.word	0xffffffff


	//   ....[60]....
        /*05c4*/ 	.word	0xffffffff


	//   ....[61]....
        /*05c8*/ 	.word	0xffffffff


	//   ....[62]....
        /*05cc*/ 	.word	0xffffffff


	//   ....[63]....
        /*05d0*/ 	.word	0xffffffff


	//   ....[64]....
        /*05d4*/ 	.word	0xffffffff


	//   ....[65]....
        /*05d8*/ 	.word	0xffffffff


	//   ....[66]....
        /*05dc*/ 	.word	0xffffffff


	//   ....[67]....
        /*05e0*/ 	.word	0xffffffff


	//   ....[68]....
        /*05e4*/ 	.word	0xffffffff


	//   ....[69]....
        /*05e8*/ 	.word	0xffffffff


	//   ....[70]....
        /*05ec*/ 	.word	0xffffffff


	//   ....[71]....
        /*05f0*/ 	.word	0xffffffff


	//   ....[72]....
        /*05f4*/ 	.word	0xffffffff


	//   ....[73]....
        /*05f8*/ 	.word	0xffffffff


	//   ....[74]....
        /*05fc*/ 	.word	0xffffffff


	//   ....[75]....
        /*0600*/ 	.word	0xffffffff


	//   ....[76]....
        /*0604*/ 	.word	0xffffffff


	//   ....[77]....
        /*0608*/ 	.word	0xffffffff


	//   ....[78]....
        /*060c*/ 	.word	0xffffffff


	//   ....[79]....
        /*0610*/ 	.word	0xffffffff


	//   ....[80]....
        /*0614*/ 	.word	0xffffffff


	//   ....[81]....
        /*0618*/ 	.word	0xffffffff


	//   ....[82]....
        /*061c*/ 	.word	0xffffffff


	//   ....[83]....
        /*0620*/ 	.word	0xffffffff


	//   ....[84]....
        /*0624*/ 	.word	0xffffffff


	//   ....[85]....
        /*0628*/ 	.word	0xffffffff


	//   ....[86]....
        /*062c*/ 	.word	0xffffffff


	//   ....[87]....
        /*0630*/ 	.word	0xffffffff


	//   ....[88]....
        /*0634*/ 	.word	0xffffffff


	//   ....[89]....
        /*0638*/ 	.word	0xffffffff


	//   ....[90]....
        /*063c*/ 	.word	0xffffffff


	//   ....[91]....
        /*0640*/ 	.word	0xffffffff


	//   ....[92]....
        /*0644*/ 	.word	0xffffffff


	//   ....[93]....
        /*0648*/ 	.word	0xffffffff


	//   ....[94]....
        /*064c*/ 	.word	0xffffffff


	//   ....[95]....
        /*0650*/ 	.word	0xffffffff


	//   ....[96]....
        /*0654*/ 	.word	0xffffffff


	//   ....[97]....
        /*0658*/ 	.word	0xffffffff


	//   ....[98]....
        /*065c*/ 	.word	0xffffffff


	//   ....[99]....
        /*0660*/ 	.word	0xffffffff


	//   ....[100]....
        /*0664*/ 	.word	0xffffffff


	//   ....[101]....
        /*0668*/ 	.word	0xffffffff


	//   ....[102]....
        /*066c*/ 	.word	0xffffffff


	//   ....[103]....
        /*0670*/ 	.word	0xffffffff


	//   ....[104]....
        /*0674*/ 	.word	0xffffffff


	//   ....[105]....
        /*0678*/ 	.word	0xffffffff


	//   ....[106]....
        /*067c*/ 	.word	0xffffffff


	//   ....[107]....
        /*0680*/ 	.word	0xffffffff


	//   ....[108]....
        /*0684*/ 	.word	0xffffffff


	//   ....[109]....
        /*0688*/ 	.word	0xffffffff


	//   ....[110]....
        /*068c*/ 	.word	0xffffffff


	//   ....[111]....
        /*0690*/ 	.word	0xffffffff


	//   ....[112]....
        /*0694*/ 	.word	0xffffffff


	//   ....[113]....
        /*0698*/ 	.word	0xffffffff


	//   ....[114]....
        /*069c*/ 	.word	0xffffffff


	//   ....[115]....
        /*06a0*/ 	.word	0xffffffff


	//   ....[116]....
        /*06a4*/ 	.word	0xffffffff


	//   ....[117]....
        /*06a8*/ 	.word	0xffffffff


	//   ....[118]....
        /*06ac*/ 	.word	0xffffffff


	//   ....[119]....
        /*06b0*/ 	.word	0xffffffff


	//   ....[120]....
        /*06b4*/ 	.word	0xffffffff


	//   ....[121]....
        /*06b8*/ 	.word	0xffffffff


	//   ....[122]....
        /*06bc*/ 	.word	0xffffffff


	//   ....[123]....
        /*06c0*/ 	.word	0xffffffff


	//   ....[124]....
        /*06c4*/ 	.word	0xffffffff


	//   ....[125]....
        /*06c8*/ 	.word	0xffffffff


	//   ....[126]....
        /*06cc*/ 	.word	0xffffffff


	//   ....[127]....
        /*06d0*/ 	.word	0xffffffff


	//   ....[128]....
        /*06d4*/ 	.word	0xffffffff


	//   ....[129]....
        /*06d8*/ 	.word	0xffffffff


	//   ....[130]....
        /*06dc*/ 	.word	0xffffffff


	//   ....[131]....
        /*06e0*/ 	.word	0xffffffff


	//   ....[132]....
        /*06e4*/ 	.word	0xffffffff


	//   ....[133]....
        /*06e8*/ 	.word	0xffffffff


	//   ....[134]....
        /*06ec*/ 	.word	0xffffffff


	//   ....[135]....
        /*06f0*/ 	.word	0xffffffff


	//   ....[136]....
        /*06f4*/ 	.word	0xffffffff


	//   ....[137]....
        /*06f8*/ 	.word	0xffffffff


	//   ....[138]....
        /*06fc*/ 	.word	0xffffffff


	//   ....[139]....
        /*0700*/ 	.word	0xffffffff


	//   ....[140]....
        /*0704*/ 	.word	0xffffffff


	//   ....[141]....
        /*0708*/ 	.word	0xffffffff


	//   ....[142]....
        /*070c*/ 	.word	0xffffffff


	//   ....[143]....
        /*0710*/ 	.word	0xffffffff


	//   ....[144]....
        /*0714*/ 	.word	0xffffffff


	//   ....[145]....
        /*0718*/ 	.word	0xffffffff


	//   ....[146]....
        /*071c*/ 	.word	0xffffffff


	//   ....[147]....
        /*0720*/ 	.word	0xffffffff


	//   ....[148]....
        /*0724*/ 	.word	0xffffffff


	//   ....[149]....
        /*0728*/ 	.word	0xffffffff


	//   ....[150]....
        /*072c*/ 	.word	0xffffffff


	//   ....[151]....
        /*0730*/ 	.word	0xffffffff


	//   ....[152]....
        /*0734*/ 	.word	0xffffffff


	//   ....[153]....
        /*0738*/ 	.word	0xffffffff


	//   ....[154]....
        /*073c*/ 	.word	0xffffffff


	//   ....[155]....
        /*0740*/ 	.word	0xffffffff


	//   ....[156]....
        /*0744*/ 	.word	0xffffffff


	//   ....[157]....
        /*0748*/ 	.word	0xffffffff


	//   ....[158]....
        /*074c*/ 	.word	0xffffffff


	//   ....[159]....
        /*0750*/ 	.word	0xffffffff


	//   ....[160]....
        /*0754*/ 	.word	0xffffffff


	//   ....[161]....
        /*0758*/ 	.word	0xffffffff


	//   ....[162]....
        /*075c*/ 	.word	0xffffffff


	//   ....[163]....
        /*0760*/ 	.word	0xffffffff


	//   ....[164]....
        /*0764*/ 	.word	0xffffffff


	//   ....[165]....
        /*0768*/ 	.word	0xffffffff


	//   ....[166]....
        /*076c*/ 	.word	0xffffffff


	//   ....[167]....
        /*0770*/ 	.word	0xffffffff


	//   ....[168]....
        /*0774*/ 	.word	0xffffffff


	//   ....[169]....
        /*0778*/ 	.word	0xffffffff


	//   ....[170]....
        /*077c*/ 	.word	0xffffffff


	//   ....[171]....
        /*0780*/ 	.word	0xffffffff


	//   ....[172]....
        /*0784*/ 	.word	0xffffffff


	//   ....[173]....
        /*0788*/ 	.word	0xffffffff


	//   ....[174]....
        /*078c*/ 	.word	0xffffffff


	//   ....[175]....
        /*0790*/ 	.word	0xffffffff


	//   ....[176]....
        /*0794*/ 	.word	0xffffffff


	//   ....[177]....
        /*0798*/ 	.word	0xffffffff


	//   ....[178]....
        /*079c*/ 	.word	0xffffffff


	//   ....[179]....
        /*07a0*/ 	.word	0xffffffff


	//   ....[180]....
        /*07a4*/ 	.word	0xffffffff


	//   ....[181]....
        /*07a8*/ 	.word	0xffffffff


	//   ....[182]....
        /*07ac*/ 	.word	0xffffffff


	//   ....[183]....
        /*07b0*/ 	.word	0xffffffff


	//   ....[184]....
        /*07b4*/ 	.word	0xffffffff


	//   ....[185]....
        /*07b8*/ 	.word	0xffffffff


	//   ....[186]....
        /*07bc*/ 	.word	0xffffffff


	//   ....[187]....
        /*07c0*/ 	.word	0xffffffff


	//   ....[188]....
        /*07c4*/ 	.word	0xffffffff


	//   ....[189]....
        /*07c8*/ 	.word	0xffffffff


	//   ....[190]....
        /*07cc*/ 	.word	0xffffffff


	//   ....[191]....
        /*07d0*/ 	.word	0xffffffff


	//   ....[192]....
        /*07d4*/ 	.word	0xffffffff


	//   ....[193]....
        /*07d8*/ 	.word	0xffffffff


	//   ....[194]....
        /*07dc*/ 	.word	0xffffffff


	//   ....[195]....
        /*07e0*/ 	.word	0xffffffff


	//   ....[196]....
        /*07e4*/ 	.word	0xffffffff


	//   ....[197]....
        /*07e8*/ 	.word	0xffffffff


	//   ....[198]....
        /*07ec*/ 	.word	0xffffffff


	//   ....[199]....
        /*07f0*/ 	.word	0xffffffff


	//   ....[200]....
        /*07f4*/ 	.word	0xffffffff


	//   ....[201]....
        /*07f8*/ 	.word	0xffffffff


	//   ....[202]....
        /*07fc*/ 	.word	0xffffffff


	//   ....[203]....
        /*0800*/ 	.word	0xffffffff


	//   ....[204]....
        /*0804*/ 	.word	0xffffffff


	//   ....[205]....
        /*0808*/ 	.word	0xffffffff


	//   ....[206]....
        /*080c*/ 	.word	0xffffffff


	//   ....[207]....
        /*0810*/ 	.word	0xffffffff


	//   ....[208]....
        /*0814*/ 	.word	0xffffffff


	//   ....[209]....
        /*0818*/ 	.word	0xffffffff


	//   ....[210]....
        /*081c*/ 	.word	0xffffffff


	//   ....[211]....
        /*0820*/ 	.word	0xffffffff


	//   ....[212]....
        /*0824*/ 	.word	0xffffffff


	//   ....[213]....
        /*0828*/ 	.word	0xffffffff


	//   ....[214]....
        /*082c*/ 	.word	0xffffffff


	//   ....[215]....
        /*0830*/ 	.word	0xffffffff


	//   ....[216]....
        /*0834*/ 	.word	0xffffffff


	//   ....[217]....
        /*0838*/ 	.word	0xffffffff


	//   ....[218]....
        /*083c*/ 	.word	0xffffffff


	//   ....[219]....
        /*0840*/ 	.word	0xffffffff


	//   ....[220]....
        /*0844*/ 	.word	0xffffffff


	//   ....[221]....
        /*0848*/ 	.word	0xffffffff


	//   ....[222]....
        /*084c*/ 	.word	0xffffffff


	//   ....[223]....
        /*0850*/ 	.word	0xffffffff


	//   ....[224]....
        /*0854*/ 	.word	0xffffffff


	//   ....[225]....
        /*0858*/ 	.word	0xffffffff


	//   ....[226]....
        /*085c*/ 	.word	0xffffffff


	//   ....[227]....
        /*0860*/ 	.word	0xffffffff


	//   ....[228]....
        /*0864*/ 	.word	0xffffffff


	//   ....[229]....
        /*0868*/ 	.word	0xffffffff


	//   ....[230]....
        /*086c*/ 	.word	0xffffffff


	//   ....[231]....
        /*0870*/ 	.word	0xffffffff


	//   ....[232]....
        /*0874*/ 	.word	0xffffffff


	//   ....[233]....
        /*0878*/ 	.word	0xffffffff


	//   ....[234]....
        /*087c*/ 	.word	0xffffffff


	//   ....[235]....
        /*0880*/ 	.word	0xffffffff


	//   ....[236]....
        /*0884*/ 	.word	0xffffffff


	//   ....[237]....
        /*0888*/ 	.word	0xffffffff


	//   ....[238]....
        /*088c*/ 	.word	0xffffffff


	//   ....[239]....
        /*0890*/ 	.word	0xffffffff


	//   ....[240]....
        /*0894*/ 	.word	0xffffffff


	//   ....[241]....
        /*0898*/ 	.word	0xffffffff


	//   ....[242]....
        /*089c*/ 	.word	0xffffffff


	//   ....[243]....
        /*08a0*/ 	.word	0xffffffff


	//   ....[244]....
        /*08a4*/ 	.word	0xffffffff


	//   ....[245]....
        /*08a8*/ 	.word	0xffffffff


	//   ....[246]....
        /*08ac*/ 	.word	0xffffffff


	//   ....[247]....
        /*08b0*/ 	.word	0xffffffff


	//   ....[248]....
        /*08b4*/ 	.word	0xffffffff


	//   ....[249]....
        /*08b8*/ 	.word	0xffffffff


	//   ....[250]....
        /*08bc*/ 	.word	0xffffffff


	//   ....[251]....
        /*08c0*/ 	.word	0xffffffff


	//   ....[252]....
        /*08c4*/ 	.word	0xffffffff


	//   ....[253]....
        /*08c8*/ 	.word	0xffffffff


	//   ....[254]....
        /*08cc*/ 	.word	0xffffffff


	//   ....[255]....
        /*08d0*/ 	.word	0xffffffff


	//   ....[0]....
        /*08d4*/ 	.word	0xffffffff


	//   ....[1]....
        /*08d8*/ 	.word	0xffffffff


	//   ....[2]....
        /*08dc*/ 	.word	0xffffffff


	//   ....[3]....
        /*08e0*/ 	.word	0xffffffff


	//   ....[4]....
        /*08e4*/ 	.word	0xffffffff


	//   ....[5]....
        /*08e8*/ 	.word	0xffffffff


	//   ....[6]....
        /*08ec*/ 	.word	0xffffffff


	//   ....[7]....
        /*08f0*/ 	.word	0xffffffff


	//   ....[8]....
        /*08f4*/ 	.word	0xffffffff


	//   ....[9]....
        /*08f8*/ 	.word	0xffffffff


	//   ....[10]....
        /*08fc*/ 	.word	0xffffffff


	//   ....[11]....
        /*0900*/ 	.word	0xffffffff


	//   ....[12]....
        /*0904*/ 	.word	0xffffffff


	//   ....[13]....
        /*0908*/ 	.word	0xffffffff


	//   ....[14]....
        /*090c*/ 	.word	0xffffffff


	//   ....[15]....
        /*0910*/ 	.word	0xffffffff


	//   ....[16]....
        /*0914*/ 	.word	0xffffffff


	//   ....[17]....
        /*0918*/ 	.word	0xffffffff


	//----- nvinfo : EIATTR_COOP_GROUP_INSTR_OFFSETS
	.align		4
.L_1062:
        /*091c*/ 	.byte	0x04, 0x28
        /*091e*/ 	.short	(.L_1064 - .L_1063)


	//   ....[0]....
.L_1063:
        /*0920*/ 	.word	0x00000060


	//   ....[1]....
        /*0924*/ 	.word	0x00000250


	//   ....[2]....
        /*0928*/ 	.word	0x00000280


	//   ....[3]....
        /*092c*/ 	.word	0x000002b0


	//   ....[4]....
        /*0930*/ 	.word	0x000002e0


	//   ....[5]....
        /*0934*/ 	.word	0x00000310


	//   ....[6]....
        /*0938*/ 	.word	0x00000340


	//   ....[7]....
        /*093c*/ 	.word	0x000004b0


	//   ....[8]....
        /*0940*/ 	.word	0x000004f0


	//   ....[9]....
        /*0944*/ 	.word	0x00000520


	//   ....[10]....
        /*0948*/ 	.word	0x00000550


	//   ....[11]....
        /*094c*/ 	.word	0x00000580


	//   ....[12]....
        /*0950*/ 	.word	0x000005b0


	//   ....[13]....
        /*0954*/ 	.word	0x00000640


	//   ....[14]....
        /*0958*/ 	.word	0x00000680


	//   ....[15]....
        /*095c*/ 	.word	0x000006a0


	//   ....[16]....
        /*0960*/ 	.word	0x00000700


	//   ....[17]....
        /*0964*/ 	.word	0x00003f80


	//   ....[18]....
        /*0968*/ 	.word	0x00003f90


	//   ....[19]....
        /*096c*/ 	.word	0x00005b20


	//   ....[20]....
        /*0970*/ 	.word	0x00005b30


	//   ....[21]....
        /*0974*/ 	.word	0x00007620


	//   ....[22]....
        /*0978*/ 	.word	0x00007630


	//   ....[23]....
        /*097c*/ 	.word	0x00007b10


	//   ....[24]....
        /*0980*/ 	.word	0x00007b20


	//   ....[25]....
        /*0984*/ 	.word	0x00008dc0


	//   ....[26]....
        /*0988*/ 	.word	0x00008de0


	//   ....[27]....
        /*098c*/ 	.word	0x00008f10


	//   ....[28]....
        /*0990*/ 	.word	0x00008f20


	//   ....[29]....
        /*0994*/ 	.word	0x00009050


	//   ....[30]....
        /*0998*/ 	.word	0x00009070


	//   ....[31]....
        /*099c*/ 	.word	0x000091a0


	//   ....[32]....
        /*09a0*/ 	.word	0x000091b0


	//   ....[33]....
        /*09a4*/ 	.word	0x00009850


	//   ....[34]....
        /*09a8*/ 	.word	0x00009880


	//   ....[35]....
        /*09ac*/ 	.word	0x000098b0


	//   ....[36]....
        /*09b0*/ 	.word	0x000098e0


	//   ....[37]....
        /*09b4*/ 	.word	0x00009960


	//   ....[38]....
        /*09b8*/ 	.word	0x00009990


	//   ....[39]....
        /*09bc*/ 	.word	0x00009a50


	//   ....[40]....
        /*09c0*/ 	.word	0x00009a70


	//   ....[41]....
        /*09c4*/ 	.word	0x00009ea0


	//   ....[42]....
        /*09c8*/ 	.word	0x00009ec0


	//   ....[43]....
        /*09cc*/ 	.word	0x00009fc0


	//   ....[44]....
        /*09d0*/ 	.word	0x0000a020


	//   ....[45]....
        /*09d4*/ 	.word	0x0000a480


	//   ....[46]....
        /*09d8*/ 	.word	0x0000a4a0


	//   ....[47]....
        /*09dc*/ 	.word	0x0000a590


	//   ....[48]....
        /*09e0*/ 	.word	0x0000a600


	//   ....[49]....
        /*09e4*/ 	.word	0x0000b320


	//   ....[50]....
        /*09e8*/ 	.word	0x0000b550


	//   ....[51]....
        /*09ec*/ 	.word	0x0000bd30


	//   ....[52]....
        /*09f0*/ 	.word	0x0000bf10


	//   ....[53]....
        /*09f4*/ 	.word	0x0000bfb0


	//   ....[54]....
        /*09f8*/ 	.word	0x0000c030


	//   ....[55]....
        /*09fc*/ 	.word	0x0000d220


	//   ....[56]....
        /*0a00*/ 	.word	0x0000d240


	//   ....[57]....
        /*0a04*/ 	.word	0x0000d380


	//   ....[58]....
        /*0a08*/ 	.word	0x0000d3a0


	//   ....[59]....
        /*0a0c*/ 	.word	0x0000d9e0


	//   ....[60]....
        /*0a10*/ 	.word	0x0000da00


	//   ....[61]....
        /*0a14*/ 	.word	0x0000db40


	//   ....[62]....
        /*0a18*/ 	.word	0x0000db60


	//   ....[63]....
        /*0a1c*/ 	.word	0x0000e5e0


	//   ....[64]....
        /*0a20*/ 	.word	0x0000e970


	//   ....[65]....
        /*0a24*/ 	.word	0x0000ef80


	//   ....[66]....
        /*0a28*/ 	.word	0x0000efb0


	//   ....[67]....
        /*0a2c*/ 	.word	0x0000f8c0


	//   ....[68]....
        /*0a30*/ 	.word	0x0000f8e0


	//   ....[69]....
        /*0a34*/ 	.word	0x00010d10


	//   ....[70]....
        /*0a38*/ 	.word	0x00010d30


	//   ....[71]....
        /*0a3c*/ 	.word	0x00010e70


	//   ....[72]....
        /*0a40*/ 	.word	0x00010e90


	//   ....[73]....
        /*0a44*/ 	.word	0x00011570


	//   ....[74]....
        /*0a48*/ 	.word	0x00011590


	//   ....[75]....
        /*0a4c*/ 	.word	0x000116e0


	//   ....[76]....
        /*0a50*/ 	.word	0x00011700


	//   ....[77]....
        /*0a54*/ 	.word	0x00012440


	//   ....[78]....
        /*0a58*/ 	.word	0x00012470


	//   ....[79]....
        /*0a5c*/ 	.word	0x000126a0


	//   ....[80]....
        /*0a60*/ 	.word	0x000127d0


	//   ....[81]....
        /*0a64*/ 	.word	0x00013dc0


	//   ....[82]....
        /*0a68*/ 	.word	0x00013de0


	//   ....[83]....
        /*0a6c*/ 	.word	0x00013f20


	//   ....[84]....
        /*0a70*/ 	.word	0x00013f40


	//   ....[85]....
        /*0a74*/ 	.word	0x00014380


	//   ....[86]....
        /*0a78*/ 	.word	0x000143a0


	//   ....[87]....
        /*0a7c*/ 	.word	0x000144d0


	//   ....[88]....
        /*0a80*/ 	.word	0x000144f0


	//   ....[89]....
        /*0a84*/ 	.word	0x00015030


	//   ....[90]....
        /*0a88*/ 	.word	0x00015280


	//   ....[91]....
        /*0a8c*/ 	.word	0x00015820


	//   ....[92]....
        /*0a90*/ 	.word	0x00015850


	//   ....[93]....
        /*0a94*/ 	.word	0x00016170


	//   ....[94]....
        /*0a98*/ 	.word	0x00016190


	//   ....[95]....
        /*0a9c*/ 	.word	0x000175c0


	//   ....[96]....
        /*0aa0*/ 	.word	0x000175e0


	//   ....[97]....
        /*0aa4*/ 	.word	0x00017700


	//   ....[98]....
        /*0aa8*/ 	.word	0x00017720


	//   ....[99]....
        /*0aac*/ 	.word	0x000178c0


	//   ....[100]....
        /*0ab0*/ 	.word	0x000178f0


	//   ....[101]....
        /*0ab4*/ 	.word	0x00017900


	//   ....[102]....
        /*0ab8*/ 	.word	0x00017930


	//   ....[103]....
        /*0abc*/ 	.word	0x00018e40


	//   ....[104]....
        /*0ac0*/ 	.word	0x00018e50


	//   ....[105]....
        /*0ac4*/ 	.word	0x00018e70


	//   ....[106]....
        /*0ac8*/ 	.word	0x00018e80


	//   ....[107]....
        /*0acc*/ 	.word	0x00019220


	//   ....[108]....
        /*0ad0*/ 	.word	0x00019240


	//   ....[109]....
        /*0ad4*/ 	.word	0x00019370


	//   ....[110]....
        /*0ad8*/ 	.word	0x00019380


	//   ....[111]....
        /*0adc*/ 	.word	0x000194b0


	//   ....[112]....
        /*0ae0*/ 	.word	0x000194d0


	//   ....[113]....
        /*0ae4*/ 	.word	0x00019600


	//   ....[114]....
        /*0ae8*/ 	.word	0x00019610


	//   ....[115]....
        /*0aec*/ 	.word	0x00019930


	//   ....[116]....
        /*0af0*/ 	.word	0x00019950


	//   ....[117]....
        /*0af4*/ 	.word	0x0001a300


	//   ....[118]....
        /*0af8*/ 	.word	0x0001a310


	//   ....[119]....
        /*0afc*/ 	.word	0x0001b420


	//   ....[120]....
        /*0b00*/ 	.word	0x0001b440


	//   ....[121]....
        /*0b04*/ 	.word	0x0001b570


	//   ....[122]....
        /*0b08*/ 	.word	0x0001b580


	//   ....[123]....
        /*0b0c*/ 	.word	0x0001b6b0


	//   ....[124]....
        /*0b10*/ 	.word	0x0001b6d0


	//   ....[125]....
        /*0b14*/ 	.word	0x0001b800


	//   ....[126]....
        /*0b18*/ 	.word	0x0001b810


	//   ....[127]....
        /*0b1c*/ 	.word	0x0001ba00


	//   ....[128]....
        /*0b20*/ 	.word	0x0001ba20


	//   ....[129]....
        /*0b24*/ 	.word	0x0001bb40


	//   ....[130]....
        /*0b28*/ 	.word	0x0001bb80


	//   ....[131]....
        /*0b2c*/ 	.word	0x0001bbb0


	//   ....[132]....
        /*0b30*/ 	.word	0x0001bbe0


	//   ....[133]....
        /*0b34*/ 	.word	0x0001bc10


	//   ....[134]....
        /*0b38*/ 	.word	0x0001bc40


	//   ....[135]....
        /*0b3c*/ 	.word	0x0001bd90


	//   ....[136]....
        /*0b40*/ 	.word	0x0001bdd0


	//   ....[137]....
        /*0b44*/ 	.word	0x0001be00


	//   ....[138]....
        /*0b48*/ 	.word	0x0001be30


	//   ....[139]....
        /*0b4c*/ 	.word	0x0001be60


	//   ....[140]....
        /*0b50*/ 	.word	0x0001be90


	//   ....[141]....
        /*0b54*/ 	.word	0x0001bf20


	//   ....[142]....
        /*0b58*/ 	.word	0x0001bf60


	//   ....[143]....
        /*0b5c*/ 	.word	0x0001bf70


	//   ....[144]....
        /*0b60*/ 	.word	0x0001bfd0


	//   ....[145]....
        /*0b64*/ 	.word	0x0001c9a0


	//   ....[146]....
        /*0b68*/ 	.word	0x0001ca00


	//   ....[147]....
        /*0b6c*/ 	.word	0x0001ca50


	//   ....[148]....
        /*0b70*/ 	.word	0x0001caa0


	//   ....[149]....
        /*0b74*/ 	.word	0x0001caf0


	//   ....[150]....
        /*0b78*/ 	.word	0x0001cb70


	//   ....[151]....
        /*0b7c*/ 	.word	0x0001cbc0


	//   ....[152]....
        /*0b80*/ 	.word	0x0001cc40


	//   ....[153]....
        /*0b84*/ 	.word	0x0001ccc0


	//   ....[154]....
        /*0b88*/ 	.word	0x0001cd40


	//   ....[155]....
        /*0b8c*/ 	.word	0x0001cdc0


	//   ....[156]....
        /*0b90*/ 	.word	0x0001ce40


	//   ....[157]....
        /*0b94*/ 	.word	0x0001cec0


	//   ....[158]....
        /*0b98*/ 	.word	0x0001cf30


	//   ....[159]....
        /*0b9c*/ 	.word	0x0001cfb0


	//   ....[160]....
        /*0ba0*/ 	.word	0x0001d030


	//   ....[161]....
        /*0ba4*/ 	.word	0x0001d0b0


	//   ....[162]....
        /*0ba8*/ 	.word	0x0001d120


	//   ....[163]....
        /*0bac*/ 	.word	0x0001d1a0


	//   ....[164]....
        /*0bb0*/ 	.word	0x0001d220


	//   ....[165]....
        /*0bb4*/ 	.word	0x0001d3f0


	//   ....[166]....
        /*0bb8*/ 	.word	0x0001d460


	//   ....[167]....
        /*0bbc*/ 	.word	0x0001d4e0


	//   ....[168]....
        /*0bc0*/ 	.word	0x0001d560


	//   ....[169]....
        /*0bc4*/ 	.word	0x0001d730


	//   ....[170]....
        /*0bc8*/ 	.word	0x0001d7a0


	//   ....[171]....
        /*0bcc*/ 	.word	0x0001d820


	//   ....[172]....
        /*0bd0*/ 	.word	0x0001d8a0


	//   ....[173]....
        /*0bd4*/ 	.word	0x0001da70


	//   ....[174]....
        /*0bd8*/ 	.word	0x0001dae0


	//   ....[175]....
        /*0bdc*/ 	.word	0x0001db60


	//   ....[176]....
        /*0be0*/ 	.word	0x0001dbe0


	//   ....[177]....
        /*0be4*/ 	.word	0x0001ddc0


	//   ....[178]....
        /*0be8*/ 	.word	0x0001de30


	//   ....[179]....
        /*0bec*/ 	.word	0x0001deb0


	//   ....[180]....
        /*0bf0*/ 	.word	0x0001df30


	//   ....[181]....
        /*0bf4*/ 	.word	0x0001e100


	//   ....[182]....
        /*0bf8*/ 	.word	0x0001e170


	//   ....[183]....
        /*0bfc*/ 	.word	0x0001e1f0


	//   ....[184]....
        /*0c00*/ 	.word	0x0001e270


	//   ....[185]....
        /*0c04*/ 	.word	0x0001e450


	//   ....[186]....
        /*0c08*/ 	.word	0x0001e4c0


	//   ....[187]....
        /*0c0c*/ 	.word	0x0001e520


	//   ....[188]....
        /*0c10*/ 	.word	0x0001e5a0


	//   ....[189]....
        /*0c14*/ 	.word	0x0001e620


	//   ....[190]....
        /*0c18*/ 	.word	0x0001e7f0


	//   ....[191]....
        /*0c1c*/ 	.word	0x0001e860


	//   ....[192]....
        /*0c20*/ 	.word	0x0001e8e0


	//   ....[193]....
        /*0c24*/ 	.word	0x0001e960


	//   ....[194]....
        /*0c28*/ 	.word	0x0001eb10


	//   ....[195]....
        /*0c2c*/ 	.word	0x0001eb80


	//   ....[196]....
        /*0c30*/ 	.word	0x0001ec00


	//   ....[197]....
        /*0c34*/ 	.word	0x0001ec80


	//   ....[198]....
        /*0c38*/ 	.word	0x0001ee20


	//   ....[199]....
        /*0c3c*/ 	.word	0x0001ee90


	//   ....[200]....
        /*0c40*/ 	.word	0x0001eef0


	//   ....[201]....
        /*0c44*/ 	.word	0x0001ef50


	//   ....[202]....
        /*0c48*/ 	.word	0x0001efa0


	//   ....[203]....
        /*0c4c*/ 	.word	0x0001eff0


	//   ....[204]....
        /*0c50*/ 	.word	0x0001f070


	//   ....[205]....
        /*0c54*/ 	.word	0x0001f0f0


	//   ....[206]....
        /*0c58*/ 	.word	0x0001f170


	//   ....[207]....
        /*0c5c*/ 	.word	0x0001f1e0


	//   ....[208]....
        /*0c60*/ 	.word	0x0001f260


	//   ....[209]....
        /*0c64*/ 	.word	0x0001f2e0


	//   ....[210]....
        /*0c68*/ 	.word	0x0001f360


	//   ....[211]....
        /*0c6c*/ 	.word	0x0001f3d0


	//   ....[212]....
        /*0c70*/ 	.word	0x0001f450


	//   ....[213]....
        /*0c74*/ 	.word	0x0001f4d0


	//   ....[214]....
        /*0c78*/ 	.word	0x0001f550


	//   ....[215]....
        /*0c7c*/ 	.word	0x0001f5c0


	//   ....[216]....
        /*0c80*/ 	.word	0x0001f640


	//   ....[217]....
        /*0c84*/ 	.word	0x0001f6c0


	//   ....[218]....
        /*0c88*/ 	.word	0x0001f740


	//   ....[219]....
        /*0c8c*/ 	.word	0x0001f7b0


	//   ....[220]....
        /*0c90*/ 	.word	0x0001f830


	//   ....[221]....
        /*0c94*/ 	.word	0x0001f8b0


	//   ....[222]....
        /*0c98*/ 	.word	0x0001f930


	//   ....[223]....
        /*0c9c*/ 	.word	0x0001f9a0


	//   ....[224]....
        /*0ca0*/ 	.word	0x0001fa20


	//   ....[225]....
        /*0ca4*/ 	.word	0x0001faa0


	//   ....[226]....
        /*0ca8*/ 	.word	0x0001faf0


	//   ....[227]....
        /*0cac*/ 	.word	0x0001fb30


	//   ....[228]....
        /*0cb0*/ 	.word	0x0001fb80


	//   ....[229]....
        /*0cb4*/ 	.word	0x0001fbd0


	//   ....[230]....
        /*0cb8*/ 	.word	0x0001fc20


	//   ....[231]....
        /*0cbc*/ 	.word	0x0001fca0


	//   ....[232]....
        /*0cc0*/ 	.word	0x0001fcf0


	//   ....[233]....
        /*0cc4*/ 	.word	0x0001fd40


	//   ....[234]....
        /*0cc8*/ 	.word	0x0001fd90


	//   ....[235]....
        /*0ccc*/ 	.word	0x0001fde0


	//   ....[236]....
        /*0cd0*/ 	.word	0x0001fe30


	//   ....[237]....
        /*0cd4*/ 	.word	0x0001feb0


	//   ....[238]....
        /*0cd8*/ 	.word	0x0001ff00


	//   ....[239]....
        /*0cdc*/ 	.word	0x0001ff80


	//   ....[240]....
        /*0ce0*/ 	.word	0x0001fff0


	//   ....[241]....
        /*0ce4*/ 	.word	0x00020070


	//   ....[242]....
        /*0ce8*/ 	.word	0x00020500


	//   ....[243]....
        /*0cec*/ 	.word	0x00020520


	//   ....[244]....
        /*0cf0*/ 	.word	0x00020530


	//   ....[245]....
        /*0cf4*/ 	.word	0x00020540


	//   ....[246]....
        /*0cf8*/ 	.word	0x00020cc0


	//   ....[247]....
        /*0cfc*/ 	.word	0x00020cd0


	//   ....[248]....
        /*0d00*/ 	.word	0x00020ce0


	//   ....[249]....
        /*0d04*/ 	.word	0x00020cf0


	//   ....[250]....
        /*0d08*/ 	.word	0x00024120


	//   ....[251]....
        /*0d0c*/ 	.word	0x00024140


	//   ....[252]....
        /*0d10*/ 	.word	0x00024160


	//   ....[253]....
        /*0d14*/ 	.word	0x00024170


	//   ....[254]....
        /*0d18*/ 	.word	0x00024750


	//   ....[255]....
        /*0d1c*/ 	.word	0x00024760


	//   ....[0]....
        /*0d20*/ 	.word	0x00024770


	//   ....[1]....
        /*0d24*/ 	.word	0x00024780


	//   ....[2]....
        /*0d28*/ 	.word	0x00027c80


	//   ....[3]....
        /*0d2c*/ 	.word	0x00027d00


	//   ....[4]....
        /*0d30*/ 	.word	0x00027d70


	//   ....[5]....
        /*0d34*/ 	.word	0x00027de0


	//   ....[6]....
        /*0d38*/ 	.word	0x00027e60


	//   ....[7]....
        /*0d3c*/ 	.word	0x00027ed0


	//   ....[8]....
        /*0d40*/ 	.word	0x00027f40


	//   ....[9]....
        /*0d44*/ 	.word	0x00027fb0


	//   ....[10]....
        /*0d48*/ 	.word	0x00028030


	//   ....[11]....
        /*0d4c*/ 	.word	0x000280b0


	//   ....[12]....
        /*0d50*/ 	.word	0x00028130


	//   ....[13]....
        /*0d54*/ 	.word	0x000281a0


	//   ....[14]....
        /*0d58*/ 	.word	0x00028220


	//   ....[15]....
        /*0d5c*/ 	.word	0x00028290


	//   ....[16]....
        /*0d60*/ 	.word	0x00028310


	//   ....[17]....
        /*0d64*/ 	.word	0x00028380


	//----- nvinfo : EIATTR_EXIT_INSTR_OFFSETS
	.align		4
.L_1064:
        /*0d68*/ 	.byte	0x04, 0x1c
        /*0d6a*/ 	.short	(.L_1066 - .L_1065)


	//   ....[0]....
.L_1065:
        /*0d6c*/ 	.word	0x000010c0


	//   ....[1]....
        /*0d70*/ 	.word	0x0001c960


	//----- nvinfo : EIATTR_MAX_THREADS
	.align		4
.L_1066:
        /*0d74*/ 	.byte	0x04, 0x05
        /*0d76*/ 	.short	(.L_1068 - .L_1067)
.L_1067:
        /*0d78*/ 	.word	0x00000100
        /*0d7c*/ 	.word	0x00000001
        /*0d80*/ 	.word	0x00000001


	//----- nvinfo : EIATTR_CRS_STACK_SIZE
	.align		4
.L_1068:
        /*0d84*/ 	.byte	0x04, 0x1e
        /*0d86*/ 	.short	(.L_1070 - .L_1069)
.L_1069:
        /*0d88*/ 	.word	0x00000000
.L_1070:


//--------------------- .nv.info._ZN7cutlass13device_kernelIN5flash19enable_sm80_to_sm89INS1_16FlashAttnFwdSm80INS1_25CollectiveMainloopFwdSm80ILi8ELi2ELb0EN4cute5tupleIJNS5_1CILi128EEENS7_ILi64EEENS7_ILi192EEEEEELi192ENS_10bfloat16_tEfNS_4arch4Sm80ELb1ELb0ELb0ELb0ELb1ELb0ELb1ELb1EEENS1_21CollectiveEpilogueFwdINS6_IJS8_SA_S9_EEENS6_IJNS7_ILi1EEESI_SI_EEESC_SE_Li256ELb0ELb1ELb1ELb0EEENS1_30DynamicPersistentTileSchedulerILi256ELi256ELb1ELb1ELb0EEEEEEEEEvNT_6ParamsE --------------------------
	.section	.nv.info._ZN7cutlass13device_kernelIN5flash19enable_sm80_to_sm89INS1_16FlashAttnFwdSm80INS1_25CollectiveMainloopFwdSm80ILi8ELi2ELb0EN4cute5tupleIJNS5_1CILi128EEENS7_ILi64EEENS7_ILi192EEEEEELi192ENS_10bfloat16_tEfNS_4arch4Sm80ELb1ELb0ELb0ELb0ELb1ELb0ELb1ELb1EEENS1_21CollectiveEpilogueFwdINS6_IJS8_SA_S9_EEENS6_IJNS7_ILi1EEESI_SI_EEESC_SE_Li256ELb0ELb1ELb1ELb0EEENS1_30DynamicPersistentTileSchedulerILi256ELi256ELb1ELb1ELb0EEEEEEEEEvNT_6ParamsE,"",@"SHT_CUDA_INFO"
	.sectionflags	@""
	.align	4


	//----- nvinfo : EIATTR_CUDA_API_VERSION
	.align		4
        /*0000*/ 	.byte	0x04, 0x37
        /*0002*/ 	.short	(.L_1072 - .L_1071)
.L_1071:
        /*0004*/ 	.word	0x00000082


	//----- nvinfo : EIATTR_SW2861232_WAR
	.align		4
.L_1072:
        /*0008*/ 	.byte	0x01, 0x35
	.zero		2


	//----- nvinfo : EIATTR_PARAM_CBANK
	.align		4
        /*000c*/ 	.byte	0x04, 0x0a
        /*000e*/ 	.short	(.L_1074 - .L_1073)
	.align		4
.L_1073:
        /*0010*/ 	.word	index@(.nv.constant0._ZN7cutlass13device_kernelIN5flash19enable_sm80_to_sm89INS1_16FlashAttnFwdSm80INS1_25CollectiveMainloopFwdSm80ILi8ELi2ELb0EN4cute5tupleIJNS5_1CILi128EEENS7_ILi64EEENS7_ILi192EEEEEELi192ENS_10bfloat16_tEfNS_4arch4Sm80ELb1ELb0ELb0ELb0ELb1ELb0ELb1ELb1EEENS1_21CollectiveEpilogueFwdINS6_IJS8_SA_S9_EEENS6_IJNS7_ILi1EEESI_SI_EEESC_SE_Li256ELb0ELb1ELb1ELb0EEENS1_30DynamicPersistentTileSchedulerILi256ELi256ELb1ELb1ELb0EEEEEEEEEvNT_6ParamsE)
        /*0014*/ 	.short	0x0160
        /*0016*/ 	.short	0x0428


	//----- nvinfo : EIATTR_CBANK_PARAM_SIZE
	.align		4
.L_1074:
        /*0018*/ 	.byte	0x03, 0x19
        /*001a*/ 	.short	0x0428


	//----- nvinfo : EIATTR_KPARAM_INFO
	.align		4
        /*001c*/ 	.byte	0x04, 0x17
        /*001e*/ 	.short	(.L_1076 - .L_1075)
.L_1075:
        /*0020*/ 	.word	0x00000000
        /*0024*/ 	.short	0x0000
        /*0026*/ 	.short	0x0000
        /*0028*/ 	.byte	0x00, 0xf0, 0xa1, 0x10


	//----- nvinfo : EIATTR_MAXREG_COUNT
	.align		4
.L_1076:
        /*002c*/ 	.byte	0x03, 0x1b
        /*002e*/ 	.short	0x00ff


	//----- nvinfo : EIATTR_NUM_BARRIERS
	.align		4
        /*0030*/ 	.byte	0x02, 0x4c
        /*0032*/ 	.byte	0x06
	.zero		1


	//----- nvinfo : EIATTR_ANNOTATIONS
	.align		4
        /*0034*/ 	.byte	0x04, 0x55
        /*0036*/ 	.short	(.L_1078 - .L_1077)


	//   ....[0]....
.L_1077:
        /*0038*/ 	.word	0x00000001
        /*003c*/ 	.byte	0x70, 0x00, 0x00, 0x00, 0x01, 0x00, 0x00, 0x00, 0xf0, 0x04, 0x00, 0x00, 0x01, 0x00, 0x00, 0x00
        /*004c*/ 	.byte	0xf0, 0x05, 0x00, 0x00, 0x01, 0x00, 0x00, 0x00, 0x70, 0x06, 0x00, 0x00, 0x01, 0x00, 0x00, 0x00
        /*005c*/ 	.byte	0xe0, 0x2d, 0x00, 0x00, 0x01, 0x00, 0x00, 0x00, 0xa0, 0x36, 0x00, 0x00, 0x01, 0x00, 0x00, 0x00
        /*006c*/ 	.byte	0x60, 0xc2, 0x00, 0x00, 0x01, 0x00, 0x00, 0x00, 0xa0, 0xc2, 0x00, 0x00, 0x01, 0x00, 0x00, 0x00
        /*007c*/ 	.byte	0x90, 0xd9, 0x00, 0x00


	//----- nvinfo : EIATTR_MERCURY_ISA_VERSION
	.align		4
.L_1078:
        /*0080*/ 	.byte	0x03, 0x5f
        /*0082*/ 	.short	0x0000


	//----- nvinfo : EIATTR_INT_WARP_WIDE_INSTR_OFFSETS
	.align		4
        /*0084*/ 	.byte	0x04, 0x31
        /*0086*/ 	.short	(.L_1080 - .L_1079)


	//   ....[0]....
.L_1079:
        /*0088*/ 	.word	0x0000c090


	//   ....[1]....
        /*008c*/ 	.word	0x0000c110


	//----- nvinfo : EIATTR_COOP_GROUP_MASK_REGIDS
	.align		4
.L_1080:
        /*0090*/ 	.byte	0x04, 0x29
        /*0092*/ 	.short	(.L_1082 - .L_1081)


	//   ....[0]....
.L_1081:
        /*0094*/ 	.word	0xffffffff


	//   ....[1]....
        /*0098*/ 	.word	0xffffffff


	//   ....[2]....
        /*009c*/ 	.word	0xffffffff


	//   ....[3]....
        /*00a0*/ 	.word	0xffffffff


	//   ....[4]....
        /*00a4*/ 	.word	0xffffffff


	//   ....[5]....
        /*00a8*/ 	.word	0xffffffff


	//   ....[6]....
        /*00ac*/ 	.word	0xffffffff


	//   ....[7]....
        /*00b0*/ 	.word	0xffffffff


	//   ....[8]....
        /*00b4*/ 	.word	0xffffffff


	//   ....[9]....
        /*00b8*/ 	.word	0xffffffff


	//   ....[10]....
        /*00bc*/ 	.word	0xffffffff


	//   ....[11]....
        /*00c0*/ 	.word	0xffffffff


	//   ....[12]....
        /*00c4*/ 	.word	0xffffffff


	//   ....[13]....
        /*00c8*/ 	.word	0xffffffff


	//   ....[14]....
        /*00cc*/ 	.word	0xffffffff


	//   ....[15]....
        /*00d0*/ 	.word	0xffffffff


	//   ....[16]....
        /*00d4*/ 	.word	0xffffffff


	//   ....[17]....
        /*00d8*/ 	.word	0xffffffff


	//   ....[18]....
        /*00dc*/ 	.word	0xffffffff


	//   ....[19]....
        /*00e0*/ 	.word	0xffffffff


	//   ....[20]....
        /*00e4*/ 	.word	0xffffffff


	//   ....[21]....
        /*00e8*/ 	.word	0xffffffff


	//   ....[22]....
        /*00ec*/ 	.word	0xffffffff


	//   ....[23]....
        /*00f0*/ 	.word	0xffffffff


	//   ....[24]....
        /*00f4*/ 	.word	0xffffffff


	//   ....[25]....
        /*00f8*/ 	.word	0xffffffff


	//   ....[26]....
        /*00fc*/ 	.word	0xffffffff


	//   ....[27]....
        /*0100*/ 	.word	0xffffffff


	//   ....[28]....
        /*0104*/ 	.word	0xffffffff


	//   ....[29]....
        /*0108*/ 	.word	0xffffffff


	//   ....[30]....
        /*010c*/ 	.word	0xffffffff


	//   ....[31]....
        /*0110*/ 	.word	0xffffffff


	//   ....[32]....
        /*0114*/ 	.word	0xffffffff


	//   ....[33]....
        /*0118*/ 	.word	0xffffffff


	//   ....[34]....
        /*011c*/ 	.word	0xffffffff


	//   ....[35]....
        /*0120*/ 	.word	0xffffffff


	//   ....[36]....
        /*0124*/ 	.word	0xffffffff


	//   ....[37]....
        /*0128*/ 	.word	0xffffffff


	//   ....[38]....
        /*012c*/ 	.word	0xffffffff


	//   ....[39]....
        /*0130*/ 	.word	0xffffffff


	//   ....[40]....
        /*0134*/ 	.word	0xffffffff


	//   ....[41]....
        /*0138*/ 	.word	0xffffffff


	//   ....[42]....
        /*013c*/ 	.word	0xffffffff


	//   ....[43]....
        /*0140*/ 	.word	0xffffffff


	//   ....[44]....
        /*0144*/ 	.word	0xffffffff


	//   ....[45]....
        /*0148*/ 	.word	0xffffffff


	//   ....[46]....
        /*014c*/ 	.word	0xffffffff


	//   ....[47]....
        /*0150*/ 	.word	0xffffffff


	//   ....[48]....
        /*0154*/ 	.word	0xffffffff


	//   ....[49]....
        /*0158*/ 	.word	0xffffffff


	//   ....[50]....
        /*015c*/ 	.word	0xffffffff


	//   ....[51]....
        /*0160*/ 	.word	0xffffffff


	//   ....[52]....
        /*0164*/ 	.word	0xffffffff


	//   ....[53]....
        /*0168*/ 	.word	0xffffffff


	//   ....[54]....
        /*016c*/ 	.word	0xffffffff


	//   ....[55]....
        /*0170*/ 	.word	0xffffffff


	//   ....[56]....
        /*0174*/ 	.word	0xffffffff


	//   ....[57]....
        /*0178*/ 	.word	0xffffffff


	//   ....[58]....
        /*017c*/ 	.word	0xffffffff


	//   ....[59]....
        /*0180*/ 	.word	0xffffffff


	//   ....[60]....
        /*0184*/ 	.word	0xffffffff


	//   ....[61]....
        /*0188*/ 	.word	0xffffffff


	//   ....[62]....
        /*018c*/ 	.word	0xffffffff


	//   ....[63]....
        /*0190*/ 	.word	0xffffffff


	//   ....[64]....
        /*0194*/ 	.word	0xffffffff


	//   ....[65]....
        /*0198*/ 	.word	0xffffffff


	//   ....[66]....
        /*019c*/ 	.word	0xffffffff


	//   ....[67]....
        /*01a0*/ 	.word	0xffffffff


	//   ....[68]....
        /*01a4*/ 	.word	0xffffffff


	//   ....[69]....
        /*01a8*/ 	.word	0xffffffff


	//   ....[70]....
        /*01ac*/ 	.word	0xffffffff


	//   ....[71]....
        /*01b0*/ 	.word	0xffffffff


	//   ....[72]....
        /*01b4*/ 	.word	0xffffffff


	//   ....[73]....
        /*01b8*/ 	.word	0xffffffff


	//   ....[74]....
        /*01bc*/ 	.word	0xffffffff


	//   ....[75]....
        /*01c0*/ 	.word	0xffffffff


	//   ....[76]....
        /*01c4*/ 	.word	0xffffffff


	//   ....[77]....
        /*01c8*/ 	.word	0xffffffff


	//   ....[78]....
        /*01cc*/ 	.word	0xffffffff


	//   ....[79]....
        /*01d0*/ 	.word	0xffffffff


	//   ....[80]....
        /*01d4*/ 	.word	0xffffffff


	//   ....[81]....
        /*01d8*/ 	.word	0xffffffff


	//   ....[82]....
        /*01dc*/ 	.word	0xffffffff


	//   ....[83]....
        /*01e0*/ 	.word	0xffffffff


	//   ....[84]....
        /*01e4*/ 	.word	0xffffffff


	//   ....[85]....
        /*01e8*/ 	.word	0xffffffff


	//   ....[86]....
        /*01ec*/ 	.word	0xffffffff


	//   ....[87]....
        /*01f0*/ 	.word	0xffffffff


	//   ....[88]....
        /*01f4*/ 	.word	0xffffffff


	//   ....[89]....
        /*01f8*/ 	.word	0xffffffff


	//   ....[90]....
        /*01fc*/ 	.word	0xffffffff


	//   ....[91]....
        /*0200*/ 	.word	0xffffffff


	//   ....[92]....
        /*0204*/ 	.word	0xffffffff


	//   ....[93]....
        /*0208*/ 	.word	0xffffffff


	//   ....[94]....
        /*020c*/ 	.word	0xffffffff


	//   ....[95]....
        /*0210*/ 	.word	0xffffffff


	//   ....[96]....
        /*0214*/ 	.word	0xffffffff


	//   ....[97]....
        /*0218*/ 	.word	0xffffffff


	//   ....[98]....
        /*021c*/ 	.word	0xffffffff


	//   ....[99]....
        /*0220*/ 	.word	0xffffffff


	//   ....[100]....
        /*0224*/ 	.word	0xffffffff


	//   ....[101]....
        /*0228*/ 	.word	0xffffffff


	//   ....[102]....
        /*022c*/ 	.word	0xffffffff


	//   ....[103]....
        /*0230*/ 	.word	0xffffffff


	//   ....[104]....
        /*0234*/ 	.word	0xffffffff


	//   ....[105]....
        /*0238*/ 	.word	0xffffffff


	//   ....[106]....
        /*023c*/ 	.word	0xffffffff


	//   ....[107]....
        /*0240*/ 	.word	0xffffffff


	//   ....[108]....
        /*0244*/ 	.word	0xffffffff


	//   ....[109]....
        /*0248*/ 	.word	0xffffffff


	//   ....[110]....
        /*024c*/ 	.word	0xffffffff


	//   ....[111]....
        /*0250*/ 	.word	0xffffffff


	//   ....[112]....
        /*0254*/ 	.word	0xffffffff


	//   ....[113]....
        /*0258*/ 	.word	0xffffffff


	//   ....[114]....
        /*025c*/ 	.word	0xffffffff


	//   ....[115]....
        /*0260*/ 	.word	0xffffffff


	//   ....[116]....
        /*0264*/ 	.word	0xffffffff


	//----- nvinfo : EIATTR_COOP_GROUP_INSTR_OFFSETS
	.align		4
.L_1082:
        /*0268*/ 	.byte	0x04, 0x28
        /*026a*/ 	.short	(.L_1084 - .L_1083)


	//   ....[0]....
.L_1083:
        /*026c*/ 	.word	0x00000050


	//   ....[1]....
        /*0270*/ 	.word	0x000015e0


	//   ....[2]....
        /*0274*/ 	.word	0x00001600


	//   ....[3]....
        /*0278*/ 	.word	0x00001780


	//   ....[4]....
        /*027c*/ 	.word	0x00001790


	//   ....[5]....
        /*0280*/ 	.word	0x000018f0


	//   ....[6]....
        /*0284*/ 	.word	0x00001910


	//   ....[7]....
        /*0288*/ 	.word	0x00001a70


	//   ....[8]....
        /*028c*/ 	.word	0x00001a80


	//   ....[9]....
        /*0290*/ 	.word	0x00001f90


	//   ....[10]....
        /*0294*/ 	.word	0x00001fb0


	//   ....[11]....
        /*0298*/ 	.word	0x00001fd0


	//   ....[12]....
        /*029c*/ 	.word	0x00001fe0


	//   ....[13]....
        /*02a0*/ 	.word	0x000020d0


	//   ....[14]....
        /*02a4*/ 	.word	0x000020f0


	//   ....[15]....
        /*02a8*/ 	.word	0x00002120


	//   ....[16]....
        /*02ac*/ 	.word	0x000021f0


	//   ....[17]....
        /*02b0*/ 	.word	0x000025b0


	//   ....[18]....
        /*02b4*/ 	.word	0x000025d0


	//   ....[19]....
        /*02b8*/ 	.word	0x00002660


	//   ....[20]....
        /*02bc*/ 	.word	0x000026c0


	//   ....[21]....
        /*02c0*/ 	.word	0x00002b20


	//   ....[22]....
        /*02c4*/ 	.word	0x00002b40


	//   ....[23]....
        /*02c8*/ 	.word	0x00002c40


	//   ....[24]....
        /*02cc*/ 	.word	0x00002c60


	//   ....[25]....
        /*02d0*/ 	.word	0x00003790


	//   ....[26]....
        /*02d4*/ 	.word	0x000037a0


	//   ....[27]....
        /*02d8*/ 	.word	0x00003d70


	//   ....[28]....
        /*02dc*/ 	.word	0x00003f40


	//   ....[29]....
        /*02e0*/ 	.word	0x00003f80


	//   ....[30]....
        /*02e4*/ 	.word	0x00003ff0


	//   ....[31]....
        /*02e8*/ 	.word	0x000051f0


	//   ....[32]....
        /*02ec*/ 	.word	0x00005210


	//   ....[33]....
        /*02f0*/ 	.word	0x00005310


	//   ....[34]....
        /*02f4*/ 	.word	0x00005330


	//   ....[35]....
        /*02f8*/ 	.word	0x00005890


	//   ....[36]....
        /*02fc*/ 	.word	0x000058b0


	//   ....[37]....
        /*0300*/ 	.word	0x000059b0


	//   ....[38]....
        /*0304*/ 	.word	0x000059f0


	//   ....[39]....
        /*0308*/ 	.word	0x00006420


	//   ....[40]....
        /*030c*/ 	.word	0x00006460


	//   ....[41]....
        /*0310*/ 	.word	0x00006b60


	//   ....[42]....
        /*0314*/ 	.word	0x00006be0


	//   ....[43]....
        /*0318*/ 	.word	0x00006c00


	//   ....[44]....
        /*031c*/ 	.word	0x00006c20


	//   ....[45]....
        /*0320*/ 	.word	0x00008620


	//   ....[46]....
        /*0324*/ 	.word	0x00008640


	//   ....[47]....
        /*0328*/ 	.word	0x00008730


	//   ....[48]....
        /*032c*/ 	.word	0x00008750


	//   ....[49]....
        /*0330*/ 	.word	0x00008c80


	//   ....[50]....
        /*0334*/ 	.word	0x00008ca0


	//   ....[51]....
        /*0338*/ 	.word	0x00008da0


	//   ....[52]....
        /*033c*/ 	.word	0x00008de0


	//   ....[53]....
        /*0340*/ 	.word	0x00009b10


	//   ....[54]....
        /*0344*/ 	.word	0x00009b30


	//   ....[55]....
        /*0348*/ 	.word	0x00009b60


	//   ....[56]....
        /*034c*/ 	.word	0x00009bc0


	//   ....[57]....
        /*0350*/ 	.word	0x0000b500


	//   ....[58]....
        /*0354*/ 	.word	0x0000b520


	//   ....[59]....
        /*0358*/ 	.word	0x0000b5c0


	//   ....[60]....
        /*035c*/ 	.word	0x0000b620


	//   ....[61]....
        /*0360*/ 	.word	0x0000b870


	//   ....[62]....
        /*0364*/ 	.word	0x0000b8a0


	//   ....[63]....
        /*0368*/ 	.word	0x0000b8b0


	//   ....[64]....
        /*036c*/ 	.word	0x0000b8e0


	//   ....[65]....
        /*0370*/ 	.word	0x0000c250


	//   ....[66]....
        /*0374*/ 	.word	0x0000c8d0


	//   ....[67]....
        /*0378*/ 	.word	0x0000c900


	//   ....[68]....
        /*037c*/ 	.word	0x0000c920


	//   ....[69]....
        /*0380*/ 	.word	0x0000c940


	//   ....[70]....
        /*0384*/ 	.word	0x0000ca30


	//   ....[71]....
        /*0388*/ 	.word	0x0000ca50


	//   ....[72]....
        /*038c*/ 	.word	0x0000d0c0


	//   ....[73]....
        /*0390*/ 	.word	0x0000d0d0


	//   ....[74]....
        /*0394*/ 	.word	0x0000da10


	//   ....[75]....
        /*0398*/ 	.word	0x0000daf0


	//   ....[76]....
        /*039c*/ 	.word	0x0000db60


	//   ....[77]....
        /*03a0*/ 	.word	0x0000dbd0


	//   ....[78]....
        /*03a4*/ 	.word	0x0000dc30


	//   ....[79]....
        /*03a8*/ 	.word	0x0000dca0


	//   ....[80]....
        /*03ac*/ 	.word	0x0000dd10


	//   ....[81]....
        /*03b0*/ 	.word	0x0000dd80


	//   ....[82]....
        /*03b4*/ 	.word	0x0000dde0


	//   ....[83]....
        /*03b8*/ 	.word	0x0000de50


	//   ....[84]....
        /*03bc*/ 	.word	0x0000dec0


	//   ....[85]....
        /*03c0*/ 	.word	0x0000e030


	//   ....[86]....
        /*03c4*/ 	.word	0x0000e090


	//   ....[87]....
        /*03c8*/ 	.word	0x0000e100


	//   ....[88]....
        /*03cc*/ 	.word	0x0000e170


	//   ....[89]....
        /*03d0*/ 	.word	0x0000e2e0


	//   ....[90]....
        /*03d4*/ 	.word	0x0000e340


	//   ....[91]....
        /*03d8*/ 	.word	0x0000e3b0


	//   ....[92]....
        /*03dc*/ 	.word	0x0000e420


	//   ....[93]....
        /*03e0*/ 	.word	0x0000e590


	//   ....[94]....
        /*03e4*/ 	.word	0x0000e5f0


	//   ....[95]....
        /*03e8*/ 	.word	0x0000e660


	//   ....[96]....
        /*03ec*/ 	.word	0x0000e6d0


	//   ....[97]....
        /*03f0*/ 	.word	0x0000e850


	//   ....[98]....
        /*03f4*/ 	.word	0x0000e8b0


	//   ....[99]....
        /*03f8*/ 	.word	0x0000e920


	//   ....[100]....
        /*03fc*/ 	.word	0x0000e990


	//   ....[101]....
        /*0400*/ 	.word	0x0000eb10


	//   ....[102]....
        /*0404*/ 	.word	0x0000eb70


	//   ....[103]....
        /*0408*/ 	.word	0x0000ebe0


	//   ....[104]....
        /*040c*/ 	.word	0x0000ec50


	//   ....[105]....
        /*0410*/ 	.word	0x0000edd0


	//   ....[106]....
        /*0414*/ 	.word	0x0000ee30


	//   ....[107]....
        /*0418*/ 	.word	0x0000ee90


	//   ....[108]....
        /*041c*/ 	.word	0x0000ef00


	//   ....[109]....
        /*0420*/ 	.word	0x0000ef70


	//   ....[110]....
        /*0424*/ 	.word	0x0000f0f0


	//   ....[111]....
        /*0428*/ 	.word	0x0000f150


	//   ....[112]....
        /*042c*/ 	.word	0x0000f1b0


	//   ....[113]....
        /*0430*/ 	.word	0x0000f210


	//   ....[114]....
        /*0434*/ 	.word	0x0000f260


	//   ....[115]....
        /*0438*/ 	.word	0x0000f2b0


	//   ....[116]....
        /*043c*/ 	.word	0x0000f320


	//----- nvinfo : EIATTR_EXIT_INSTR_OFFSETS
	.align		4
.L_1084:
        /*0440*/ 	.byte	0x04, 0x1c
        /*0442*/ 	.short	(.L_1086 - .L_1085)


	//   ....[0]....
.L_1085:
        /*0444*/ 	.word	0x000000a0


	//   ....[1]....
        /*0448*/ 	.word	0x0000daa0


	//----- nvinfo : EIATTR_MAX_THREADS
	.align		4
.L_1086:
        /*044c*/ 	.byte	0x04, 0x05
        /*044e*/ 	.short	(.L_1088 - .L_1087)
.L_1087:
        /*0450*/ 	.word	0x00000100
        /*0454*/ 	.word	0x00000001
        /*0458*/ 	.word	0x00000001


	//----- nvinfo : EIATTR_CRS_STACK_SIZE
	.align		4
.L_1088:
        /*045c*/ 	.byte	0x04, 0x1e
        /*045e*/ 	.short	(.L_1090 - .L_1089)
.L_1089:
        /*0460*/ 	.word	0x00000000
.L_1090:


//--------------------- .nv.info._ZN7cutlass13device_kernelIN5flash19enable_sm80_to_sm89INS1_16FlashAttnFwdSm80INS1_25CollectiveMainloopFwdSm80ILi8ELi2ELb0EN4cute5tupleIJNS5_1CILi128EEENS7_ILi64EEENS7_ILi192EEEEEELi192ENS_10bfloat16_tEfNS_4arch4Sm80ELb1ELb0ELb0ELb1ELb1ELb0ELb1ELb1EEENS1_21CollectiveEpilogueFwdINS6_IJS8_SA_S9_EEENS6_IJNS7_ILi1EEESI_SI_EEESC_SE_Li256ELb1ELb1ELb1ELb0EEENS1_36VarlenDynamicPersistentTileSchedulerILi128ELi64ELi256ELi256ELb1ELb1ELb0ELb1ELb1ELb1EEEEEEEEEvNT_6ParamsE --------------------------
	.section	.nv.info._ZN7cutlass13device_kernelIN5flash19enable_sm80_to_sm89INS1_16FlashAttnFwdSm80INS1_25CollectiveMainloopFwdSm80ILi8ELi2ELb0EN4cute5tupleIJNS5_1CILi128EEENS7_ILi64EEENS7_ILi192EEEEEELi192ENS_10bfloat16_tEfNS_4arch4Sm80ELb1ELb0ELb0ELb1ELb1ELb0ELb1ELb1EEENS1_21CollectiveEpilogueFwdINS6_IJS8_SA_S9_EEENS6_IJNS7_ILi1EEESI_SI_EEESC_SE_Li256ELb1ELb1ELb1ELb0EEENS1_36VarlenDynamicPersistentTileSchedulerILi128ELi64ELi256ELi256ELb1ELb1ELb0ELb1ELb1ELb1EEEEEEEEEvNT_6ParamsE,"",@"SHT_CUDA_INFO"
	.sectionflags	@""
	.align	4


	//----- nvinfo : EIATTR_CUDA_API_VERSION
	.align		4
        /*0000*/ 	.byte	0x04, 0x37
        /*0002*/ 	.short	(.L_1092 - .L_1091)
.L_1091:
        /*0004*/ 	.word	0x00000082


	//----- nvinfo : EIATTR_SW2861232_WAR
	.align		4
.L_1092:
        /*0008*/ 	.byte	0x01, 0x35
	.zero		2


	//----- nvinfo : EIATTR_PARAM_CBANK
	.align		4
        /*000c*/ 	.byte	0x04, 0x0a
        /*000e*/ 	.short	(.L_1094 - .L_1093)
	.align		4
.L_1093:
        /*0010*/ 	.word	index@(.nv.constant0._ZN7cutlass13device_kernelIN5flash19enable_sm80_to_sm89INS1_16FlashAttnFwdSm80INS1_25CollectiveMainloopFwdSm80ILi8ELi2ELb0EN4cute5tupleIJNS5_1CILi128EEENS7_ILi64EEENS7_ILi192EEEEEELi192ENS_10bfloat16_tEfNS_4arch4Sm80ELb1ELb0ELb0ELb1ELb1ELb0ELb1ELb1EEENS1_21CollectiveEpilogueFwdINS6_IJS8_SA_S9_EEENS6_IJNS7_ILi1EEESI_SI_EEESC_SE_Li256ELb1ELb1ELb1ELb0EEENS1_36VarlenDynamicPersistentTileSchedulerILi128ELi64ELi256ELi256ELb1ELb1ELb0ELb1ELb1ELb1EEEEEEEEEvNT_6ParamsE)
        /*0014*/ 	.short	0x0160
        /*0016*/ 	.short	0x0438


	//----- nvinfo : EIATTR_CBANK_PARAM_SIZE
	.align		4
.L_1094:
        /*0018*/ 	.byte	0x03, 0x19
        /*001a*/ 	.short	0x0438


	//----- nvinfo : EIATTR_KPARAM_INFO
	.align		4
        /*001c*/ 	.byte	0x04, 0x17
        /*001e*/ 	.short	(.L_1096 - .L_1095)
.L_1095:
        /*0020*/ 	.word	0x00000000
        /*0024*/ 	.short	0x0000
        /*0026*/ 	.short	0x0000
        /*0028*/ 	.byte	0x00, 0xf0, 0xe1, 0x10


	//----- nvinfo : EIATTR_MAXREG_COUNT
	.align		4
.L_1096:
        /*002c*/ 	.byte	0x03, 0x1b
        /*002e*/ 	.short	0x00ff


	//----- nvinfo : EIATTR_NUM_BARRIERS
	.align		4
        /*0030*/ 	.byte	0x02, 0x4c
        /*0032*/ 	.byte	0x06
	.zero		1


	//----- nvinfo : EIATTR_ANNOTATIONS
	.align		4
        /*0034*/ 	.byte	0x04, 0x55
        /*0036*/ 	.short	(.L_1098 - .L_1097)


	//   ....[0]....
.L_1097:
        /* <DEDUP_REMOVED lines=9> */


	//----- nvinfo : EIATTR_MERCURY_ISA_VERSION
	.align		4
.L_1098:
        /*00b0*/ 	.byte	0x03, 0x5f
        /*00b2*/ 	.short	0x0000


	//----- nvinfo : EIATTR_INT_WARP_WIDE_INSTR_OFFSETS
	.align		4
        /*00b4*/ 	.byte	0x04, 0x31
        /*00b6*/ 	.short	(.L_1100 - .L_1099)


	//   ....[0]....
.L_1099:
        /*00b8*/ 	.word	0x0000d160


	//   ....[1]....
        /*00bc*/ 	.word	0x0000d1e0


	//----- nvinfo : EIATTR_COOP_GROUP_MASK_REGIDS
	.align		4
.L_1100:
        /*00c0*/ 	.byte	0x04, 0x29
        /*00c2*/ 	.short	(.L_1102 - .L_1101)


	//   ....[0]....
.L_1101:
        /*00c4*/ 	.word	0xffffffff


	//   ....[1]....
        /*00c8*/ 	.word	0xffffffff


	//   ....[2]....
        /*00cc*/ 	.word	0xffffffff


	//   ....[3]....
        /*00d0*/ 	.word	0xffffffff


	//   ....[4]....
        /*00d4*/ 	.word	0xffffffff


	//   ....[5]....
        /*00d8*/ 	.word	0xffffffff


	//   ....[6]....
        /*00dc*/ 	.word	0xffffffff


	//   ....[7]....
        /*00e0*/ 	.word	0xffffffff


	//   ....[8]....
        /*00e4*/ 	.word	0xffffffff


	//   ....[9]....
        /*00e8*/ 	.word	0xffffffff


	//   ....[10]....
        /*00ec*/ 	.word	0xffffffff


	//   ....[11]....
        /*00f0*/ 	.word	0xffffffff


	//   ....[12]....
        /*00f4*/ 	.word	0xffffffff


	//   ....[13]....
        /*00f8*/ 	.word	0xffffffff


	//   ....[14]....
        /*00fc*/ 	.word	0xffffffff


	//   ....[15]....
        /*0100*/ 	.word	0xffffffff


	//   ....[16]....
        /*0104*/ 	.word	0xffffffff


	//   ....[17]....
        /*0108*/ 	.word	0xffffffff


	//   ....[18]....
        /*010c*/ 	.word	0xffffffff


	//   ....[19]....
        /*0110*/ 	.word	0xffffffff


	//   ....[20]....
        /*0114*/ 	.word	0xffffffff


	//   ....[21]....
        /*0118*/ 	.word	0xffffffff


	//   ....[22]....
        /*011c*/ 	.word	0xffffffff


	//   ....[23]....
        /*0120*/ 	.word	0xffffffff


	//   ....[24]....
        /*0124*/ 	.word	0xffffffff


	//   ....[25]....
        /*0128*/ 	.word	0xffffffff


	//   ....[26]....
        /*012c*/ 	.word	0xffffffff


	//   ....[27]....
        /*0130*/ 	.word	0xffffffff


	//   ....[28]....
        /*0134*/ 	.word	0xffffffff


	//   ....[29]....
        /*0138*/ 	.word	0xffffffff


	//   ....[30]....
        /*013c*/ 	.word	0xffffffff


	//   ....[31]....
        /*0140*/ 	.word	0xffffffff


	//   ....[32]....
        /*0144*/ 	.word	0xffffffff


	//   ....[33]....
        /*0148*/ 	.word	0xffffffff


	//   ....[34]....
        /*014c*/ 	.word	0xffffffff


	//   ....[35]....
        /*0150*/ 	.word	0xffffffff


	//   ....[36]....
        /*0154*/ 	.word	0xffffffff


	//   ....[37]....
        /*0158*/ 	.word	0xffffffff


	//   ....[38]....
        /*015c*/ 	.word	0xffffffff


	//   ....[39]....
        /*0160*/ 	.word	0xffffffff


	//   ....[40]....
        /*0164*/ 	.word	0xffffffff


	//   ....[41]....
        /*0168*/ 	.word	0xffffffff


	//   ....[42]....
        /*016c*/ 	.word	0xffffffff


	//   ....[43]....
        /*0170*/ 	.word	0xffffffff


	//   ....[44]....
        /*0174*/ 	.word	0xffffffff


	//   ....[45]....
        /*0178*/ 	.word	0xffffffff


	//   ....[46]....
        /*017c*/ 	.word	0xffffffff


	//   ....[47]....
        /*0180*/ 	.word	0xffffffff


	//   ....[48]....
        /*0184*/ 	.word	0xffffffff


	//   ....[49]....
        /*0188*/ 	.word	0xffffffff


	//   ....[50]....
        /*018c*/ 	.word	0xffffffff


	//   ....[51]....
        /*0190*/ 	.word	0xffffffff


	//   ....[52]....
        /*0194*/ 	.word	0xffffffff


	//   ....[53]....
        /*0198*/ 	.word	0xffffffff


	//   ....[54]....
        /*019c*/ 	.word	0xffffffff


	//   ....[55]....
        /*01a0*/ 	.word	0xffffffff


	//   ....[56]....
        /*01a4*/ 	.word	0xffffffff


	//   ....[57]....
        /*01a8*/ 	.word	0xffffffff


	//   ....[58]....
        /*01ac*/ 	.word	0xffffffff


	//   ....[59]....
        /*01b0*/ 	.word	0xffffffff


	//   ....[60]....
        /*01b4*/ 	.word	0xffffffff


	//   ....[61]....
        /*01b8*/ 	.word	0xffffffff


	//   ....[62]....
        /*01bc*/ 	.word	0xffffffff


	//   ....[63]....
        /*01c0*/ 	.word	0xffffffff


	//   ....[64]....
        /*01c4*/ 	.word	0xffffffff


	//   ....[65]....
        /*01c8*/ 	.word	0xffffffff


	//   ....[66]....
        /*01cc*/ 	.word	0xffffffff


	//   ....[67]....
        /*01d0*/ 	.word	0xffffffff


	//   ....[68]....
        /*01d4*/ 	.word	0xffffffff


	//   ....[69]....
        /*01d8*/ 	.word	0xffffffff


	//   ....[70]....
        /*01dc*/ 	.word	0xffffffff


	//   ....[71]....
        /*01e0*/ 	.word	0xffffffff


	//   ....[72]....
        /*01e4*/ 	.word	0xffffffff


	//   ....[73]....
        /*01e8*/ 	.word	0xffffffff


	//   ....[74]....
        /*01ec*/ 	.word	0xffffffff


	//   ....[75]....
        /*01f0*/ 	.word	0xffffffff


	//   ....[76]....
        /*01f4*/ 	.word	0xffffffff


	//   ....[77]....
        /*01f8*/ 	.word	0xffffffff


	//   ....[78]....
        /*01fc*/ 	.word	0xffffffff


	//   ....[79]....
        /*0200*/ 	.word	0xffffffff


	//   ....[80]....
        /*0204*/ 	.word	0xffffffff


	//   ....[81]....
        /*0208*/ 	.word	0xffffffff


	//   ....[82]....
        /*020c*/ 	.word	0xffffffff


	//   ....[83]....
        /*0210*/ 	.word	0xffffffff


	//   ....[84]....
        /*0214*/ 	.word	0xffffffff


	//   ....[85]....
        /*0218*/ 	.word	0xffffffff


	//   ....[86]....
        /*021c*/ 	.word	0xffffffff


	//   ....[87]....
        /*0220*/ 	.word	0xffffffff


	//   ....[88]....
        /*0224*/ 	.word	0xffffffff


	//   ....[89]....
        /*0228*/ 	.word	0xffffffff


	//   ....[90]....
        /*022c*/ 	.word	0xffffffff


	//   ....[91]....
        /*0230*/ 	.word	0xffffffff


	//   ....[92]....
        /*0234*/ 	.word	0xffffffff


	//   ....[93]....
        /*0238*/ 	.word	0xffffffff


	//   ....[94]....
        /*023c*/ 	.word	0xffffffff


	//   ....[95]....
        /*0240*/ 	.word	0xffffffff


	//   ....[96]....
        /*0244*/ 	.word	0xffffffff


	//   ....[97]....
        /*0248*/ 	.word	0xffffffff


	//   ....[98]....
        /*024c*/ 	.word	0xffffffff


	//   ....[99]....
        /*0250*/ 	.word	0xffffffff


	//   ....[100]....
        /*0254*/ 	.word	0xffffffff


	//   ....[101]....
        /*0258*/ 	.word	0xffffffff


	//   ....[102]....
        /*025c*/ 	.word	0xffffffff


	//   ....[103]....
        /*0260*/ 	.word	0xffffffff


	//   ....[104]....
        /*0264*/ 	.word	0xffffffff


	//   ....[105]....
        /*0268*/ 	.word	0xffffffff


	//   ....[106]....
        /*026c*/ 	.word	0xffffffff


	//   ....[107]....
        /*0270*/ 	.word	0xffffffff


	//   ....[108]....
        /*0274*/ 	.word	0xffffffff


	//   ....[109]....
        /*0278*/ 	.word	0xffffffff


	//   ....[110]....
        /*027c*/ 	.word	0xffffffff


	//   ....[111]....
        /*0280*/ 	.word	0xffffffff


	//   ....[112]....
        /*0284*/ 	.word	0xffffffff


	//   ....[113]....
        /*0288*/ 	.word	0xffffffff


	//   ....[114]....
        /*028c*/ 	.word	0xffffffff


	//   ....[115]....
        /*0290*/ 	.word	0xffffffff


	//   ....[116]....
        /*0294*/ 	.word	0xffffffff


	//   ....[117]....
        /*0298*/ 	.word	0xffffffff


	//   ....[118]....
        /*029c*/ 	.word	0xffffffff


	//   ....[119]....
        /*02a0*/ 	.word	0xffffffff


	//   ....[120]....
        /*02a4*/ 	.word	0xffffffff


	//   ....[121]....
        /*02a8*/ 	.word	0xffffffff


	//   ....[122]....
        /*02ac*/ 	.word	0xffffffff


	//   ....[123]....
        /*02b0*/ 	.word	0xffffffff


	//   ....[124]....
        /*02b4*/ 	.word	0xffffffff


	//   ....[125]....
        /*02b8*/ 	.word	0xffffffff


	//   ....[126]....
        /*02bc*/ 	.word	0xffffffff


	//   ....[127]....
        /*02c0*/ 	.word	0xffffffff


	//   ....[128]....
        /*02c4*/ 	.word	0xffffffff


	//   ....[129]....
        /*02c8*/ 	.word	0xffffffff


	//   ....[130]....
        /*02cc*/ 	.word	0xffffffff


	//   ....[131]....
        /*02d0*/ 	.word	0xffffffff


	//   ....[132]....
        /*02d4*/ 	.word	0xffffffff


	//   ....[133]....
        /*02d8*/ 	.word	0xffffffff


	//   ....[134]....
        /*02dc*/ 	.word	0xffffffff


	//   ....[135]....
        /*02e0*/ 	.word	0xffffffff


	//   ....[136]....
        /*02e4*/ 	.word	0xffffffff


	//   ....[137]....
        /*02e8*/ 	.word	0xffffffff


	//   ....[138]....
        /*02ec*/ 	.word	0xffffffff


	//   ....[139]....
        /*02f0*/ 	.word	0xffffffff


	//   ....[140]....
        /*02f4*/ 	.word	0xffffffff


	//   ....[141]....
        /*02f8*/ 	.word	0xffffffff


	//   ....[142]....
        /*02fc*/ 	.word	0xffffffff


	//   ....[143]....
        /*0300*/ 	.word	0xffffffff


	//   ....[144]....
        /*0304*/ 	.word	0xffffffff


	//   ....[145]....
        /*0308*/ 	.word	0xffffffff


	//   ....[146]....
        /*030c*/ 	.word	0xffffffff


	//   ....[147]....
        /*0310*/ 	.word	0xffffffff


	//   ....[148]....
        /*0314*/ 	.word	0xffffffff


	//   ....[149]....
        /*0318*/ 	.word	0xffffffff


	//   ....[150]....
        /*031c*/ 	.word	0xffffffff


	//   ....[151]....
        /*0320*/ 	.word	0xffffffff


	//   ....[152]....
        /*0324*/ 	.word	0xffffffff


	//   ....[153]....
        /*0328*/ 	.word	0xffffffff


	//   ....[154]....
        /*032c*/ 	.word	0xffffffff


	//   ....[155]....
        /*0330*/ 	.word	0xffffffff


	//   ....[156]....
        /*0334*/ 	.word	0xffffffff


	//   ....[157]....
        /*0338*/ 	.word	0xffffffff


	//   ....[158]....
        /*033c*/ 	.word	0xffffffff


	//   ....[159]....
        /*0340*/ 	.word	0xffffffff


	//   ....[160]....
        /*0344*/ 	.word	0xffffffff


	//   ....[161]....
        /*0348*/ 	.word	0xffffffff


	//   ....[162]....
        /*034c*/ 	.word	0xffffffff


	//   ....[163]....
        /*0350*/ 	.word	0xffffffff


	//   ....[164]....
        /*0354*/ 	.word	0xffffffff


	//   ....[165]....
        /*0358*/ 	.word	0xffffffff


	//   ....[166]....
        /*035c*/ 	.word	0xffffffff


	//   ....[167]....
        /*0360*/ 	.word	0xffffffff


	//   ....[168]....
        /*0364*/ 	.word	0xffffffff


	//   ....[169]....
        /*0368*/ 	.word	0xffffffff


	//   ....[170]....
        /*036c*/ 	.word	0xffffffff


	//   ....[171]....
        /*0370*/ 	.word	0xffffffff


	//   ....[172]....
        /*0374*/ 	.word	0xffffffff


	//   ....[173]....
        /*0378*/ 	.word	0xffffffff


	//   ....[174]....
        /*037c*/ 	.word	0xffffffff


	//   ....[175]....
        /*0380*/ 	.word	0xffffffff


	//   ....[176]....
        /*0384*/ 	.word	0xffffffff


	//   ....[177]....
        /*0388*/ 	.word	0xffffffff


	//   ....[178]....
        /*038c*/ 	.word	0xffffffff


	//   ....[179]....
        /*0390*/ 	.word	0xffffffff


	//   ....[180]....
        /*0394*/ 	.word	0xffffffff


	//   ....[181]....
        /*0398*/ 	.word	0xffffffff


	//   ....[182]....
        /*039c*/ 	.word	0xffffffff


	//   ....[183]....
        /*03a0*/ 	.word	0xffffffff


	//   ....[184]....
        /*03a4*/ 	.word	0xffffffff


	//   ....[185]....
        /*03a8*/ 	.word	0xffffffff


	//   ....[186]....
        /*03ac*/ 	.word	0xffffffff


	//   ....[187]....
        /*03b0*/ 	.word	0xffffffff


	//   ....[188]....
        /*03b4*/ 	.word	0xffffffff


	//   ....[189]....
        /*03b8*/ 	.word	0xffffffff


	//   ....[190]....
        /*03bc*/ 	.word	0xffffffff


	//   ....[191]....
        /*03c0*/ 	.word	0xffffffff


	//   ....[192]....
        /*03c4*/ 	.word	0xffffffff


	//   ....[193]....
        /*03c8*/ 	.word	0xffffffff


	//   ....[194]....
        /*03cc*/ 	.word	0xffffffff


	//   ....[195]....
        /*03d0*/ 	.word	0xffffffff


	//   ....[196]....
        /*03d4*/ 	.word	0xffffffff


	//   ....[197]....
        /*03d8*/ 	.word	0xffffffff


	//   ....[198]....
        /*03dc*/ 	.word	0xffffffff


	//   ....[199]....
        /*03e0*/ 	.word	0xffffffff


	//   ....[200]....
        /*03e4*/ 	.word	0xffffffff


	//   ....[201]....
        /*03e8*/ 	.word	0xffffffff


	//   ....[202]....
        /*03ec*/ 	.word	0xffffffff


	//   ....[203]....
        /*03f0*/ 	.word	0xffffffff


	//   ....[204]....
        /*03f4*/ 	.word	0xffffffff


	//   ....[205]....
        /*03f8*/ 	.word	0xffffffff


	//   ....[206]....
        /*03fc*/ 	.word	0xffffffff


	//   ....[207]....
        /*0400*/ 	.word	0xffffffff


	//   ....[208]....
        /*0404*/ 	.word	0xffffffff


	//   ....[209]....
        /*0408*/ 	.word	0xffffffff


	//   ....[210]....
        /*040c*/ 	.word	0xffffffff


	//   ....[211]....
        /*0410*/ 	.word	0xffffffff


	//----- nvinfo : EIATTR_COOP_GROUP_INSTR_OFFSETS
	.align		4
.L_1102:
        /*0414*/ 	.byte	0x04, 0x28
        /*0416*/ 	.short	(.L_1104 - .L_1103)


	//   ....[0]....
.L_1103:
        /*0418*/ 	.word	0x00000050


	//   ....[1]....
        /*041c*/ 	.word	0x000001e0


	//   ....[2]....
        /*0420*/ 	.word	0x00000210


	//   ....[3]....
        /*0424*/ 	.word	0x00000240


	//   ....[4]....
        /*0428*/ 	.word	0x00000270


	//   ....[5]....
        /*042c*/ 	.word	0x000002a0


	//   ....[6]....
        /*0430*/ 	.word	0x000002d0


	//   ....[7]....
        /*0434*/ 	.word	0x00000430


	//   ....[8]....
        /*0438*/ 	.word	0x00000470


	//   ....[9]....
        /*043c*/ 	.word	0x000004a0


	//   ....[10]....
        /*0440*/ 	.word	0x000004d0


	//   ....[11]....
        /*0444*/ 	.word	0x00000500


	//   ....[12]....
        /*0448*/ 	.word	0x00000530


	//   ....[13]....
        /*044c*/ 	.word	0x000005c0


	//   ....[14]....
        /*0450*/ 	.word	0x00000600


	//   ....[15]....
        /*0454*/ 	.word	0x00000620


	//   ....[16]....
        /*0458*/ 	.word	0x00000680


	//   ....[17]....
        /*045c*/ 	.word	0x00002740


	//   ....[18]....
        /*0460*/ 	.word	0x00002760


	//   ....[19]....
        /*0464*/ 	.word	0x000028d0


	//   ....[20]....
        /*0468*/ 	.word	0x000028e0


	//   ....[21]....
        /*046c*/ 	.word	0x00002a40


	//   ....[22]....
        /*0470*/ 	.word	0x00002a60


	//   ....[23]....
        /*0474*/ 	.word	0x00002bc0


	//   ....[24]....
        /*0478*/ 	.word	0x00002bd0


	//   ....[25]....
        /*047c*/ 	.word	0x00003080


	//   ....[26]....
        /*0480*/ 	.word	0x000030a0


	//   ....[27]....
        /*0484*/ 	.word	0x000030c0


	//   ....[28]....
        /*0488*/ 	.word	0x000030d0


	//   ....[29]....
        /*048c*/ 	.word	0x000031c0


	//   ....[30]....
        /*0490*/ 	.word	0x000031e0


	//   ....[31]....
        /*0494*/ 	.word	0x00003210


	//   ....[32]....
        /*0498*/ 	.word	0x000032e0


	//   ....[33]....
        /*049c*/ 	.word	0x000036a0


	//   ....[34]....
        /*04a0*/ 	.word	0x000036c0


	//   ....[35]....
        /*04a4*/ 	.word	0x00003750


	//   ....[36]....
        /*04a8*/ 	.word	0x000037b0


	//   ....[37]....
        /*04ac*/ 	.word	0x00003c10


	//   ....[38]....
        /*04b0*/ 	.word	0x00003c30


	//   ....[39]....
        /*04b4*/ 	.word	0x00003d30


	//   ....[40]....
        /*04b8*/ 	.word	0x00003d50


	//   ....[41]....
        /*04bc*/ 	.word	0x00004870


	//   ....[42]....
        /*04c0*/ 	.word	0x00004890


	//   ....[43]....
        /*04c4*/ 	.word	0x00004f60


	//   ....[44]....
        /*04c8*/ 	.word	0x00004fe0


	//   ....[45]....
        /*04cc*/ 	.word	0x00005000


	//   ....[46]....
        /*04d0*/ 	.word	0x00005020


	//   ....[47]....
        /*04d4*/ 	.word	0x00006300


	//   ....[48]....
        /*04d8*/ 	.word	0x00006320


	//   ....[49]....
        /*04dc*/ 	.word	0x00006420


	//   ....[50]....
        /*04e0*/ 	.word	0x00006440


	//   ....[51]....
        /*04e4*/ 	.word	0x00006980


	//   ....[52]....
        /*04e8*/ 	.word	0x000069a0


	//   ....[53]....
        /*04ec*/ 	.word	0x00006aa0


	//   ....[54]....
        /*04f0*/ 	.word	0x00006ae0


	//   ....[55]....
        /*04f4*/ 	.word	0x00007510


	//   ....[56]....
        /*04f8*/ 	.word	0x00007550


	//   ....[57]....
        /*04fc*/ 	.word	0x00007b30


	//   ....[58]....
        /*0500*/ 	.word	0x00007c30


	//   ....[59]....
        /*0504*/ 	.word	0x00007d10


	//   ....[60]....
        /*0508*/ 	.word	0x00007d50


	//   ....[61]....
        /*050c*/ 	.word	0x000096f0


	//   ....[62]....
        /*0510*/ 	.word	0x00009710


	//   ....[63]....
        /*0514*/ 	.word	0x00009800


	//   ....[64]....
        /*0518*/ 	.word	0x00009820


	//   ....[65]....
        /*051c*/ 	.word	0x00009d50


	//   ....[66]....
        /*0520*/ 	.word	0x00009d70


	//   ....[67]....
        /*0524*/ 	.word	0x00009e70


	//   ....[68]....
        /*0528*/ 	.word	0x00009eb0


	//   ....[69]....
        /*052c*/ 	.word	0x0000abe0


	//   ....[70]....
        /*0530*/ 	.word	0x0000ac10


	//   ....[71]....
        /*0534*/ 	.word	0x0000aeb0


	//   ....[72]....
        /*0538*/ 	.word	0x0000afe0


	//   ....[73]....
        /*053c*/ 	.word	0x0000c5d0


	//   ....[74]....
        /*0540*/ 	.word	0x0000c5f0


	//   ....[75]....
        /*0544*/ 	.word	0x0000c690


	//   ....[76]....
        /*0548*/ 	.word	0x0000c6f0


	//   ....[77]....
        /*054c*/ 	.word	0x0000c940


	//   ....[78]....
        /*0550*/ 	.word	0x0000c970


	//   ....[79]....
        /*0554*/ 	.word	0x0000c980


	//   ....[80]....
        /*0558*/ 	.word	0x0000c9b0


	//   ....[81]....
        /*055c*/ 	.word	0x0000dd90


	//   ....[82]....
        /*0560*/ 	.word	0x0000dda0


	//   ....[83]....
        /*0564*/ 	.word	0x0000ddb0


	//   ....[84]....
        /*0568*/ 	.word	0x0000ddc0


	//   ....[85]....
        /*056c*/ 	.word	0x0000e120


	//   ....[86]....
        /*0570*/ 	.word	0x0000e140


	//   ....[87]....
        /*0574*/ 	.word	0x0000e2a0


	//   ....[88]....
        /*0578*/ 	.word	0x0000e2b0


	//   ....[89]....
        /*057c*/ 	.word	0x0000e410


	//   ....[90]....
        /*0580*/ 	.word	0x0000e430


	//   ....[91]....
        /*0584*/ 	.word	0x0000e590


	//   ....[92]....
        /*0588*/ 	.word	0x0000e5a0


	//   ....[93]....
        /*058c*/ 	.word	0x0000e8e0


	//   ....[94]....
        /*0590*/ 	.word	0x0000e900


	//   ....[95]....
        /*0594*/ 	.word	0x0000f250


	//   ....[96]....
        /*0598*/ 	.word	0x0000f260


	//   ....[97]....
        /*059c*/ 	.word	0x00010260


	//   ....[98]....
        /*05a0*/ 	.word	0x00010280


	//   ....[99]....
        /*05a4*/ 	.word	0x000103f0


	//   ....[100]....
        /*05a8*/ 	.word	0x00010400


	//   ....[101]....
        /*05ac*/ 	.word	0x00010560


	//   ....[102]....
        /*05b0*/ 	.word	0x00010580


	//   ....[103]....
        /*05b4*/ 	.word	0x000106e0


	//   ....[104]....
        /*05b8*/ 	.word	0x000106f0


	//   ....[105]....
        /*05bc*/ 	.word	0x000108e0


	//   ....[106]....
        /*05c0*/ 	.word	0x00010900


	//   ....[107]....
        /*05c4*/ 	.word	0x00010a20


	//   ....[108]....
        /*05c8*/ 	.word	0x00010a60


	//   ....[109]....
        /*05cc*/ 	.word	0x00010a90


	//   ....[110]....
        /*05d0*/ 	.word	0x00010ac0


	//   ....[111]....
        /*05d4*/ 	.word	0x00010af0


	//   ....[112]....
        /*05d8*/ 	.word	0x00010b20


	//   ....[113]....
        /*05dc*/ 	.word	0x00010c70


	//   ....[114]....
        /*05e0*/ 	.word	0x00010cb0


	//   ....[115]....
        /*05e4*/ 	.word	0x00010ce0


	//   ....[116]....
        /*05e8*/ 	.word	0x00010d10


	//   ....[117]....
        /*05ec*/ 	.word	0x00010d40


	//   ....[118]....
        /*05f0*/ 	.word	0x00010d70


	//   ....[119]....
        /*05f4*/ 	.word	0x00010e00


	//   ....[120]....
        /*05f8*/ 	.word	0x00010e40


	//   ....[121]....
        /*05fc*/ 	.word	0x00010e50


	//   ....[122]....
        /*0600*/ 	.word	0x00010eb0


	//   ....[123]....
        /*0604*/ 	.word	0x00011870


	//   ....[124]....
        /*0608*/ 	.word	0x000118d0


	//   ....[125]....
        /*060c*/ 	.word	0x00011920


	//   ....[126]....
        /*0610*/ 	.word	0x00011970


	//   ....[127]....
        /*0614*/ 	.word	0x000119c0


	//   ....[128]....
        /*0618*/ 	.word	0x00011a30


	//   ....[129]....
        /*061c*/ 	.word	0x00011a80


	//   ....[130]....
        /*0620*/ 	.word	0x00011af0


	//   ....[131]....
        /*0624*/ 	.word	0x00011b60


	//   ....[132]....
        /*0628*/ 	.word	0x00011bc0


	//   ....[133]....
        /*062c*/ 	.word	0x00011c30


	//   ....[134]....
        /*0630*/ 	.word	0x00011ca0


	//   ....[135]....
        /*0634*/ 	.word	0x00011d10


	//   ....[136]....
        /*0638*/ 	.word	0x00011d70


	//   ....[137]....
        /*063c*/ 	.word	0x00011de0


	//   ....[138]....
        /*0640*/ 	.word	0x00011e50


	//   ....[139]....
        /*0644*/ 	.word	0x00011ec0


	//   ....[140]....
        /*0648*/ 	.word	0x00011f20


	//   ....[141]....
        /*064c*/ 	.word	0x00011f90


	//   ....[142]....
        /*0650*/ 	.word	0x00012000


	//   ....[143]....
        /*0654*/ 	.word	0x00012170


	//   ....[144]....
        /*0658*/ 	.word	0x000121d0


	//   ....[145]....
        /*065c*/ 	.word	0x00012240


	//   ....[146]....
        /*0660*/ 	.word	0x000122b0


	//   ....[147]....
        /*0664*/ 	.word	0x00012420


	//   ....[148]....
        /*0668*/ 	.word	0x00012480


	//   ....[149]....
        /*066c*/ 	.word	0x000124f0


	//   ....[150]....
        /*0670*/ 	.word	0x00012560


	//   ....[151]....
        /*0674*/ 	.word	0x000126d0


	//   ....[152]....
        /*0678*/ 	.word	0x00012730


	//   ....[153]....
        /*067c*/ 	.word	0x000127a0


	//   ....[154]....
        /*0680*/ 	.word	0x00012810


	//   ....[155]....
        /*0684*/ 	.word	0x00012990


	//   ....[156]....
        /*0688*/ 	.word	0x000129f0


	//   ....[157]....
        /*068c*/ 	.word	0x00012a60


	//   ....[158]....
        /*0690*/ 	.word	0x00012ad0


	//   ....[159]....
        /*0694*/ 	.word	0x00012c50


	//   ....[160]....
        /*0698*/ 	.word	0x00012cb0


	//   ....[161]....
        /*069c*/ 	.word	0x00012d20


	//   ....[162]....
        /*06a0*/ 	.word	0x00012d90


	//   ....[163]....
        /*06a4*/ 	.word	0x00012f10


	//   ....[164]....
        /*06a8*/ 	.word	0x00012f70


	//   ....[165]....
        /*06ac*/ 	.word	0x00012fd0


	//   ....[166]....
        /*06b0*/ 	.word	0x00013040


	//   ....[167]....
        /*06b4*/ 	.word	0x000130b0


	//   ....[168]....
        /*06b8*/ 	.word	0x00013230


	//   ....[169]....
        /*06bc*/ 	.word	0x00013290


	//   ....[170]....
        /*06c0*/ 	.word	0x000132f0


	//   ....[171]....
        /*06c4*/ 	.word	0x00013350


	//   ....[172]....
        /*06c8*/ 	.word	0x000133a0


	//   ....[173]....
        /*06cc*/ 	.word	0x000133f0


	//   ....[174]....
        /*06d0*/ 	.word	0x00013460


	//   ....[175]....
        /*06d4*/ 	.word	0x000134d0


	//   ....[176]....
        /*06d8*/ 	.word	0x00013540


	//   ....[177]....
        /*06dc*/ 	.word	0x000135a0


	//   ....[178]....
        /*06e0*/ 	.word	0x00013610


	//   ....[179]....
        /*06e4*/ 	.word	0x00013680


	//   ....[180]....
        /*06e8*/ 	.word	0x000136f0


	//   ....[181]....
        /*06ec*/ 	.word	0x00013750


	//   ....[182]....
        /*06f0*/ 	.word	0x000137c0


	//   ....[183]....
        /*06f4*/ 	.word	0x00013830


	//   ....[184]....
        /*06f8*/ 	.word	0x000138a0


	//   ....[185]....
        /*06fc*/ 	.word	0x00013900


	//   ....[186]....
        /*0700*/ 	.word	0x00013970


	//   ....[187]....
        /*0704*/ 	.word	0x000139e0


	//   ....[188]....
        /*0708*/ 	.word	0x00013a50


	//   ....[189]....
        /*070c*/ 	.word	0x00013ab0


	//   ....[190]....
        /*0710*/ 	.word	0x00013b20


	//   ....[191]....
        /*0714*/ 	.word	0x00013b90


	//   ....[192]....
        /*0718*/ 	.word	0x00013c00


	//   ....[193]....
        /*071c*/ 	.word	0x00013c60


	//   ....[194]....
        /*0720*/ 	.word	0x00013cd0


	//   ....[195]....
        /*0724*/ 	.word	0x00013d40


	//   ....[196]....
        /*0728*/ 	.word	0x00013d90


	//   ....[197]....
        /*072c*/ 	.word	0x00013dd0


	//   ....[198]....
        /*0730*/ 	.word	0x00013e20


	//   ....[199]....
        /*0734*/ 	.word	0x00013e70


	//   ....[200]....
        /*0738*/ 	.word	0x00013ec0


	//   ....[201]....
        /*073c*/ 	.word	0x00013f30


	//   ....[202]....
        /*0740*/ 	.word	0x00013f80


	//   ....[203]....
        /*0744*/ 	.word	0x00013fd0


	//   ....[204]....
        /*0748*/ 	.word	0x00014020


	//   ....[205]....
        /*074c*/ 	.word	0x00014070


	//   ....[206]....
        /*0750*/ 	.word	0x000140c0


	//   ....[207]....
        /*0754*/ 	.word	0x00014130


	//   ....[208]....
        /*0758*/ 	.word	0x00014180


	//   ....[209]....
        /*075c*/ 	.word	0x000141f0


	//   ....[210]....
        /*0760*/ 	.word	0x00014250


	//   ....[211]....
        /*0764*/ 	.word	0x000142c0


	//----- nvinfo : EIATTR_EXIT_INSTR_OFFSETS
	.align		4
.L_1104:
        /*0768*/ 	.byte	0x04, 0x1c
        /*076a*/ 	.short	(.L_1106 - .L_1105)


	//   ....[0]....
.L_1105:
        /*076c*/ 	.word	0x00000fe0


	//   ....[1]....
        /*0770*/ 	.word	0x00011830


	//----- nvinfo : EIATTR_MAX_THREADS
	.align		4
.L_1106:
        /*0774*/ 	.byte	0x04, 0x05
        /*0776*/ 	.short	(.L_1108 - .L_1107)
.L_1107:
        /*0778*/ 	.word	0x00000100
        /*077c*/ 	.word	0x00000001
        /*0780*/ 	.word	0x00000001


	//----- nvinfo : EIATTR_CRS_STACK_SIZE
	.align		4
.L_1108:
        /*0784*/ 	.byte	0x04, 0x1e
        /*0786*/ 	.short	(.L_1110 - .L_1109)
.L_1109:
        /*0788*/ 	.word	0x00000000
.L_1110:


//--------------------- .nv.info._ZN7cutlass13device_kernelIN5flash19enable_sm80_to_sm89INS1_16FlashAttnFwdSm80INS1_25CollectiveMainloopFwdSm80ILi8ELi2ELb0EN4cute5tupleIJNS5_1CILi128EEENS7_ILi64EEENS7_ILi192EEEEEELi192ENS_10bfloat16_tEfNS_4arch4Sm80ELb1ELb0ELb0ELb1ELb1ELb1ELb1ELb1EEENS1_21CollectiveEpilogueFwdINS6_IJS8_SA_S9_EEENS6_IJNS7_ILi1EEESI_SI_EEESC_SE_Li256ELb1ELb1ELb1ELb0EEENS1_36VarlenDynamicPersistentTileSchedulerILi128ELi64ELi256ELi256ELb1ELb1ELb0ELb1ELb1ELb1EEEEEEEEEvNT_6ParamsE --------------------------
	.section	.nv.info._ZN7cutlass13device_kernelIN5flash19enable_sm80_to_sm89INS1_16FlashAttnFwdSm80INS1_25CollectiveMainloopFwdSm80ILi8ELi2ELb0EN4cute5tupleIJNS5_1CILi128EEENS7_ILi64EEENS7_ILi192EEEEEELi192ENS_10bfloat16_tEfNS_4arch4Sm80ELb1ELb0ELb0ELb1ELb1ELb1ELb1ELb1EEENS1_21CollectiveEpilogueFwdINS6_IJS8_SA_S9_EEENS6_IJNS7_ILi1EEESI_SI_EEESC_SE_Li256ELb1ELb1ELb1ELb0EEENS1_36VarlenDynamicPersistentTileSchedulerILi128ELi64ELi256ELi256ELb1ELb1ELb0ELb1ELb1ELb1EEEEEEEEEvNT_6ParamsE,"",@"SHT_CUDA_INFO"
	.sectionflags	@""
	.align	4


	//----- nvinfo : EIATTR_CUDA_API_VERSION
	.align		4
        /*0000*/ 	.byte	0x04, 0x37
        /*0002*/ 	.short	(.L_1112 - .L_1111)
.L_1111:
        /*0004*/ 	.word	0x00000082


	//----- nvinfo : EIATTR_SW2861232_WAR
	.align		4
.L_1112:
        /*0008*/ 	.byte	0x01, 0x35
	.zero		2


	//----- nvinfo : EIATTR_PARAM_CBANK
	.align		4
        /*000c*/ 	.byte	0x04, 0x0a
        /*000e*/ 	.short	(.L_1114 - .L_1113)
	.align		4
.L_1113:
        /*0010*/ 	.word	index@(.nv.constant0._ZN7cutlass13device_kernelIN5flash19enable_sm80_to_sm89INS1_16FlashAttnFwdSm80INS1_25CollectiveMainloopFwdSm80ILi8ELi2ELb0EN4cute5tupleIJNS5_1CILi128EEENS7_ILi64EEENS7_ILi192EEEEEELi192ENS_10bfloat16_tEfNS_4arch4Sm80ELb1ELb0ELb0ELb1ELb1ELb1ELb1ELb1EEENS1_21CollectiveEpilogueFwdINS6_IJS8_SA_S9_EEENS6_IJNS7_ILi1EEESI_SI_EEESC_SE_Li256ELb1ELb1ELb1ELb0EEENS1_36VarlenDynamicPersistentTileSchedulerILi128ELi64ELi256ELi256ELb1ELb1ELb0ELb1ELb1ELb1EEEEEEEEEvNT_6ParamsE)
        /*0014*/ 	.short	0x0160
        /*0016*/ 	.short	0x0438


	//----- nvinfo : EIATTR_CBANK_PARAM_SIZE
	.align		4
.L_1114:
        /*0018*/ 	.byte	0x03, 0x19
        /*001a*/ 	.short	0x0438


	//----- nvinfo : EIATTR_KPARAM_INFO
	.align		4
        /*001c*/ 	.byte	0x04, 0x17
        /*001e*/ 	.short	(.L_1116 - .L_1115)
.L_1115:
        /*0020*/ 	.word	0x00000000
        /*0024*/ 	.short	0x0000
        /*0026*/ 	.short	0x0000
        /*0028*/ 	.byte	0x00, 0xf0, 0xe1, 0x10


	//----- nvinfo : EIATTR_MAXREG_COUNT
	.align		4
.L_1116:
        /*002c*/ 	.byte	0x03, 0x1b
        /*002e*/ 	.short	0x00ff


	//----- nvinfo : EIATTR_NUM_BARRIERS
	.align		4
        /*0030*/ 	.byte	0x02, 0x4c
        /*0032*/ 	.byte	0x06
	.zero		1


	//----- nvinfo : EIATTR_ANNOTATIONS
	.align		4
        /*0034*/ 	.byte	0x04, 0x55
        /*0036*/ 	.short	(.L_1118 - .L_1117)


	//   ....[0]....
.L_1117:
        /* <DEDUP_REMOVED lines=64> */


	//----- nvinfo : EIATTR_MERCURY_ISA_VERSION
	.align		4
.L_1118:
        /*0420*/ 	.byte	0x03, 0x5f
        /*0422*/ 	.short	0x0000


	//----- nvinfo : EIATTR_INT_WARP_WIDE_INSTR_OFFSETS
	.align		4
        /*0424*/ 	.byte	0x04, 0x31
        /*0426*/ 	.short	(.L_1120 - .L_1119)


	//   ....[0]....
.L_1119:
        /*0428*/ 	.word	0x0001a1c0


	//   ....[1]....
        /*042c*/ 	.word	0x0001a240


	//----- nvinfo : EIATTR_COOP_GROUP_MASK_REGIDS
	.align		4
.L_1120:
        /*0430*/ 	.byte	0x04, 0x29
        /*0432*/ 	.short	(.L_1122 - .L_1121)


	//   ....[0]....
.L_1121:
        /*0434*/ 	.word	0xffffffff


	//   ....[1]....
        /*0438*/ 	.word	0xffffffff


	//   ....[2]....
        /*043c*/ 	.word	0xffffffff


	//   ....[3]....
        /*0440*/ 	.word	0xffffffff


	//   ....[4]....
        /*0444*/ 	.word	0xffffffff


	//   ....[5]....
        /*0448*/ 	.word	0xffffffff


	//   ....[6]....
        /*044c*/ 	.word	0xffffffff


	//   ....[7]....
        /*0450*/ 	.word	0xffffffff


	//   ....[8]....
        /*0454*/ 	.word	0xffffffff


	//   ....[9]....
        /*0458*/ 	.word	0xffffffff


	//   ....[10]....
        /*045c*/ 	.word	0xffffffff


	//   ....[11]....
        /*0460*/ 	.word	0xffffffff


	//   ....[12]....
        /*0464*/ 	.word	0xffffffff


	//   ....[13]....
        /*0468*/ 	.word	0xffffffff


	//   ....[14]....
        /*046c*/ 	.word	0xffffffff


	//   ....[15]....
        /*0470*/ 	.word	0xffffffff


	//   ....[16]....
        /*0474*/ 	.word	0xffffffff


	//   ....[17]....
        /*0478*/ 	.word	0xffffffff


	//   ....[18]....
        /*047c*/ 	.word	0xffffffff


	//   ....[19]....
        /*0480*/ 	.word	0xffffffff


	//   ....[20]....
        /*0484*/ 	.word	0xffffffff


	//   ....[21]....
        /*0488*/ 	.word	0xffffffff


	//   ....[22]....
        /*048c*/ 	.word	0xffffffff


	//   ....[23]....
        /*0490*/ 	.word	0xffffffff


	//   ....[24]....
        /*0494*/ 	.word	0xffffffff


	//   ....[25]....
        /*0498*/ 	.word	0xffffffff


	//   ....[26]....
        /*049c*/ 	.word	0xffffffff


	//   ....[27]....
        /*04a0*/ 	.word	0xffffffff


	//   ....[28]....
        /*04a4*/ 	.word	0xffffffff


	//   ....[29]....
        /*04a8*/ 	.word	0xffffffff


	//   ....[30]....
        /*04ac*/ 	.word	0xffffffff


	//   ....[31]....
        /*04b0*/ 	.word	0xffffffff


	//   ....[32]....
        /*04b4*/ 	.word	0xffffffff


	//   ....[33]....
        /*04b8*/ 	.word	0xffffffff


	//   ....[34]....
        /*04bc*/ 	.word	0xffffffff


	//   ....[35]....
        /*04c0*/ 	.word	0xffffffff


	//   ....[36]....
        /*04c4*/ 	.word	0xffffffff


	//   ....[37]....
        /*04c8*/ 	.word	0xffffffff


	//   ....[38]....
        /*04cc*/ 	.word	0xffffffff


	//   ....[39]....
        /*04d0*/ 	.word	0xffffffff


	//   ....[40]....
        /*04d4*/ 	.word	0xffffffff


	//   ....[41]....
        /*04d8*/ 	.word	0xffffffff


	//   ....[42]....
        /*04dc*/ 	.word	0xffffffff


	//   ....[43]....
        /*04e0*/ 	.word	0xffffffff


	//   ....[44]....
        /*04e4*/ 	.word	0xffffffff


	//   ....[45]....
        /*04e8*/ 	.word	0xffffffff


	//   ....[46]....
        /*04ec*/ 	.word	0xffffffff


	//   ....[47]....
        /*04f0*/ 	.word	0xffffffff


	//   ....[48]....
        /*04f4*/ 	.word	0xffffffff


	//   ....[49]....
        /*04f8*/ 	.word	0xffffffff


	//   ....[50]....
        /*04fc*/ 	.word	0xffffffff


	//   ....[51]....
        /*0500*/ 	.word	0xffffffff


	//   ....[52]....
        /*0504*/ 	.word	0xffffffff


	//   ....[53]....
        /*0508*/ 	.word	0xffffffff


	//   ....[54]....
        /*050c*/ 	.word	0xffffffff


	//   ....[55]....
        /*0510*/ 	.word	0xffffffff


	//   ....[56]....
        /*0514*/ 	.word	0xffffffff


	//   ....[57]....
        /*0518*/ 	.word	0xffffffff


	//   ....[58]....
        /*051c*/ 	.word	0xffffffff


	//   ....[59]....
        /*0520*/ 	.word	0xffffffff


	//   ....[60]....
        /*0524*/ 	.word	0xffffffff


	//   ....[61]....
        /*0528*/ 	.word	0xffffffff


	//   ....[62]....
        /*052c*/ 	.word	0xffffffff


	//   ....[63]....
        /*0530*/ 	.word	0xffffffff


	//   ....[64]....
        /*0534*/ 	.word	0xffffffff


	//   ....[65]....
        /*0538*/ 	.word	0xffffffff


	//   ....[66]....
        /*053c*/ 	.word	0xffffffff


	//   ....[67]....
        /*0540*/ 	.word	0xffffffff


	//   ....[68]....
        /*0544*/ 	.word	0xffffffff


	//   ....[69]....
        /*0548*/ 	.word	0xffffffff


	//   ....[70]....
        /*054c*/ 	.word	0xffffffff


	//   ....[71]....
        /*0550*/ 	.word	0xffffffff


	//   ....[72]....
        /*0554*/ 	.word	0xffffffff


	//   ....[73]....
        /*0558*/ 	.word	0xffffffff


	//   ....[74]....
        /*055c*/ 	.word	0xffffffff


	//   ....[75]....
        /*0560*/ 	.word	0xffffffff


	//   ....[76]....
        /*0564*/ 	.word	0xffffffff


	//   ....[77]....
        /*0568*/ 	.word	0xffffffff


	//   ....[78]....
        /*056c*/ 	.word	0xffffffff


	//   ....[79]....
        /*0570*/ 	.word	0xffffffff


	//   ....[80]....
        /*0574*/ 	.word	0xffffffff


	//   ....[81]....
        /*0578*/ 	.word	0xffffffff


	//   ....[82]....
        /*057c*/ 	.word	0xffffffff


	//   ....[83]....
        /*0580*/ 	.word	0xffffffff


	//   ....[84]....
        /*0584*/ 	.word	0xffffffff


	//   ....[85]....
        /*0588*/ 	.word	0xffffffff


	//   ....[86]....
        /*058c*/ 	.word	0xffffffff


	//   ....[87]....
        /*0590*/ 	.word	0xffffffff


	//   ....[88]....
        /*0594*/ 	.word	0xffffffff


	//   ....[89]....
        /*0598*/ 	.word	0xffffffff


	//   ....[90]....
        /*059c*/ 	.word	0xffffffff


	//   ....[91]....
        /*05a0*/ 	.word	0xffffffff


	//   ....[92]....
        /*05a4*/ 	.word	0xffffffff


	//   ....[93]....
        /*05a8*/ 	.word	0xffffffff


	//   ....[94]....
        /*05ac*/ 	.word	0xffffffff


	//   ....[95]....
        /*05b0*/ 	.word	0xffffffff


	//   ....[96]....
        /*05b4*/ 	.word	0xffffffff


	//   ....[97]....
        /*05b8*/ 	.word	0xffffffff


	//   ....[98]....
        /*05bc*/ 	.word	0xffffffff


	//   ....[99]....
        /*05c0*/ 	.word	0xffffffff


	//   ....[100]....
        /*05c4*/ 	.word	0xffffffff


	//   ....[101]....
        /*05c8*/ 	.word	0xffffffff


	//   ....[102]....
        /*05cc*/ 	.word	0xffffffff


	//   ....[103]....
        /*05d0*/ 	.word	0xffffffff


	//   ....[104]....
        /*05d4*/ 	.word	0xffffffff


	//   ....[105]....
        /*05d8*/ 	.word	0xffffffff


	//   ....[106]....
        /*05dc*/ 	.word	0xffffffff


	//   ....[107]....
        /*05e0*/ 	.word	0xffffffff


	//   ....[108]....
        /*05e4*/ 	.word	0xffffffff


	//   ....[109]....
        /*05e8*/ 	.word	0xffffffff


	//   ....[110]....
        /*05ec*/ 	.word	0xffffffff


	//   ....[111]....
        /*05f0*/ 	.word	0xffffffff


	//   ....[112]....
        /*05f4*/ 	.word	0xffffffff


	//   ....[113]....
        /*05f8*/ 	.word	0xffffffff


	//   ....[114]....
        /*05fc*/ 	.word	0xffffffff


	//   ....[115]....
        /*0600*/ 	.word	0xffffffff


	//   ....[116]....
        /*0604*/ 	.word	0xffffffff


	//   ....[117]....
        /*0608*/ 	.word	0xffffffff


	//   ....[118]....
        /*060c*/ 	.word	0xffffffff


	//   ....[119]....
        /*0610*/ 	.word	0xffffffff


	//   ....[120]....
        /*0614*/ 	.word	0xffffffff


	//   ....[121]....
        /*0618*/ 	.word	0xffffffff


	//   ....[122]....
        /*061c*/ 	.word	0xffffffff


	//   ....[123]....
        /*0620*/ 	.word	0xffffffff


	//   ....[124]....
        /*0624*/ 	.word	0xffffffff


	//   ....[125]....
        /*0628*/ 	.word	0xffffffff


	//   ....[126]....
        /*062c*/ 	.word	0xffffffff


	//   ....[127]....
        /*0630*/ 	.word	0xffffffff


	//   ....[128]....
        /*0634*/ 	.word	0xffffffff


	//   ....[129]....
        /*0638*/ 	.word	0xffffffff


	//   ....[130]....
        /*063c*/ 	.word	0xffffffff


	//   ....[131]....
        /*0640*/ 	.word	0xffffffff


	//   ....[132]....
        /*0644*/ 	.word	0xffffffff


	//   ....[133]....
        /*0648*/ 	.word	0xffffffff


	//   ....[134]....
        /*064c*/ 	.word	0xffffffff


	//   ....[135]....
        /*0650*/ 	.word	0xffffffff


	//   ....[136]....
        /*0654*/ 	.word	0xffffffff


	//   ....[137]....
        /*0658*/ 	.word	0xffffffff


	//   ....[138]....
        /*065c*/ 	.word	0xffffffff


	//   ....[139]....
        /*0660*/ 	.word	0xffffffff


	//   ....[140]....
        /*0664*/ 	.word	0xffffffff


	//   ....[141]....
        /*0668*/ 	.word	0xffffffff


	//   ....[142]....
        /*066c*/ 	.word	0xffffffff


	//   ....[143]....
        /*0670*/ 	.word	0xffffffff


	//   ....[144]....
        /*0674*/ 	.word	0xffffffff


	//   ....[145]....
        /*0678*/ 	.word	0xffffffff


	//   ....[146]....
        /*067c*/ 	.word	0xffffffff


	//   ....[147]....
        /*0680*/ 	.word	0xffffffff


	//   ....[148]....
        /*0684*/ 	.word	0xffffffff


	//   ....[149]....
        /*0688*/ 	.word	0xffffffff


	//   ....[150]....
        /*068c*/ 	.word	0xffffffff


	//   ....[151]....
        /*0690*/ 	.word	0xffffffff


	//   ....[152]....
        /*0694*/ 	.word	0xffffffff


	//   ....[153]....
        /*0698*/ 	.word	0xffffffff


	//   ....[154]....
        /*069c*/ 	.word	0xffffffff


	//   ....[155]....
        /*06a0*/ 	.word	0xffffffff


	//   ....[156]....
        /*06a4*/ 	.word	0xffffffff


	//   ....[157]....
        /*06a8*/ 	.word	0xffffffff


	//   ....[158]....
        /*06ac*/ 	.word	0xffffffff


	//   ....[159]....
        /*06b0*/ 	.word	0xffffffff


	//   ....[160]....
        /*06b4*/ 	.word	0xffffffff


	//   ....[161]....
        /*06b8*/ 	.word	0xffffffff


	//   ....[162]....
        /*06bc*/ 	.word	0xffffffff


	//   ....[163]....
        /*06c0*/ 	.word	0xffffffff


	//   ....[164]....
        /*06c4*/ 	.word	0xffffffff


	//   ....[165]....
        /*06c8*/ 	.word	0xffffffff


	//   ....[166]....
        /*06cc*/ 	.word	0xffffffff


	//   ....[167]....
        /*06d0*/ 	.word	0xffffffff


	//   ....[168]....
        /*06d4*/ 	.word	0xffffffff


	//   ....[169]....
        /*06d8*/ 	.word	0xffffffff


	//   ....[170]....
        /*06dc*/ 	.word	0xffffffff


	//   ....[171]....
        /*06e0*/ 	.word	0xffffffff


	//   ....[172]....
        /*06e4*/ 	.word	0xffffffff


	//   ....[173]....
        /*06e8*/ 	.word	0xffffffff


	//   ....[174]....
        /*06ec*/ 	.word	0xffffffff


	//   ....[175]....
        /*06f0*/ 	.word	0xffffffff


	//   ....[176]....
        /*06f4*/ 	.word	0xffffffff


	//   ....[177]....
        /*06f8*/ 	.word	0xffffffff


	//   ....[178]....
        /*06fc*/ 	.word	0xffffffff


	//   ....[179]....
        /*0700*/ 	.word	0xffffffff


	//   ....[180]....
        /*0704*/ 	.word	0xffffffff


	//   ....[181]....
        /*0708*/ 	.word	0xffffffff


	//   ....[182]....
        /*070c*/ 	.word	0xffffffff


	//   ....[183]....
        /*0710*/ 	.word	0xffffffff


	//   ....[184]....
        /*0714*/ 	.word	0xffffffff


	//   ....[185]....
        /*0718*/ 	.word	0xffffffff


	//   ....[186]....
        /*071c*/ 	.word	0xffffffff


	//   ....[187]....
        /*0720*/ 	.word	0xffffffff


	//   ....[188]....
        /*0724*/ 	.word	0xffffffff


	//   ....[189]....
        /*0728*/ 	.word	0xffffffff


	//   ....[190]....
        /*072c*/ 	.word	0xffffffff


	//   ....[191]....
        /*0730*/ 	.word	0xffffffff


	//   ....[192]....
        /*0734*/ 	.word	0xffffffff


	//   ....[193]....
        /*0738*/ 	.word	0xffffffff


	//   ....[194]....
        /*073c*/ 	.word	0xffffffff


	//   ....[195]....
        /*0740*/ 	.word	0xffffffff


	//   ....[196]....
        /*0744*/ 	.word	0xffffffff


	//   ....[197]....
        /*0748*/ 	.word	0xffffffff


	//   ....[198]....
        /*074c*/ 	.word	0xffffffff


	//   ....[199]....
        /*0750*/ 	.word	0xffffffff


	//   ....[200]....
        /*0754*/ 	.word	0xffffffff


	//   ....[201]....
        /*0758*/ 	.word	0xffffffff


	//   ....[202]....
        /*075c*/ 	.word	0xffffffff


	//   ....[203]....
        /*0760*/ 	.word	0xffffffff


	//   ....[204]....
        /*0764*/ 	.word	0xffffffff


	//   ....[205]....
        /*0768*/ 	.word	0xffffffff


	//   ....[206]....
        /*076c*/ 	.word	0xffffffff


	//   ....[207]....
        /*0770*/ 	.word	0xffffffff


	//   ....[208]....
        /*0774*/ 	.word	0xffffffff


	//   ....[209]....
        /*0778*/ 	.word	0xffffffff


	//   ....[210]....
        /*077c*/ 	.word	0xffffffff


	//   ....[211]....
        /*0780*/ 	.word	0xffffffff


	//   ....[212]....
        /*0784*/ 	.word	0xffffffff


	//   ....[213]....
        /*0788*/ 	.word	0xffffffff


	//   ....[214]....
        /*078c*/ 	.word	0xffffffff


	//   ....[215]....
        /*0790*/ 	.word	0xffffffff


	//   ....[216]....
        /*0794*/ 	.word	0xffffffff


	//   ....[217]....
        /*0798*/ 	.word	0xffffffff


	//   ....[218]....
        /*079c*/ 	.word	0xffffffff


	//   ....[219]....
        /*07a0*/ 	.word	0xffffffff


	//   ....[220]....
        /*07a4*/ 	.word	0xffffffff


	//   ....[221]....
        /*07a8*/ 	.word	0xffffffff


	//   ....[222]....
        /*07ac*/ 	.word	0xffffffff


	//   ....[223]....
        /*07b0*/ 	.word	0xffffffff


	//   ....[224]....
        /*07b4*/ 	.word	0xffffffff


	//   ....[225]....
        /*07b8*/ 	.word	0xffffffff


	//   ....[226]....
        /*07bc*/ 	.word	0xffffffff


	//   ....[227]....
        /*07c0*/ 	.word	0xffffffff


	//   ....[228]....
        /*07c4*/ 	.word	0xffffffff


	//   ....[229]....
        /*07c8*/ 	.word	0xffffffff


	//   ....[230]....
        /*07cc*/ 	.word	0xffffffff


	//   ....[231]....
        /*07d0*/ 	.word	0xffffffff


	//   ....[232]....
        /*07d4*/ 	.word	0xffffffff


	//   ....[233]....
        /*07d8*/ 	.word	0xffffffff


	//   ....[234]....
        /*07dc*/ 	.word	0xffffffff


	//   ....[235]....
        /*07e0*/ 	.word	0xffffffff


	//   ....[236]....
        /*07e4*/ 	.word	0xffffffff


	//   ....[237]....
        /*07e8*/ 	.word	0xffffffff


	//   ....[238]....
        /*07ec*/ 	.word	0xffffffff


	//   ....[239]....
        /*07f0*/ 	.word	0xffffffff


	//   ....[240]....
        /*07f4*/ 	.word	0xffffffff


	//   ....[241]....
        /*07f8*/ 	.word	0xffffffff


	//   ....[242]....
        /*07fc*/ 	.word	0xffffffff


	//   ....[243]....
        /*0800*/ 	.word	0xffffffff


	//   ....[244]....
        /*0804*/ 	.word	0xffffffff


	//   ....[245]....
        /*0808*/ 	.word	0xffffffff


	//   ....[246]....
        /*080c*/ 	.word	0xffffffff


	//   ....[247]....
        /*0810*/ 	.word	0xffffffff


	//   ....[248]....
        /*0814*/ 	.word	0xffffffff


	//   ....[249]....
        /*0818*/ 	.word	0xffffffff


	//   ....[250]....
        /*081c*/ 	.word	0xffffffff


	//   ....[251]....
        /*0820*/ 	.word	0xffffffff


	//----- nvinfo : EIATTR_COOP_GROUP_INSTR_OFFSETS
	.align		4
.L_1122:
        /*0824*/ 	.byte	0x04, 0x28
        /*0826*/ 	.short	(.L_1124 - .L_1123)


	//   ....[0]....
.L_1123:
        /*0828*/ 	.word	0x00000050


	//   ....[1]....
        /*082c*/ 	.word	0x00000200


	//   ....[2]....
        /*0830*/ 	.word	0x00000230


	//   ....[3]....
        /*0834*/ 	.word	0x00000260


	//   ....[4]....
        /*0838*/ 	.word	0x00000290


	//   ....[5]....
        /*083c*/ 	.word	0x000002c0


	//   ....[6]....
        /*0840*/ 	.word	0x000002f0


	//   ....[7]....
        /*0844*/ 	.word	0x00000450


	//   ....[8]....
        /*0848*/ 	.word	0x00000490


	//   ....[9]....
        /*084c*/ 	.word	0x000004c0


	//   ....[10]....
        /*0850*/ 	.word	0x000004f0


	//   ....[11]....
        /*0854*/ 	.word	0x00000520


	//   ....[12]....
        /*0858*/ 	.word	0x00000550


	//   ....[13]....
        /*085c*/ 	.word	0x000005e0


	//   ....[14]....
        /*0860*/ 	.word	0x00000630


	//   ....[15]....
        /*0864*/ 	.word	0x00000650


	//   ....[16]....
        /*0868*/ 	.word	0x000006b0


	//   ....[17]....
        /*086c*/ 	.word	0x00003e20


	//   ....[18]....
        /*0870*/ 	.word	0x00003e30


	//   ....[19]....
        /*0874*/ 	.word	0x000059a0


	//   ....[20]....
        /*0878*/ 	.word	0x000059b0


	//   ....[21]....
        /*087c*/ 	.word	0x000074a0


	//   ....[22]....
        /*0880*/ 	.word	0x000074b0


	//   ....[23]....
        /*0884*/ 	.word	0x000079a0


	//   ....[24]....
        /*0888*/ 	.word	0x000079b0


	//   ....[25]....
        /*088c*/ 	.word	0x00008790


	//   ....[26]....
        /*0890*/ 	.word	0x000087b0


	//   ....[27]....
        /*0894*/ 	.word	0x000088e0


	//   ....[28]....
        /*0898*/ 	.word	0x000088f0


	//   ....[29]....
        /*089c*/ 	.word	0x00008a20


	//   ....[30]....
        /*08a0*/ 	.word	0x00008a40


	//   ....[31]....
        /*08a4*/ 	.word	0x00008b70


	//   ....[32]....
        /*08a8*/ 	.word	0x00008b80


	//   ....[33]....
        /*08ac*/ 	.word	0x00009020


	//   ....[34]....
        /*08b0*/ 	.word	0x00009050


	//   ....[35]....
        /*08b4*/ 	.word	0x00009070


	//   ....[36]....
        /*08b8*/ 	.word	0x00009080


	//   ....[37]....
        /*08bc*/ 	.word	0x00009180


	//   ....[38]....
        /*08c0*/ 	.word	0x000091b0


	//   ....[39]....
        /*08c4*/ 	.word	0x000091e0


	//   ....[40]....
        /*08c8*/ 	.word	0x00009280


	//   ....[41]....
        /*08cc*/ 	.word	0x00009650


	//   ....[42]....
        /*08d0*/ 	.word	0x00009670


	//   ....[43]....
        /*08d4*/ 	.word	0x00009700


	//   ....[44]....
        /*08d8*/ 	.word	0x00009760


	//   ....[45]....
        /*08dc*/ 	.word	0x00009ba0


	//   ....[46]....
        /*08e0*/ 	.word	0x00009bc0


	//   ....[47]....
        /*08e4*/ 	.word	0x00009bd0


	//   ....[48]....
        /*08e8*/ 	.word	0x00009be0


	//   ....[49]....
        /*08ec*/ 	.word	0x0000a3c0


	//   ....[50]....
        /*08f0*/ 	.word	0x0000a3d0


	//   ....[51]....
        /*08f4*/ 	.word	0x0000a3e0


	//   ....[52]....
        /*08f8*/ 	.word	0x0000a3f0


	//   ....[53]....
        /*08fc*/ 	.word	0x0000d3b0


	//   ....[54]....
        /*0900*/ 	.word	0x0000d3d0


	//   ....[55]....
        /*0904*/ 	.word	0x0000d3f0


	//   ....[56]....
        /*0908*/ 	.word	0x0000d400


	//   ....[57]....
        /*090c*/ 	.word	0x0000d9a0


	//   ....[58]....
        /*0910*/ 	.word	0x0000d9b0


	//   ....[59]....
        /*0914*/ 	.word	0x0000d9c0


	//   ....[60]....
        /*0918*/ 	.word	0x0000d9d0


	//   ....[61]....
        /*091c*/ 	.word	0x00010c00


	//   ....[62]....
        /*0920*/ 	.word	0x00010c20


	//   ....[63]....
        /*0924*/ 	.word	0x00010d20


	//   ....[64]....
        /*0928*/ 	.word	0x00010d40


	//   ....[65]....
        /*092c*/ 	.word	0x00011900


	//   ....[66]....
        /*0930*/ 	.word	0x00011910


	//   ....[67]....
        /*0934*/ 	.word	0x00011f60


	//   ....[68]....
        /*0938*/ 	.word	0x00012090


	//   ....[69]....
        /*093c*/ 	.word	0x000120a0


	//   ....[70]....
        /*0940*/ 	.word	0x000120d0


	//   ....[71]....
        /*0944*/ 	.word	0x00013390


	//   ....[72]....
        /*0948*/ 	.word	0x000133b0


	//   ....[73]....
        /*094c*/ 	.word	0x000134a0


	//   ....[74]....
        /*0950*/ 	.word	0x000134c0


	//   ....[75]....
        /*0954*/ 	.word	0x00013a00


	//   ....[76]....
        /*0958*/ 	.word	0x00013a20


	//   ....[77]....
        /*095c*/ 	.word	0x00013b20


	//   ....[78]....
        /*0960*/ 	.word	0x00013b60


	//   ....[79]....
        /*0964*/ 	.word	0x000145b0


	//   ....[80]....
        /*0968*/ 	.word	0x000145f0


	//   ....[81]....
        /*096c*/ 	.word	0x00014b90


	//   ....[82]....
        /*0970*/ 	.word	0x00014cc0


	//   ....[83]....
        /*0974*/ 	.word	0x00014de0


	//   ....[84]....
        /*0978*/ 	.word	0x00014e20


	//   ....[85]....
        /*097c*/ 	.word	0x00016780


	//   ....[86]....
        /*0980*/ 	.word	0x000167a0


	//   ....[87]....
        /*0984*/ 	.word	0x000168b0


	//   ....[88]....
        /*0988*/ 	.word	0x000168e0


	//   ....[89]....
        /*098c*/ 	.word	0x00016db0


	//   ....[90]....
        /*0990*/ 	.word	0x00016dd0


	//   ....[91]....
        /*0994*/ 	.word	0x00016ed0


	//   ....[92]....
        /*0998*/ 	.word	0x00016f10


	//   ....[93]....
        /*099c*/ 	.word	0x00017c40


	//   ....[94]....
        /*09a0*/ 	.word	0x00017c70


	//   ....[95]....
        /*09a4*/ 	.word	0x00017f10


	//   ....[96]....
        /*09a8*/ 	.word	0x00018040


	//   ....[97]....
        /*09ac*/ 	.word	0x00019610


	//   ....[98]....
        /*09b0*/ 	.word	0x00019630


	//   ....[99]....
        /*09b4*/ 	.word	0x00019740


	//   ....[100]....
        /*09b8*/ 	.word	0x00019770


	//   ....[101]....
        /*09bc*/ 	.word	0x00019990


	//   ....[102]....
        /*09c0*/ 	.word	0x000199c0


	//   ....[103]....
        /*09c4*/ 	.word	0x000199d0


	//   ....[104]....
        /*09c8*/ 	.word	0x00019a00


	//   ....[105]....
        /*09cc*/ 	.word	0x0001afc0


	//   ....[106]....
        /*09d0*/ 	.word	0x0001afd0


	//   ....[107]....
        /*09d4*/ 	.word	0x0001aff0


	//   ....[108]....
        /*09d8*/ 	.word	0x0001b010


	//   ....[109]....
        /*09dc*/ 	.word	0x0001b390


	//   ....[110]....
        /*09e0*/ 	.word	0x0001b3b0


	//   ....[111]....
        /*09e4*/ 	.word	0x0001b4d0


	//   ....[112]....
        /*09e8*/ 	.word	0x0001b4e0


	//   ....[113]....
        /*09ec*/ 	.word	0x0001b610


	//   ....[114]....
        /*09f0*/ 	.word	0x0001b630


	//   ....[115]....
        /*09f4*/ 	.word	0x0001b760


	//   ....[116]....
        /*09f8*/ 	.word	0x0001b770


	//   ....[117]....
        /*09fc*/ 	.word	0x0001baa0


	//   ....[118]....
        /*0a00*/ 	.word	0x0001bac0


	//   ....[119]....
        /*0a04*/ 	.word	0x0001c570


	//   ....[120]....
        /*0a08*/ 	.word	0x0001c580


	//   ....[121]....
        /*0a0c*/ 	.word	0x0001d850


	//   ....[122]....
        /*0a10*/ 	.word	0x0001d870


	//   ....[123]....
        /*0a14*/ 	.word	0x0001d9a0


	//   ....[124]....
        /*0a18*/ 	.word	0x0001d9b0


	//   ....[125]....
        /*0a1c*/ 	.word	0x0001dae0


	//   ....[126]....
        /*0a20*/ 	.word	0x0001db00


	//   ....[127]....
        /*0a24*/ 	.word	0x0001dc30


	//   ....[128]....
        /*0a28*/ 	.word	0x0001dc40


	//   ....[129]....
        /*0a2c*/ 	.word	0x0001de30


	//   ....[130]....
        /*0a30*/ 	.word	0x0001de50


	//   ....[131]....
        /*0a34*/ 	.word	0x0001df80


	//   ....[132]....
        /*0a38*/ 	.word	0x0001dfc0


	//   ....[133]....
        /*0a3c*/ 	.word	0x0001dff0


	//   ....[134]....
        /*0a40*/ 	.word	0x0001e020


	//   ....[135]....
        /*0a44*/ 	.word	0x0001e050


	//   ....[136]....
        /*0a48*/ 	.word	0x0001e080


	//   ....[137]....
        /*0a4c*/ 	.word	0x0001e1f0


	//   ....[138]....
        /*0a50*/ 	.word	0x0001e230


	//   ....[139]....
        /*0a54*/ 	.word	0x0001e260


	//   ....[140]....
        /*0a58*/ 	.word	0x0001e290


	//   ....[141]....
        /*0a5c*/ 	.word	0x0001e2c0


	//   ....[142]....
        /*0a60*/ 	.word	0x0001e2f0


	//   ....[143]....
        /*0a64*/ 	.word	0x0001e380


	//   ....[144]....
        /*0a68*/ 	.word	0x0001e3e0


	//   ....[145]....
        /*0a6c*/ 	.word	0x0001e3f0


	//   ....[146]....
        /*0a70*/ 	.word	0x0001e450


	//   ....[147]....
        /*0a74*/ 	.word	0x0001eeb0


	//   ....[148]....
        /*0a78*/ 	.word	0x0001ef10


	//   ....[149]....
        /*0a7c*/ 	.word	0x0001ef60


	//   ....[150]....
        /*0a80*/ 	.word	0x0001efb0


	//   ....[151]....
        /*0a84*/ 	.word	0x0001f000


	//   ....[152]....
        /*0a88*/ 	.word	0x0001f070


	//   ....[153]....
        /*0a8c*/ 	.word	0x0001f0c0


	//   ....[154]....
        /*0a90*/ 	.word	0x0001f130


	//   ....[155]....
        /*0a94*/ 	.word	0x0001f1a0


	//   ....[156]....
        /*0a98*/ 	.word	0x0001f200


	//   ....[157]....
        /*0a9c*/ 	.word	0x0001f270


	//   ....[158]....
        /*0aa0*/ 	.word	0x0001f2e0


	//   ....[159]....
        /*0aa4*/ 	.word	0x0001f350


	//   ....[160]....
        /*0aa8*/ 	.word	0x0001f3b0


	//   ....[161]....
        /*0aac*/ 	.word	0x0001f420


	//   ....[162]....
        /*0ab0*/ 	.word	0x0001f490


	//   ....[163]....
        /*0ab4*/ 	.word	0x0001f500


	//   ....[164]....
        /*0ab8*/ 	.word	0x0001f560


	//   ....[165]....
        /*0abc*/ 	.word	0x0001f5d0


	//   ....[166]....
        /*0ac0*/ 	.word	0x0001f640


	//   ....[167]....
        /*0ac4*/ 	.word	0x0001f7b0


	//   ....[168]....
        /*0ac8*/ 	.word	0x0001f810


	//   ....[169]....
        /*0acc*/ 	.word	0x0001f880


	//   ....[170]....
        /*0ad0*/ 	.word	0x0001f8f0


	//   ....[171]....
        /*0ad4*/ 	.word	0x0001f950


	//   ....[172]....
        /*0ad8*/ 	.word	0x0001f9b0


	//   ....[173]....
        /*0adc*/ 	.word	0x0001fa20


	//   ....[174]....
        /*0ae0*/ 	.word	0x0001fa80


	//   ....[175]....
        /*0ae4*/ 	.word	0x0001fae0


	//   ....[176]....
        /*0ae8*/ 	.word	0x0001fb40


	//   ....[177]....
        /*0aec*/ 	.word	0x0001fbb0


	//   ....[178]....
        /*0af0*/ 	.word	0x0001fc20


	//   ....[179]....
        /*0af4*/ 	.word	0x0001fc90


	//   ....[180]....
        /*0af8*/ 	.word	0x0001fcf0


	//   ....[181]....
        /*0afc*/ 	.word	0x0001fd60


	//   ....[182]....
        /*0b00*/ 	.word	0x0001fdc0


	//   ....[183]....
        /*0b04*/ 	.word	0x0001fe30


	//   ....[184]....
        /*0b08*/ 	.word	0x0001fe90


	//   ....[185]....
        /*0b0c*/ 	.word	0x0001ff00


	//   ....[186]....
        /*0b10*/ 	.word	0x0001ff70


	//   ....[187]....
        /*0b14*/ 	.word	0x000200e0


	//   ....[188]....
        /*0b18*/ 	.word	0x00020140


	//   ....[189]....
        /*0b1c*/ 	.word	0x000201b0


	//   ....[190]....
        /*0b20*/ 	.word	0x00020220


	//   ....[191]....
        /*0b24*/ 	.word	0x00020390


	//   ....[192]....
        /*0b28*/ 	.word	0x000203f0


	//   ....[193]....
        /*0b2c*/ 	.word	0x00020460


	//   ....[194]....
        /*0b30*/ 	.word	0x000204d0


	//   ....[195]....
        /*0b34*/ 	.word	0x00020650


	//   ....[196]....
        /*0b38*/ 	.word	0x000206b0


	//   ....[197]....
        /*0b3c*/ 	.word	0x00020720


	//   ....[198]....
        /*0b40*/ 	.word	0x00020790


	//   ....[199]....
        /*0b44*/ 	.word	0x00020910


	//   ....[200]....
        /*0b48*/ 	.word	0x00020970


	//   ....[201]....
        /*0b4c*/ 	.word	0x000209e0


	//   ....[202]....
        /*0b50*/ 	.word	0x00020a50


	//   ....[203]....
        /*0b54*/ 	.word	0x00020bd0


	//   ....[204]....
        /*0b58*/ 	.word	0x00020c30


	//   ....[205]....
        /*0b5c*/ 	.word	0x00020c90


	//   ....[206]....
        /*0b60*/ 	.word	0x00020d00


	//   ....[207]....
        /*0b64*/ 	.word	0x00020d70


	//   ....[208]....
        /*0b68*/ 	.word	0x00020ef0


	//   ....[209]....
        /*0b6c*/ 	.word	0x00020f50


	//   ....[210]....
        /*0b70*/ 	.word	0x00020fb0


	//   ....[211]....
        /*0b74*/ 	.word	0x00021010


	//   ....[212]....
        /*0b78*/ 	.word	0x00021060


	//   ....[213]....
        /*0b7c*/ 	.word	0x000210b0


	//   ....[214]....
        /*0b80*/ 	.word	0x00021120


	//   ....[215]....
        /*0b84*/ 	.word	0x00021190


	//   ....[216]....
        /*0b88*/ 	.word	0x00021200


	//   ....[217]....
        /*0b8c*/ 	.word	0x00021260


	//   ....[218]....
        /*0b90*/ 	.word	0x000212d0


	//   ....[219]....
        /*0b94*/ 	.word	0x00021340


	//   ....[220]....
        /*0b98*/ 	.word	0x000213b0


	//   ....[221]....
        /*0b9c*/ 	.word	0x00021410


	//   ....[222]....
        /*0ba0*/ 	.word	0x00021480


	//   ....[223]....
        /*0ba4*/ 	.word	0x000214f0


	//   ....[224]....
        /*0ba8*/ 	.word	0x00021560


	//   ....[225]....
        /*0bac*/ 	.word	0x000215c0


	//   ....[226]....
        /*0bb0*/ 	.word	0x00021630


	//   ....[227]....
        /*0bb4*/ 	.word	0x000216a0


	//   ....[228]....
        /*0bb8*/ 	.word	0x00021710


	//   ....[229]....
        /*0bbc*/ 	.word	0x00021770


	//   ....[230]....
        /*0bc0*/ 	.word	0x000217e0


	//   ....[231]....
        /*0bc4*/ 	.word	0x00021850


	//   ....[232]....
        /*0bc8*/ 	.word	0x000218c0


	//   ....[233]....
        /*0bcc*/ 	.word	0x00021920


	//   ....[234]....
        /*0bd0*/ 	.word	0x00021990


	//   ....[235]....
        /*0bd4*/ 	.word	0x00021a00


	//   ....[236]....
        /*0bd8*/ 	.word	0x00021a50


	//   ....[237]....
        /*0bdc*/ 	.word	0x00021a90


	//   ....[238]....
        /*0be0*/ 	.word	0x00021ae0


	//   ....[239]....
        /*0be4*/ 	.word	0x00021b30


	//   ....[240]....
        /*0be8*/ 	.word	0x00021b80


	//   ....[241]....
        /*0bec*/ 	.word	0x00021bf0


	//   ....[242]....
        /*0bf0*/ 	.word	0x00021c40


	//   ....[243]....
        /*0bf4*/ 	.word	0x00021c90


	//   ....[244]....
        /*0bf8*/ 	.word	0x00021ce0


	//   ....[245]....
        /*0bfc*/ 	.word	0x00021d30


	//   ....[246]....
        /*0c00*/ 	.word	0x00021d80


	//   ....[247]....
        /*0c04*/ 	.word	0x00021df0


	//   ....[248]....
        /*0c08*/ 	.word	0x00021e40


	//   ....[249]....
        /*0c0c*/ 	.word	0x00021eb0


	//   ....[250]....
        /*0c10*/ 	.word	0x00021f10


	//   ....[251]....
        /*0c14*/ 	.word	0x00021f80


	//----- nvinfo : EIATTR_EXIT_INSTR_OFFSETS
	.align		4
.L_1124:
        /*0c18*/ 	.byte	0x04, 0x1c
        /*0c1a*/ 	.short	(.L_1126 - .L_1125)


	//   ....[0]....
.L_1125:
        /*0c1c*/ 	.word	0x000010d0


	//   ....[1]....
        /*0c20*/ 	.word	0x0001ee70


	//----- nvinfo : EIATTR_MAX_THREADS
	.align		4
.L_1126:
        /*0c24*/ 	.byte	0x04, 0x05
        /*0c26*/ 	.short	(.L_1128 - .L_1127)
.L_1127:
        /*0c28*/ 	.word	0x00000100
        /*0c2c*/ 	.word	0x00000001
        /*0c30*/ 	.word	0x00000001


	//----- nvinfo : EIATTR_CRS_STACK_SIZE
	.align		4
.L_1128:
        /*0c34*/ 	.byte	0x04, 0x1e
        /*0c36*/ 	.short	(.L_1130 - .L_1129)
.L_1129:
        /*0c38*/ 	.word	0x00000000
.L_1130:


//--------------------- .nv.callgraph             --------------------------
	.section	.nv.callgraph,"",@"SHT_CUDA_CALLGRAPH"
	.align	4
	.sectionentsize	8
	.align		4
        /*0000*/ 	.word	0x00000000
	.align		4
        /*0004*/ 	.word	0xffffffff
	.align		4
        /*0008*/ 	.word	0x00000000
	.align		4
        /*000c*/ 	.word	0xfffffffe
	.align		4
        /*0010*/ 	.word	0x00000000
	.align		4
        /*0014*/ 	.word	0xfffffffd
	.align		4
        /*0018*/ 	.word	0x00000000
	.align		4
        /*001c*/ 	.word	0xfffffffc


//--------------------- .nv.rel.action            --------------------------
	.section	.nv.rel.action,"",@"SHT_CUDA_RELOCINFO"
	.align	8
	.sectionentsize	8
        /*0000*/ 	.byte	0x73, 0x00, 0x00, 0x00, 0x00, 0x00, 0x00, 0x00, 0x00, 0x00, 0x00, 0x11, 0x25, 0x00, 0x05, 0x36


//--------------------- .nv.constant4             --------------------------
	.section	.nv.constant4,"a",@progbits
	.align	8
	.align		8
.nv.constant4:
        /*0000*/ 	.dword	_ZN89_INTERNAL_5a5148a6_53_flash_fwd_hdim192_bf16_paged_split_softcapall_sm80_cu_cb12e5b6_31494cuda3std3__45__cpo5beginE
	.align		8
        /*0008*/ 	.dword	_ZN89_INTERNAL_5a5148a6_53_flash_fwd_hdim192_bf16_paged_split_softcapall_sm80_cu_cb12e5b6_31494cuda3std3__45__cpo3endE
	.align		8
        /*0010*/ 	.dword	_ZN89_INTERNAL_5a5148a6_53_flash_fwd_hdim192_bf16_paged_split_softcapall_sm80_cu_cb12e5b6_31494cuda3std3__45__cpo6cbeginE
	.align		8
        /*0018*/ 	.dword	_ZN89_INTERNAL_5a5148a6_53_flash_fwd_hdim192_bf16_paged_split_softcapall_sm80_cu_cb12e5b6_31494cuda3std3__45__cpo4cendE
	.align		8
        /*0020*/ 	.dword	_ZN89_INTERNAL_5a5148a6_53_flash_fwd_hdim192_bf16_paged_split_softcapall_sm80_cu_cb12e5b6_31494cuda3std3__491_GLOBAL__N__5a5148a6_53_flash_fwd_hdim192_bf16_paged_split_softcapall_sm80_cu_cb12e5b6_31496ignoreE
	.align		8
        /*0028*/ 	.dword	_ZN89_INTERNAL_5a5148a6_53_flash_fwd_hdim192_bf16_paged_split_softcapall_sm80_cu_cb12e5b6_31494cuda3std3__419piecewise_constructE
	.align		8
        /*0030*/ 	.dword	_ZN89_INTERNAL_5a5148a6_53_flash_fwd_hdim192_bf16_paged_split_softcapall_sm80_cu_cb12e5b6_31494cuda3std3__48in_placeE
	.align		8
        /*0038*/ 	.dword	_ZN89_INTERNAL_5a5148a6_53_flash_fwd_hdim192_bf16_paged_split_softcapall_sm80_cu_cb12e5b6_31494cuda3std6ranges3__45__cpo4swapE
	.align		8
        /*0040*/ 	.dword	_ZN89_INTERNAL_5a5148a6_53_flash_fwd_hdim192_bf16_paged_split_softcapall_sm80_cu_cb12e5b6_31494cuda3std6ranges3__45__cpo9iter_moveE
	.align		8
        /*0048*/ 	.dword	_ZN89_INTERNAL_5a5148a6_53_flash_fwd_hdim192_bf16_paged_split_softcapall_sm80_cu_cb12e5b6_31494cute7productE
	.align		8
        /*0050*/ 	.dword	_ZN89_INTERNAL_5a5148a6_53_flash_fwd_hdim192_bf16_paged_split_softcapall_sm80_cu_cb12e5b6_31494cute1_E


//--------------------- .nv.constant0._ZN7cutlass13device_kernelIN5flash19enable_sm80_to_sm89INS1_16FlashAttnFwdSm80INS1_25CollectiveMainloopFwdSm80ILi8ELi1ELb0EN4cute5tupleIJNS5_1CILi128EEENS7_ILi64EEENS7_ILi192EEEEEELi192ENS_10bfloat16_tEfNS_4arch4Sm80ELb0ELb0ELb1ELb0ELb1ELb0ELb1ELb1EEENS1_21CollectiveEpilogueFwdINS6_IJS8_SA_S9_EEENS6_IJNS7_ILi1EEESI_SI_EEESC_SE_Li256ELb0ELb1ELb1ELb0EEENS1_19SingleTileSchedulerILb0ELb1ELb1ELi128EEEEEEEEEvNT_6ParamsE --------------------------
	.section	.nv.constant0._ZN7cutlass13device_kernelIN5flash19enable_sm80_to_sm89INS1_16FlashAttnFwdSm80INS1_25CollectiveMainloopFwdSm80ILi8ELi1ELb0EN4cute5tupleIJNS5_1CILi128EEENS7_ILi64EEENS7_ILi192EEEEEELi192ENS_10bfloat16_tEfNS_4arch4Sm80ELb0ELb0ELb1ELb0ELb1ELb0ELb1ELb1EEENS1_21CollectiveEpilogueFwdINS6_IJS8_SA_S9_EEENS6_IJNS7_ILi1EEESI_SI_EEESC_SE_Li256ELb0ELb1ELb1ELb0EEENS1_19SingleTileSchedulerILb0ELb1ELb1ELi128EEEEEEEEEvNT_6ParamsE,"a",@progbits
	.sectionflags	@""
	.align	4
.nv.constant0._ZN7cutlass13device_kernelIN5flash19enable_sm80_to_sm89INS1_16FlashAttnFwdSm80INS1_25CollectiveMainloopFwdSm80ILi8ELi1ELb0EN4cute5tupleIJNS5_1CILi128EEENS7_ILi64EEENS7_ILi192EEEEEELi192ENS_10bfloat16_tEfNS_4arch4Sm80ELb0ELb0ELb1ELb0ELb1ELb0ELb1ELb1EEENS1_21CollectiveEpilogueFwdINS6_IJS8_SA_S9_EEENS6_IJNS7_ILi1EEESI_SI_EEESC_SE_Li256ELb0ELb1ELb1ELb0EEENS1_19SingleTileSchedulerILb0ELb1ELb1ELi128EEEEEEEEEvNT_6ParamsE:
	.zero		1400


//--------------------- .nv.constant0._ZN7cutlass13device_kernelIN5flash19enable_sm80_to_sm89INS1_16FlashAttnFwdSm80INS1_25CollectiveMainloopFwdSm80ILi8ELi1ELb0EN4cute5tupleIJNS5_1CILi128EEENS7_ILi64EEENS7_ILi192EEEEEELi192ENS_10bfloat16_tEfNS_4arch4Sm80ELb0ELb0ELb1ELb1ELb1ELb0ELb1ELb1EEENS1_21CollectiveEpilogueFwdINS6_IJS8_SA_S9_EEENS6_IJNS7_ILi1EEESI_SI_EEESC_SE_Li256ELb1ELb1ELb1ELb0EEENS1_36VarlenDynamicPersistentTileSchedulerILi128ELi64ELi256ELi256ELb1ELb1ELb0ELb0ELb1ELb1EEEEEEEEEvNT_6ParamsE --------------------------
	.section	.nv.constant0._ZN7cutlass13device_kernelIN5flash19enable_sm80_to_sm89INS1_16FlashAttnFwdSm80INS1_25CollectiveMainloopFwdSm80ILi8ELi1ELb0EN4cute5tupleIJNS5_1CILi128EEENS7_ILi64EEENS7_ILi192EEEEEELi192ENS_10bfloat16_tEfNS_4arch4Sm80ELb0ELb0ELb1ELb1ELb1ELb0ELb1ELb1EEENS1_21CollectiveEpilogueFwdINS6_IJS8_SA_S9_EEENS6_IJNS7_ILi1EEESI_SI_EEESC_SE_Li256ELb1ELb1ELb1ELb0EEENS1_36VarlenDynamicPersistentTileSchedulerILi128ELi64ELi256ELi256ELb1ELb1ELb0ELb0ELb1ELb1EEEEEEEEEvNT_6ParamsE,"a",@progbits
	.sectionflags	@""
	.align	4
.nv.constant0._ZN7cutlass13device_kernelIN5flash19enable_sm80_to_sm89INS1_16FlashAttnFwdSm80INS1_25CollectiveMainloopFwdSm80ILi8ELi1ELb0EN4cute5tupleIJNS5_1CILi128EEENS7_ILi64EEENS7_ILi192EEEEEELi192ENS_10bfloat16_tEfNS_4arch4Sm80ELb0ELb0ELb1ELb1ELb1ELb0ELb1ELb1EEENS1_21CollectiveEpilogueFwdINS6_IJS8_SA_S9_EEENS6_IJNS7_ILi1EEESI_SI_EEESC_SE_Li256ELb1ELb1ELb1ELb0EEENS1_36VarlenDynamicPersistentTileSchedulerILi128ELi64ELi256ELi256ELb1ELb1ELb0ELb0ELb1ELb1EEEEEEEEEvNT_6ParamsE:
	.zero		1432


//--------------------- .nv.constant0._ZN7cutlass13device_kernelIN5flash19enable_sm80_to_sm89INS1_16FlashAttnFwdSm80INS1_25CollectiveMainloopFwdSm80ILi8ELi1ELb0EN4cute5tupleIJNS5_1CILi128EEENS7_ILi64EEENS7_ILi192EEEEEELi192ENS_10bfloat16_tEfNS_4arch4Sm80ELb0ELb0ELb1ELb1ELb1ELb1ELb1ELb1EEENS1_21CollectiveEpilogueFwdINS6_IJS8_SA_S9_EEENS6_IJNS7_ILi1EEESI_SI_EEESC_SE_Li256ELb1ELb1ELb1ELb0EEENS1_36VarlenDynamicPersistentTileSchedulerILi128ELi64ELi256ELi256ELb1ELb1ELb0ELb0ELb1ELb1EEEEEEEEEvNT_6ParamsE --------------------------
	.section	.nv.constant0._ZN7cutlass13device_kernelIN5flash19enable_sm80_to_sm89INS1_16FlashAttnFwdSm80INS1_25CollectiveMainloopFwdSm80ILi8ELi1ELb0EN4cute5tupleIJNS5_1CILi128EEENS7_ILi64EEENS7_ILi192EEEEEELi192ENS_10bfloat16_tEfNS_4arch4Sm80ELb0ELb0ELb1ELb1ELb1ELb1ELb1ELb1EEENS1_21CollectiveEpilogueFwdINS6_IJS8_SA_S9_EEENS6_IJNS7_ILi1EEESI_SI_EEESC_SE_Li256ELb1ELb1ELb1ELb0EEENS1_36VarlenDynamicPersistentTileSchedulerILi128ELi64ELi256ELi256ELb1ELb1ELb0ELb0ELb1ELb1EEEEEEEEEvNT_6ParamsE,"a",@progbits
	.sectionflags	@""
	.align	4
.nv.constant0._ZN7cutlass13device_kernelIN5flash19enable_sm80_to_sm89INS1_16FlashAttnFwdSm80INS1_25CollectiveMainloopFwdSm80ILi8ELi1ELb0EN4cute5tupleIJNS5_1CILi128EEENS7_ILi64EEENS7_ILi192EEEEEELi192ENS_10bfloat16_tEfNS_4arch4Sm80ELb0ELb0ELb1ELb1ELb1ELb1ELb1ELb1EEENS1_21CollectiveEpilogueFwdINS6_IJS8_SA_S9_EEENS6_IJNS7_ILi1EEESI_SI_EEESC_SE_Li256ELb1ELb1ELb1ELb0EEENS1_36VarlenDynamicPersistentTileSchedulerILi128ELi64ELi256ELi256ELb1ELb1ELb0ELb0ELb1ELb1EEEEEEEEEvNT_6ParamsE:
	.zero		1432


//--------------------- .nv.constant0._ZN7cutlass13device_kernelIN5flash19enable_sm80_to_sm89INS1_16FlashAttnFwdSm80INS1_25CollectiveMainloopFwdSm80ILi8ELi1ELb0EN4cute5tupleIJNS5_1CILi128EEENS7_ILi64EEENS7_ILi192EEEEEELi192ENS_10bfloat16_tEfNS_4arch4Sm80ELb0ELb1ELb1ELb0ELb1ELb0ELb1ELb1EEENS1_21CollectiveEpilogueFwdINS6_IJS8_SA_S9_EEENS6_IJNS7_ILi1EEESI_SI_EEESC_SE_Li256ELb0ELb1ELb1ELb0EEENS1_19SingleTileSchedulerILb0ELb1ELb1ELi128EEEEEEEEEvNT_6ParamsE --------------------------
	.section	.nv.constant0._ZN7cutlass13device_kernelIN5flash19enable_sm80_to_sm89INS1_16FlashAttnFwdSm80INS1_25CollectiveMainloopFwdSm80ILi8ELi1ELb0EN4cute5tupleIJNS5_1CILi128EEENS7_ILi64EEENS7_ILi192EEEEEELi192ENS_10bfloat16_tEfNS_4arch4Sm80ELb0ELb1ELb1ELb0ELb1ELb0ELb1ELb1EEENS1_21CollectiveEpilogueFwdINS6_IJS8_SA_S9_EEENS6_IJNS7_ILi1EEESI_SI_EEESC_SE_Li256ELb0ELb1ELb1ELb0EEENS1_19SingleTileSchedulerILb0ELb1ELb1ELi128EEEEEEEEEvNT_6ParamsE,"a",@progbits
	.sectionflags	@""
	.align	4
.nv.constant0._ZN7cutlass13device_kernelIN5flash19enable_sm80_to_sm89INS1_16FlashAttnFwdSm80INS1_25CollectiveMainloopFwdSm80ILi8ELi1ELb0EN4cute5tupleIJNS5_1CILi128EEENS7_ILi64EEENS7_ILi192EEEEEELi192ENS_10bfloat16_tEfNS_4arch4Sm80ELb0ELb1ELb1ELb0ELb1ELb0ELb1ELb1EEENS1_21CollectiveEpilogueFwdINS6_IJS8_SA_S9_EEENS6_IJNS7_ILi1EEESI_SI_EEESC_SE_Li256ELb0ELb1ELb1ELb0EEENS1_19SingleTileSchedulerILb0ELb1ELb1ELi128EEEEEEEEEvNT_6ParamsE:
	.zero		1400


//--------------------- .nv.constant0._ZN7cutlass13device_kernelIN5flash19enable_sm80_to_sm89INS1_16FlashAttnFwdSm80INS1_25CollectiveMainloopFwdSm80ILi8ELi1ELb0EN4cute5tupleIJNS5_1CILi128EEENS7_ILi64EEENS7_ILi192EEEEEELi192ENS_10bfloat16_tEfNS_4arch4Sm80ELb0ELb1ELb1ELb1ELb1ELb0ELb1ELb1EEENS1_21CollectiveEpilogueFwdINS6_IJS8_SA_S9_EEENS6_IJNS7_ILi1EEESI_SI_EEESC_SE_Li256ELb1ELb1ELb1ELb0EEENS1_36VarlenDynamicPersistentTileSchedulerILi128ELi64ELi256ELi256ELb1ELb1ELb0ELb1ELb0ELb1EEEEEEEEEvNT_6ParamsE --------------------------
	.section	.nv.constant0._ZN7cutlass13device_kernelIN5flash19enable_sm80_to_sm89INS1_16FlashAttnFwdSm80INS1_25CollectiveMainloopFwdSm80ILi8ELi1ELb0EN4cute5tupleIJNS5_1CILi128EEENS7_ILi64EEENS7_ILi192EEEEEELi192ENS_10bfloat16_tEfNS_4arch4Sm80ELb0ELb1ELb1ELb1ELb1ELb0ELb1ELb1EEENS1_21CollectiveEpilogueFwdINS6_IJS8_SA_S9_EEENS6_IJNS7_ILi1EEESI_SI_EEESC_SE_Li256ELb1ELb1ELb1ELb0EEENS1_36VarlenDynamicPersistentTileSchedulerILi128ELi64ELi256ELi256ELb1ELb1ELb0ELb1ELb0ELb1EEEEEEEEEvNT_6ParamsE,"a",@progbits
	.sectionflags	@""
	.align	4
.nv.constant0._ZN7cutlass13device_kernelIN5flash19enable_sm80_to_sm89INS1_16FlashAttnFwdSm80INS1_25CollectiveMainloopFwdSm80ILi8ELi1ELb0EN4cute5tupleIJNS5_1CILi128EEENS7_ILi64EEENS7_ILi192EEEEEELi192ENS_10bfloat16_tEfNS_4arch4Sm80ELb0ELb1ELb1ELb1ELb1ELb0ELb1ELb1EEENS1_21CollectiveEpilogueFwdINS6_IJS8_SA_S9_EEENS6_IJNS7_ILi1EEESI_SI_EEESC_SE_Li256ELb1ELb1ELb1ELb0EEENS1_36VarlenDynamicPersistentTileSchedulerILi128ELi64ELi256ELi256ELb1ELb1ELb0ELb1ELb0ELb1EEEEEEEEEvNT_6ParamsE:
	.zero		1432


//--------------------- .nv.constant0._ZN7cutlass13device_kernelIN5flash19enable_sm80_to_sm89INS1_16FlashAttnFwdSm80INS1_25CollectiveMainloopFwdSm80ILi8ELi1ELb0EN4cute5tupleIJNS5_1CILi128EEENS7_ILi64EEENS7_ILi192EEEEEELi192ENS_10bfloat16_tEfNS_4arch4Sm80ELb0ELb1ELb1ELb1ELb1ELb1ELb1ELb1EEENS1_21CollectiveEpilogueFwdINS6_IJS8_SA_S9_EEENS6_IJNS7_ILi1EEESI_SI_EEESC_SE_Li256ELb1ELb1ELb1ELb0EEENS1_36VarlenDynamicPersistentTileSchedulerILi128ELi64ELi256ELi256ELb1ELb1ELb0ELb1ELb0ELb1EEEEEEEEEvNT_6ParamsE --------------------------
	.section	.nv.constant0._ZN7cutlass13device_kernelIN5flash19enable_sm80_to_sm89INS1_16FlashAttnFwdSm80INS1_25CollectiveMainloopFwdSm80ILi8ELi1ELb0EN4cute5tupleIJNS5_1CILi128EEENS7_ILi64EEENS7_ILi192EEEEEELi192ENS_10bfloat16_tEfNS_4arch4Sm80ELb0ELb1ELb1ELb1ELb1ELb1ELb1ELb1EEENS1_21CollectiveEpilogueFwdINS6_IJS8_SA_S9_EEENS6_IJNS7_ILi1EEESI_SI_EEESC_SE_Li256ELb1ELb1ELb1ELb0EEENS1_36VarlenDynamicPersistentTileSchedulerILi128ELi64ELi256ELi256ELb1ELb1ELb0ELb1ELb0ELb1EEEEEEEEEvNT_6ParamsE,"a",@progbits
	.sectionflags	@""
	.align	4
.nv.constant0._ZN7cutlass13device_kernelIN5flash19enable_sm80_to_sm89INS1_16FlashAttnFwdSm80INS1_25CollectiveMainloopFwdSm80ILi8ELi1ELb0EN4cute5tupleIJNS5_1CILi128EEENS7_ILi64EEENS7_ILi192EEEEEELi192ENS_10bfloat16_tEfNS_4arch4Sm80ELb0ELb1ELb1ELb1ELb1ELb1ELb1ELb1EEENS1_21CollectiveEpilogueFwdINS6_IJS8_SA_S9_EEENS6_IJNS7_ILi1EEESI_SI_EEESC_SE_Li256ELb1ELb1ELb1ELb0EEENS1_36VarlenDynamicPersistentTileSchedulerILi128ELi64ELi256ELi256ELb1ELb1ELb0ELb1ELb0ELb1EEEEEEEEEvNT_6ParamsE:
	.zero		1432


//--------------------- .nv.constant0._ZN7cutlass13device_kernelIN5flash19enable_sm80_to_sm89INS1_16FlashAttnFwdSm80INS1_25CollectiveMainloopFwdSm80ILi8ELi1ELb0EN4cute5tupleIJNS5_1CILi128EEENS7_ILi64EEENS7_ILi192EEEEEELi192ENS_10bfloat16_tEfNS_4arch4Sm80ELb1ELb0ELb1ELb0ELb1ELb0ELb1ELb1EEENS1_21CollectiveEpilogueFwdINS6_IJS8_SA_S9_EEENS6_IJNS7_ILi1EEESI_SI_EEESC_SE_Li256ELb0ELb1ELb1ELb0EEENS1_30DynamicPersistentTileSchedulerILi256ELi256ELb1ELb1ELb0EEEEEEEEEvNT_6ParamsE --------------------------
	.section	.nv.constant0._ZN7cutlass13device_kernelIN5flash19enable_sm80_to_sm89INS1_16FlashAttnFwdSm80INS1_25CollectiveMainloopFwdSm80ILi8ELi1ELb0EN4cute5tupleIJNS5_1CILi128EEENS7_ILi64EEENS7_ILi192EEEEEELi192ENS_10bfloat16_tEfNS_4arch4Sm80ELb1ELb0ELb1ELb0ELb1ELb0ELb1ELb1EEENS1_21CollectiveEpilogueFwdINS6_IJS8_SA_S9_EEENS6_IJNS7_ILi1EEESI_SI_EEESC_SE_Li256ELb0ELb1ELb1ELb0EEENS1_30DynamicPersistentTileSchedulerILi256ELi256ELb1ELb1ELb0EEEEEEEEEvNT_6ParamsE,"a",@progbits
	.sectionflags	@""
	.align	4
.nv.constant0._ZN7cutlass13device_kernelIN5flash19enable_sm80_to_sm89INS1_16FlashAttnFwdSm80INS1_25CollectiveMainloopFwdSm80ILi8ELi1ELb0EN4cute5tupleIJNS5_1CILi128EEENS7_ILi64EEENS7_ILi192EEEEEELi192ENS_10bfloat16_tEfNS_4arch4Sm80ELb1ELb0ELb1ELb0ELb1ELb0ELb1ELb1EEENS1_21CollectiveEpilogueFwdINS6_IJS8_SA_S9_EEENS6_IJNS7_ILi1EEESI_SI_EEESC_SE_Li256ELb0ELb1ELb1ELb0EEENS1_30DynamicPersistentTileSchedulerILi256ELi256ELb1ELb1ELb0EEEEEEEEEvNT_6ParamsE:
	.zero		1416


//--------------------- .nv.constant0._ZN7cutlass13device_kernelIN5flash19enable_sm80_to_sm89INS1_16FlashAttnFwdSm80INS1_25CollectiveMainloopFwdSm80ILi8ELi1ELb0EN4cute5tupleIJNS5_1CILi128EEENS7_ILi64EEENS7_ILi192EEEEEELi192ENS_10bfloat16_tEfNS_4arch4Sm80ELb1ELb0ELb1ELb1ELb1ELb0ELb1ELb1EEENS1_21CollectiveEpilogueFwdINS6_IJS8_SA_S9_EEENS6_IJNS7_ILi1EEESI_SI_EEESC_SE_Li256ELb1ELb1ELb1ELb0EEENS1_36VarlenDynamicPersistentTileSchedulerILi128ELi64ELi256ELi256ELb1ELb1ELb0ELb1ELb1ELb1EEEEEEEEEvNT_6ParamsE --------------------------
	.section	.nv.constant0._ZN7cutlass13device_kernelIN5flash19enable_sm80_to_sm89INS1_16FlashAttnFwdSm80INS1_25CollectiveMainloopFwdSm80ILi8ELi1ELb0EN4cute5tupleIJNS5_1CILi128EEENS7_ILi64EEENS7_ILi192EEEEEELi192ENS_10bfloat16_tEfNS_4arch4Sm80ELb1ELb0ELb1ELb1ELb1ELb0ELb1ELb1EEENS1_21CollectiveEpilogueFwdINS6_IJS8_SA_S9_EEENS6_IJNS7_ILi1EEESI_SI_EEESC_SE_Li256ELb1ELb1ELb1ELb0EEENS1_36VarlenDynamicPersistentTileSchedulerILi128ELi64ELi256ELi256ELb1ELb1ELb0ELb1ELb1ELb1EEEEEEEEEvNT_6ParamsE,"a",@progbits
	.sectionflags	@""
	.align	4
.nv.constant0._ZN7cutlass13device_kernelIN5flash19enable_sm80_to_sm89INS1_16FlashAttnFwdSm80INS1_25CollectiveMainloopFwdSm80ILi8ELi1ELb0EN4cute5tupleIJNS5_1CILi128EEENS7_ILi64EEENS7_ILi192EEEEEELi192ENS_10bfloat16_tEfNS_4arch4Sm80ELb1ELb0ELb1ELb1ELb1ELb0ELb1ELb1EEENS1_21CollectiveEpilogueFwdINS6_IJS8_SA_S9_EEENS6_IJNS7_ILi1EEESI_SI_EEESC_SE_Li256ELb1ELb1ELb1ELb0EEENS1_36VarlenDynamicPersistentTileSchedulerILi128ELi64ELi256ELi256ELb1ELb1ELb0ELb1ELb1ELb1EEEEEEEEEvNT_6ParamsE:
	.zero		1432


//--------------------- .nv.constant0._ZN7cutlass13device_kernelIN5flash19enable_sm80_to_sm89INS1_16FlashAttnFwdSm80INS1_25CollectiveMainloopFwdSm80ILi8ELi1ELb0EN4cute5tupleIJNS5_1CILi128EEENS7_ILi64EEENS7_ILi192EEEEEELi192ENS_10bfloat16_tEfNS_4arch4Sm80ELb1ELb0ELb1ELb1ELb1ELb1ELb1ELb1EEENS1_21CollectiveEpilogueFwdINS6_IJS8_SA_S9_EEENS6_IJNS7_ILi1EEESI_SI_EEESC_SE_Li256ELb1ELb1ELb1ELb0EEENS1_36VarlenDynamicPersistentTileSchedulerILi128ELi64ELi256ELi256ELb1ELb1ELb0ELb1ELb1ELb1EEEEEEEEEvNT_6ParamsE --------------------------
	.section	.nv.constant0._ZN7cutlass13device_kernelIN5flash19enable_sm80_to_sm89INS1_16FlashAttnFwdSm80INS1_25CollectiveMainloopFwdSm80ILi8ELi1ELb0EN4cute5tupleIJNS5_1CILi128EEENS7_ILi64EEENS7_ILi192EEEEEELi192ENS_10bfloat16_tEfNS_4arch4Sm80ELb1ELb0ELb1ELb1ELb1ELb1ELb1ELb1EEENS1_21CollectiveEpilogueFwdINS6_IJS8_SA_S9_EEENS6_IJNS7_ILi1EEESI_SI_EEESC_SE_Li256ELb1ELb1ELb1ELb0EEENS1_36VarlenDynamicPersistentTileSchedulerILi128ELi64ELi256ELi256ELb1ELb1ELb0ELb1ELb1ELb1EEEEEEEEEvNT_6ParamsE,"a",@progbits
	.sectionflags	@""
	.align	4
.nv.constant0._ZN7cutlass13device_kernelIN5flash19enable_sm80_to_sm89INS1_16FlashAttnFwdSm80INS1_25CollectiveMainloopFwdSm80ILi8ELi1ELb0EN4cute5tupleIJNS5_1CILi128EEENS7_ILi64EEENS7_ILi192EEEEEELi192ENS_10bfloat16_tEfNS_4arch4Sm80ELb1ELb0ELb1ELb1ELb1ELb1ELb1ELb1EEENS1_21CollectiveEpilogueFwdINS6_IJS8_SA_S9_EEENS6_IJNS7_ILi1EEESI_SI_EEESC_SE_Li256ELb1ELb1ELb1ELb0EEENS1_36VarlenDynamicPersistentTileSchedulerILi128ELi64ELi256ELi256ELb1ELb1ELb0ELb1ELb1ELb1EEEEEEEEEvNT_6ParamsE:
	.zero		1432


//--------------------- .nv.constant0._ZN7cutlass13device_kernelIN5flash19enable_sm80_to_sm89INS1_16FlashAttnFwdSm80INS1_25CollectiveMainloopFwdSm80ILi8ELi2ELb0EN4cute5tupleIJNS5_1CILi128EEENS7_ILi64EEENS7_ILi192EEEEEELi192ENS_10bfloat16_tEfNS_4arch4Sm80ELb0ELb0ELb1ELb0ELb1ELb0ELb1ELb1EEENS1_21CollectiveEpilogueFwdINS6_IJS8_SA_S9_EEENS6_IJNS7_ILi1EEESI_SI_EEESC_SE_Li256ELb0ELb1ELb1ELb0EEENS1_19SingleTileSchedulerILb0ELb1ELb1ELi128EEEEEEEEEvNT_6ParamsE --------------------------
	.section	.nv.constant0._ZN7cutlass13device_kernelIN5flash19enable_sm80_to_sm89INS1_16FlashAttnFwdSm80INS1_25CollectiveMainloopFwdSm80ILi8ELi2ELb0EN4cute5tupleIJNS5_1CILi128EEENS7_ILi64EEENS7_ILi192EEEEEELi192ENS_10bfloat16_tEfNS_4arch4Sm80ELb0ELb0ELb1ELb0ELb1ELb0ELb1ELb1EEENS1_21CollectiveEpilogueFwdINS6_IJS8_SA_S9_EEENS6_IJNS7_ILi1EEESI_SI_EEESC_SE_Li256ELb0ELb1ELb1ELb0EEENS1_19SingleTileSchedulerILb0ELb1ELb1ELi128EEEEEEEEEvNT_6ParamsE,"a",@progbits
	.sectionflags	@""
	.align	4
.nv.constant0._ZN7cutlass13device_kernelIN5flash19enable_sm80_to_sm89INS1_16FlashAttnFwdSm80INS1_25CollectiveMainloopFwdSm80ILi8ELi2ELb0EN4cute5tupleIJNS5_1CILi128EEENS7_ILi64EEENS7_ILi192EEEEEELi192ENS_10bfloat16_tEfNS_4arch4Sm80ELb0ELb0ELb1ELb0ELb1ELb0ELb1ELb1EEENS1_21CollectiveEpilogueFwdINS6_IJS8_SA_S9_EEENS6_IJNS7_ILi1EEESI_SI_EEESC_SE_Li256ELb0ELb1ELb1ELb0EEENS1_19SingleTileSchedulerILb0ELb1ELb1ELi128EEEEEEEEEvNT_6ParamsE:
	.zero		1400


//--------------------- .nv.constant0._ZN7cutlass13device_kernelIN5flash19enable_sm80_to_sm89INS1_16FlashAttnFwdSm80INS1_25CollectiveMainloopFwdSm80ILi8ELi2ELb0EN4cute5tupleIJNS5_1CILi128EEENS7_ILi64EEENS7_ILi192EEEEEELi192ENS_10bfloat16_tEfNS_4arch4Sm80ELb0ELb0ELb1ELb1ELb1ELb0ELb1ELb1EEENS1_21CollectiveEpilogueFwdINS6_IJS8_SA_S9_EEENS6_IJNS7_ILi1EEESI_SI_EEESC_SE_Li256ELb1ELb1ELb1ELb0EEENS1_36VarlenDynamicPersistentTileSchedulerILi128ELi64ELi256ELi256ELb1ELb1ELb0ELb0ELb1ELb1EEEEEEEEEvNT_6ParamsE --------------------------
	.section	.nv.constant0._ZN7cutlass13device_kernelIN5flash19enable_sm80_to_sm89INS1_16FlashAttnFwdSm80INS1_25CollectiveMainloopFwdSm80ILi8ELi2ELb0EN4cute5tupleIJNS5_1CILi128EEENS7_ILi64EEENS7_ILi192EEEEEELi192ENS_10bfloat16_tEfNS_4arch4Sm80ELb0ELb0ELb1ELb1ELb1ELb0ELb1ELb1EEENS1_21CollectiveEpilogueFwdINS6_IJS8_SA_S9_EEENS6_IJNS7_ILi1EEESI_SI_EEESC_SE_Li256ELb1ELb1ELb1ELb0EEENS1_36VarlenDynamicPersistentTileSchedulerILi128ELi64ELi256ELi256ELb1ELb1ELb0ELb0ELb1ELb1EEEEEEEEEvNT_6ParamsE,"a",@progbits
	.sectionflags	@""
	.align	4
.nv.constant0._ZN7cutlass13device_kernelIN5flash19enable_sm80_to_sm89INS1_16FlashAttnFwdSm80INS1_25CollectiveMainloopFwdSm80ILi8ELi2ELb0EN4cute5tupleIJNS5_1CILi128EEENS7_ILi64EEENS7_ILi192EEEEEELi192ENS_10bfloat16_tEfNS_4arch4Sm80ELb0ELb0ELb1ELb1ELb1ELb0ELb1ELb1EEENS1_21CollectiveEpilogueFwdINS6_IJS8_SA_S9_EEENS6_IJNS7_ILi1EEESI_SI_EEESC_SE_Li256ELb1ELb1ELb1ELb0EEENS1_36VarlenDynamicPersistentTileSchedulerILi128ELi64ELi256ELi256ELb1ELb1ELb0ELb0ELb1ELb1EEEEEEEEEvNT_6ParamsE:
	.zero		1432


//--------------------- .nv.constant0._ZN7cutlass13device_kernelIN5flash19enable_sm80_to_sm89INS1_16FlashAttnFwdSm80INS1_25CollectiveMainloopFwdSm80ILi8ELi2ELb0EN4cute5tupleIJNS5_1CILi128EEENS7_ILi64EEENS7_ILi192EEEEEELi192ENS_10bfloat16_tEfNS_4arch4Sm80ELb0ELb0ELb1ELb1ELb1ELb1ELb1ELb1EEENS1_21CollectiveEpilogueFwdINS6_IJS8_SA_S9_EEENS6_IJNS7_ILi1EEESI_SI_EEESC_SE_Li256ELb1ELb1ELb1ELb0EEENS1_36VarlenDynamicPersistentTileSchedulerILi128ELi64ELi256ELi256ELb1ELb1ELb0ELb0ELb1ELb1EEEEEEEEEvNT_6ParamsE --------------------------
	.section	.nv.constant0._ZN7cutlass13device_kernelIN5flash19enable_sm80_to_sm89INS1_16FlashAttnFwdSm80INS1_25CollectiveMainloopFwdSm80ILi8ELi2ELb0EN4cute5tupleIJNS5_1CILi128EEENS7_ILi64EEENS7_ILi192EEEEEELi192ENS_10bfloat16_tEfNS_4arch4Sm80ELb0ELb0ELb1ELb1ELb1ELb1ELb1ELb1EEENS1_21CollectiveEpilogueFwdINS6_IJS8_SA_S9_EEENS6_IJNS7_ILi1EEESI_SI_EEESC_SE_Li256ELb1ELb1ELb1ELb0EEENS1_36VarlenDynamicPersistentTileSchedulerILi128ELi64ELi256ELi256ELb1ELb1ELb0ELb0ELb1ELb1EEEEEEEEEvNT_6ParamsE,"a",@progbits
	.sectionflags	@""
	.align	4
.nv.constant0._ZN7cutlass13device_kernelIN5flash19enable_sm80_to_sm89INS1_16FlashAttnFwdSm80INS1_25CollectiveMainloopFwdSm80ILi8ELi2ELb0EN4cute5tupleIJNS5_1CILi128EEENS7_ILi64EEENS7_ILi192EEEEEELi192ENS_10bfloat16_tEfNS_4arch4Sm80ELb0ELb0ELb1ELb1ELb1ELb1ELb1ELb1EEENS1_21CollectiveEpilogueFwdINS6_IJS8_SA_S9_EEENS6_IJNS7_ILi1EEESI_SI_EEESC_SE_Li256ELb1ELb1ELb1ELb0EEENS1_36VarlenDynamicPersistentTileSchedulerILi128ELi64ELi256ELi256ELb1ELb1ELb0ELb0ELb1ELb1EEEEEEEEEvNT_6ParamsE:
	.zero		1432


//--------------------- .nv.constant0._ZN7cutlass13device_kernelIN5flash19enable_sm80_to_sm89INS1_16FlashAttnFwdSm80INS1_25CollectiveMainloopFwdSm80ILi8ELi2ELb0EN4cute5tupleIJNS5_1CILi128EEENS7_ILi64EEENS7_ILi192EEEEEELi192ENS_10bfloat16_tEfNS_4arch4Sm80ELb0ELb1ELb1ELb0ELb1ELb0ELb1ELb1EEENS1_21CollectiveEpilogueFwdINS6_IJS8_SA_S9_EEENS6_IJNS7_ILi1EEESI_SI_EEESC_SE_Li256ELb0ELb1ELb1ELb0EEENS1_19SingleTileSchedulerILb0ELb1ELb1ELi128EEEEEEEEEvNT_6ParamsE --------------------------
	.section	.nv.constant0._ZN7cutlass13device_kernelIN5flash19enable_sm80_to_sm89INS1_16FlashAttnFwdSm80INS1_25CollectiveMainloopFwdSm80ILi8ELi2ELb0EN4cute5tupleIJNS5_1CILi128EEENS7_ILi64EEENS7_ILi192EEEEEELi192ENS_10bfloat16_tEfNS_4arch4Sm80ELb0ELb1ELb1ELb0ELb1ELb0ELb1ELb1EEENS1_21CollectiveEpilogueFwdINS6_IJS8_SA_S9_EEENS6_IJNS7_ILi1EEESI_SI_EEESC_SE_Li256ELb0ELb1ELb1ELb0EEENS1_19SingleTileSchedulerILb0ELb1ELb1ELi128EEEEEEEEEvNT_6ParamsE,"a",@progbits
	.sectionflags	@""
	.align	4
.nv.constant0._ZN7cutlass13device_kernelIN5flash19enable_sm80_to_sm89INS1_16FlashAttnFwdSm80INS1_25CollectiveMainloopFwdSm80ILi8ELi2ELb0EN4cute5tupleIJNS5_1CILi128EEENS7_ILi64EEENS7_ILi192EEEEEELi192ENS_10bfloat16_tEfNS_4arch4Sm80ELb0ELb1ELb1ELb0ELb1ELb0ELb1ELb1EEENS1_21CollectiveEpilogueFwdINS6_IJS8_SA_S9_EEENS6_IJNS7_ILi1EEESI_SI_EEESC_SE_Li256ELb0ELb1ELb1ELb0EEENS1_19SingleTileSchedulerILb0ELb1ELb1ELi128EEEEEEEEEvNT_6ParamsE:
	.zero		1400


//--------------------- .nv.constant0._ZN7cutlass13device_kernelIN5flash19enable_sm80_to_sm89INS1_16FlashAttnFwdSm80INS1_25CollectiveMainloopFwdSm80ILi8ELi2ELb0EN4cute5tupleIJNS5_1CILi128EEENS7_ILi64EEENS7_ILi192EEEEEELi192ENS_10bfloat16_tEfNS_4arch4Sm80ELb0ELb1ELb1ELb1ELb1ELb0ELb1ELb1EEENS1_21CollectiveEpilogueFwdINS6_IJS8_SA_S9_EEENS6_IJNS7_ILi1EEESI_SI_EEESC_SE_Li256ELb1ELb1ELb1ELb0EEENS1_36VarlenDynamicPersistentTileSchedulerILi128ELi64ELi256ELi256ELb1ELb1ELb0ELb1ELb0ELb1EEEEEEEEEvNT_6ParamsE --------------------------
	.section	.nv.constant0._ZN7cutlass13device_kernelIN5flash19enable_sm80_to_sm89INS1_16FlashAttnFwdSm80INS1_25CollectiveMainloopFwdSm80ILi8ELi2ELb0EN4cute5tupleIJNS5_1CILi128EEENS7_ILi64EEENS7_ILi192EEEEEELi192ENS_10bfloat16_tEfNS_4arch4Sm80ELb0ELb1ELb1ELb1ELb1ELb0ELb1ELb1EEENS1_21CollectiveEpilogueFwdINS6_IJS8_SA_S9_EEENS6_IJNS7_ILi1EEESI_SI_EEESC_SE_Li256ELb1ELb1ELb1ELb0EEENS1_36VarlenDynamicPersistentTileSchedulerILi128ELi64ELi256ELi256ELb1ELb1ELb0ELb1ELb0ELb1EEEEEEEEEvNT_6ParamsE,"a",@progbits
	.sectionflags	@""
	.align	4
.nv.constant0._ZN7cutlass13device_kernelIN5flash19enable_sm80_to_sm89INS1_16FlashAttnFwdSm80INS1_25CollectiveMainloopFwdSm80ILi8ELi2ELb0EN4cute5tupleIJNS5_1CILi128EEENS7_ILi64EEENS7_ILi192EEEEEELi192ENS_10bfloat16_tEfNS_4arch4Sm80ELb0ELb1ELb1ELb1ELb1ELb0ELb1ELb1EEENS1_21CollectiveEpilogueFwdINS6_IJS8_SA_S9_EEENS6_IJNS7_ILi1EEESI_SI_EEESC_SE_Li256ELb1ELb1ELb1ELb0EEENS1_36VarlenDynamicPersistentTileSchedulerILi128ELi64ELi256ELi256ELb1ELb1ELb0ELb1ELb0ELb1EEEEEEEEEvNT_6ParamsE:
	.zero		1432


//--------------------- .nv.constant0._ZN7cutlass13device_kernelIN5flash19enable_sm80_to_sm89INS1_16FlashAttnFwdSm80INS1_25CollectiveMainloopFwdSm80ILi8ELi2ELb0EN4cute5tupleIJNS5_1CILi128EEENS7_ILi64EEENS7_ILi192EEEEEELi192ENS_10bfloat16_tEfNS_4arch4Sm80ELb0ELb1ELb1ELb1ELb1ELb1ELb1ELb1EEENS1_21CollectiveEpilogueFwdINS6_IJS8_SA_S9_EEENS6_IJNS7_ILi1EEESI_SI_EEESC_SE_Li256ELb1ELb1ELb1ELb0EEENS1_36VarlenDynamicPersistentTileSchedulerILi128ELi64ELi256ELi256ELb1ELb1ELb0ELb1ELb0ELb1EEEEEEEEEvNT_6ParamsE --------------------------
	.section	.nv.constant0._ZN7cutlass13device_kernelIN5flash19enable_sm80_to_sm89INS1_16FlashAttnFwdSm80INS1_25CollectiveMainloopFwdSm80ILi8ELi2ELb0EN4cute5tupleIJNS5_1CILi128EEENS7_ILi64EEENS7_ILi192EEEEEELi192ENS_10bfloat16_tEfNS_4arch4Sm80ELb0ELb1ELb1ELb1ELb1ELb1ELb1ELb1EEENS1_21CollectiveEpilogueFwdINS6_IJS8_SA_S9_EEENS6_IJNS7_ILi1EEESI_SI_EEESC_SE_Li256ELb1ELb1ELb1ELb0EEENS1_36VarlenDynamicPersistentTileSchedulerILi128ELi64ELi256ELi256ELb1ELb1ELb0ELb1ELb0ELb1EEEEEEEEEvNT_6ParamsE,"a",@progbits
	.sectionflags	@""
	.align	4
.nv.constant0._ZN7cutlass13device_kernelIN5flash19enable_sm80_to_sm89INS1_16FlashAttnFwdSm80INS1_25CollectiveMainloopFwdSm80ILi8ELi2ELb0EN4cute5tupleIJNS5_1CILi128EEENS7_ILi64EEENS7_ILi192EEEEEELi192ENS_10bfloat16_tEfNS_4arch4Sm80ELb0ELb1ELb1ELb1ELb1ELb1ELb1ELb1EEENS1_21CollectiveEpilogueFwdINS6_IJS8_SA_S9_EEENS6_IJNS7_ILi1EEESI_SI_EEESC_SE_Li256ELb1ELb1ELb1ELb0EEENS1_36VarlenDynamicPersistentTileSchedulerILi128ELi64ELi256ELi256ELb1ELb1ELb0ELb1ELb0ELb1EEEEEEEEEvNT_6ParamsE:
	.zero		1432


//--------------------- .nv.constant0._ZN7cutlass13device_kernelIN5flash19enable_sm80_to_sm89INS1_16FlashAttnFwdSm80INS1_25CollectiveMainloopFwdSm80ILi8ELi2ELb0EN4cute5tupleIJNS5_1CILi128EEENS7_ILi64EEENS7_ILi192EEEEEELi192ENS_10bfloat16_tEfNS_4arch4Sm80ELb1ELb0ELb1ELb0ELb1ELb0ELb1ELb1EEENS1_21CollectiveEpilogueFwdINS6_IJS8_SA_S9_EEENS6_IJNS7_ILi1EEESI_SI_EEESC_SE_Li256ELb0ELb1ELb1ELb0EEENS1_30DynamicPersistentTileSchedulerILi256ELi256ELb1ELb1ELb0EEEEEEEEEvNT_6ParamsE --------------------------
	.section	.nv.constant0._ZN7cutlass13device_kernelIN5flash19enable_sm80_to_sm89INS1_16FlashAttnFwdSm80INS1_25CollectiveMainloopFwdSm80ILi8ELi2ELb0EN4cute5tupleIJNS5_1CILi128EEENS7_ILi64EEENS7_ILi192EEEEEELi192ENS_10bfloat16_tEfNS_4arch4Sm80ELb1ELb0ELb1ELb0ELb1ELb0ELb1ELb1EEENS1_21CollectiveEpilogueFwdINS6_IJS8_SA_S9_EEENS6_IJNS7_ILi1EEESI_SI_EEESC_SE_Li256ELb0ELb1ELb1ELb0EEENS1_30DynamicPersistentTileSchedulerILi256ELi256ELb1ELb1ELb0EEEEEEEEEvNT_6ParamsE,"a",@progbits
	.sectionflags	@""
	.align	4
.nv.constant0._ZN7cutlass13device_kernelIN5flash19enable_sm80_to_sm89INS1_16FlashAttnFwdSm80INS1_25CollectiveMainloopFwdSm80ILi8ELi2ELb0EN4cute5tupleIJNS5_1CILi128EEENS7_ILi64EEENS7_ILi192EEEEEELi192ENS_10bfloat16_tEfNS_4arch4Sm80ELb1ELb0ELb1ELb0ELb1ELb0ELb1ELb1EEENS1_21CollectiveEpilogueFwdINS6_IJS8_SA_S9_EEENS6_IJNS7_ILi1EEESI_SI_EEESC_SE_Li256ELb0ELb1ELb1ELb0EEENS1_30DynamicPersistentTileSchedulerILi256ELi256ELb1ELb1ELb0EEEEEEEEEvNT_6ParamsE:
	.zero		1416


//--------------------- .nv.constant0._ZN7cutlass13device_kernelIN5flash19enable_sm80_to_sm89INS1_16FlashAttnFwdSm80INS1_25CollectiveMainloopFwdSm80ILi8ELi2ELb0EN4cute5tupleIJNS5_1CILi128EEENS7_ILi64EEENS7_ILi192EEEEEELi192ENS_10bfloat16_tEfNS_4arch4Sm80ELb1ELb0ELb1ELb1ELb1ELb0ELb1ELb1EEENS1_21CollectiveEpilogueFwdINS6_IJS8_SA_S9_EEENS6_IJNS7_ILi1EEESI_SI_EEESC_SE_Li256ELb1ELb1ELb1ELb0EEENS1_36VarlenDynamicPersistentTileSchedulerILi128ELi64ELi256ELi256ELb1ELb1ELb0ELb1ELb1ELb1EEEEEEEEEvNT_6ParamsE --------------------------
	.section	.nv.constant0._ZN7cutlass13device_kernelIN5flash19enable_sm80_to_sm89INS1_16FlashAttnFwdSm80INS1_25CollectiveMainloopFwdSm80ILi8ELi2ELb0EN4cute5tupleIJNS5_1CILi128EEENS7_ILi64EEENS7_ILi192EEEEEELi192ENS_10bfloat16_tEfNS_4arch4Sm80ELb1ELb0ELb1ELb1ELb1ELb0ELb1ELb1EEENS1_21CollectiveEpilogueFwdINS6_IJS8_SA_S9_EEENS6_IJNS7_ILi1EEESI_SI_EEESC_SE_Li256ELb1ELb1ELb1ELb0EEENS1_36VarlenDynamicPersistentTileSchedulerILi128ELi64ELi256ELi256ELb1ELb1ELb0ELb1ELb1ELb1EEEEEEEEEvNT_6ParamsE,"a",@progbits
	.sectionflags	@""
	.align	4
.nv.constant0._ZN7cutlass13device_kernelIN5flash19enable_sm80_to_sm89INS1_16FlashAttnFwdSm80INS1_25CollectiveMainloopFwdSm80ILi8ELi2ELb0EN4cute5tupleIJNS5_1CILi128EEENS7_ILi64EEENS7_ILi192EEEEEELi192ENS_10bfloat16_tEfNS_4arch4Sm80ELb1ELb0ELb1ELb1ELb1ELb0ELb1ELb1EEENS1_21CollectiveEpilogueFwdINS6_IJS8_SA_S9_EEENS6_IJNS7_ILi1EEESI_SI_EEESC_SE_Li256ELb1ELb1ELb1ELb0EEENS1_36VarlenDynamicPersistentTileSchedulerILi128ELi64ELi256ELi256ELb1ELb1ELb0ELb1ELb1ELb1EEEEEEEEEvNT_6ParamsE:
	.zero		1432


//--------------------- .nv.constant0._ZN7cutlass13device_kernelIN5flash19enable_sm80_to_sm89INS1_16FlashAttnFwdSm80INS1_25CollectiveMainloopFwdSm80ILi8ELi2ELb0EN4cute5tupleIJNS5_1CILi128EEENS7_ILi64EEENS7_ILi192EEEEEELi192ENS_10bfloat16_tEfNS_4arch4Sm80ELb1ELb0ELb1ELb1ELb1ELb1ELb1ELb1EEENS1_21CollectiveEpilogueFwdINS6_IJS8_SA_S9_EEENS6_IJNS7_ILi1EEESI_SI_EEESC_SE_Li256ELb1ELb1ELb1ELb0EEENS1_36VarlenDynamicPersistentTileSchedulerILi128ELi64ELi256ELi256ELb1ELb1ELb0ELb1ELb1ELb1EEEEEEEEEvNT_6ParamsE --------------------------
	.section	.nv.constant0._ZN7cutlass13device_kernelIN5flash19enable_sm80_to_sm89INS1_16FlashAttnFwdSm80INS1_25CollectiveMainloopFwdSm80ILi8ELi2ELb0EN4cute5tupleIJNS5_1CILi128EEENS7_ILi64EEENS7_ILi192EEEEEELi192ENS_10bfloat16_tEfNS_4arch4Sm80ELb1ELb0ELb1ELb1ELb1ELb1ELb1ELb1EEENS1_21CollectiveEpilogueFwdINS6_IJS8_SA_S9_EEENS6_IJNS7_ILi1EEESI_SI_EEESC_SE_Li256ELb1ELb1ELb1ELb0EEENS1_36VarlenDynamicPersistentTileSchedulerILi128ELi64ELi256ELi256ELb1ELb1ELb0ELb1ELb1ELb1EEEEEEEEEvNT_6ParamsE,"a",@progbits
	.sectionflags	@""
	.align	4
.nv.constant0._ZN7cutlass13device_kernelIN5flash19enable_sm80_to_sm89INS1_16FlashAttnFwdSm80INS1_25CollectiveMainloopFwdSm80ILi8ELi2ELb0EN4cute5tupleIJNS5_1CILi128EEENS7_ILi64EEENS7_ILi192EEEEEELi192ENS_10bfloat16_tEfNS_4arch4Sm80ELb1ELb0ELb1ELb1ELb1ELb1ELb1ELb1EEENS1_21CollectiveEpilogueFwdINS6_IJS8_SA_S9_EEENS6_IJNS7_ILi1EEESI_SI_EEESC_SE_Li256ELb1ELb1ELb1ELb0EEENS1_36VarlenDynamicPersistentTileSchedulerILi128ELi64ELi256ELi256ELb1ELb1ELb0ELb1ELb1ELb1EEEEEEEEEvNT_6ParamsE:
	.zero		1432


//--------------------- .nv.constant0._ZN7cutlass13device_kernelIN5flash19enable_sm80_to_sm89INS1_16FlashAttnFwdSm80INS1_25CollectiveMainloopFwdSm80ILi8ELi1ELb0EN4cute5tupleIJNS5_1CILi128EEENS7_ILi64EEENS7_ILi192EEEEEELi192ENS_10bfloat16_tEfNS_4arch4Sm80ELb0ELb0ELb0ELb0ELb1ELb0ELb1ELb1EEENS1_21CollectiveEpilogueFwdINS6_IJS8_SA_S9_EEENS6_IJNS7_ILi1EEESI_SI_EEESC_SE_Li256ELb0ELb1ELb1ELb0EEENS1_19SingleTileSchedulerILb0ELb1ELb1ELi128EEEEEEEEEvNT_6ParamsE --------------------------
	.section	.nv.constant0._ZN7cutlass13device_kernelIN5flash19enable_sm80_to_sm89INS1_16FlashAttnFwdSm80INS1_25CollectiveMainloopFwdSm80ILi8ELi1ELb0EN4cute5tupleIJNS5_1CILi128EEENS7_ILi64EEENS7_ILi192EEEEEELi192ENS_10bfloat16_tEfNS_4arch4Sm80ELb0ELb0ELb0ELb0ELb1ELb0ELb1ELb1EEENS1_21CollectiveEpilogueFwdINS6_IJS8_SA_S9_EEENS6_IJNS7_ILi1EEESI_SI_EEESC_SE_Li256ELb0ELb1ELb1ELb0EEENS1_19SingleTileSchedulerILb0ELb1ELb1ELi128EEEEEEEEEvNT_6ParamsE,"a",@progbits
	.sectionflags	@""
	.align	4
.nv.constant0._ZN7cutlass13device_kernelIN5flash19enable_sm80_to_sm89INS1_16FlashAttnFwdSm80INS1_25CollectiveMainloopFwdSm80ILi8ELi1ELb0EN4cute5tupleIJNS5_1CILi128EEENS7_ILi64EEENS7_ILi192EEEEEELi192ENS_10bfloat16_tEfNS_4arch4Sm80ELb0ELb0ELb0ELb0ELb1ELb0ELb1ELb1EEENS1_21CollectiveEpilogueFwdINS6_IJS8_SA_S9_EEENS6_IJNS7_ILi1EEESI_SI_EEESC_SE_Li256ELb0ELb1ELb1ELb0EEENS1_19SingleTileSchedulerILb0ELb1ELb1ELi128EEEEEEEEEvNT_6ParamsE:
	.zero		1400


//--------------------- .nv.constant0._ZN7cutlass13device_kernelIN5flash19enable_sm80_to_sm89INS1_16FlashAttnFwdSm80INS1_25CollectiveMainloopFwdSm80ILi8ELi1ELb0EN4cute5tupleIJNS5_1CILi128EEENS7_ILi64EEENS7_ILi192EEEEEELi192ENS_10bfloat16_tEfNS_4arch4Sm80ELb0ELb0ELb0ELb1ELb1ELb0ELb1ELb1EEENS1_21CollectiveEpilogueFwdINS6_IJS8_SA_S9_EEENS6_IJNS7_ILi1EEESI_SI_EEESC_SE_Li256ELb1ELb1ELb1ELb0EEENS1_36VarlenDynamicPersistentTileSchedulerILi128ELi64ELi256ELi256ELb1ELb1ELb0ELb0ELb1ELb1EEEEEEEEEvNT_6ParamsE --------------------------
	.section	.nv.constant0._ZN7cutlass13device_kernelIN5flash19enable_sm80_to_sm89INS1_16FlashAttnFwdSm80INS1_25CollectiveMainloopFwdSm80ILi8ELi1ELb0EN4cute5tupleIJNS5_1CILi128EEENS7_ILi64EEENS7_ILi192EEEEEELi192ENS_10bfloat16_tEfNS_4arch4Sm80ELb0ELb0ELb0ELb1ELb1ELb0ELb1ELb1EEENS1_21CollectiveEpilogueFwdINS6_IJS8_SA_S9_EEENS6_IJNS7_ILi1EEESI_SI_EEESC_SE_Li256ELb1ELb1ELb1ELb0EEENS1_36VarlenDynamicPersistentTileSchedulerILi128ELi64ELi256ELi256ELb1ELb1ELb0ELb0ELb1ELb1EEEEEEEEEvNT_6ParamsE,"a",@progbits
	.sectionflags	@""
	.align	4
.nv.constant0._ZN7cutlass13device_kernelIN5flash19enable_sm80_to_sm89INS1_16FlashAttnFwdSm80INS1_25CollectiveMainloopFwdSm80ILi8ELi1ELb0EN4cute5tupleIJNS5_1CILi128EEENS7_ILi64EEENS7_ILi192EEEEEELi192ENS_10bfloat16_tEfNS_4arch4Sm80ELb0ELb0ELb0ELb1ELb1ELb0ELb1ELb1EEENS1_21CollectiveEpilogueFwdINS6_IJS8_SA_S9_EEENS6_IJNS7_ILi1EEESI_SI_EEESC_SE_Li256ELb1ELb1ELb1ELb0EEENS1_36VarlenDynamicPersistentTileSchedulerILi128ELi64ELi256ELi256ELb1ELb1ELb0ELb0ELb1ELb1EEEEEEEEEvNT_6ParamsE:
	.zero		1432


//--------------------- .nv.constant0._ZN7cutlass13device_kernelIN5flash19enable_sm80_to_sm89INS1_16FlashAttnFwdSm80INS1_25CollectiveMainloopFwdSm80ILi8ELi1ELb0EN4cute5tupleIJNS5_1CILi128EEENS7_ILi64EEENS7_ILi192EEEEEELi192ENS_10bfloat16_tEfNS_4arch4Sm80ELb0ELb0ELb0ELb1ELb1ELb1ELb1ELb1EEENS1_21CollectiveEpilogueFwdINS6_IJS8_SA_S9_EEENS6_IJNS7_ILi1EEESI_SI_EEESC_SE_Li256ELb1ELb1ELb1ELb0EEENS1_36VarlenDynamicPersistentTileSchedulerILi128ELi64ELi256ELi256ELb1ELb1ELb0ELb0ELb1ELb1EEEEEEEEEvNT_6ParamsE --------------------------
	.section	.nv.constant0._ZN7cutlass13device_kernelIN5flash19enable_sm80_to_sm89INS1_16FlashAttnFwdSm80INS1_25CollectiveMainloopFwdSm80ILi8ELi1ELb0EN4cute5tupleIJNS5_1CILi128EEENS7_ILi64EEENS7_ILi192EEEEEELi192ENS_10bfloat16_tEfNS_4arch4Sm80ELb0ELb0ELb0ELb1ELb1ELb1ELb1ELb1EEENS1_21CollectiveEpilogueFwdINS6_IJS8_SA_S9_EEENS6_IJNS7_ILi1EEESI_SI_EEESC_SE_Li256ELb1ELb1ELb1ELb0EEENS1_36VarlenDynamicPersistentTileSchedulerILi128ELi64ELi256ELi256ELb1ELb1ELb0ELb0ELb1ELb1EEEEEEEEEvNT_6ParamsE,"a",@progbits
	.sectionflags	@""
	.align	4
.nv.constant0._ZN7cutlass13device_kernelIN5flash19enable_sm80_to_sm89INS1_16FlashAttnFwdSm80INS1_25CollectiveMainloopFwdSm80ILi8ELi1ELb0EN4cute5tupleIJNS5_1CILi128EEENS7_ILi64EEENS7_ILi192EEEEEELi192ENS_10bfloat16_tEfNS_4arch4Sm80ELb0ELb0ELb0ELb1ELb1ELb1ELb1ELb1EEENS1_21CollectiveEpilogueFwdINS6_IJS8_SA_S9_EEENS6_IJNS7_ILi1EEESI_SI_EEESC_SE_Li256ELb1ELb1ELb1ELb0EEENS1_36VarlenDynamicPersistentTileSchedulerILi128ELi64ELi256ELi256ELb1ELb1ELb0ELb0ELb1ELb1EEEEEEEEEvNT_6ParamsE:
	.zero		1432


//--------------------- .nv.constant0._ZN7cutlass13device_kernelIN5flash19enable_sm80_to_sm89INS1_16FlashAttnFwdSm80INS1_25CollectiveMainloopFwdSm80ILi8ELi1ELb0EN4cute5tupleIJNS5_1CILi128EEENS7_ILi64EEENS7_ILi192EEEEEELi192ENS_10bfloat16_tEfNS_4arch4Sm80ELb0ELb1ELb0ELb0ELb1ELb0ELb1ELb1EEENS1_21CollectiveEpilogueFwdINS6_IJS8_SA_S9_EEENS6_IJNS7_ILi1EEESI_SI_EEESC_SE_Li256ELb0ELb1ELb1ELb0EEENS1_19SingleTileSchedulerILb0ELb1ELb1ELi128EEEEEEEEEvNT_6ParamsE --------------------------
	.section	.nv.constant0._ZN7cutlass13device_kernelIN5flash19enable_sm80_to_sm89INS1_16FlashAttnFwdSm80INS1_25CollectiveMainloopFwdSm80ILi8ELi1ELb0EN4cute5tupleIJNS5_1CILi128EEENS7_ILi64EEENS7_ILi192EEEEEELi192ENS_10bfloat16_tEfNS_4arch4Sm80ELb0ELb1ELb0ELb0ELb1ELb0ELb1ELb1EEENS1_21CollectiveEpilogueFwdINS6_IJS8_SA_S9_EEENS6_IJNS7_ILi1EEESI_SI_EEESC_SE_Li256ELb0ELb1ELb1ELb0EEENS1_19SingleTileSchedulerILb0ELb1ELb1ELi128EEEEEEEEEvNT_6ParamsE,"a",@progbits
	.sectionflags	@""
	.align	4
.nv.constant0._ZN7cutlass13device_kernelIN5flash19enable_sm80_to_sm89INS1_16FlashAttnFwdSm80INS1_25CollectiveMainloopFwdSm80ILi8ELi1ELb0EN4cute5tupleIJNS5_1CILi128EEENS7_ILi64EEENS7_ILi192EEEEEELi192ENS_10bfloat16_tEfNS_4arch4Sm80ELb0ELb1ELb0ELb0ELb1ELb0ELb1ELb1EEENS1_21CollectiveEpilogueFwdINS6_IJS8_SA_S9_EEENS6_IJNS7_ILi1EEESI_SI_EEESC_SE_Li256ELb0ELb1ELb1ELb0EEENS1_19SingleTileSchedulerILb0ELb1ELb1ELi128EEEEEEEEEvNT_6ParamsE:
	.zero		1400


//--------------------- .nv.constant0._ZN7cutlass13device_kernelIN5flash19enable_sm80_to_sm89INS1_16FlashAttnFwdSm80INS1_25CollectiveMainloopFwdSm80ILi8ELi1ELb0EN4cute5tupleIJNS5_1CILi128EEENS7_ILi64EEENS7_ILi192EEEEEELi192ENS_10bfloat16_tEfNS_4arch4Sm80ELb0ELb1ELb0ELb1ELb1ELb0ELb1ELb1EEENS1_21CollectiveEpilogueFwdINS6_IJS8_SA_S9_EEENS6_IJNS7_ILi1EEESI_SI_EEESC_SE_Li256ELb1ELb1ELb1ELb0EEENS1_36VarlenDynamicPersistentTileSchedulerILi128ELi64ELi256ELi256ELb1ELb1ELb0ELb1ELb0ELb1EEEEEEEEEvNT_6ParamsE --------------------------
	.section	.nv.constant0._ZN7cutlass13device_kernelIN5flash19enable_sm80_to_sm89INS1_16FlashAttnFwdSm80INS1_25CollectiveMainloopFwdSm80ILi8ELi1ELb0EN4cute5tupleIJNS5_1CILi128EEENS7_ILi64EEENS7_ILi192EEEEEELi192ENS_10bfloat16_tEfNS_4arch4Sm80ELb0ELb1ELb0ELb1ELb1ELb0ELb1ELb1EEENS1_21CollectiveEpilogueFwdINS6_IJS8_SA_S9_EEENS6_IJNS7_ILi1EEESI_SI_EEESC_SE_Li256ELb1ELb1ELb1ELb0EEENS1_36VarlenDynamicPersistentTileSchedulerILi128ELi64ELi256ELi256ELb1ELb1ELb0ELb1ELb0ELb1EEEEEEEEEvNT_6ParamsE,"a",@progbits
	.sectionflags	@""
	.align	4
.nv.constant0._ZN7cutlass13device_kernelIN5flash19enable_sm80_to_sm89INS1_16FlashAttnFwdSm80INS1_25CollectiveMainloopFwdSm80ILi8ELi1ELb0EN4cute5tupleIJNS5_1CILi128EEENS7_ILi64EEENS7_ILi192EEEEEELi192ENS_10bfloat16_tEfNS_4arch4Sm80ELb0ELb1ELb0ELb1ELb1ELb0ELb1ELb1EEENS1_21CollectiveEpilogueFwdINS6_IJS8_SA_S9_EEENS6_IJNS7_ILi1EEESI_SI_EEESC_SE_Li256ELb1ELb1ELb1ELb0EEENS1_36VarlenDynamicPersistentTileSchedulerILi128ELi64ELi256ELi256ELb1ELb1ELb0ELb1ELb0ELb1EEEEEEEEEvNT_6ParamsE:
	.zero		1432


//--------------------- .nv.constant0._ZN7cutlass13device_kernelIN5flash19enable_sm80_to_sm89INS1_16FlashAttnFwdSm80INS1_25CollectiveMainloopFwdSm80ILi8ELi1ELb0EN4cute5tupleIJNS5_1CILi128EEENS7_ILi64EEENS7_ILi192EEEEEELi192ENS_10bfloat16_tEfNS_4arch4Sm80ELb0ELb1ELb0ELb1ELb1ELb1ELb1ELb1EEENS1_21CollectiveEpilogueFwdINS6_IJS8_SA_S9_EEENS6_IJNS7_ILi1EEESI_SI_EEESC_SE_Li256ELb1ELb1ELb1ELb0EEENS1_36VarlenDynamicPersistentTileSchedulerILi128ELi64ELi256ELi256ELb1ELb1ELb0ELb1ELb0ELb1EEEEEEEEEvNT_6ParamsE --------------------------
	.section	.nv.constant0._ZN7cutlass13device_kernelIN5flash19enable_sm80_to_sm89INS1_16FlashAttnFwdSm80INS1_25CollectiveMainloopFwdSm80ILi8ELi1ELb0EN4cute5tupleIJNS5_1CILi128EEENS7_ILi64EEENS7_ILi192EEEEEELi192ENS_10bfloat16_tEfNS_4arch4Sm80ELb0ELb1ELb0ELb1ELb1ELb1ELb1ELb1EEENS1_21CollectiveEpilogueFwdINS6_IJS8_SA_S9_EEENS6_IJNS7_ILi1EEESI_SI_EEESC_SE_Li256ELb1ELb1ELb1ELb0EEENS1_36VarlenDynamicPersistentTileSchedulerILi128ELi64ELi256ELi256ELb1ELb1ELb0ELb1ELb0ELb1EEEEEEEEEvNT_6ParamsE,"a",@progbits
	.sectionflags	@""
	.align	4
.nv.constant0._ZN7cutlass13device_kernelIN5flash19enable_sm80_to_sm89INS1_16FlashAttnFwdSm80INS1_25CollectiveMainloopFwdSm80ILi8ELi1ELb0EN4cute5tupleIJNS5_1CILi128EEENS7_ILi64EEENS7_ILi192EEEEEELi192ENS_10bfloat16_tEfNS_4arch4Sm80ELb0ELb1ELb0ELb1ELb1ELb1ELb1ELb1EEENS1_21CollectiveEpilogueFwdINS6_IJS8_SA_S9_EEENS6_IJNS7_ILi1EEESI_SI_EEESC_SE_Li256ELb1ELb1ELb1ELb0EEENS1_36VarlenDynamicPersistentTileSchedulerILi128ELi64ELi256ELi256ELb1ELb1ELb0ELb1ELb0ELb1EEEEEEEEEvNT_6ParamsE:
	.zero		1432


//--------------------- .nv.constant0._ZN7cutlass13device_kernelIN5flash19enable_sm80_to_sm89INS1_16FlashAttnFwdSm80INS1_25CollectiveMainloopFwdSm80ILi8ELi1ELb0EN4cute5tupleIJNS5_1CILi128EEENS7_ILi64EEENS7_ILi192EEEEEELi192ENS_10bfloat16_tEfNS_4arch4Sm80ELb1ELb0ELb0ELb0ELb1ELb0ELb1ELb1EEENS1_21CollectiveEpilogueFwdINS6_IJS8_SA_S9_EEENS6_IJNS7_ILi1EEESI_SI_EEESC_SE_Li256ELb0ELb1ELb1ELb0EEENS1_30DynamicPersistentTileSchedulerILi256ELi256ELb1ELb1ELb0EEEEEEEEEvNT_6ParamsE --------------------------
	.section	.nv.constant0._ZN7cutlass13device_kernelIN5flash19enable_sm80_to_sm89INS1_16FlashAttnFwdSm80INS1_25CollectiveMainloopFwdSm80ILi8ELi1ELb0EN4cute5tupleIJNS5_1CILi128EEENS7_ILi64EEENS7_ILi192EEEEEELi192ENS_10bfloat16_tEfNS_4arch4Sm80ELb1ELb0ELb0ELb0ELb1ELb0ELb1ELb1EEENS1_21CollectiveEpilogueFwdINS6_IJS8_SA_S9_EEENS6_IJNS7_ILi1EEESI_SI_EEESC_SE_Li256ELb0ELb1ELb1ELb0EEENS1_30DynamicPersistentTileSchedulerILi256ELi256ELb1ELb1ELb0EEEEEEEEEvNT_6ParamsE,"a",@progbits
	.sectionflags	@""
	.align	4
.nv.constant0._ZN7cutlass13device_kernelIN5flash19enable_sm80_to_sm89INS1_16FlashAttnFwdSm80INS1_25CollectiveMainloopFwdSm80ILi8ELi1ELb0EN4cute5tupleIJNS5_1CILi128EEENS7_ILi64EEENS7_ILi192EEEEEELi192ENS_10bfloat16_tEfNS_4arch4Sm80ELb1ELb0ELb0ELb0ELb1ELb0ELb1ELb1EEENS1_21CollectiveEpilogueFwdINS6_IJS8_SA_S9_EEENS6_IJNS7_ILi1EEESI_SI_EEESC_SE_Li256ELb0ELb1ELb1ELb0EEENS1_30DynamicPersistentTileSchedulerILi256ELi256ELb1ELb1ELb0EEEEEEEEEvNT_6ParamsE:
	.zero		1416


//--------------------- .nv.constant0._ZN7cutlass13device_kernelIN5flash19enable_sm80_to_sm89INS1_16FlashAttnFwdSm80INS1_25CollectiveMainloopFwdSm80ILi8ELi1ELb0EN4cute5tupleIJNS5_1CILi128EEENS7_ILi64EEENS7_ILi192EEEEEELi192ENS_10bfloat16_tEfNS_4arch4Sm80ELb1ELb0ELb0ELb1ELb1ELb0ELb1ELb1EEENS1_21CollectiveEpilogueFwdINS6_IJS8_SA_S9_EEENS6_IJNS7_ILi1EEESI_SI_EEESC_SE_Li256ELb1ELb1ELb1ELb0EEENS1_36VarlenDynamicPersistentTileSchedulerILi128ELi64ELi256ELi256ELb1ELb1ELb0ELb1ELb1ELb1EEEEEEEEEvNT_6ParamsE --------------------------
	.section	.nv.constant0._ZN7cutlass13device_kernelIN5flash19enable_sm80_to_sm89INS1_16FlashAttnFwdSm80INS1_25CollectiveMainloopFwdSm80ILi8ELi1ELb0EN4cute5tupleIJNS5_1CILi128EEENS7_ILi64EEENS7_ILi192EEEEEELi192ENS_10bfloat16_tEfNS_4arch4Sm80ELb1ELb0ELb0ELb1ELb1ELb0ELb1ELb1EEENS1_21CollectiveEpilogueFwdINS6_IJS8_SA_S9_EEENS6_IJNS7_ILi1EEESI_SI_EEESC_SE_Li256ELb1ELb1ELb1ELb0EEENS1_36VarlenDynamicPersistentTileSchedulerILi128ELi64ELi256ELi256ELb1ELb1ELb0ELb1ELb1ELb1EEEEEEEEEvNT_6ParamsE,"a",@progbits
	.sectionflags	@""
	.align	4
.nv.constant0._ZN7cutlass13device_kernelIN5flash19enable_sm80_to_sm89INS1_16FlashAttnFwdSm80INS1_25CollectiveMainloopFwdSm80ILi8ELi1ELb0EN4cute5tupleIJNS5_1CILi128EEENS7_ILi64EEENS7_ILi192EEEEEELi192ENS_10bfloat16_tEfNS_4arch4Sm80ELb1ELb0ELb0ELb1ELb1ELb0ELb1ELb1EEENS1_21CollectiveEpilogueFwdINS6_IJS8_SA_S9_EEENS6_IJNS7_ILi1EEESI_SI_EEESC_SE_Li256ELb1ELb1ELb1ELb0EEENS1_36VarlenDynamicPersistentTileSchedulerILi128ELi64ELi256ELi256ELb1ELb1ELb0ELb1ELb1ELb1EEEEEEEEEvNT_6ParamsE:
	.zero		1432


//--------------------- .nv.constant0._ZN7cutlass13device_kernelIN5flash19enable_sm80_to_sm89INS1_16FlashAttnFwdSm80INS1_25CollectiveMainloopFwdSm80ILi8ELi1ELb0EN4cute5tupleIJNS5_1CILi128EEENS7_ILi64EEENS7_ILi192EEEEEELi192ENS_10bfloat16_tEfNS_4arch4Sm80ELb1ELb0ELb0ELb1ELb1ELb1ELb1ELb1EEENS1_21CollectiveEpilogueFwdINS6_IJS8_SA_S9_EEENS6_IJNS7_ILi1EEESI_SI_EEESC_SE_Li256ELb1ELb1ELb1ELb0EEENS1_36VarlenDynamicPersistentTileSchedulerILi128ELi64ELi256ELi256ELb1ELb1ELb0ELb1ELb1ELb1EEEEEEEEEvNT_6ParamsE --------------------------
	.section	.nv.constant0._ZN7cutlass13device_kernelIN5flash19enable_sm80_to_sm89INS1_16FlashAttnFwdSm80INS1_25CollectiveMainloopFwdSm80ILi8ELi1ELb0EN4cute5tupleIJNS5_1CILi128EEENS7_ILi64EEENS7_ILi192EEEEEELi192ENS_10bfloat16_tEfNS_4arch4Sm80ELb1ELb0ELb0ELb1ELb1ELb1ELb1ELb1EEENS1_21CollectiveEpilogueFwdINS6_IJS8_SA_S9_EEENS6_IJNS7_ILi1EEESI_SI_EEESC_SE_Li256ELb1ELb1ELb1ELb0EEENS1_36VarlenDynamicPersistentTileSchedulerILi128ELi64ELi256ELi256ELb1ELb1ELb0ELb1ELb1ELb1EEEEEEEEEvNT_6ParamsE,"a",@progbits
	.sectionflags	@""
	.align	4
.nv.constant0._ZN7cutlass13device_kernelIN5flash19enable_sm80_to_sm89INS1_16FlashAttnFwdSm80INS1_25CollectiveMainloopFwdSm80ILi8ELi1ELb0EN4cute5tupleIJNS5_1CILi128EEENS7_ILi64EEENS7_ILi192EEEEEELi192ENS_10bfloat16_tEfNS_4arch4Sm80ELb1ELb0ELb0ELb1ELb1ELb1ELb1ELb1EEENS1_21CollectiveEpilogueFwdINS6_IJS8_SA_S9_EEENS6_IJNS7_ILi1EEESI_SI_EEESC_SE_Li256ELb1ELb1ELb1ELb0EEENS1_36VarlenDynamicPersistentTileSchedulerILi128ELi64ELi256ELi256ELb1ELb1ELb0ELb1ELb1ELb1EEEEEEEEEvNT_6ParamsE:
	.zero		1432


//--------------------- .nv.constant0._ZN7cutlass13device_kernelIN5flash19enable_sm80_to_sm89INS1_16FlashAttnFwdSm80INS1_25CollectiveMainloopFwdSm80ILi8ELi2ELb0EN4cute5tupleIJNS5_1CILi128EEENS7_ILi64EEENS7_ILi192EEEEEELi192ENS_10bfloat16_tEfNS_4arch4Sm80ELb0ELb0ELb0ELb0ELb1ELb0ELb1ELb1EEENS1_21CollectiveEpilogueFwdINS6_IJS8_SA_S9_EEENS6_IJNS7_ILi1EEESI_SI_EEESC_SE_Li256ELb0ELb1ELb1ELb0EEENS1_19SingleTileSchedulerILb0ELb1ELb1ELi128EEEEEEEEEvNT_6ParamsE --------------------------
	.section	.nv.constant0._ZN7cutlass13device_kernelIN5flash19enable_sm80_to_sm89INS1_16FlashAttnFwdSm80INS1_25CollectiveMainloopFwdSm80ILi8ELi2ELb0EN4cute5tupleIJNS5_1CILi128EEENS7_ILi64EEENS7_ILi192EEEEEELi192ENS_10bfloat16_tEfNS_4arch4Sm80ELb0ELb0ELb0ELb0ELb1ELb0ELb1ELb1EEENS1_21CollectiveEpilogueFwdINS6_IJS8_SA_S9_EEENS6_IJNS7_ILi1EEESI_SI_EEESC_SE_Li256ELb0ELb1ELb1ELb0EEENS1_19SingleTileSchedulerILb0ELb1ELb1ELi128EEEEEEEEEvNT_6ParamsE,"a",@progbits
	.sectionflags	@""
	.align	4
.nv.constant0._ZN7cutlass13device_kernelIN5flash19enable_sm80_to_sm89INS1_16FlashAttnFwdSm80INS1_25CollectiveMainloopFwdSm80ILi8ELi2ELb0EN4cute5tupleIJNS5_1CILi128EEENS7_ILi64EEENS7_ILi192EEEEEELi192ENS_10bfloat16_tEfNS_4arch4Sm80ELb0ELb0ELb0ELb0ELb1ELb0ELb1ELb1EEENS1_21CollectiveEpilogueFwdINS6_IJS8_SA_S9_EEENS6_IJNS7_ILi1EEESI_SI_EEESC_SE_Li256ELb0ELb1ELb1ELb0EEENS1_19SingleTileSchedulerILb0ELb1ELb1ELi128EEEEEEEEEvNT_6ParamsE:
	.zero		1400


//--------------------- .nv.constant0._ZN7cutlass13device_kernelIN5flash19enable_sm80_to_sm89INS1_16FlashAttnFwdSm80INS1_25CollectiveMainloopFwdSm80ILi8ELi2ELb0EN4cute5tupleIJNS5_1CILi128EEENS7_ILi64EEENS7_ILi192EEEEEELi192ENS_10bfloat16_tEfNS_4arch4Sm80ELb0ELb0ELb0ELb1ELb1ELb0ELb1ELb1EEENS1_21CollectiveEpilogueFwdINS6_IJS8_SA_S9_EEENS6_IJNS7_ILi1EEESI_SI_EEESC_SE_Li256ELb1ELb1ELb1ELb0EEENS1_36VarlenDynamicPersistentTileSchedulerILi128ELi64ELi256ELi256ELb1ELb1ELb0ELb0ELb1ELb1EEEEEEEEEvNT_6ParamsE --------------------------
	.section	.nv.constant0._ZN7cutlass13device_kernelIN5flash19enable_sm80_to_sm89INS1_16FlashAttnFwdSm80INS1_25CollectiveMainloopFwdSm80ILi8ELi2ELb0EN4cute5tupleIJNS5_1CILi128EEENS7_ILi64EEENS7_ILi192EEEEEELi192ENS_10bfloat16_tEfNS_4arch4Sm80ELb0ELb0ELb0ELb1ELb1ELb0ELb1ELb1EEENS1_21CollectiveEpilogueFwdINS6_IJS8_SA_S9_EEENS6_IJNS7_ILi1EEESI_SI_EEESC_SE_Li256ELb1ELb1ELb1ELb0EEENS1_36VarlenDynamicPersistentTileSchedulerILi128ELi64ELi256ELi256ELb1ELb1ELb0ELb0ELb1ELb1EEEEEEEEEvNT_6ParamsE,"a",@progbits
	.sectionflags	@""
	.align	4
.nv.constant0._ZN7cutlass13device_kernelIN5flash19enable_sm80_to_sm89INS1_16FlashAttnFwdSm80INS1_25CollectiveMainloopFwdSm80ILi8ELi2ELb0EN4cute5tupleIJNS5_1CILi128EEENS7_ILi64EEENS7_ILi192EEEEEELi192ENS_10bfloat16_tEfNS_4arch4Sm80ELb0ELb0ELb0ELb1ELb1ELb0ELb1ELb1EEENS1_21CollectiveEpilogueFwdINS6_IJS8_SA_S9_EEENS6_IJNS7_ILi1EEESI_SI_EEESC_SE_Li256ELb1ELb1ELb1ELb0EEENS1_36VarlenDynamicPersistentTileSchedulerILi128ELi64ELi256ELi256ELb1ELb1ELb0ELb0ELb1ELb1EEEEEEEEEvNT_6ParamsE:
	.zero		1432


//--------------------- .nv.constant0._ZN7cutlass13device_kernelIN5flash19enable_sm80_to_sm89INS1_16FlashAttnFwdSm80INS1_25CollectiveMainloopFwdSm80ILi8ELi2ELb0EN4cute5tupleIJNS5_1CILi128EEENS7_ILi64EEENS7_ILi192EEEEEELi192ENS_10bfloat16_tEfNS_4arch4Sm80ELb0ELb0ELb0ELb1ELb1ELb1ELb1ELb1EEENS1_21CollectiveEpilogueFwdINS6_IJS8_SA_S9_EEENS6_IJNS7_ILi1EEESI_SI_EEESC_SE_Li256ELb1ELb1ELb1ELb0EEENS1_36VarlenDynamicPersistentTileSchedulerILi128ELi64ELi256ELi256ELb1ELb1ELb0ELb0ELb1ELb1EEEEEEEEEvNT_6ParamsE --------------------------
	.section	.nv.constant0._ZN7cutlass13device_kernelIN5flash19enable_sm80_to_sm89INS1_16FlashAttnFwdSm80INS1_25CollectiveMainloopFwdSm80ILi8ELi2ELb0EN4cute5tupleIJNS5_1CILi128EEENS7_ILi64EEENS7_ILi192EEEEEELi192ENS_10bfloat16_tEfNS_4arch4Sm80ELb0ELb0ELb0ELb1ELb1ELb1ELb1ELb1EEENS1_21CollectiveEpilogueFwdINS6_IJS8_SA_S9_EEENS6_IJNS7_ILi1EEESI_SI_EEESC_SE_Li256ELb1ELb1ELb1ELb0EEENS1_36VarlenDynamicPersistentTileSchedulerILi128ELi64ELi256ELi256ELb1ELb1ELb0ELb0ELb1ELb1EEEEEEEEEvNT_6ParamsE,"a",@progbits
	.sectionflags	@""
	.align	4
.nv.constant0._ZN7cutlass13device_kernelIN5flash19enable_sm80_to_sm89INS1_16FlashAttnFwdSm80INS1_25CollectiveMainloopFwdSm80ILi8ELi2ELb0EN4cute5tupleIJNS5_1CILi128EEENS7_ILi64EEENS7_ILi192EEEEEELi192ENS_10bfloat16_tEfNS_4arch4Sm80ELb0ELb0ELb0ELb1ELb1ELb1ELb1ELb1EEENS1_21CollectiveEpilogueFwdINS6_IJS8_SA_S9_EEENS6_IJNS7_ILi1EEESI_SI_EEESC_SE_Li256ELb1ELb1ELb1ELb0EEENS1_36VarlenDynamicPersistentTileSchedulerILi128ELi64ELi256ELi256ELb1ELb1ELb0ELb0ELb1ELb1EEEEEEEEEvNT_6ParamsE:
	.zero		1432


//--------------------- .nv.constant0._ZN7cutlass13device_kernelIN5flash19enable_sm80_to_sm89INS1_16FlashAttnFwdSm80INS1_25CollectiveMainloopFwdSm80ILi8ELi2ELb0EN4cute5tupleIJNS5_1CILi128EEENS7_ILi64EEENS7_ILi192EEEEEELi192ENS_10bfloat16_tEfNS_4arch4Sm80ELb0ELb1ELb0ELb0ELb1ELb0ELb1ELb1EEENS1_21CollectiveEpilogueFwdINS6_IJS8_SA_S9_EEENS6_IJNS7_ILi1EEESI_SI_EEESC_SE_Li256ELb0ELb1ELb1ELb0EEENS1_19SingleTileSchedulerILb0ELb1ELb1ELi128EEEEEEEEEvNT_6ParamsE --------------------------
	.section	.nv.constant0._ZN7cutlass13device_kernelIN5flash19enable_sm80_to_sm89INS1_16FlashAttnFwdSm80INS1_25CollectiveMainloopFwdSm80ILi8ELi2ELb0EN4cute5tupleIJNS5_1CILi128EEENS7_ILi64EEENS7_ILi192EEEEEELi192ENS_10bfloat16_tEfNS_4arch4Sm80ELb0ELb1ELb0ELb0ELb1ELb0ELb1ELb1EEENS1_21CollectiveEpilogueFwdINS6_IJS8_SA_S9_EEENS6_IJNS7_ILi1EEESI_SI_EEESC_SE_Li256ELb0ELb1ELb1ELb0EEENS1_19SingleTileSchedulerILb0ELb1ELb1ELi128EEEEEEEEEvNT_6ParamsE,"a",@progbits
	.sectionflags	@""
	.align	4
.nv.constant0._ZN7cutlass13device_kernelIN5flash19enable_sm80_to_sm89INS1_16FlashAttnFwdSm80INS1_25CollectiveMainloopFwdSm80ILi8ELi2ELb0EN4cute5tupleIJNS5_1CILi128EEENS7_ILi64EEENS7_ILi192EEEEEELi192ENS_10bfloat16_tEfNS_4arch4Sm80ELb0ELb1ELb0ELb0ELb1ELb0ELb1ELb1EEENS1_21CollectiveEpilogueFwdINS6_IJS8_SA_S9_EEENS6_IJNS7_ILi1EEESI_SI_EEESC_SE_Li256ELb0ELb1ELb1ELb0EEENS1_19SingleTileSchedulerILb0ELb1ELb1ELi128EEEEEEEEEvNT_6ParamsE:
	.zero		1400


//--------------------- .nv.constant0._ZN7cutlass13device_kernelIN5flash19enable_sm80_to_sm89INS1_16FlashAttnFwdSm80INS1_25CollectiveMainloopFwdSm80ILi8ELi2ELb0EN4cute5tupleIJNS5_1CILi128EEENS7_ILi64EEENS7_ILi192EEEEEELi192ENS_10bfloat16_tEfNS_4arch4Sm80ELb0ELb1ELb0ELb1ELb1ELb0ELb1ELb1EEENS1_21CollectiveEpilogueFwdINS6_IJS8_SA_S9_EEENS6_IJNS7_ILi1EEESI_SI_EEESC_SE_Li256ELb1ELb1ELb1ELb0EEENS1_36VarlenDynamicPersistentTileSchedulerILi128ELi64ELi256ELi256ELb1ELb1ELb0ELb1ELb0ELb1EEEEEEEEEvNT_6ParamsE --------------------------
	.section	.nv.constant0._ZN7cutlass13device_kernelIN5flash19enable_sm80_to_sm89INS1_16FlashAttnFwdSm80INS1_25CollectiveMainloopFwdSm80ILi8ELi2ELb0EN4cute5tupleIJNS5_1CILi128EEENS7_ILi64EEENS7_ILi192EEEEEELi192ENS_10bfloat16_tEfNS_4arch4Sm80ELb0ELb1ELb0ELb1ELb1ELb0ELb1ELb1EEENS1_21CollectiveEpilogueFwdINS6_IJS8_SA_S9_EEENS6_IJNS7_ILi1EEESI_SI_EEESC_SE_Li256ELb1ELb1ELb1ELb0EEENS1_36VarlenDynamicPersistentTileSchedulerILi128ELi64ELi256ELi256ELb1ELb1ELb0ELb1ELb0ELb1EEEEEEEEEvNT_6ParamsE,"a",@progbits
	.sectionflags	@""
	.align	4
.nv.constant0._ZN7cutlass13device_kernelIN5flash19enable_sm80_to_sm89INS1_16FlashAttnFwdSm80INS1_25CollectiveMainloopFwdSm80ILi8ELi2ELb0EN4cute5tupleIJNS5_1CILi128EEENS7_ILi64EEENS7_ILi192EEEEEELi192ENS_10bfloat16_tEfNS_4arch4Sm80ELb0ELb1ELb0ELb1ELb1ELb0ELb1ELb1EEENS1_21CollectiveEpilogueFwdINS6_IJS8_SA_S9_EEENS6_IJNS7_ILi1EEESI_SI_EEESC_SE_Li256ELb1ELb1ELb1ELb0EEENS1_36VarlenDynamicPersistentTileSchedulerILi128ELi64ELi256ELi256ELb1ELb1ELb0ELb1ELb0ELb1EEEEEEEEEvNT_6ParamsE:
	.zero		1432


//--------------------- .nv.constant0._ZN7cutlass13device_kernelIN5flash19enable_sm80_to_sm89INS1_16FlashAttnFwdSm80INS1_25CollectiveMainloopFwdSm80ILi8ELi2ELb0EN4cute5tupleIJNS5_1CILi128EEENS7_ILi64EEENS7_ILi192EEEEEELi192ENS_10bfloat16_tEfNS_4arch4Sm80ELb0ELb1ELb0ELb1ELb1ELb1ELb1ELb1EEENS1_21CollectiveEpilogueFwdINS6_IJS8_SA_S9_EEENS6_IJNS7_ILi1EEESI_SI_EEESC_SE_Li256ELb1ELb1ELb1ELb0EEENS1_36VarlenDynamicPersistentTileSchedulerILi128ELi64ELi256ELi256ELb1ELb1ELb0ELb1ELb0ELb1EEEEEEEEEvNT_6ParamsE --------------------------
	.section	.nv.constant0._ZN7cutlass13device_kernelIN5flash19enable_sm80_to_sm89INS1_16FlashAttnFwdSm80INS1_25CollectiveMainloopFwdSm80ILi8ELi2ELb0EN4cute5tupleIJNS5_1CILi128EEENS7_ILi64EEENS7_ILi192EEEEEELi192ENS_10bfloat16_tEfNS_4arch4Sm80ELb0ELb1ELb0ELb1ELb1ELb1ELb1ELb1EEENS1_21CollectiveEpilogueFwdINS6_IJS8_SA_S9_EEENS6_IJNS7_ILi1EEESI_SI_EEESC_SE_Li256ELb1ELb1ELb1ELb0EEENS1_36VarlenDynamicPersistentTileSchedulerILi128ELi64ELi256ELi256ELb1ELb1ELb0ELb1ELb0ELb1EEEEEEEEEvNT_6ParamsE,"a",@progbits
	.sectionflags	@""
	.align	4
.nv.constant0._ZN7cutlass13device_kernelIN5flash19enable_sm80_to_sm89INS1_16FlashAttnFwdSm80INS1_25CollectiveMainloopFwdSm80ILi8ELi2ELb0EN4cute5tupleIJNS5_1CILi128EEENS7_ILi64EEENS7_ILi192EEEEEELi192ENS_10bfloat16_tEfNS_4arch4Sm80ELb0ELb1ELb0ELb1ELb1ELb1ELb1ELb1EEENS1_21CollectiveEpilogueFwdINS6_IJS8_SA_S9_EEENS6_IJNS7_ILi1EEESI_SI_EEESC_SE_Li256ELb1ELb1ELb1ELb0EEENS1_36VarlenDynamicPersistentTileSchedulerILi128ELi64ELi256ELi256ELb1ELb1ELb0ELb1ELb0ELb1EEEEEEEEEvNT_6ParamsE:
	.zero		1432


//--------------------- .nv.constant0._ZN7cutlass13device_kernelIN5flash19enable_sm80_to_sm89INS1_16FlashAttnFwdSm80INS1_25CollectiveMainloopFwdSm80ILi8ELi2ELb0EN4cute5tupleIJNS5_1CILi128EEENS7_ILi64EEENS7_ILi192EEEEEELi192ENS_10bfloat16_tEfNS_4arch4Sm80ELb1ELb0ELb0ELb0ELb1ELb0ELb1ELb1EEENS1_21CollectiveEpilogueFwdINS6_IJS8_SA_S9_EEENS6_IJNS7_ILi1EEESI_SI_EEESC_SE_Li256ELb0ELb1ELb1ELb0EEENS1_30DynamicPersistentTileSchedulerILi256ELi256ELb1ELb1ELb0EEEEEEEEEvNT_6ParamsE --------------------------
	.section	.nv.constant0._ZN7cutlass13device_kernelIN5flash19enable_sm80_to_sm89INS1_16FlashAttnFwdSm80INS1_25CollectiveMainloopFwdSm80ILi8ELi2ELb0EN4cute5tupleIJNS5_1CILi128EEENS7_ILi64EEENS7_ILi192EEEEEELi192ENS_10bfloat16_tEfNS_4arch4Sm80ELb1ELb0ELb0ELb0ELb1ELb0ELb1ELb1EEENS1_21CollectiveEpilogueFwdINS6_IJS8_SA_S9_EEENS6_IJNS7_ILi1EEESI_SI_EEESC_SE_Li256ELb0ELb1ELb1ELb0EEENS1_30DynamicPersistentTileSchedulerILi256ELi256ELb1ELb1ELb0EEEEEEEEEvNT_6ParamsE,"a",@progbits
	.sectionflags	@""
	.align	4
.nv.constant0._ZN7cutlass13device_kernelIN5flash19enable_sm80_to_sm89INS1_16FlashAttnFwdSm80INS1_25CollectiveMainloopFwdSm80ILi8ELi2ELb0EN4cute5tupleIJNS5_1CILi128EEENS7_ILi64EEENS7_ILi192EEEEEELi192ENS_10bfloat16_tEfNS_4arch4Sm80ELb1ELb0ELb0ELb0ELb1ELb0ELb1ELb1EEENS1_21CollectiveEpilogueFwdINS6_IJS8_SA_S9_EEENS6_IJNS7_ILi1EEESI_SI_EEESC_SE_Li256ELb0ELb1ELb1ELb0EEENS1_30DynamicPersistentTileSchedulerILi256ELi256ELb1ELb1ELb0EEEEEEEEEvNT_6ParamsE:
	.zero		1416


//--------------------- .nv.constant0._ZN7cutlass13device_kernelIN5flash19enable_sm80_to_sm89INS1_16FlashAttnFwdSm80INS1_25CollectiveMainloopFwdSm80ILi8ELi2ELb0EN4cute5tupleIJNS5_1CILi128EEENS7_ILi64EEENS7_ILi192EEEEEELi192ENS_10bfloat16_tEfNS_4arch4Sm80ELb1ELb0ELb0ELb1ELb1ELb0ELb1ELb1EEENS1_21CollectiveEpilogueFwdINS6_IJS8_SA_S9_EEENS6_IJNS7_ILi1EEESI_SI_EEESC_SE_Li256ELb1ELb1ELb1ELb0EEENS1_36VarlenDynamicPersistentTileSchedulerILi128ELi64ELi256ELi256ELb1ELb1ELb0ELb1ELb1ELb1EEEEEEEEEvNT_6ParamsE --------------------------
	.section	.nv.constant0._ZN7cutlass13device_kernelIN5flash19enable_sm80_to_sm89INS1_16FlashAttnFwdSm80INS1_25CollectiveMainloopFwdSm80ILi8ELi2ELb0EN4cute5tupleIJNS5_1CILi128EEENS7_ILi64EEENS7_ILi192EEEEEELi192ENS_10bfloat16_tEfNS_4arch4Sm80ELb1ELb0ELb0ELb1ELb1ELb0ELb1ELb1EEENS1_21CollectiveEpilogueFwdINS6_IJS8_SA_S9_EEENS6_IJNS7_ILi1EEESI_SI_EEESC_SE_Li256ELb1ELb1ELb1ELb0EEENS1_36VarlenDynamicPersistentTileSchedulerILi128ELi64ELi256ELi256ELb1ELb1ELb0ELb1ELb1ELb1EEEEEEEEEvNT_6ParamsE,"a",@progbits
	.sectionflags	@""
	.align	4
.nv.constant0._ZN7cutlass13device_kernelIN5flash19enable_sm80_to_sm89INS1_16FlashAttnFwdSm80INS1_25CollectiveMainloopFwdSm80ILi8ELi2ELb0EN4cute5tupleIJNS5_1CILi128EEENS7_ILi64EEENS7_ILi192EEEEEELi192ENS_10bfloat16_tEfNS_4arch4Sm80ELb1ELb0ELb0ELb1ELb1ELb0ELb1ELb1EEENS1_21CollectiveEpilogueFwdINS6_IJS8_SA_S9_EEENS6_IJNS7_ILi1EEESI_SI_EEESC_SE_Li256ELb1ELb1ELb1ELb0EEENS1_36VarlenDynamicPersistentTileSchedulerILi128ELi64ELi256ELi256ELb1ELb1ELb0ELb1ELb1ELb1EEEEEEEEEvNT_6ParamsE:
	.zero		1432


//--------------------- .nv.constant0._ZN7cutlass13device_kernelIN5flash19enable_sm80_to_sm89INS1_16FlashAttnFwdSm80INS1_25CollectiveMainloopFwdSm80ILi8ELi2ELb0EN4cute5tupleIJNS5_1CILi128EEENS7_ILi64EEENS7_ILi192EEEEEELi192ENS_10bfloat16_tEfNS_4arch4Sm80ELb1ELb0ELb0ELb1ELb1ELb1ELb1ELb1EEENS1_21CollectiveEpilogueFwdINS6_IJS8_SA_S9_EEENS6_IJNS7_ILi1EEESI_SI_EEESC_SE_Li256ELb1ELb1ELb1ELb0EEENS1_36VarlenDynamicPersistentTileSchedulerILi128ELi64ELi256ELi256ELb1ELb1ELb0ELb1ELb1ELb1EEEEEEEEEvNT_6ParamsE --------------------------
	.section	.nv.constant0._ZN7cutlass13device_kernelIN5flash19enable_sm80_to_sm89INS1_16FlashAttnFwdSm80INS1_25CollectiveMainloopFwdSm80ILi8ELi2ELb0EN4cute5tupleIJNS5_1CILi128EEENS7_ILi64EEENS7_ILi192EEEEEELi192ENS_10bfloat16_tEfNS_4arch4Sm80ELb1ELb0ELb0ELb1ELb1ELb1ELb1ELb1EEENS1_21CollectiveEpilogueFwdINS6_IJS8_SA_S9_EEENS6_IJNS7_ILi1EEESI_SI_EEESC_SE_Li256ELb1ELb1ELb1ELb0EEENS1_36VarlenDynamicPersistentTileSchedulerILi128ELi64ELi256ELi256ELb1ELb1ELb0ELb1ELb1ELb1EEEEEEEEEvNT_6ParamsE,"a",@progbits
	.sectionflags	@""
	.align	4
.nv.constant0._ZN7cutlass13device_kernelIN5flash19enable_sm80_to_sm89INS1_16FlashAttnFwdSm80INS1_25CollectiveMainloopFwdSm80ILi8ELi2ELb0EN4cute5tupleIJNS5_1CILi128EEENS7_ILi64EEENS7_ILi192EEEEEELi192ENS_10bfloat16_tEfNS_4arch4Sm80ELb1ELb0ELb0ELb1ELb1ELb1ELb1ELb1EEENS1_21CollectiveEpilogueFwdINS6_IJS8_SA_S9_EEENS6_IJNS7_ILi1EEESI_SI_EEESC_SE_Li256ELb1ELb1ELb1ELb0EEENS1_36VarlenDynamicPersistentTileSchedulerILi128ELi64ELi256ELi256ELb1ELb1ELb0ELb1ELb1ELb1EEEEEEEEEvNT_6ParamsE:
	.zero		1432


//--------------------- .text._ZN7cutlass13device_kernelIN5flash19enable_sm80_to_sm89INS1_16FlashAttnFwdSm80INS1_25CollectiveMainloopFwdSm80ILi8ELi1ELb0EN4cute5tupleIJNS5_1CILi128EEENS7_ILi64EEENS7_ILi192EEEEEELi192ENS_10bfloat16_tEfNS_4arch4Sm80ELb0ELb0ELb1ELb0ELb1ELb0ELb1ELb1EEENS1_21CollectiveEpilogueFwdINS6_IJS8_SA_S9_EEENS6_IJNS7_ILi1EEESI_SI_EEESC_SE_Li256ELb0ELb1ELb1ELb0EEENS1_19SingleTileSchedulerILb0ELb1ELb1ELi128EEEEEEEEEvNT_6ParamsE --------------------------
	.section	.text._ZN7cutlass13device_kernelIN5flash19enable_sm80_to_sm89INS1_16FlashAttnFwdSm80INS1_25CollectiveMainloopFwdSm80ILi8ELi1ELb0EN4cute5tupleIJNS5_1CILi128EEENS7_ILi64EEENS7_ILi192EEEEEELi192ENS_10bfloat16_tEfNS_4arch4Sm80ELb0ELb0ELb1ELb0ELb1ELb0ELb1ELb1EEENS1_21CollectiveEpilogueFwdINS6_IJS8_SA_S9_EEENS6_IJNS7_ILi1EEESI_SI_EEESC_SE_Li256ELb0ELb1ELb1ELb0EEENS1_19SingleTileSchedulerILb0ELb1ELb1ELi128EEEEEEEEEvNT_6ParamsE,"ax",@progbits
	.sectioninfo	@"SHI_REGISTERS=252"
	.align	128
.text._ZN7cutlass13device_kernelIN5flash19enable_sm80_to_sm89INS1_16FlashAttnFwdSm80INS1_25CollectiveMainloopFwdSm80ILi8ELi1ELb0EN4cute5tupleIJNS5_1CILi128EEENS7_ILi64EEENS7_ILi192EEEEEELi192ENS_10bfloat16_tEfNS_4arch4Sm80ELb0ELb0ELb1ELb0ELb1ELb0ELb1ELb1EEENS1_21CollectiveEpilogueFwdINS6_IJS8_SA_S9_EEENS6_IJNS7_ILi1EEESI_SI_EEESC_SE_Li256ELb0ELb1ELb1ELb0EEENS1_19SingleTileSchedulerILb0ELb1ELb1ELi128EEEEEEEEEvNT_6ParamsE:
        .type           _ZN7cutlass13device_kernelIN5flash19enable_sm80_to_sm89INS1_16FlashAttnFwdSm80INS1_25CollectiveMainloopFwdSm80ILi8ELi1ELb0EN4cute5tupleIJNS5_1CILi128EEENS7_ILi64EEENS7_ILi192EEEEEELi192ENS_10bfloat16_tEfNS_4arch4Sm80ELb0ELb0ELb1ELb0ELb1ELb0ELb1ELb1EEENS1_21CollectiveEpilogueFwdINS6_IJS8_SA_S9_EEENS6_IJNS7_ILi1EEESI_SI_EEESC_SE_Li256ELb0ELb1ELb1ELb0EEENS1_19SingleTileSchedulerILb0ELb1ELb1ELi128EEEEEEEEEvNT_6ParamsE,@function
        .size           _ZN7cutlass13device_kernelIN5flash19enable_sm80_to_sm89INS1_16FlashAttnFwdSm80INS1_25CollectiveMainloopFwdSm80ILi8ELi1ELb0EN4cute5tupleIJNS5_1CILi128EEENS7_ILi64EEENS7_ILi192EEEEEELi192ENS_10bfloat16_tEfNS_4arch4Sm80ELb0ELb0ELb1ELb0ELb1ELb0ELb1ELb1EEENS1_21CollectiveEpilogueFwdINS6_IJS8_SA_S9_EEENS6_IJNS7_ILi1EEESI_SI_EEESC_SE_Li256ELb0ELb1ELb1ELb0EEENS1_19SingleTileSchedulerILb0ELb1ELb1ELi128EEEEEEEEEvNT_6ParamsE,(.L_x_6210 - _ZN7cutlass13device_kernelIN5flash19enable_sm80_to_sm89INS1_16FlashAttnFwdSm80INS1_25CollectiveMainloopFwdSm80ILi8ELi1ELb0EN4cute5tupleIJNS5_1CILi128EEENS7_ILi64EEENS7_ILi192EEEEEELi192ENS_10bfloat16_tEfNS_4arch4Sm80ELb0ELb0ELb1ELb0ELb1ELb0ELb1ELb1EEENS1_21CollectiveEpilogueFwdINS6_IJS8_SA_S9_EEENS6_IJNS7_ILi1EEESI_SI_EEESC_SE_Li256ELb0ELb1ELb1ELb0EEENS1_19SingleTileSchedulerILb0ELb1ELb1ELi128EEEEEEEEEvNT_6ParamsE)
        .other          _ZN7cutlass13device_kernelIN5flash19enable_sm80_to_sm89INS1_16FlashAttnFwdSm80INS1_25CollectiveMainloopFwdSm80ILi8ELi1ELb0EN4cute5tupleIJNS5_1CILi128EEENS7_ILi64EEENS7_ILi192EEEEEELi192ENS_10bfloat16_tEfNS_4arch4Sm80ELb0ELb0ELb1ELb0ELb1ELb0ELb1ELb1EEENS1_21CollectiveEpilogueFwdINS6_IJS8_SA_S9_EEENS6_IJNS7_ILi1EEESI_SI_EEESC_SE_Li256ELb0ELb1ELb1ELb0EEENS1_19SingleTileSchedulerILb0ELb1ELb1ELi128EEEEEEEEEvNT_6ParamsE,@"STO_CUDA_ENTRY STV_DEFAULT"
_ZN7cutlass13device_kernelIN5flash19enable_sm80_to_sm89INS1_16FlashAttnFwdSm80INS1_25CollectiveMainloopFwdSm80ILi8ELi1ELb0EN4cute5tupleIJNS5_1CILi128EEENS7_ILi64EEENS7_ILi192EEEEEELi192ENS_10bfloat16_tEfNS_4arch4Sm80ELb0ELb0ELb1ELb0ELb1ELb0ELb1ELb1EEENS1_21CollectiveEpilogueFwdINS6_IJS8_SA_S9_EEENS6_IJNS7_ILi1EEESI_SI_EEESC_SE_Li256ELb0ELb1ELb1ELb0EEENS1_19SingleTileSchedulerILb0ELb1ELb1ELi128EEEEEEEEEvNT_6ParamsE:
[----:B------:R-:W-:Y:S02]  /*0000*/  MOV R1, c[0x0][0x28] ;  /* 0x00000a0000017a02 */ /* 0x000fe40000000f00 */
[----:B------:R-:W1:Y:S01]  /*0010*/  S2R R3, SR_TID.X ;  /* 0x0000000000037919 */ /* 0x000e620000002100 */
[----:B------:R-:W2:Y:S08]  /*0020*/  S2UR UR6, SR_CTAID.Y ;  /* 0x00000000000679c3 */ /* 0x000eb00000002600 */
[----:B------:R-:W3:Y:S01]  /*0030*/  S2UR UR11, SR_CTAID.Z ;  /* 0x00000000000b79c3 */ /* 0x000ee20000002700 */
[----:B-1----:R-:W-:-:S06]  /*0040*/  SHF.R.U32.HI R0, RZ, 0x5, R3 ;  /* 0x00000005ff007819 */ /* 0x002fcc0000011603 */
[----:B------:R-:W1:Y:S02]  /*0050*/  SHFL.IDX PT, R0, R0, RZ, 0x1f ;  /* 0x00001fff00007589 */ /* 0x000e6400000e0000 */
[----:B-1----:R-:W-:-:S13]  /*0060*/  ISETP.NE.AND P0, PT, R0, RZ, PT ;  /* 0x000000ff0000720c */ /* 0x002fda0003f05270 */
[----:B--23--:R-:W-:Y:S05]  /*0070*/  @!P0 BRA `(.L_x_0) ;  /* 0x0000009000008947 */ /* 0x00cfea0003800000 */
[----:B------:R-:W-:Y:S01]  /*0080*/  MOV R0, c[0x0][0x550] ;  /* 0x0001540000007a02 */ /* 0x000fe20000000f00 */
[----:B------:R-:W-:-:S03]  /*0090*/  UMOV UR10, UR6 ;  /* 0x00000006000a7c82 */ /* 0x000fc60008000000 */
[----:B------:R-:W-:-:S13]  /*00a0*/  ISETP.NE.AND P0, PT, R0, 0x1, PT ;  /* 0x000000010000780c */ /* 0x000fda0003f05270 */
[----:B------:R-:W-:Y:S05]  /*00b0*/  @!P0 BRA `(.L_x_1) ;  /* 0x000000b000008947 */ /* 0x000fea0003800000 */
[----:B------:R-:W-:Y:S02]  /*00c0*/  ULDC UR4, c[0x0][0x554] ;  /* 0x0001550000047ab9 */ /* 0x000fe40000000800 */
[----:B------:R-:W-:Y:S02]  /*00d0*/  UIMAD.WIDE.U32 UR4, UR6, UR4, URZ ;  /* 0x00000004060472a5 */ /* 0x000fe4000f8e003f */
[----:B------:R-:W-:Y:S02]  /*00e0*/  ULDC UR10, c[0x0][0x558] ;  /* 0x00015600000a7ab9 */ /* 0x000fe40000000800 */
[----:B------:R-:W-:Y:S01]  /*00f0*/  USHF.R.U32.HI UR10, URZ, UR10, UR5 ;  /* 0x0000000a3f0a7299 */ /* 0x000fe20008011605 */
[----:B------:R-:W-:Y:S05]  /*0100*/  BRA `(.L_x_1) ;  /* 0x0000006000007947 */ /* 0x000fea0003800000 */
.L_x_0:
[----:B------:R-:W-:Y:S02]  /*0110*/  ULDC.64 UR4, c[0x0][0x550] ;  /* 0x0001540000047ab9 */ /* 0x000fe40000000a00 */
[----:B------:R-:W-:Y:S02]  /*0120*/  UISETP.NE.AND UP0, UPT, UR4, 0x1, UPT ;  /* 0x000000010400788c */ /* 0x000fe4000bf05270 */
[----:B------:R-:W-:-:S02]  /*0130*/  UIMAD.WIDE.U32 UR8, UR6, UR5, URZ ;  /* 0x00000005060872a5 */ /* 0x000fc4000f8e003f */
[----:B------:R-:W-:Y:S02]  /*0140*/  ULDC UR4, c[0x0][0x558] ;  /* 0x0001560000047ab9 */ /* 0x000fe40000000800 */
[----:B------:R-:W-:-:S05]  /*0150*/  UMOV UR10, UR6 ;  /* 0x00000006000a7c82 */ /* 0x000fca0008000000 */
[----:B------:R-:W-:-:S03]  /*0160*/  @UP0 USHF.R.U32.HI UR10, URZ, UR4, UR9 ;  /* 0x000000043f0a0299 */ /* 0x000fc60008011609 */
.L_x_1:
[----:B------:R-:W-:Y:S01]  /*0170*/  ISETP.LE.AND P0, PT, RZ, UR11, PT ;  /* 0x0000000bff007c0c */ /* 0x000fe2000bf03270 */
[----:B------:R-:W-:Y:S02]  /*0180*/  UIADD3 UR4, -UR10, URZ, URZ ;  /* 0x0000003f0a047290 */ /* 0x000fe4000fffe13f */
[----:B------:R-:W-:Y:S02]  /*0190*/  ULDC UR7, c[0x0][0x550] ;  /* 0x0001540000077ab9 */ /* 0x000fe40000000800 */
[----:B------:R-:W-:-:S08]  /*01a0*/  UIMAD UR7, UR4, UR7, UR6 ;  /* 0x00000007040772a4 */ /* 0x000fd0000f8e0206 */
[----:B------:R-:W-:Y:S05]  /*01b0*/  @!P0 EXIT ;  /* 0x000000000000894d */ /* 0x000fea0003800000 */
[----:B------:R-:W-:Y:S02]  /*01c0*/  ULDC.64 UR4, c[0x0][0x370] ;  /* 0x0000dc0000047ab9 */ /* 0x000fe40000000a00 */
[----:B------:R-:W-:Y:S02]  /*01d0*/  UISETP.NE.U32.AND UP0, UPT, URZ, UR4, UPT ;  /* 0x000000043f00728c */ /* 0x000fe4000bf05070 */
[----:B------:R-:W-:Y:S02]  /*01e0*/  ULDC.64 UR8, c[0x0][0x370] ;  /* 0x0000dc0000087ab9 */ /* 0x000fe40000000a00 */
[----:B------:R-:W-:Y:S02]  /*01f0*/  UISETP.NE.AND.EX UP0, UPT, URZ, UR5, UPT, UP0 ;  /* 0x000000053f00728c */ /* 0x000fe4000bf05300 */
[----:B------:R-:W-:-:S04]  /*0200*/  ULDC.64 UR12, c[0x0][0x118] ;  /* 0x00004600000c7ab9 */ /* 0x000fc80000000a00 */
[----:B------:R-:W-:-:S05]  /*0210*/  PLOP3.LUT P0, PT, PT, PT, UP0, 0x80, 0x0 ;  /* 0x000000000000781c */ /* 0x000fca0003f0f008 */
[----:B------:R-:W-:Y:S02]  /*0220*/  @UP0 UMOV UR4, 0x4 ;  /* 0x0000000400040882 */ /* 0x000fe40000000000 */
[----:B------:R-:W-:-:S06]  /*0230*/  @UP0 UIMAD.WIDE UR4, UR11, UR4, UR8 ;  /* 0x000000040b0402a5 */ /* 0x000fcc000f8e0208 */
[----:B------:R-:W-:Y:S02]  /*0240*/  IMAD.U32 R4, RZ, RZ, UR4 ;  /* 0x00000004ff047e24 */ /* 0x000fe4000f8e00ff */
[----:B------:R-:W-:-:S05]  /*0250*/  IMAD.U32 R5, RZ, RZ, UR5 ;  /* 0x00000005ff057e24 */ /* 0x000fca000f8e00ff */
[----:B------:R-:W2:Y:S01]  /*0260*/  @P0 LDG.E R4, [R4.64] ;  /* 0x0000000c04040981 */ /* 0x000ea2000c1e1900 */
[----:B------:R-:W-:Y:S02]  /*0270*/  ULDC UR4, c[0x0][0x2ac] ;  /* 0x0000ab0000047ab9 */ /* 0x000fe40000000800 */
[----:B------:R-:W-:Y:S02]  /*0280*/  ULDC UR9, c[0x0][0x1d0] ;  /* 0x0000740000097ab9 */ /* 0x000fe40000000800 */
[----:B------:R-:W-:Y:S02]  /*0290*/  UIMAD UR9, UR4, UR9, URZ ;  /* 0x00000009040972a4 */ /* 0x000fe4000f8e023f */
[----:B------:R-:W-:Y:S02]  /*02a0*/  UMOV UR8, URZ ;  /* 0x0000003f00087c82 */ /* 0x000fe40008000000 */
[----:B------:R-:W-:Y:S02]  /*02b0*/  UISETP.GE.AND UP0, UPT, UR9, 0x1, UPT ;  /* 0x000000010900788c */ /* 0x000fe4000bf06270 */
[----:B------:R-:W-:-:S02]  /*02c0*/  UIADD3 UR5, UR9, 0x3f, URZ ;  /* 0x0000003f09057890 */ /* 0x000fc4000fffe03f */
[----:B------:R-:W-:Y:S02]  /*02d0*/  UMOV UR19, URZ ;  /* 0x0000003f00137c82 */ /* 0x000fe40008000000 */
[----:B------:R-:W-:-:S04]  /*02e0*/  USHF.R.S32.HI UR4, URZ, 0x1f, UR5 ;  /* 0x0000001f3f047899 */ /* 0x000fc80008011405 */
[----:B------:R-:W-:-:S04]  /*02f0*/  ULEA.HI UR4, UR4, UR5, URZ, 0x6 ;  /* 0x0000000504047291 */ /* 0x000fc8000f8f303f */
[----:B------:R-:W-:Y:S01]  /*0300*/  USHF.R.S32.HI UR6, URZ, 0x6, UR4 ;  /* 0x000000063f067899 */ /* 0x000fe20008011404 */
[----:B--2---:R1:W2:Y:S01]  /*0310*/  @P0 R2UR UR8, R4 ;  /* 0x00000000040803c2 */ /* 0x0042a200000e0000 */
[----:B------:R-:W-:-:S13]  /*0320*/  PLOP3.LUT P0, PT, PT, PT, UP0, 0x80, 0x0 ;  /* 0x000000000000781c */ /* 0x000fda0003f0f008 */
[----:B------:R-:W-:Y:S05]  /*0330*/  @!P0 BRA `(.L_x_2) ;  /* 0x0000024000008947 */ /* 0x000fea0003800000 */
[----:B------:R-:W-:Y:S02]  /*0340*/  USHF.R.U32.HI UR4, URZ, 0x10, UR7 ;  /* 0x000000103f047899 */ /* 0x000fe40008011607 */
[----:B------:R-:W-:Y:S02]  /*0350*/  ULDC UR5, c[0x0][0x338] ;  /* 0x0000ce0000057ab9 */ /* 0x000fe40000000800 */
[----:B------:R-:W-:Y:S02]  /*0360*/  UISETP.NE.AND UP0, UPT, UR4, URZ, UPT ;  /* 0x0000003f0400728c */ /* 0x000fe4000bf05270 */
[----:B------:R-:W-:Y:S02]  /*0370*/  UMOV UR18, URZ ;  /* 0x0000003f00127c82 */ /* 0x000fe40008000000 */
[----:B------:R-:W-:-:S04]  /*0380*/  USEL UR5, UR4, UR5, UP0 ;  /* 0x0000000504057287 */ /* 0x000fc80008000000 */
[----:B------:R-:W-:Y:S02]  /*0390*/  UIADD3 UR17, UR6, -0x1, UR5 ;  /* 0xffffffff06117890 */ /* 0x000fe4000fffe005 */
[----:B------:R-:W-:-:S05]  /*03a0*/  IMAD.U32 R0, RZ, RZ, UR5 ;  /* 0x00000005ff007e24 */ /* 0x000fca000f8e00ff */
[-C--:B------:R-:W-:Y:S02]  /*03b0*/  IABS R2, R0.reuse ;  /* 0x0000000000027213 */ /* 0x080fe40000000000 */
[----:B------:R-:W-:-:S03]  /*03c0*/  IABS R0, R0 ;  /* 0x0000000000007213 */ /* 0x000fc60000000000 */
[----:B------:R-:W-:Y:S02]  /*03d0*/  IMAD.MOV.U32 R5, RZ, RZ, R2 ;  /* 0x000000ffff057224 */ /* 0x000fe400078e0002 */
[----:B------:R-:W-:Y:S01]  /*03e0*/  IMAD.U32 R2, RZ, RZ, UR17 ;  /* 0x00000011ff027e24 */ /* 0x000fe2000f8e00ff */
[----:B------:R-:W-:Y:S01]  /*03f0*/  ULOP3.LUT UR17, UR17, UR5, URZ, 0x3c, !UPT ;  /* 0x0000000511117292 */ /* 0x000fe2000f8e3c3f */
[----:B------:R-:W3:Y:S01]  /*0400*/  R2UR UR16, R5 ;  /* 0x00000000051073c2 */ /* 0x000ee200000e0000 */
[----:B------:R-:W-:Y:S02]  /*0410*/  IMAD.MOV R0, RZ, RZ, -R0 ;  /* 0x000000ffff007224 */ /* 0x000fe400078e0a00 */
[----:B------:R-:W-:-:S05]  /*0420*/  IABS R2, R2 ;  /* 0x0000000200027213 */ /* 0x000fca0000000000 */
[----:B------:R-:W4:Y:S08]  /*0430*/  R2UR UR15, R2 ;  /* 0x00000000020f73c2 */ /* 0x000f3000000e0000 */
[----:B------:R-:W5:Y:S01]  /*0440*/  R2UR UR14, R0 ;  /* 0x00000000000e73c2 */ /* 0x000f6200000e0000 */
[----:B---3--:R-:W3:Y:S08]  /*0450*/  I2F.RP R6, UR16 ;  /* 0x0000001000067d06 */ /* 0x008ef00008209400 */
[----:B-1-3--:R-:W1:Y:S02]  /*0460*/  MUFU.RCP R4, R6 ;  /* 0x0000000600047308 */ /* 0x00ae640000001000 */
[----:B-1----:R-:W-:-:S06]  /*0470*/  IADD3 R4, R4, 0xffffffe, RZ ;  /* 0x0ffffffe04047810 */ /* 0x002fcc0007ffe0ff */
[----:B------:R-:W1:Y:S02]  /*0480*/  F2I.FTZ.U32.TRUNC.NTZ R4, R4 ;  /* 0x0000000400047305 */ /* 0x000e64000021f000 */
[----:B-1----:R-:W1:Y:S02]  /*0490*/  R2UR UR19, R4 ;  /* 0x00000000041373c2 */ /* 0x002e6400000e0000 */
[----:B-1----:R-:W-:-:S04]  /*04a0*/  UIADD3 UR4, URZ, -UR19, URZ ;  /* 0x800000133f047290 */ /* 0x002fc8000fffe03f */
[----:B------:R-:W-:-:S04]  /*04b0*/  UIMAD UR4, UR4, UR16, URZ ;  /* 0x00000010040472a4 */ /* 0x000fc8000f8e023f */
[----:B------:R-:W-:-:S04]  /*04c0*/  UIMAD.WIDE.U32 UR18, UR19, UR4, UR18 ;  /* 0x00000004131272a5 */ /* 0x000fc8000f8e0012 */
[----:B----4-:R-:W-:-:S04]  /*04d0*/  UIMAD.WIDE.U32 UR18, UR19, UR15, URZ ;  /* 0x0000000f131272a5 */ /* 0x010fc8000f8e003f */
[----:B-----5:R-:W-:-:S04]  /*04e0*/  UIMAD UR14, UR19, UR14, UR15 ;  /* 0x0000000e130e72a4 */ /* 0x020fc8000f8e020f */
[----:B------:R-:W-:-:S11]  /*04f0*/  UISETP.GT.U32.AND UP0, UPT, UR16, UR14, UPT ;  /* 0x0000000e1000728c */ /* 0x000fd6000bf04070 */
[----:B------:R-:W-:Y:S02]  /*0500*/  @!UP0 UIADD3 UR14, UR14, -UR16, URZ ;  /* 0x800000100e0e8290 */ /* 0x000fe4000fffe03f */
[----:B------:R-:W-:Y:S02]  /*0510*/  @!UP0 UIADD3 UR19, UR19, 0x1, URZ ;  /* 0x0000000113138890 */ /* 0x000fe4000fffe03f */
[----:B------:R-:W-:Y:S02]  /*0520*/  UISETP.GE.U32.AND UP1, UPT, UR14, UR16, UPT ;  /* 0x000000100e00728c */ /* 0x000fe4000bf26070 */
[----:B------:R-:W-:-:S09]  /*0530*/  UISETP.GE.AND UP0, UPT, UR17, URZ, UPT ;  /* 0x0000003f1100728c */ /* 0x000fd2000bf06270 */
[----:B------:R-:W-:Y:S02]  /*0540*/  @UP1 UIADD3 UR19, UR19, 0x1, URZ ;  /* 0x0000000113131890 */ /* 0x000fe4000fffe03f */
[----:B------:R-:W-:Y:S02]  /*0550*/  UISETP.NE.AND UP1, UPT, UR5, URZ, UPT ;  /* 0x0000003f0500728c */ /* 0x000fe4000bf25270 */
[----:B------:R-:W-:-:S09]  /*0560*/  @!UP0 UIADD3 UR19, -UR19, URZ, URZ ;  /* 0x0000003f13138290 */ /* 0x000fd2000fffe13f */
[----:B------:R-:W-:Y:S02]  /*0570*/  @!UP1 ULOP3.LUT UR19, URZ, UR5, URZ, 0x33, !UPT ;  /* 0x000000053f139292 */ /* 0x000fe4000f8e333f */
.L_x_2:
[----:B------:R-:W-:Y:S01]  /*0580*/  ULOP3.LUT UR7, UR7, 0xffff, URZ, 0xc0, !UPT ;  /* 0x0000ffff07077892 */ /* 0x000fe2000f8ec03f */
[----:B------:R-:W-:Y:S01]  /*0590*/  PLOP3.LUT P2, PT, PT, PT, PT, 0x80, 0x0 ;  /* 0x000000000000781c */ /* 0x000fe20003f4f070 */
[----:B------:R-:W-:Y:S01]  /*05a0*/  IMAD.MOV.U32 R5, RZ, RZ, RZ ;  /* 0x000000ffff057224 */ /* 0x000fe200078e00ff */
[----:B------:R-:W-:Y:S01]  /*05b0*/  CS2R R96, SRZ ;  /* 0x0000000000607805 */ /* 0x000fe2000001ff00 */
[----:B------:R-:W-:Y:S01]  /*05c0*/  UIMAD UR7, UR7, UR19, URZ ;  /* 0x00000013070772a4 */ /* 0x000fe2000f8e023f */
[----:B------:R-:W-:Y:S01]  /*05d0*/  IMAD.MOV.U32 R2, RZ, RZ, RZ ;  /* 0x000000ffff027224 */ /* 0x000fe200078e00ff */
[----:B------:R-:W-:Y:S01]  /*05e0*/  CS2R R94, SRZ ;  /* 0x00000000005e7805 */ /* 0x000fe2000001ff00 */
[----:B------:R-:W-:Y:S01]  /*05f0*/  CS2R R92, SRZ ;  /* 0x00000000005c7805 */ /* 0x000fe2000001ff00 */
[----:B------:R-:W-:Y:S01]  /*0600*/  UIADD3 UR19, UR7, UR19, URZ ;  /* 0x0000001307137290 */ /* 0x000fe2000fffe03f */
[----:B------:R-:W-:Y:S01]  /*0610*/  CS2R R90, SRZ ;  /* 0x00000000005a7805 */ /* 0x000fe2000001ff00 */
[----:B------:R-:W-:Y:S01]  /*0620*/  CS2R R88, SRZ ;  /* 0x0000000000587805 */ /* 0x000fe2000001ff00 */
[----:B------:R-:W-:Y:S01]  /*0630*/  CS2R R86, SRZ ;  /* 0x0000000000567805 */ /* 0x000fe2000001ff00 */
[----:B------:R-:W-:Y:S01]  /*0640*/  UISETP.LT.AND UP0, UPT, UR6, UR19, UPT ;  /* 0x000000130600728c */ /* 0x000fe2000bf01270 */
[----:B------:R-:W-:Y:S01]  /*0650*/  CS2R R84, SRZ ;  /* 0x0000000000547805 */ /* 0x000fe2000001ff00 */
[----:B------:R-:W-:Y:S01]  /*0660*/  CS2R R82, SRZ ;  /* 0x0000000000527805 */ /* 0x000fe2000001ff00 */
[----:B------:R-:W-:Y:S01]  /*0670*/  CS2R R80, SRZ ;  /* 0x0000000000507805 */ /* 0x000fe2000001ff00 */
[----:B------:R-:W-:Y:S01]  /*0680*/  USEL UR6, UR6, UR19, UP0 ;  /* 0x0000001306067287 */ /* 0x000fe20008000000 */
[----:B------:R-:W-:Y:S01]  /*0690*/  CS2R R78, SRZ ;  /* 0x00000000004e7805 */ /* 0x000fe2000001ff00 */
[----:B------:R-:W-:Y:S01]  /*06a0*/  CS2R R76, SRZ ;  /* 0x00000000004c7805 */ /* 0x000fe2000001ff00 */
[----:B------:R-:W-:Y:S01]  /*06b0*/  CS2R R74, SRZ ;  /* 0x00000000004a7805 */ /* 0x000fe2000001ff00 */
[----:B------:R-:W-:Y:S01]  /*06c0*/  UISETP.GT.AND UP0, UPT, UR6, UR7, UPT ;  /* 0x000000070600728c */ /* 0x000fe2000bf04270 */
[----:B------:R-:W-:Y:S01]  /*06d0*/  CS2R R72, SRZ ;  /* 0x0000000000487805 */ /* 0x000fe2000001ff00 */
[----:B------:R-:W-:Y:S01]  /*06e0*/  CS2R R70, SRZ ;  /* 0x0000000000467805 */ /* 0x000fe2000001ff00 */
[----:B------:R-:W-:Y:S01]  /*06f0*/  CS2R R68, SRZ ;  /* 0x0000000000447805 */ /* 0x000fe2000001ff00 */
[----:B------:R-:W-:Y:S01]  /*0700*/  CS2R R66, SRZ ;  /* 0x0000000000427805 */ /* 0x000fe2000001ff00 */
[----:B------:R-:W-:Y:S01]  /*0710*/  CS2R R64, SRZ ;  /* 0x0000000000407805 */ /* 0x000fe2000001ff00 */
[----:B------:R-:W-:Y:S01]  /*0720*/  PLOP3.LUT P0, PT, PT, PT, UP0, 0x80, 0x0 ;  /* 0x000000000000781c */ /* 0x000fe20003f0f008 */
[----:B------:R-:W-:Y:S01]  /*0730*/  CS2R R62, SRZ ;  /* 0x00000000003e7805 */ /* 0x000fe2000001ff00 */
        /* <DEDUP_REMOVED lines=30> */
[----:B------:R-:W-:Y:S05]  /*0920*/  @!P0 BRA `(.L_x_3) ;  /* 0x0000742000008947 */ /* 0x000fea0003800000 */
[----:B------:R-:W-:Y:S02]  /*0930*/  ULDC.64 UR4, c[0x0][0x340] ;  /* 0x0000d00000047ab9 */ /* 0x000fe40000000a00 */
[----:B------:R-:W-:-:S02]  /*0940*/  UISETP.NE.U32.AND UP0, UPT, URZ, UR4, UPT ;  /* 0x000000043f00728c */ /* 0x000fc4000bf05070 */
[----:B------:R-:W-:Y:S02]  /*0950*/  ULDC.64 UR14, c[0x0][0x340] ;  /* 0x0000d000000e7ab9 */ /* 0x000fe40000000a00 */
[----:B------:R-:W-:-:S06]  /*0960*/  UISETP.NE.AND.EX UP0, UPT, URZ, UR5, UPT, UP0 ;  /* 0x000000053f00728c */ /* 0x000fcc000bf05300 */
[----:B------:R-:W-:-:S05]  /*0970*/  PLOP3.LUT P0, PT, PT, PT, UP0, 0x80, 0x0 ;  /* 0x000000000000781c */ /* 0x000fca0003f0f008 */
[----:B------:R-:W-:Y:S02]  /*0980*/  @UP0 UMOV UR4, 0x4 ;  /* 0x0000000400040882 */ /* 0x000fe40000000000 */
[----:B------:R-:W-:-:S06]  /*0990*/  @UP0 UIMAD.WIDE UR4, UR11, UR4, UR14 ;  /* 0x000000040b0402a5 */ /* 0x000fcc000f8e020e */
[----:B------:R-:W-:Y:S02]  /*09a0*/  IMAD.U32 R8, RZ, RZ, UR4 ;  /* 0x00000004ff087e24 */ /* 0x000fe4000f8e00ff */
[----:B------:R-:W-:Y:S01]  /*09b0*/  IMAD.U32 R9, RZ, RZ, UR5 ;  /* 0x00000005ff097e24 */ /* 0x000fe2000f8e00ff */
[----:B------:R-:W3:Y:S01]  /*09c0*/  S2R R10, SR_CTAID.X ;  /* 0x00000000000a7919 */ /* 0x000ee20000002500 */
[----:B------:R-:W-:Y:S01]  /*09d0*/  SHF.R.S32.HI R12, RZ, 0x1f, R3 ;  /* 0x0000001fff0c7819 */ /* 0x000fe20000011403 */
[----:B------:R-:W-:Y:S01]  /*09e0*/  IMAD.MOV.U32 R0, RZ, RZ, c[0x0][0x2c4] ;  /* 0x0000b100ff007624 */ /* 0x000fe200078e00ff */
[----:B------:R-:W-:Y:S01]  /*09f0*/  USHF.R.S32.HI UR14, URZ, 0x1f, UR10 ;  /* 0x0000001f3f0e7899 */ /* 0x000fe2000801140a */
[----:B------:R3:W4:Y:S01]  /*0a00*/  @P0 LDG.E R8, [R8.64] ;  /* 0x0000000c08080981 */ /* 0x000722000c1e1900 */
[-C--:B------:R-:W-:Y:S01]  /*0a10*/  LEA.HI R7, R12, R3.reuse, RZ, 0x3 ;  /* 0x000000030c077211 */ /* 0x080fe200078f18ff */
[----:B------:R-:W-:Y:S01]  /*0a20*/  ULDC.64 UR4, c[0x0][0x1b8] ;  /* 0x00006e0000047ab9 */ /* 0x000fe20000000a00 */
[----:B------:R-:W-:Y:S01]  /*0a30*/  ISETP.NE.AND P1, PT, R0, 0x1, PT ;  /* 0x000000010000780c */ /* 0x000fe20003f25270 */
[----:B------:R-:W-:Y:S01]  /*0a40*/  UIMAD UR14, UR14, UR4, URZ ;  /* 0x000000040e0e72a4 */ /* 0x000fe2000f8e023f */
[----:B------:R-:W-:Y:S01]  /*0a50*/  LOP3.LUT R2, R7, 0xfffffff8, RZ, 0xc0, !PT ;  /* 0xfffffff807027812 */ /* 0x000fe200078ec0ff */
[----:B------:R-:W-:Y:S01]  /*0a60*/  UIMAD.WIDE.U32 UR16, UR10, UR4, URZ ;  /* 0x000000040a1072a5 */ /* 0x000fe2000f8e003f */
[----:B------:R-:W-:Y:S01]  /*0a70*/  SHF.R.S32.HI R7, RZ, 0x3, R7 ;  /* 0x00000003ff077819 */ /* 0x000fe20000011407 */
[----:B------:R-:W-:Y:S01]  /*0a80*/  UIMAD UR14, UR10, UR5, UR14 ;  /* 0x000000050a0e72a4 */ /* 0x000fe2000f8e020e */
[----:B------:R-:W-:Y:S01]  /*0a90*/  LEA.HI R11, R12, R3, RZ, 0x4 ;  /* 0x000000030c0b7211 */ /* 0x000fe200078f20ff */
[----:B------:R-:W-:Y:S01]  /*0aa0*/  IMAD.IADD R2, R3, 0x1, -R2 ;  /* 0x0000000103027824 */ /* 0x000fe200078e0a02 */
[----:B------:R-:W-:Y:S01]  /*0ab0*/  USHF.R.S32.HI UR15, URZ, 0x1f, UR11 ;  /* 0x0000001f3f0f7899 */ /* 0x000fe2000801140b */
[----:B------:R-:W-:Y:S01]  /*0ac0*/  IMAD.SHL.U32 R6, R7, 0x40, RZ ;  /* 0x0000004007067824 */ /* 0x000fe200078e00ff */
[----:B------:R-:W-:Y:S01]  /*0ad0*/  ULDC.64 UR4, c[0x0][0x1c0] ;  /* 0x0000700000047ab9 */ /* 0x000fe20000000a00 */
[C---:B------:R-:W-:Y:S01]  /*0ae0*/  IMAD R210, R2.reuse, 0x20, R7 ;  /* 0x0000002002d27824 */ /* 0x040fe200078e0207 */
[----:B------:R-:W-:Y:S01]  /*0af0*/  UIADD3 UR17, UR17, UR14, URZ ;  /* 0x0000000e11117290 */ /* 0x000fe2000fffe03f */
[----:B------:R-:W-:Y:S01]  /*0b00*/  IMAD.SHL.U32 R135, R2, 0x8, RZ ;  /* 0x0000000802877824 */ /* 0x000fe200078e00ff */
[----:B------:R-:W-:Y:S01]  /*0b10*/  UIMAD UR15, UR15, UR4, URZ ;  /* 0x000000040f0f72a4 */ /* 0x000fe2000f8e023f */
[----:B------:R-:W-:Y:S01]  /*0b20*/  LOP3.LUT R6, R6, 0x1c0, RZ, 0xc0, !PT ;  /* 0x000001c006067812 */ /* 0x000fe200078ec0ff */
[----:B------:R-:W-:Y:S01]  /*0b30*/  UIMAD.WIDE.U32 UR16, UR11, UR4, UR16 ;  /* 0x000000040b1072a5 */ /* 0x000fe2000f8e0010 */
[----:B------:R-:W-:Y:S01]  /*0b40*/  BSSY B0, `(.L_x_4) ;  /* 0x0000046000007945 */ /* 0x000fe20003800000 */
[----:B------:R-:W-:Y:S01]  /*0b50*/  UIMAD UR5, UR11, UR5, UR15 ;  /* 0x000000050b0572a4 */ /* 0x000fe2000f8e020f */
[----:B------:R-:W-:Y:S01]  /*0b60*/  LOP3.LUT R207, R6, 0x38, R135, 0xf8, !PT ;  /* 0x0000003806cf7812 */ /* 0x000fe200078ef887 */
[----:B------:R-:W-:Y:S01]  /*0b70*/  ULDC UR4, c[0x0][0x168] ;  /* 0x00005a0000047ab9 */ /* 0x000fe20000000800 */
[C---:B------:R-:W-:Y:S01]  /*0b80*/  IADD3 R16, R135.reuse, 0x80, RZ ;  /* 0x0000008087107810 */ /* 0x040fe20007ffe0ff */
[----:B---3--:R-:W-:Y:S01]  /*0b90*/  IMAD R9, R10, 0x80, R210 ;  /* 0x000000800a097824 */ /* 0x008fe200078e02d2 */
[----:B------:R-:W-:Y:S01]  /*0ba0*/  UIADD3 UR5, UR17, UR5, URZ ;  /* 0x0000000511057290 */ /* 0x000fe2000fffe03f */
[----:B------:R-:W-:Y:S01]  /*0bb0*/  IMAD.U32 R15, RZ, RZ, UR17 ;  /* 0x00000011ff0f7e24 */ /* 0x000fe2000f8e00ff */
[----:B------:R-:W-:Y:S01]  /*0bc0*/  ISETP.GE.AND P5, PT, R135, c[0x0][0x198], PT ;  /* 0x0000660087007a0c */ /* 0x000fe20003fa6270 */
[----:B------:R-:W-:Y:S01]  /*0bd0*/  @P1 IMAD.HI.U32 R0, R9, c[0x0][0x2c8], RZ ;  /* 0x0000b20009001a27 */ /* 0x000fe200078e00ff */
[----:B------:R-:W-:-:S03]  /*0be0*/  ISETP.GE.AND P3, PT, R16, c[0x0][0x198], PT ;  /* 0x0000660010007a0c */ /* 0x000fc60003f66270 */
[----:B------:R-:W-:Y:S01]  /*0bf0*/  IMAD.MOV.U32 R5, RZ, RZ, R9 ;  /* 0x000000ffff057224 */ /* 0x000fe200078e0009 */
[----:B------:R-:W-:Y:S01]  /*0c00*/  @P1 SHF.R.U32.HI R5, RZ, c[0x0][0x2cc], R0 ;  /* 0x0000b300ff051a19 */ /* 0x000fe20000011600 */
[----:B------:R-:W-:Y:S02]  /*0c10*/  IMAD.U32 R14, RZ, RZ, UR16 ;  /* 0x00000010ff0e7e24 */ /* 0x000fe4000f8e00ff */
[----:B------:R-:W-:Y:S01]  /*0c20*/  IMAD.U32 R15, RZ, RZ, UR5 ;  /* 0x00000005ff0f7e24 */ /* 0x000fe2000f8e00ff */
[--C-:B-1----:R-:W-:Y:S01]  /*0c30*/  SHF.R.S32.HI R4, RZ, 0x1f, R5.reuse ;  /* 0x0000001fff047819 */ /* 0x102fe20000011405 */
[----:B------:R-:W-:Y:S01]  /*0c40*/  IMAD.MOV R0, RZ, RZ, -R5 ;  /* 0x000000ffff007224 */ /* 0x000fe200078e0a05 */
[----:B------:R-:W-:Y:S01]  /*0c50*/  ULDC UR5, c[0x0][0x2c4] ;  /* 0x0000b10000057ab9 */ /* 0x000fe20000000800 */
[----:B------:R-:W-:Y:S01]  /*0c60*/  IMAD.WIDE.U32 R14, R5, c[0x0][0x1b0], R14 ;  /* 0x00006c00050e7a25 */ /* 0x000fe200078e000e */
[----:B------:R-:W-:-:S03]  /*0c70*/  UIMAD UR4, UR5, UR4, URZ ;  /* 0x00000004050472a4 */ /* 0x000fc6000f8e023f */
[----:B------:R-:W-:Y:S02]  /*0c80*/  IMAD R0, R0, c[0x0][0x2c4], R9 ;  /* 0x0000b10000007a24 */ /* 0x000fe400078e0209 */
[----:B------:R-:W-:Y:S02]  /*0c90*/  IMAD R4, R4, c[0x0][0x1b0], RZ ;  /* 0x00006c0004047a24 */ /* 0x000fe400078e02ff */
[----:B------:R-:W-:Y:S01]  /*0ca0*/  IMAD R10, R10, 0x80, R7 ;  /* 0x000000800a0a7824 */ /* 0x000fe200078e0207 */
[----:B------:R-:W-:Y:S01]  /*0cb0*/  SHF.R.S32.HI R9, RZ, 0x1f, R0 ;  /* 0x0000001fff097819 */ /* 0x000fe20000011400 */
[----:B------:R-:W-:-:S04]  /*0cc0*/  IMAD R5, R5, c[0x0][0x1b4], R4 ;  /* 0x00006d0005057a24 */ /* 0x000fc800078e0204 */
[----:B------:R-:W-:Y:S02]  /*0cd0*/  IMAD.IADD R15, R15, 0x1, R5 ;  /* 0x000000010f0f7824 */ /* 0x000fe400078e0205 */
[----:B------:R-:W-:Y:S02]  /*0ce0*/  IMAD R9, R9, c[0x0][0x1a8], RZ ;  /* 0x00006a0009097a24 */ /* 0x000fe400078e02ff */
[----:B------:R-:W-:Y:S01]  /*0cf0*/  IMAD.WIDE.U32 R4, R0, c[0x0][0x1a8], R14 ;  /* 0x00006a0000047a25 */ /* 0x000fe200078e000e */
[----:B------:R-:W-:-:S03]  /*0d00*/  LEA.HI R14, R12, R3, RZ, 0x6 ;  /* 0x000000030c0e7211 */ /* 0x000fc600078f30ff */
[----:B------:R-:W-:Y:S01]  /*0d10*/  IMAD R9, R0, c[0x0][0x1ac], R9 ;  /* 0x00006b0000097a24 */ /* 0x000fe200078e0209 */
[----:B------:R-:W-:Y:S01]  /*0d20*/  LOP3.LUT R0, R11, 0xfffffff0, RZ, 0xc0, !PT ;  /* 0xfffffff00b007812 */ /* 0x000fe200078ec0ff */
[----:B------:R-:W-:Y:S01]  /*0d30*/  IMAD.SHL.U32 R14, R14, 0x8, RZ ;  /* 0x000000080e0e7824 */ /* 0x000fe200078e00ff */
[C---:B------:R-:W-:Y:S01]  /*0d40*/  LEA R17, P1, R4.reuse, c[0x0][0x160], 0x1 ;  /* 0x0000580004117a11 */ /* 0x040fe200078208ff */
[----:B------:R-:W-:Y:S02]  /*0d50*/  IMAD.IADD R9, R5, 0x1, R9 ;  /* 0x0000000105097824 */ /* 0x000fe400078e0209 */
[----:B------:R-:W-:Y:S01]  /*0d60*/  IMAD.IADD R5, R3, 0x1, -R0 ;  /* 0x0000000103057824 */ /* 0x000fe200078e0a00 */
[----:B------:R-:W-:Y:S01]  /*0d70*/  SHF.R.U32.HI R0, RZ, 0x3, R6 ;  /* 0x00000003ff007819 */ /* 0x000fe20000011606 */
[----:B------:R1:W3:Y:S01]  /*0d80*/  SHFL.IDX PT, R18, R17, RZ, 0x181f ;  /* 0x00181fff11127589 */ /* 0x0002e200000e0000 */
[----:B------:R-:W-:Y:S02]  /*0d90*/  LEA.HI.X R9, R4, c[0x0][0x164], R9, 0x1, P1 ;  /* 0x0000590004097a11 */ /* 0x000fe400008f0c09 */
[----:B------:R-:W-:-:S02]  /*0da0*/  SHF.R.S32.HI R4, RZ, 0x1f, R5 ;  /* 0x0000001fff047819 */ /* 0x000fc40000011405 */
[----:B------:R-:W-:Y:S01]  /*0db0*/  LOP3.LUT R207, R207, R0, RZ, 0x3c, !PT ;  /* 0x00000000cfcf7212 */ /* 0x000fe200078e3cff */
[----:B------:R-:W-:Y:S01]  /*0dc0*/  IMAD.MOV.U32 R0, RZ, RZ, 0x10 ;  /* 0x00000010ff007424 */ /* 0x000fe200078e00ff */
[----:B------:R-:W-:Y:S01]  /*0dd0*/  LEA.HI R4, R4, R5, RZ, 0x3 ;  /* 0x0000000504047211 */ /* 0x000fe200078f18ff */
[----:B------:R1:W2:Y:S01]  /*0de0*/  SHFL.IDX PT, R19, R9, RZ, 0x181f ;  /* 0x00181fff09137589 */ /* 0x0002a200000e0000 */
[----:B------:R-:W-:Y:S02]  /*0df0*/  LOP3.LUT R207, R207, 0xfffffe00, R14, 0xf8, !PT ;  /* 0xfffffe00cfcf7812 */ /* 0x000fe400078ef80e */
[----:B------:R-:W-:-:S05]  /*0e00*/  LOP3.LUT R6, R4, 0xfffffff8, RZ, 0xc0, !PT ;  /* 0xfffffff804067812 */ /* 0x000fca00078ec0ff */
[----:B------:R-:W-:Y:S02]  /*0e10*/  IMAD.IADD R6, R5, 0x1, -R6 ;  /* 0x0000000105067824 */ /* 0x000fe400078e0a06 */
[----:B------:R-:W-:Y:S01]  /*0e20*/  IMAD.MOV.U32 R5, RZ, RZ, 0x20 ;  /* 0x00000020ff057424 */ /* 0x000fe200078e00ff */
[----:B----4-:R4:W5:Y:S01]  /*0e30*/  @P0 R2UR UR14, R8 ;  /* 0x00000000080e03c2 */ /* 0x01096200000e0000 */
[----:B------:R-:W-:Y:S01]  /*0e40*/  ISETP.GE.AND P0, PT, R10, UR4, PT ;  /* 0x000000040a007c0c */ /* 0x000fe2000bf06270 */
[----:B-----5:R-:W-:Y:S01]  /*0e50*/  @!UP0 UMOV UR14, UR11 ;  /* 0x0000000b000e8c82 */ /* 0x020fe20008000000 */
[----:B----4-:R-:W-:-:S04]  /*0e60*/  IADD3 R8, R135, 0x40, RZ ;  /* 0x0000004087087810 */ /* 0x010fc80007ffe0ff */
[----:B------:R-:W-:-:S04]  /*0e70*/  ISETP.GE.AND P4, PT, R8, c[0x0][0x198], PT ;  /* 0x0000660008007a0c */ /* 0x000fc80003f86270 */
[----:B------:R-:W-:-:S05]  /*0e80*/  R2P PR, R6, 0x6 ;  /* 0x0000000606007804 */ /* 0x000fca0000000000 */
[----:B------:R-:W-:Y:S02]  /*0e90*/  SEL R0, R0, 0xfffffff0, !P1 ;  /* 0xfffffff000007807 */ /* 0x000fe40004800000 */
[----:B------:R-:W-:Y:S01]  /*0ea0*/  SEL R5, R5, 0xffffffe0, !P2 ;  /* 0xffffffe005057807 */ /* 0x000fe20005000000 */
[----:B------:R-:W-:Y:S05]  /*0eb0*/  @P0 BRA `(.L_x_5) ;  /* 0x000000e000000947 */ /* 0x000fea0003800000 */
[----:B-123--:R-:W-:Y:S01]  /*0ec0*/  SHF.R.S32.HI R15, RZ, 0x1f, R8 ;  /* 0x0000001fff0f7819 */ /* 0x00efe20000011408 */
[----:B------:R-:W-:Y:S01]  /*0ed0*/  IMAD.WIDE R20, R135, 0x2, R18 ;  /* 0x0000000287147825 */ /* 0x000fe200078e0212 */
[----:B------:R-:W-:Y:S02]  /*0ee0*/  SHF.R.S32.HI R13, RZ, 0x1f, R16 ;  /* 0x0000001fff0d7819 */ /* 0x000fe40000011410 */
[----:B------:R-:W-:Y:S01]  /*0ef0*/  LEA.HI R14, R15, R8, RZ, 0x3 ;  /* 0x000000080f0e7211 */ /* 0x000fe200078f18ff */
[----:B------:R-:W-:Y:S01]  /*0f00*/  IMAD.SHL.U32 R15, R207, 0x2, RZ ;  /* 0x00000002cf0f7824 */ /* 0x000fe200078e00ff */
[----:B------:R-:W-:Y:S02]  /*0f10*/  LEA.HI R13, R13, R16, RZ, 0x3 ;  /* 0x000000100d0d7211 */ /* 0x000fe400078f18ff */
[----:B------:R-:W-:-:S02]  /*0f20*/  LOP3.LUT R14, R14, 0xfffffff8, RZ, 0xc0, !PT ;  /* 0xfffffff80e0e7812 */ /* 0x000fc400078ec0ff */
[----:B------:R-:W-:Y:S01]  /*0f30*/  LOP3.LUT R13, R13, 0xfffffff8, RZ, 0xc0, !PT ;  /* 0xfffffff80d0d7812 */ /* 0x000fe200078ec0ff */
[----:B------:R-:W-:Y:S01]  /*0f40*/  @!PT LDS RZ, [RZ] ;  /* 0x00000000fffff984 */ /* 0x000fe20000000800 */
[----:B------:R1:W-:Y:S02]  /*0f50*/  LDGSTS.E.BYPASS.LTC128B.128 [R15+0xc100], [R20.64], !P5 ;  /* 0x0c100000140f7fae */ /* 0x0003e4000e901d4c */
[----:B------:R-:W-:-:S04]  /*0f60*/  IMAD.WIDE R22, R14, 0x2, R18 ;  /* 0x000000020e167825 */ /* 0x000fc800078e0212 */
[----:B------:R-:W-:Y:S01]  /*0f70*/  IMAD.WIDE R18, R13, 0x2, R18 ;  /* 0x000000020d127825 */ /* 0x000fe200078e0212 */
[----:B------:R1:W-:Y:S04]  /*0f80*/  LDGSTS.E.BYPASS.LTC128B.128 [R15+0x10100], [R22.64], !P4 ;  /* 0x10100000160f7fae */ /* 0x0003e8000e101d4c */
[----:B------:R1:W-:Y:S02]  /*0f90*/  LDGSTS.E.BYPASS.LTC128B.128 [R15+0x14100], [R18.64], !P3 ;  /* 0x14100000120f7fae */ /* 0x0003e4000d901d4c */
.L_x_5:
[----:B-123--:R-:W-:Y:S05]  /*0fa0*/  BSYNC B0 ;  /* 0x0000000000007941 */ /* 0x00efea0003800000 */
.L_x_4:
[----:B------:R-:W-:Y:S01]  /*0fb0*/  IADD3 R13, R10, 0x20, RZ ;  /* 0x000000200a0d7810 */ /* 0x000fe20007ffe0ff */
[----:B------:R1:W2:Y:S01]  /*0fc0*/  SHFL.IDX PT, R19, R9, 0x1, 0x181f ;  /* 0x00381f0009137f89 */ /* 0x0002a200000e0000 */
[----:B------:R-:W-:Y:S02]  /*0fd0*/  BSSY B0, `(.L_x_6) ;  /* 0x0000012000007945 */ /* 0x000fe40003800000 */
[----:B------:R-:W-:Y:S01]  /*0fe0*/  ISETP.GE.AND P0, PT, R13, UR4, PT ;  /* 0x000000040d007c0c */ /* 0x000fe2000bf06270 */
[----:B------:R1:W3:-:S12]  /*0ff0*/  SHFL.IDX PT, R18, R17, 0x1, 0x181f ;  /* 0x00381f0011127f89 */ /* 0x0002d800000e0000 */
[----:B------:R-:W-:Y:S05]  /*1000*/  @P0 BRA `(.L_x_7) ;  /* 0x000000e000000947 */ /* 0x000fea0003800000 */
[----:B------:R-:W-:Y:S01]  /*1010*/  SHF.R.S32.HI R15, RZ, 0x1f, R8 ;  /* 0x0000001fff0f7819 */ /* 0x000fe20000011408 */
[----:B--23--:R-:W-:Y:S01]  /*1020*/  IMAD.WIDE R20, R135, 0x2, R18 ;  /* 0x0000000287147825 */ /* 0x00cfe200078e0212 */
[----:B------:R-:W-:Y:S02]  /*1030*/  SHF.R.S32.HI R13, RZ, 0x1f, R16 ;  /* 0x0000001fff0d7819 */ /* 0x000fe40000011410 */
[----:B------:R-:W-:Y:S01]  /*1040*/  LEA.HI R14, R15, R8, RZ, 0x3 ;  /* 0x000000080f0e7211 */ /* 0x000fe200078f18ff */
[----:B------:R-:W-:Y:S01]  /*1050*/  IMAD.SHL.U32 R15, R207, 0x2, RZ ;  /* 0x00000002cf0f7824 */ /* 0x000fe200078e00ff */
[----:B------:R-:W-:Y:S02]  /*1060*/  LEA.HI R13, R13, R16, RZ, 0x3 ;  /* 0x000000100d0d7211 */ /* 0x000fe400078f18ff */
[----:B------:R-:W-:Y:S02]  /*1070*/  LOP3.LUT R14, R14, 0xfffffff8, RZ, 0xc0, !PT ;  /* 0xfffffff80e0e7812 */ /* 0x000fe400078ec0ff */
[----:B------:R-:W-:Y:S01]  /*1080*/  LOP3.LUT R13, R13, 0xfffffff8, RZ, 0xc0, !PT ;  /* 0xfffffff80d0d7812 */ /* 0x000fe200078ec0ff */
[----:B------:R-:W-:Y:S01]  /*1090*/  @!PT LDS RZ, [RZ] ;  /* 0x00000000fffff984 */ /* 0x000fe20000000800 */
[----:B------:R2:W-:Y:S02]  /*10a0*/  LDGSTS.E.BYPASS.LTC128B.128 [R15+0xd100], [R20.64], !P5 ;  /* 0x0d100000140f7fae */ /* 0x0005e4000e901d4c */
[----:B------:R-:W-:-:S04]  /*10b0*/  IMAD.WIDE R22, R14, 0x2, R18 ;  /* 0x000000020e167825 */ /* 0x000fc800078e0212 */
[----:B------:R-:W-:Y:S01]  /*10c0*/  IMAD.WIDE R18, R13, 0x2, R18 ;  /* 0x000000020d127825 */ /* 0x000fe200078e0212 */
[----:B------:R2:W-:Y:S04]  /*10d0*/  LDGSTS.E.BYPASS.LTC128B.128 [R15+0x11100], [R22.64], !P4 ;  /* 0x11100000160f7fae */ /* 0x0005e8000e101d4c */
[----:B------:R2:W-:Y:S02]  /*10e0*/  LDGSTS.E.BYPASS.LTC128B.128 [R15+0x15100], [R18.64], !P3 ;  /* 0x15100000120f7fae */ /* 0x0005e4000d901d4c */
.L_x_7:
[----:B------:R-:W-:Y:S05]  /*10f0*/  BSYNC B0 ;  /* 0x0000000000007941 */ /* 0x000fea0003800000 */
.L_x_6:
[----:B------:R-:W-:Y:S01]  /*1100*/  IADD3 R13, R10, 0x40, RZ ;  /* 0x000000400a0d7810 */ /* 0x000fe20007ffe0ff */
[----:B--2---:R2:W4:Y:S01]  /*1110*/  SHFL.IDX PT, R19, R9, 0x2, 0x181f ;  /* 0x00581f0009137f89 */ /* 0x00452200000e0000 */
[----:B------:R-:W-:Y:S02]  /*1120*/  BSSY B0, `(.L_x_8) ;  /* 0x0000012000007945 */ /* 0x000fe40003800000 */
[----:B------:R-:W-:Y:S01]  /*1130*/  ISETP.GE.AND P0, PT, R13, UR4, PT ;  /* 0x000000040d007c0c */ /* 0x000fe2000bf06270 */
[----:B---3--:R2:W3:-:S12]  /*1140*/  SHFL.IDX PT, R18, R17, 0x2, 0x181f ;  /* 0x00581f0011127f89 */ /* 0x0084d800000e0000 */
[----:B------:R-:W-:Y:S05]  /*1150*/  @P0 BRA `(.L_x_9) ;  /* 0x000000e000000947 */ /* 0x000fea0003800000 */
[----:B------:R-:W-:Y:S01]  /*1160*/  SHF.R.S32.HI R15, RZ, 0x1f, R8 ;  /* 0x0000001fff0f7819 */ /* 0x000fe20000011408 */
[----:B---34-:R-:W-:Y:S01]  /*1170*/  IMAD.WIDE R20, R135, 0x2, R18 ;  /* 0x0000000287147825 */ /* 0x018fe200078e0212 */
        /* <DEDUP_REMOVED lines=12> */
.L_x_9:
[----:B------:R-:W-:Y:S05]  /*1240*/  BSYNC B0 ;  /* 0x0000000000007941 */ /* 0x000fea0003800000 */
.L_x_8:
[----:B------:R-:W-:Y:S01]  /*1250*/  UIADD3 UR11, UR6, -0x1, URZ ;  /* 0xffffffff060b7890 */ /* 0x000fe2000fffe03f */
[----:B------:R-:W-:Y:S01]  /*1260*/  IMAD.MOV.U32 R13, RZ, RZ, c[0x0][0x2b8] ;  /* 0x0000ae00ff0d7624 */ /* 0x000fe200078e00ff */
[----:B---3--:R-:W-:Y:S01]  /*1270*/  SHFL.IDX PT, R18, R17, 0x3, 0x181f ;  /* 0x00781f0011127f89 */ /* 0x008fe200000e0000 */
[----:B------:R-:W-:Y:S01]  /*1280*/  IADD3 R10, R10, 0x60, RZ ;  /* 0x000000600a0a7810 */ /* 0x000fe20007ffe0ff */
[----:B------:R-:W-:Y:S01]  /*1290*/  IMAD.SHL.U32 R207, R207, 0x2, RZ ;  /* 0x00000002cfcf7824 */ /* 0x000fe200078e00ff */
[----:B------:R-:W-:Y:S01]  /*12a0*/  SHF.R.S32.HI R133, RZ, 0x1f, R16 ;  /* 0x0000001fff857819 */ /* 0x000fe20000011410 */
[----:B----4-:R3:W4:Y:S01]  /*12b0*/  SHFL.IDX PT, R19, R9, 0x3, 0x181f ;  /* 0x00781f0009137f89 */ /* 0x01072200000e0000 */
[----:B------:R-:W-:Y:S01]  /*12c0*/  ISETP.NE.AND P0, PT, R13, 0x1, PT ;  /* 0x000000010d00780c */ /* 0x000fe20003f05270 */
[----:B------:R-:W-:Y:S01]  /*12d0*/  IMAD.U32 R13, RZ, RZ, UR11 ;  /* 0x0000000bff0d7e24 */ /* 0x000fe2000f8e00ff */
[----:B------:R-:W-:Y:S01]  /*12e0*/  ISETP.GE.AND P2, PT, R10, UR4, PT ;  /* 0x000000040a007c0c */ /* 0x000fe2000bf46270 */
[----:B------:R-:W-:Y:S01]  /*12f0*/  USHF.R.S32.HI UR15, URZ, 0x1f, UR14 ;  /* 0x0000001f3f0f7899 */ /* 0x000fe2000801140e */
[----:B------:R-:W-:Y:S01]  /*1300*/  LEA.HI R133, R133, R16, RZ, 0x3 ;  /* 0x0000001085857211 */ /* 0x000fe200078f18ff */
[----:B------:R-:W-:Y:S01]  /*1310*/  IMAD R13, R13, 0x40, R210 ;  /* 0x000000400d0d7824 */ /* 0x000fe200078e02d2 */
[----:B------:R-:W-:Y:S01]  /*1320*/  ULDC.64 UR4, c[0x0][0x2b0] ;  /* 0x0000ac0000047ab9 */ /* 0x000fe20000000a00 */
[----:B------:R-:W-:Y:S01]  /*1330*/  IMAD.MOV.U32 R208, RZ, RZ, RZ ;  /* 0x000000ffffd07224 */ /* 0x000fe200078e00ff */
[----:B------:R-:W-:Y:S01]  /*1340*/  LOP3.LUT R133, R133, 0xfffffff8, RZ, 0xc0, !PT ;  /* 0xfffffff885857812 */ /* 0x000fe200078ec0ff */
[----:B------:R-:W-:Y:S01]  /*1350*/  UIMAD UR15, UR15, UR4, URZ ;  /* 0x000000040f0f72a4 */ /* 0x000fe2000f8e023f */
[C---:B------:R-:W-:Y:S01]  /*1360*/  IADD3 R209, R13.reuse, UR8, RZ ;  /* 0x000000080dd17c10 */ /* 0x040fe2000fffe0ff */
[----:B------:R-:W-:Y:S01]  /*1370*/  UIMAD.WIDE.U32 UR16, UR14, UR4, URZ ;  /* 0x000000040e1072a5 */ /* 0x000fe2000f8e003f */
[----:B------:R-:W-:Y:S01]  /*1380*/  ISETP.GE.AND P6, PT, R13, UR9, PT ;  /* 0x000000090d007c0c */ /* 0x000fe2000bfc6270 */
[----:B------:R-:W-:Y:S01]  /*1390*/  UIMAD UR15, UR14, UR5, UR15 ;  /* 0x000000050e0f72a4 */ /* 0x000fe2000f8e020f */
[----:B------:R-:W-:Y:S01]  /*13a0*/  SHF.R.S32.HI R13, RZ, 0x1f, R8 ;  /* 0x0000001fff0d7819 */ /* 0x000fe20000011408 */
[----:B------:R-:W-:Y:S01]  /*13b0*/  @P0 IMAD.HI.U32 R10, R209, c[0x0][0x2bc], RZ ;  /* 0x0000af00d10a0a27 */ /* 0x000fe200078e00ff */
[----:B------:R-:W-:Y:S01]  /*13c0*/  ISETP.GT.OR P6, PT, R210, 0x3f, P6 ;  /* 0x0000003fd200780c */ /* 0x000fe200037c4670 */
[----:B------:R-:W-:Y:S01]  /*13d0*/  UIADD3 UR15, UR17, UR15, URZ ;  /* 0x0000000f110f7290 */ /* 0x000fe2000fffe03f */
[----:B------:R-:W-:Y:S01]  /*13e0*/  LEA.HI R134, R13, R8, RZ, 0x3 ;  /* 0x000000080d867211 */ /* 0x000fe200078f18ff */
[----:B-123--:R-:W-:-:S03]  /*13f0*/  IMAD.MOV.U32 R9, RZ, RZ, R209 ;  /* 0x000000ffff097224 */ /* 0x00efc600078e00d1 */
[----:B------:R-:W-:Y:S01]  /*1400*/  LOP3.LUT R134, R134, 0xfffffff8, RZ, 0xc0, !PT ;  /* 0xfffffff886867812 */ /* 0x000fe200078ec0ff */
[----:B----4-:R-:W-:Y:S01]  /*1410*/  @!P2 IMAD.WIDE R22, R135, 0x2, R18 ;  /* 0x000000028716a825 */ /* 0x010fe200078e0212 */
[----:B------:R-:W-:Y:S01]  /*1420*/  @P0 SHF.R.U32.HI R9, RZ, c[0x0][0x2c0], R10 ;  /* 0x0000b000ff090a19 */ /* 0x000fe2000001160a */
[----:B------:R-:W-:Y:S02]  /*1430*/  USHF.R.S32.HI UR14, URZ, 0x1f, UR10 ;  /* 0x0000001f3f0e7899 */ /* 0x000fe4000801140a */
[--C-:B------:R-:W-:Y:S01]  /*1440*/  @!P2 IMAD.WIDE R20, R134, 0x2, R18.reuse ;  /* 0x000000028614a825 */ /* 0x100fe200078e0212 */
[----:B------:R-:W-:Y:S01]  /*1450*/  @!PT LDS RZ, [RZ] ;  /* 0x00000000fffff984 */ /* 0x000fe20000000800 */
[----:B------:R1:W-:Y:S01]  /*1460*/  @!P2 LDGSTS.E.BYPASS.LTC128B.128 [R207+0xf100], [R22.64], !P5 ;  /* 0x0f10000016cfafae */ /* 0x0003e2000e901d4c */
[----:B------:R-:W-:Y:S01]  /*1470*/  @!P6 IADD3 R13, P1, R9, UR16, RZ ;  /* 0x00000010090dec10 */ /* 0x000fe2000ff3e0ff */
[----:B------:R-:W-:Y:S01]  /*1480*/  ULDC.64 UR4, c[0x0][0x1e8] ;  /* 0x00007a0000047ab9 */ /* 0x000fe20000000a00 */
[----:B------:R-:W-:Y:S01]  /*1490*/  @!P2 IMAD.WIDE R18, R133, 0x2, R18 ;  /* 0x000000028512a825 */ /* 0x000fe200078e0212 */
[----:B------:R2:W-:Y:S01]  /*14a0*/  @!P2 LDGSTS.E.BYPASS.LTC128B.128 [R207+0x13100], [R20.64], !P4 ;  /* 0x1310000014cfafae */ /* 0x0005e2000e101d4c */
[----:B------:R-:W-:-:S02]  /*14b0*/  @!P6 LEA.HI.X.SX32 R10, R9, UR15, 0x1, P1 ;  /* 0x0000000f090aec11 */ /* 0x000fc400088f0eff */
[C---:B------:R-:W-:Y:S01]  /*14c0*/  @!P6 LEA R14, P1, R13.reuse, c[0x0][0x2a0], 0x2 ;  /* 0x0000a8000d0eea11 */ /* 0x040fe200078210ff */
[----:B------:R3:W-:Y:S03]  /*14d0*/  @!P2 LDGSTS.E.BYPASS.LTC128B.128 [R207+0x17100], [R18.64], !P3 ;  /* 0x1710000012cfafae */ /* 0x0007e6000d901d4c */
[----:B------:R-:W-:Y:S01]  /*14e0*/  @!P6 LEA.HI.X R15, R13, c[0x0][0x2a4], R10, 0x2, P1 ;  /* 0x0000a9000d0fea11 */ /* 0x000fe200008f140a */
[----:B------:R-:W0:Y:S04]  /*14f0*/  LDGDEPBAR ;  /* 0x00000000000079af */ /* 0x000e280000000000 */
[----:B------:R-:W-:Y:S06]  /*1500*/  BAR.SYNC.DEFER_BLOCKING 0x0 ;  /* 0x0000000000007b1d */ /* 0x000fec0000010000 */
[----:B------:R4:W5:Y:S01]  /*1510*/  @!P6 LDG.E R208, [R14.64] ;  /* 0x0000000c0ed0e981 */ /* 0x000962000c1e1900 */
[----:B------:R-:W-:Y:S01]  /*1520*/  IMAD.MOV R10, RZ, RZ, -R9 ;  /* 0x000000ffff0a7224 */ /* 0x000fe200078e0a09 */
[----:B------:R-:W-:Y:S01]  /*1530*/  UIMAD UR18, UR14, UR4, URZ ;  /* 0x000000040e1272a4 */ /* 0x000fe2000f8e023f */
[----:B---3--:R-:W-:Y:S01]  /*1540*/  SHF.R.S32.HI R18, RZ, 0x4, R11 ;  /* 0x00000004ff127819 */ /* 0x008fe2000001140b */
[----:B------:R-:W-:Y:S01]  /*1550*/  UIMAD.WIDE.U32 UR20, UR10, UR4, URZ ;  /* 0x000000040a1472a5 */ /* 0x000fe2000f8e003f */
[----:B------:R-:W-:Y:S01]  /*1560*/  IMAD R209, R10, c[0x0][0x2b8], R209 ;  /* 0x0000ae000ad17a24 */ /* 0x000fe200078e02d1 */
[----:B------:R-:W-:Y:S01]  /*1570*/  UIMAD UR18, UR10, UR5, UR18 ;  /* 0x000000050a1272a4 */ /* 0x000fe2000f8e0212 */
[----:B------:R-:W-:Y:S01]  /*1580*/  LEA.HI R11, R11, R18, RZ, 0x1 ;  /* 0x000000120b0b7211 */ /* 0x000fe200078f08ff */
[----:B------:R-:W-:Y:S01]  /*1590*/  UIMAD UR9, UR11, -0x40, UR9 ;  /* 0xffffffc00b0978a4 */ /* 0x000fe2000f8e0209 */
[----:B------:R-:W-:Y:S01]  /*15a0*/  IMAD.WIDE.U32 R24, R209, c[0x0][0x1e0], RZ ;  /* 0x00007800d1187a25 */ /* 0x000fe200078e00ff */
[----:B------:R-:W-:Y:S01]  /*15b0*/  SHF.R.S32.HI R10, RZ, 0x1f, R209 ;  /* 0x0000001fff0a7819 */ /* 0x000fe200000114d1 */
[----:B------:R-:W-:Y:S01]  /*15c0*/  UIADD3 UR18, UR21, UR18, URZ ;  /* 0x0000001215127290 */ /* 0x000fe2000fffe03f */
[----:B------:R-:W-:Y:S01]  /*15d0*/  LOP3.LUT R11, R11, 0xfffffffe, RZ, 0xc0, !PT ;  /* 0xfffffffe0b0b7812 */ /* 0x000fe200078ec0ff */
[----:B------:R-:W-:Y:S01]  /*15e0*/  ULDC.64 UR4, c[0x0][0x210] ;  /* 0x0000840000047ab9 */ /* 0x000fe20000000a00 */
[----:B------:R-:W-:Y:S01]  /*15f0*/  LOP3.LUT P2, RZ, R2, 0x2, RZ, 0xc0, !PT ;  /* 0x0000000202ff7812 */ /* 0x000fe2000784c0ff */
[C---:B-1----:R-:W-:Y:S01]  /*1600*/  IMAD R22, R10.reuse, c[0x0][0x1e0], RZ ;  /* 0x000078000a167a24 */ /* 0x042fe200078e02ff */
[----:B------:R-:W-:Y:S01]  /*1610*/  UIMAD UR14, UR14, UR4, URZ ;  /* 0x000000040e0e72a4 */ /* 0x000fe2000f8e023f */
[----:B------:R-:W-:Y:S01]  /*1620*/  IMAD R10, R10, c[0x0][0x208], RZ ;  /* 0x000082000a0a7a24 */ /* 0x000fe200078e02ff */
[----:B------:R-:W-:Y:S01]  /*1630*/  UIMAD.WIDE.U32 UR22, UR10, UR4, URZ ;  /* 0x000000040a1672a5 */ /* 0x000fe2000f8e003f */
[C---:B--2---:R-:W-:Y:S01]  /*1640*/  IMAD R20, R209.reuse, c[0x0][0x1e4], R22 ;  /* 0x00007900d1147a24 */ /* 0x044fe200078e0216 */
[----:B------:R-:W-:Y:S01]  /*1650*/  UIMAD UR5, UR10, UR5, UR14 ;  /* 0x000000050a0572a4 */ /* 0x000fe2000f8e020e */
[----:B------:R-:W-:Y:S01]  /*1660*/  IMAD R19, R209, c[0x0][0x20c], R10 ;  /* 0x00008300d1137a24 */ /* 0x000fe200078e020a */
[----:B------:R-:W-:Y:S01]  /*1670*/  ISETP.GE.AND P3, PT, R135, c[0x0][0x1d4], PT ;  /* 0x0000750087007a0c */ /* 0x000fe20003f66270 */
[----:B------:R-:W-:Y:S01]  /*1680*/  IMAD.IADD R21, R25, 0x1, R20 ;  /* 0x0000000119157824 */ /* 0x000fe200078e0214 */
[----:B------:R-:W-:Y:S01]  /*1690*/  UIADD3 UR5, UR23, UR5, URZ ;  /* 0x0000000517057290 */ /* 0x000fe2000fffe03f */
[----:B------:R-:W-:Y:S01]  /*16a0*/  IMAD.MOV.U32 R20, RZ, RZ, R24 ;  /* 0x000000ffff147224 */ /* 0x000fe200078e0018 */
[----:B------:R-:W-:Y:S01]  /*16b0*/  UISETP.GT.AND UP0, UPT, UR11, UR7, UPT ;  /* 0x000000070b00728c */ /* 0x000fe2000bf04270 */
[----:B----4-:R-:W-:Y:S01]  /*16c0*/  IMAD.SHL.U32 R15, R2, 0x40, RZ ;  /* 0x00000040020f7824 */ /* 0x010fe200078e00ff */
[----:B------:R-:W-:Y:S01]  /*16d0*/  SHF.R.S32.HI R144, RZ, 0x1f, R135 ;  /* 0x0000001fff907819 */ /* 0x000fe20000011487 */
[----:B------:R-:W-:Y:S01]  /*16e0*/  IMAD.SHL.U32 R14, R7, 0x8, RZ ;  /* 0x00000008070e7824 */ /* 0x000fe200078e00ff */
[----:B------:R-:W-:Y:S01]  /*16f0*/  IADD3 R211, R207, 0x100, RZ ;  /* 0x00000100cfd37810 */ /* 0x000fe20007ffe0ff */
[----:B------:R-:W-:Y:S01]  /*1700*/  IMAD.WIDE.U32 R22, R209, c[0x0][0x208], RZ ;  /* 0x00008200d1167a25 */ /* 0x000fe200078e00ff */
[----:B------:R-:W-:-:S02]  /*1710*/  LOP3.LUT R15, R15, 0x1c0, RZ, 0xc0, !PT ;  /* 0x000001c00f0f7812 */ /* 0x000fc400078ec0ff */
[----:B------:R-:W-:Y:S01]  /*1720*/  SHF.R.S32.HI R145, RZ, 0x1f, R134 ;  /* 0x0000001fff917819 */ /* 0x000fe20000011486 */
[----:B------:R-:W-:Y:S01]  /*1730*/  IMAD.IADD R11, R18, 0x1, -R11 ;  /* 0x00000001120b7824 */ /* 0x000fe200078e0a0b */
[----:B------:R-:W-:Y:S01]  /*1740*/  LOP3.LUT R14, R15, 0x8, R14, 0xf8, !PT ;  /* 0x000000080f0e7812 */ /* 0x000fe200078ef80e */
[----:B------:R-:W-:Y:S01]  /*1750*/  IMAD.MOV.U32 R18, RZ, RZ, R22 ;  /* 0x000000ffff127224 */ /* 0x000fe200078e0016 */
[----:B------:R-:W-:Y:S01]  /*1760*/  SHF.R.U32.HI R15, RZ, 0x3, R15 ;  /* 0x00000003ff0f7819 */ /* 0x000fe2000001160f */
[----:B------:R-:W-:Y:S01]  /*1770*/  IMAD.SHL.U32 R6, R6, 0x40, RZ ;  /* 0x0000004006067824 */ /* 0x000fe200078e00ff */
[----:B------:R-:W-:Y:S02]  /*1780*/  IADD3 R19, R23, R19, RZ ;  /* 0x0000001317137210 */ /* 0x000fe40007ffe0ff */
[----:B------:R-:W-:Y:S02]  /*1790*/  LOP3.LUT R14, R14, R15, RZ, 0x3c, !PT ;  /* 0x0000000f0e0e7212 */ /* 0x000fe400078e3cff */
[----:B------:R-:W-:-:S03]  /*17a0*/  LOP3.LUT R6, R6, 0x1c0, RZ, 0xc0, !PT ;  /* 0x000001c006067812 */ /* 0x000fc600078ec0ff */
[----:B------:R-:W-:-:S04]  /*17b0*/  IMAD R205, R11, 0x200, R14 ;  /* 0x000002000bcd7824 */ /* 0x000fc800078e020e */
[----:B------:R-:W-:-:S05]  /*17c0*/  IMAD.SHL.U32 R205, R205, 0x2, RZ ;  /* 0x00000002cdcd7824 */ /* 0x000fca00078e00ff */
[C---:B------:R-:W-:Y:S02]  /*17d0*/  IADD3 R17, R205.reuse, 0x6100, RZ ;  /* 0x00006100cd117810 */ /* 0x040fe40007ffe0ff */
[----:B------:R-:W-:Y:S02]  /*17e0*/  IADD3 R204, R205, 0x6120, RZ ;  /* 0x00006120cdcc7810 */ /* 0x000fe40007ffe0ff */
[----:B------:R-:W-:Y:S02]  /*17f0*/  @P2 IADD3 R204, R17, -0x20, RZ ;  /* 0xffffffe011cc2810 */ /* 0x000fe40007ffe0ff */
[----:B------:R-:W-:Y:S02]  /*1800*/  ISETP.GE.AND P2, PT, R8, c[0x0][0x1d4], PT ;  /* 0x0000750008007a0c */ /* 0x000fe40003f46270 */
[C---:B------:R-:W-:Y:S02]  /*1810*/  IADD3 R195, R204.reuse, 0x800, RZ ;  /* 0x00000800ccc37810 */ /* 0x040fe40007ffe0ff */
[----:B------:R-:W-:-:S02]  /*1820*/  IADD3 R194, R204, 0x1000, RZ ;  /* 0x00001000ccc27810 */ /* 0x000fc40007ffe0ff */
[C---:B------:R-:W-:Y:S02]  /*1830*/  IADD3 R193, R204.reuse, 0x1800, RZ ;  /* 0x00001800ccc17810 */ /* 0x040fe40007ffe0ff */
[C---:B------:R-:W-:Y:S02]  /*1840*/  IADD3 R191, R204.reuse, 0x2000, RZ ;  /* 0x00002000ccbf7810 */ /* 0x040fe40007ffe0ff */
[C---:B------:R-:W-:Y:S02]  /*1850*/  IADD3 R190, R204.reuse, 0x2800, RZ ;  /* 0x00002800ccbe7810 */ /* 0x040fe40007ffe0ff */
[C---:B------:R-:W-:Y:S02]  /*1860*/  IADD3 R189, R204.reuse, 0x3000, RZ ;  /* 0x00003000ccbd7810 */ /* 0x040fe40007ffe0ff */
[C---:B------:R-:W-:Y:S02]  /*1870*/  IADD3 R188, R204.reuse, 0x3800, RZ ;  /* 0x00003800ccbc7810 */ /* 0x040fe40007ffe0ff */
[----:B------:R-:W-:-:S02]  /*1880*/  IADD3 R187, R204, 0x4000, RZ ;  /* 0x00004000ccbb7810 */ /* 0x000fc40007ffe0ff */
[C---:B------:R-:W-:Y:S02]  /*1890*/  IADD3 R186, R204.reuse, 0x4800, RZ ;  /* 0x00004800ccba7810 */ /* 0x040fe40007ffe0ff */
[C---:B------:R-:W-:Y:S02]  /*18a0*/  IADD3 R185, R204.reuse, 0x5000, RZ ;  /* 0x00005000ccb97810 */ /* 0x040fe40007ffe0ff */
[----:B------:R-:W-:Y:S02]  /*18b0*/  IADD3 R184, R204, 0x5800, RZ ;  /* 0x00005800ccb87810 */ /* 0x000fe40007ffe0ff */
[----:B-----5:R-:W-:Y:S01]  /*18c0*/  SHF.R.S32.HI R13, RZ, 0x1f, R208 ;  /* 0x0000001fff0d7819 */ /* 0x020fe200000114d0 */
[----:B------:R-:W-:-:S04]  /*18d0*/  IMAD.WIDE.U32 R20, R208, c[0x0][0x1f0], R20 ;  /* 0x00007c00d0147a25 */ /* 0x000fc800078e0014 */
[C---:B------:R-:W-:Y:S02]  /*18e0*/  IMAD R9, R13.reuse, c[0x0][0x1f0], RZ ;  /* 0x00007c000d097a24 */ /* 0x040fe400078e02ff */
[----:B------:R-:W-:Y:S02]  /*18f0*/  IMAD R15, R13, c[0x0][0x218], RZ ;  /* 0x000086000d0f7a24 */ /* 0x000fe400078e02ff */
[----:B------:R-:W-:Y:S01]  /*1900*/  IMAD R10, R208, c[0x0][0x1f4], R9 ;  /* 0x00007d00d00a7a24 */ /* 0x000fe200078e0209 */
[----:B------:R-:W-:Y:S01]  /*1910*/  IADD3 R9, P1, R20, UR20, RZ ;  /* 0x0000001414097c10 */ /* 0x000fe2000ff3e0ff */
[----:B------:R-:W-:Y:S02]  /*1920*/  IMAD R22, R208, c[0x0][0x21c], R15 ;  /* 0x00008700d0167a24 */ /* 0x000fe400078e020f */
[----:B------:R-:W-:Y:S01]  /*1930*/  IMAD.SHL.U32 R13, R11, 0x8, RZ ;  /* 0x000000080b0d7824 */ /* 0x000fe200078e00ff */
[----:B------:R-:W-:Y:S02]  /*1940*/  IADD3.X R20, R21, UR18, R10, P1, !PT ;  /* 0x0000001215147c10 */ /* 0x000fe40008ffe40a */
[----:B------:R-:W-:-:S02]  /*1950*/  LEA R10, P1, R9, c[0x0][0x1c8], 0x1 ;  /* 0x00007200090a7a11 */ /* 0x000fc400078208ff */
[----:B------:R-:W-:Y:S02]  /*1960*/  LOP3.LUT R13, R6, 0x8, R13, 0xf8, !PT ;  /* 0x00000008060d7812 */ /* 0x000fe400078ef80d */
[----:B------:R-:W-:Y:S01]  /*1970*/  LEA.HI.X R9, R9, c[0x0][0x1cc], R20, 0x1, P1 ;  /* 0x0000730009097a11 */ /* 0x000fe200008f0c14 */
[----:B------:R-:W-:Y:S01]  /*1980*/  IMAD.WIDE.U32 R20, R208, c[0x0][0x218], R18 ;  /* 0x00008600d0147a25 */ /* 0x000fe200078e0012 */
[----:B------:R-:W-:Y:S01]  /*1990*/  SHFL.IDX PT, R14, R10, 0x1, 0x181f ;  /* 0x00381f000a0e7f89 */ /* 0x000fe200000e0000 */
[----:B------:R-:W-:-:S03]  /*19a0*/  SHF.R.U32.HI R6, RZ, 0x3, R6 ;  /* 0x00000003ff067819 */ /* 0x000fc60000011606 */
[----:B------:R-:W-:Y:S01]  /*19b0*/  SHFL.IDX PT, R18, R10, RZ, 0x181f ;  /* 0x00181fff0a127589 */ /* 0x000fe200000e0000 */
[----:B------:R-:W-:Y:S02]  /*19c0*/  IADD3 R11, P1, R20, UR22, RZ ;  /* 0x00000016140b7c10 */ /* 0x000fe4000ff3e0ff */
[----:B------:R-:W-:Y:S01]  /*19d0*/  IADD3 R20, -R7, UR9, RZ ;  /* 0x0000000907147c10 */ /* 0x000fe2000fffe1ff */
[----:B------:R-:W1:Y:S01]  /*19e0*/  SHFL.IDX PT, R19, R9, RZ, 0x181f ;  /* 0x00181fff09137589 */ /* 0x000e6200000e0000 */
[----:B------:R-:W-:Y:S02]  /*19f0*/  IADD3.X R22, R21, UR5, R22, P1, !PT ;  /* 0x0000000515167c10 */ /* 0x000fe40008ffe416 */
[C---:B------:R-:W-:Y:S01]  /*1a00*/  ISETP.GE.AND P5, PT, R20.reuse, 0x1, PT ;  /* 0x000000011400780c */ /* 0x040fe20003fa6270 */
[----:B------:R-:W2:Y:S01]  /*1a10*/  SHFL.IDX PT, R15, R9, 0x1, 0x181f ;  /* 0x00381f00090f7f89 */ /* 0x000ea200000e0000 */
[----:B------:R-:W-:Y:S02]  /*1a20*/  LEA R7, P1, R11, c[0x0][0x1f8], 0x1 ;  /* 0x00007e000b077a11 */ /* 0x000fe400078208ff */
[----:B------:R-:W-:-:S02]  /*1a30*/  ISETP.GT.AND P4, PT, R20, 0x20, PT ;  /* 0x000000201400780c */ /* 0x000fc40003f84270 */
[----:B------:R-:W-:Y:S01]  /*1a40*/  LEA.HI.X R22, R11, c[0x0][0x1fc], R22, 0x1, P1 ;  /* 0x00007f000b167a11 */ /* 0x000fe200008f0c16 */
[----:B------:R-:W3:Y:S01]  /*1a50*/  SHFL.IDX PT, R36, R7, RZ, 0x181f ;  /* 0x00181fff07247589 */ /* 0x000ee200000e0000 */
[----:B------:R-:W-:Y:S02]  /*1a60*/  ISETP.GE.AND P1, PT, R16, c[0x0][0x1d4], PT ;  /* 0x0000750010007a0c */ /* 0x000fe40003f26270 */
[----:B------:R-:W-:Y:S01]  /*1a70*/  LOP3.LUT R6, R13, R6, RZ, 0x3c, !PT ;  /* 0x000000060d067212 */ /* 0x000fe200078e3cff */
[----:B------:R4:W5:Y:S04]  /*1a80*/  SHFL.IDX PT, R56, R7, 0x1, 0x181f ;  /* 0x00381f0007387f89 */ /* 0x00096800000e0000 */
[----:B------:R-:W3:Y:S04]  /*1a90*/  SHFL.IDX PT, R10, R22, RZ, 0x181f ;  /* 0x00181fff160a7589 */ /* 0x000ee800000e0000 */
[----:B------:R5:W3:Y:S01]  /*1aa0*/  SHFL.IDX PT, R9, R22, 0x1, 0x181f ;  /* 0x00381f0016097f89 */ /* 0x000ae200000e0000 */
[----:B-1----:R-:W-:-:S04]  /*1ab0*/  @P5 IMAD.WIDE R26, R135, 0x2, R18 ;  /* 0x00000002871a5825 */ /* 0x002fc800078e0212 */
[C-C-:B------:R-:W-:Y:S01]  /*1ac0*/  @P5 IMAD.WIDE R24, R134.reuse, 0x2, R18.reuse ;  /* 0x0000000286185825 */ /* 0x140fe200078e0212 */
[----:B------:R1:W-:Y:S03]  /*1ad0*/  @P5 LDGSTS.E.BYPASS.LTC128B.128 [R207+0x6100], [R26.64], !P3 ;  /* 0x061000001acf5fae */ /* 0x0003e6000d901d4c */
[----:B------:R-:W-:Y:S01]  /*1ae0*/  @P5 IMAD.WIDE R30, R133, 0x2, R18 ;  /* 0x00000002851e5825 */ /* 0x000fe200078e0212 */
[----:B------:R1:W-:Y:S03]  /*1af0*/  @P5 LDGSTS.E.BYPASS.LTC128B.128 [R207+0x8100], [R24.64], !P2 ;  /* 0x0810000018cf5fae */ /* 0x0003e6000d101d4c */
[--C-:B--2---:R-:W-:Y:S01]  /*1b00*/  @P4 IMAD.WIDE R28, R135, 0x2, R14.reuse ;  /* 0x00000002871c4825 */ /* 0x104fe200078e020e */
[----:B------:R2:W-:Y:S03]  /*1b10*/  @P5 LDGSTS.E.BYPASS.LTC128B.128 [R207+0xa100], [R30.64], !P1 ;  /* 0x0a1000001ecf5fae */ /* 0x0005e6000c901d4c */
[--C-:B------:R-:W-:Y:S01]  /*1b20*/  @P4 IMAD.WIDE R32, R134, 0x2, R14.reuse ;  /* 0x0000000286204825 */ /* 0x100fe200078e020e */
[----:B------:R2:W-:Y:S03]  /*1b30*/  @P4 LDGSTS.E.BYPASS.LTC128B.128 [R207+0x7100], [R28.64], !P3 ;  /* 0x071000001ccf4fae */ /* 0x0005e6000d901d4c */
[----:B------:R-:W-:Y:S01]  /*1b40*/  @P4 IMAD.WIDE R34, R133, 0x2, R14 ;  /* 0x0000000285224825 */ /* 0x000fe200078e020e */
[----:B------:R1:W-:Y:S03]  /*1b50*/  @P4 LDGSTS.E.BYPASS.LTC128B.128 [R207+0x9100], [R32.64], !P2 ;  /* 0x0910000020cf4fae */ /* 0x0003e6000d101d4c */
[----:B------:R-:W-:Y:S01]  /*1b60*/  IMAD.WIDE R18, R135, 0x2, RZ ;  /* 0x0000000287127825 */ /* 0x000fe200078e02ff */
[----:B------:R1:W-:Y:S03]  /*1b70*/  @P4 LDGSTS.E.BYPASS.LTC128B.128 [R207+0xb100], [R34.64], !P1 ;  /* 0x0b10000022cf4fae */ /* 0x0003e6000c901d4c */
[----:B----4-:R-:W-:Y:S01]  /*1b80*/  IMAD.SHL.U32 R7, R4, 0x40, RZ ;  /* 0x0000004004077824 */ /* 0x010fe200078e00ff */
[----:B------:R-:W0:Y:S01]  /*1b90*/  LDGDEPBAR ;  /* 0x00000000000079af */ /* 0x000e220000000000 */
[----:B---3--:R-:W-:Y:S01]  /*1ba0*/  IADD3 R40, P4, R36, R18, RZ ;  /* 0x0000001224287210 */ /* 0x008fe20007f9e0ff */
[----:B------:R-:W-:Y:S01]  /*1bb0*/  IMAD.WIDE R14, R134, 0x2, RZ ;  /* 0x00000002860e7825 */ /* 0x000fe200078e02ff */
[----:B------:R-:W-:-:S02]  /*1bc0*/  LEA.HI R4, R12, R3, RZ, 0x5 ;  /* 0x000000030c047211 */ /* 0x000fc400078f28ff */
[----:B-----5:R-:W-:Y:S01]  /*1bd0*/  IADD3 R22, P5, R18, R56, RZ ;  /* 0x0000003812167210 */ /* 0x020fe20007fbe0ff */
[----:B------:R-:W-:Y:S01]  /*1be0*/  IMAD.WIDE R12, R133, 0x2, RZ ;  /* 0x00000002850c7825 */ /* 0x000fe200078e02ff */
[----:B------:R-:W-:Y:S02]  /*1bf0*/  SHF.L.U32 R206, R4, 0x5, RZ ;  /* 0x0000000504ce7819 */ /* 0x000fe400000006ff */
[----:B------:R-:W-:Y:S01]  /*1c00*/  IADD3 R38, P6, R36, R14, RZ ;  /* 0x0000000e24267210 */ /* 0x000fe20007fde0ff */
[----:B------:R-:W-:Y:S01]  /*1c10*/  IMAD.X R41, R10, 0x1, R19, P4 ;  /* 0x000000010a297824 */ /* 0x000fe200020e0613 */
[----:B------:R-:W-:Y:S01]  /*1c20*/  IADD3 R58, P4, R14, R56, RZ ;  /* 0x000000380e3a7210 */ /* 0x000fe20007f9e0ff */
[----:B------:R-:W-:Y:S01]  /*1c30*/  IMAD.X R23, R19, 0x1, R9, P5 ;  /* 0x0000000113177824 */ /* 0x000fe200028e0609 */
[----:B------:R-:W-:Y:S01]  /*1c40*/  IADD3 R36, P5, R36, R12, RZ ;  /* 0x0000000c24247210 */ /* 0x000fe20007fbe0ff */
[----:B------:R-:W-:Y:S01]  /*1c50*/  IMAD.X R39, R10, 0x1, R15, P6 ;  /* 0x000000010a277824 */ /* 0x000fe200030e060f */
[----:B------:R-:W-:Y:S01]  /*1c60*/  LOP3.LUT R7, R7, 0xfffffe00, RZ, 0xc0, !PT ;  /* 0xfffffe0007077812 */ /* 0x000fe200078ec0ff */
[----:B------:R-:W-:Y:S01]  /*1c70*/  IMAD.X R59, R15, 0x1, R9, P4 ;  /* 0x000000010f3b7824 */ /* 0x000fe200020e0609 */
[----:B------:R-:W-:Y:S01]  /*1c80*/  LOP3.LUT R206, R206, 0x7ffffc00, RZ, 0xc0, !PT ;  /* 0x7ffffc00cece7812 */ /* 0x000fe200078ec0ff */
[----:B------:R-:W-:Y:S01]  /*1c90*/  IMAD.X R37, R10, 0x1, R13, P5 ;  /* 0x000000010a257824 */ /* 0x000fe200028e060d */
[----:B------:R-:W-:-:S02]  /*1ca0*/  IADD3 R56, P4, R12, R56, RZ ;  /* 0x000000380c387210 */ /* 0x000fc40007f9e0ff */
[----:B------:R-:W-:Y:S02]  /*1cb0*/  ISETP.GE.AND P5, PT, R135, c[0x0][0x1d4], PT ;  /* 0x0000750087007a0c */ /* 0x000fe40003fa6270 */
[----:B------:R-:W-:Y:S01]  /*1cc0*/  IADD3 R206, R6, R7, R206 ;  /* 0x0000000706ce7210 */ /* 0x000fe20007ffe0ce */
[----:B------:R-:W-:-:S04]  /*1cd0*/  DEPBAR.LE SB0, 0x1 ;  /* 0x000080400000791a */ /* 0x000fc80000000000 */
[----:B------:R-:W-:-:S04]  /*1ce0*/  DEPBAR.LE SB0, 0x0 ;  /* 0x000080000000791a */ /* 0x000fc80000000000 */
[----:B------:R-:W-:Y:S01]  /*1cf0*/  BAR.SYNC.DEFER_BLOCKING 0x0 ;  /* 0x0000000000007b1d */ /* 0x000fe20000010000 */
[----:B------:R-:W-:Y:S01]  /*1d00*/  IMAD.X R57, R13, 0x1, R9, P4 ;  /* 0x000000010d397824 */ /* 0x000fe200020e0609 */
[----:B------:R-:W-:Y:S01]  /*1d10*/  ISETP.LT.OR P4, PT, R20, 0x1, P5 ;  /* 0x000000011400780c */ /* 0x000fe20002f81670 */
[----:B------:R-:W-:Y:S01]  /*1d20*/  IMAD.SHL.U32 R206, R206, 0x2, RZ ;  /* 0x00000002cece7824 */ /* 0x000fe200078e00ff */
[----:B------:R-:W-:Y:S02]  /*1d30*/  ISETP.GE.AND P6, PT, R8, c[0x0][0x1d4], PT ;  /* 0x0000750008007a0c */ /* 0x000fe40003fc6270 */
[----:B------:R-:W-:Y:S01]  /*1d40*/  ISETP.GE.AND P5, PT, R16, c[0x0][0x1d4], PT ;  /* 0x0000750010007a0c */ /* 0x000fe20003fa6270 */
[----:B------:R-:W-:Y:S01]  /*1d50*/  IMAD R201, R5, 0x2, R206 ;  /* 0x0000000205c97824 */ /* 0x000fe200078e02ce */
[----:B------:R-:W-:Y:S02]  /*1d60*/  LEA R202, R0, R206, 0x1 ;  /* 0x000000ce00ca7211 */ /* 0x000fe400078e08ff */
[----:B------:R-:W-:-:S03]  /*1d70*/  LOP3.LUT R203, R6, R7, RZ, 0xfc, !PT ;  /* 0x0000000706cb7212 */ /* 0x000fc600078efcff */
[----:B------:R-:W-:Y:S01]  /*1d80*/  IMAD R199, R5, 0x2, R202 ;  /* 0x0000000205c77824 */ /* 0x000fe200078e02ca */
[----:B-1----:R-:W-:Y:S04]  /*1d90*/  LDSM.16.M88.4 R24, [R206+0xc100] ;  /* 0x00c10000ce18783b */ /* 0x002fe80000000200 */
[----:B------:R-:W-:Y:S04]  /*1da0*/  LDSM.16.M88.4 R52, [R202+0xc100] ;  /* 0x00c10000ca34783b */ /* 0x000fe80000000200 */
[----:B--2---:R-:W1:Y:S04]  /*1db0*/  LDSM.16.M88.4 R28, [R205+0x6100] ;  /* 0x00610000cd1c783b */ /* 0x004e680000000200 */
[----:B------:R-:W2:Y:S04]  /*1dc0*/  LDSM.16.M88.4 R44, [R205+0x6900] ;  /* 0x00690000cd2c783b */ /* 0x000ea80000000200 */
[----:B------:R-:W-:Y:S04]  /*1dd0*/  LDSM.16.M88.4 R72, [R205+0x7100] ;  /* 0x00710000cd48783b */ /* 0x000fe80000000200 */
[----:B------:R-:W-:Y:S04]  /*1de0*/  LDSM.16.M88.4 R32, [R205+0x7900] ;  /* 0x00790000cd20783b */ /* 0x000fe80000000200 */
[----:B------:R-:W3:Y:S04]  /*1df0*/  LDSM.16.M88.4 R12, [R204] ;  /* 0x00000000cc0c783b */ /* 0x000ee80000000200 */
[----:B------:R-:W4:Y:S04]  /*1e00*/  LDSM.16.M88.4 R8, [R204+0x800] ;  /* 0x00080000cc08783b */ /* 0x000f280000000200 */
[----:B------:R-:W-:Y:S04]  /*1e10*/  LDSM.16.M88.4 R80, [R204+0x1000] ;  /* 0x00100000cc50783b */ /* 0x000fe80000000200 */
[----:B------:R-:W-:Y:S04]  /*1e20*/  LDSM.16.M88.4 R76, [R204+0x1800] ;  /* 0x00180000cc4c783b */ /* 0x000fe80000000200 */
[----:B------:R-:W-:Y:S01]  /*1e30*/  @!PT LDS RZ, [RZ] ;  /* 0x00000000fffff984 */ /* 0x000fe20000000800 */
[----:B------:R-:W-:Y:S01]  /*1e40*/  @!PT LDS RZ, [RZ] ;  /* 0x00000000fffff984 */ /* 0x000fe20000000800 */
[----:B------:R-:W-:Y:S01]  /*1e50*/  @!PT LDS RZ, [RZ] ;  /* 0x00000000fffff984 */ /* 0x000fe20000000800 */
[----:B------:R5:W-:Y:S01]  /*1e60*/  LDGSTS.E.BYPASS.LTC128B.128 [R207+0x100], [R40.64], !P4 ;  /* 0x0010000028cf7fae */ /* 0x000be2000e101d4c */
[----:B------:R-:W-:-:S02]  /*1e70*/  ISETP.LT.OR P4, PT, R20, 0x1, P6 ;  /* 0x000000011400780c */ /* 0x000fc40003781670 */
[C---:B------:R-:W-:Y:S01]  /*1e80*/  ISETP.LT.OR P6, PT, R20.reuse, 0x21, P6 ;  /* 0x000000211400780c */ /* 0x040fe200037c1670 */
[C---:B-1----:R-:W-:Y:S10]  /*1e90*/  HMMA.16816.F32.BF16 R16, R24.reuse, R28, RZ ;  /* 0x0000001c1810723c */ /* 0x042ff400000418ff */
[----:B------:R1:W-:Y:S01]  /*1ea0*/  LDGSTS.E.BYPASS.LTC128B.128 [R207+0x2100], [R38.64], !P4 ;  /* 0x0210000026cf7fae */ /* 0x0003e2000e101d4c */
[C---:B------:R-:W-:Y:S01]  /*1eb0*/  ISETP.LT.OR P4, PT, R20.reuse, 0x1, P5 ;  /* 0x000000011400780c */ /* 0x040fe20002f81670 */
[----:B--2---:R-:W-:Y:S01]  /*1ec0*/  HMMA.16816.F32.BF16 R48, R24, R44, RZ ;  /* 0x0000002c1830723c */ /* 0x004fe200000418ff */
[----:B------:R-:W-:-:S07]  /*1ed0*/  ISETP.LT.OR P5, PT, R20, 0x21, P5 ;  /* 0x000000211400780c */ /* 0x000fce0002fa1670 */
[----:B------:R-:W-:Y:S04]  /*1ee0*/  HMMA.16816.F32.BF16 R28, R24, R30, RZ ;  /* 0x0000001e181c723c */ /* 0x000fe800000418ff */
[----:B------:R1:W-:Y:S01]  /*1ef0*/  LDGSTS.E.BYPASS.LTC128B.128 [R207+0x4100], [R36.64], !P4 ;  /* 0x0410000024cf7fae */ /* 0x0003e2000e101d4c */
[----:B------:R-:W-:-:S03]  /*1f00*/  ISETP.GE.AND P4, PT, R135, c[0x0][0x1d4], PT ;  /* 0x0000750087007a0c */ /* 0x000fc60003f86270 */
[----:B------:R-:W-:Y:S01]  /*1f10*/  HMMA.16816.F32.BF16 R44, R24, R46, RZ ;  /* 0x0000002e182c723c */ /* 0x000fe200000418ff */
[----:B------:R-:W-:-:S07]  /*1f20*/  ISETP.LT.OR P4, PT, R20, 0x21, P4 ;  /* 0x000000211400780c */ /* 0x000fce0002781670 */
[----:B---3--:R-:W-:Y:S06]  /*1f30*/  HMMA.16816.F32.BF16 R16, R52, R12, R16 ;  /* 0x0000000c3410723c */ /* 0x008fec0000041810 */
[----:B------:R2:W-:Y:S01]  /*1f40*/  LDGSTS.E.BYPASS.LTC128B.128 [R207+0x1100], [R22.64], !P4 ;  /* 0x0110000016cf7fae */ /* 0x0005e2000e101d4c */
[----:B------:R-:W-:Y:S01]  /*1f50*/  LOP3.LUT P4, RZ, R2, 0x4, RZ, 0xc0, !PT ;  /* 0x0000000402ff7812 */ /* 0x000fe2000788c0ff */
[----:B------:R-:W-:Y:S01]  /*1f60*/  IMAD.MOV.U32 R2, RZ, RZ, 0x40 ;  /* 0x00000040ff027424 */ /* 0x000fe200078e00ff */
[----:B-----5:R-:W-:Y:S01]  /*1f70*/  HMMA.16816.F32.BF16 R40, R24, R72, RZ ;  /* 0x000000481828723c */ /* 0x020fe200000418ff */
[----:B------:R3:W-:Y:S01]  /*1f80*/  LDGSTS.E.BYPASS.LTC128B.128 [R207+0x3100], [R58.64], !P6 ;  /* 0x031000003acf7fae */ /* 0x0007e2000f101d4c */
[----:B------:R-:W-:-:S02]  /*1f90*/  ISETP.GT.AND P6, PT, R210, 0x3f, PT ;  /* 0x0000003fd200780c */ /* 0x000fc40003fc4270 */
[----:B------:R-:W-:Y:S01]  /*1fa0*/  SEL R2, R2, 0xffffffc0, !P4 ;  /* 0xffffffc002027807 */ /* 0x000fe20006000000 */
[----:B------:R3:W-:Y:S01]  /*1fb0*/  LDGSTS.E.BYPASS.LTC128B.128 [R207+0x5100], [R56.64], !P5 ;  /* 0x0510000038cf7fae */ /* 0x0007e2000e901d4c */
[----:B------:R-:W-:Y:S02]  /*1fc0*/  PLOP3.LUT P4, PT, PT, PT, UP0, 0x80, 0x0 ;  /* 0x000000000000781c */ /* 0x000fe40003f8f008 */
[C---:B------:R-:W-:Y:S01]  /*1fd0*/  HMMA.16816.F32.BF16 R72, R24.reuse, R74, RZ ;  /* 0x0000004a1848723c */ /* 0x040fe200000418ff */
[----:B------:R-:W-:Y:S01]  /*1fe0*/  IMAD.IADD R200, R205, 0x1, R2 ;  /* 0x00000001cdc87824 */ /* 0x000fe200078e0202 */
[----:B------:R-:W-:Y:S01]  /*1ff0*/  LDSM.16.M88.4 R64, [R201+0xc100] ;  /* 0x00c10000c940783b */ /* 0x000fe20000000200 */
[----:B------:R-:W-:Y:S01]  /*2000*/  IMAD.IADD R192, R2, 0x1, R204 ;  /* 0x0000000102c07824 */ /* 0x000fe200078e02cc */
[----:B------:R-:W-:Y:S02]  /*2010*/  SHF.R.S32.HI R2, RZ, 0x1f, R133 ;  /* 0x0000001fff027819 */ /* 0x000fe40000011485 */
[----:B-1----:R-:W1:Y:S02]  /*2020*/  LDSM.16.M88.4 R36, [R200+0x6100] ;  /* 0x00610000c824783b */ /* 0x002e640000000200 */
[C---:B------:R-:W-:Y:S02]  /*2030*/  HMMA.16816.F32.BF16 R68, R24.reuse, R32, RZ ;  /* 0x000000201844723c */ /* 0x040fe400000418ff */
[----:B------:R-:W-:Y:S04]  /*2040*/  LDSM.16.M88.4 R60, [R200+0x7100] ;  /* 0x00710000c83c783b */ /* 0x000fe80000000200 */
[----:B------:R-:W-:Y:S02]  /*2050*/  LDSM.16.M88.4 R84, [R192+0x1000] ;  /* 0x00100000c054783b */ /* 0x000fe40000000200 */
[----:B------:R-:W-:Y:S02]  /*2060*/  HMMA.16816.F32.BF16 R24, R24, R34, RZ ;  /* 0x000000221818723c */ /* 0x000fe400000418ff */
[----:B--2---:R-:W2:Y:S04]  /*2070*/  LDSM.16.M88.4 R20, [R200+0x6900] ;  /* 0x00690000c814783b */ /* 0x004ea80000000200 */
[----:B------:R-:W-:Y:S02]  /*2080*/  LDSM.16.M88.4 R32, [R200+0x7900] ;  /* 0x00790000c820783b */ /* 0x000fe40000000200 */
[C---:B------:R-:W-:Y:S02]  /*2090*/  HMMA.16816.F32.BF16 R28, R52.reuse, R14, R28 ;  /* 0x0000000e341c723c */ /* 0x040fe4000004181c */
[----:B---3--:R-:W-:Y:S04]  /*20a0*/  LDSM.16.M88.4 R56, [R199+0xc100] ;  /* 0x00c10000c738783b */ /* 0x008fe80000000200 */
[----:B------:R-:W3:Y:S02]  /*20b0*/  LDSM.16.M88.4 R12, [R192] ;  /* 0x00000000c00c783b */ /* 0x000ee40000000200 */
[C---:B----4-:R-:W-:Y:S02]  /*20c0*/  HMMA.16816.F32.BF16 R48, R52.reuse, R8, R48 ;  /* 0x000000083430723c */ /* 0x050fe40000041830 */
[----:B------:R-:W-:Y:S04]  /*20d0*/  LDSM.16.M88.4 R88, [R204+0x4000] ;  /* 0x00400000cc58783b */ /* 0x000fe80000000200 */
[----:B------:R-:W0:Y:S02]  /*20e0*/  LDGDEPBAR ;  /* 0x00000000000079af */ /* 0x000e240000000000 */
[----:B------:R-:W-:Y:S02]  /*20f0*/  HMMA.16816.F32.BF16 R44, R52, R10, R44 ;  /* 0x0000000a342c723c */ /* 0x000fe4000004182c */
[----:B------:R-:W4:Y:S06]  /*2100*/  LDSM.16.M88.4 R8, [R192+0x800] ;  /* 0x00080000c008783b */ /* 0x000f2c0000000200 */
[----:B-1----:R-:W-:Y:S08]  /*2110*/  HMMA.16816.F32.BF16 R16, R64, R36, R16 ;  /* 0x000000244010723c */ /* 0x002ff00000041810 */
[C---:B------:R-:W-:Y:S08]  /*2120*/  HMMA.16816.F32.BF16 R40, R52.reuse, R80, R40 ;  /* 0x000000503428723c */ /* 0x040ff00000041828 */
[C---:B------:R-:W-:Y:S01]  /*2130*/  HMMA.16816.F32.BF16 R72, R52.reuse, R82, R72 ;  /* 0x000000523448723c */ /* 0x040fe20000041848 */
[----:B------:R-:W-:Y:S07]  /*2140*/  LDSM.16.M88.4 R80, [R192+0x1800] ;  /* 0x00180000c050783b */ /* 0x000fee0000000200 */
[C---:B------:R-:W-:Y:S08]  /*2150*/  HMMA.16816.F32.BF16 R68, R52.reuse, R76, R68 ;  /* 0x0000004c3444723c */ /* 0x040ff00000041844 */
[----:B------:R-:W-:Y:S01]  /*2160*/  HMMA.16816.F32.BF16 R24, R52, R78, R24 ;  /* 0x0000004e3418723c */ /* 0x000fe20000041818 */
[----:B------:R-:W-:Y:S04]  /*2170*/  LDSM.16.M88.4 R52, [R205+0x8100] ;  /* 0x00810000cd34783b */ /* 0x000fe80000000200 */
[----:B------:R-:W-:Y:S03]  /*2180*/  LDSM.16.M88.4 R76, [R205+0x9100] ;  /* 0x00910000cd4c783b */ /* 0x000fe60000000200 */
[C---:B------:R-:W-:Y:S01]  /*2190*/  HMMA.16816.F32.BF16 R28, R64.reuse, R38, R28 ;  /* 0x00000026401c723c */ /* 0x040fe2000004181c */
[----:B------:R-:W1:Y:S07]  /*21a0*/  LDSM.16.M88.4 R36, [R206+0x10100] ;  /* 0x01010000ce24783b */ /* 0x000e6e0000000200 */
[C---:B--2---:R-:W-:Y:S08]  /*21b0*/  HMMA.16816.F32.BF16 R48, R64.reuse, R20, R48 ;  /* 0x000000144030723c */ /* 0x044ff00000041830 */
[----:B------:R-:W-:Y:S01]  /*21c0*/  HMMA.16816.F32.BF16 R44, R64, R22, R44 ;  /* 0x00000016402c723c */ /* 0x000fe2000004182c */
[----:B------:R-:W2:Y:S07]  /*21d0*/  LDSM.16.M88.4 R20, [R205+0x8900] ;  /* 0x00890000cd14783b */ /* 0x000eae0000000200 */
[----:B---3--:R-:W-:Y:S08]  /*21e0*/  HMMA.16816.F32.BF16 R16, R56, R12, R16 ;  /* 0x0000000c3810723c */ /* 0x008ff00000041810 */
        /* <DEDUP_REMOVED lines=8> */
[----:B------:R-:W3:Y:S07]  /*2270*/  LDSM.16.M88.4 R12, [R202+0x10100] ;  /* 0x01010000ca0c783b */ /* 0x000eee0000000200 */
[C---:B----4-:R-:W-:Y:S08]  /*2280*/  HMMA.16816.F32.BF16 R48, R56.reuse, R8, R48 ;  /* 0x000000083830723c */ /* 0x050ff00000041830 */
[----:B------:R-:W-:Y:S01]  /*2290*/  HMMA.16816.F32.BF16 R44, R56, R10, R44 ;  /* 0x0000000a382c723c */ /* 0x000fe2000004182c */
[----:B------:R-:W4:Y:S07]  /*22a0*/  LDSM.16.M88.4 R8, [R204+0x2800] ;  /* 0x00280000cc08783b */ /* 0x000f2e0000000200 */
        /* <DEDUP_REMOVED lines=9> */
[----:B------:R-:W-:Y:S07]  /*2340*/  LDSM.16.M88.4 R52, [R200+0x8100] ;  /* 0x00810000c834783b */ /* 0x000fee0000000200 */
[C---:B--2---:R-:W-:Y:S08]  /*2350*/  HMMA.16816.F32.BF16 R48, R36.reuse, R20, R48 ;  /* 0x000000142430723c */ /* 0x044ff00000041830 */
[----:B------:R-:W-:Y:S01]  /*2360*/  HMMA.16816.F32.BF16 R44, R36, R22, R44 ;  /* 0x00000016242c723c */ /* 0x000fe2000004182c */
[----:B------:R-:W1:Y:S07]  /*2370*/  LDSM.16.M88.4 R20, [R201+0x10100] ;  /* 0x01010000c914783b */ /* 0x000e6e0000000200 */
        /* <DEDUP_REMOVED lines=9> */
[----:B------:R-:W2:Y:S07]  /*2410*/  LDSM.16.M88.4 R32, [R192+0x2000] ;  /* 0x00200000c020783b */ /* 0x000eae0000000200 */
[C---:B----4-:R-:W-:Y:S08]  /*2420*/  HMMA.16816.F32.BF16 R48, R12.reuse, R8, R48 ;  /* 0x000000080c30723c */ /* 0x050ff00000041830 */
[----:B------:R-:W-:Y:S01]  /*2430*/  HMMA.16816.F32.BF16 R44, R12, R10, R44 ;  /* 0x0000000a0c2c723c */ /* 0x000fe2000004182c */
[----:B------:R-:W3:Y:S07]  /*2440*/  LDSM.16.M88.4 R8, [R200+0x9100] ;  /* 0x00910000c808783b */ /* 0x000eee0000000200 */
[----:B-1----:R-:W-:Y:S08]  /*2450*/  HMMA.16816.F32.BF16 R16, R20, R52, R16 ;  /* 0x000000341410723c */ /* 0x002ff00000041810 */
[C---:B------:R-:W-:Y:S08]  /*2460*/  HMMA.16816.F32.BF16 R40, R12.reuse, R24, R40 ;  /* 0x000000180c28723c */ /* 0x040ff00000041828 */
[C---:B------:R-:W-:Y:S01]  /*2470*/  HMMA.16816.F32.BF16 R72, R12.reuse, R26, R72 ;  /* 0x0000001a0c48723c */ /* 0x040fe20000041848 */
[----:B------:R-:W-:Y:S07]  /*2480*/  LDSM.16.M88.4 R24, [R200+0x9900] ;  /* 0x00990000c818783b */ /* 0x000fee0000000200 */
[C---:B------:R-:W-:Y:S08]  /*2490*/  HMMA.16816.F32.BF16 R68, R12.reuse, R56, R68 ;  /* 0x000000380c44723c */ /* 0x040ff00000041844 */
[----:B------:R-:W-:Y:S01]  /*24a0*/  HMMA.16816.F32.BF16 R64, R12, R58, R64 ;  /* 0x0000003a0c40723c */ /* 0x000fe20000041840 */
[----:B------:R-:W1:Y:S04]  /*24b0*/  LDSM.16.M88.4 R12, [R205+0xa100] ;  /* 0x00a10000cd0c783b */ /* 0x000e680000000200 */
[----:B------:R-:W-:Y:S03]  /*24c0*/  LDSM.16.M88.4 R56, [R205+0xa900] ;  /* 0x00a90000cd38783b */ /* 0x000fe60000000200 */
[----:B--2---:R-:W-:Y:S08]  /*24d0*/  HMMA.16816.F32.BF16 R16, R80, R32, R16 ;  /* 0x000000205010723c */ /* 0x004ff00000041810 */
[C---:B------:R-:W-:Y:S01]  /*24e0*/  HMMA.16816.F32.BF16 R28, R20.reuse, R54, R28 ;  /* 0x00000036141c723c */ /* 0x040fe2000004181c */
[----:B------:R-:W-:Y:S07]  /*24f0*/  LDSM.16.M88.4 R52, [R205+0xb100] ;  /* 0x00b10000cd34783b */ /* 0x000fee0000000200 */
[C---:B------:R-:W-:Y:S08]  /*2500*/  HMMA.16816.F32.BF16 R48, R20.reuse, R36, R48 ;  /* 0x000000241430723c */ /* 0x040ff00000041830 */
[C---:B------:R-:W-:Y:S01]  /*2510*/  HMMA.16816.F32.BF16 R44, R20.reuse, R38, R44 ;  /* 0x00000026142c723c */ /* 0x040fe2000004182c */
[----:B------:R-:W2:Y:S07]  /*2520*/  LDSM.16.M88.4 R36, [R202+0x14100] ;  /* 0x01410000ca24783b */ /* 0x000eae0000000200 */
[C---:B---3--:R-:W-:Y:S08]  /*2530*/  HMMA.16816.F32.BF16 R40, R20.reuse, R8, R40 ;  /* 0x000000081428723c */ /* 0x048ff00000041828 */
[----:B------:R-:W-:Y:S01]  /*2540*/  HMMA.16816.F32.BF16 R72, R20, R10, R72 ;  /* 0x0000000a1448723c */ /* 0x000fe20000041848 */
[----:B------:R-:W3:Y:S07]  /*2550*/  LDSM.16.M88.4 R8, [R192+0x2800] ;  /* 0x00280000c008783b */ /* 0x000eee0000000200 */
[----:B-1----:R-:W-:Y:S08]  /*2560*/  HMMA.16816.F32.BF16 R16, R60, R12, R16 ;  /* 0x0000000c3c10723c */ /* 0x002ff00000041810 */
[----:B------:R-:W-:Y:S08]  /*2570*/  HMMA.16816.F32.BF16 R68, R20, R24, R68 ;  /* 0x000000181444723c */ /* 0x000ff00000041844 */
[----:B------:R-:W-:Y:S01]  /*2580*/  HMMA.16816.F32.BF16 R28, R80, R34, R28 ;  /* 0x00000022501c723c */ /* 0x000fe2000004181c */
[----:B------:R-:W-:Y:S07]  /*2590*/  LDSM.16.M88.4 R32, [R204+0x4800] ;  /* 0x00480000cc20783b */ /* 0x000fee0000000200 */
[----:B------:R-:W-:Y:S01]  /*25a0*/  HMMA.16816.F32.BF16 R64, R20, R26, R64 ;  /* 0x0000001a1440723c */ /* 0x000fe20000041840 */
[----:B------:R-:W-:Y:S04]  /*25b0*/  LDSM.16.M88.4 R24, [R201+0x14100] ;  /* 0x01410000c918783b */ /* 0x000fe80000000200 */
[----:B------:R-:W1:Y:S03]  /*25c0*/  LDSM.16.M88.4 R20, [R200+0xa100] ;  /* 0x00a10000c814783b */ /* 0x000e660000000200 */
[----:B--2---:R-:W-:Y:S08]  /*25d0*/  HMMA.16816.F32.BF16 R16, R36, R88, R16 ;  /* 0x000000582410723c */ /* 0x004ff00000041810 */
[C---:B---3--:R-:W-:Y:S08]  /*25e0*/  HMMA.16816.F32.BF16 R48, R80.reuse, R8, R48 ;  /* 0x000000085030723c */ /* 0x048ff00000041830 */
[----:B------:R-:W-:Y:S01]  /*25f0*/  HMMA.16816.F32.BF16 R44, R80, R10, R44 ;  /* 0x0000000a502c723c */ /* 0x000fe2000004182c */
[----:B------:R-:W-:Y:S07]  /*2600*/  LDSM.16.M88.4 R8, [R192+0x4000] ;  /* 0x00400000c008783b */ /* 0x000fee0000000200 */
[----:B------:R-:W-:Y:S01]  /*2610*/  HMMA.16816.F32.BF16 R28, R60, R14, R28 ;  /* 0x0000000e3c1c723c */ /* 0x000fe2000004181c */
[----:B------:R-:W2:Y:S07]  /*2620*/  LDSM.16.M88.4 R12, [R199+0x14100] ;  /* 0x01410000c70c783b */ /* 0x000eae0000000200 */
[----:B------:R-:W-:Y:S08]  /*2630*/  HMMA.16816.F32.BF16 R40, R80, R84, R40 ;  /* 0x000000545028723c */ /* 0x000ff00000041828 */
[----:B-1----:R-:W-:Y:S08]  /*2640*/  HMMA.16816.F32.BF16 R16, R24, R20, R16 ;  /* 0x000000141810723c */ /* 0x002ff00000041810 */
[C---:B------:R-:W-:Y:S08]  /*2650*/  HMMA.16816.F32.BF16 R48, R60.reuse, R56, R48 ;  /* 0x000000383c30723c */ /* 0x040ff00000041830 */
[----:B------:R-:W-:Y:S01]  /*2660*/  HMMA.16816.F32.BF16 R44, R60, R58, R44 ;  /* 0x0000003a3c2c723c */ /* 0x000fe2000004182c */
[----:B------:R-:W1:Y:S07]  /*2670*/  LDSM.16.M88.4 R56, [R204+0x5000] ;  /* 0x00500000cc38783b */ /* 0x000e6e0000000200 */
[----:B------:R-:W-:Y:S01]  /*2680*/  HMMA.16816.F32.BF16 R28, R36, R90, R28 ;  /* 0x0000005a241c723c */ /* 0x000fe2000004181c */
[----:B------:R-:W3:Y:S07]  /*2690*/  LDSM.16.M88.4 R88, [R200+0xa900] ;  /* 0x00a90000c858783b */ /* 0x000eee0000000200 */
[----:B--2---:R-:W-:Y:S08]  /*26a0*/  HMMA.16816.F32.BF16 R16, R12, R8, R16 ;  /* 0x000000080c10723c */ /* 0x004ff00000041810 */
[----:B------:R-:W-:Y:S08]  /*26b0*/  HMMA.16816.F32.BF16 R40, R60, R52, R40 ;  /* 0x000000343c28723c */ /* 0x000ff00000041828 */
[----:B------:R-:W-:Y:S08]  /*26c0*/  HMMA.16816.F32.BF16 R72, R80, R86, R72 ;  /* 0x000000565048723c */ /* 0x000ff00000041848 */
[----:B------:R-:W-:Y:S01]  /*26d0*/  HMMA.16816.F32.BF16 R48, R36, R32, R48 ;  /* 0x000000202430723c */ /* 0x000fe20000041830 */
[----:B------:R-:W-:-:S07]  /*26e0*/  FMUL.FTZ R16, R16, c[0x0][0x320] ;  /* 0x0000c80010107a20 */ /* 0x000fce0000410000 */
[----:B------:R-:W-:Y:S01]  /*26f0*/  HMMA.16816.F32.BF16 R44, R36, R34, R44 ;  /* 0x00000022242c723c */ /* 0x000fe2000004182c */
[----:B------:R-:W2:Y:S07]  /*2700*/  LDSM.16.M88.4 R32, [R205+0xb900] ;  /* 0x00b90000cd20783b */ /* 0x000eae0000000200 */
[----:B------:R-:W-:Y:S01]  /*2710*/  HMMA.16816.F32.BF16 R28, R24, R22, R28 ;  /* 0x00000016181c723c */ /* 0x000fe2000004181c */
[----:B------:R-:W4:Y:S07]  /*2720*/  LDSM.16.M88.4 R20, [R192+0x4800] ;  /* 0x00480000c014783b */ /* 0x000f2e0000000200 */
[C---:B------:R-:W-:Y:S01]  /*2730*/  HMMA.16816.F32.BF16 R68, R80.reuse, R76, R68 ;  /* 0x0000004c5044723c */ /* 0x040fe20000041844 */
[----:B------:R5:W2:Y:S06]  /*2740*/  MUFU.TANH R76, R16 ;  /* 0x00000010004c7308 */ /* 0x000aac0000002400 */
[----:B------:R-:W-:Y:S01]  /*2750*/  FMUL.FTZ R77, R19, c[0x0][0x320] ;  /* 0x0000c800134d7a20 */ /* 0x000fe20000410000 */
[----:B------:R-:W-:Y:S05]  /*2760*/  HMMA.16816.F32.BF16 R64, R80, R78, R64 ;  /* 0x0000004e5040723c */ /* 0x000fea0000041840 */
[----:B------:R-:W2:Y:S03]  /*2770*/  MUFU.TANH R77, R77 ;  /* 0x0000004d004d7308 */ /* 0x000ea60000002400 */
[----:B-1----:R-:W-:Y:S07]  /*2780*/  HMMA.16816.F32.BF16 R40, R36, R56, R40 ;  /* 0x000000382428723c */ /* 0x002fee0000041828 */
[----:B------:R-:W-:Y:S01]  /*2790*/  FMUL.FTZ R56, R17, c[0x0][0x320] ;  /* 0x0000c80011387a20 */ /* 0x000fe20000410000 */
[----:B------:R-:W-:Y:S01]  /*27a0*/  HMMA.16816.F32.BF16 R72, R60, R54, R72 ;  /* 0x000000363c48723c */ /* 0x000fe20000041848 */
[----:B------:R-:W-:Y:S01]  /*27b0*/  FMUL.FTZ R57, R18, c[0x0][0x320] ;  /* 0x0000c80012397a20 */ /* 0x000fe20000410000 */
[----:B------:R-:W-:Y:S03]  /*27c0*/  LDSM.16.M88.4 R52, [R192+0x5000] ;  /* 0x00500000c034783b */ /* 0x000fe60000000200 */
[----:B------:R-:W1:Y:S01]  /*27d0*/  MUFU.TANH R56, R56 ;  /* 0x0000003800387308 */ /* 0x000e620000002400 */
[----:B-----5:R-:W5:Y:S02]  /*27e0*/  LDSM.16.M88.4 R16, [R204+0x5800] ;  /* 0x00580000cc10783b */ /* 0x020f640000000200 */
[C---:B---3--:R-:W-:Y:S05]  /*27f0*/  HMMA.16816.F32.BF16 R48, R24.reuse, R88, R48 ;  /* 0x000000581830723c */ /* 0x048fea0000041830 */
[----:B------:R-:W3:Y:S03]  /*2800*/  MUFU.TANH R57, R57 ;  /* 0x0000003900397308 */ /* 0x000ee60000002400 */
[----:B------:R-:W-:Y:S08]  /*2810*/  HMMA.16816.F32.BF16 R44, R24, R90, R44 ;  /* 0x0000005a182c723c */ /* 0x000ff0000004182c */
[----:B------:R-:W-:Y:S01]  /*2820*/  HMMA.16816.F32.BF16 R28, R12, R10, R28 ;  /* 0x0000000a0c1c723c */ /* 0x000fe2000004181c */
[----:B------:R-:W1:Y:S07]  /*2830*/  LDSM.16.M88.4 R8, [R200+0xb100] ;  /* 0x00b10000c808783b */ /* 0x000e6e0000000200 */
[C---:B--2---:R-:W-:Y:S08]  /*2840*/  HMMA.16816.F32.BF16 R68, R60.reuse, R32, R68 ;  /* 0x000000203c44723c */ /* 0x044ff00000041844 */
[----:B------:R-:W-:Y:S08]  /*2850*/  HMMA.16816.F32.BF16 R64, R60, R34, R64 ;  /* 0x000000223c40723c */ /* 0x000ff00000041840 */
[----:B----4-:R-:W-:Y:S01]  /*2860*/  HMMA.16816.F32.BF16 R48, R12, R20, R48 ;  /* 0x000000140c30723c */ /* 0x010fe20000041830 */
[----:B------:R-:W-:-:S02]  /*2870*/  FMUL.FTZ R28, R28, c[0x0][0x320] ;  /* 0x0000c8001c1c7a20 */ /* 0x000fc40000410000 */
[----:B------:R-:W-:Y:S02]  /*2880*/  FMUL.FTZ R29, R29, c[0x0][0x320] ;  /* 0x0000c8001d1d7a20 */ /* 0x000fe40000410000 */
[----:B------:R-:W-:Y:S02]  /*2890*/  FMUL.FTZ R30, R30, c[0x0][0x320] ;  /* 0x0000c8001e1e7a20 */ /* 0x000fe40000410000 */
[----:B------:R-:W-:Y:S01]  /*28a0*/  FMUL.FTZ R31, R31, c[0x0][0x320] ;  /* 0x0000c8001f1f7a20 */ /* 0x000fe20000410000 */
[----:B------:R-:W-:Y:S01]  /*28b0*/  HMMA.16816.F32.BF16 R72, R36, R58, R72 ;  /* 0x0000003a2448723c */ /* 0x000fe20000041848 */
[----:B------:R-:W2:Y:S07]  /*28c0*/  MUFU.TANH R28, R28 ;  /* 0x0000001c001c7308 */ /* 0x000eae0000002400 */
[----:B------:R-:W-:Y:S01]  /*28d0*/  HMMA.16816.F32.BF16 R44, R12, R22, R44 ;  /* 0x000000160c2c723c */ /* 0x000fe2000004182c */
[----:B------:R-:W4:Y:S01]  /*28e0*/  LDSM.16.M88.4 R20, [R200+0xb900] ;  /* 0x00b90000c814783b */ /* 0x000f220000000200 */
[----:B------:R-:W1:Y:S06]  /*28f0*/  MUFU.TANH R29, R29 ;  /* 0x0000001d001d7308 */ /* 0x000e6c0000002400 */
[----:B-----5:R-:W-:Y:S01]  /*2900*/  HMMA.16816.F32.BF16 R68, R36, R16, R68 ;  /* 0x000000102444723c */ /* 0x020fe20000041844 */
[----:B------:R-:W-:Y:S01]  /*2910*/  FMUL.FTZ R32, R48, c[0x0][0x320] ;  /* 0x0000c80030207a20 */ /* 0x000fe20000410000 */
[----:B------:R-:W2:Y:S01]  /*2920*/  MUFU.TANH R30, R30 ;  /* 0x0000001e001e7308 */ /* 0x000ea20000002400 */
[----:B------:R-:W-:-:S04]  /*2930*/  FMUL.FTZ R33, R49, c[0x0][0x320] ;  /* 0x0000c80031217a20 */ /* 0x000fc80000410000 */
[----:B------:R-:W-:Y:S01]  /*2940*/  FMUL.FTZ R16, R50, c[0x0][0x320] ;  /* 0x0000c80032107a20 */ /* 0x000fe20000410000 */
[----:B------:R-:W-:Y:S01]  /*2950*/  HMMA.16816.F32.BF16 R64, R36, R18, R64 ;  /* 0x000000122440723c */ /* 0x000fe20000041840 */
[----:B------:R-:W-:Y:S01]  /*2960*/  FMUL.FTZ R17, R51, c[0x0][0x320] ;  /* 0x0000c80033117a20 */ /* 0x000fe20000410000 */
[----:B------:R-:W2:Y:S06]  /*2970*/  MUFU.TANH R31, R31 ;  /* 0x0000001f001f7308 */ /* 0x000eac0000002400 */
[----:B-1----:R-:W-:Y:S01]  /*2980*/  HMMA.16816.F32.BF16 R40, R24, R8, R40 ;  /* 0x000000081828723c */ /* 0x002fe20000041828 */
[----:B------:R-:W-:Y:S01]  /*2990*/  FMUL.FTZ R35, R44, c[0x0][0x320] ;  /* 0x0000c8002c237a20 */ /* 0x000fe20000410000 */
[----:B------:R-:W1:Y:S01]  /*29a0*/  MUFU.TANH R32, R32 ;  /* 0x0000002000207308 */ /* 0x000e620000002400 */
[----:B------:R-:W-:-:S02]  /*29b0*/  FMUL.FTZ R34, R45, c[0x0][0x320] ;  /* 0x0000c8002d227a20 */ /* 0x000fc40000410000 */
[----:B------:R-:W-:Y:S02]  /*29c0*/  FMUL.FTZ R18, R46, c[0x0][0x320] ;  /* 0x0000c8002e127a20 */ /* 0x000fe40000410000 */
[----:B------:R-:W-:Y:S01]  /*29d0*/  FMUL.FTZ R19, R47, c[0x0][0x320] ;  /* 0x0000c8002f137a20 */ /* 0x000fe20000410000 */
[----:B------:R-:W-:Y:S01]  /*29e0*/  HMMA.16816.F32.BF16 R72, R24, R10, R72 ;  /* 0x0000000a1848723c */ /* 0x000fe20000041848 */
[----:B------:R-:W5:Y:S01]  /*29f0*/  LDSM.16.M88.4 R8, [R192+0x5800] ;  /* 0x00580000c008783b */ /* 0x000f620000000200 */
[----:B------:R-:W1:Y:S01]  /*2a00*/  MUFU.TANH R33, R33 ;  /* 0x0000002100217308 */ /* 0x000e620000002400 */
[----:B------:R-:W-:-:S05]  /*2a10*/  DEPBAR.LE SB0, 0x0 ;  /* 0x000080000000791a */ /* 0x000fca0000000000 */
[C---:B----4-:R-:W-:Y:S02]  /*2a20*/  HMMA.16816.F32.BF16 R68, R24.reuse, R20, R68 ;  /* 0x000000141844723c */ /* 0x050fe40000041844 */
[----:B------:R-:W4:Y:S06]  /*2a30*/  MUFU.TANH R16, R16 ;  /* 0x0000001000107308 */ /* 0x000f2c0000002400 */
[----:B------:R-:W-:Y:S02]  /*2a40*/  HMMA.16816.F32.BF16 R64, R24, R22, R64 ;  /* 0x000000161840723c */ /* 0x000fe40000041840 */
[----:B------:R-:W1:Y:S06]  /*2a50*/  MUFU.TANH R17, R17 ;  /* 0x0000001100117308 */ /* 0x000e6c0000002400 */
[C---:B------:R-:W-:Y:S02]  /*2a60*/  HMMA.16816.F32.BF16 R40, R12.reuse, R52, R40 ;  /* 0x000000340c28723c */ /* 0x040fe40000041828 */
[----:B------:R-:W1:Y:S06]  /*2a70*/  MUFU.TANH R35, R35 ;  /* 0x0000002300237308 */ /* 0x000e6c0000002400 */
[C---:B------:R-:W-:Y:S02]  /*2a80*/  HMMA.16816.F32.BF16 R72, R12.reuse, R54, R72 ;  /* 0x000000360c48723c */ /* 0x040fe40000041848 */
[----:B------:R-:W1:Y:S06]  /*2a90*/  MUFU.TANH R34, R34 ;  /* 0x0000002200227308 */ /* 0x000e6c0000002400 */
[C---:B-----5:R-:W-:Y:S02]  /*2aa0*/  HMMA.16816.F32.BF16 R68, R12.reuse, R8, R68 ;  /* 0x000000080c44723c */ /* 0x060fe40000041844 */
[----:B------:R-:W1:Y:S06]  /*2ab0*/  MUFU.TANH R18, R18 ;  /* 0x0000001200127308 */ /* 0x000e6c0000002400 */
[----:B------:R-:W-:Y:S01]  /*2ac0*/  HMMA.16816.F32.BF16 R64, R12, R10, R64 ;  /* 0x0000000a0c40723c */ /* 0x000fe20000041840 */
[----:B------:R-:W-:Y:S01]  /*2ad0*/  FMUL.FTZ R40, R40, c[0x0][0x320] ;  /* 0x0000c80028287a20 */ /* 0x000fe20000410000 */
[----:B------:R-:W1:Y:S01]  /*2ae0*/  MUFU.TANH R19, R19 ;  /* 0x0000001300137308 */ /* 0x000e620000002400 */
[----:B------:R-:W-:-:S02]  /*2af0*/  FMUL.FTZ R41, R41, c[0x0][0x320] ;  /* 0x0000c80029297a20 */ /* 0x000fc40000410000 */
[----:B------:R-:W-:Y:S02]  /*2b00*/  FMUL.FTZ R42, R42, c[0x0][0x320] ;  /* 0x0000c8002a2a7a20 */ /* 0x000fe40000410000 */
[----:B------:R-:W-:Y:S02]  /*2b10*/  FMUL.FTZ R43, R43, c[0x0][0x320] ;  /* 0x0000c8002b2b7a20 */ /* 0x000fe40000410000 */
[----:B------:R-:W-:Y:S01]  /*2b20*/  FMUL.FTZ R72, R72, c[0x0][0x320] ;  /* 0x0000c80048487a20 */ /* 0x000fe20000410000 */
[----:B------:R1:W1:Y:S01]  /*2b30*/  MUFU.TANH R171, R40 ;  /* 0x0000002800ab7308 */ /* 0x0002620000002400 */
[----:B------:R-:W-:Y:S02]  /*2b40*/  FMUL.FTZ R73, R73, c[0x0][0x320] ;  /* 0x0000c80049497a20 */ /* 0x000fe40000410000 */
[----:B------:R-:W-:Y:S02]  /*2b50*/  FMUL.FTZ R74, R74, c[0x0][0x320] ;  /* 0x0000c8004a4a7a20 */ /* 0x000fe40000410000 */
[----:B------:R-:W-:-:S02]  /*2b60*/  FMUL.FTZ R75, R75, c[0x0][0x320] ;  /* 0x0000c8004b4b7a20 */ /* 0x000fc40000410000 */
[----:B------:R-:W-:Y:S01]  /*2b70*/  FMUL.FTZ R68, R68, c[0x0][0x320] ;  /* 0x0000c80044447a20 */ /* 0x000fe20000410000 */
[----:B------:R1:W1:Y:S01]  /*2b80*/  MUFU.TANH R163, R41 ;  /* 0x0000002900a37308 */ /* 0x0002620000002400 */
[----:B------:R-:W-:Y:S02]  /*2b90*/  FMUL.FTZ R69, R69, c[0x0][0x320] ;  /* 0x0000c80045457a20 */ /* 0x000fe40000410000 */
[----:B------:R-:W-:Y:S02]  /*2ba0*/  FMUL.FTZ R70, R70, c[0x0][0x320] ;  /* 0x0000c80046467a20 */ /* 0x000fe40000410000 */
[----:B------:R-:W-:Y:S02]  /*2bb0*/  FMUL.FTZ R71, R71, c[0x0][0x320] ;  /* 0x0000c80047477a20 */ /* 0x000fe40000410000 */
[----:B------:R-:W-:Y:S01]  /*2bc0*/  FMUL.FTZ R64, R64, c[0x0][0x320] ;  /* 0x0000c80040407a20 */ /* 0x000fe20000410000 */
[----:B------:R1:W1:Y:S01]  /*2bd0*/  MUFU.TANH R166, R42 ;  /* 0x0000002a00a67308 */ /* 0x0002620000002400 */
[----:B------:R-:W-:-:S02]  /*2be0*/  FMUL.FTZ R65, R65, c[0x0][0x320] ;  /* 0x0000c80041417a20 */ /* 0x000fc40000410000 */
[----:B------:R-:W-:Y:S02]  /*2bf0*/  FMUL.FTZ R66, R66, c[0x0][0x320] ;  /* 0x0000c80042427a20 */ /* 0x000fe40000410000 */
[----:B------:R-:W-:-:S03]  /*2c00*/  FMUL.FTZ R67, R67, c[0x0][0x320] ;  /* 0x0000c80043437a20 */ /* 0x000fc60000410000 */
[----:B------:R1:W1:Y:S08]  /*2c10*/  MUFU.TANH R176, R43 ;  /* 0x0000002b00b07308 */ /* 0x0002700000002400 */
        /* <DEDUP_REMOVED lines=11> */
[----:B------:R1:W1:Y:S01]  /*2cd0*/  MUFU.TANH R164, R67 ;  /* 0x0000004300a47308 */ /* 0x0002620000002400 */
[----:B------:R-:W-:Y:S06]  /*2ce0*/  BAR.SYNC.DEFER_BLOCKING 0x0 ;  /* 0x0000000000007b1d */ /* 0x000fec0000010000 */
[----:B------:R-:W-:Y:S05]  /*2cf0*/  @!P4 BRA `(.L_x_10) ;  /* 0x000004300000c947 */ /* 0x000fea0003800000 */
[----:B--234-:R-:W-:Y:S01]  /*2d00*/  ULEA UR11, UR11, UR8, 0x6 ;  /* 0x000000080b0b7291 */ /* 0x01cfe2000f8e303f */
[----:B------:R-:W-:-:S05]  /*2d10*/  IMAD.MOV.U32 R208, RZ, RZ, RZ ;  /* 0x000000ffffd07224 */ /* 0x000fca00078e00ff */
[----:B------:R-:W-:-:S05]  /*2d20*/  IMAD.U32 R209, RZ, RZ, UR11 ;  /* 0x0000000bffd17e24 */ /* 0x000fca000f8e00ff */
[----:B------:R-:W-:-:S05]  /*2d30*/  IADD3 R209, R209, -0x40, R210 ;  /* 0xffffffc0d1d17810 */ /* 0x000fca0007ffe0d2 */
[----:B------:R-:W-:-:S04]  /*2d40*/  @P0 IMAD.HI.U32 R7, R209, c[0x0][0x2bc], RZ ;  /* 0x0000af00d1070a27 */ /* 0x000fc800078e00ff */
[----:B------:R-:W-:Y:S01]  /*2d50*/  IMAD.MOV.U32 R6, RZ, RZ, R209 ;  /* 0x000000ffff067224 */ /* 0x000fe200078e00d1 */
[----:B------:R-:W-:-:S04]  /*2d60*/  @P0 SHF.R.U32.HI R6, RZ, c[0x0][0x2c0], R7 ;  /* 0x0000b000ff060a19 */ /* 0x000fc80000011607 */
[----:B------:R-:W-:-:S04]  /*2d70*/  @!P6 IADD3 R10, P4, R6, UR16, RZ ;  /* 0x00000010060aec10 */ /* 0x000fc8000ff9e0ff */
[----:B------:R-:W-:Y:S02]  /*2d80*/  @!P6 LEA.HI.X.SX32 R7, R6, UR15, 0x1, P4 ;  /* 0x0000000f0607ec11 */ /* 0x000fe4000a0f0eff */
[----:B------:R-:W-:-:S04]  /*2d90*/  @!P6 LEA R8, P4, R10, c[0x0][0x2a0], 0x2 ;  /* 0x0000a8000a08ea11 */ /* 0x000fc800078810ff */
[----:B------:R-:W-:-:S05]  /*2da0*/  @!P6 LEA.HI.X R9, R10, c[0x0][0x2a4], R7, 0x2, P4 ;  /* 0x0000a9000a09ea11 */ /* 0x000fca00020f1407 */
[----:B------:R-:W2:Y:S01]  /*2db0*/  @!P6 LDG.E R208, [R8.64] ;  /* 0x0000000c08d0e981 */ /* 0x000ea2000c1e1900 */
[----:B------:R-:W-:Y:S01]  /*2dc0*/  IMAD.MOV R6, RZ, RZ, -R6 ;  /* 0x000000ffff067224 */ /* 0x000fe200078e0a06 */
[----:B------:R-:W-:Y:S02]  /*2dd0*/  SEL R22, RZ, 0x10, P1 ;  /* 0x00000010ff167807 */ /* 0x000fe40000800000 */
[----:B------:R-:W-:Y:S01]  /*2de0*/  SHF.L.U64.HI R12, R135, 0x1, R144 ;  /* 0x00000001870c7819 */ /* 0x000fe20000010290 */
[----:B------:R-:W-:Y:S01]  /*2df0*/  IMAD R209, R6, c[0x0][0x2b8], R209 ;  /* 0x0000ae0006d17a24 */ /* 0x000fe200078e02d1 */
[----:B------:R-:W-:-:S03]  /*2e00*/  IADD3 R13, -R22, 0x10, RZ ;  /* 0x00000010160d7810 */ /* 0x000fc60007ffe1ff */
[----:B------:R-:W-:Y:S01]  /*2e10*/  IMAD.WIDE.U32 R10, R209, c[0x0][0x1e0], RZ ;  /* 0x00007800d10a7a25 */ /* 0x000fe200078e00ff */
[----:B------:R-:W-:Y:S02]  /*2e20*/  SHF.R.S32.HI R6, RZ, 0x1f, R209 ;  /* 0x0000001fff067819 */ /* 0x000fe400000114d1 */
[----:B------:R-:W-:-:S03]  /*2e30*/  LOP3.LUT R13, R13, 0xf, RZ, 0xc0, !PT ;  /* 0x0000000f0d0d7812 */ /* 0x000fc600078ec0ff */
[----:B------:R-:W-:-:S04]  /*2e40*/  IMAD R6, R6, c[0x0][0x1e0], RZ ;  /* 0x0000780006067a24 */ /* 0x000fc800078e02ff */
[----:B------:R-:W-:-:S04]  /*2e50*/  IMAD R7, R209, c[0x0][0x1e4], R6 ;  /* 0x00007900d1077a24 */ /* 0x000fc800078e0206 */
[----:B------:R-:W-:Y:S01]  /*2e60*/  IMAD.IADD R11, R11, 0x1, R7 ;  /* 0x000000010b0b7824 */ /* 0x000fe200078e0207 */
[----:B--2---:R-:W-:-:S03]  /*2e70*/  SHF.R.S32.HI R7, RZ, 0x1f, R208 ;  /* 0x0000001fff077819 */ /* 0x004fc600000114d0 */
[----:B------:R-:W-:Y:S01]  /*2e80*/  IMAD.WIDE.U32 R8, R208, c[0x0][0x1f0], R10 ;  /* 0x00007c00d0087a25 */ /* 0x000fe200078e000a */
[----:B------:R-:W-:-:S03]  /*2e90*/  SEL R10, RZ, 0x10, P3 ;  /* 0x00000010ff0a7807 */ /* 0x000fc60001800000 */
[----:B------:R-:W-:Y:S01]  /*2ea0*/  IMAD R7, R7, c[0x0][0x1f0], RZ ;  /* 0x00007c0007077a24 */ /* 0x000fe200078e02ff */
[----:B------:R-:W-:Y:S01]  /*2eb0*/  IADD3 R23, P4, R8, UR20, RZ ;  /* 0x0000001408177c10 */ /* 0x000fe2000ff9e0ff */
[----:B------:R-:W-:Y:S01]  /*2ec0*/  IMAD.SHL.U32 R11, R135, 0x2, RZ ;  /* 0x00000002870b7824 */ /* 0x000fe200078e00ff */
[----:B------:R-:W-:Y:S01]  /*2ed0*/  IADD3 R26, -R10, 0x10, RZ ;  /* 0x000000100a1a7810 */ /* 0x000fe20007ffe1ff */
[----:B------:R-:W-:Y:S01]  /*2ee0*/  IMAD R6, R208, c[0x0][0x1f4], R7 ;  /* 0x00007d00d0067a24 */ /* 0x000fe200078e0207 */
[----:B------:R-:W-:Y:S02]  /*2ef0*/  SEL R7, RZ, 0x10, P2 ;  /* 0x00000010ff077807 */ /* 0x000fe40001000000 */
[----:B------:R-:W-:Y:S02]  /*2f00*/  LOP3.LUT R26, R26, 0xf, RZ, 0xc0, !PT ;  /* 0x0000000f1a1a7812 */ /* 0x000fe400078ec0ff */
[----:B------:R-:W-:Y:S02]  /*2f10*/  IADD3.X R8, R9, UR18, R6, P4, !PT ;  /* 0x0000001209087c10 */ /* 0x000fe4000a7fe406 */
[----:B------:R-:W-:-:S02]  /*2f20*/  LEA R6, P4, R23, c[0x0][0x1c8], 0x1 ;  /* 0x0000720017067a11 */ /* 0x000fc400078808ff */
[----:B------:R-:W-:Y:S02]  /*2f30*/  IADD3 R25, -R7, 0x10, RZ ;  /* 0x0000001007197810 */ /* 0x000fe40007ffe1ff */
[----:B------:R-:W-:Y:S01]  /*2f40*/  LEA.HI.X R23, R23, c[0x0][0x1cc], R8, 0x1, P4 ;  /* 0x0000730017177a11 */ /* 0x000fe200020f0c08 */
[----:B------:R-:W2:Y:S01]  /*2f50*/  SHFL.IDX PT, R14, R6, 0x1, 0x181f ;  /* 0x00381f00060e7f89 */ /* 0x000ea200000e0000 */
[C---:B------:R-:W-:Y:S01]  /*2f60*/  IMAD.SHL.U32 R8, R134.reuse, 0x2, RZ ;  /* 0x0000000286087824 */ /* 0x040fe200078e00ff */
[----:B------:R-:W-:Y:S02]  /*2f70*/  LOP3.LUT R25, R25, 0xf, RZ, 0xc0, !PT ;  /* 0x0000000f19197812 */ /* 0x000fe400078ec0ff */
[----:B------:R-:W3:Y:S01]  /*2f80*/  SHFL.IDX PT, R15, R23, 0x1, 0x181f ;  /* 0x00381f00170f7f89 */ /* 0x000ee200000e0000 */
[----:B------:R-:W-:-:S03]  /*2f90*/  SHF.L.U64.HI R9, R134, 0x1, R145 ;  /* 0x0000000186097819 */ /* 0x000fc60000010291 */
[----:B------:R4:W5:Y:S04]  /*2fa0*/  SHFL.IDX PT, R21, R6, RZ, 0x181f ;  /* 0x00181fff06157589 */ /* 0x00096800000e0000 */
[----:B------:R-:W1:Y:S01]  /*2fb0*/  SHFL.IDX PT, R20, R23, RZ, 0x181f ;  /* 0x00181fff17147589 */ /* 0x000e6200000e0000 */
[----:B--2---:R-:W-:-:S04]  /*2fc0*/  IADD3 R26, P5, P4, R26, R14, R11 ;  /* 0x0000000e1a1a7210 */ /* 0x004fc80007cbe00b */
[----:B---3--:R-:W-:Y:S02]  /*2fd0*/  IADD3.X R27, RZ, R15, R12, P5, P4 ;  /* 0x0000000fff1b7210 */ /* 0x008fe40002fe840c */
[----:B------:R-:W-:Y:S01]  /*2fe0*/  IADD3 R24, P5, P4, R25, R14, R8 ;  /* 0x0000000e19187210 */ /* 0x000fe20007cbe008 */
[----:B----4-:R-:W-:-:S03]  /*2ff0*/  IMAD.SHL.U32 R6, R133, 0x2, RZ ;  /* 0x0000000285067824 */ /* 0x010fc600078e00ff */
[----:B------:R-:W-:Y:S02]  /*3000*/  IADD3.X R25, RZ, R15, R9, P5, P4 ;  /* 0x0000000fff197210 */ /* 0x000fe40002fe8409 */
[----:B------:R-:W-:Y:S02]  /*3010*/  IADD3 R14, P5, P4, R13, R14, R6 ;  /* 0x0000000e0d0e7210 */ /* 0x000fe40007cbe006 */
[----:B------:R-:W-:-:S04]  /*3020*/  SHF.L.U64.HI R13, R133, 0x1, R2 ;  /* 0x00000001850d7819 */ /* 0x000fc80000010202 */
[----:B------:R-:W-:Y:S02]  /*3030*/  IADD3.X R15, RZ, R15, R13, P5, P4 ;  /* 0x0000000fff0f7210 */ /* 0x000fe40002fe840d */
[C---:B-----5:R-:W-:Y:S02]  /*3040*/  IADD3 R36, P5, R21.reuse, R11, RZ ;  /* 0x0000000b15247210 */ /* 0x060fe40007fbe0ff */
[----:B------:R-:W-:-:S03]  /*3050*/  IADD3 R8, P4, R21, R8, RZ ;  /* 0x0000000815087210 */ /* 0x000fc60007f9e0ff */
[----:B-1----:R-:W-:Y:S01]  /*3060*/  IMAD.X R37, R20, 0x1, R12, P5 ;  /* 0x0000000114257824 */ /* 0x002fe200028e060c */
[----:B------:R-:W-:Y:S01]  /*3070*/  ISETP.NE.U32.AND P5, PT, R10, RZ, PT ;  /* 0x000000ff0a00720c */ /* 0x000fe20003fa5070 */
[C---:B------:R-:W-:Y:S01]  /*3080*/  IMAD.X R9, R20.reuse, 0x1, R9, P4 ;  /* 0x0000000114097824 */ /* 0x040fe200020e0609 */
[----:B------:R-:W-:Y:S02]  /*3090*/  IADD3 R10, P4, R21, R6, RZ ;  /* 0x00000006150a7210 */ /* 0x000fe40007f9e0ff */
[----:B------:R1:W-:Y:S03]  /*30a0*/  LDGSTS.E.BYPASS.LTC128B.128 [R207+0x6100], [R36.64], !P3 ;  /* 0x0610000024cf7fae */ /* 0x0003e6000d901d4c */
[----:B------:R-:W-:Y:S01]  /*30b0*/  IMAD.X R11, R20, 0x1, R13, P4 ;  /* 0x00000001140b7824 */ /* 0x000fe200020e060d */
[----:B------:R1:W-:Y:S01]  /*30c0*/  LDGSTS.E.BYPASS.LTC128B.128 [R207+0x8100], [R8.64], !P2 ;  /* 0x0810000008cf7fae */ /* 0x0003e2000d101d4c */
[----:B------:R-:W-:-:S03]  /*30d0*/  ISETP.NE.U32.AND P4, PT, R7, RZ, PT ;  /* 0x000000ff0700720c */ /* 0x000fc60003f85070 */
[----:B------:R1:W-:Y:S04]  /*30e0*/  LDGSTS.E.BYPASS.LTC128B.128 [R207+0xa100], [R10.64], !P1 ;  /* 0x0a1000000acf7fae */ /* 0x0003e8000c901d4c */
[----:B------:R1:W-:Y:S01]  /*30f0*/  LDGSTS.E.BYPASS.LTC128B.128.ZFILL [R207+0x7100], [R26.64], P5 ;  /* 0x071000001acf7fae */ /* 0x0003e2000a941d4c */
[----:B------:R-:W-:-:S05]  /*3100*/  ISETP.NE.U32.AND P5, PT, R22, RZ, PT ;  /* 0x000000ff1600720c */ /* 0x000fca0003fa5070 */
[----:B------:R1:W-:Y:S08]  /*3110*/  LDGSTS.E.BYPASS.LTC128B.128.ZFILL [R207+0x9100], [R24.64], P4 ;  /* 0x0910000018cf7fae */ /* 0x0003f0000a141d4c */
[----:B------:R1:W-:Y:S02]  /*3120*/  LDGSTS.E.BYPASS.LTC128B.128.ZFILL [R207+0xb100], [R14.64], P5 ;  /* 0x0b1000000ecf7fae */ /* 0x0003e4000a941d4c */
.L_x_10:
[----:B--234-:R-:W-:Y:S01]  /*3130*/  LOP3.LUT R4, R4, 0xffffffe0, RZ, 0xc0, !PT ;  /* 0xffffffe004047812 */ /* 0x01cfe200078ec0ff */
[----:B------:R-:W-:Y:S01]  /*3140*/  IMAD.SHL.U32 R203, R203, 0x2, RZ ;  /* 0x00000002cbcb7824 */ /* 0x000fe200078e00ff */
[----:B------:R-:W-:Y:S01]  /*3150*/  UIADD3 UR6, UR6, -0x2, URZ ;  /* 0xfffffffe06067890 */ /* 0x000fe2000fffe03f */
[----:B------:R-:W0:Y:S02]  /*3160*/  LDGDEPBAR ;  /* 0x00000000000079af */ /* 0x000e240000000000 */
[----:B------:R-:W-:Y:S01]  /*3170*/  IMAD.IADD R7, R3, 0x1, -R4 ;  /* 0x0000000103077824 */ /* 0x000fe200078e0a04 */
[----:B------:R-:W-:Y:S01]  /*3180*/  UISETP.GE.AND UP0, UPT, UR6, UR7, UPT ;  /* 0x000000070600728c */ /* 0x000fe2000bf06270 */
[----:B------:R-:W-:Y:S01]  /*3190*/  IMAD.U32 R3, RZ, RZ, UR9 ;  /* 0x00000009ff037e24 */ /* 0x000fe2000f8e00ff */
[----:B-1----:R-:W-:Y:S01]  /*31a0*/  LDSM.16.MT88.4 R40, [R203+0x2100] ;  /* 0x00210000cb28783b */ /* 0x002fe20000004200 */
[C---:B------:R-:W-:Y:S01]  /*31b0*/  IMAD R197, R5.reuse, 0x2, R203 ;  /* 0x0000000205c57824 */ /* 0x040fe200078e02cb */
[----:B------:R-:W-:Y:S01]  /*31c0*/  SHF.R.S32.HI R4, RZ, 0x1f, R7 ;  /* 0x0000001fff047819 */ /* 0x000fe20000011407 */
[----:B------:R-:W-:Y:S01]  /*31d0*/  IMAD R198, R0, 0x2, R203 ;  /* 0x0000000200c67824 */ /* 0x000fe200078e02cb */
[----:B------:R-:W-:Y:S02]  /*31e0*/  LDSM.16.MT88.4 R124, [R203+0x100] ;  /* 0x00010000cb7c783b */ /* 0x000fe40000004200 */
[----:B------:R-:W-:Y:S01]  /*31f0*/  LEA.HI R4, R4, R7, RZ, 0x2 ;  /* 0x0000000704047211 */ /* 0x000fe200078f10ff */
[----:B------:R-:W-:Y:S01]  /*3200*/  IMAD R196, R5, 0x2, R198 ;  /* 0x0000000205c47824 */ /* 0x000fe200078e02c6 */
[----:B------:R-:W-:Y:S02]  /*3210*/  LDSM.16.MT88.4 R116, [R198+0x100] ;  /* 0x00010000c674783b */ /* 0x000fe40000004200 */
[----:B------:R-:W-:-:S02]  /*3220*/  LOP3.LUT R4, R4, 0x7ffffffc, RZ, 0xc0, !PT ;  /* 0x7ffffffc04047812 */ /* 0x000fc400078ec0ff */
[----:B------:R-:W-:Y:S03]  /*3230*/  LDSM.16.MT88.4 R108, [R197+0x100] ;  /* 0x00010000c56c783b */ /* 0x000fe60000004200 */
[----:B------:R-:W-:Y:S01]  /*3240*/  IMAD.IADD R4, R7, 0x1, -R4 ;  /* 0x0000000107047824 */ /* 0x000fe200078e0a04 */
[----:B------:R-:W-:Y:S03]  /*3250*/  LDSM.16.MT88.4 R100, [R196+0x100] ;  /* 0x00010000c464783b */ /* 0x000fe60000004200 */
[----:B------:R-:W-:Y:S01]  /*3260*/  IMAD R3, R4, -0x2, R3 ;  /* 0xfffffffe04037824 */ /* 0x000fe200078e0203 */
[----:B------:R-:W-:Y:S04]  /*3270*/  LDSM.16.MT88.4 R48, [R198+0x2100] ;  /* 0x00210000c630783b */ /* 0x000fe80000004200 */
[C---:B------:R-:W-:Y:S01]  /*3280*/  ISETP.GT.AND P5, PT, R3.reuse, RZ, PT ;  /* 0x000000ff0300720c */ /* 0x040fe20003fa4270 */
[----:B------:R-:W-:Y:S01]  /*3290*/  LDSM.16.MT88.4 R64, [R196+0x2100] ;  /* 0x00210000c440783b */ /* 0x000fe20000004200 */
[----:B------:R-:W-:-:S02]  /*32a0*/  ISETP.GT.AND P4, PT, R3, 0x1, PT ;  /* 0x000000010300780c */ /* 0x000fc40003f84270 */
[----:B------:R-:W-:Y:S01]  /*32b0*/  FSEL R57, R57, -INF , P5 ;  /* 0xff80000039397808 */ /* 0x000fe20002800000 */
[----:B------:R-:W-:Y:S01]  /*32c0*/  LDSM.16.MT88.4 R72, [R203+0x4100] ;  /* 0x00410000cb48783b */ /* 0x000fe20000004200 */
[----:B------:R-:W-:Y:S02]  /*32d0*/  FSEL R76, R76, -INF , P5 ;  /* 0xff8000004c4c7808 */ /* 0x000fe40002800000 */
[----:B------:R-:W-:Y:S01]  /*32e0*/  ISETP.GT.AND P5, PT, R3, 0x8, PT ;  /* 0x000000080300780c */ /* 0x000fe20003fa4270 */
[----:B------:R-:W-:Y:S01]  /*32f0*/  LDSM.16.MT88.4 R80, [R198+0x4100] ;  /* 0x00410000c650783b */ /* 0x000fe20000004200 */
[----:B------:R-:W-:Y:S02]  /*3300*/  FSEL R6, R77, -INF , P4 ;  /* 0xff8000004d067808 */ /* 0x000fe40002000000 */
[----:B------:R-:W-:Y:S01]  /*3310*/  FSEL R15, R56, -INF , P4 ;  /* 0xff800000380f7808 */ /* 0x000fe20002000000 */
[----:B------:R-:W-:Y:S01]  /*3320*/  LDSM.16.MT88.4 R88, [R197+0x4100] ;  /* 0x00410000c558783b */ /* 0x000fe20000004200 */
[----:B------:R-:W-:-:S02]  /*3330*/  FSEL R30, R30, -INF , P5 ;  /* 0xff8000001e1e7808 */ /* 0x000fc40002800000 */
[----:B------:R-:W-:Y:S01]  /*3340*/  FSEL R21, R28, -INF , P5 ;  /* 0xff8000001c157808 */ /* 0x000fe20002800000 */
[----:B------:R-:W-:Y:S01]  /*3350*/  LDSM.16.MT88.4 R136, [R198+0x900] ;  /* 0x00090000c688783b */ /* 0x000fe20000004200 */
[C---:B------:R-:W-:Y:S02]  /*3360*/  ISETP.GT.AND P4, PT, R3.reuse, 0x9, PT ;  /* 0x000000090300780c */ /* 0x040fe40003f84270 */
[----:B------:R-:W-:Y:S01]  /*3370*/  ISETP.GT.AND P5, PT, R3, 0x10, PT ;  /* 0x000000100300780c */ /* 0x000fe20003fa4270 */
[----:B------:R-:W-:Y:S01]  /*3380*/  LDSM.16.MT88.4 R24, [R198+0x2900] ;  /* 0x00290000c618783b */ /* 0x000fe20000004200 */
[----:B------:R-:W-:Y:S02]  /*3390*/  FSEL R4, R31, -INF , P4 ;  /* 0xff8000001f047808 */ /* 0x000fe40002000000 */
[----:B------:R-:W-:Y:S02]  /*33a0*/  FSEL R29, R29, -INF , P4 ;  /* 0xff8000001d1d7808 */ /* 0x000fe40002000000 */
[----:B------:R-:W-:-:S02]  /*33b0*/  FSEL R14, R16, -INF , P5 ;  /* 0xff800000100e7808 */ /* 0x000fc40002800000 */
[----:B------:R-:W-:Y:S02]  /*33c0*/  ISETP.GT.AND P4, PT, R3, 0x11, PT ;  /* 0x000000110300780c */ /* 0x000fe40003f84270 */
[----:B------:R-:W-:Y:S02]  /*33d0*/  FMNMX.FTZ R16, R76, R15, !PT ;  /* 0x0000000f4c107209 */ /* 0x000fe40007810000 */
[----:B------:R-:W-:Y:S02]  /*33e0*/  FSEL R12, R17, -INF , P4 ;  /* 0xff800000110c7808 */ /* 0x000fe40002000000 */
[----:B------:R-:W-:Y:S02]  /*33f0*/  FMNMX.FTZ R16, R21, R16, !PT ;  /* 0x0000001015107209 */ /* 0x000fe40007810000 */
[----:B------:R-:W-:Y:S02]  /*3400*/  FMNMX.FTZ R17, R57, R6, !PT ;  /* 0x0000000639117209 */ /* 0x000fe40007810000 */
[----:B------:R-:W-:-:S02]  /*3410*/  FSEL R13, R32, -INF , P5 ;  /* 0xff800000200d7808 */ /* 0x000fc40002800000 */
[----:B------:R-:W-:Y:S02]  /*3420*/  FMNMX.FTZ R16, R29, R16, !PT ;  /* 0x000000101d107209 */ /* 0x000fe40007810000 */
[----:B------:R-:W-:Y:S02]  /*3430*/  FMNMX.FTZ R17, R30, R17, !PT ;  /* 0x000000111e117209 */ /* 0x000fe40007810000 */
[----:B------:R-:W-:Y:S02]  /*3440*/  ISETP.GT.AND P5, PT, R3, 0x18, PT ;  /* 0x000000180300780c */ /* 0x000fe40003fa4270 */
[----:B------:R-:W-:Y:S02]  /*3450*/  FSEL R11, R33, -INF , P4 ;  /* 0xff800000210b7808 */ /* 0x000fe40002000000 */
[----:B------:R-:W-:Y:S02]  /*3460*/  FMNMX.FTZ R16, R13, R16, !PT ;  /* 0x000000100d107209 */ /* 0x000fe40007810000 */
[----:B------:R-:W-:-:S02]  /*3470*/  FMNMX.FTZ R17, R4, R17, !PT ;  /* 0x0000001104117209 */ /* 0x000fc40007810000 */
[----:B------:R-:W-:Y:S02]  /*3480*/  ISETP.GT.AND P4, PT, R3, 0x19, PT ;  /* 0x000000190300780c */ /* 0x000fe40003f84270 */
[----:B------:R-:W-:Y:S02]  /*3490*/  FSEL R9, R35, -INF , P5 ;  /* 0xff80000023097808 */ /* 0x000fe40002800000 */
[----:B------:R-:W-:Y:S02]  /*34a0*/  FMNMX.FTZ R16, R11, R16, !PT ;  /* 0x000000100b107209 */ /* 0x000fe40007810000 */
[----:B------:R-:W-:Y:S02]  /*34b0*/  FMNMX.FTZ R17, R14, R17, !PT ;  /* 0x000000110e117209 */ /* 0x000fe40007810000 */
[----:B------:R-:W-:Y:S02]  /*34c0*/  FSEL R10, R18, -INF , P5 ;  /* 0xff800000120a7808 */ /* 0x000fe40002800000 */
[----:B------:R-:W-:-:S02]  /*34d0*/  ISETP.GT.AND P5, PT, R3, 0x20, PT ;  /* 0x000000200300780c */ /* 0x000fc40003fa4270 */
[----:B------:R-:W-:Y:S02]  /*34e0*/  FSEL R7, R34, -INF , P4 ;  /* 0xff80000022077808 */ /* 0x000fe40002000000 */
[----:B------:R-:W-:Y:S01]  /*34f0*/  FMNMX.FTZ R16, R9, R16, !PT ;  /* 0x0000001009107209 */ /* 0x000fe20007810000 */
[----:B------:R-:W-:Y:S01]  /*3500*/  LDSM.16.MT88.4 R32, [R197+0x900] ;  /* 0x00090000c520783b */ /* 0x000fe20000004200 */
[----:B------:R-:W-:Y:S02]  /*3510*/  FMNMX.FTZ R17, R12, R17, !PT ;  /* 0x000000110c117209 */ /* 0x000fe40007810000 */
[----:B------:R-:W-:Y:S02]  /*3520*/  FSEL R8, R19, -INF , P4 ;  /* 0xff80000013087808 */ /* 0x000fe40002000000 */
[----:B------:R-:W-:Y:S02]  /*3530*/  ISETP.GT.AND P4, PT, R3, 0x21, PT ;  /* 0x000000210300780c */ /* 0x000fe40003f84270 */
[----:B------:R-:W-:-:S02]  /*3540*/  FSEL R171, R171, -INF , P5 ;  /* 0xff800000abab7808 */ /* 0x000fc40002800000 */
[----:B------:R-:W-:Y:S02]  /*3550*/  FMNMX.FTZ R16, R7, R16, !PT ;  /* 0x0000001007107209 */ /* 0x000fe40007810000 */
[----:B------:R-:W-:Y:S02]  /*3560*/  FMNMX.FTZ R17, R10, R17, !PT ;  /* 0x000000110a117209 */ /* 0x000fe40007810000 */
[----:B------:R-:W-:Y:S02]  /*3570*/  FSEL R166, R166, -INF , P5 ;  /* 0xff800000a6a67808 */ /* 0x000fe40002800000 */
[----:B------:R-:W-:Y:S02]  /*3580*/  ISETP.GT.AND P5, PT, R3, 0x28, PT ;  /* 0x000000280300780c */ /* 0x000fe40003fa4270 */
[----:B------:R-:W-:Y:S02]  /*3590*/  FSEL R163, R163, -INF , P4 ;  /* 0xff800000a3a37808 */ /* 0x000fe40002000000 */
[----:B------:R-:W-:-:S02]  /*35a0*/  FMNMX.FTZ R16, R171, R16, !PT ;  /* 0x00000010ab107209 */ /* 0x000fc40007810000 */
[----:B------:R-:W-:Y:S02]  /*35b0*/  FMNMX.FTZ R17, R8, R17, !PT ;  /* 0x0000001108117209 */ /* 0x000fe40007810000 */
[----:B------:R-:W-:Y:S02]  /*35c0*/  FSEL R176, R176, -INF , P4 ;  /* 0xff800000b0b07808 */ /* 0x000fe40002000000 */
[----:B------:R-:W-:Y:S02]  /*35d0*/  ISETP.GT.AND P4, PT, R3, 0x29, PT ;  /* 0x000000290300780c */ /* 0x000fe40003f84270 */
[----:B------:R-:W-:Y:S02]  /*35e0*/  FSEL R169, R169, -INF , P5 ;  /* 0xff800000a9a97808 */ /* 0x000fe40002800000 */
[----:B------:R-:W-:Y:S02]  /*35f0*/  FMNMX.FTZ R16, R163, R16, !PT ;  /* 0x00000010a3107209 */ /* 0x000fe40007810000 */
[----:B------:R-:W-:-:S02]  /*3600*/  FMNMX.FTZ R17, R166, R17, !PT ;  /* 0x00000011a6117209 */ /* 0x000fc40007810000 */
[----:B------:R-:W-:Y:S02]  /*3610*/  FSEL R168, R168, -INF , P5 ;  /* 0xff800000a8a87808 */ /* 0x000fe40002800000 */
[----:B------:R-:W-:Y:S02]  /*3620*/  ISETP.GT.AND P5, PT, R3, 0x30, PT ;  /* 0x000000300300780c */ /* 0x000fe40003fa4270 */
[----:B------:R-:W-:Y:S02]  /*3630*/  FSEL R165, R165, -INF , P4 ;  /* 0xff800000a5a57808 */ /* 0x000fe40002000000 */
[----:B------:R-:W-:Y:S02]  /*3640*/  FMNMX.FTZ R16, R169, R16, !PT ;  /* 0x00000010a9107209 */ /* 0x000fe40007810000 */
[----:B------:R-:W-:Y:S02]  /*3650*/  FMNMX.FTZ R17, R176, R17, !PT ;  /* 0x00000011b0117209 */ /* 0x000fe40007810000 */
[----:B------:R-:W-:-:S02]  /*3660*/  FSEL R174, R174, -INF , P4 ;  /* 0xff800000aeae7808 */ /* 0x000fc40002000000 */
[----:B------:R-:W-:Y:S02]  /*3670*/  ISETP.GT.AND P4, PT, R3, 0x31, PT ;  /* 0x000000310300780c */ /* 0x000fe40003f84270 */
[----:B------:R-:W-:Y:S02]  /*3680*/  FSEL R175, R175, -INF , P5 ;  /* 0xff800000afaf7808 */ /* 0x000fe40002800000 */
[----:B------:R-:W-:Y:S02]  /*3690*/  FMNMX.FTZ R16, R165, R16, !PT ;  /* 0x00000010a5107209 */ /* 0x000fe40007810000 */
[----:B------:R-:W-:Y:S02]  /*36a0*/  FMNMX.FTZ R17, R168, R17, !PT ;  /* 0x00000011a8117209 */ /* 0x000fe40007810000 */
[----:B------:R-:W-:Y:S02]  /*36b0*/  FSEL R170, R170, -INF , P5 ;  /* 0xff800000aaaa7808 */ /* 0x000fe40002800000 */
[----:B------:R-:W-:-:S02]  /*36c0*/  ISETP.GT.AND P5, PT, R3, 0x38, PT ;  /* 0x000000380300780c */ /* 0x000fc40003fa4270 */
[----:B------:R-:W-:Y:S02]  /*36d0*/  FSEL R173, R173, -INF , P4 ;  /* 0xff800000adad7808 */ /* 0x000fe40002000000 */
[----:B------:R-:W-:Y:S02]  /*36e0*/  FMNMX.FTZ R16, R175, R16, !PT ;  /* 0x00000010af107209 */ /* 0x000fe40007810000 */
[----:B------:R-:W-:Y:S02]  /*36f0*/  FMNMX.FTZ R17, R174, R17, !PT ;  /* 0x00000011ae117209 */ /* 0x000fe40007810000 */
[----:B------:R-:W-:Y:S02]  /*3700*/  FSEL R142, R142, -INF , P4 ;  /* 0xff8000008e8e7808 */ /* 0x000fe40002000000 */
[----:B------:R-:W-:Y:S02]  /*3710*/  ISETP.GT.AND P4, PT, R3, 0x39, PT ;  /* 0x000000390300780c */ /* 0x000fe40003f84270 */
[----:B------:R-:W-:-:S02]  /*3720*/  FSEL R143, R143, -INF , P5 ;  /* 0xff8000008f8f7808 */ /* 0x000fc40002800000 */
[----:B------:R-:W-:Y:S02]  /*3730*/  FMNMX.FTZ R16, R173, R16, !PT ;  /* 0x00000010ad107209 */ /* 0x000fe40007810000 */
[----:B------:R-:W-:Y:S02]  /*3740*/  FMNMX.FTZ R17, R170, R17, !PT ;  /* 0x00000011aa117209 */ /* 0x000fe40007810000 */
[----:B------:R-:W-:Y:S02]  /*3750*/  FSEL R141, R141, -INF , P4 ;  /* 0xff8000008d8d7808 */ /* 0x000fe40002000000 */
[----:B------:R-:W-:Y:S02]  /*3760*/  FMNMX.FTZ R16, R143, R16, !PT ;  /* 0x000000108f107209 */ /* 0x000fe40007810000 */
[----:B------:R-:W-:Y:S02]  /*3770*/  FSEL R140, R140, -INF , P5 ;  /* 0xff8000008c8c7808 */ /* 0x000fe40002800000 */
[----:B------:R-:W-:-:S02]  /*3780*/  FMNMX.FTZ R17, R142, R17, !PT ;  /* 0x000000118e117209 */ /* 0x000fc40007810000 */
[----:B------:R-:W-:Y:S02]  /*3790*/  FMNMX.FTZ R3, R141, R16, !PT ;  /* 0x000000108d037209 */ /* 0x000fe40007810000 */
[----:B------:R-:W-:Y:S02]  /*37a0*/  FSEL R164, R164, -INF , P4 ;  /* 0xff800000a4a47808 */ /* 0x000fe40002000000 */
[----:B------:R-:W-:Y:S01]  /*37b0*/  FMNMX.FTZ R17, R140, R17, !PT ;  /* 0x000000118c117209 */ /* 0x000fe20007810000 */
[----:B------:R-:W1:Y:S03]  /*37c0*/  SHFL.BFLY PT, R16, R3, 0x2, 0x1f ;  /* 0x0c401f0003107f89 */ /* 0x000e6600000e0000 */
[----:B------:R-:W-:-:S05]  /*37d0*/  FMNMX.FTZ R18, R164, R17, !PT ;  /* 0x00000011a4127209 */ /* 0x000fca0007810000 */
[----:B------:R-:W2:Y:S01]  /*37e0*/  SHFL.BFLY PT, R19, R18, 0x2, 0x1f ;  /* 0x0c401f0012137f89 */ /* 0x000ea200000e0000 */
[----:B-1----:R-:W-:-:S05]  /*37f0*/  FMNMX.FTZ R17, R3, R16, !PT ;  /* 0x0000001003117209 */ /* 0x002fca0007810000 */
[----:B------:R-:W1:Y:S01]  /*3800*/  SHFL.BFLY PT, R132, R17, 0x1, 0x1f ;  /* 0x0c201f0011847f89 */ /* 0x000e6200000e0000 */
[----:B--2---:R-:W-:-:S05]  /*3810*/  FMNMX.FTZ R16, R18, R19, !PT ;  /* 0x0000001312107209 */ /* 0x004fca0007810000 */
[----:B------:R-:W2:Y:S01]  /*3820*/  SHFL.BFLY PT, R3, R16, 0x1, 0x1f ;  /* 0x0c201f0010037f89 */ /* 0x000ea200000e0000 */
[----:B-1----:R-:W-:-:S04]  /*3830*/  FMNMX.FTZ R132, R17, R132, !PT ;  /* 0x0000008411847209 */ /* 0x002fc80007810000 */
[C---:B------:R-:W-:Y:S01]  /*3840*/  FSETP.NEU.FTZ.AND P4, PT, R132.reuse, -INF , PT ;  /* 0xff8000008400780b */ /* 0x040fe20003f9d000 */
[----:B------:R-:W-:Y:S01]  /*3850*/  FMUL.FTZ R172, R132, c[0x0][0x2d0] ;  /* 0x0000b40084ac7a20 */ /* 0x000fe20000410000 */
[----:B--2---:R-:W-:-:S04]  /*3860*/  FMNMX.FTZ R3, R3, R16, !PT ;  /* 0x0000001003037209 */ /* 0x004fc80007810000 */
[----:B------:R-:W-:Y:S01]  /*3870*/  FSEL R172, R172, RZ, P4 ;  /* 0x000000ffacac7208 */ /* 0x000fe20002000000 */
[----:B------:R-:W-:Y:S01]  /*3880*/  LDSM.16.MT88.4 R16, [R197+0x2900] ;  /* 0x00290000c510783b */ /* 0x000fe20000004200 */
[C---:B------:R-:W-:Y:S01]  /*3890*/  FSETP.NEU.FTZ.AND P4, PT, R3.reuse, -INF , PT ;  /* 0xff8000000300780b */ /* 0x040fe20003f9d000 */
[----:B------:R-:W-:Y:S02]  /*38a0*/  FMUL.FTZ R167, R3, c[0x0][0x2d0] ;  /* 0x0000b40003a77a20 */ /* 0x000fe40000410000 */
[--C-:B------:R-:W-:Y:S02]  /*38b0*/  FFMA.FTZ R157, R76, c[0x0][0x2d0], -R172.reuse ;  /* 0x0000b4004c9d7a23 */ /* 0x100fe400000108ac */
[--C-:B------:R-:W-:Y:S01]  /*38c0*/  FFMA.FTZ R156, R15, c[0x0][0x2d0], -R172.reuse ;  /* 0x0000b4000f9c7a23 */ /* 0x100fe200000108ac */
[----:B------:R-:W-:Y:S01]  /*38d0*/  FSEL R167, R167, RZ, P4 ;  /* 0x000000ffa7a77208 */ /* 0x000fe20002000000 */
[--C-:B------:R-:W-:Y:S01]  /*38e0*/  FFMA.FTZ R154, R21, c[0x0][0x2d0], -R172.reuse ;  /* 0x0000b400159a7a23 */ /* 0x100fe200000108ac */
[----:B------:R-:W-:Y:S01]  /*38f0*/  PLOP3.LUT P4, PT, PT, PT, UP0, 0x80, 0x0 ;  /* 0x000000000000781c */ /* 0x000fe20003f8f008 */
[----:B------:R-:W-:Y:S01]  /*3900*/  FFMA.FTZ R151, R29, c[0x0][0x2d0], -R172 ;  /* 0x0000b4001d977a23 */ /* 0x000fe200000108ac */
[----:B------:R-:W-:Y:S01]  /*3910*/  MUFU.EX2 R157, R157 ;  /* 0x0000009d009d7308 */ /* 0x000fe20000000800 */
[--C-:B------:R-:W-:Y:S01]  /*3920*/  FFMA.FTZ R158, R57, c[0x0][0x2d0], -R167.reuse ;  /* 0x0000b400399e7a23 */ /* 0x100fe200000108a7 */
[----:B------:R-:W-:Y:S01]  /*3930*/  LDSM.16.MT88.4 R20, [R203+0x900] ;  /* 0x00090000cb14783b */ /* 0x000fe20000004200 */
[----:B------:R-:W-:-:S02]  /*3940*/  FFMA.FTZ R159, R6, c[0x0][0x2d0], -R167 ;  /* 0x0000b400069f7a23 */ /* 0x000fc400000108a7 */
[--C-:B------:R-:W-:Y:S01]  /*3950*/  FFMA.FTZ R161, R30, c[0x0][0x2d0], -R167.reuse ;  /* 0x0000b4001ea17a23 */ /* 0x100fe200000108a7 */
[----:B------:R-:W1:Y:S01]  /*3960*/  LDSM.16.MT88.4 R56, [R197+0x2100] ;  /* 0x00210000c538783b */ /* 0x000e620000004200 */
[--C-:B------:R-:W-:Y:S01]  /*3970*/  FFMA.FTZ R152, R4, c[0x0][0x2d0], -R167.reuse ;  /* 0x0000b40004987a23 */ /* 0x100fe200000108a7 */
[----:B------:R-:W2:Y:S01]  /*3980*/  MUFU.EX2 R156, R156 ;  /* 0x0000009c009c7308 */ /* 0x000ea20000000800 */
[--C-:B------:R-:W-:Y:S01]  /*3990*/  FFMA.FTZ R146, R7, c[0x0][0x2d0], -R172.reuse ;  /* 0x0000b40007927a23 */ /* 0x100fe200000108ac */
[----:B------:R-:W-:Y:S01]  /*39a0*/  LDSM.16.MT88.4 R28, [R196+0x900] ;  /* 0x00090000c41c783b */ /* 0x000fe20000004200 */
[--C-:B------:R-:W-:Y:S02]  /*39b0*/  FFMA.FTZ R150, R11, c[0x0][0x2d0], -R172.reuse ;  /* 0x0000b4000b967a23 */ /* 0x100fe400000108ac */
[----:B------:R-:W-:Y:S01]  /*39c0*/  FFMA.FTZ R149, R9, c[0x0][0x2d0], -R172 ;  /* 0x0000b40009957a23 */ /* 0x000fe200000108ac */
[----:B------:R-:W3:Y:S01]  /*39d0*/  LDSM.16.MT88.4 R4, [R196+0x4100] ;  /* 0x00410000c404783b */ /* 0x000ee20000004200 */
[--C-:B------:R-:W-:Y:S01]  /*39e0*/  FFMA.FTZ R147, R10, c[0x0][0x2d0], -R167.reuse ;  /* 0x0000b4000a937a23 */ /* 0x100fe200000108a7 */
[----:B------:R-:W-:Y:S01]  /*39f0*/  MUFU.EX2 R154, R154 ;  /* 0x0000009a009a7308 */ /* 0x000fe20000000800 */
[----:B------:R-:W-:-:S02]  /*3a00*/  FFMA.FTZ R0, R8, c[0x0][0x2d0], -R167 ;  /* 0x0000b40008007a23 */ /* 0x000fc400000108a7 */
[----:B------:R-:W4:Y:S01]  /*3a10*/  LDSM.16.MT88.4 R8, [R203+0x2900] ;  /* 0x00290000cb08783b */ /* 0x000f220000004200 */
[--C-:B------:R-:W-:Y:S02]  /*3a20*/  FFMA.FTZ R155, R13, c[0x0][0x2d0], -R172.reuse ;  /* 0x0000b4000d9b7a23 */ /* 0x100fe400000108ac */
[--C-:B------:R-:W-:Y:S02]  /*3a30*/  FFMA.FTZ R153, R14, c[0x0][0x2d0], -R167.reuse ;  /* 0x0000b4000e997a23 */ /* 0x100fe400000108a7 */
[----:B------:R-:W5:Y:S01]  /*3a40*/  MUFU.EX2 R151, R151 ;  /* 0x0000009700977308 */ /* 0x000f620000000800 */
[----:B--2---:R-:W-:Y:S01]  /*3a50*/  F2FP.BF16.PACK_AB R96, R156, R157 ;  /* 0x0000009d9c60723e */ /* 0x004fe200000010ff */
[----:B------:R-:W-:Y:S02]  /*3a60*/  FFMA.FTZ R148, R12, c[0x0][0x2d0], -R167 ;  /* 0x0000b4000c947a23 */ /* 0x000fe400000108a7 */
[----:B------:R-:W2:Y:S01]  /*3a70*/  LDSM.16.MT88.4 R12, [R196+0x2900] ;  /* 0x00290000c40c783b */ /* 0x000ea20000004200 */
[----:B------:R-:W-:-:S02]  /*3a80*/  FFMA.FTZ R160, R171, c[0x0][0x2d0], -R172 ;  /* 0x0000b400aba07a23 */ /* 0x000fc400000108ac */
[--C-:B------:R-:W-:Y:S01]  /*3a90*/  FFMA.FTZ R162, R169, c[0x0][0x2d0], -R172.reuse ;  /* 0x0000b400a9a27a23 */ /* 0x100fe200000108ac */
[----:B------:R-:W-:Y:S01]  /*3aa0*/  MUFU.EX2 R158, R158 ;  /* 0x0000009e009e7308 */ /* 0x000fe20000000800 */
[--C-:B------:R-:W-:Y:S02]  /*3ab0*/  FFMA.FTZ R163, R163, c[0x0][0x2d0], -R172.reuse ;  /* 0x0000b400a3a37a23 */ /* 0x100fe400000108ac */
[----:B------:R-:W-:Y:S02]  /*3ac0*/  FFMA.FTZ R165, R165, c[0x0][0x2d0], -R172 ;  /* 0x0000b400a5a57a23 */ /* 0x000fe400000108ac */
[--C-:B------:R-:W-:Y:S02]  /*3ad0*/  FFMA.FTZ R166, R166, c[0x0][0x2d0], -R167.reuse ;  /* 0x0000b400a6a67a23 */ /* 0x100fe400000108a7 */
[--C-:B------:R-:W-:Y:S01]  /*3ae0*/  FFMA.FTZ R169, R176, c[0x0][0x2d0], -R167.reuse ;  /* 0x0000b400b0a97a23 */ /* 0x100fe200000108a7 */
[----:B------:R-:W1:Y:S01]  /*3af0*/  MUFU.EX2 R159, R159 ;  /* 0x0000009f009f7308 */ /* 0x000e620000000800 */
[----:B-----5:R-:W-:Y:S01]  /*3b00*/  F2FP.BF16.PACK_AB R98, R151, R154 ;  /* 0x0000009a9762723e */ /* 0x020fe200000010ff */
[----:B------:R-:W-:-:S02]  /*3b10*/  FFMA.FTZ R168, R168, c[0x0][0x2d0], -R167 ;  /* 0x0000b400a8a87a23 */ /* 0x000fc400000108a7 */
[--C-:B------:R-:W-:Y:S02]  /*3b20*/  FFMA.FTZ R171, R174, c[0x0][0x2d0], -R167.reuse ;  /* 0x0000b400aeab7a23 */ /* 0x100fe400000108a7 */
[--C-:B------:R-:W-:Y:S02]  /*3b30*/  FFMA.FTZ R174, R175, c[0x0][0x2d0], -R172.reuse ;  /* 0x0000b400afae7a23 */ /* 0x100fe400000108ac */
[----:B------:R-:W-:Y:S01]  /*3b40*/  MUFU.EX2 R161, R161 ;  /* 0x000000a100a17308 */ /* 0x000fe20000000800 */
[--C-:B------:R-:W-:Y:S02]  /*3b50*/  FFMA.FTZ R173, R173, c[0x0][0x2d0], -R172.reuse ;  /* 0x0000b400adad7a23 */ /* 0x100fe400000108ac */
[--C-:B------:R-:W-:Y:S02]  /*3b60*/  FFMA.FTZ R175, R143, c[0x0][0x2d0], -R172.reuse ;  /* 0x0000b4008faf7a23 */ /* 0x100fe400000108ac */
[----:B------:R-:W-:Y:S02]  /*3b70*/  FFMA.FTZ R172, R141, c[0x0][0x2d0], -R172 ;  /* 0x0000b4008dac7a23 */ /* 0x000fe400000108ac */
[--C-:B------:R-:W-:Y:S01]  /*3b80*/  FFMA.FTZ R170, R170, c[0x0][0x2d0], -R167.reuse ;  /* 0x0000b400aaaa7a23 */ /* 0x100fe200000108a7 */
[----:B------:R-:W5:Y:S01]  /*3b90*/  MUFU.EX2 R152, R152 ;  /* 0x0000009800987308 */ /* 0x000f620000000800 */
[----:B-1----:R-:W-:Y:S01]  /*3ba0*/  F2FP.BF16.PACK_AB R97, R159, R158 ;  /* 0x0000009e9f61723e */ /* 0x002fe200000010ff */
[----:B------:R-:W-:-:S02]  /*3bb0*/  FFMA.FTZ R177, R142, c[0x0][0x2d0], -R167 ;  /* 0x0000b4008eb17a23 */ /* 0x000fc400000108a7 */
[--C-:B------:R-:W-:Y:S02]  /*3bc0*/  FFMA.FTZ R176, R140, c[0x0][0x2d0], -R167.reuse ;  /* 0x0000b4008cb07a23 */ /* 0x100fe400000108a7 */
[----:B------:R-:W-:Y:S01]  /*3bd0*/  FFMA.FTZ R219, R164, c[0x0][0x2d0], -R167 ;  /* 0x0000b400a4db7a23 */ /* 0x000fe200000108a7 */
[----:B------:R-:W-:Y:S01]  /*3be0*/  LDSM.16.MT88.4 R140, [R198+0x1900] ;  /* 0x00190000c68c783b */ /* 0x000fe20000004200 */
[----:B------:R-:W-:Y:S01]  /*3bf0*/  MUFU.EX2 R155, R155 ;  /* 0x0000009b009b7308 */ /* 0x000fe20000000800 */
[----:B------:R-:W-:Y:S02]  /*3c00*/  FADD.FTZ R157, R157, R156 ;  /* 0x0000009c9d9d7221 */ /* 0x000fe40000010000 */
[----:B------:R-:W-:Y:S02]  /*3c10*/  FADD.FTZ R158, R158, R159 ;  /* 0x0000009f9e9e7221 */ /* 0x000fe40000010000 */
[----:B------:R-:W-:Y:S01]  /*3c20*/  FADD.FTZ R154, R154, R157 ;  /* 0x0000009d9a9a7221 */ /* 0x000fe20000010000 */
[----:B-----5:R-:W-:-:S02]  /*3c30*/  F2FP.BF16.PACK_AB R99, R152, R161 ;  /* 0x000000a19863723e */ /* 0x020fc400000010ff */
[----:B------:R-:W1:Y:S01]  /*3c40*/  MUFU.EX2 R150, R150 ;  /* 0x0000009600967308 */ /* 0x000e620000000800 */
[----:B------:R-:W-:Y:S02]  /*3c50*/  FADD.FTZ R161, R161, R158 ;  /* 0x0000009ea1a17221 */ /* 0x000fe40000010000 */
[----:B------:R-:W-:Y:S02]  /*3c60*/  FADD.FTZ R154, R151, R154 ;  /* 0x0000009a979a7221 */ /* 0x000fe40000010000 */
[----:B------:R-:W-:Y:S01]  /*3c70*/  FADD.FTZ R152, R152, R161 ;  /* 0x000000a198987221 */ /* 0x000fe20000010000 */
[C---:B------:R-:W-:Y:S02]  /*3c80*/  HMMA.16816.F32.BF16 R36, R96.reuse, R40, RZ ;  /* 0x000000286024723c */ /* 0x040fe400000418ff */
[----:B------:R-:W-:Y:S06]  /*3c90*/  MUFU.EX2 R149, R149 ;  /* 0x0000009500957308 */ /* 0x000fec0000000800 */
[C---:B------:R-:W-:Y:S02]  /*3ca0*/  HMMA.16816.F32.BF16 R52, R96.reuse, R56, RZ ;  /* 0x000000386034723c */ /* 0x040fe400000418ff */
[----:B------:R-:W-:Y:S06]  /*3cb0*/  MUFU.EX2 R146, R146 ;  /* 0x0000009200927308 */ /* 0x000fec0000000800 */
[C---:B------:R-:W-:Y:S02]  /*3cc0*/  HMMA.16816.F32.BF16 R40, R96.reuse, R42, RZ ;  /* 0x0000002a6028723c */ /* 0x040fe400000418ff */
[----:B------:R-:W-:Y:S06]  /*3cd0*/  MUFU.EX2 R153, R153 ;  /* 0x0000009900997308 */ /* 0x000fec0000000800 */
[C---:B------:R-:W-:Y:S02]  /*3ce0*/  HMMA.16816.F32.BF16 R56, R96.reuse, R58, RZ ;  /* 0x0000003a6038723c */ /* 0x040fe400000418ff */
[----:B------:R-:W5:Y:S06]  /*3cf0*/  MUFU.EX2 R148, R148 ;  /* 0x0000009400947308 */ /* 0x000f6c0000000800 */
[C---:B------:R-:W-:Y:S02]  /*3d00*/  HMMA.16816.F32.BF16 R128, R96.reuse, R124, RZ ;  /* 0x0000007c6080723c */ /* 0x040fe400000418ff */
[----:B------:R-:W-:Y:S06]  /*3d10*/  MUFU.EX2 R147, R147 ;  /* 0x0000009300937308 */ /* 0x000fec0000000800 */
[C---:B------:R-:W-:Y:S02]  /*3d20*/  HMMA.16816.F32.BF16 R120, R96.reuse, R116, RZ ;  /* 0x000000746078723c */ /* 0x040fe400000418ff */
[----:B------:R-:W1:Y:S06]  /*3d30*/  MUFU.EX2 R0, R0 ;  /* 0x0000000000007308 */ /* 0x000e6c0000000800 */
        /* <DEDUP_REMOVED lines=31> */
[----:B------:R-:W2:Y:S06]  /*3f30*/  MUFU.EX2 R219, R219 ;  /* 0x000000db00db7308 */ /* 0x000eac0000000800 */
[C---:B---3--:R-:W-:Y:S07]  /*3f40*/  HMMA.16816.F32.BF16 R92, R96.reuse, R4, RZ ;  /* 0x00000004605c723c */ /* 0x048fee00000418ff */
[----:B-1----:R-:W-:Y:S01]  /*3f50*/  F2FP.BF16.PACK_AB R4, R150, R155 ;  /* 0x0000009b9604723e */ /* 0x002fe200000010ff */
[----:B------:R-:W-:Y:S01]  /*3f60*/  HMMA.16816.F32.BF16 R96, R96, R6, RZ ;  /* 0x000000066060723c */ /* 0x000fe200000418ff */
[----:B-----5:R-:W-:Y:S01]  /*3f70*/  F2FP.BF16.PACK_AB R5, R148, R153 ;  /* 0x000000999405723e */ /* 0x020fe200000010ff */
[----:B------:R-:W-:-:S02]  /*3f80*/  FADD.FTZ R155, R155, R154 ;  /* 0x0000009a9b9b7221 */ /* 0x000fc40000010000 */
[----:B------:R-:W-:Y:S02]  /*3f90*/  FADD.FTZ R153, R153, R152 ;  /* 0x0000009899997221 */ /* 0x000fe40000010000 */
[----:B------:R-:W-:Y:S01]  /*3fa0*/  FADD.FTZ R150, R150, R155 ;  /* 0x0000009b96967221 */ /* 0x000fe20000010000 */
[----:B------:R-:W-:Y:S01]  /*3fb0*/  F2FP.BF16.PACK_AB R6, R146, R149 ;  /* 0x000000959206723e */ /* 0x000fe200000010ff */
[----:B------:R-:W-:Y:S01]  /*3fc0*/  FADD.FTZ R148, R148, R153 ;  /* 0x0000009994947221 */ /* 0x000fe20000010000 */
[----:B------:R-:W-:Y:S01]  /*3fd0*/  F2FP.BF16.PACK_AB R7, R0, R147 ;  /* 0x000000930007723e */ /* 0x000fe200000010ff */
[----:B------:R-:W-:Y:S02]  /*3fe0*/  FADD.FTZ R149, R149, R150 ;  /* 0x0000009695957221 */ /* 0x000fe40000010000 */
[----:B------:R-:W-:Y:S02]  /*3ff0*/  FADD.FTZ R147, R147, R148 ;  /* 0x0000009493937221 */ /* 0x000fe40000010000 */
[----:B------:R-:W-:-:S02]  /*4000*/  FADD.FTZ R149, R146, R149 ;  /* 0x0000009592957221 */ /* 0x000fc40000010000 */
[----:B----4-:R-:W-:Y:S01]  /*4010*/  HMMA.16816.F32.BF16 R36, R4, R8, R36 ;  /* 0x000000080424723c */ /* 0x010fe20000041824 */
[----:B------:R-:W-:-:S07]  /*4020*/  FADD.FTZ R147, R0, R147 ;  /* 0x0000009300937221 */ /* 0x000fce0000010000 */
[C---:B------:R-:W-:Y:S01]  /*4030*/  HMMA.16816.F32.BF16 R40, R4.reuse, R10, R40 ;  /* 0x0000000a0428723c */ /* 0x040fe20000041828 */
[----:B------:R-:W1:Y:S07]  /*4040*/  LDSM.16.MT88.4 R8, [R198+0x4900] ;  /* 0x00490000c608783b */ /* 0x000e6e0000004200 */
[C---:B------:R-:W-:Y:S08]  /*4050*/  HMMA.16816.F32.BF16 R52, R4.reuse, R16, R52 ;  /* 0x000000100434723c */ /* 0x040ff00000041834 */
[C---:B------:R-:W-:Y:S01]  /*4060*/  HMMA.16816.F32.BF16 R56, R4.reuse, R18, R56 ;  /* 0x000000120438723c */ /* 0x040fe20000041838 */
[----:B------:R-:W3:Y:S07]  /*4070*/  LDSM.16.MT88.4 R16, [R197+0x4900] ;  /* 0x00490000c510783b */ /* 0x000eee0000004200 */
[C---:B------:R-:W-:Y:S08]  /*4080*/  HMMA.16816.F32.BF16 R128, R4.reuse, R20, R128 ;  /* 0x000000140480723c */ /* 0x040ff00000041880 */
[C---:B------:R-:W-:Y:S01]  /*4090*/  HMMA.16816.F32.BF16 R124, R4.reuse, R22, R124 ;  /* 0x00000016047c723c */ /* 0x040fe2000004187c */
[----:B------:R-:W4:Y:S07]  /*40a0*/  LDSM.16.MT88.4 R20, [R203+0x4900] ;  /* 0x00490000cb14783b */ /* 0x000f2e0000004200 */
[C---:B--2---:R-:W-:Y:S08]  /*40b0*/  HMMA.16816.F32.BF16 R60, R4.reuse, R12, R60 ;  /* 0x0000000c043c723c */ /* 0x044ff0000004183c */
[C---:B------:R-:W-:Y:S01]  /*40c0*/  HMMA.16816.F32.BF16 R64, R4.reuse, R14, R64 ;  /* 0x0000000e0440723c */ /* 0x040fe20000041840 */
[----:B------:R-:W2:Y:S07]  /*40d0*/  LDSM.16.MT88.4 R12, [R196+0x4900] ;  /* 0x00490000c40c783b */ /* 0x000eae0000004200 */
[C---:B-1----:R-:W-:Y:S08]  /*40e0*/  HMMA.16816.F32.BF16 R76, R4.reuse, R8, R76 ;  /* 0x00000008044c723c */ /* 0x042ff0000004184c */
[C---:B------:R-:W-:Y:S01]  /*40f0*/  HMMA.16816.F32.BF16 R80, R4.reuse, R10, R80 ;  /* 0x0000000a0450723c */ /* 0x040fe20000041850 */
[----:B------:R-:W1:Y:S07]  /*4100*/  LDSM.16.MT88.4 R8, [R203+0x1100] ;  /* 0x00110000cb08783b */ /* 0x000e6e0000004200 */
[C---:B---3--:R-:W-:Y:S08]  /*4110*/  HMMA.16816.F32.BF16 R84, R4.reuse, R16, R84 ;  /* 0x000000100454723c */ /* 0x048ff00000041854 */
[C---:B------:R-:W-:Y:S01]  /*4120*/  HMMA.16816.F32.BF16 R88, R4.reuse, R18, R88 ;  /* 0x000000120458723c */ /* 0x040fe20000041858 */
[----:B------:R-:W3:Y:S07]  /*4130*/  LDSM.16.MT88.4 R16, [R198+0x1100] ;  /* 0x00110000c610783b */ /* 0x000eee0000004200 */
[C---:B------:R-:W-:Y:S08]  /*4140*/  HMMA.16816.F32.BF16 R120, R4.reuse, R136, R120 ;  /* 0x000000880478723c */ /* 0x040ff00000041878 */
[C---:B------:R-:W-:Y:S01]  /*4150*/  HMMA.16816.F32.BF16 R116, R4.reuse, R138, R116 ;  /* 0x0000008a0474723c */ /* 0x040fe20000041874 */
[----:B------:R-:W-:Y:S07]  /*4160*/  LDSM.16.MT88.4 R136, [R197+0x1900] ;  /* 0x00190000c588783b */ /* 0x000fee0000004200 */
        /* <DEDUP_REMOVED lines=9> */
[C---:B----4-:R-:W-:Y:S08]  /*4200*/  HMMA.16816.F32.BF16 R68, R4.reuse, R20, R68 ;  /* 0x000000140444723c */ /* 0x050ff00000041844 */
[C---:B------:R-:W-:Y:S01]  /*4210*/  HMMA.16816.F32.BF16 R72, R4.reuse, R22, R72 ;  /* 0x000000160448723c */ /* 0x040fe20000041848 */
[----:B------:R-:W-:Y:S07]  /*4220*/  LDSM.16.MT88.4 R20, [R203+0x5100] ;  /* 0x00510000cb14783b */ /* 0x000fee0000004200 */
[C---:B--2---:R-:W-:Y:S08]  /*4230*/  HMMA.16816.F32.BF16 R92, R4.reuse, R12, R92 ;  /* 0x0000000c045c723c */ /* 0x044ff0000004185c */
[----:B------:R-:W-:Y:S01]  /*4240*/  HMMA.16816.F32.BF16 R96, R4, R14, R96 ;  /* 0x0000000e0460723c */ /* 0x000fe20000041860 */
[----:B------:R-:W2:Y:S06]  /*4250*/  LDSM.16.MT88.4 R12, [R203+0x3100] ;  /* 0x00310000cb0c783b */ /* 0x000eac0000004200 */
[----:B------:R-:W-:Y:S01]  /*4260*/  F2FP.BF16.PACK_AB R4, R163, R160 ;  /* 0x000000a0a304723e */ /* 0x000fe200000010ff */
[----:B------:R-:W-:Y:S01]  /*4270*/  FADD.FTZ R160, R160, R149 ;  /* 0x00000095a0a07221 */ /* 0x000fe20000010000 */
[----:B------:R-:W-:-:S02]  /*4280*/  F2FP.BF16.PACK_AB R6, R165, R162 ;  /* 0x000000a2a506723e */ /* 0x000fc400000010ff */
[----:B------:R-:W-:Y:S01]  /*4290*/  F2FP.BF16.PACK_AB R5, R169, R166 ;  /* 0x000000a6a905723e */ /* 0x000fe200000010ff */
[----:B------:R-:W-:Y:S01]  /*42a0*/  FADD.FTZ R166, R166, R147 ;  /* 0x00000093a6a67221 */ /* 0x000fe20000010000 */
[----:B------:R-:W-:Y:S01]  /*42b0*/  F2FP.BF16.PACK_AB R7, R171, R168 ;  /* 0x000000a8ab07723e */ /* 0x000fe200000010ff */
[----:B------:R-:W-:Y:S02]  /*42c0*/  FADD.FTZ R163, R163, R160 ;  /* 0x000000a0a3a37221 */ /* 0x000fe40000010000 */
[----:B------:R-:W-:Y:S02]  /*42d0*/  FADD.FTZ R169, R169, R166 ;  /* 0x000000a6a9a97221 */ /* 0x000fe40000010000 */
[----:B------:R-:W-:Y:S02]  /*42e0*/  FADD.FTZ R162, R162, R163 ;  /* 0x000000a3a2a27221 */ /* 0x000fe40000010000 */
[----:B-1----:R-:W-:Y:S01]  /*42f0*/  HMMA.16816.F32.BF16 R128, R4, R8, R128 ;  /* 0x000000080480723c */ /* 0x002fe20000041880 */
[----:B------:R-:W-:-:S02]  /*4300*/  FADD.FTZ R168, R168, R169 ;  /* 0x000000a9a8a87221 */ /* 0x000fc40000010000 */
[----:B------:R-:W-:Y:S02]  /*4310*/  FADD.FTZ R165, R165, R162 ;  /* 0x000000a2a5a57221 */ /* 0x000fe40000010000 */
[----:B------:R-:W-:-:S03]  /*4320*/  FADD.FTZ R171, R171, R168 ;  /* 0x000000a8abab7221 */ /* 0x000fc60000010000 */
[C---:B------:R-:W-:Y:S01]  /*4330*/  HMMA.16816.F32.BF16 R124, R4.reuse, R10, R124 ;  /* 0x0000000a047c723c */ /* 0x040fe2000004187c */
[----:B------:R-:W1:Y:S07]  /*4340*/  LDSM.16.MT88.4 R8, [R197+0x3100] ;  /* 0x00310000c508783b */ /* 0x000e6e0000004200 */
[C---:B---3--:R-:W-:Y:S08]  /*4350*/  HMMA.16816.F32.BF16 R120, R4.reuse, R16, R120 ;  /* 0x000000100478723c */ /* 0x048ff00000041878 */
[C---:B------:R-:W-:Y:S01]  /*4360*/  HMMA.16816.F32.BF16 R116, R4.reuse, R18, R116 ;  /* 0x000000120474723c */ /* 0x040fe20000041874 */
[----:B------:R-:W3:Y:S07]  /*4370*/  LDSM.16.MT88.4 R16, [R196+0x3100] ;  /* 0x00310000c410783b */ /* 0x000eee0000004200 */
[C---:B--2---:R-:W-:Y:S08]  /*4380*/  HMMA.16816.F32.BF16 R36, R4.reuse, R12, R36 ;  /* 0x0000000c0424723c */ /* 0x044ff00000041824 */
[C---:B------:R-:W-:Y:S01]  /*4390*/  HMMA.16816.F32.BF16 R40, R4.reuse, R14, R40 ;  /* 0x0000000e0428723c */ /* 0x040fe20000041828 */
[----:B------:R-:W2:Y:S07]  /*43a0*/  LDSM.16.MT88.4 R12, [R198+0x5100] ;  /* 0x00510000c60c783b */ /* 0x000eae0000004200 */
[C---:B------:R-:W-:Y:S08]  /*43b0*/  HMMA.16816.F32.BF16 R68, R4.reuse, R20, R68 ;  /* 0x000000140444723c */ /* 0x040ff00000041844 */
[C---:B-1----:R-:W-:Y:S08]  /*43c0*/  HMMA.16816.F32.BF16 R52, R4.reuse, R8, R52 ;  /* 0x000000080434723c */ /* 0x042ff00000041834 */
        /* <DEDUP_REMOVED lines=8> */
[C---:B------:R-:W-:Y:S01]  /*4450*/  HMMA.16816.F32.BF16 R72, R4.reuse, R22, R72 ;  /* 0x000000160448723c */ /* 0x040fe20000041848 */
[----:B------:R-:W-:Y:S07]  /*4460*/  LDSM.16.MT88.4 R20, [R196+0x3900] ;  /* 0x00390000c414783b */ /* 0x000fee0000004200 */
        /* <DEDUP_REMOVED lines=8> */
[----:B------:R-:W4:Y:S07]  /*44f0*/  LDSM.16.MT88.4 R32, [R196+0x1900] ;  /* 0x00190000c420783b */ /* 0x000f2e0000004200 */
[C---:B------:R-:W-:Y:S08]  /*4500*/  HMMA.16816.F32.BF16 R104, R4.reuse, R28, R104 ;  /* 0x0000001c0468723c */ /* 0x040ff00000041868 */
[C---:B------:R-:W-:Y:S01]  /*4510*/  HMMA.16816.F32.BF16 R100, R4.reuse, R30, R100 ;  /* 0x0000001e0464723c */ /* 0x040fe20000041864 */
[----:B------:R-:W5:Y:S07]  /*4520*/  LDSM.16.MT88.4 R28, [R198+0x3900] ;  /* 0x00390000c61c783b */ /* 0x000f6e0000004200 */
[C---:B------:R-:W-:Y:S08]  /*4530*/  HMMA.16816.F32.BF16 R44, R4.reuse, R24, R44 ;  /* 0x00000018042c723c */ /* 0x040ff0000004182c */
[----:B------:R-:W-:Y:S01]  /*4540*/  HMMA.16816.F32.BF16 R48, R4, R26, R48 ;  /* 0x0000001a0430723c */ /* 0x000fe20000041830 */
[----:B------:R-:W3:Y:S06]  /*4550*/  LDSM.16.MT88.4 R24, [R197+0x3900] ;  /* 0x00390000c518783b */ /* 0x000eec0000004200 */
        /* <DEDUP_REMOVED lines=9> */
[----:B--2---:R-:W-:Y:S01]  /*45f0*/  HMMA.16816.F32.BF16 R128, R4, R12, R128 ;  /* 0x0000000c0480723c */ /* 0x004fe20000041880 */
[----:B------:R-:W-:-:S02]  /*4600*/  FADD.FTZ R176, R176, R177 ;  /* 0x000000b1b0b07221 */ /* 0x000fc40000010000 */
[----:B------:R-:W-:Y:S02]  /*4610*/  FADD.FTZ R221, R172, R175 ;  /* 0x000000afacdd7221 */ /* 0x000fe40000010000 */
[----:B------:R-:W-:-:S03]  /*4620*/  FADD.FTZ R219, R219, R176 ;  /* 0x000000b0dbdb7221 */ /* 0x000fc60000010000 */
        /* <DEDUP_REMOVED lines=9> */
[C---:B------:R-:W-:Y:S08]  /*46c0*/  HMMA.16816.F32.BF16 R116, R4.reuse, R142, R116 ;  /* 0x0000008e0474723c */ /* 0x040ff00000041874 */
[C---:B------:R-:W-:Y:S08]  /*46d0*/  HMMA.16816.F32.BF16 R112, R4.reuse, R136, R112 ;  /* 0x000000880470723c */ /* 0x040ff00000041870 */
[C---:B------:R-:W-:Y:S08]  /*46e0*/  HMMA.16816.F32.BF16 R108, R4.reuse, R138, R108 ;  /* 0x0000008a046c723c */ /* 0x040ff0000004186c */
[C---:B----4-:R-:W-:Y:S08]  /*46f0*/  HMMA.16816.F32.BF16 R104, R4.reuse, R32, R104 ;  /* 0x000000200468723c */ /* 0x050ff00000041868 */
[C---:B------:R-:W-:Y:S08]  /*4700*/  HMMA.16816.F32.BF16 R100, R4.reuse, R34, R100 ;  /* 0x000000220464723c */ /* 0x040ff00000041864 */
[C---:B-----5:R-:W-:Y:S08]  /*4710*/  HMMA.16816.F32.BF16 R44, R4.reuse, R28, R44 ;  /* 0x0000001c042c723c */ /* 0x060ff0000004182c */
[C---:B------:R-:W-:Y:S08]  /*4720*/  HMMA.16816.F32.BF16 R48, R4.reuse, R30, R48 ;  /* 0x0000001e0430723c */ /* 0x040ff00000041830 */
[C---:B------:R-:W-:Y:S08]  /*4730*/  HMMA.16816.F32.BF16 R52, R4.reuse, R24, R52 ;  /* 0x000000180434723c */ /* 0x040ff00000041834 */
[C---:B------:R-:W-:Y:S08]  /*4740*/  HMMA.16816.F32.BF16 R56, R4.reuse, R26, R56 ;  /* 0x0000001a0438723c */ /* 0x040ff00000041838 */
[C---:B------:R-:W-:Y:S08]  /*4750*/  HMMA.16816.F32.BF16 R60, R4.reuse, R20, R60 ;  /* 0x00000014043c723c */ /* 0x040ff0000004183c */
[C---:B------:R-:W-:Y:S08]  /*4760*/  HMMA.16816.F32.BF16 R64, R4.reuse, R22, R64 ;  /* 0x000000160440723c */ /* 0x040ff00000041840 */
[C---:B--2---:R-:W-:Y:S08]  /*4770*/  HMMA.16816.F32.BF16 R76, R4.reuse, R12, R76 ;  /* 0x0000000c044c723c */ /* 0x044ff0000004184c */
[C---:B------:R-:W-:Y:S08]  /*4780*/  HMMA.16816.F32.BF16 R80, R4.reuse, R14, R80 ;  /* 0x0000000e0450723c */ /* 0x040ff00000041850 */
[C---:B-1----:R-:W-:Y:S08]  /*4790*/  HMMA.16816.F32.BF16 R84, R4.reuse, R8, R84 ;  /* 0x000000080454723c */ /* 0x042ff00000041854 */
[C---:B------:R-:W-:Y:S08]  /*47a0*/  HMMA.16816.F32.BF16 R88, R4.reuse, R10, R88 ;  /* 0x0000000a0458723c */ /* 0x040ff00000041858 */
[C---:B---3--:R-:W-:Y:S08]  /*47b0*/  HMMA.16816.F32.BF16 R92, R4.reuse, R16, R92 ;  /* 0x00000010045c723c */ /* 0x048ff0000004185c */
[----:B------:R-:W-:Y:S01]  /*47c0*/  HMMA.16816.F32.BF16 R96, R4, R18, R96 ;  /* 0x000000120460723c */ /* 0x000fe20000041860 */
[----:B------:R-:W-:Y:S08]  /*47d0*/  @!P4 BRA `(.L_x_11) ;  /* 0x00002dc00000c947 */ /* 0x000ff00003800000 */
[C---:B------:R-:W-:Y:S01]  /*47e0*/  SHF.L.U64.HI R217, R135.reuse, 0x1, R144 ;  /* 0x0000000187d97819 */ /* 0x040fe20000010290 */
[----:B------:R-:W-:Y:S01]  /*47f0*/  IMAD.SHL.U32 R216, R135, 0x2, RZ ;  /* 0x0000000287d87824 */ /* 0x000fe200078e00ff */
[C---:B------:R-:W-:Y:S01]  /*4800*/  SHF.L.U64.HI R215, R134.reuse, 0x1, R145 ;  /* 0x0000000186d77819 */ /* 0x040fe20000010291 */
[----:B------:R-:W-:Y:S01]  /*4810*/  IMAD.SHL.U32 R214, R134, 0x2, RZ ;  /* 0x0000000286d67824 */ /* 0x000fe200078e00ff */
[----:B------:R-:W-:Y:S01]  /*4820*/  MOV R0, R3 ;  /* 0x0000000300007202 */ /* 0x000fe20000000f00 */
[----:B------:R-:W-:Y:S01]  /*4830*/  IMAD.MOV.U32 R135, RZ, RZ, R132 ;  /* 0x000000ffff877224 */ /* 0x000fe200078e0084 */
[----:B------:R-:W-:-:S02]  /*4840*/  SHF.L.U64.HI R213, R133, 0x1, R2 ;  /* 0x0000000185d57819 */ /* 0x000fc40000010202 */
[----:B------:R-:W-:Y:S01]  /*4850*/  SHF.L.U32 R212, R133, 0x1, RZ ;  /* 0x0000000185d47819 */ /* 0x000fe200000006ff */
[----:B------:R-:W-:Y:S06]  /*4860*/  BRA `(.L_x_12) ;  /* 0x0000032000007947 */ /* 0x000fec0003800000 */
.L_x_14:
[----:B------:R-:W-:Y:S01]  /*4870*/  ULEA UR4, UR6, UR8, 0x6 ;  /* 0x0000000806047291 */ /* 0x000fe2000f8e303f */
[----:B------:R-:W-:Y:S05]  /*4880*/  IMAD.MOV.U32 R208, RZ, RZ, RZ ;  /* 0x000000ffffd07224 */ /* 0x000fea00078e00ff */
[----:B------:R-:W-:Y:S05]  /*4890*/  IMAD.U32 R209, RZ, RZ, UR4 ;  /* 0x00000004ffd17e24 */ /* 0x000fea000f8e00ff */
[----:B------:R-:W-:Y:S05]  /*48a0*/  IADD3 R209, R209, -0x40, R210 ;  /* 0xffffffc0d1d17810 */ /* 0x000fea0007ffe0d2 */
[----:B------:R-:W-:Y:S04]  /*48b0*/  @P0 IMAD.HI.U32 R3, R209, c[0x0][0x2bc], RZ ;  /* 0x0000af00d1030a27 */ /* 0x000fe800078e00ff */
[----:B------:R-:W-:Y:S01]  /*48c0*/  IMAD.MOV.U32 R2, RZ, RZ, R209 ;  /* 0x000000ffff027224 */ /* 0x000fe200078e00d1 */
[----:B------:R-:W-:Y:S04]  /*48d0*/  @P0 SHF.R.U32.HI R2, RZ, c[0x0][0x2c0], R3 ;  /* 0x0000b000ff020a19 */ /* 0x000fe80000011603 */
[C---:B------:R-:W-:Y:S04]  /*48e0*/  @!P6 IADD3 R6, P4, R2.reuse, UR16, RZ ;  /* 0x000000100206ec10 */ /* 0x040fe8000ff9e0ff */
[----:B------:R-:W-:Y:S01]  /*48f0*/  @!P6 LEA.HI.X.SX32 R3, R2, UR15, 0x1, P4 ;  /* 0x0000000f0203ec11 */ /* 0x000fe2000a0f0eff */
[----:B------:R-:W-:Y:S01]  /*4900*/  IMAD.MOV R2, RZ, RZ, -R2 ;  /* 0x000000ffff027224 */ /* 0x000fe200078e0a02 */
[----:B------:R-:W-:Y:S03]  /*4910*/  @!P6 LEA R4, P4, R6, c[0x0][0x2a0], 0x2 ;  /* 0x0000a8000604ea11 */ /* 0x000fe600078810ff */
[----:B------:R-:W-:Y:S01]  /*4920*/  IMAD R209, R2, c[0x0][0x2b8], R209 ;  /* 0x0000ae0002d17a24 */ /* 0x000fe200078e02d1 */
[----:B------:R-:W-:Y:S04]  /*4930*/  @!P6 LEA.HI.X R5, R6, c[0x0][0x2a4], R3, 0x2, P4 ;  /* 0x0000a9000605ea11 */ /* 0x000fe800020f1403 */
[----:B------:R-:W-:Y:S01]  /*4940*/  SHF.R.S32.HI R3, RZ, 0x1f, R209 ;  /* 0x0000001fff037819 */ /* 0x000fe200000114d1 */
[----:B------:R1:W2:Y:S04]  /*4950*/  @!P6 LDG.E R208, [R4.64] ;  /* 0x0000000c04d0e981 */ /* 0x0002a8000c1e1900 */
[----:B------:R-:W-:Y:S04]  /*4960*/  IMAD R3, R3, c[0x0][0x1e0], RZ ;  /* 0x0000780003037a24 */ /* 0x000fe800078e02ff */
[C---:B------:R-:W-:Y:S02]  /*4970*/  IMAD R3, R209.reuse, c[0x0][0x1e4], R3 ;  /* 0x00007900d1037a24 */ /* 0x040fe400078e0203 */
[----:B-1----:R-:W-:Y:S04]  /*4980*/  IMAD.WIDE.U32 R4, R209, c[0x0][0x1e0], RZ ;  /* 0x00007800d1047a25 */ /* 0x002fe800078e00ff */
[----:B------:R-:W-:Y:S01]  /*4990*/  IMAD.IADD R5, R5, 0x1, R3 ;  /* 0x0000000105057824 */ /* 0x000fe200078e0203 */
[----:B--2---:R-:W-:Y:S03]  /*49a0*/  SHF.R.S32.HI R2, RZ, 0x1f, R208 ;  /* 0x0000001fff027819 */ /* 0x004fe600000114d0 */
[----:B------:R-:W-:Y:S04]  /*49b0*/  IMAD.WIDE.U32 R4, R208, c[0x0][0x1f0], R4 ;  /* 0x00007c00d0047a25 */ /* 0x000fe800078e0004 */
[----:B------:R-:W-:Y:S01]  /*49c0*/  IMAD R2, R2, c[0x0][0x1f0], RZ ;  /* 0x00007c0002027a24 */ /* 0x000fe200078e02ff */
[----:B------:R-:W-:Y:S03]  /*49d0*/  IADD3 R3, P4, R4, UR20, RZ ;  /* 0x0000001404037c10 */ /* 0x000fe6000ff9e0ff */
[----:B------:R-:W-:Y:S05]  /*49e0*/  IMAD R2, R208, c[0x0][0x1f4], R2 ;  /* 0x00007d00d0027a24 */ /* 0x000fea00078e0202 */
[----:B------:R-:W-:Y:S02]  /*49f0*/  IADD3.X R2, R5, UR18, R2, P4, !PT ;  /* 0x0000001205027c10 */ /* 0x000fe4000a7fe402 */
[C---:B------:R-:W-:Y:S04]  /*4a00*/  LEA R15, P4, R3.reuse, c[0x0][0x1c8], 0x1 ;  /* 0x00007200030f7a11 */ /* 0x040fe800078808ff */
[----:B------:R-:W-:Y:S01]  /*4a10*/  LEA.HI.X R14, R3, c[0x0][0x1cc], R2, 0x1, P4 ;  /* 0x00007300030e7a11 */ /* 0x000fe200020f0c02 */
[----:B------:R-:W1:Y:S04]  /*4a20*/  SHFL.IDX PT, R5, R15, RZ, 0x181f ;  /* 0x00181fff0f057589 */ /* 0x000e6800000e0000 */
[----:B------:R-:W2:Y:S04]  /*4a30*/  SHFL.IDX PT, R4, R14, RZ, 0x181f ;  /* 0x00181fff0e047589 */ /* 0x000ea800000e0000 */
[----:B------:R-:W3:Y:S04]  /*4a40*/  SHFL.IDX PT, R3, R15, 0x1, 0x181f ;  /* 0x00381f000f037f89 */ /* 0x000ee800000e0000 */
[----:B------:R-:W4:Y:S01]  /*4a50*/  SHFL.IDX PT, R2, R14, 0x1, 0x181f ;  /* 0x00381f000e027f89 */ /* 0x000f2200000e0000 */
[C---:B-1----:R-:W-:Y:S02]  /*4a60*/  IADD3 R8, P5, R5.reuse, R216, RZ ;  /* 0x000000d805087210 */ /* 0x042fe40007fbe0ff */
[C---:B------:R-:W-:Y:S02]  /*4a70*/  IADD3 R6, P4, R5.reuse, R214, RZ ;  /* 0x000000d605067210 */ /* 0x040fe40007f9e0ff */
[C---:B--2---:R-:W-:Y:S02]  /*4a80*/  IADD3.X R9, R4.reuse, R217, RZ, P5, !PT ;  /* 0x000000d904097210 */ /* 0x044fe40002ffe4ff */
[----:B------:R-:W-:Y:S01]  /*4a90*/  IADD3 R12, P5, R5, R212, RZ ;  /* 0x000000d4050c7210 */ /* 0x000fe20007fbe0ff */
[C---:B------:R-:W-:Y:S01]  /*4aa0*/  IMAD.X R7, R4.reuse, 0x1, R215, P4 ;  /* 0x0000000104077824 */ /* 0x040fe200020e06d7 */
[C---:B---3--:R-:W-:Y:S01]  /*4ab0*/  IADD3 R10, P4, R3.reuse, R216, RZ ;  /* 0x000000d8030a7210 */ /* 0x048fe20007f9e0ff */
[----:B------:R1:W-:Y:S02]  /*4ac0*/  LDGSTS.E.BYPASS.LTC128B.128 [R207+0x6100], [R8.64], !P3 ;  /* 0x0610000008cf7fae */ /* 0x0003e4000d901d4c */
[----:B------:R-:W-:Y:S01]  /*4ad0*/  IMAD.X R13, R4, 0x1, R213, P5 ;  /* 0x00000001040d7824 */ /* 0x000fe200028e06d5 */
[C---:B------:R-:W-:Y:S01]  /*4ae0*/  IADD3 R4, P5, R3.reuse, R214, RZ ;  /* 0x000000d603047210 */ /* 0x040fe20007fbe0ff */
[----:B------:R1:W-:Y:S01]  /*4af0*/  LDGSTS.E.BYPASS.LTC128B.128 [R207+0x8100], [R6.64], !P2 ;  /* 0x0810000006cf7fae */ /* 0x0003e2000d101d4c */
[C---:B----4-:R-:W-:Y:S01]  /*4b00*/  IMAD.X R11, R2.reuse, 0x1, R217, P4 ;  /* 0x00000001020b7824 */ /* 0x050fe200020e06d9 */
[----:B------:R-:W-:Y:S02]  /*4b10*/  IADD3 R14, P4, R3, R212, RZ ;  /* 0x000000d4030e7210 */ /* 0x000fe40007f9e0ff */
[----:B------:R1:W-:Y:S01]  /*4b20*/  LDGSTS.E.BYPASS.LTC128B.128 [R207+0xa100], [R12.64], !P1 ;  /* 0x0a1000000ccf7fae */ /* 0x0003e2000c901d4c */
[C---:B------:R-:W-:Y:S02]  /*4b30*/  IADD3.X R5, R2.reuse, R215, RZ, P5, !PT ;  /* 0x000000d702057210 */ /* 0x040fe40002ffe4ff */
[----:B------:R-:W-:Y:S01]  /*4b40*/  IMAD.X R15, R2, 0x1, R213, P4 ;  /* 0x00000001020f7824 */ /* 0x000fe200020e06d5 */
[----:B------:R1:W-:Y:S04]  /*4b50*/  LDGSTS.E.BYPASS.LTC128B.128 [R207+0x7100], [R10.64], !P3 ;  /* 0x071000000acf7fae */ /* 0x0003e8000d901d4c */
[----:B------:R1:W-:Y:S04]  /*4b60*/  LDGSTS.E.BYPASS.LTC128B.128 [R207+0x9100], [R4.64], !P2 ;  /* 0x0910000004cf7fae */ /* 0x0003e8000d101d4c */
[----:B------:R1:W-:Y:S01]  /*4b70*/  LDGSTS.E.BYPASS.LTC128B.128 [R207+0xb100], [R14.64], !P1 ;  /* 0x0b1000000ecf7fae */ /* 0x0003e2000c901d4c */
[----:B------:R-:W-:-:S05]  /*4b80*/  BRA `(.L_x_13) ;  /* 0x000010a000007947 */ /* 0x000fca0003800000 */
.L_x_12:
[----:B------:R-:W-:Y:S04]  /*4b90*/  DEPBAR.LE SB0, 0x0 ;  /* 0x000080000000791a */ /* 0x000fe80000000000 */
[----:B------:R-:W-:Y:S01]  /*4ba0*/  BAR.SYNC.DEFER_BLOCKING 0x0 ;  /* 0x0000000000007b1d */ /* 0x000fe20000010000 */
[----:B------:R-:W-:Y:S01]  /*4bb0*/  SHF.R.S32.HI R133, RZ, 0x1f, R209 ;  /* 0x0000001fff857819 */ /* 0x000fe200000114d1 */
[----:B------:R-:W-:Y:S01]  /*4bc0*/  IMAD.WIDE.U32 R222, R209, c[0x0][0x208], RZ ;  /* 0x00008200d1de7a25 */ /* 0x000fe200078e00ff */
[----:B------:R-:W-:Y:S01]  /*4bd0*/  SHF.R.S32.HI R3, RZ, 0x1f, R208 ;  /* 0x0000001fff037819 */ /* 0x000fe200000114d0 */
[----:B------:R-:W-:Y:S02]  /*4be0*/  UISETP.GT.AND UP0, UPT, UR6, UR7, UPT ;  /* 0x000000070600728c */ /* 0x000fe4000bf04270 */
[----:B------:R-:W-:Y:S02]  /*4bf0*/  IMAD R133, R133, c[0x0][0x208], RZ ;  /* 0x0000820085857a24 */ /* 0x000fe400078e02ff */
[----:B------:R-:W-:Y:S02]  /*4c00*/  IMAD R3, R3, c[0x0][0x218], RZ ;  /* 0x0000860003037a24 */ /* 0x000fe400078e02ff */
[----:B------:R-:W-:Y:S02]  /*4c10*/  IMAD R133, R209, c[0x0][0x20c], R133 ;  /* 0x00008300d1857a24 */ /* 0x000fe400078e0285 */
[C---:B------:R-:W-:Y:S03]  /*4c20*/  IMAD R3, R208.reuse, c[0x0][0x21c], R3 ;  /* 0x00008700d0037a24 */ /* 0x040fe600078e0203 */
[----:B------:R-:W-:Y:S05]  /*4c30*/  IADD3 R223, R223, R133, RZ ;  /* 0x00000085dfdf7210 */ /* 0x000fea0007ffe0ff */
[----:B------:R-:W-:Y:S01]  /*4c40*/  IMAD.WIDE.U32 R222, R208, c[0x0][0x218], R222 ;  /* 0x00008600d0de7a25 */ /* 0x000fe200078e00de */
[----:B------:R-:W-:Y:S04]  /*4c50*/  LDSM.16.M88.4 R136, [R206+0xc100] ;  /* 0x00c10000ce88783b */ /* 0x000fe80000000200 */
[----:B------:R-:W-:Y:S04]  /*4c60*/  IADD3 R2, P4, R222, UR22, RZ ;  /* 0x00000016de027c10 */ /* 0x000fe8000ff9e0ff */
[----:B------:R-:W-:Y:S01]  /*4c70*/  IADD3.X R3, R223, UR5, R3, P4, !PT ;  /* 0x00000005df037c10 */ /* 0x000fe2000a7fe403 */
[----:B------:R-:W1:Y:S01]  /*4c80*/  LDSM.16.M88.4 R140, [R205+0x6100] ;  /* 0x00610000cd8c783b */ /* 0x000e620000000200 */
[C---:B------:R-:W-:Y:S04]  /*4c90*/  LEA R133, P4, R2.reuse, c[0x0][0x1f8], 0x1 ;  /* 0x00007e0002857a11 */ /* 0x040fe800078808ff */
[----:B------:R-:W-:Y:S02]  /*4ca0*/  LEA.HI.X R132, R2, c[0x0][0x1fc], R3, 0x1, P4 ;  /* 0x00007f0002847a11 */ /* 0x000fe400020f0c03 */
[----:B------:R-:W2:Y:S07]  /*4cb0*/  LDSM.16.M88.4 R144, [R205+0x6900] ;  /* 0x00690000cd90783b */ /* 0x000eae0000000200 */
[----:B------:R-:W3:Y:S07]  /*4cc0*/  LDSM.16.M88.4 R148, [R205+0x7100] ;  /* 0x00710000cd94783b */ /* 0x000eee0000000200 */
[----:B------:R-:W-:Y:S07]  /*4cd0*/  LDSM.16.M88.4 R152, [R205+0x7900] ;  /* 0x00790000cd98783b */ /* 0x000fee0000000200 */
[----:B------:R-:W-:Y:S07]  /*4ce0*/  LDSM.16.M88.4 R156, [R202+0xc100] ;  /* 0x00c10000ca9c783b */ /* 0x000fee0000000200 */
[----:B------:R-:W-:Y:S01]  /*4cf0*/  LDSM.16.M88.4 R160, [R204] ;  /* 0x00000000cca0783b */ /* 0x000fe20000000200 */
[C---:B-1----:R-:W-:Y:S06]  /*4d00*/  HMMA.16816.F32.BF16 R4, R136.reuse, R140, RZ ;  /* 0x0000008c8804723c */ /* 0x042fec00000418ff */
[----:B------:R-:W-:Y:S02]  /*4d10*/  LDSM.16.M88.4 R164, [R195] ;  /* 0x00000000c3a4783b */ /* 0x000fe40000000200 */
[C---:B------:R-:W-:Y:S05]  /*4d20*/  HMMA.16816.F32.BF16 R8, R136.reuse, R142, RZ ;  /* 0x0000008e8808723c */ /* 0x040fea00000418ff */
[----:B------:R-:W1:Y:S03]  /*4d30*/  SHFL.IDX PT, R225, R133, RZ, 0x181f ;  /* 0x00181fff85e17589 */ /* 0x000e6600000e0000 */
[C---:B--2---:R-:W-:Y:S04]  /*4d40*/  HMMA.16816.F32.BF16 R12, R136.reuse, R144, RZ ;  /* 0x00000090880c723c */ /* 0x044fe800000418ff */
[----:B------:R-:W2:Y:S04]  /*4d50*/  SHFL.IDX PT, R2, R132, RZ, 0x181f ;  /* 0x00181fff84027589 */ /* 0x000ea800000e0000 */
[C---:B------:R-:W-:Y:S03]  /*4d60*/  HMMA.16816.F32.BF16 R16, R136.reuse, R146, RZ ;  /* 0x000000928810723c */ /* 0x040fe600000418ff */
[----:B------:R-:W-:Y:S05]  /*4d70*/  LDSM.16.M88.4 R168, [R194] ;  /* 0x00000000c2a8783b */ /* 0x000fea0000000200 */
[C---:B---3--:R-:W-:Y:S02]  /*4d80*/  HMMA.16816.F32.BF16 R20, R136.reuse, R148, RZ ;  /* 0x000000948814723c */ /* 0x048fe400000418ff */
[----:B------:R-:W3:Y:S02]  /*4d90*/  SHFL.IDX PT, R3, R133, 0x1, 0x181f ;  /* 0x00381f0085037f89 */ /* 0x000ee400000e0000 */
[C---:B-1----:R-:W-:Y:S02]  /*4da0*/  IADD3 R228, P5, R225.reuse, R216, RZ ;  /* 0x000000d8e1e47210 */ /* 0x042fe40007fbe0ff */
[C---:B------:R-:W-:Y:S02]  /*4db0*/  IADD3 R226, P4, R225.reuse, R214, RZ ;  /* 0x000000d6e1e27210 */ /* 0x040fe40007f9e0ff */
[C---:B------:R-:W-:Y:S01]  /*4dc0*/  HMMA.16816.F32.BF16 R24, R136.reuse, R150, RZ ;  /* 0x000000968818723c */ /* 0x040fe200000418ff */
[----:B------:R-:W1:Y:S03]  /*4dd0*/  SHFL.IDX PT, R134, R132, 0x1, 0x181f ;  /* 0x00381f0084867f89 */ /* 0x000e6600000e0000 */
[C---:B--2---:R-:W-:Y:S02]  /*4de0*/  IADD3.X R229, R2.reuse, R217, RZ, P5, !PT ;  /* 0x000000d902e57210 */ /* 0x044fe40002ffe4ff */
[C---:B------:R-:W-:Y:S02]  /*4df0*/  IADD3.X R227, R2.reuse, R215, RZ, P4, !PT ;  /* 0x000000d702e37210 */ /* 0x040fe400027fe4ff */
[C---:B------:R-:W-:Y:S01]  /*4e00*/  HMMA.16816.F32.BF16 R28, R136.reuse, R152, RZ ;  /* 0x00000098881c723c */ /* 0x040fe200000418ff */
[----:B------:R-:W2:Y:S03]  /*4e10*/  LDSM.16.M88.4 R172, [R193] ;  /* 0x00000000c1ac783b */ /* 0x000ea60000000200 */
[----:B------:R-:W-:Y:S04]  /*4e20*/  IADD3 R224, P5, R225, R212, RZ ;  /* 0x000000d4e1e07210 */ /* 0x000fe80007fbe0ff */
[----:B------:R-:W-:Y:S01]  /*4e30*/  HMMA.16816.F32.BF16 R32, R136, R154, RZ ;  /* 0x0000009a8820723c */ /* 0x000fe200000418ff */
[----:B------:R-:W-:Y:S01]  /*4e40*/  @!PT LDS RZ, [RZ] ;  /* 0x00000000fffff984 */ /* 0x000fe20000000800 */
[----:B------:R-:W-:Y:S01]  /*4e50*/  @!PT LDS RZ, [RZ] ;  /* 0x00000000fffff984 */ /* 0x000fe20000000800 */
[----:B------:R-:W-:Y:S01]  /*4e60*/  @!PT LDS RZ, [RZ] ;  /* 0x00000000fffff984 */ /* 0x000fe20000000800 */
[----:B------:R4:W-:Y:S03]  /*4e70*/  LDGSTS.E.BYPASS.LTC128B.128 [R211], [R228.64], !P3 ;  /* 0x00000000e4d37fae */ /* 0x0009e6000d901d4c */
[----:B------:R-:W-:Y:S02]  /*4e80*/  IADD3.X R225, R2, R213, RZ, P5, !PT ;  /* 0x000000d502e17210 */ /* 0x000fe40002ffe4ff */
[C---:B---3--:R-:W-:Y:S02]  /*4e90*/  IADD3 R222, P4, R3.reuse, R216, RZ ;  /* 0x000000d803de7210 */ /* 0x048fe40007f9e0ff */
[C---:B------:R-:W-:Y:S01]  /*4ea0*/  HMMA.16816.F32.BF16 R4, R156.reuse, R160, R4 ;  /* 0x000000a09c04723c */ /* 0x040fe20000041804 */
[----:B------:R3:W-:Y:S04]  /*4eb0*/  LDGSTS.E.BYPASS.LTC128B.128 [R211+0x2000], [R226.64], !P2 ;  /* 0x02000000e2d37fae */ /* 0x0007e8000d101d4c */
[C---:B-1----:R-:W-:Y:S02]  /*4ec0*/  IADD3.X R223, R134.reuse, R217, RZ, P4, !PT ;  /* 0x000000d986df7210 */ /* 0x042fe400027fe4ff */
[C---:B------:R-:W-:Y:S01]  /*4ed0*/  IADD3 R132, P5, R3.reuse, R214, RZ ;  /* 0x000000d603847210 */ /* 0x040fe20007fbe0ff */
[C---:B------:R-:W-:Y:S01]  /*4ee0*/  HMMA.16816.F32.BF16 R8, R156.reuse, R162, R8 ;  /* 0x000000a29c08723c */ /* 0x040fe20000041808 */
[----:B------:R1:W-:Y:S03]  /*4ef0*/  LDGSTS.E.BYPASS.LTC128B.128 [R211+0x4000], [R224.64], !P1 ;  /* 0x04000000e0d37fae */ /* 0x0003e6000c901d4c */
[C---:B------:R-:W-:Y:S02]  /*4f00*/  IADD3.X R133, R134.reuse, R215, RZ, P5, !PT ;  /* 0x000000d786857210 */ /* 0x040fe40002ffe4ff */
[----:B------:R-:W-:Y:S02]  /*4f10*/  IADD3 R2, P4, R3, R212, RZ ;  /* 0x000000d403027210 */ /* 0x000fe40007f9e0ff */
[C---:B------:R-:W-:Y:S01]  /*4f20*/  HMMA.16816.F32.BF16 R12, R156.reuse, R164, R12 ;  /* 0x000000a49c0c723c */ /* 0x040fe2000004180c */
[----:B------:R5:W-:Y:S03]  /*4f30*/  LDGSTS.E.BYPASS.LTC128B.128 [R211+0x1000], [R222.64], !P3 ;  /* 0x01000000ded37fae */ /* 0x000be6000d901d4c */
[----:B------:R-:W-:Y:S02]  /*4f40*/  IADD3.X R3, R134, R213, RZ, P4, !PT ;  /* 0x000000d586037210 */ /* 0x000fe400027fe4ff */
[----:B------:R-:W-:Y:S02]  /*4f50*/  PLOP3.LUT P4, PT, PT, PT, UP0, 0x80, 0x0 ;  /* 0x000000000000781c */ /* 0x000fe40003f8f008 */
[C---:B------:R-:W-:Y:S01]  /*4f60*/  HMMA.16816.F32.BF16 R16, R156.reuse, R166, R16 ;  /* 0x000000a69c10723c */ /* 0x040fe20000041810 */
[----:B------:R1:W-:Y:S07]  /*4f70*/  LDGSTS.E.BYPASS.LTC128B.128 [R211+0x3000], [R132.64], !P2 ;  /* 0x0300000084d37fae */ /* 0x0003ee000d101d4c */
[C---:B------:R-:W-:Y:S01]  /*4f80*/  HMMA.16816.F32.BF16 R20, R156.reuse, R168, R20 ;  /* 0x000000a89c14723c */ /* 0x040fe20000041814 */
[----:B------:R1:W-:Y:S07]  /*4f90*/  LDGSTS.E.BYPASS.LTC128B.128 [R211+0x5000], [R2.64], !P1 ;  /* 0x0500000002d37fae */ /* 0x0003ee000c901d4c */
[C---:B------:R-:W-:Y:S01]  /*4fa0*/  HMMA.16816.F32.BF16 R24, R156.reuse, R170, R24 ;  /* 0x000000aa9c18723c */ /* 0x040fe20000041818 */
[----:B------:R-:W-:Y:S07]  /*4fb0*/  LDSM.16.M88.4 R176, [R201+0xc100] ;  /* 0x00c10000c9b0783b */ /* 0x000fee0000000200 */
[C---:B--2---:R-:W-:Y:S01]  /*4fc0*/  HMMA.16816.F32.BF16 R28, R156.reuse, R172, R28 ;  /* 0x000000ac9c1c723c */ /* 0x044fe2000004181c */
[----:B------:R-:W2:Y:S07]  /*4fd0*/  LDSM.16.M88.4 R180, [R200+0x6100] ;  /* 0x00610000c8b4783b */ /* 0x000eae0000000200 */
[----:B------:R-:W-:Y:S01]  /*4fe0*/  HMMA.16816.F32.BF16 R32, R156, R174, R32 ;  /* 0x000000ae9c20723c */ /* 0x000fe20000041820 */
[----:B------:R-:W1:Y:S07]  /*4ff0*/  LDSM.16.M88.4 R136, [R200+0x6900] ;  /* 0x00690000c888783b */ /* 0x000e6e0000000200 */
[----:B------:R-:W1:Y:S07]  /*5000*/  LDSM.16.M88.4 R140, [R200+0x7100] ;  /* 0x00710000c88c783b */ /* 0x000e6e0000000200 */
[----:B------:R-:W0:Y:S07]  /*5010*/  LDGDEPBAR ;  /* 0x00000000000079af */ /* 0x000e2e0000000000 */
[----:B------:R-:W3:Y:S07]  /*5020*/  LDSM.16.M88.4 R144, [R200+0x7900] ;  /* 0x00790000c890783b */ /* 0x000eee0000000200 */
[----:B------:R-:W-:Y:S01]  /*5030*/  LDSM.16.M88.4 R148, [R199+0xc100] ;  /* 0x00c10000c794783b */ /* 0x000fe20000000200 */
[C---:B--2---:R-:W-:Y:S06]  /*5040*/  HMMA.16816.F32.BF16 R4, R176.reuse, R180, R4 ;  /* 0x000000b4b004723c */ /* 0x044fec0000041804 */
[----:B------:R-:W2:Y:S02]  /*5050*/  LDSM.16.M88.4 R152, [R192] ;  /* 0x00000000c098783b */ /* 0x000ea40000000200 */
[C---:B------:R-:W-:Y:S05]  /*5060*/  HMMA.16816.F32.BF16 R8, R176.reuse, R182, R8 ;  /* 0x000000b6b008723c */ /* 0x040fea0000041808 */
[----:B------:R-:W2:Y:S03]  /*5070*/  LDSM.16.M88.4 R156, [R192+0x800] ;  /* 0x00080000c09c783b */ /* 0x000ea60000000200 */
[C---:B-1----:R-:W-:Y:S04]  /*5080*/  HMMA.16816.F32.BF16 R12, R176.reuse, R136, R12 ;  /* 0x00000088b00c723c */ /* 0x042fe8000004180c */
[----:B------:R-:W1:Y:S04]  /*5090*/  LDSM.16.M88.4 R160, [R192+0x1000] ;  /* 0x00100000c0a0783b */ /* 0x000e680000000200 */
[C---:B------:R-:W-:Y:S03]  /*50a0*/  HMMA.16816.F32.BF16 R16, R176.reuse, R138, R16 ;  /* 0x0000008ab010723c */ /* 0x040fe60000041810 */
[----:B------:R-:W1:Y:S05]  /*50b0*/  LDSM.16.M88.4 R164, [R192+0x1800] ;  /* 0x00180000c0a4783b */ /* 0x000e6a0000000200 */
[C---:B------:R-:W-:Y:S02]  /*50c0*/  HMMA.16816.F32.BF16 R20, R176.reuse, R140, R20 ;  /* 0x0000008cb014723c */ /* 0x040fe40000041814 */
[----:B------:R-:W-:Y:S06]  /*50d0*/  LDSM.16.M88.4 R168, [R206+0x10100] ;  /* 0x01010000cea8783b */ /* 0x000fec0000000200 */
[C---:B------:R-:W-:Y:S01]  /*50e0*/  HMMA.16816.F32.BF16 R24, R176.reuse, R142, R24 ;  /* 0x0000008eb018723c */ /* 0x040fe20000041818 */
[----:B------:R-:W1:Y:S07]  /*50f0*/  LDSM.16.M88.4 R172, [R205+0x8100] ;  /* 0x00810000cdac783b */ /* 0x000e6e0000000200 */
[C---:B---3--:R-:W-:Y:S01]  /*5100*/  HMMA.16816.F32.BF16 R28, R176.reuse, R144, R28 ;  /* 0x00000090b01c723c */ /* 0x048fe2000004181c */
[----:B------:R-:W3:Y:S07]  /*5110*/  LDSM.16.M88.4 R136, [R205+0x8900] ;  /* 0x00890000cd88783b */ /* 0x000eee0000000200 */
[----:B------:R-:W-:Y:S01]  /*5120*/  HMMA.16816.F32.BF16 R32, R176, R146, R32 ;  /* 0x00000092b020723c */ /* 0x000fe20000041820 */
[----:B------:R-:W3:Y:S07]  /*5130*/  LDSM.16.M88.4 R140, [R205+0x9100] ;  /* 0x00910000cd8c783b */ /* 0x000eee0000000200 */
[C---:B--2---:R-:W-:Y:S01]  /*5140*/  HMMA.16816.F32.BF16 R4, R148.reuse, R152, R4 ;  /* 0x000000989404723c */ /* 0x044fe20000041804 */
[----:B------:R-:W2:Y:S07]  /*5150*/  LDSM.16.M88.4 R144, [R205+0x9900] ;  /* 0x00990000cd90783b */ /* 0x000eae0000000200 */
[C---:B------:R-:W-:Y:S01]  /*5160*/  HMMA.16816.F32.BF16 R8, R148.reuse, R154, R8 ;  /* 0x0000009a9408723c */ /* 0x040fe20000041808 */
[----:B------:R-:W-:Y:S07]  /*5170*/  LDSM.16.M88.4 R176, [R202+0x10100] ;  /* 0x01010000cab0783b */ /* 0x000fee0000000200 */
[C---:B------:R-:W-:Y:S01]  /*5180*/  HMMA.16816.F32.BF16 R12, R148.reuse, R156, R12 ;  /* 0x0000009c940c723c */ /* 0x040fe2000004180c */
[----:B------:R-:W2:Y:S07]  /*5190*/  LDSM.16.M88.4 R180, [R191] ;  /* 0x00000000bfb4783b */ /* 0x000eae0000000200 */
[C---:B------:R-:W-:Y:S01]  /*51a0*/  HMMA.16816.F32.BF16 R16, R148.reuse, R158, R16 ;  /* 0x0000009e9410723c */ /* 0x040fe20000041810 */
[----:B------:R-:W-:Y:S07]  /*51b0*/  LDSM.16.M88.4 R152, [R189] ;  /* 0x00000000bd98783b */ /* 0x000fee0000000200 */
[C---:B-1----:R-:W-:Y:S01]  /*51c0*/  HMMA.16816.F32.BF16 R20, R148.reuse, R160, R20 ;  /* 0x000000a09414723c */ /* 0x042fe20000041814 */
[----:B------:R-:W-:Y:S07]  /*51d0*/  LDSM.16.M88.4 R156, [R188] ;  /* 0x00000000bc9c783b */ /* 0x000fee0000000200 */
[C---:B------:R-:W-:Y:S01]  /*51e0*/  HMMA.16816.F32.BF16 R24, R148.reuse, R162, R24 ;  /* 0x000000a29418723c */ /* 0x040fe20000041818 */
[----:B------:R-:W-:Y:S07]  /*51f0*/  LDSM.16.M88.4 R160, [R201+0x10100] ;  /* 0x01010000c9a0783b */ /* 0x000fee0000000200 */
[C---:B------:R-:W-:Y:S08]  /*5200*/  HMMA.16816.F32.BF16 R28, R148.reuse, R164, R28 ;  /* 0x000000a4941c723c */ /* 0x040ff0000004181c */
[----:B------:R-:W-:Y:S01]  /*5210*/  HMMA.16816.F32.BF16 R32, R148, R166, R32 ;  /* 0x000000a69420723c */ /* 0x000fe20000041820 */
[----:B------:R-:W1:Y:S07]  /*5220*/  LDSM.16.M88.4 R148, [R190] ;  /* 0x00000000be94783b */ /* 0x000e6e0000000200 */
[C---:B------:R-:W-:Y:S01]  /*5230*/  HMMA.16816.F32.BF16 R4, R168.reuse, R172, R4 ;  /* 0x000000aca804723c */ /* 0x040fe20000041804 */
[----:B------:R-:W1:Y:S07]  /*5240*/  LDSM.16.M88.4 R164, [R200+0x8100] ;  /* 0x00810000c8a4783b */ /* 0x000e6e0000000200 */
[C---:B------:R-:W-:Y:S01]  /*5250*/  HMMA.16816.F32.BF16 R8, R168.reuse, R174, R8 ;  /* 0x000000aea808723c */ /* 0x040fe20000041808 */
[----:B------:R-:W-:Y:S07]  /*5260*/  LDSM.16.M88.4 R172, [R192+0x2000] ;  /* 0x00200000c0ac783b */ /* 0x000fee0000000200 */
[C---:B---3--:R-:W-:Y:S08]  /*5270*/  HMMA.16816.F32.BF16 R12, R168.reuse, R136, R12 ;  /* 0x00000088a80c723c */ /* 0x048ff0000004180c */
[C---:B------:R-:W-:Y:S01]  /*5280*/  HMMA.16816.F32.BF16 R16, R168.reuse, R138, R16 ;  /* 0x0000008aa810723c */ /* 0x040fe20000041810 */
[----:B------:R-:W3:Y:S07]  /*5290*/  LDSM.16.M88.4 R136, [R200+0x8900] ;  /* 0x00890000c888783b */ /* 0x000eee0000000200 */
[C---:B------:R-:W-:Y:S08]  /*52a0*/  HMMA.16816.F32.BF16 R20, R168.reuse, R140, R20 ;  /* 0x0000008ca814723c */ /* 0x040ff00000041814 */
[C---:B------:R-:W-:Y:S01]  /*52b0*/  HMMA.16816.F32.BF16 R24, R168.reuse, R142, R24 ;  /* 0x0000008ea818723c */ /* 0x040fe20000041818 */
[----:B------:R-:W3:Y:S07]  /*52c0*/  LDSM.16.M88.4 R140, [R200+0x9100] ;  /* 0x00910000c88c783b */ /* 0x000eee0000000200 */
[C---:B--2---:R-:W-:Y:S08]  /*52d0*/  HMMA.16816.F32.BF16 R28, R168.reuse, R144, R28 ;  /* 0x00000090a81c723c */ /* 0x044ff0000004181c */
[----:B------:R-:W-:Y:S01]  /*52e0*/  HMMA.16816.F32.BF16 R32, R168, R146, R32 ;  /* 0x00000092a820723c */ /* 0x000fe20000041820 */
[----:B------:R-:W2:Y:S07]  /*52f0*/  LDSM.16.M88.4 R144, [R200+0x9900] ;  /* 0x00990000c890783b */ /* 0x000eae0000000200 */
[C---:B------:R-:W-:Y:S01]  /*5300*/  HMMA.16816.F32.BF16 R4, R176.reuse, R180, R4 ;  /* 0x000000b4b004723c */ /* 0x040fe20000041804 */
[----:B------:R-:W2:Y:S07]  /*5310*/  LDSM.16.M88.4 R168, [R199+0x10100] ;  /* 0x01010000c7a8783b */ /* 0x000eae0000000200 */
[C---:B------:R-:W-:Y:S01]  /*5320*/  HMMA.16816.F32.BF16 R8, R176.reuse, R182, R8 ;  /* 0x000000b6b008723c */ /* 0x040fe20000041808 */
[----:B------:R-:W-:Y:S07]  /*5330*/  LDSM.16.M88.4 R180, [R205+0xa100] ;  /* 0x00a10000cdb4783b */ /* 0x000fee0000000200 */
[C---:B-1----:R-:W-:Y:S08]  /*5340*/  HMMA.16816.F32.BF16 R12, R176.reuse, R148, R12 ;  /* 0x00000094b00c723c */ /* 0x042ff0000004180c */
[C---:B------:R-:W-:Y:S01]  /*5350*/  HMMA.16816.F32.BF16 R16, R176.reuse, R150, R16 ;  /* 0x00000096b010723c */ /* 0x040fe20000041810 */
[----:B------:R-:W1:Y:S07]  /*5360*/  LDSM.16.M88.4 R148, [R192+0x2800] ;  /* 0x00280000c094783b */ /* 0x000e6e0000000200 */
[C---:B------:R-:W-:Y:S08]  /*5370*/  HMMA.16816.F32.BF16 R20, R176.reuse, R152, R20 ;  /* 0x00000098b014723c */ /* 0x040ff00000041814 */
[C---:B------:R-:W-:Y:S01]  /*5380*/  HMMA.16816.F32.BF16 R24, R176.reuse, R154, R24 ;  /* 0x0000009ab018723c */ /* 0x040fe20000041818 */
[----:B------:R-:W1:Y:S07]  /*5390*/  LDSM.16.M88.4 R152, [R192+0x3000] ;  /* 0x00300000c098783b */ /* 0x000e6e0000000200 */
[C---:B------:R-:W-:Y:S08]  /*53a0*/  HMMA.16816.F32.BF16 R28, R176.reuse, R156, R28 ;  /* 0x0000009cb01c723c */ /* 0x040ff0000004181c */
[----:B------:R-:W-:Y:S01]  /*53b0*/  HMMA.16816.F32.BF16 R32, R176, R158, R32 ;  /* 0x0000009eb020723c */ /* 0x000fe20000041820 */
[----:B------:R-:W1:Y:S07]  /*53c0*/  LDSM.16.M88.4 R156, [R192+0x3800] ;  /* 0x00380000c09c783b */ /* 0x000e6e0000000200 */
[C---:B------:R-:W-:Y:S01]  /*53d0*/  HMMA.16816.F32.BF16 R4, R160.reuse, R164, R4 ;  /* 0x000000a4a004723c */ /* 0x040fe20000041804 */
[----:B------:R-:W1:Y:S07]  /*53e0*/  LDSM.16.M88.4 R176, [R206+0x14100] ;  /* 0x01410000ceb0783b */ /* 0x000e6e0000000200 */
[C---:B------:R-:W-:Y:S01]  /*53f0*/  HMMA.16816.F32.BF16 R8, R160.reuse, R166, R8 ;  /* 0x000000a6a008723c */ /* 0x040fe20000041808 */
[----:B------:R-:W-:Y:S07]  /*5400*/  LDSM.16.M88.4 R164, [R187] ;  /* 0x00000000bba4783b */ /* 0x000fee0000000200 */
        /* <DEDUP_REMOVED lines=15> */
[----:B------:R-:W1:Y:S07]  /*5500*/  LDSM.16.M88.4 R148, [R186] ;  /* 0x00000000ba94783b */ /* 0x000e6e0000000200 */
[C---:B------:R-:W-:Y:S08]  /*5510*/  HMMA.16816.F32.BF16 R20, R168.reuse, R152, R20 ;  /* 0x00000098a814723c */ /* 0x040ff00000041814 */
[C---:B------:R-:W-:Y:S01]  /*5520*/  HMMA.16816.F32.BF16 R24, R168.reuse, R154, R24 ;  /* 0x0000009aa818723c */ /* 0x040fe20000041818 */
[----:B------:R-:W1:Y:S07]  /*5530*/  LDSM.16.M88.4 R152, [R185] ;  /* 0x00000000b998783b */ /* 0x000e6e0000000200 */
[C---:B------:R-:W-:Y:S08]  /*5540*/  HMMA.16816.F32.BF16 R28, R168.reuse, R156, R28 ;  /* 0x0000009ca81c723c */ /* 0x040ff0000004181c */
[----:B------:R-:W-:Y:S01]  /*5550*/  HMMA.16816.F32.BF16 R32, R168, R158, R32 ;  /* 0x0000009ea820723c */ /* 0x000fe20000041820 */
[----:B------:R-:W1:Y:S07]  /*5560*/  LDSM.16.M88.4 R156, [R184] ;  /* 0x00000000b89c783b */ /* 0x000e6e0000000200 */
[----:B------:R-:W1:Y:S01]  /*5570*/  LDSM.16.M88.4 R168, [R201+0x14100] ;  /* 0x01410000c9a8783b */ /* 0x000e620000000200 */
[C---:B------:R-:W-:Y:S08]  /*5580*/  HMMA.16816.F32.BF16 R4, R176.reuse, R180, R4 ;  /* 0x000000b4b004723c */ /* 0x040ff00000041804 */
[C---:B------:R-:W-:Y:S01]  /*5590*/  HMMA.16816.F32.BF16 R8, R176.reuse, R182, R8 ;  /* 0x000000b6b008723c */ /* 0x040fe20000041808 */
[----:B------:R-:W-:Y:S07]  /*55a0*/  LDSM.16.M88.4 R180, [R192+0x4000] ;  /* 0x00400000c0b4783b */ /* 0x000fee0000000200 */
[C---:B---3--:R-:W-:Y:S08]  /*55b0*/  HMMA.16816.F32.BF16 R12, R176.reuse, R136, R12 ;  /* 0x00000088b00c723c */ /* 0x048ff0000004180c */
[C---:B------:R-:W-:Y:S01]  /*55c0*/  HMMA.16816.F32.BF16 R16, R176.reuse, R138, R16 ;  /* 0x0000008ab010723c */ /* 0x040fe20000041810 */
[----:B------:R-:W3:Y:S07]  /*55d0*/  LDSM.16.M88.4 R136, [R200+0xa900] ;  /* 0x00a90000c888783b */ /* 0x000eee0000000200 */
[C---:B------:R-:W-:Y:S08]  /*55e0*/  HMMA.16816.F32.BF16 R20, R176.reuse, R140, R20 ;  /* 0x0000008cb014723c */ /* 0x040ff00000041814 */
[C---:B------:R-:W-:Y:S01]  /*55f0*/  HMMA.16816.F32.BF16 R24, R176.reuse, R142, R24 ;  /* 0x0000008eb018723c */ /* 0x040fe20000041818 */
[----:B------:R-:W1:Y:S07]  /*5600*/  LDSM.16.M88.4 R140, [R200+0xb100] ;  /* 0x00b10000c88c783b */ /* 0x000e6e0000000200 */
[C---:B--2---:R-:W-:Y:S08]  /*5610*/  HMMA.16816.F32.BF16 R28, R176.reuse, R144, R28 ;  /* 0x00000090b01c723c */ /* 0x044ff0000004181c */
[----:B------:R-:W-:Y:S01]  /*5620*/  HMMA.16816.F32.BF16 R32, R176, R146, R32 ;  /* 0x00000092b020723c */ /* 0x000fe20000041820 */
[----:B------:R-:W2:Y:S07]  /*5630*/  LDSM.16.M88.4 R144, [R200+0xb900] ;  /* 0x00b90000c890783b */ /* 0x000eae0000000200 */
[----:B------:R-:W2:Y:S01]  /*5640*/  LDSM.16.M88.4 R176, [R199+0x14100] ;  /* 0x01410000c7b0783b */ /* 0x000ea20000000200 */
[C---:B------:R-:W-:Y:S08]  /*5650*/  HMMA.16816.F32.BF16 R4, R160.reuse, R164, R4 ;  /* 0x000000a4a004723c */ /* 0x040ff00000041804 */
[C---:B------:R-:W-:Y:S08]  /*5660*/  HMMA.16816.F32.BF16 R8, R160.reuse, R166, R8 ;  /* 0x000000a6a008723c */ /* 0x040ff00000041808 */
[C---:B-1----:R-:W-:Y:S08]  /*5670*/  HMMA.16816.F32.BF16 R12, R160.reuse, R148, R12 ;  /* 0x00000094a00c723c */ /* 0x042ff0000004180c */
[C---:B------:R-:W-:Y:S08]  /*5680*/  HMMA.16816.F32.BF16 R16, R160.reuse, R150, R16 ;  /* 0x00000096a010723c */ /* 0x040ff00000041810 */
[C---:B------:R-:W-:Y:S08]  /*5690*/  HMMA.16816.F32.BF16 R20, R160.reuse, R152, R20 ;  /* 0x00000098a014723c */ /* 0x040ff00000041814 */
[C---:B------:R-:W-:Y:S08]  /*56a0*/  HMMA.16816.F32.BF16 R24, R160.reuse, R154, R24 ;  /* 0x0000009aa018723c */ /* 0x040ff00000041818 */
[C---:B------:R-:W-:Y:S08]  /*56b0*/  HMMA.16816.F32.BF16 R28, R160.reuse, R156, R28 ;  /* 0x0000009ca01c723c */ /* 0x040ff0000004181c */
[----:B------:R-:W-:Y:S08]  /*56c0*/  HMMA.16816.F32.BF16 R32, R160, R158, R32 ;  /* 0x0000009ea020723c */ /* 0x000ff00000041820 */
[C---:B------:R-:W-:Y:S08]  /*56d0*/  HMMA.16816.F32.BF16 R4, R168.reuse, R172, R4 ;  /* 0x000000aca804723c */ /* 0x040ff00000041804 */
[C---:B------:R-:W-:Y:S08]  /*56e0*/  HMMA.16816.F32.BF16 R8, R168.reuse, R174, R8 ;  /* 0x000000aea808723c */ /* 0x040ff00000041808 */
[C---:B---3--:R-:W-:Y:S08]  /*56f0*/  HMMA.16816.F32.BF16 R12, R168.reuse, R136, R12 ;  /* 0x00000088a80c723c */ /* 0x048ff0000004180c */
[C---:B------:R-:W-:Y:S01]  /*5700*/  HMMA.16816.F32.BF16 R16, R168.reuse, R138, R16 ;  /* 0x0000008aa810723c */ /* 0x040fe20000041810 */
[----:B------:R-:W1:Y:S07]  /*5710*/  LDSM.16.M88.4 R136, [R192+0x4800] ;  /* 0x00480000c088783b */ /* 0x000e6e0000000200 */
[C---:B------:R-:W-:Y:S08]  /*5720*/  HMMA.16816.F32.BF16 R20, R168.reuse, R140, R20 ;  /* 0x0000008ca814723c */ /* 0x040ff00000041814 */
[C---:B------:R-:W-:Y:S01]  /*5730*/  HMMA.16816.F32.BF16 R24, R168.reuse, R142, R24 ;  /* 0x0000008ea818723c */ /* 0x040fe20000041818 */
[----:B------:R-:W3:Y:S07]  /*5740*/  LDSM.16.M88.4 R140, [R192+0x5000] ;  /* 0x00500000c08c783b */ /* 0x000eee0000000200 */
[C---:B--2---:R-:W-:Y:S08]  /*5750*/  HMMA.16816.F32.BF16 R28, R168.reuse, R144, R28 ;  /* 0x00000090a81c723c */ /* 0x044ff0000004181c */
[----:B------:R-:W-:Y:S08]  /*5760*/  HMMA.16816.F32.BF16 R32, R168, R146, R32 ;  /* 0x00000092a820723c */ /* 0x000ff00000041820 */
[C---:B------:R-:W-:Y:S08]  /*5770*/  HMMA.16816.F32.BF16 R4, R176.reuse, R180, R4 ;  /* 0x000000b4b004723c */ /* 0x040ff00000041804 */
[C---:B------:R-:W-:Y:S08]  /*5780*/  HMMA.16816.F32.BF16 R8, R176.reuse, R182, R8 ;  /* 0x000000b6b008723c */ /* 0x040ff00000041808 */
[C---:B-1----:R-:W-:Y:S08]  /*5790*/  HMMA.16816.F32.BF16 R12, R176.reuse, R136, R12 ;  /* 0x00000088b00c723c */ /* 0x042ff0000004180c */
[C---:B------:R-:W-:Y:S01]  /*57a0*/  HMMA.16816.F32.BF16 R16, R176.reuse, R138, R16 ;  /* 0x0000008ab010723c */ /* 0x040fe20000041810 */
[----:B------:R-:W1:Y:S01]  /*57b0*/  LDSM.16.M88.4 R136, [R192+0x5800] ;  /* 0x00580000c088783b */ /* 0x000e620000000200 */
[----:B------:R-:W-:Y:S04]  /*57c0*/  DEPBAR.LE SB0, 0x0 ;  /* 0x000080000000791a */ /* 0x000fe80000000000 */
[----:B------:R-:W-:Y:S02]  /*57d0*/  FMUL.FTZ R244, R4, c[0x0][0x320] ;  /* 0x0000c80004f47a20 */ /* 0x000fe40000410000 */
[C---:B---3--:R-:W-:Y:S04]  /*57e0*/  HMMA.16816.F32.BF16 R20, R176.reuse, R140, R20 ;  /* 0x0000008cb014723c */ /* 0x048fe80000041814 */
[----:B------:R-:W2:Y:S01]  /*57f0*/  MUFU.TANH R244, R244 ;  /* 0x000000f400f47308 */ /* 0x000ea20000002400 */
[----:B------:R-:W-:Y:S01]  /*5800*/  BAR.SYNC.DEFER_BLOCKING 0x0 ;  /* 0x0000000000007b1d */ /* 0x000fe20000010000 */
[----:B------:R-:W-:Y:S02]  /*5810*/  FMUL.FTZ R242, R5, c[0x0][0x320] ;  /* 0x0000c80005f27a20 */ /* 0x000fe40000410000 */
[C---:B------:R-:W-:Y:S04]  /*5820*/  HMMA.16816.F32.BF16 R24, R176.reuse, R142, R24 ;  /* 0x0000008eb018723c */ /* 0x040fe80000041818 */
[----:B------:R-:W-:Y:S02]  /*5830*/  FMUL.FTZ R245, R6, c[0x0][0x320] ;  /* 0x0000c80006f57a20 */ /* 0x000fe40000410000 */
[----:B------:R-:W3:Y:S01]  /*5840*/  MUFU.TANH R242, R242 ;  /* 0x000000f200f27308 */ /* 0x000ee20000002400 */
[----:B------:R-:W-:Y:S02]  /*5850*/  FMUL.FTZ R243, R7, c[0x0][0x320] ;  /* 0x0000c80007f37a20 */ /* 0x000fe40000410000 */
[----:B------:R-:W-:Y:S03]  /*5860*/  FMUL.FTZ R246, R8, c[0x0][0x320] ;  /* 0x0000c80008f67a20 */ /* 0x000fe60000410000 */
[----:B------:R-:W-:Y:S02]  /*5870*/  FMUL.FTZ R248, R9, c[0x0][0x320] ;  /* 0x0000c80009f87a20 */ /* 0x000fe40000410000 */
[----:B------:R-:W-:Y:S02]  /*5880*/  FMUL.FTZ R249, R10, c[0x0][0x320] ;  /* 0x0000c8000af97a20 */ /* 0x000fe40000410000 */
[----:B------:R-:W2:Y:S01]  /*5890*/  MUFU.TANH R245, R245 ;  /* 0x000000f500f57308 */ /* 0x000ea20000002400 */
[----:B------:R-:W-:Y:S02]  /*58a0*/  FMUL.FTZ R247, R11, c[0x0][0x320] ;  /* 0x0000c8000bf77a20 */ /* 0x000fe40000410000 */
[----:B------:R-:W-:Y:S02]  /*58b0*/  FMUL.FTZ R240, R12, c[0x0][0x320] ;  /* 0x0000c8000cf07a20 */ /* 0x000fe40000410000 */
[----:B------:R-:W-:Y:S02]  /*58c0*/  FMUL.FTZ R238, R13, c[0x0][0x320] ;  /* 0x0000c8000dee7a20 */ /* 0x000fe40000410000 */
[----:B------:R-:W-:Y:S01]  /*58d0*/  FMUL.FTZ R241, R14, c[0x0][0x320] ;  /* 0x0000c8000ef17a20 */ /* 0x000fe20000410000 */
[C---:B-1----:R-:W-:Y:S02]  /*58e0*/  HMMA.16816.F32.BF16 R28, R176.reuse, R136, R28 ;  /* 0x00000088b01c723c */ /* 0x042fe4000004181c */
[----:B------:R-:W1:Y:S01]  /*58f0*/  MUFU.TANH R243, R243 ;  /* 0x000000f300f37308 */ /* 0x000e620000002400 */
[----:B------:R-:W-:Y:S02]  /*5900*/  FMUL.FTZ R239, R15, c[0x0][0x320] ;  /* 0x0000c8000fef7a20 */ /* 0x000fe40000410000 */
[----:B------:R-:W-:Y:S02]  /*5910*/  FMUL.FTZ R236, R16, c[0x0][0x320] ;  /* 0x0000c80010ec7a20 */ /* 0x000fe40000410000 */
[----:B------:R-:W-:Y:S01]  /*5920*/  FMUL.FTZ R234, R17, c[0x0][0x320] ;  /* 0x0000c80011ea7a20 */ /* 0x000fe20000410000 */
[----:B------:R-:W-:Y:S04]  /*5930*/  HMMA.16816.F32.BF16 R32, R176, R138, R32 ;  /* 0x0000008ab020723c */ /* 0x000fe80000041820 */
[----:B------:R-:W1:Y:S01]  /*5940*/  MUFU.TANH R246, R246 ;  /* 0x000000f600f67308 */ /* 0x000e620000002400 */
[----:B------:R-:W-:Y:S02]  /*5950*/  FMUL.FTZ R237, R18, c[0x0][0x320] ;  /* 0x0000c80012ed7a20 */ /* 0x000fe40000410000 */
[----:B------:R-:W-:Y:S02]  /*5960*/  FMUL.FTZ R235, R19, c[0x0][0x320] ;  /* 0x0000c80013eb7a20 */ /* 0x000fe40000410000 */
[----:B------:R-:W-:Y:S03]  /*5970*/  FMUL.FTZ R232, R20, c[0x0][0x320] ;  /* 0x0000c80014e87a20 */ /* 0x000fe60000410000 */
[----:B------:R-:W-:Y:S02]  /*5980*/  FMUL.FTZ R230, R21, c[0x0][0x320] ;  /* 0x0000c80015e67a20 */ /* 0x000fe40000410000 */
[----:B------:R-:W1:Y:S01]  /*5990*/  MUFU.TANH R248, R248 ;  /* 0x000000f800f87308 */ /* 0x000e620000002400 */
[----:B------:R-:W-:Y:S02]  /*59a0*/  FMUL.FTZ R233, R22, c[0x0][0x320] ;  /* 0x0000c80016e97a20 */ /* 0x000fe40000410000 */
[----:B------:R-:W-:Y:S02]  /*59b0*/  FMUL.FTZ R231, R23, c[0x0][0x320] ;  /* 0x0000c80017e77a20 */ /* 0x000fe40000410000 */
[----:B----4-:R-:W-:Y:S02]  /*59c0*/  FMUL.FTZ R228, R24, c[0x0][0x320] ;  /* 0x0000c80018e47a20 */ /* 0x010fe40000410000 */
[----:B------:R-:W-:Y:S02]  /*59d0*/  FMUL.FTZ R226, R25, c[0x0][0x320] ;  /* 0x0000c80019e27a20 */ /* 0x000fe40000410000 */
[----:B------:R-:W-:Y:S01]  /*59e0*/  FMUL.FTZ R229, R26, c[0x0][0x320] ;  /* 0x0000c8001ae57a20 */ /* 0x000fe20000410000 */
[----:B------:R-:W4:Y:S01]  /*59f0*/  MUFU.TANH R249, R249 ;  /* 0x000000f900f97308 */ /* 0x000f220000002400 */
[----:B------:R-:W-:Y:S02]  /*5a00*/  FMUL.FTZ R227, R27, c[0x0][0x320] ;  /* 0x0000c8001be37a20 */ /* 0x000fe40000410000 */
[----:B-----5:R-:W-:Y:S02]  /*5a10*/  FMUL.FTZ R222, R28, c[0x0][0x320] ;  /* 0x0000c8001cde7a20 */ /* 0x020fe40000410000 */
[----:B------:R-:W-:Y:S02]  /*5a20*/  FMUL.FTZ R224, R29, c[0x0][0x320] ;  /* 0x0000c8001de07a20 */ /* 0x000fe40000410000 */
[----:B------:R-:W-:Y:S02]  /*5a30*/  FMUL.FTZ R225, R30, c[0x0][0x320] ;  /* 0x0000c8001ee17a20 */ /* 0x000fe40000410000 */
[----:B------:R-:W-:Y:S01]  /*5a40*/  FMUL.FTZ R223, R31, c[0x0][0x320] ;  /* 0x0000c8001fdf7a20 */ /* 0x000fe20000410000 */
[----:B------:R-:W1:Y:S01]  /*5a50*/  MUFU.TANH R247, R247 ;  /* 0x000000f700f77308 */ /* 0x000e620000002400 */
[----:B------:R-:W-:Y:S02]  /*5a60*/  FMUL.FTZ R220, R32, c[0x0][0x320] ;  /* 0x0000c80020dc7a20 */ /* 0x000fe40000410000 */
[----:B------:R-:W-:Y:S02]  /*5a70*/  FMUL.FTZ R218, R33, c[0x0][0x320] ;  /* 0x0000c80021da7a20 */ /* 0x000fe40000410000 */
[----:B------:R-:W-:Y:S02]  /*5a80*/  FMUL.FTZ R134, R34, c[0x0][0x320] ;  /* 0x0000c80022867a20 */ /* 0x000fe40000410000 */
[----:B------:R-:W-:Y:S03]  /*5a90*/  FMUL.FTZ R35, R35, c[0x0][0x320] ;  /* 0x0000c80023237a20 */ /* 0x000fe60000410000 */
[----:B------:R-:W1:Y:S10]  /*5aa0*/  MUFU.TANH R240, R240 ;  /* 0x000000f000f07308 */ /* 0x000e740000002400 */
        /* <DEDUP_REMOVED lines=22> */
[----:B------:R1:W1:Y:S02]  /*5c10*/  MUFU.TANH R133, R35 ;  /* 0x0000002300857308 */ /* 0x0002640000002400 */
[----:B-1234-:R-:W-:-:S05]  /*5c20*/  @P4 BRA `(.L_x_14) ;  /* 0xffffec4000004947 */ /* 0x01efca000383ffff */
.L_x_13:
[----:B------:R-:W-:Y:S01]  /*5c30*/  FMNMX.FTZ R2, R245, R0, !PT ;  /* 0x00000000f5027209 */ /* 0x000fe20007810000 */
[----:B-1----:R-:W-:Y:S01]  /*5c40*/  LDSM.16.MT88.4 R12, [R203+0x100] ;  /* 0x00010000cb0c783b */ /* 0x002fe20000004200 */
[----:B------:R-:W-:Y:S01]  /*5c50*/  FMNMX.FTZ R11, R244, R135, !PT ;  /* 0x00000087f40b7209 */ /* 0x000fe20007810000 */
[----:B------:R-:W-:Y:S01]  /*5c60*/  UISETP.GT.AND UP0, UPT, UR6, UR7, UPT ;  /* 0x000000070600728c */ /* 0x000fe2000bf04270 */
[----:B------:R-:W-:Y:S01]  /*5c70*/  FMNMX.FTZ R2, R243, R2, !PT ;  /* 0x00000002f3027209 */ /* 0x000fe20007810000 */
[----:B------:R-:W-:Y:S01]  /*5c80*/  UIADD3 UR6, UR6, -0x1, URZ ;  /* 0xffffffff06067890 */ /* 0x000fe2000fffe03f */
[----:B------:R-:W-:Y:S02]  /*5c90*/  FMNMX.FTZ R11, R242, R11, !PT ;  /* 0x0000000bf20b7209 */ /* 0x000fe40007810000 */
[----:B------:R-:W-:Y:S01]  /*5ca0*/  FMNMX.FTZ R2, R249, R2, !PT ;  /* 0x00000002f9027209 */ /* 0x000fe20007810000 */
[----:B------:R-:W-:Y:S01]  /*5cb0*/  LDSM.16.MT88.4 R20, [R198+0x100] ;  /* 0x00010000c614783b */ /* 0x000fe20000004200 */
[----:B------:R-:W-:Y:S02]  /*5cc0*/  FMNMX.FTZ R11, R246, R11, !PT ;  /* 0x0000000bf60b7209 */ /* 0x000fe40007810000 */
[----:B------:R-:W-:Y:S02]  /*5cd0*/  FMNMX.FTZ R2, R247, R2, !PT ;  /* 0x00000002f7027209 */ /* 0x000fe40007810000 */
        /* <DEDUP_REMOVED lines=31> */
[----:B------:R-:W-:Y:S01]  /*5ed0*/  PLOP3.LUT P4, PT, PT, PT, UP0, 0x80, 0x0 ;  /* 0x000000000000781c */ /* 0x000fe20003f8f008 */
[----:B------:R-:W-:Y:S08]  /*5ee0*/  SHFL.BFLY PT, R2, R7, 0x2, 0x1f ;  /* 0x0c401f0007027f89 */ /* 0x000ff000000e0000 */
[----:B------:R-:W1:Y:S08]  /*5ef0*/  SHFL.BFLY PT, R6, R5, 0x2, 0x1f ;  /* 0x0c401f0005067f89 */ /* 0x000e7000000e0000 */
[----:B------:R-:W-:Y:S08]  /*5f00*/  LDSM.16.MT88.4 R160, [R196+0x3900] ;  /* 0x00390000c4a0783b */ /* 0x000ff00000004200 */
[----:B------:R-:W-:Y:S08]  /*5f10*/  LDSM.16.MT88.4 R164, [R203+0x5900] ;  /* 0x00590000cba4783b */ /* 0x000ff00000004200 */
[----:B------:R-:W0:Y:S01]  /*5f20*/  LDGDEPBAR ;  /* 0x00000000000079af */ /* 0x000e220000000000 */
[----:B-1----:R-:W-:Y:S02]  /*5f30*/  FMNMX.FTZ R9, R5, R6, !PT ;  /* 0x0000000605097209 */ /* 0x002fe40007810000 */
[----:B------:R-:W-:Y:S05]  /*5f40*/  FMNMX.FTZ R4, R7, R2, !PT ;  /* 0x0000000207047209 */ /* 0x000fea0007810000 */
[----:B------:R-:W1:Y:S08]  /*5f50*/  SHFL.BFLY PT, R132, R9, 0x1, 0x1f ;  /* 0x0c201f0009847f89 */ /* 0x000e7000000e0000 */
[----:B------:R-:W2:Y:S01]  /*5f60*/  SHFL.BFLY PT, R3, R4, 0x1, 0x1f ;  /* 0x0c201f0004037f89 */ /* 0x000ea200000e0000 */
[----:B-1----:R-:W-:Y:S05]  /*5f70*/  FMNMX.FTZ R132, R9, R132, !PT ;  /* 0x0000008409847209 */ /* 0x002fea0007810000 */
[C---:B------:R-:W-:Y:S02]  /*5f80*/  FMUL.FTZ R145, R132.reuse, c[0x0][0x2d0] ;  /* 0x0000b40084917a20 */ /* 0x040fe40000410000 */
[----:B------:R-:W-:Y:S01]  /*5f90*/  FADD.FTZ R2, -R132, R135 ;  /* 0x0000008784027221 */ /* 0x000fe20000010100 */
[----:B--2---:R-:W-:Y:S01]  /*5fa0*/  FMNMX.FTZ R3, R3, R4, !PT ;  /* 0x0000000403037209 */ /* 0x004fe20007810000 */
[--C-:B------:R-:W-:Y:S01]  /*5fb0*/  FFMA.FTZ R175, R244, c[0x0][0x2d0], -R145.reuse ;  /* 0x0000b400f4af7a23 */ /* 0x100fe20000010891 */
[----:B------:R-:W-:Y:S01]  /*5fc0*/  MOV R135, R132 ;  /* 0x0000008400877202 */ /* 0x000fe20000000f00 */
[--C-:B------:R-:W-:Y:S02]  /*5fd0*/  FFMA.FTZ R174, R242, c[0x0][0x2d0], -R145.reuse ;  /* 0x0000b400f2ae7a23 */ /* 0x100fe40000010891 */
[C---:B------:R-:W-:Y:S02]  /*5fe0*/  FMUL.FTZ R144, R3.reuse, c[0x0][0x2d0] ;  /* 0x0000b40003907a20 */ /* 0x040fe40000410000 */
[----:B------:R-:W-:Y:S01]  /*5ff0*/  FADD.FTZ R5, -R3, R0 ;  /* 0x0000000003057221 */ /* 0x000fe20000010100 */
[----:B------:R-:W-:Y:S01]  /*6000*/  MUFU.EX2 R175, R175 ;  /* 0x000000af00af7308 */ /* 0x000fe20000000800 */
[--C-:B------:R-:W-:Y:S02]  /*6010*/  FFMA.FTZ R173, R246, c[0x0][0x2d0], -R145.reuse ;  /* 0x0000b400f6ad7a23 */ /* 0x100fe40000010891 */
[--C-:B------:R-:W-:Y:S02]  /*6020*/  FFMA.FTZ R172, R248, c[0x0][0x2d0], -R145.reuse ;  /* 0x0000b400f8ac7a23 */ /* 0x100fe40000010891 */
[--C-:B------:R-:W-:Y:S02]  /*6030*/  FFMA.FTZ R171, R245, c[0x0][0x2d0], -R144.reuse ;  /* 0x0000b400f5ab7a23 */ /* 0x100fe40000010890 */
[--C-:B------:R-:W-:Y:S02]  /*6040*/  FFMA.FTZ R170, R243, c[0x0][0x2d0], -R144.reuse ;  /* 0x0000b400f3aa7a23 */ /* 0x100fe40000010890 */
[--C-:B------:R-:W-:Y:S01]  /*6050*/  FFMA.FTZ R169, R249, c[0x0][0x2d0], -R144.reuse ;  /* 0x0000b400f9a97a23 */ /* 0x100fe20000010890 */
[----:B------:R-:W-:Y:S01]  /*6060*/  MUFU.EX2 R174, R174 ;  /* 0x000000ae00ae7308 */ /* 0x000fe20000000800 */
[--C-:B------:R-:W-:Y:S02]  /*6070*/  FFMA.FTZ R168, R247, c[0x0][0x2d0], -R144.reuse ;  /* 0x0000b400f7a87a23 */ /* 0x100fe40000010890 */
[----:B------:R-:W-:Y:S02]  /*6080*/  FMUL.FTZ R0, R5, c[0x0][0x2d0] ;  /* 0x0000b40005007a20 */ /* 0x000fe40000410000 */
[----:B------:R-:W-:Y:S02]  /*6090*/  FMUL.FTZ R6, R2, c[0x0][0x2d0] ;  /* 0x0000b40002067a20 */ /* 0x000fe40000410000 */
[--C-:B------:R-:W-:Y:S02]  /*60a0*/  FFMA.FTZ R176, R240, c[0x0][0x2d0], -R145.reuse ;  /* 0x0000b400f0b07a23 */ /* 0x100fe40000010891 */
[--C-:B------:R-:W-:Y:S01]  /*60b0*/  FFMA.FTZ R177, R238, c[0x0][0x2d0], -R145.reuse ;  /* 0x0000b400eeb17a23 */ /* 0x100fe20000010891 */
[----:B------:R-:W1:Y:S01]  /*60c0*/  MUFU.EX2 R2, R6 ;  /* 0x0000000600027308 */ /* 0x000e620000000800 */
[--C-:B------:R-:W-:Y:S02]  /*60d0*/  FFMA.FTZ R178, R241, c[0x0][0x2d0], -R144.reuse ;  /* 0x0000b400f1b27a23 */ /* 0x100fe40000010890 */
[--C-:B------:R-:W-:Y:S02]  /*60e0*/  FFMA.FTZ R179, R239, c[0x0][0x2d0], -R144.reuse ;  /* 0x0000b400efb37a23 */ /* 0x100fe40000010890 */
[--C-:B------:R-:W-:Y:S02]  /*60f0*/  FFMA.FTZ R180, R236, c[0x0][0x2d0], -R145.reuse ;  /* 0x0000b400ecb47a23 */ /* 0x100fe40000010891 */
[--C-:B------:R-:W-:Y:S02]  /*6100*/  FFMA.FTZ R181, R234, c[0x0][0x2d0], -R145.reuse ;  /* 0x0000b400eab57a23 */ /* 0x100fe40000010891 */
[--C-:B------:R-:W-:Y:S01]  /*6110*/  FFMA.FTZ R182, R237, c[0x0][0x2d0], -R144.reuse ;  /* 0x0000b400edb67a23 */ /* 0x100fe20000010890 */
[----:B------:R-:W2:Y:S01]  /*6120*/  MUFU.EX2 R0, R0 ;  /* 0x0000000000007308 */ /* 0x000ea20000000800 */
[--C-:B------:R-:W-:Y:S02]  /*6130*/  FFMA.FTZ R183, R235, c[0x0][0x2d0], -R144.reuse ;  /* 0x0000b400ebb77a23 */ /* 0x100fe40000010890 */
[--C-:B------:R-:W-:Y:S02]  /*6140*/  FFMA.FTZ R232, R232, c[0x0][0x2d0], -R145.reuse ;  /* 0x0000b400e8e87a23 */ /* 0x100fe40000010891 */
[--C-:B------:R-:W-:Y:S02]  /*6150*/  FFMA.FTZ R235, R230, c[0x0][0x2d0], -R145.reuse ;  /* 0x0000b400e6eb7a23 */ /* 0x100fe40000010891 */
[--C-:B------:R-:W-:Y:S02]  /*6160*/  FFMA.FTZ R230, R233, c[0x0][0x2d0], -R144.reuse ;  /* 0x0000b400e9e67a23 */ /* 0x100fe40000010890 */
[--C-:B------:R-:W-:Y:S01]  /*6170*/  FFMA.FTZ R231, R231, c[0x0][0x2d0], -R144.reuse ;  /* 0x0000b400e7e77a23 */ /* 0x100fe20000010890 */
[----:B------:R-:W-:Y:S01]  /*6180*/  MUFU.EX2 R173, R173 ;  /* 0x000000ad00ad7308 */ /* 0x000fe20000000800 */
[--C-:B------:R-:W-:Y:S02]  /*6190*/  FFMA.FTZ R228, R228, c[0x0][0x2d0], -R145.reuse ;  /* 0x0000b400e4e47a23 */ /* 0x100fe40000010891 */
[--C-:B------:R-:W-:Y:S02]  /*61a0*/  FFMA.FTZ R233, R226, c[0x0][0x2d0], -R145.reuse ;  /* 0x0000b400e2e97a23 */ /* 0x100fe40000010891 */
[----:B-1----:R-:W-:Y:S01]  /*61b0*/  FMUL.FTZ R4, R2, R128 ;  /* 0x0000008002047220 */ /* 0x002fe20000410000 */
[----:B------:R-:W-:Y:S01]  /*61c0*/  F2FP.BF16.PACK_AB R128, R174, R175 ;  /* 0x000000afae80723e */ /* 0x000fe200000010ff */
[C---:B------:R-:W-:Y:S02]  /*61d0*/  FMUL.FTZ R5, R2.reuse, R129 ;  /* 0x0000008102057220 */ /* 0x040fe40000410000 */
[C---:B------:R-:W-:Y:S01]  /*61e0*/  FMUL.FTZ R8, R2.reuse, R124 ;  /* 0x0000007c02087220 */ /* 0x040fe20000410000 */
[----:B------:R-:W1:Y:S01]  /*61f0*/  MUFU.EX2 R172, R172 ;  /* 0x000000ac00ac7308 */ /* 0x000e620000000800 */
[C---:B------:R-:W-:Y:S02]  /*6200*/  FMUL.FTZ R9, R2.reuse, R125 ;  /* 0x0000007d02097220 */ /* 0x040fe40000410000 */
[----:B------:R-:W-:Y:S02]  /*6210*/  FMUL.FTZ R16, R2, R116 ;  /* 0x0000007402107220 */ /* 0x000fe40000410000 */
[C---:B--2---:R-:W-:Y:S02]  /*6220*/  FMUL.FTZ R6, R0.reuse, R130 ;  /* 0x0000008200067220 */ /* 0x044fe40000410000 */
[C---:B------:R-:W-:Y:S02]  /*6230*/  FMUL.FTZ R7, R0.reuse, R131 ;  /* 0x0000008300077220 */ /* 0x040fe40000410000 */
[C---:B------:R-:W-:Y:S01]  /*6240*/  FMUL.FTZ R10, R0.reuse, R126 ;  /* 0x0000007e000a7220 */ /* 0x040fe20000410000 */
[----:B------:R-:W-:Y:S01]  /*6250*/  MUFU.EX2 R171, R171 ;  /* 0x000000ab00ab7308 */ /* 0x000fe20000000800 */
[----:B------:R-:W-:Y:S02]  /*6260*/  FMUL.FTZ R11, R0, R127 ;  /* 0x0000007f000b7220 */ /* 0x000fe40000410000 */
[----:B------:R-:W-:Y:S01]  /*6270*/  FMUL.FTZ R17, R2, R117 ;  /* 0x0000007502117220 */ /* 0x000fe20000410000 */
[----:B------:R-:W-:Y:S01]  /*6280*/  LDSM.16.MT88.4 R124, [R203+0x2900] ;  /* 0x00290000cb7c783b */ /* 0x000fe20000004200 */
[C---:B------:R-:W-:Y:S02]  /*6290*/  FMUL.FTZ R18, R0.reuse, R118 ;  /* 0x0000007600127220 */ /* 0x040fe40000410000 */
[----:B------:R-:W-:Y:S02]  /*62a0*/  FMUL.FTZ R19, R0, R119 ;  /* 0x0000007700137220 */ /* 0x000fe40000410000 */
[C---:B------:R-:W-:Y:S01]  /*62b0*/  FMUL.FTZ R24, R2.reuse, R108 ;  /* 0x0000006c02187220 */ /* 0x040fe20000410000 */
[----:B------:R-:W2:Y:S01]  /*62c0*/  MUFU.EX2 R170, R170 ;  /* 0x000000aa00aa7308 */ /* 0x000ea20000000800 */
[----:B------:R-:W-:Y:S01]  /*62d0*/  FMUL.FTZ R25, R2, R109 ;  /* 0x0000006d02197220 */ /* 0x000fe20000410000 */
[----:B------:R-:W-:Y:S01]  /*62e0*/  LDSM.16.MT88.4 R116, [R198+0x900] ;  /* 0x00090000c674783b */ /* 0x000fe20000004200 */
[----:B------:R-:W-:Y:S01]  /*62f0*/  FMUL.FTZ R26, R0, R110 ;  /* 0x0000006e001a7220 */ /* 0x000fe20000410000 */
[----:B-1----:R-:W-:Y:S01]  /*6300*/  F2FP.BF16.PACK_AB R130, R172, R173 ;  /* 0x000000adac82723e */ /* 0x002fe200000010ff */
[----:B------:R-:W-:Y:S02]  /*6310*/  FMUL.FTZ R27, R0, R111 ;  /* 0x0000006f001b7220 */ /* 0x000fe40000410000 */
[C---:B------:R-:W-:Y:S02]  /*6320*/  FMUL.FTZ R32, R2.reuse, R100 ;  /* 0x0000006402207220 */ /* 0x040fe40000410000 */
[----:B------:R-:W-:Y:S01]  /*6330*/  FMUL.FTZ R33, R2, R101 ;  /* 0x0000006502217220 */ /* 0x000fe20000410000 */
[----:B------:R-:W-:Y:S01]  /*6340*/  MUFU.EX2 R169, R169 ;  /* 0x000000a900a97308 */ /* 0x000fe20000000800 */
[----:B------:R-:W-:Y:S01]  /*6350*/  LDSM.16.MT88.4 R108, [R196+0x2100] ;  /* 0x00210000c46c783b */ /* 0x000fe20000004200 */
[C---:B------:R-:W-:Y:S02]  /*6360*/  FMUL.FTZ R34, R0.reuse, R102 ;  /* 0x0000006600227220 */ /* 0x040fe40000410000 */
[----:B------:R-:W-:Y:S02]  /*6370*/  FMUL.FTZ R35, R0, R103 ;  /* 0x0000006700237220 */ /* 0x000fe40000410000 */
[C---:B------:R-:W-:Y:S02]  /*6380*/  FMUL.FTZ R36, R2.reuse, R36 ;  /* 0x0000002402247220 */ /* 0x040fe40000410000 */
[----:B------:R-:W-:Y:S01]  /*6390*/  FMUL.FTZ R37, R2, R37 ;  /* 0x0000002502257220 */ /* 0x000fe20000410000 */
[----:B------:R-:W-:Y:S01]  /*63a0*/  LDSM.16.MT88.4 R100, [R197+0x2100] ;  /* 0x00210000c564783b */ /* 0x000fe20000004200 */
[----:B------:R-:W1:Y:S01]  /*63b0*/  MUFU.EX2 R168, R168 ;  /* 0x000000a800a87308 */ /* 0x000e620000000800 */
[C---:B------:R-:W-:Y:S02]  /*63c0*/  FMUL.FTZ R38, R0.reuse, R38 ;  /* 0x0000002600267220 */ /* 0x040fe40000410000 */
[----:B------:R-:W-:Y:S01]  /*63d0*/  FMUL.FTZ R39, R0, R39 ;  /* 0x0000002700277220 */ /* 0x000fe20000410000 */
[----:B--2---:R-:W-:Y:S01]  /*63e0*/  F2FP.BF16.PACK_AB R129, R170, R171 ;  /* 0x000000abaa81723e */ /* 0x004fe200000010ff */
[C---:B------:R-:W-:Y:S02]  /*63f0*/  FMUL.FTZ R40, R2.reuse, R40 ;  /* 0x0000002802287220 */ /* 0x040fe40000410000 */
[----:B------:R-:W-:Y:S02]  /*6400*/  FMUL.FTZ R41, R2, R41 ;  /* 0x0000002902297220 */ /* 0x000fe40000410000 */
[C---:B------:R-:W-:Y:S01]  /*6410*/  FMUL.FTZ R42, R0.reuse, R42 ;  /* 0x0000002a002a7220 */ /* 0x040fe20000410000 */
[----:B------:R-:W-:Y:S01]  /*6420*/  MUFU.EX2 R176, R176 ;  /* 0x000000b000b07308 */ /* 0x000fe20000000800 */
[----:B------:R-:W-:Y:S02]  /*6430*/  FMUL.FTZ R43, R0, R43 ;  /* 0x0000002b002b7220 */ /* 0x000fe40000410000 */
[C---:B------:R-:W-:Y:S02]  /*6440*/  FMUL.FTZ R44, R2.reuse, R44 ;  /* 0x0000002c022c7220 */ /* 0x040fe40000410000 */
[----:B------:R-:W-:Y:S02]  /*6450*/  FMUL.FTZ R45, R2, R45 ;  /* 0x0000002d022d7220 */ /* 0x000fe40000410000 */
[C---:B------:R-:W-:Y:S02]  /*6460*/  FMUL.FTZ R46, R0.reuse, R46 ;  /* 0x0000002e002e7220 */ /* 0x040fe40000410000 */
[----:B------:R-:W-:Y:S01]  /*6470*/  FMUL.FTZ R47, R0, R47 ;  /* 0x0000002f002f7220 */ /* 0x000fe20000410000 */
[----:B------:R-:W2:Y:S01]  /*6480*/  MUFU.EX2 R177, R177 ;  /* 0x000000b100b17308 */ /* 0x000ea20000000800 */
[C---:B------:R-:W-:Y:S02]  /*6490*/  FMUL.FTZ R48, R2.reuse, R48 ;  /* 0x0000003002307220 */ /* 0x040fe40000410000 */
[----:B------:R-:W-:Y:S01]  /*64a0*/  FMUL.FTZ R49, R2, R49 ;  /* 0x0000003102317220 */ /* 0x000fe20000410000 */
[----:B-1----:R-:W-:Y:S01]  /*64b0*/  F2FP.BF16.PACK_AB R131, R168, R169 ;  /* 0x000000a9a883723e */ /* 0x002fe200000010ff */
[C---:B------:R-:W-:Y:S02]  /*64c0*/  FMUL.FTZ R50, R0.reuse, R50 ;  /* 0x0000003200327220 */ /* 0x040fe40000410000 */
[----:B------:R-:W-:Y:S02]  /*64d0*/  FMUL.FTZ R51, R0, R51 ;  /* 0x0000003300337220 */ /* 0x000fe40000410000 */
[C---:B------:R-:W-:Y:S01]  /*64e0*/  FMUL.FTZ R52, R2.reuse, R52 ;  /* 0x0000003402347220 */ /* 0x040fe20000410000 */
[----:B------:R-:W-:Y:S01]  /*64f0*/  MUFU.EX2 R178, R178 ;  /* 0x000000b200b27308 */ /* 0x000fe20000000800 */
[C---:B------:R-:W-:Y:S05]  /*6500*/  HMMA.16816.F32.BF16 R4, R128.reuse, R12, R4 ;  /* 0x0000000c8004723c */ /* 0x040fea0000041804 */
[C---:B------:R-:W-:Y:S02]  /*6510*/  FMUL.FTZ R53, R2.reuse, R53 ;  /* 0x0000003502357220 */ /* 0x040fe40000410000 */
[C---:B------:R-:W-:Y:S01]  /*6520*/  FMUL.FTZ R12, R2.reuse, R120 ;  /* 0x00000078020c7220 */ /* 0x040fe20000410000 */
[C---:B------:R-:W-:Y:S01]  /*6530*/  HMMA.16816.F32.BF16 R8, R128.reuse, R14, R8 ;  /* 0x0000000e8008723c */ /* 0x040fe20000041808 */
[----:B------:R-:W1:Y:S03]  /*6540*/  MUFU.EX2 R179, R179 ;  /* 0x000000b300b37308 */ /* 0x000e660000000800 */
[----:B------:R-:W-:Y:S02]  /*6550*/  FMUL.FTZ R13, R2, R121 ;  /* 0x00000079020d7220 */ /* 0x000fe40000410000 */
[C---:B------:R-:W-:Y:S02]  /*6560*/  FMUL.FTZ R54, R0.reuse, R54 ;  /* 0x0000003600367220 */ /* 0x040fe40000410000 */
[C---:B------:R-:W-:Y:S03]  /*6570*/  FMUL.FTZ R14, R0.reuse, R122 ;  /* 0x0000007a000e7220 */ /* 0x040fe60000410000 */
[----:B------:R-:W-:Y:S01]  /*6580*/  MUFU.EX2 R180, R180 ;  /* 0x000000b400b47308 */ /* 0x000fe20000000800 */
[C---:B------:R-:W-:Y:S02]  /*6590*/  FMUL.FTZ R15, R0.reuse, R123 ;  /* 0x0000007b000f7220 */ /* 0x040fe40000410000 */
[----:B------:R-:W3:Y:S01]  /*65a0*/  LDSM.16.MT88.4 R120, [R196+0x100] ;  /* 0x00010000c478783b */ /* 0x000ee20000004200 */
[----:B------:R-:W-:Y:S02]  /*65b0*/  FMUL.FTZ R55, R0, R55 ;  /* 0x0000003700377220 */ /* 0x000fe40000410000 */
[C---:B------:R-:W-:Y:S02]  /*65c0*/  FMUL.FTZ R56, R2.reuse, R56 ;  /* 0x0000003802387220 */ /* 0x040fe40000410000 */
[C---:B------:R-:W-:Y:S02]  /*65d0*/  HMMA.16816.F32.BF16 R12, R128.reuse, R20, R12 ;  /* 0x00000014800c723c */ /* 0x040fe4000004180c */
[----:B------:R-:W4:Y:S01]  /*65e0*/  MUFU.EX2 R181, R181 ;  /* 0x000000b500b57308 */ /* 0x000f220000000800 */
[----:B------:R-:W-:Y:S02]  /*65f0*/  FMUL.FTZ R57, R2, R57 ;  /* 0x0000003902397220 */ /* 0x000fe40000410000 */
[----:B------:R-:W-:Y:S02]  /*6600*/  FMUL.FTZ R58, R0, R58 ;  /* 0x0000003a003a7220 */ /* 0x000fe40000410000 */
[C---:B------:R-:W-:Y:S01]  /*6610*/  FMUL.FTZ R20, R2.reuse, R112 ;  /* 0x0000007002147220 */ /* 0x040fe20000410000 */
[C---:B------:R-:W-:Y:S04]  /*6620*/  HMMA.16816.F32.BF16 R16, R128.reuse, R22, R16 ;  /* 0x000000168010723c */ /* 0x040fe80000041810 */
[----:B------:R-:W-:Y:S01]  /*6630*/  FMUL.FTZ R21, R2, R113 ;  /* 0x0000007102157220 */ /* 0x000fe20000410000 */
[----:B------:R-:W-:Y:S01]  /*6640*/  MUFU.EX2 R182, R182 ;  /* 0x000000b600b67308 */ /* 0x000fe20000000800 */
[C---:B------:R-:W-:Y:S02]  /*6650*/  FMUL.FTZ R59, R0.reuse, R59 ;  /* 0x0000003b003b7220 */ /* 0x040fe40000410000 */
[C---:B------:R-:W-:Y:S04]  /*6660*/  FMUL.FTZ R22, R0.reuse, R114 ;  /* 0x0000007200167220 */ /* 0x040fe80000410000 */
[----:B------:R-:W-:Y:S02]  /*6670*/  FMUL.FTZ R23, R0, R115 ;  /* 0x0000007300177220 */ /* 0x000fe40000410000 */
[----:B------:R-:W5:Y:S01]  /*6680*/  LDSM.16.MT88.4 R112, [R203+0x2100] ;  /* 0x00210000cb70783b */ /* 0x000f620000004200 */
[C---:B------:R-:W-:Y:S01]  /*6690*/  FMUL.FTZ R60, R2.reuse, R60 ;  /* 0x0000003c023c7220 */ /* 0x040fe20000410000 */
[----:B------:R-:W1:Y:S01]  /*66a0*/  MUFU.EX2 R183, R183 ;  /* 0x000000b700b77308 */ /* 0x000e620000000800 */
[----:B------:R-:W-:Y:S02]  /*66b0*/  FMUL.FTZ R61, R2, R61 ;  /* 0x0000003d023d7220 */ /* 0x000fe40000410000 */
[C---:B------:R-:W-:Y:S03]  /*66c0*/  HMMA.16816.F32.BF16 R20, R128.reuse, R28, R20 ;  /* 0x0000001c8014723c */ /* 0x040fe60000041814 */
[C---:B------:R-:W-:Y:S02]  /*66d0*/  FMUL.FTZ R62, R0.reuse, R62 ;  /* 0x0000003e003e7220 */ /* 0x040fe40000410000 */
[----:B------:R-:W-:Y:S02]  /*66e0*/  FMUL.FTZ R63, R0, R63 ;  /* 0x0000003f003f7220 */ /* 0x000fe40000410000 */
[C---:B------:R-:W-:Y:S01]  /*66f0*/  FMUL.FTZ R28, R2.reuse, R104 ;  /* 0x00000068021c7220 */ /* 0x040fe20000410000 */
[C---:B------:R-:W-:Y:S01]  /*6700*/  HMMA.16816.F32.BF16 R24, R128.reuse, R30, R24 ;  /* 0x0000001e8018723c */ /* 0x040fe20000041818 */
[----:B------:R-:W-:Y:S03]  /*6710*/  MUFU.EX2 R232, R232 ;  /* 0x000000e800e87308 */ /* 0x000fe60000000800 */
[C---:B------:R-:W-:Y:S02]  /*6720*/  FMUL.FTZ R29, R2.reuse, R105 ;  /* 0x00000069021d7220 */ /* 0x040fe40000410000 */
[----:B------:R-:W-:Y:S02]  /*6730*/  FMUL.FTZ R64, R2, R64 ;  /* 0x0000004002407220 */ /* 0x000fe40000410000 */
[C---:B------:R-:W-:Y:S03]  /*6740*/  FMUL.FTZ R30, R0.reuse, R106 ;  /* 0x0000006a001e7220 */ /* 0x040fe60000410000 */
[----:B------:R-:W1:Y:S01]  /*6750*/  MUFU.EX2 R235, R235 ;  /* 0x000000eb00eb7308 */ /* 0x000e620000000800 */
[----:B------:R-:W-:Y:S02]  /*6760*/  FMUL.FTZ R31, R0, R107 ;  /* 0x0000006b001f7220 */ /* 0x000fe40000410000 */
[----:B------:R-:W1:Y:S01]  /*6770*/  LDSM.16.MT88.4 R104, [R198+0x2100] ;  /* 0x00210000c668783b */ /* 0x000e620000004200 */
[----:B------:R-:W-:Y:S02]  /*6780*/  FMUL.FTZ R65, R2, R65 ;  /* 0x0000004102417220 */ /* 0x000fe40000410000 */
[C---:B------:R-:W-:Y:S02]  /*6790*/  FMUL.FTZ R66, R0.reuse, R66 ;  /* 0x0000004200427220 */ /* 0x040fe40000410000 */
[C---:B---3--:R-:W-:Y:S02]  /*67a0*/  HMMA.16816.F32.BF16 R28, R128.reuse, R120, R28 ;  /* 0x00000078801c723c */ /* 0x048fe4000004181c */
[----:B------:R-:W-:Y:S01]  /*67b0*/  MUFU.EX2 R230, R230 ;  /* 0x000000e600e67308 */ /* 0x000fe20000000800 */
[----:B------:R-:W-:Y:S02]  /*67c0*/  FMUL.FTZ R67, R0, R67 ;  /* 0x0000004300437220 */ /* 0x000fe40000410000 */
[C---:B------:R-:W-:Y:S02]  /*67d0*/  FMUL.FTZ R68, R2.reuse, R68 ;  /* 0x0000004402447220 */ /* 0x040fe40000410000 */
[----:B------:R-:W-:Y:S01]  /*67e0*/  FMUL.FTZ R69, R2, R69 ;  /* 0x0000004502457220 */ /* 0x000fe20000410000 */
[C---:B------:R-:W-:Y:S01]  /*67f0*/  HMMA.16816.F32.BF16 R32, R128.reuse, R122, R32 ;  /* 0x0000007a8020723c */ /* 0x040fe20000041820 */
[----:B------:R-:W-:Y:S03]  /*6800*/  LDSM.16.MT88.4 R120, [R196+0x900] ;  /* 0x00090000c478783b */ /* 0x000fe60000004200 */
[C---:B------:R-:W-:Y:S01]  /*6810*/  FMUL.FTZ R70, R0.reuse, R70 ;  /* 0x0000004600467220 */ /* 0x040fe20000410000 */
[----:B------:R-:W3:Y:S01]  /*6820*/  MUFU.EX2 R231, R231 ;  /* 0x000000e700e77308 */ /* 0x000ee20000000800 */
[----:B------:R-:W-:Y:S02]  /*6830*/  FMUL.FTZ R71, R0, R71 ;  /* 0x0000004700477220 */ /* 0x000fe40000410000 */
[C---:B-----5:R-:W-:Y:S04]  /*6840*/  HMMA.16816.F32.BF16 R36, R128.reuse, R112, R36 ;  /* 0x000000708024723c */ /* 0x060fe80000041824 */
[C---:B------:R-:W-:Y:S02]  /*6850*/  FMUL.FTZ R72, R2.reuse, R72 ;  /* 0x0000004802487220 */ /* 0x040fe40000410000 */
[----:B------:R-:W-:Y:S01]  /*6860*/  FMUL.FTZ R73, R2, R73 ;  /* 0x0000004902497220 */ /* 0x000fe20000410000 */
[----:B------:R-:W-:Y:S01]  /*6870*/  MUFU.EX2 R228, R228 ;  /* 0x000000e400e47308 */ /* 0x000fe20000000800 */
[C---:B------:R-:W-:Y:S01]  /*6880*/  HMMA.16816.F32.BF16 R40, R128.reuse, R114, R40 ;  /* 0x000000728028723c */ /* 0x040fe20000041828 */
[----:B------:R-:W-:Y:S03]  /*6890*/  LDSM.16.MT88.4 R112, [R203+0x900] ;  /* 0x00090000cb70783b */ /* 0x000fe60000004200 */
[C---:B------:R-:W-:Y:S02]  /*68a0*/  FMUL.FTZ R74, R0.reuse, R74 ;  /* 0x0000004a004a7220 */ /* 0x040fe40000410000 */
[----:B------:R-:W-:Y:S02]  /*68b0*/  FMUL.FTZ R75, R0, R75 ;  /* 0x0000004b004b7220 */ /* 0x000fe40000410000 */
[C---:B------:R-:W-:Y:S01]  /*68c0*/  FMUL.FTZ R76, R2.reuse, R76 ;  /* 0x0000004c024c7220 */ /* 0x040fe20000410000 */
[----:B------:R-:W5:Y:S01]  /*68d0*/  MUFU.EX2 R233, R233 ;  /* 0x000000e900e97308 */ /* 0x000f620000000800 */
[C---:B-1----:R-:W-:Y:S03]  /*68e0*/  HMMA.16816.F32.BF16 R44, R128.reuse, R104, R44 ;  /* 0x00000068802c723c */ /* 0x042fe6000004182c */
[----:B------:R-:W-:Y:S02]  /*68f0*/  FMUL.FTZ R77, R2, R77 ;  /* 0x0000004d024d7220 */ /* 0x000fe40000410000 */
[C---:B------:R-:W-:Y:S02]  /*6900*/  FMUL.FTZ R78, R0.reuse, R78 ;  /* 0x0000004e004e7220 */ /* 0x040fe40000410000 */
[----:B------:R-:W-:Y:S01]  /*6910*/  FMUL.FTZ R79, R0, R79 ;  /* 0x0000004f004f7220 */ /* 0x000fe20000410000 */
[C---:B------:R-:W-:Y:S01]  /*6920*/  HMMA.16816.F32.BF16 R48, R128.reuse, R106, R48 ;  /* 0x0000006a8030723c */ /* 0x040fe20000041830 */
[----:B------:R-:W1:Y:S03]  /*6930*/  LDSM.16.MT88.4 R104, [R203+0x4100] ;  /* 0x00410000cb68783b */ /* 0x000e660000004200 */
[C---:B------:R-:W-:Y:S02]  /*6940*/  FMUL.FTZ R80, R2.reuse, R80 ;  /* 0x0000005002507220 */ /* 0x040fe40000410000 */
[----:B------:R-:W-:Y:S02]  /*6950*/  FMUL.FTZ R81, R2, R81 ;  /* 0x0000005102517220 */ /* 0x000fe40000410000 */
[C---:B------:R-:W-:Y:S04]  /*6960*/  HMMA.16816.F32.BF16 R52, R128.reuse, R100, R52 ;  /* 0x000000648034723c */ /* 0x040fe80000041834 */
[C---:B------:R-:W-:Y:S02]  /*6970*/  FMUL.FTZ R82, R0.reuse, R82 ;  /* 0x0000005200527220 */ /* 0x040fe40000410000 */
[----:B------:R-:W-:Y:S02]  /*6980*/  FMUL.FTZ R83, R0, R83 ;  /* 0x0000005300537220 */ /* 0x000fe40000410000 */
[C---:B------:R-:W-:Y:S01]  /*6990*/  HMMA.16816.F32.BF16 R56, R128.reuse, R102, R56 ;  /* 0x000000668038723c */ /* 0x040fe20000041838 */
[----:B------:R-:W2:Y:S03]  /*69a0*/  LDSM.16.MT88.4 R100, [R198+0x4100] ;  /* 0x00410000c664783b */ /* 0x000ea60000004200 */
[C---:B------:R-:W-:Y:S02]  /*69b0*/  FMUL.FTZ R84, R2.reuse, R84 ;  /* 0x0000005402547220 */ /* 0x040fe40000410000 */
[----:B------:R-:W-:Y:S02]  /*69c0*/  FMUL.FTZ R85, R2, R85 ;  /* 0x0000005502557220 */ /* 0x000fe40000410000 */
[C---:B------:R-:W-:Y:S04]  /*69d0*/  HMMA.16816.F32.BF16 R60, R128.reuse, R108, R60 ;  /* 0x0000006c803c723c */ /* 0x040fe8000004183c */
[C---:B------:R-:W-:Y:S02]  /*69e0*/  FMUL.FTZ R86, R0.reuse, R86 ;  /* 0x0000005600567220 */ /* 0x040fe40000410000 */
[----:B------:R-:W-:Y:S02]  /*69f0*/  FMUL.FTZ R87, R0, R87 ;  /* 0x0000005700577220 */ /* 0x000fe40000410000 */
[C---:B------:R-:W-:Y:S01]  /*6a00*/  HMMA.16816.F32.BF16 R64, R128.reuse, R110, R64 ;  /* 0x0000006e8040723c */ /* 0x040fe20000041840 */
[----:B------:R-:W3:Y:S03]  /*6a10*/  LDSM.16.MT88.4 R108, [R197+0x4100] ;  /* 0x00410000c56c783b */ /* 0x000ee60000004200 */
[C---:B------:R-:W-:Y:S02]  /*6a20*/  FMUL.FTZ R88, R2.reuse, R88 ;  /* 0x0000005802587220 */ /* 0x040fe40000410000 */
[----:B------:R-:W-:Y:S02]  /*6a30*/  FMUL.FTZ R89, R2, R89 ;  /* 0x0000005902597220 */ /* 0x000fe40000410000 */
[C---:B------:R-:W-:Y:S01]  /*6a40*/  FMUL.FTZ R90, R0.reuse, R90 ;  /* 0x0000005a005a7220 */ /* 0x040fe20000410000 */
        /* <DEDUP_REMOVED lines=8> */
[C---:B--2---:R-:W-:Y:S04]  /*6ad0*/  HMMA.16816.F32.BF16 R76, R128.reuse, R100, R76 ;  /* 0x00000064804c723c */ /* 0x044fe8000004184c */
[C---:B------:R-:W-:Y:S02]  /*6ae0*/  FMUL.FTZ R96, R2.reuse, R96 ;  /* 0x0000006002607220 */ /* 0x040fe40000410000 */
[----:B------:R-:W-:Y:S01]  /*6af0*/  FMUL.FTZ R97, R2, R97 ;  /* 0x0000006102617220 */ /* 0x000fe20000410000 */
[----:B------:R-:W-:Y:S01]  /*6b00*/  F2FP.BF16.PACK_AB R100, R177, R176 ;  /* 0x000000b0b164723e */ /* 0x000fe200000010ff */
[C---:B------:R-:W-:Y:S04]  /*6b10*/  HMMA.16816.F32.BF16 R80, R128.reuse, R102, R80 ;  /* 0x000000668050723c */ /* 0x040fe80000041850 */
[C---:B------:R-:W-:Y:S01]  /*6b20*/  FMUL.FTZ R98, R0.reuse, R98 ;  /* 0x0000006200627220 */ /* 0x040fe20000410000 */
[----:B------:R-:W-:Y:S01]  /*6b30*/  F2FP.BF16.PACK_AB R101, R179, R178 ;  /* 0x000000b2b365723e */ /* 0x000fe200000010ff */
[----:B------:R-:W-:Y:S01]  /*6b40*/  FMUL.FTZ R99, R0, R99 ;  /* 0x0000006300637220 */ /* 0x000fe20000410000 */
[----:B----4-:R-:W-:Y:S01]  /*6b50*/  F2FP.BF16.PACK_AB R102, R181, R180 ;  /* 0x000000b4b566723e */ /* 0x010fe200000010ff */
[C---:B---3--:R-:W-:Y:S04]  /*6b60*/  HMMA.16816.F32.BF16 R84, R128.reuse, R108, R84 ;  /* 0x0000006c8054723c */ /* 0x048fe80000041854 */
[----:B------:R-:W-:Y:S01]  /*6b70*/  F2FP.BF16.PACK_AB R103, R183, R182 ;  /* 0x000000b6b767723e */ /* 0x000fe200000010ff */
[--C-:B------:R-:W-:Y:S02]  /*6b80*/  FFMA.FTZ R226, R229, c[0x0][0x2d0], -R144.reuse ;  /* 0x0000b400e5e27a23 */ /* 0x100fe40000010890 */
[--C-:B------:R-:W-:Y:S01]  /*6b90*/  FFMA.FTZ R227, R227, c[0x0][0x2d0], -R144.reuse ;  /* 0x0000b400e3e37a23 */ /* 0x100fe20000010890 */
[C---:B------:R-:W-:Y:S01]  /*6ba0*/  HMMA.16816.F32.BF16 R88, R128.reuse, R110, R88 ;  /* 0x0000006e8058723c */ /* 0x040fe20000041858 */
[----:B------:R-:W2:Y:S02]  /*6bb0*/  LDSM.16.MT88.4 R108, [R197+0x900] ;  /* 0x00090000c56c783b */ /* 0x000ea40000004200 */
[----:B------:R-:W-:Y:S01]  /*6bc0*/  MUFU.EX2 R226, R226 ;  /* 0x000000e200e27308 */ /* 0x000fe20000000800 */
[--C-:B------:R-:W-:Y:S02]  /*6bd0*/  FFMA.FTZ R222, R222, c[0x0][0x2d0], -R145.reuse ;  /* 0x0000b400dede7a23 */ /* 0x100fe40000010891 */
[--C-:B------:R-:W-:Y:S02]  /*6be0*/  FFMA.FTZ R229, R224, c[0x0][0x2d0], -R145.reuse ;  /* 0x0000b400e0e57a23 */ /* 0x100fe40000010891 */
[--C-:B------:R-:W-:Y:S01]  /*6bf0*/  FFMA.FTZ R224, R225, c[0x0][0x2d0], -R144.reuse ;  /* 0x0000b400e1e07a23 */ /* 0x100fe20000010890 */
[C---:B-1----:R-:W-:Y:S03]  /*6c00*/  HMMA.16816.F32.BF16 R92, R128.reuse, R104, R92 ;  /* 0x00000068805c723c */ /* 0x042fe6000004185c */
[--C-:B------:R-:W-:Y:S01]  /*6c10*/  FFMA.FTZ R223, R223, c[0x0][0x2d0], -R144.reuse ;  /* 0x0000b400dfdf7a23 */ /* 0x100fe20000010890 */
[----:B------:R-:W1:Y:S01]  /*6c20*/  MUFU.EX2 R227, R227 ;  /* 0x000000e300e37308 */ /* 0x000e620000000800 */
[--C-:B------:R-:W-:Y:S02]  /*6c30*/  FFMA.FTZ R220, R220, c[0x0][0x2d0], -R145.reuse ;  /* 0x0000b400dcdc7a23 */ /* 0x100fe40000010891 */
[----:B------:R-:W-:Y:S01]  /*6c40*/  FFMA.FTZ R145, R218, c[0x0][0x2d0], -R145 ;  /* 0x0000b400da917a23 */ /* 0x000fe20000010891 */
[----:B------:R-:W-:Y:S01]  /*6c50*/  HMMA.16816.F32.BF16 R96, R128, R106, R96 ;  /* 0x0000006a8060723c */ /* 0x000fe20000041860 */
[----:B------:R-:W3:Y:S03]  /*6c60*/  LDSM.16.MT88.4 R104, [R196+0x2900] ;  /* 0x00290000c468783b */ /* 0x000ee60000004200 */
[--C-:B------:R-:W-:Y:S02]  /*6c70*/  FFMA.FTZ R134, R134, c[0x0][0x2d0], -R144.reuse ;  /* 0x0000b40086867a23 */ /* 0x100fe40000010890 */
[----:B------:R-:W-:Y:S01]  /*6c80*/  FFMA.FTZ R144, R133, c[0x0][0x2d0], -R144 ;  /* 0x0000b40085907a23 */ /* 0x000fe20000010890 */
[----:B------:R-:W-:Y:S01]  /*6c90*/  MUFU.EX2 R225, R145 ;  /* 0x0000009100e17308 */ /* 0x000fe20000000800 */
[C---:B------:R-:W-:Y:S01]  /*6ca0*/  HMMA.16816.F32.BF16 R4, R100.reuse, R112, R4 ;  /* 0x000000706404723c */ /* 0x040fe20000041804 */
[----:B------:R-:W-:Y:S04]  /*6cb0*/  LDSM.16.MT88.4 R128, [R198+0x3100] ;  /* 0x00310000c680783b */ /* 0x000fe80000004200 */
[----:B------:R-:W-:Y:S02]  /*6cc0*/  FFMA.FTZ R175, R2, R221, R175 ;  /* 0x000000dd02af7223 */ /* 0x000fe400000100af */
[----:B------:R-:W-:Y:S01]  /*6cd0*/  FFMA.FTZ R171, R0, R219, R171 ;  /* 0x000000db00ab7223 */ /* 0x000fe200000100ab */
[C---:B------:R-:W-:Y:S01]  /*6ce0*/  HMMA.16816.F32.BF16 R8, R100.reuse, R114, R8 ;  /* 0x000000726408723c */ /* 0x040fe20000041808 */
[----:B------:R-:W-:Y:S01]  /*6cf0*/  LDSM.16.MT88.4 R112, [R198+0x4900] ;  /* 0x00490000c670783b */ /* 0x000fe20000004200 */
[----:B------:R4:W-:Y:S02]  /*6d00*/  MUFU.EX2 R133, R144 ;  /* 0x0000009000857308 */ /* 0x0009e40000000800 */
[----:B------:R-:W-:Y:S01]  /*6d10*/  MOV R0, R3 ;  /* 0x0000000300007202 */ /* 0x000fe20000000f00 */
[----:B------:R-:W-:Y:S02]  /*6d20*/  FADD.FTZ R174, R174, R175 ;  /* 0x000000afaeae7221 */ /* 0x000fe40000010000 */
[----:B------:R-:W-:Y:S01]  /*6d30*/  FADD.FTZ R170, R170, R171 ;  /* 0x000000abaaaa7221 */ /* 0x000fe20000010000 */
[C---:B------:R-:W-:Y:S04]  /*6d40*/  HMMA.16816.F32.BF16 R12, R100.reuse, R116, R12 ;  /* 0x00000074640c723c */ /* 0x040fe8000004180c */
[----:B------:R-:W-:Y:S01]  /*6d50*/  MUFU.EX2 R222, R222 ;  /* 0x000000de00de7308 */ /* 0x000fe20000000800 */
[----:B------:R-:W-:Y:S03]  /*6d60*/  FADD.FTZ R173, R173, R174 ;  /* 0x000000aeadad7221 */ /* 0x000fe60000010000 */
[C---:B------:R-:W-:Y:S01]  /*6d70*/  HMMA.16816.F32.BF16 R16, R100.reuse, R118, R16 ;  /* 0x000000766410723c */ /* 0x040fe20000041810 */
[----:B------:R-:W-:Y:S03]  /*6d80*/  LDSM.16.MT88.4 R116, [R197+0x4900] ;  /* 0x00490000c574783b */ /* 0x000fe60000004200 */
[----:B------:R-:W-:Y:S02]  /*6d90*/  FADD.FTZ R173, R172, R173 ;  /* 0x000000adacad7221 */ /* 0x000fe40000010000 */
[----:B------:R-:W1:Y:S02]  /*6da0*/  MUFU.EX2 R229, R229 ;  /* 0x000000e500e57308 */ /* 0x000e640000000800 */
[C---:B--2---:R-:W-:Y:S01]  /*6db0*/  HMMA.16816.F32.BF16 R20, R100.reuse, R108, R20 ;  /* 0x0000006c6414723c */ /* 0x044fe20000041814 */
[----:B----4-:R-:W-:Y:S03]  /*6dc0*/  LDSM.16.MT88.4 R144, [R196+0x1900] ;  /* 0x00190000c490783b */ /* 0x010fe60000004200 */
[----:B------:R-:W-:Y:S04]  /*6dd0*/  FADD.FTZ R176, R176, R173 ;  /* 0x000000adb0b07221 */ /* 0x000fe80000010000 */
[C---:B------:R-:W-:Y:S01]  /*6de0*/  HMMA.16816.F32.BF16 R24, R100.reuse, R110, R24 ;  /* 0x0000006e6418723c */ /* 0x040fe20000041818 */
[----:B------:R-:W-:Y:S01]  /*6df0*/  MUFU.EX2 R224, R224 ;  /* 0x000000e000e07308 */ /* 0x000fe20000000800 */
[----:B------:R-:W2:Y:S02]  /*6e00*/  LDSM.16.MT88.4 R108, [R203+0x4900] ;  /* 0x00490000cb6c783b */ /* 0x000ea40000004200 */
[----:B------:R-:W-:Y:S04]  /*6e10*/  FADD.FTZ R177, R177, R176 ;  /* 0x000000b0b1b17221 */ /* 0x000fe80000010000 */
[C---:B------:R-:W-:Y:S03]  /*6e20*/  HMMA.16816.F32.BF16 R28, R100.reuse, R120, R28 ;  /* 0x00000078641c723c */ /* 0x040fe6000004181c */
[----:B------:R-:W4:Y:S01]  /*6e30*/  MUFU.EX2 R223, R223 ;  /* 0x000000df00df7308 */ /* 0x000f220000000800 */
[----:B------:R-:W-:Y:S04]  /*6e40*/  FADD.FTZ R180, R180, R177 ;  /* 0x000000b1b4b47221 */ /* 0x000fe80000010000 */
[C---:B------:R-:W-:Y:S01]  /*6e50*/  HMMA.16816.F32.BF16 R32, R100.reuse, R122, R32 ;  /* 0x0000007a6420723c */ /* 0x040fe20000041820 */
[----:B------:R-:W-:Y:S03]  /*6e60*/  LDSM.16.MT88.4 R120, [R198+0x1100] ;  /* 0x00110000c678783b */ /* 0x000fe60000004200 */
[----:B------:R-:W-:Y:S01]  /*6e70*/  FADD.FTZ R181, R181, R180 ;  /* 0x000000b4b5b57221 */ /* 0x000fe20000010000 */
[----:B------:R-:W1:Y:S03]  /*6e80*/  MUFU.EX2 R220, R220 ;  /* 0x000000dc00dc7308 */ /* 0x000e660000000800 */
[C---:B------:R-:W-:Y:S07]  /*6e90*/  HMMA.16816.F32.BF16 R36, R100.reuse, R124, R36 ;  /* 0x0000007c6424723c */ /* 0x040fee0000041824 */
[----:B------:R-:W1:Y:S01]  /*6ea0*/  MUFU.EX2 R134, R134 ;  /* 0x0000008600867308 */ /* 0x000e620000000800 */
        /* <DEDUP_REMOVED lines=8> */
[C---:B---3--:R-:W-:Y:S08]  /*6f30*/  HMMA.16816.F32.BF16 R60, R100.reuse, R104, R60 ;  /* 0x00000068643c723c */ /* 0x048ff0000004183c */
[C---:B------:R-:W-:Y:S01]  /*6f40*/  HMMA.16816.F32.BF16 R64, R100.reuse, R106, R64 ;  /* 0x0000006a6440723c */ /* 0x040fe20000041840 */
[----:B------:R-:W3:Y:S07]  /*6f50*/  LDSM.16.MT88.4 R104, [R196+0x4900] ;  /* 0x00490000c468783b */ /* 0x000eee0000004200 */
[C---:B--2---:R-:W-:Y:S08]  /*6f60*/  HMMA.16816.F32.BF16 R68, R100.reuse, R108, R68 ;  /* 0x0000006c6444723c */ /* 0x044ff00000041844 */
[C---:B------:R-:W-:Y:S01]  /*6f70*/  HMMA.16816.F32.BF16 R72, R100.reuse, R110, R72 ;  /* 0x0000006e6448723c */ /* 0x040fe20000041848 */
[----:B------:R-:W2:Y:S07]  /*6f80*/  LDSM.16.MT88.4 R108, [R203+0x1100] ;  /* 0x00110000cb6c783b */ /* 0x000eae0000004200 */
[C---:B------:R-:W-:Y:S08]  /*6f90*/  HMMA.16816.F32.BF16 R76, R100.reuse, R112, R76 ;  /* 0x00000070644c723c */ /* 0x040ff0000004184c */
[C---:B------:R-:W-:Y:S01]  /*6fa0*/  HMMA.16816.F32.BF16 R80, R100.reuse, R114, R80 ;  /* 0x000000726450723c */ /* 0x040fe20000041850 */
[----:B------:R-:W1:Y:S07]  /*6fb0*/  LDSM.16.MT88.4 R112, [R197+0x1100] ;  /* 0x00110000c570783b */ /* 0x000e6e0000004200 */
[C---:B------:R-:W-:Y:S08]  /*6fc0*/  HMMA.16816.F32.BF16 R84, R100.reuse, R116, R84 ;  /* 0x000000746454723c */ /* 0x040ff00000041854 */
[C---:B------:R-:W-:Y:S01]  /*6fd0*/  HMMA.16816.F32.BF16 R88, R100.reuse, R118, R88 ;  /* 0x000000766458723c */ /* 0x040fe20000041858 */
[----:B------:R-:W4:Y:S07]  /*6fe0*/  LDSM.16.MT88.4 R116, [R203+0x3100] ;  /* 0x00310000cb74783b */ /* 0x000f2e0000004200 */
[C---:B---3--:R-:W-:Y:S08]  /*6ff0*/  HMMA.16816.F32.BF16 R92, R100.reuse, R104, R92 ;  /* 0x00000068645c723c */ /* 0x048ff0000004185c */
[----:B------:R-:W-:Y:S01]  /*7000*/  HMMA.16816.F32.BF16 R96, R100, R106, R96 ;  /* 0x0000006a6460723c */ /* 0x000fe20000041860 */
[----:B------:R-:W3:Y:S06]  /*7010*/  LDSM.16.MT88.4 R104, [R196+0x3100] ;  /* 0x00310000c468783b */ /* 0x000eec0000004200 */
[----:B------:R-:W-:Y:S01]  /*7020*/  F2FP.BF16.PACK_AB R100, R235, R232 ;  /* 0x000000e8eb64723e */ /* 0x000fe200000010ff */
[----:B------:R-:W-:Y:S01]  /*7030*/  FADD.FTZ R232, R232, R181 ;  /* 0x000000b5e8e87221 */ /* 0x000fe20000010000 */
[----:B------:R-:W-:Y:S03]  /*7040*/  F2FP.BF16.PACK_AB R101, R231, R230 ;  /* 0x000000e6e765723e */ /* 0x000fe600000010ff */
[----:B-----5:R-:W-:Y:S01]  /*7050*/  F2FP.BF16.PACK_AB R102, R233, R228 ;  /* 0x000000e4e966723e */ /* 0x020fe200000010ff */
[----:B------:R-:W-:Y:S01]  /*7060*/  FADD.FTZ R235, R235, R232 ;  /* 0x000000e8ebeb7221 */ /* 0x000fe20000010000 */
[----:B-1----:R-:W-:Y:S03]  /*7070*/  F2FP.BF16.PACK_AB R103, R227, R226 ;  /* 0x000000e2e367723e */ /* 0x002fe600000010ff */
[----:B------:R-:W-:Y:S04]  /*7080*/  FADD.FTZ R228, R228, R235 ;  /* 0x000000ebe4e47221 */ /* 0x000fe80000010000 */
[C---:B--2---:R-:W-:Y:S03]  /*7090*/  HMMA.16816.F32.BF16 R4, R100.reuse, R108, R4 ;  /* 0x0000006c6404723c */ /* 0x044fe60000041804 */
[----:B------:R-:W-:Y:S05]  /*70a0*/  FADD.FTZ R233, R233, R228 ;  /* 0x000000e4e9e97221 */ /* 0x000fea0000010000 */
[C---:B------:R-:W-:Y:S01]  /*70b0*/  HMMA.16816.F32.BF16 R8, R100.reuse, R110, R8 ;  /* 0x0000006e6408723c */ /* 0x040fe20000041808 */
[----:B------:R-:W1:Y:S07]  /*70c0*/  LDSM.16.MT88.4 R108, [R203+0x5100] ;  /* 0x00510000cb6c783b */ /* 0x000e6e0000004200 */
[C---:B------:R-:W-:Y:S08]  /*70d0*/  HMMA.16816.F32.BF16 R12, R100.reuse, R120, R12 ;  /* 0x00000078640c723c */ /* 0x040ff0000004180c */
[C---:B------:R-:W-:Y:S08]  /*70e0*/  HMMA.16816.F32.BF16 R16, R100.reuse, R122, R16 ;  /* 0x0000007a6410723c */ /* 0x040ff00000041810 */
[C---:B------:R-:W-:Y:S08]  /*70f0*/  HMMA.16816.F32.BF16 R20, R100.reuse, R112, R20 ;  /* 0x000000706414723c */ /* 0x040ff00000041814 */
[C---:B------:R-:W-:Y:S01]  /*7100*/  HMMA.16816.F32.BF16 R24, R100.reuse, R114, R24 ;  /* 0x000000726418723c */ /* 0x040fe20000041818 */
[----:B------:R-:W2:Y:S07]  /*7110*/  LDSM.16.MT88.4 R112, [R198+0x5100] ;  /* 0x00510000c670783b */ /* 0x000eae0000004200 */
[C---:B------:R-:W-:Y:S08]  /*7120*/  HMMA.16816.F32.BF16 R28, R100.reuse, R124, R28 ;  /* 0x0000007c641c723c */ /* 0x040ff0000004181c */
[C---:B------:R-:W-:Y:S01]  /*7130*/  HMMA.16816.F32.BF16 R32, R100.reuse, R126, R32 ;  /* 0x0000007e6420723c */ /* 0x040fe20000041820 */
[----:B------:R-:W-:Y:S07]  /*7140*/  LDSM.16.MT88.4 R124, [R203+0x1900] ;  /* 0x00190000cb7c783b */ /* 0x000fee0000004200 */
[C---:B----4-:R-:W-:Y:S08]  /*7150*/  HMMA.16816.F32.BF16 R36, R100.reuse, R116, R36 ;  /* 0x000000746424723c */ /* 0x050ff00000041824 */
[C---:B------:R-:W-:Y:S01]  /*7160*/  HMMA.16816.F32.BF16 R40, R100.reuse, R118, R40 ;  /* 0x000000766428723c */ /* 0x040fe20000041828 */
[----:B------:R-:W4:Y:S07]  /*7170*/  LDSM.16.MT88.4 R116, [R197+0x5100] ;  /* 0x00510000c574783b */ /* 0x000f2e0000004200 */
[C---:B------:R-:W-:Y:S08]  /*7180*/  HMMA.16816.F32.BF16 R44, R100.reuse, R128, R44 ;  /* 0x00000080642c723c */ /* 0x040ff0000004182c */
[C---:B------:R-:W-:Y:S08]  /*7190*/  HMMA.16816.F32.BF16 R48, R100.reuse, R130, R48 ;  /* 0x000000826430723c */ /* 0x040ff00000041830 */
[C---:B------:R-:W-:Y:S07]  /*71a0*/  HMMA.16816.F32.BF16 R52, R100.reuse, R136, R52 ;  /* 0x000000886434723c */ /* 0x040fee0000041834 */
[----:B------:R-:W-:Y:S01]  /*71b0*/  F2FP.BF16.PACK_AB R136, R229, R222 ;  /* 0x000000dee588723e */ /* 0x000fe200000010ff */
[C---:B------:R-:W-:Y:S04]  /*71c0*/  HMMA.16816.F32.BF16 R56, R100.reuse, R138, R56 ;  /* 0x0000008a6438723c */ /* 0x040fe80000041838 */
[----:B------:R-:W-:Y:S01]  /*71d0*/  F2FP.BF16.PACK_AB R137, R223, R224 ;  /* 0x000000e0df89723e */ /* 0x000fe200000010ff */
[----:B------:R-:W-:Y:S02]  /*71e0*/  FADD.FTZ R222, R222, R233 ;  /* 0x000000e9dede7221 */ /* 0x000fe40000010000 */
[----:B------:R-:W-:Y:S01]  /*71f0*/  F2FP.BF16.PACK_AB R138, R225, R220 ;  /* 0x000000dce18a723e */ /* 0x000fe200000010ff */
[C---:B---3--:R-:W-:Y:S04]  /*7200*/  HMMA.16816.F32.BF16 R60, R100.reuse, R104, R60 ;  /* 0x00000068643c723c */ /* 0x048fe8000004183c */
[----:B------:R-:W-:Y:S01]  /*7210*/  F2FP.BF16.PACK_AB R139, R133, R134 ;  /* 0x00000086858b723e */ /* 0x000fe200000010ff */
[----:B------:R-:W-:Y:S03]  /*7220*/  FADD.FTZ R229, R229, R222 ;  /* 0x000000dee5e57221 */ /* 0x000fe60000010000 */
[C---:B------:R-:W-:Y:S01]  /*7230*/  HMMA.16816.F32.BF16 R64, R100.reuse, R106, R64 ;  /* 0x0000006a6440723c */ /* 0x040fe20000041840 */
[----:B------:R-:W3:Y:S03]  /*7240*/  LDSM.16.MT88.4 R104, [R196+0x5100] ;  /* 0x00510000c468783b */ /* 0x000ee60000004200 */
[----:B------:R-:W-:Y:S04]  /*7250*/  FADD.FTZ R220, R220, R229 ;  /* 0x000000e5dcdc7221 */ /* 0x000fe80000010000 */
[C---:B-1----:R-:W-:Y:S04]  /*7260*/  HMMA.16816.F32.BF16 R68, R100.reuse, R108, R68 ;  /* 0x0000006c6444723c */ /* 0x042fe80000041844 */
[----:B------:R-:W-:Y:S04]  /*7270*/  FADD.FTZ R221, R225, R220 ;  /* 0x000000dce1dd7221 */ /* 0x000fe80000010000 */
[C---:B------:R-:W-:Y:S01]  /*7280*/  HMMA.16816.F32.BF16 R72, R100.reuse, R110, R72 ;  /* 0x0000006e6448723c */ /* 0x040fe20000041848 */
[----:B------:R-:W1:Y:S07]  /*7290*/  LDSM.16.MT88.4 R108, [R198+0x1900] ;  /* 0x00190000c66c783b */ /* 0x000e6e0000004200 */
[C---:B--2---:R-:W-:Y:S08]  /*72a0*/  HMMA.16816.F32.BF16 R76, R100.reuse, R112, R76 ;  /* 0x00000070644c723c */ /* 0x044ff0000004184c */
[C---:B------:R-:W-:Y:S08]  /*72b0*/  HMMA.16816.F32.BF16 R80, R100.reuse, R114, R80 ;  /* 0x000000726450723c */ /* 0x040ff00000041850 */
[C---:B----4-:R-:W-:Y:S08]  /*72c0*/  HMMA.16816.F32.BF16 R84, R100.reuse, R116, R84 ;  /* 0x000000746454723c */ /* 0x050ff00000041854 */
[C---:B------:R-:W-:Y:S08]  /*72d0*/  HMMA.16816.F32.BF16 R88, R100.reuse, R118, R88 ;  /* 0x000000766458723c */ /* 0x040ff00000041858 */
[C---:B---3--:R-:W-:Y:S08]  /*72e0*/  HMMA.16816.F32.BF16 R92, R100.reuse, R104, R92 ;  /* 0x00000068645c723c */ /* 0x048ff0000004185c */
[----:B------:R-:W-:Y:S08]  /*72f0*/  HMMA.16816.F32.BF16 R96, R100, R106, R96 ;  /* 0x0000006a6460723c */ /* 0x000ff00000041860 */
[C---:B------:R-:W-:Y:S01]  /*7300*/  HMMA.16816.F32.BF16 R128, R136.reuse, R124, R4 ;  /* 0x0000007c8880723c */ /* 0x040fe20000041804 */
[----:B------:R-:W2:Y:S07]  /*7310*/  LDSM.16.MT88.4 R4, [R198+0x5900] ;  /* 0x00590000c604783b */ /* 0x000eae0000004200 */
[C---:B------:R-:W-:Y:S01]  /*7320*/  HMMA.16816.F32.BF16 R124, R136.reuse, R126, R8 ;  /* 0x0000007e887c723c */ /* 0x040fe20000041808 */
[----:B------:R-:W3:Y:S07]  /*7330*/  LDSM.16.MT88.4 R8, [R197+0x5900] ;  /* 0x00590000c508783b */ /* 0x000eee0000004200 */
[C---:B-1----:R-:W-:Y:S01]  /*7340*/  HMMA.16816.F32.BF16 R120, R136.reuse, R108, R12 ;  /* 0x0000006c8878723c */ /* 0x042fe2000004180c */
[----:B------:R-:W1:Y:S07]  /*7350*/  LDSM.16.MT88.4 R12, [R196+0x5900] ;  /* 0x00590000c40c783b */ /* 0x000e6e0000004200 */
[C---:B------:R-:W-:Y:S08]  /*7360*/  HMMA.16816.F32.BF16 R116, R136.reuse, R110, R16 ;  /* 0x0000006e8874723c */ /* 0x040ff00000041810 */
        /* <DEDUP_REMOVED lines=14> */
[C---:B--2---:R-:W-:Y:S07]  /*7450*/  HMMA.16816.F32.BF16 R76, R136.reuse, R4, R76 ;  /* 0x00000004884c723c */ /* 0x044fee000004184c */
[----:B------:R-:W-:Y:S01]  /*7460*/  FADD.FTZ R5, R169, R170 ;  /* 0x000000aaa9057221 */ /* 0x000fe20000010000 */
[C---:B------:R-:W-:Y:S04]  /*7470*/  HMMA.16816.F32.BF16 R80, R136.reuse, R6, R80 ;  /* 0x000000068850723c */ /* 0x040fe80000041850 */
[----:B------:R-:W-:Y:S04]  /*7480*/  FADD.FTZ R5, R168, R5 ;  /* 0x00000005a8057221 */ /* 0x000fe80000010000 */
[C---:B---3--:R-:W-:Y:S04]  /*7490*/  HMMA.16816.F32.BF16 R84, R136.reuse, R8, R84 ;  /* 0x000000088854723c */ /* 0x048fe80000041854 */
[----:B------:R-:W-:Y:S04]  /*74a0*/  FADD.FTZ R178, R178, R5 ;  /* 0x00000005b2b27221 */ /* 0x000fe80000010000 */
[C---:B------:R-:W-:Y:S04]  /*74b0*/  HMMA.16816.F32.BF16 R88, R136.reuse, R10, R88 ;  /* 0x0000000a8858723c */ /* 0x040fe80000041858 */
[----:B------:R-:W-:Y:S04]  /*74c0*/  FADD.FTZ R179, R179, R178 ;  /* 0x000000b2b3b37221 */ /* 0x000fe80000010000 */
[----:B------:R-:W-:Y:S01]  /*74d0*/  FADD.FTZ R182, R182, R179 ;  /* 0x000000b3b6b67221 */ /* 0x000fe20000010000 */
[C---:B-1----:R-:W-:Y:S03]  /*74e0*/  HMMA.16816.F32.BF16 R92, R136.reuse, R12, R92 ;  /* 0x0000000c885c723c */ /* 0x042fe6000004185c */
[----:B------:R-:W-:Y:S04]  /*74f0*/  FADD.FTZ R183, R183, R182 ;  /* 0x000000b6b7b77221 */ /* 0x000fe80000010000 */
[----:B------:R-:W-:Y:S01]  /*7500*/  FADD.FTZ R230, R230, R183 ;  /* 0x000000b7e6e67221 */ /* 0x000fe20000010000 */
[----:B------:R-:W-:Y:S04]  /*7510*/  HMMA.16816.F32.BF16 R96, R136, R14, R96 ;  /* 0x0000000e8860723c */ /* 0x000fe80000041860 */
[----:B------:R-:W-:Y:S04]  /*7520*/  FADD.FTZ R231, R231, R230 ;  /* 0x000000e6e7e77221 */ /* 0x000fe80000010000 */
[----:B------:R-:W-:Y:S04]  /*7530*/  FADD.FTZ R226, R226, R231 ;  /* 0x000000e7e2e27221 */ /* 0x000fe80000010000 */
[----:B------:R-:W-:Y:S04]  /*7540*/  FADD.FTZ R227, R227, R226 ;  /* 0x000000e2e3e37221 */ /* 0x000fe80000010000 */
[----:B------:R-:W-:Y:S04]  /*7550*/  FADD.FTZ R224, R224, R227 ;  /* 0x000000e3e0e07221 */ /* 0x000fe80000010000 */
[----:B------:R-:W-:Y:S04]  /*7560*/  FADD.FTZ R223, R223, R224 ;  /* 0x000000e0dfdf7221 */ /* 0x000fe80000010000 */
[----:B------:R-:W-:Y:S04]  /*7570*/  FADD.FTZ R134, R134, R223 ;  /* 0x000000df86867221 */ /* 0x000fe80000010000 */
[----:B------:R-:W-:Y:S01]  /*7580*/  FADD.FTZ R219, R133, R134 ;  /* 0x0000008685db7221 */ /* 0x000fe20000010000 */
[----:B------:R-:W-:-:S05]  /*7590*/  @P4 BRA `(.L_x_12) ;  /* 0xffffd5f000004947 */ /* 0x000fca000383ffff */
.L_x_11:
[----:B------:R-:W1:Y:S01]  /*75a0*/  SHFL.BFLY PT, R6, R221, 0x2, 0x1f ;  /* 0x0c401f00dd067f89 */ /* 0x000e6200000e0000 */
[----:B------:R-:W-:-:S03]  /*75b0*/  PLOP3.LUT P2, PT, PT, PT, PT, 0x8, 0x0 ;  /* 0x000000000000781c */ /* 0x000fc60003f4e170 */
[----:B------:R-:W2:Y:S01]  /*75c0*/  SHFL.BFLY PT, R0, R219, 0x2, 0x1f ;  /* 0x0c401f00db007f89 */ /* 0x000ea200000e0000 */
[----:B-1----:R-:W-:Y:S02]  /*75d0*/  FADD.FTZ R6, R6, R221 ;  /* 0x000000dd06067221 */ /* 0x002fe40000010000 */
[----:B--2---:R-:W-:-:S03]  /*75e0*/  FADD.FTZ R7, R0, R219 ;  /* 0x000000db00077221 */ /* 0x004fc60000010000 */
[----:B------:R-:W1:Y:S01]  /*75f0*/  SHFL.BFLY PT, R5, R6, 0x1, 0x1f ;  /* 0x0c201f0006057f89 */ /* 0x000e6200000e0000 */
[----:B------:R-:W-:-:S03]  /*7600*/  MOV R0, RZ ;  /* 0x000000ff00007202 */ /* 0x000fc60000000f00 */
[----:B------:R-:W2:Y:S01]  /*7610*/  SHFL.BFLY PT, R2, R7, 0x1, 0x1f ;  /* 0x0c201f0007027f89 */ /* 0x000ea200000e0000 */
[----:B-1----:R-:W-:Y:S01]  /*7620*/  FADD.FTZ R4, R6, R5 ;  /* 0x0000000506047221 */ /* 0x002fe20000010000 */
[----:B------:R-:W-:Y:S01]  /*7630*/  MOV R5, RZ ;  /* 0x000000ff00057202 */ /* 0x000fe20000000f00 */
[----:B--2---:R-:W-:-:S03]  /*7640*/  FADD.FTZ R2, R2, R7 ;  /* 0x0000000702027221 */ /* 0x004fc60000010000 */
[----:B------:R-:W-:Y:S02]  /*7650*/  FSETP.NE.FTZ.AND P1, PT, R4, RZ, PT ;  /* 0x000000ff0400720b */ /* 0x000fe40003f35000 */
[----:B------:R-:W-:-:S11]  /*7660*/  FSETP.NE.FTZ.AND P0, PT, R2, RZ, PT ;  /* 0x000000ff0200720b */ /* 0x000fd60003f15000 */
[----:B------:R-:W1:Y:S01]  /*7670*/  @P1 MUFU.RCP R5, R4 ;  /* 0x0000000400051308 */ /* 0x000e620000001000 */
[----:B------:R-:W-:Y:S02]  /*7680*/  @P1 MOV R8, 0x3f317218 ;  /* 0x3f31721800081802 */ /* 0x000fe40000000f00 */
[----:B------:R-:W-:-:S05]  /*7690*/  @P0 MOV R9, 0x3f317218 ;  /* 0x3f31721800090802 */ /* 0x000fca0000000f00 */
[----:B------:R-:W2:Y:S08]  /*76a0*/  @P1 MUFU.LG2 R4, R4 ;  /* 0x0000000400041308 */ /* 0x000eb00000000c00 */
[----:B------:R-:W3:Y:S01]  /*76b0*/  @P0 MUFU.LG2 R6, R2 ;  /* 0x0000000200060308 */ /* 0x000ee20000000c00 */
[C---:B-1----:R-:W-:Y:S02]  /*76c0*/  FMUL.FTZ R128, R5.reuse, R128 ;  /* 0x0000008005807220 */ /* 0x042fe40000410000 */
[----:B------:R-:W-:-:S02]  /*76d0*/  FMUL.FTZ R129, R5, R129 ;  /* 0x0000008105817220 */ /* 0x000fc40000410000 */
[C---:B------:R-:W-:Y:S02]  /*76e0*/  FMUL.FTZ R124, R5.reuse, R124 ;  /* 0x0000007c057c7220 */ /* 0x040fe40000410000 */
[C---:B------:R-:W-:Y:S01]  /*76f0*/  FMUL.FTZ R125, R5.reuse, R125 ;  /* 0x0000007d057d7220 */ /* 0x040fe20000410000 */
[----:B------:R1:W4:Y:S01]  /*7700*/  @P0 MUFU.RCP R0, R2 ;  /* 0x0000000200000308 */ /* 0x0003220000001000 */
[----:B--2---:R-:W-:Y:S02]  /*7710*/  @P1 FMUL.FTZ R7, R4, 0.69314718246459960938 ;  /* 0x3f31721804071820 */ /* 0x004fe40000410000 */
[----:B------:R-:W-:Y:S02]  /*7720*/  @P1 FMUL.FTZ R4, R8, c[0x0][0x2d0] ;  /* 0x0000b40008041a20 */ /* 0x000fe40000410000 */
[C---:B------:R-:W-:Y:S02]  /*7730*/  FMUL.FTZ R120, R5.reuse, R120 ;  /* 0x0000007805787220 */ /* 0x040fe40000410000 */
[----:B------:R-:W-:-:S02]  /*7740*/  FMUL.FTZ R121, R5, R121 ;  /* 0x0000007905797220 */ /* 0x000fc40000410000 */
[----:B---3--:R-:W-:Y:S02]  /*7750*/  @P0 FMUL.FTZ R8, R6, 0.69314718246459960938 ;  /* 0x3f31721806080820 */ /* 0x008fe40000410000 */
[----:B------:R-:W-:Y:S02]  /*7760*/  @P0 FMUL.FTZ R6, R9, c[0x0][0x2d0] ;  /* 0x0000b40009060a20 */ /* 0x000fe40000410000 */
[C---:B------:R-:W-:Y:S02]  /*7770*/  FMUL.FTZ R116, R5.reuse, R116 ;  /* 0x0000007405747220 */ /* 0x040fe40000410000 */
[C---:B------:R-:W-:Y:S01]  /*7780*/  FMUL.FTZ R117, R5.reuse, R117 ;  /* 0x0000007505757220 */ /* 0x040fe20000410000 */
[----:B-1----:R-:W-:Y:S01]  /*7790*/  MOV R2, 0xff800000 ;  /* 0xff80000000027802 */ /* 0x002fe20000000f00 */
[C---:B------:R-:W-:Y:S02]  /*77a0*/  FMUL.FTZ R112, R5.reuse, R112 ;  /* 0x0000007005707220 */ /* 0x040fe40000410000 */
[----:B------:R-:W-:-:S02]  /*77b0*/  FMUL.FTZ R113, R5, R113 ;  /* 0x0000007105717220 */ /* 0x000fc40000410000 */
[C---:B------:R-:W-:Y:S02]  /*77c0*/  FMUL.FTZ R108, R5.reuse, R108 ;  /* 0x0000006c056c7220 */ /* 0x040fe40000410000 */
[C---:B------:R-:W-:Y:S02]  /*77d0*/  FMUL.FTZ R109, R5.reuse, R109 ;  /* 0x0000006d056d7220 */ /* 0x040fe40000410000 */
[C---:B------:R-:W-:Y:S02]  /*77e0*/  FMUL.FTZ R104, R5.reuse, R104 ;  /* 0x0000006805687220 */ /* 0x040fe40000410000 */
[C---:B------:R-:W-:Y:S02]  /*77f0*/  FMUL.FTZ R105, R5.reuse, R105 ;  /* 0x0000006905697220 */ /* 0x040fe40000410000 */
        /* <DEDUP_REMOVED lines=33> */
[----:B------:R-:W-:Y:S01]  /*7a10*/  FMUL.FTZ R97, R5, R97 ;  /* 0x0000006105617220 */ /* 0x000fe20000410000 */
[----:B------:R-:W-:Y:S01]  /*7a20*/  MOV R5, 0xff800000 ;  /* 0xff80000000057802 */ /* 0x000fe20000000f00 */
[C---:B----4-:R-:W-:Y:S02]  /*7a30*/  FMUL.FTZ R130, R0.reuse, R130 ;  /* 0x0000008200827220 */ /* 0x050fe40000410000 */
        /* <DEDUP_REMOVED lines=46> */
[----:B------:R-:W-:Y:S02]  /*7d20*/  FMUL.FTZ R99, R0, R99 ;  /* 0x0000006300637220 */ /* 0x000fe40000410000 */
[----:B------:R-:W-:Y:S02]  /*7d30*/  @P1 FFMA.FTZ R2, R4, R132, R7 ;  /* 0x0000008404021223 */ /* 0x000fe40000010007 */
[----:B------:R-:W-:Y:S02]  /*7d40*/  @P0 FFMA.FTZ R5, R6, R3, R8 ;  /* 0x0000000306050223 */ /* 0x000fe40000010008 */
.L_x_3:
[----:B------:R-:W-:Y:S05]  /*7d50*/  @P2 BRA `(.L_x_15) ;  /* 0x0000196000002947 */ /* 0x000fea0003800000 */
[----:B------:R-:W3:Y:S01]  /*7d60*/  S2R R11, SR_TID.X ;  /* 0x00000000000b7919 */ /* 0x000ee20000002100 */
[----:B------:R-:W-:Y:S01]  /*7d70*/  USHF.R.S32.HI UR6, URZ, 0x1f, UR10 ;  /* 0x0000001f3f067899 */ /* 0x000fe2000801140a */
[----:B------:R-:W-:Y:S01]  /*7d80*/  IMAD R6, RZ, RZ, -UR10 ;  /* 0x8000000aff067e24 */ /* 0x000fe2000f8e02ff */
[----:B------:R-:W-:Y:S01]  /*7d90*/  ULDC.64 UR4, c[0x0][0x4d0] ;  /* 0x0001340000047ab9 */ /* 0x000fe20000000a00 */
[----:B------:R-:W4:Y:S01]  /*7da0*/  S2R R3, SR_CTAID.Y ;  /* 0x0000000000037919 */ /* 0x000f220000002600 */
[----:B------:R-:W-:Y:S01]  /*7db0*/  UIMAD UR7, UR6, UR4, URZ ;  /* 0x00000004060772a4 */ /* 0x000fe2000f8e023f */
[----:B------:R-:W-:Y:S01]  /*7dc0*/  IMAD.MOV.U32 R9, RZ, RZ, c[0x0][0x4e8] ;  /* 0x00013a00ff097624 */ /* 0x000fe200078e00ff */
[----:B--2---:R-:W-:Y:S01]  /*7dd0*/  UIMAD.WIDE.U32 UR8, UR10, UR4, URZ ;  /* 0x000000040a0872a5 */ /* 0x004fe2000f8e003f */
[----:B------:R-:W2:Y:S01]  /*7de0*/  S2R R8, SR_CTAID.Z ;  /* 0x0000000000087919 */ /* 0x000ea20000002700 */
[----:B------:R-:W-:Y:S01]  /*7df0*/  UIMAD UR7, UR10, UR5, UR7 ;  /* 0x000000050a0772a4 */ /* 0x000fe2000f8e0207 */
[----:B------:R-:W-:Y:S01]  /*7e00*/  BSSY B0, `(.L_x_16) ;  /* 0x00000f9000007945 */ /* 0x000fe20003800000 */
[C---:B------:R-:W-:Y:S01]  /*7e10*/  ISETP.NE.AND P1, PT, R9.reuse, 0x1, PT ;  /* 0x000000010900780c */ /* 0x040fe20003f25270 */
[----:B------:R-:W-:Y:S01]  /*7e20*/  ULDC.64 UR4, c[0x0][0x438] ;  /* 0x00010e0000047ab9 */ /* 0x000fe20000000a00 */
[----:B------:R-:W-:Y:S01]  /*7e30*/  MOV R17, UR9 ;  /* 0x0000000900117c02 */ /* 0x000fe20008000f00 */
[----:B------:R-:W-:Y:S01]  /*7e40*/  UIMAD.WIDE.U32 UR14, UR10, UR4, URZ ;  /* 0x000000040a0e72a5 */ /* 0x000fe2000f8e003f */
[----:B------:R-:W-:Y:S01]  /*7e50*/  IMAD.U32 R16, RZ, RZ, UR8 ;  /* 0x00000008ff107e24 */ /* 0x000fe2000f8e00ff */
[----:B------:R-:W-:Y:S01]  /*7e60*/  UIMAD UR4, UR6, UR4, URZ ;  /* 0x00000004060472a4 */ /* 0x000fe2000f8e023f */
[----:B------:R-:W-:Y:S01]  /*7e70*/  IMAD R9, R9, c[0x0][0x388], RZ ;  /* 0x0000e20009097a24 */ /* 0x000fe200078e02ff */
[----:B------:R-:W-:-:S02]  /*7e80*/  UIADD3 UR7, UR9, UR7, URZ ;  /* 0x0000000709077290 */ /* 0x000fc4000fffe03f */
[----:B------:R-:W-:Y:S01]  /*7e90*/  UIMAD UR4, UR10, UR5, UR4 ;  /* 0x000000050a0472a4 */ /* 0x000fe2000f8e0204 */
[----:B------:R-:W-:Y:S01]  /*7ea0*/  MOV R14, UR14 ;  /* 0x0000000e000e7c02 */ /* 0x000fe20008000f00 */
[----:B------:R-:W-:Y:S01]  /*7eb0*/  IMAD.U32 R15, RZ, RZ, UR15 ;  /* 0x0000000fff0f7e24 */ /* 0x000fe2000f8e00ff */
[----:B---3--:R-:W-:Y:S01]  /*7ec0*/  SHF.R.S32.HI R0, RZ, 0x1f, R11 ;  /* 0x0000001fff007819 */ /* 0x008fe2000001140b */
[----:B------:R-:W-:Y:S01]  /*7ed0*/  UIADD3 UR4, UR15, UR4, URZ ;  /* 0x000000040f047290 */ /* 0x000fe2000fffe03f */
[----:B------:R-:W-:Y:S02]  /*7ee0*/  IMAD.U32 R17, RZ, RZ, UR7 ;  /* 0x00000007ff117e24 */ /* 0x000fe4000f8e00ff */
[-C--:B------:R-:W-:Y:S01]  /*7ef0*/  LEA.HI R13, R0, R11.reuse, RZ, 0x5 ;  /* 0x0000000b000d7211 */ /* 0x080fe200078f28ff */
[----:B----4-:R-:W-:Y:S01]  /*7f00*/  IMAD R6, R6, c[0x0][0x550], R3 ;  /* 0x0001540006067a24 */ /* 0x010fe200078e0203 */
[----:B------:R-:W-:Y:S01]  /*7f10*/  LEA.HI R0, R0, R11, RZ, 0x2 ;  /* 0x0000000b00007211 */ /* 0x000fe200078f10ff */
[----:B------:R-:W-:Y:S01]  /*7f20*/  IMAD.U32 R15, RZ, RZ, UR4 ;  /* 0x00000004ff0f7e24 */ /* 0x000fe2000f8e00ff */
[----:B-1----:R-:W-:Y:S01]  /*7f30*/  LOP3.LUT R4, R13, 0xffffffe0, RZ, 0xc0, !PT ;  /* 0xffffffe00d047812 */ /* 0x002fe200078ec0ff */
[----:B--2---:R-:W-:Y:S01]  /*7f40*/  IMAD.WIDE.U32 R16, R8, c[0x0][0x4d8], R16 ;  /* 0x0001360008107a25 */ /* 0x004fe200078e0010 */
[----:B------:R-:W-:-:S02]  /*7f50*/  SHF.R.S32.HI R10, RZ, 0x5, R13 ;  /* 0x00000005ff0a7819 */ /* 0x000fc4000001140d */
[----:B------:R-:W-:Y:S01]  /*7f60*/  SHF.R.S32.HI R13, RZ, 0x1f, R13 ;  /* 0x0000001fff0d7819 */ /* 0x000fe2000001140d */
[----:B------:R-:W-:Y:S01]  /*7f70*/  IMAD.IADD R4, R11, 0x1, -R4 ;  /* 0x000000010b047824 */ /* 0x000fe200078e0a04 */
[----:B------:R-:W-:Y:S01]  /*7f80*/  LOP3.LUT R0, R0, 0xfffffffc, RZ, 0xc0, !PT ;  /* 0xfffffffc00007812 */ /* 0x000fe200078ec0ff */
[----:B------:R-:W-:Y:S01]  /*7f90*/  IMAD.WIDE.U32 R14, R8, c[0x0][0x440], R14 ;  /* 0x00011000080e7a25 */ /* 0x000fe200078e000e */
[----:B------:R-:W-:Y:S02]  /*7fa0*/  LEA.HI R13, R13, R10, RZ, 0x3 ;  /* 0x0000000a0d0d7211 */ /* 0x000fe400078f18ff */
[----:B------:R-:W-:Y:S01]  /*7fb0*/  IADD3 R11, -R0, R11, RZ ;  /* 0x0000000b000b7210 */ /* 0x000fe20007ffe1ff */
[----:B------:R-:W-:Y:S01]  /*7fc0*/  IMAD.MOV.U32 R20, RZ, RZ, R14 ;  /* 0x000000ffff147224 */ /* 0x000fe200078e000e */
[----:B------:R-:W-:Y:S01]  /*7fd0*/  LOP3.LUT R13, R13, 0xffffff8, RZ, 0xc0, !PT ;  /* 0x0ffffff80d0d7812 */ /* 0x000fe200078ec0ff */
[----:B------:R-:W1:Y:S01]  /*7fe0*/  S2R R0, SR_CTAID.X ;  /* 0x0000000000007919 */ /* 0x000e620000002500 */
[----:B------:R-:W-:-:S02]  /*7ff0*/  SHF.R.S32.HI R3, RZ, 0x1f, R4 ;  /* 0x0000001fff037819 */ /* 0x000fc40000011404 */
[----:B------:R-:W-:Y:S01]  /*8000*/  SHF.R.S32.HI R7, RZ, 0x1f, R8 ;  /* 0x0000001fff077819 */ /* 0x000fe20000011408 */
[----:B------:R-:W-:Y:S01]  /*8010*/  IMAD.IADD R13, R10, 0x1, -R13 ;  /* 0x000000010a0d7824 */ /* 0x000fe200078e0a0d */
[----:B------:R-:W-:Y:S02]  /*8020*/  LEA.HI R10, R11, R11, RZ, 0x1 ;  /* 0x0000000b0b0a7211 */ /* 0x000fe400078f08ff */
[----:B------:R-:W-:Y:S02]  /*8030*/  LEA.HI R3, R3, R4, RZ, 0x2 ;  /* 0x0000000403037211 */ /* 0x000fe400078f10ff */
[----:B------:R-:W-:Y:S02]  /*8040*/  LOP3.LUT R10, R10, 0x1ffffffe, RZ, 0xc0, !PT ;  /* 0x1ffffffe0a0a7812 */ /* 0x000fe400078ec0ff */
[----:B------:R-:W-:Y:S02]  /*8050*/  SHF.R.S32.HI R12, RZ, 0x2, R3 ;  /* 0x00000002ff0c7819 */ /* 0x000fe40000011403 */
[----:B------:R-:W-:Y:S01]  /*8060*/  IADD3 R10, R11, -R10, RZ ;  /* 0x8000000a0b0a7210 */ /* 0x000fe20007ffe0ff */
[----:B------:R-:W-:Y:S01]  /*8070*/  IMAD R11, R7, c[0x0][0x4d8], RZ ;  /* 0x00013600070b7a24 */ /* 0x000fe200078e02ff */
[----:B------:R-:W-:Y:S01]  /*8080*/  LOP3.LUT R3, R3, 0x7ffffffc, RZ, 0xc0, !PT ;  /* 0x7ffffffc03037812 */ /* 0x000fe200078ec0ff */
[----:B------:R-:W-:-:S02]  /*8090*/  IMAD R13, R13, 0x10, R12 ;  /* 0x000000100d0d7824 */ /* 0x000fc400078e020c */
[----:B------:R-:W-:Y:S02]  /*80a0*/  IMAD R7, R7, c[0x0][0x440], RZ ;  /* 0x0001100007077a24 */ /* 0x000fe400078e02ff */
[----:B------:R-:W-:Y:S02]  /*80b0*/  IMAD R19, R10, 0x8, R13 ;  /* 0x000000080a137824 */ /* 0x000fe400078e020d */
[C---:B------:R-:W-:Y:S02]  /*80c0*/  IMAD R7, R8.reuse, c[0x0][0x444], R7 ;  /* 0x0001110008077a24 */ /* 0x040fe400078e0207 */
[----:B------:R-:W-:Y:S01]  /*80d0*/  IMAD R11, R8, c[0x0][0x4dc], R11 ;  /* 0x00013700080b7a24 */ /* 0x000fe200078e020b */
[C---:B-1----:R-:W-:Y:S01]  /*80e0*/  LEA R19, R0.reuse, R19, 0x7 ;  /* 0x0000001300137211 */ /* 0x042fe200078e38ff */
[----:B------:R-:W-:Y:S01]  /*80f0*/  IMAD.IADD R21, R15, 0x1, R7 ;  /* 0x000000010f157824 */ /* 0x000fe200078e0207 */
[----:B------:R-:W-:Y:S01]  /*8100*/  SHF.R.S32.HI R8, RZ, 0x1f, R6 ;  /* 0x0000001fff087819 */ /* 0x000fe20000011406 */
[----:B------:R-:W-:Y:S01]  /*8110*/  IMAD.IADD R17, R17, 0x1, R11 ;  /* 0x0000000111117824 */ /* 0x000fe200078e020b */
[----:B------:R-:W-:Y:S01]  /*8120*/  MOV R10, R19 ;  /* 0x00000013000a7202 */ /* 0x000fe20000000f00 */
[----:B------:R-:W-:Y:S01]  /*8130*/  @P1 IMAD.HI.U32 R7, R19, c[0x0][0x4ec], RZ ;  /* 0x00013b0013071a27 */ /* 0x000fe200078e00ff */
[----:B------:R-:W-:-:S03]  /*8140*/  LEA R0, R0, R13, 0x7 ;  /* 0x0000000d00007211 */ /* 0x000fc600078e38ff */
[C---:B------:R-:W-:Y:S01]  /*8150*/  IMAD R11, R8.reuse, c[0x0][0x4e0], RZ ;  /* 0x00013800080b7a24 */ /* 0x040fe200078e02ff */
[----:B------:R-:W-:Y:S01]  /*8160*/  @P1 SHF.R.U32.HI R10, RZ, c[0x0][0x4f0], R7 ;  /* 0x00013c00ff0a1a19 */ /* 0x000fe20000011607 */
[----:B------:R-:W-:Y:S01]  /*8170*/  IMAD R15, R8, c[0x0][0x448], RZ ;  /* 0x00011200080f7a24 */ /* 0x000fe200078e02ff */
[----:B------:R-:W-:Y:S01]  /*8180*/  MOV R7, R19 ;  /* 0x0000001300077202 */ /* 0x000fe20000000f00 */
[C---:B------:R-:W-:Y:S01]  /*8190*/  IMAD R11, R6.reuse, c[0x0][0x4e4], R11 ;  /* 0x00013900060b7a24 */ /* 0x040fe200078e020b */
[--C-:B------:R-:W-:Y:S01]  /*81a0*/  SHF.R.S32.HI R12, RZ, 0x1f, R10.reuse ;  /* 0x0000001fff0c7819 */ /* 0x100fe2000001140a */
[----:B------:R-:W-:Y:S02]  /*81b0*/  IMAD.MOV R8, RZ, RZ, -R10 ;  /* 0x000000ffff087224 */ /* 0x000fe400078e0a0a */
[C---:B------:R-:W-:Y:S02]  /*81c0*/  IMAD R15, R6.reuse, c[0x0][0x44c], R15 ;  /* 0x00011300060f7a24 */ /* 0x040fe400078e020f */
[----:B------:R-:W-:-:S04]  /*81d0*/  IMAD.WIDE.U32 R20, R6, c[0x0][0x448], R20 ;  /* 0x0001120006147a25 */ /* 0x000fc800078e0014 */
[----:B------:R-:W-:-:S04]  /*81e0*/  IMAD.WIDE.U32 R16, R6, c[0x0][0x4e0], R16 ;  /* 0x0001380006107a25 */ /* 0x000fc800078e0010 */
[----:B------:R-:W-:Y:S01]  /*81f0*/  @P1 IMAD.HI.U32 R6, R19, c[0x0][0x4ec], RZ ;  /* 0x00013b0013061a27 */ /* 0x000fe200078e00ff */
[----:B------:R-:W-:Y:S01]  /*8200*/  BAR.SYNC.DEFER_BLOCKING 0x1, 0x100 ;  /* 0x0044000000007b1d */ /* 0x000fe20000010000 */
[----:B------:R-:W-:Y:S02]  /*8210*/  IADD3 R10, P0, R10, R16, RZ ;  /* 0x000000100a0a7210 */ /* 0x000fe40007f1e0ff */
[----:B------:R-:W-:Y:S01]  /*8220*/  IMAD R8, R8, c[0x0][0x4e8], R19 ;  /* 0x00013a0008087a24 */ /* 0x000fe200078e0213 */
[----:B------:R-:W-:Y:S01]  /*8230*/  @P1 SHF.R.U32.HI R7, RZ, c[0x0][0x4f0], R6 ;  /* 0x00013c00ff071a19 */ /* 0x000fe20000011606 */
[----:B------:R-:W-:Y:S01]  /*8240*/  IMAD.IADD R21, R21, 0x1, R15 ;  /* 0x0000000115157824 */ /* 0x000fe200078e020f */
[----:B------:R-:W-:Y:S01]  /*8250*/  IADD3.X R11, R12, R17, R11, P0, !PT ;  /* 0x000000110c0b7210 */ /* 0x000fe200007fe40b */
[----:B------:R-:W-:Y:S01]  /*8260*/  IMAD.IADD R3, R4, 0x1, -R3 ;  /* 0x0000000104037824 */ /* 0x000fe200078e0a03 */
[----:B------:R-:W-:Y:S01]  /*8270*/  SHF.R.S32.HI R6, RZ, 0x1f, R8 ;  /* 0x0000001fff067819 */ /* 0x000fe20000011408 */
[C---:B------:R-:W-:Y:S01]  /*8280*/  IMAD.WIDE.U32 R20, R7.reuse, c[0x0][0x430], R20 ;  /* 0x00010c0007147a25 */ /* 0x040fe200078e0014 */
[----:B------:R-:W-:-:S02]  /*8290*/  IADD3 R12, -R7, RZ, RZ ;  /* 0x000000ff070c7210 */ /* 0x000fc40007ffe1ff */
[----:B------:R-:W-:Y:S01]  /*82a0*/  LOP3.LUT P1, RZ, R4, 0x3, RZ, 0xc0, !PT ;  /* 0x0000000304ff7812 */ /* 0x000fe2000782c0ff */
[----:B------:R-:W-:Y:S01]  /*82b0*/  IMAD R15, R6, c[0x0][0x4c8], RZ ;  /* 0x00013200060f7a24 */ /* 0x000fe200078e02ff */
[----:B------:R-:W-:Y:S01]  /*82c0*/  SHF.R.S32.HI R6, RZ, 0x1f, R7 ;  /* 0x0000001fff067819 */ /* 0x000fe20000011407 */
[----:B------:R-:W-:Y:S01]  /*82d0*/  IMAD.WIDE.U32 R10, R8, c[0x0][0x4c8], R10 ;  /* 0x00013200080a7a25 */ /* 0x000fe200078e000a */
[----:B------:R-:W-:-:S03]  /*82e0*/  ISETP.GE.OR P2, PT, R0, R9, P1 ;  /* 0x000000090000720c */ /* 0x000fc60000f46670 */
[----:B------:R-:W-:Y:S01]  /*82f0*/  IMAD R15, R8, c[0x0][0x4cc], R15 ;  /* 0x00013300080f7a24 */ /* 0x000fe200078e020f */
[----:B------:R-:W-:Y:S01]  /*8300*/  LEA R8, P0, R10, c[0x0][0x4a8], 0x2 ;  /* 0x00012a000a087a11 */ /* 0x000fe200078010ff */
[----:B------:R-:W-:Y:S02]  /*8310*/  IMAD R12, R12, c[0x0][0x4e8], R19 ;  /* 0x00013a000c0c7a24 */ /* 0x000fe400078e0213 */
[----:B------:R-:W-:Y:S02]  /*8320*/  IMAD.IADD R15, R11, 0x1, R15 ;  /* 0x000000010b0f7824 */ /* 0x000fe400078e020f */
[----:B------:R-:W-:Y:S01]  /*8330*/  IMAD R6, R6, c[0x0][0x430], RZ ;  /* 0x00010c0006067a24 */ /* 0x000fe200078e02ff */
[----:B------:R-:W-:Y:S02]  /*8340*/  SHFL.IDX PT, R16, R8, 0x1, 0x1c1f ;  /* 0x003c1f0008107f89 */ /* 0x000fe400000e0000 */
[----:B------:R-:W-:Y:S01]  /*8350*/  LEA.HI.X R15, R10, c[0x0][0x4ac], R15, 0x2, P0 ;  /* 0x00012b000a0f7a11 */ /* 0x000fe200000f140f */
[----:B------:R-:W-:Y:S01]  /*8360*/  IMAD R7, R7, c[0x0][0x434], R6 ;  /* 0x00010d0007077a24 */ /* 0x000fe200078e0206 */
[----:B------:R-:W-:Y:S01]  /*8370*/  SHFL.IDX PT, R10, R8, RZ, 0x1c1f ;  /* 0x001c1fff080a7589 */ /* 0x000fe200000e0000 */
[----:B------:R-:W-:-:S02]  /*8380*/  SHF.R.S32.HI R6, RZ, 0x1f, R12 ;  /* 0x0000001fff067819 */ /* 0x000fc4000001140c */
[----:B------:R-:W-:Y:S01]  /*8390*/  IMAD.IADD R21, R21, 0x1, R7 ;  /* 0x0000000115157824 */ /* 0x000fe200078e0207 */
[----:B------:R-:W1:Y:S02]  /*83a0*/  SHFL.IDX PT, R11, R15, RZ, 0x1c1f ;  /* 0x001c1fff0f0b7589 */ /* 0x000e6400000e0000 */
[----:B------:R-:W-:Y:S01]  /*83b0*/  IMAD R7, R6, c[0x0][0x428], RZ ;  /* 0x00010a0006077a24 */ /* 0x000fe200078e02ff */
[----:B------:R-:W-:Y:S01]  /*83c0*/  IADD3 R6, R0, 0x8, RZ ;  /* 0x0000000800067810 */ /* 0x000fe20007ffe0ff */
[----:B------:R-:W2:Y:S01]  /*83d0*/  SHFL.IDX PT, R17, R15, 0x1, 0x1c1f ;  /* 0x003c1f000f117f89 */ /* 0x000ea200000e0000 */
[----:B------:R-:W-:Y:S02]  /*83e0*/  IMAD.WIDE.U32 R20, R12, c[0x0][0x428], R20 ;  /* 0x00010a000c147a25 */ /* 0x000fe400078e0014 */
[----:B------:R-:W-:Y:S02]  /*83f0*/  ISETP.GE.OR P1, PT, R6, R9, P1 ;  /* 0x000000090600720c */ /* 0x000fe40000f26670 */
[----:B------:R-:W-:-:S05]  /*8400*/  IMAD R7, R12, c[0x0][0x42c], R7 ;  /* 0x00010b000c077a24 */ /* 0x000fca00078e0207 */
[----:B------:R-:W-:Y:S02]  /*8410*/  IADD3 R12, R21, R7, RZ ;  /* 0x00000007150c7210 */ /* 0x000fe40007ffe0ff */
[----:B------:R-:W-:-:S04]  /*8420*/  LEA R7, P0, R20, c[0x0][0x400], 0x2 ;  /* 0x0001000014077a11 */ /* 0x000fc800078010ff */
[----:B------:R-:W-:Y:S01]  /*8430*/  LEA.HI.X R12, R20, c[0x0][0x404], R12, 0x2, P0 ;  /* 0x00010100140c7a11 */ /* 0x000fe200000f140c */
[----:B------:R3:W4:Y:S01]  /*8440*/  SHFL.IDX PT, R14, R7, RZ, 0x1c1f ;  /* 0x001c1fff070e7589 */ /* 0x00072200000e0000 */
[----:B------:R-:W-:-:S03]  /*8450*/  ISETP.GE.AND P0, PT, R6, R9, PT ;  /* 0x000000090600720c */ /* 0x000fc60003f06270 */
[----:B-1----:R3:W-:Y:S04]  /*8460*/  @!P2 ST.E [R10.64], R2 ;  /* 0x000000020a00a985 */ /* 0x0027e8000c10190c */
[----:B--2---:R3:W-:Y:S01]  /*8470*/  @!P1 ST.E [R16.64], R5 ;  /* 0x0000000510009985 */ /* 0x0047e2000c10190c */
[----:B------:R-:W-:Y:S02]  /*8480*/  ISETP.GE.AND P1, PT, R0, R9, PT ;  /* 0x000000090000720c */ /* 0x000fe40003f26270 */
[----:B------:R-:W-:Y:S01]  /*8490*/  SHF.L.U32 R9, R3, 0x1, RZ ;  /* 0x0000000103097819 */ /* 0x000fe200000006ff */
[----:B------:R3:W1:Y:S10]  /*84a0*/  SHFL.IDX PT, R15, R12, RZ, 0x1c1f ;  /* 0x001c1fff0c0f7589 */ /* 0x00067400000e0000 */
[----:B------:R-:W-:Y:S05]  /*84b0*/  @P1 BRA `(.L_x_17) ;  /* 0x000008d000001947 */ /* 0x000fea0003800000 */
[C---:B------:R-:W-:Y:S02]  /*84c0*/  ISETP.GE.AND P1, PT, R9.reuse, c[0x0][0x3c8], PT ;  /* 0x0000f20009007a0c */ /* 0x040fe40003f26270 */
[----:B---3--:R-:W-:-:S02]  /*84d0*/  IADD3 R5, R9, 0x8, RZ ;  /* 0x0000000809057810 */ /* 0x008fc40007ffe0ff */
[C---:B------:R-:W-:Y:S02]  /*84e0*/  IADD3 R4, R9.reuse, 0x10, RZ ;  /* 0x0000001009047810 */ /* 0x040fe40007ffe0ff */
[----:B------:R-:W-:Y:S02]  /*84f0*/  IADD3 R3, R9, 0x18, RZ ;  /* 0x0000001809037810 */ /* 0x000fe40007ffe0ff */
[----:B------:R-:W-:Y:S02]  /*8500*/  ISETP.GE.AND P5, PT, R5, c[0x0][0x3c8], PT ;  /* 0x0000f20005007a0c */ /* 0x000fe40003fa6270 */
[----:B------:R-:W-:Y:S02]  /*8510*/  ISETP.GE.AND P4, PT, R4, c[0x0][0x3c8], PT ;  /* 0x0000f20004007a0c */ /* 0x000fe40003f86270 */
[C---:B------:R-:W-:Y:S01]  /*8520*/  IADD3 R2, R9.reuse, 0x20, RZ ;  /* 0x0000002009027810 */ /* 0x040fe20007ffe0ff */
[----:B-1--4-:R-:W-:Y:S01]  /*8530*/  @!P1 IMAD.WIDE R10, R9, 0x4, R14 ;  /* 0x00000004090a9825 */ /* 0x012fe200078e020e */
[----:B------:R-:W-:-:S02]  /*8540*/  ISETP.GE.AND P3, PT, R3, c[0x0][0x3c8], PT ;  /* 0x0000f20003007a0c */ /* 0x000fc40003f66270 */
[----:B------:R-:W-:Y:S02]  /*8550*/  ISETP.GE.AND P2, PT, R2, c[0x0][0x3c8], PT ;  /* 0x0000f20002007a0c */ /* 0x000fe40003f46270 */
[C---:B------:R-:W-:Y:S01]  /*8560*/  IADD3 R0, R9.reuse, 0x28, RZ ;  /* 0x0000002809007810 */ /* 0x040fe20007ffe0ff */
[----:B------:R1:W-:Y:S01]  /*8570*/  @!P1 ST.E.64 [R10.64], R128 ;  /* 0x000000800a009985 */ /* 0x0003e2000c101b0c */
[----:B------:R-:W-:Y:S02]  /*8580*/  IADD3 R6, R9, 0x30, RZ ;  /* 0x0000003009067810 */ /* 0x000fe40007ffe0ff */
[----:B------:R-:W-:Y:S02]  /*8590*/  ISETP.GE.AND P6, PT, R0, c[0x0][0x3c8], PT ;  /* 0x0000f20000007a0c */ /* 0x000fe40003fc6270 */
[----:B------:R-:W-:Y:S02]  /*85a0*/  @!P5 LEA.HI R5, R5, R5, RZ, 0x1 ;  /* 0x000000050505d211 */ /* 0x000fe400078f08ff */
[----:B------:R-:W-:-:S02]  /*85b0*/  ISETP.GE.AND P1, PT, R6, c[0x0][0x3c8], PT ;  /* 0x0000f20006007a0c */ /* 0x000fc40003f26270 */
[----:B------:R-:W-:Y:S02]  /*85c0*/  @!P4 LEA.HI R4, R4, R4, RZ, 0x1 ;  /* 0x000000040404c211 */ /* 0x000fe400078f08ff */
[----:B------:R-:W-:Y:S02]  /*85d0*/  @!P3 LEA.HI R3, R3, R3, RZ, 0x1 ;  /* 0x000000030303b211 */ /* 0x000fe400078f08ff */
[----:B------:R-:W-:Y:S02]  /*85e0*/  @!P5 LOP3.LUT R5, R5, 0xfffffffe, RZ, 0xc0, !PT ;  /* 0xfffffffe0505d812 */ /* 0x000fe400078ec0ff */
[----:B------:R-:W-:Y:S02]  /*85f0*/  @!P4 LOP3.LUT R13, R4, 0xfffffffe, RZ, 0xc0, !PT ;  /* 0xfffffffe040dc812 */ /* 0x000fe400078ec0ff */
[----:B------:R-:W-:Y:S01]  /*8600*/  @!P2 LEA.HI R2, R2, R2, RZ, 0x1 ;  /* 0x000000020202a211 */ /* 0x000fe200078f08ff */
[----:B------:R-:W-:Y:S01]  /*8610*/  @!P5 IMAD.WIDE R4, R5, 0x4, R14 ;  /* 0x000000040504d825 */ /* 0x000fe200078e020e */
[----:B------:R-:W-:-:S02]  /*8620*/  @!P3 LOP3.LUT R3, R3, 0xfffffffe, RZ, 0xc0, !PT ;  /* 0xfffffffe0303b812 */ /* 0x000fc400078ec0ff */
[----:B------:R-:W-:Y:S02]  /*8630*/  @!P2 LOP3.LUT R17, R2, 0xfffffffe, RZ, 0xc0, !PT ;  /* 0xfffffffe0211a812 */ /* 0x000fe400078ec0ff */
[----:B------:R-:W-:Y:S01]  /*8640*/  @!P6 LEA.HI R0, R0, R0, RZ, 0x1 ;  /* 0x000000000000e211 */ /* 0x000fe200078f08ff */
[--C-:B------:R-:W-:Y:S01]  /*8650*/  @!P3 IMAD.WIDE R2, R3, 0x4, R14.reuse ;  /* 0x000000040302b825 */ /* 0x100fe200078e020e */
[----:B------:R-:W-:Y:S01]  /*8660*/  @!P1 LEA.HI R6, R6, R6, RZ, 0x1 ;  /* 0x0000000606069211 */ /* 0x000fe200078f08ff */
[----:B------:R2:W-:Y:S01]  /*8670*/  @!P5 ST.E.64 [R4.64], R124 ;  /* 0x0000007c0400d985 */ /* 0x0005e2000c101b0c */
[----:B------:R-:W-:Y:S01]  /*8680*/  IADD3 R19, R9, 0x38, RZ ;  /* 0x0000003809137810 */ /* 0x000fe20007ffe0ff */
[--C-:B------:R-:W-:Y:S01]  /*8690*/  @!P2 IMAD.WIDE R16, R17, 0x4, R14.reuse ;  /* 0x000000041110a825 */ /* 0x100fe200078e020e */
[----:B------:R-:W-:Y:S02]  /*86a0*/  IADD3 R18, R9, 0x40, RZ ;  /* 0x0000004009127810 */ /* 0x000fe40007ffe0ff */
[----:B------:R-:W-:Y:S01]  /*86b0*/  ISETP.GE.AND P5, PT, R19, c[0x0][0x3c8], PT ;  /* 0x0000f20013007a0c */ /* 0x000fe20003fa6270 */
[----:B-1----:R-:W-:Y:S01]  /*86c0*/  @!P4 IMAD.WIDE R10, R13, 0x4, R14 ;  /* 0x000000040d0ac825 */ /* 0x002fe200078e020e */
[----:B------:R-:W-:-:S02]  /*86d0*/  IADD3 R13, R9, 0x48, RZ ;  /* 0x00000048090d7810 */ /* 0x000fc40007ffe0ff */
[----:B------:R-:W-:Y:S02]  /*86e0*/  IADD3 R8, R9, 0x50, RZ ;  /* 0x0000005009087810 */ /* 0x000fe40007ffe0ff */
[----:B------:R1:W-:Y:S01]  /*86f0*/  @!P4 ST.E.64 [R10.64], R120 ;  /* 0x000000780a00c985 */ /* 0x0003e2000c101b0c */
[----:B------:R-:W-:-:S03]  /*8700*/  ISETP.GE.AND P4, PT, R18, c[0x0][0x3c8], PT ;  /* 0x0000f20012007a0c */ /* 0x000fc60003f86270 */
[----:B------:R3:W-:Y:S01]  /*8710*/  @!P3 ST.E.64 [R2.64], R116 ;  /* 0x000000740200b985 */ /* 0x0007e2000c101b0c */
[----:B------:R-:W-:Y:S02]  /*8720*/  ISETP.GE.AND P3, PT, R13, c[0x0][0x3c8], PT ;  /* 0x0000f2000d007a0c */ /* 0x000fe40003f66270 */
[----:B------:R-:W-:Y:S01]  /*8730*/  @!P5 LEA.HI R19, R19, R19, RZ, 0x1 ;  /* 0x000000131313d211 */ /* 0x000fe200078f08ff */
[----:B------:R4:W-:Y:S01]  /*8740*/  @!P2 ST.E.64 [R16.64], R112 ;  /* 0x000000701000a985 */ /* 0x0009e2000c101b0c */
[----:B------:R-:W-:Y:S02]  /*8750*/  ISETP.GE.AND P2, PT, R8, c[0x0][0x3c8], PT ;  /* 0x0000f20008007a0c */ /* 0x000fe40003f46270 */
[----:B------:R-:W-:-:S03]  /*8760*/  @!P5 LOP3.LUT R19, R19, 0xfffffffe, RZ, 0xc0, !PT ;  /* 0xfffffffe1313d812 */ /* 0x000fc600078ec0ff */
[----:B------:R-:W-:Y:S02]  /*8770*/  @!P4 LEA.HI R18, R18, R18, RZ, 0x1 ;  /* 0x000000121212c211 */ /* 0x000fe400078f08ff */
[----:B--2---:R-:W-:Y:S02]  /*8780*/  @!P6 LOP3.LUT R5, R0, 0xfffffffe, RZ, 0xc0, !PT ;  /* 0xfffffffe0005e812 */ /* 0x004fe400078ec0ff */
[----:B------:R-:W-:Y:S02]  /*8790*/  IADD3 R0, R9, 0x58, RZ ;  /* 0x0000005809007810 */ /* 0x000fe40007ffe0ff */
[----:B------:R-:W-:Y:S01]  /*87a0*/  @!P3 LEA.HI R13, R13, R13, RZ, 0x1 ;  /* 0x0000000d0d0db211 */ /* 0x000fe200078f08ff */
[----:B------:R-:W-:Y:S01]  /*87b0*/  @!P6 IMAD.WIDE R4, R5, 0x4, R14 ;  /* 0x000000040504e825 */ /* 0x000fe200078e020e */
[----:B------:R-:W-:Y:S02]  /*87c0*/  @!P2 LEA.HI R8, R8, R8, RZ, 0x1 ;  /* 0x000000080808a211 */ /* 0x000fe400078f08ff */
[----:B------:R-:W-:-:S02]  /*87d0*/  @!P3 LOP3.LUT R13, R13, 0xfffffffe, RZ, 0xc0, !PT ;  /* 0xfffffffe0d0db812 */ /* 0x000fc400078ec0ff */
[----:B------:R2:W-:Y:S01]  /*87e0*/  @!P6 ST.E.64 [R4.64], R108 ;  /* 0x0000006c0400e985 */ /* 0x0005e2000c101b0c */
[----:B-1----:R-:W-:Y:S02]  /*87f0*/  @!P4 LOP3.LUT R11, R18, 0xfffffffe, RZ, 0xc0, !PT ;  /* 0xfffffffe120bc812 */ /* 0x002fe400078ec0ff */
[----:B------:R-:W-:Y:S02]  /*8800*/  IADD3 R18, R9, 0x68, RZ ;  /* 0x0000006809127810 */ /* 0x000fe40007ffe0ff */
[----:B---3--:R-:W-:Y:S01]  /*8810*/  @!P1 LOP3.LUT R3, R6, 0xfffffffe, RZ, 0xc0, !PT ;  /* 0xfffffffe06039812 */ /* 0x008fe200078ec0ff */
[----:B------:R-:W-:Y:S01]  /*8820*/  @!P4 IMAD.WIDE R10, R11, 0x4, R14 ;  /* 0x000000040b0ac825 */ /* 0x000fe200078e020e */
[----:B------:R-:W-:-:S03]  /*8830*/  IADD3 R6, R9, 0x60, RZ ;  /* 0x0000006009067810 */ /* 0x000fc60007ffe0ff */
[----:B------:R-:W-:Y:S01]  /*8840*/  @!P1 IMAD.WIDE R2, R3, 0x4, R14 ;  /* 0x0000000403029825 */ /* 0x000fe200078e020e */
[----:B------:R-:W-:-:S03]  /*8850*/  ISETP.GE.AND P6, PT, R6, c[0x0][0x3c8], PT ;  /* 0x0000f20006007a0c */ /* 0x000fc60003fc6270 */
[----:B----4-:R-:W-:Y:S01]  /*8860*/  @!P3 IMAD.WIDE R16, R13, 0x4, R14 ;  /* 0x000000040d10b825 */ /* 0x010fe200078e020e */
[----:B------:R1:W-:Y:S01]  /*8870*/  @!P1 ST.E.64 [R2.64], R104 ;  /* 0x0000006802009985 */ /* 0x0003e2000c101b0c */
[----:B------:R-:W-:Y:S02]  /*8880*/  ISETP.GE.AND P1, PT, R0, c[0x0][0x3c8], PT ;  /* 0x0000f20000007a0c */ /* 0x000fe40003f26270 */
[----:B------:R-:W-:-:S06]  /*8890*/  IADD3 R13, R9, 0x70, RZ ;  /* 0x00000070090d7810 */ /* 0x000fcc0007ffe0ff */
[----:B------:R-:W-:-:S05]  /*88a0*/  @!P6 LEA.HI R6, R6, R6, RZ, 0x1 ;  /* 0x000000060606e211 */ /* 0x000fca00078f08ff */
[----:B------:R-:W-:Y:S02]  /*88b0*/  @!P1 LEA.HI R0, R0, R0, RZ, 0x1 ;  /* 0x0000000000009211 */ /* 0x000fe400078f08ff */
[----:B--2---:R-:W-:Y:S02]  /*88c0*/  @!P2 LOP3.LUT R5, R8, 0xfffffffe, RZ, 0xc0, !PT ;  /* 0xfffffffe0805a812 */ /* 0x004fe400078ec0ff */
[----:B------:R-:W-:Y:S02]  /*88d0*/  @!P1 LOP3.LUT R21, R0, 0xfffffffe, RZ, 0xc0, !PT ;  /* 0xfffffffe00159812 */ /* 0x000fe400078ec0ff */
[----:B------:R-:W-:Y:S01]  /*88e0*/  IADD3 R8, R9, 0x78, RZ ;  /* 0x0000007809087810 */ /* 0x000fe20007ffe0ff */
[----:B------:R-:W-:Y:S01]  /*88f0*/  @!P2 IMAD.WIDE R4, R5, 0x4, R14 ;  /* 0x000000040504a825 */ /* 0x000fe200078e020e */
[----:B------:R-:W-:-:S03]  /*8900*/  IADD3 R0, R9, 0x88, RZ ;  /* 0x0000008809007810 */ /* 0x000fc60007ffe0ff */
[----:B-1----:R-:W-:Y:S01]  /*8910*/  @!P5 IMAD.WIDE R2, R19, 0x4, R14 ;  /* 0x000000041302d825 */ /* 0x002fe200078e020e */
[----:B------:R-:W-:-:S04]  /*8920*/  IADD3 R19, R9, 0x80, RZ ;  /* 0x0000008009137810 */ /* 0x000fc80007ffe0ff */
[----:B------:R1:W-:Y:S01]  /*8930*/  @!P5 ST.E.64 [R2.64], R100 ;  /* 0x000000640200d985 */ /* 0x0003e2000c101b0c */
[----:B------:R-:W-:-:S03]  /*8940*/  ISETP.GE.AND P5, PT, R18, c[0x0][0x3c8], PT ;  /* 0x0000f20012007a0c */ /* 0x000fc60003fa6270 */
[----:B------:R2:W-:Y:S01]  /*8950*/  @!P4 ST.E.64 [R10.64], R36 ;  /* 0x000000240a00c985 */ /* 0x0005e2000c101b0c */
[----:B------:R-:W-:-:S03]  /*8960*/  ISETP.GE.AND P4, PT, R13, c[0x0][0x3c8], PT ;  /* 0x0000f2000d007a0c */ /* 0x000fc60003f86270 */
[----:B------:R-:W-:Y:S01]  /*8970*/  @!P3 ST.E.64 [R16.64], R40 ;  /* 0x000000281000b985 */ /* 0x000fe2000c101b0c */
[----:B------:R-:W-:-:S03]  /*8980*/  ISETP.GE.AND P3, PT, R8, c[0x0][0x3c8], PT ;  /* 0x0000f20008007a0c */ /* 0x000fc60003f66270 */
[----:B------:R3:W-:Y:S01]  /*8990*/  @!P2 ST.E.64 [R4.64], R44 ;  /* 0x0000002c0400a985 */ /* 0x0007e2000c101b0c */
[----:B------:R-:W-:Y:S02]  /*89a0*/  ISETP.GE.AND P2, PT, R19, c[0x0][0x3c8], PT ;  /* 0x0000f20013007a0c */ /* 0x000fe40003f46270 */
[----:B------:R-:W-:-:S03]  /*89b0*/  @!P5 LEA.HI R18, R18, R18, RZ, 0x1 ;  /* 0x000000121212d211 */ /* 0x000fc600078f08ff */
[----:B------:R-:W-:-:S04]  /*89c0*/  @!P4 LEA.HI R13, R13, R13, RZ, 0x1 ;  /* 0x0000000d0d0dc211 */ /* 0x000fc800078f08ff */
[----:B------:R-:W-:Y:S02]  /*89d0*/  @!P3 LEA.HI R8, R8, R8, RZ, 0x1 ;  /* 0x000000080808b211 */ /* 0x000fe400078f08ff */
[----:B------:R-:W-:Y:S02]  /*89e0*/  @!P4 LOP3.LUT R13, R13, 0xfffffffe, RZ, 0xc0, !PT ;  /* 0xfffffffe0d0dc812 */ /* 0x000fe400078ec0ff */
[----:B------:R-:W-:Y:S02]  /*89f0*/  @!P2 LEA.HI R19, R19, R19, RZ, 0x1 ;  /* 0x000000131313a211 */ /* 0x000fe400078f08ff */
[----:B-1----:R-:W-:Y:S02]  /*8a00*/  @!P6 LOP3.LUT R3, R6, 0xfffffffe, RZ, 0xc0, !PT ;  /* 0xfffffffe0603e812 */ /* 0x002fe400078ec0ff */
[----:B------:R-:W-:Y:S01]  /*8a10*/  @!P2 LOP3.LUT R19, R19, 0xfffffffe, RZ, 0xc0, !PT ;  /* 0xfffffffe1313a812 */ /* 0x000fe200078ec0ff */
[----:B--2---:R-:W-:Y:S01]  /*8a20*/  @!P1 IMAD.WIDE R10, R21, 0x4, R14 ;  /* 0x00000004150a9825 */ /* 0x004fe200078e020e */
[----:B------:R-:W-:-:S03]  /*8a30*/  IADD3 R6, R9, 0x98, RZ ;  /* 0x0000009809067810 */ /* 0x000fc60007ffe0ff */
[--C-:B------:R-:W-:Y:S01]  /*8a40*/  @!P6 IMAD.WIDE R2, R3, 0x4, R14.reuse ;  /* 0x000000040302e825 */ /* 0x100fe200078e020e */
[----:B------:R1:W-:Y:S01]  /*8a50*/  @!P1 ST.E.64 [R10.64], R48 ;  /* 0x000000300a009985 */ /* 0x0003e2000c101b0c */
[----:B------:R-:W-:Y:S02]  /*8a60*/  ISETP.GE.AND P1, PT, R0, c[0x0][0x3c8], PT ;  /* 0x0000f20000007a0c */ /* 0x000fe40003f26270 */
[----:B---3--:R-:W-:Y:S01]  /*8a70*/  @!P5 LOP3.LUT R5, R18, 0xfffffffe, RZ, 0xc0, !PT ;  /* 0xfffffffe1205d812 */ /* 0x008fe200078ec0ff */
[----:B------:R2:W-:Y:S01]  /*8a80*/  @!P6 ST.E.64 [R2.64], R52 ;  /* 0x000000340200e985 */ /* 0x0005e2000c101b0c */
[----:B------:R-:W-:Y:S01]  /*8a90*/  @!P4 IMAD.WIDE R16, R13, 0x4, R14 ;  /* 0x000000040d10c825 */ /* 0x000fe200078e020e */
[----:B------:R-:W-:-:S03]  /*8aa0*/  IADD3 R13, R9, 0xa0, RZ ;  /* 0x000000a0090d7810 */ /* 0x000fc60007ffe0ff */
[----:B------:R-:W-:-:S04]  /*8ab0*/  @!P5 IMAD.WIDE R4, R5, 0x4, R14 ;  /* 0x000000040504d825 */ /* 0x000fc800078e020e */
[----:B------:R-:W-:Y:S01]  /*8ac0*/  @!P2 IMAD.WIDE R18, R19, 0x4, R14 ;  /* 0x000000041312a825 */ /* 0x000fe200078e020e */
[----:B------:R-:W-:Y:S01]  /*8ad0*/  @!P1 LEA.HI R0, R0, R0, RZ, 0x1 ;  /* 0x0000000000009211 */ /* 0x000fe200078f08ff */
[----:B------:R3:W-:Y:S01]  /*8ae0*/  @!P5 ST.E.64 [R4.64], R56 ;  /* 0x000000380400d985 */ /* 0x0007e2000c101b0c */
[----:B------:R-:W-:-:S03]  /*8af0*/  ISETP.GE.AND P5, PT, R6, c[0x0][0x3c8], PT ;  /* 0x0000f20006007a0c */ /* 0x000fc60003fa6270 */
[----:B------:R4:W-:Y:S01]  /*8b00*/  @!P4 ST.E.64 [R16.64], R60 ;  /* 0x0000003c1000c985 */ /* 0x0009e2000c101b0c */
[----:B------:R-:W-:Y:S02]  /*8b10*/  ISETP.GE.AND P4, PT, R13, c[0x0][0x3c8], PT ;  /* 0x0000f2000d007a0c */ /* 0x000fe40003f86270 */
[----:B-1----:R-:W-:Y:S02]  /*8b20*/  @!P3 LOP3.LUT R11, R8, 0xfffffffe, RZ, 0xc0, !PT ;  /* 0xfffffffe080bb812 */ /* 0x002fe400078ec0ff */
[----:B------:R-:W-:Y:S02]  /*8b30*/  IADD3 R8, R9, 0xa8, RZ ;  /* 0x000000a809087810 */ /* 0x000fe40007ffe0ff */
[----:B--2---:R-:W-:Y:S01]  /*8b40*/  @!P1 LOP3.LUT R3, R0, 0xfffffffe, RZ, 0xc0, !PT ;  /* 0xfffffffe00039812 */ /* 0x004fe200078ec0ff */
[--C-:B------:R-:W-:Y:S01]  /*8b50*/  @!P3 IMAD.WIDE R10, R11, 0x4, R14.reuse ;  /* 0x000000040b0ab825 */ /* 0x100fe200078e020e */
[----:B------:R-:W-:Y:S02]  /*8b60*/  IADD3 R0, R9, 0x90, RZ ;  /* 0x0000009009007810 */ /* 0x000fe40007ffe0ff */
[----:B------:R-:W-:Y:S01]  /*8b70*/  @!P5 LEA.HI R6, R6, R6, RZ, 0x1 ;  /* 0x000000060606d211 */ /* 0x000fe200078f08ff */
[----:B------:R-:W-:Y:S01]  /*8b80*/  @!P1 IMAD.WIDE R2, R3, 0x4, R14 ;  /* 0x0000000403029825 */ /* 0x000fe200078e020e */
[----:B------:R-:W-:Y:S01]  /*8b90*/  ISETP.GE.AND P6, PT, R0, c[0x0][0x3c8], PT ;  /* 0x0000f20000007a0c */ /* 0x000fe20003fc6270 */
[----:B------:R1:W-:Y:S01]  /*8ba0*/  @!P3 ST.E.64 [R10.64], R64 ;  /* 0x000000400a00b985 */ /* 0x0003e2000c101b0c */
[----:B------:R-:W-:-:S02]  /*8bb0*/  ISETP.GE.AND P3, PT, R8, c[0x0][0x3c8], PT ;  /* 0x0000f20008007a0c */ /* 0x000fc40003f66270 */
[----:B------:R-:W-:Y:S01]  /*8bc0*/  @!P4 LEA.HI R13, R13, R13, RZ, 0x1 ;  /* 0x0000000d0d0dc211 */ /* 0x000fe200078f08ff */
[----:B------:R2:W-:Y:S01]  /*8bd0*/  @!P2 ST.E.64 [R18.64], R68 ;  /* 0x000000441200a985 */ /* 0x0005e2000c101b0c */
[C---:B---3--:R-:W-:Y:S02]  /*8be0*/  IADD3 R5, R9.reuse, 0xb0, RZ ;  /* 0x000000b009057810 */ /* 0x048fe40007ffe0ff */
[----:B------:R-:W-:Y:S01]  /*8bf0*/  IADD3 R4, R9, 0xb8, RZ ;  /* 0x000000b809047810 */ /* 0x000fe20007ffe0ff */
[----:B------:R3:W-:Y:S01]  /*8c00*/  @!P1 ST.E.64 [R2.64], R72 ;  /* 0x0000004802009985 */ /* 0x0007e2000c101b0c */
[----:B------:R-:W-:Y:S02]  /*8c10*/  ISETP.GE.AND P2, PT, R5, c[0x0][0x3c8], PT ;  /* 0x0000f20005007a0c */ /* 0x000fe40003f46270 */
[----:B------:R-:W-:Y:S02]  /*8c20*/  ISETP.GE.AND P1, PT, R4, c[0x0][0x3c8], PT ;  /* 0x0000f20004007a0c */ /* 0x000fe40003f26270 */
[----:B------:R-:W-:-:S02]  /*8c30*/  @!P6 LEA.HI R0, R0, R0, RZ, 0x1 ;  /* 0x000000000000e211 */ /* 0x000fc400078f08ff */
[----:B------:R-:W-:Y:S02]  /*8c40*/  @!P3 LEA.HI R8, R8, R8, RZ, 0x1 ;  /* 0x000000080808b211 */ /* 0x000fe400078f08ff */
[----:B------:R-:W-:Y:S02]  /*8c50*/  @!P4 LOP3.LUT R13, R13, 0xfffffffe, RZ, 0xc0, !PT ;  /* 0xfffffffe0d0dc812 */ /* 0x000fe400078ec0ff */
[----:B----4-:R-:W-:-:S03]  /*8c60*/  @!P3 LOP3.LUT R17, R8, 0xfffffffe, RZ, 0xc0, !PT ;  /* 0xfffffffe0811b812 */ /* 0x010fc600078ec0ff */
[----:B------:R-:W-:Y:S01]  /*8c70*/  @!P2 LEA.HI R5, R5, R5, RZ, 0x1 ;  /* 0x000000050505a211 */ /* 0x000fe200078f08ff */
[--C-:B------:R-:W-:Y:S01]  /*8c80*/  @!P4 IMAD.WIDE R20, R13, 0x4, R14.reuse ;  /* 0x000000040d14c825 */ /* 0x100fe200078e020e */
[----:B------:R-:W-:Y:S02]  /*8c90*/  @!P1 LEA.HI R4, R4, R4, RZ, 0x1 ;  /* 0x0000000404049211 */ /* 0x000fe400078f08ff */
[----:B------:R-:W-:Y:S01]  /*8ca0*/  @!P2 LOP3.LUT R5, R5, 0xfffffffe, RZ, 0xc0, !PT ;  /* 0xfffffffe0505a812 */ /* 0x000fe200078ec0ff */
[----:B------:R-:W-:Y:S01]  /*8cb0*/  @!P3 IMAD.WIDE R16, R17, 0x4, R14 ;  /* 0x000000041110b825 */ /* 0x000fe200078e020e */
[----:B-1----:R-:W-:Y:S02]  /*8cc0*/  @!P5 LOP3.LUT R11, R6, 0xfffffffe, RZ, 0xc0, !PT ;  /* 0xfffffffe060bd812 */ /* 0x002fe400078ec0ff */
[----:B--2---:R-:W-:-:S03]  /*8cd0*/  @!P1 LOP3.LUT R19, R4, 0xfffffffe, RZ, 0xc0, !PT ;  /* 0xfffffffe04139812 */ /* 0x004fc600078ec0ff */
[----:B------:R-:W-:Y:S01]  /*8ce0*/  @!P5 IMAD.WIDE R10, R11, 0x4, R14 ;  /* 0x000000040b0ad825 */ /* 0x000fe200078e020e */
[----:B---3--:R-:W-:-:S03]  /*8cf0*/  @!P6 LOP3.LUT R3, R0, 0xfffffffe, RZ, 0xc0, !PT ;  /* 0xfffffffe0003e812 */ /* 0x008fc600078ec0ff */
[----:B------:R-:W-:-:S04]  /*8d00*/  @!P2 IMAD.WIDE R4, R5, 0x4, R14 ;  /* 0x000000040504a825 */ /* 0x000fc800078e020e */
[----:B------:R-:W-:-:S04]  /*8d10*/  @!P6 IMAD.WIDE R2, R3, 0x4, R14 ;  /* 0x000000040302e825 */ /* 0x000fc800078e020e */
[----:B------:R-:W-:Y:S01]  /*8d20*/  @!P1 IMAD.WIDE R14, R19, 0x4, R14 ;  /* 0x00000004130e9825 */ /* 0x000fe200078e020e */
[----:B------:R1:W-:Y:S04]  /*8d30*/  @!P6 ST.E.64 [R2.64], R76 ;  /* 0x0000004c0200e985 */ /* 0x0003e8000c101b0c */
[----:B------:R1:W-:Y:S04]  /*8d40*/  @!P5 ST.E.64 [R10.64], R80 ;  /* 0x000000500a00d985 */ /* 0x0003e8000c101b0c */
[----:B------:R1:W-:Y:S04]  /*8d50*/  @!P4 ST.E.64 [R20.64], R84 ;  /* 0x000000541400c985 */ /* 0x0003e8000c101b0c */
[----:B------:R1:W-:Y:S04]  /*8d60*/  @!P3 ST.E.64 [R16.64], R88 ;  /* 0x000000581000b985 */ /* 0x0003e8000c101b0c */
[----:B------:R1:W-:Y:S04]  /*8d70*/  @!P2 ST.E.64 [R4.64], R92 ;  /* 0x0000005c0400a985 */ /* 0x0003e8000c101b0c */
[----:B------:R1:W-:Y:S02]  /*8d80*/  @!P1 ST.E.64 [R14.64], R96 ;  /* 0x000000600e009985 */ /* 0x0003e4000c101b0c */
.L_x_17:
[----:B------:R-:W-:Y:S05]  /*8d90*/  BSYNC B0 ;  /* 0x0000000000007941 */ /* 0x000fea0003800000 */
.L_x_16:
[----:B-1-3--:R1:W2:Y:S04]  /*8da0*/  SHFL.IDX PT, R5, R12, 0x1, 0x1c1f ;  /* 0x003c1f000c057f89 */ /* 0x00a2a800000e0000 */
[----:B------:R1:W3:Y:S01]  /*8db0*/  SHFL.IDX PT, R4, R7, 0x1, 0x1c1f ;  /* 0x003c1f0007047f89 */ /* 0x0002e200000e0000 */
[----:B------:R-:W-:Y:S05]  /*8dc0*/  @P0 EXIT ;  /* 0x000000000000094d */ /* 0x000fea0003800000 */
[C---:B------:R-:W-:Y:S02]  /*8dd0*/  IADD3 R3, R9.reuse, 0x8, RZ ;  /* 0x0000000809037810 */ /* 0x040fe40007ffe0ff */
[----:B------:R-:W-:-:S02]  /*8de0*/  ISETP.GE.AND P1, PT, R9, c[0x0][0x3c8], PT ;  /* 0x0000f20009007a0c */ /* 0x000fc40003f26270 */
[----:B------:R-:W-:Y:S02]  /*8df0*/  ISETP.GE.AND P0, PT, R3, c[0x0][0x3c8], PT ;  /* 0x0000f20003007a0c */ /* 0x000fe40003f06270 */
[C---:B------:R-:W-:Y:S02]  /*8e00*/  IADD3 R2, R9.reuse, 0x10, RZ ;  /* 0x0000001009027810 */ /* 0x040fe40007ffe0ff */
[C---:B------:R-:W-:Y:S02]  /*8e10*/  IADD3 R0, R9.reuse, 0x18, RZ ;  /* 0x0000001809007810 */ /* 0x040fe40007ffe0ff */
[----:B------:R-:W-:Y:S02]  /*8e20*/  ISETP.GE.AND P6, PT, R2, c[0x0][0x3c8], PT ;  /* 0x0000f20002007a0c */ /* 0x000fe40003fc6270 */
[----:B------:R-:W-:Y:S02]  /*8e30*/  ISETP.GE.AND P5, PT, R0, c[0x0][0x3c8], PT ;  /* 0x0000f20000007a0c */ /* 0x000fe40003fa6270 */
[C---:B------:R-:W-:Y:S01]  /*8e40*/  IADD3 R10, R9.reuse, 0x20, RZ ;  /* 0x00000020090a7810 */ /* 0x040fe20007ffe0ff */
[C---:B-123--:R-:W-:Y:S01]  /*8e50*/  @!P1 IMAD.WIDE R12, R9.reuse, 0x4, R4 ;  /* 0x00000004090c9825 */ /* 0x04efe200078e0204 */
[----:B------:R-:W-:-:S02]  /*8e60*/  IADD3 R8, R9, 0x28, RZ ;  /* 0x0000002809087810 */ /* 0x000fc40007ffe0ff */
[----:B------:R-:W-:Y:S02]  /*8e70*/  @!P0 LEA.HI R3, R3, R3, RZ, 0x1 ;  /* 0x0000000303038211 */ /* 0x000fe400078f08ff */
[----:B------:R-:W-:Y:S01]  /*8e80*/  IADD3 R7, R9, 0x30, RZ ;  /* 0x0000003009077810 */ /* 0x000fe20007ffe0ff */
[----:B------:R1:W-:Y:S01]  /*8e90*/  @!P1 ST.E.64 [R12.64], R130 ;  /* 0x000000820c009985 */ /* 0x0003e2000c101b0c */
[----:B------:R-:W-:Y:S02]  /*8ea0*/  @!P0 LOP3.LUT R3, R3, 0xfffffffe, RZ, 0xc0, !PT ;  /* 0xfffffffe03038812 */ /* 0x000fe400078ec0ff */
[----:B------:R-:W-:Y:S02]  /*8eb0*/  IADD3 R6, R9, 0x38, RZ ;  /* 0x0000003809067810 */ /* 0x000fe40007ffe0ff */
[----:B------:R-:W-:Y:S01]  /*8ec0*/  ISETP.GE.AND P4, PT, R10, c[0x0][0x3c8], PT ;  /* 0x0000f2000a007a0c */ /* 0x000fe20003f86270 */
[----:B----4-:R-:W-:Y:S01]  /*8ed0*/  @!P0 IMAD.WIDE R14, R3, 0x4, R4 ;  /* 0x00000004030e8825 */ /* 0x010fe200078e0204 */
[----:B------:R-:W-:-:S02]  /*8ee0*/  IADD3 R3, R9, 0x40, RZ ;  /* 0x0000004009037810 */ /* 0x000fc40007ffe0ff */
[----:B------:R-:W-:Y:S02]  /*8ef0*/  ISETP.GE.AND P3, PT, R8, c[0x0][0x3c8], PT ;  /* 0x0000f20008007a0c */ /* 0x000fe40003f66270 */
[----:B------:R-:W-:Y:S01]  /*8f00*/  ISETP.GE.AND P2, PT, R7, c[0x0][0x3c8], PT ;  /* 0x0000f20007007a0c */ /* 0x000fe20003f46270 */
[----:B------:R2:W-:Y:S01]  /*8f10*/  @!P0 ST.E.64 [R14.64], R126 ;  /* 0x0000007e0e008985 */ /* 0x0005e2000c101b0c */
[----:B------:R-:W-:Y:S02]  /*8f20*/  ISETP.GE.AND P1, PT, R6, c[0x0][0x3c8], PT ;  /* 0x0000f20006007a0c */ /* 0x000fe40003f26270 */
[----:B------:R-:W-:Y:S02]  /*8f30*/  @!P6 LEA.HI R2, R2, R2, RZ, 0x1 ;  /* 0x000000020202e211 */ /* 0x000fe400078f08ff */
[----:B------:R-:W-:Y:S02]  /*8f40*/  ISETP.GE.AND P0, PT, R3, c[0x0][0x3c8], PT ;  /* 0x0000f20003007a0c */ /* 0x000fe40003f06270 */
[----:B------:R-:W-:-:S02]  /*8f50*/  @!P5 LEA.HI R0, R0, R0, RZ, 0x1 ;  /* 0x000000000000d211 */ /* 0x000fc400078f08ff */
[----:B------:R-:W-:Y:S02]  /*8f60*/  @!P6 LOP3.LUT R11, R2, 0xfffffffe, RZ, 0xc0, !PT ;  /* 0xfffffffe020be812 */ /* 0x000fe400078ec0ff */
[----:B------:R-:W-:Y:S02]  /*8f70*/  @!P4 LEA.HI R10, R10, R10, RZ, 0x1 ;  /* 0x0000000a0a0ac211 */ /* 0x000fe400078f08ff */
[----:B------:R-:W-:Y:S02]  /*8f80*/  @!P3 LEA.HI R8, R8, R8, RZ, 0x1 ;  /* 0x000000080808b211 */ /* 0x000fe400078f08ff */
[----:B------:R-:W-:Y:S02]  /*8f90*/  IADD3 R2, R9, 0x48, RZ ;  /* 0x0000004809027810 */ /* 0x000fe40007ffe0ff */
[----:B-1----:R-:W-:Y:S02]  /*8fa0*/  @!P5 LOP3.LUT R13, R0, 0xfffffffe, RZ, 0xc0, !PT ;  /* 0xfffffffe000dd812 */ /* 0x002fe400078ec0ff */
[----:B------:R-:W-:-:S02]  /*8fb0*/  @!P2 LEA.HI R7, R7, R7, RZ, 0x1 ;  /* 0x000000070707a211 */ /* 0x000fc400078f08ff */
[----:B------:R-:W-:Y:S01]  /*8fc0*/  IADD3 R0, R9, 0x50, RZ ;  /* 0x0000005009007810 */ /* 0x000fe20007ffe0ff */
[--C-:B------:R-:W-:Y:S01]  /*8fd0*/  @!P5 IMAD.WIDE R12, R13, 0x4, R4.reuse ;  /* 0x000000040d0cd825 */ /* 0x100fe200078e0204 */
[----:B------:R-:W-:Y:S02]  /*8fe0*/  @!P1 LEA.HI R6, R6, R6, RZ, 0x1 ;  /* 0x0000000606069211 */ /* 0x000fe400078f08ff */
[----:B------:R-:W-:Y:S02]  /*8ff0*/  @!P0 LEA.HI R3, R3, R3, RZ, 0x1 ;  /* 0x0000000303038211 */ /* 0x000fe400078f08ff */
[----:B------:R-:W-:Y:S01]  /*9000*/  @!P3 LOP3.LUT R17, R8, 0xfffffffe, RZ, 0xc0, !PT ;  /* 0xfffffffe0811b812 */ /* 0x000fe200078ec0ff */
[----:B--2---:R-:W-:Y:S01]  /*9010*/  @!P6 IMAD.WIDE R14, R11, 0x4, R4 ;  /* 0x000000040b0ee825 */ /* 0x004fe200078e0204 */
[----:B------:R-:W-:Y:S02]  /*9020*/  @!P4 LOP3.LUT R11, R10, 0xfffffffe, RZ, 0xc0, !PT ;  /* 0xfffffffe0a0bc812 */ /* 0x000fe400078ec0ff */
[----:B------:R-:W-:-:S02]  /*9030*/  @!P2 LOP3.LUT R7, R7, 0xfffffffe, RZ, 0xc0, !PT ;  /* 0xfffffffe0707a812 */ /* 0x000fc400078ec0ff */
[----:B------:R1:W-:Y:S01]  /*9040*/  @!P6 ST.E.64 [R14.64], R122 ;  /* 0x0000007a0e00e985 */ /* 0x0003e2000c101b0c */
[----:B------:R-:W-:Y:S01]  /*9050*/  ISETP.GE.AND P6, PT, R2, c[0x0][0x3c8], PT ;  /* 0x0000f20002007a0c */ /* 0x000fe20003fc6270 */
[----:B------:R-:W-:Y:S01]  /*9060*/  @!P4 IMAD.WIDE R10, R11, 0x4, R4 ;  /* 0x000000040b0ac825 */ /* 0x000fe200078e0204 */
[----:B------:R-:W-:Y:S01]  /*9070*/  @!P0 LOP3.LUT R3, R3, 0xfffffffe, RZ, 0xc0, !PT ;  /* 0xfffffffe03038812 */ /* 0x000fe200078ec0ff */
[----:B------:R2:W-:Y:S01]  /*9080*/  @!P5 ST.E.64 [R12.64], R118 ;  /* 0x000000760c00d985 */ /* 0x0005e2000c101b0c */
[----:B------:R-:W-:Y:S02]  /*9090*/  ISETP.GE.AND P5, PT, R0, c[0x0][0x3c8], PT ;  /* 0x0000f20000007a0c */ /* 0x000fe40003fa6270 */
[C---:B------:R-:W-:Y:S01]  /*90a0*/  IADD3 R20, R9.reuse, 0x58, RZ ;  /* 0x0000005809147810 */ /* 0x040fe20007ffe0ff */
[----:B------:R3:W-:Y:S01]  /*90b0*/  @!P4 ST.E.64 [R10.64], R114 ;  /* 0x000000720a00c985 */ /* 0x0007e2000c101b0c */
[C---:B------:R-:W-:Y:S02]  /*90c0*/  IADD3 R19, R9.reuse, 0x60, RZ ;  /* 0x0000006009137810 */ /* 0x040fe40007ffe0ff */
[----:B------:R-:W-:-:S02]  /*90d0*/  IADD3 R18, R9, 0x68, RZ ;  /* 0x0000006809127810 */ /* 0x000fc40007ffe0ff */
[----:B------:R-:W-:Y:S02]  /*90e0*/  IADD3 R8, R9, 0x70, RZ ;  /* 0x0000007009087810 */ /* 0x000fe40007ffe0ff */
[----:B------:R-:W-:Y:S02]  /*90f0*/  ISETP.GE.AND P4, PT, R20, c[0x0][0x3c8], PT ;  /* 0x0000f20014007a0c */ /* 0x000fe40003f86270 */
[----:B------:R-:W-:Y:S02]  /*9100*/  @!P6 LEA.HI R2, R2, R2, RZ, 0x1 ;  /* 0x000000020202e211 */ /* 0x000fe400078f08ff */
[----:B------:R-:W-:-:S09]  /*9110*/  @!P5 LEA.HI R0, R0, R0, RZ, 0x1 ;  /* 0x000000000000d211 */ /* 0x000fd200078f08ff */
[----:B------:R-:W-:Y:S01]  /*9120*/  @!P4 LEA.HI R20, R20, R20, RZ, 0x1 ;  /* 0x000000141414c211 */ /* 0x000fe200078f08ff */
[----:B-1----:R-:W-:Y:S01]  /*9130*/  @!P3 IMAD.WIDE R14, R17, 0x4, R4 ;  /* 0x00000004110eb825 */ /* 0x002fe200078e0204 */
[----:B--2---:R-:W-:-:S03]  /*9140*/  @!P1 LOP3.LUT R13, R6, 0xfffffffe, RZ, 0xc0, !PT ;  /* 0xfffffffe060d9812 */ /* 0x004fc600078ec0ff */
[--C-:B------:R-:W-:Y:S01]  /*9150*/  @!P2 IMAD.WIDE R6, R7, 0x4, R4.reuse ;  /* 0x000000040706a825 */ /* 0x100fe200078e0204 */
[----:B------:R1:W-:Y:S01]  /*9160*/  @!P3 ST.E.64 [R14.64], R110 ;  /* 0x0000006e0e00b985 */ /* 0x0003e2000c101b0c */
[----:B------:R-:W-:Y:S02]  /*9170*/  ISETP.GE.AND P3, PT, R19, c[0x0][0x3c8], PT ;  /* 0x0000f20013007a0c */ /* 0x000fe40003f66270 */
[--C-:B------:R-:W-:Y:S01]  /*9180*/  @!P1 IMAD.WIDE R12, R13, 0x4, R4.reuse ;  /* 0x000000040d0c9825 */ /* 0x100fe200078e0204 */
[----:B------:R2:W-:Y:S01]  /*9190*/  @!P2 ST.E.64 [R6.64], R106 ;  /* 0x0000006a0600a985 */ /* 0x0005e2000c101b0c */
[----:B------:R-:W-:Y:S02]  /*91a0*/  ISETP.GE.AND P2, PT, R18, c[0x0][0x3c8], PT ;  /* 0x0000f20012007a0c */ /* 0x000fe40003f46270 */
[----:B------:R-:W-:Y:S01]  /*91b0*/  @!P0 IMAD.WIDE R16, R3, 0x4, R4 ;  /* 0x0000000403108825 */ /* 0x000fe200078e0204 */
[----:B------:R-:W-:Y:S01]  /*91c0*/  IADD3 R3, R9, 0x78, RZ ;  /* 0x0000007809037810 */ /* 0x000fe20007ffe0ff */
[----:B------:R4:W-:Y:S01]  /*91d0*/  @!P1 ST.E.64 [R12.64], R102 ;  /* 0x000000660c009985 */ /* 0x0009e2000c101b0c */
[----:B------:R-:W-:-:S02]  /*91e0*/  ISETP.GE.AND P1, PT, R8, c[0x0][0x3c8], PT ;  /* 0x0000f20008007a0c */ /* 0x000fc40003f26270 */
[----:B---3--:R-:W-:Y:S01]  /*91f0*/  @!P5 LOP3.LUT R11, R0, 0xfffffffe, RZ, 0xc0, !PT ;  /* 0xfffffffe000bd812 */ /* 0x008fe200078ec0ff */
[----:B------:R3:W-:Y:S01]  /*9200*/  @!P0 ST.E.64 [R16.64], R38 ;  /* 0x0000002610008985 */ /* 0x0007e2000c101b0c */
[----:B------:R-:W-:Y:S02]  /*9210*/  ISETP.GE.AND P0, PT, R3, c[0x0][0x3c8], PT ;  /* 0x0000f20003007a0c */ /* 0x000fe40003f06270 */
[----:B------:R-:W-:Y:S01]  /*9220*/  @!P3 LEA.HI R19, R19, R19, RZ, 0x1 ;  /* 0x000000131313b211 */ /* 0x000fe200078f08ff */
[----:B------:R-:W-:Y:S01]  /*9230*/  @!P5 IMAD.WIDE R10, R11, 0x4, R4 ;  /* 0x000000040b0ad825 */ /* 0x000fe200078e0204 */
[----:B------:R-:W-:Y:S02]  /*9240*/  @!P2 LEA.HI R18, R18, R18, RZ, 0x1 ;  /* 0x000000121212a211 */ /* 0x000fe400078f08ff */
[----:B------:R-:W-:Y:S02]  /*9250*/  @!P3 LOP3.LUT R19, R19, 0xfffffffe, RZ, 0xc0, !PT ;  /* 0xfffffffe1313b812 */ /* 0x000fe400078ec0ff */
[----:B------:R-:W-:-:S02]  /*9260*/  IADD3 R0, R9, 0x88, RZ ;  /* 0x0000008809007810 */ /* 0x000fc40007ffe0ff */
[----:B------:R-:W-:-:S03]  /*9270*/  @!P1 LEA.HI R8, R8, R8, RZ, 0x1 ;  /* 0x0000000808089211 */ /* 0x000fc600078f08ff */
[----:B------:R-:W-:Y:S01]  /*9280*/  @!P0 LEA.HI R3, R3, R3, RZ, 0x1 ;  /* 0x0000000303038211 */ /* 0x000fe200078f08ff */
[--C-:B-1----:R-:W-:Y:S01]  /*9290*/  @!P3 IMAD.WIDE R14, R19, 0x4, R4.reuse ;  /* 0x00000004130eb825 */ /* 0x102fe200078e0204 */
[----:B------:R-:W-:Y:S02]  /*92a0*/  IADD3 R19, R9, 0x98, RZ ;  /* 0x0000009809137810 */ /* 0x000fe40007ffe0ff */
[----:B------:R-:W-:Y:S02]  /*92b0*/  @!P0 LOP3.LUT R3, R3, 0xfffffffe, RZ, 0xc0, !PT ;  /* 0xfffffffe03038812 */ /* 0x000fe400078ec0ff */
[----:B--2---:R-:W-:Y:S02]  /*92c0*/  @!P6 LOP3.LUT R7, R2, 0xfffffffe, RZ, 0xc0, !PT ;  /* 0xfffffffe0207e812 */ /* 0x004fe400078ec0ff */
[----:B------:R-:W-:Y:S02]  /*92d0*/  IADD3 R2, R9, 0x80, RZ ;  /* 0x0000008009027810 */ /* 0x000fe40007ffe0ff */
[----:B----4-:R-:W-:Y:S01]  /*92e0*/  @!P4 LOP3.LUT R13, R20, 0xfffffffe, RZ, 0xc0, !PT ;  /* 0xfffffffe140dc812 */ /* 0x010fe200078ec0ff */
[----:B------:R-:W-:Y:S01]  /*92f0*/  @!P6 IMAD.WIDE R6, R7, 0x4, R4 ;  /* 0x000000040706e825 */ /* 0x000fe200078e0204 */
[----:B------:R-:W-:-:S03]  /*9300*/  IADD3 R20, R9, 0x90, RZ ;  /* 0x0000009009147810 */ /* 0x000fc60007ffe0ff */
[--C-:B------:R-:W-:Y:S01]  /*9310*/  @!P4 IMAD.WIDE R12, R13, 0x4, R4.reuse ;  /* 0x000000040d0cc825 */ /* 0x100fe200078e0204 */
[----:B------:R1:W-:Y:S01]  /*9320*/  @!P6 ST.E.64 [R6.64], R42 ;  /* 0x0000002a0600e985 */ /* 0x0003e2000c101b0c */
[----:B------:R-:W-:Y:S02]  /*9330*/  ISETP.GE.AND P6, PT, R2, c[0x0][0x3c8], PT ;  /* 0x0000f20002007a0c */ /* 0x000fe40003fc6270 */
[----:B---3--:R-:W-:Y:S01]  /*9340*/  @!P0 IMAD.WIDE R16, R3, 0x4, R4 ;  /* 0x0000000403108825 */ /* 0x008fe200078e0204 */
[----:B------:R2:W-:Y:S01]  /*9350*/  @!P5 ST.E.64 [R10.64], R46 ;  /* 0x0000002e0a00d985 */ /* 0x0005e2000c101b0c */
[----:B------:R-:W-:Y:S02]  /*9360*/  ISETP.GE.AND P5, PT, R0, c[0x0][0x3c8], PT ;  /* 0x0000f20000007a0c */ /* 0x000fe40003fa6270 */
[----:B------:R-:W-:Y:S01]  /*9370*/  IADD3 R3, R9, 0xb0, RZ ;  /* 0x000000b009037810 */ /* 0x000fe20007ffe0ff */
[----:B------:R3:W-:Y:S01]  /*9380*/  @!P4 ST.E.64 [R12.64], R50 ;  /* 0x000000320c00c985 */ /* 0x0007e2000c101b0c */
[----:B------:R-:W-:-:S03]  /*9390*/  ISETP.GE.AND P4, PT, R20, c[0x0][0x3c8], PT ;  /* 0x0000f20014007a0c */ /* 0x000fc60003f86270 */
[----:B------:R4:W-:Y:S01]  /*93a0*/  @!P3 ST.E.64 [R14.64], R54 ;  /* 0x000000360e00b985 */ /* 0x0009e2000c101b0c */
[----:B------:R-:W-:Y:S02]  /*93b0*/  ISETP.GE.AND P3, PT, R19, c[0x0][0x3c8], PT ;  /* 0x0000f20013007a0c */ /* 0x000fe40003f66270 */
[----:B------:R-:W-:-:S03]  /*93c0*/  @!P6 LEA.HI R2, R2, R2, RZ, 0x1 ;  /* 0x000000020202e211 */ /* 0x000fc600078f08ff */
[----:B------:R-:W-:-:S04]  /*93d0*/  @!P5 LEA.HI R0, R0, R0, RZ, 0x1 ;  /* 0x000000000000d211 */ /* 0x000fc800078f08ff */
[----:B------:R-:W-:-:S04]  /*93e0*/  @!P4 LEA.HI R20, R20, R20, RZ, 0x1 ;  /* 0x000000141414c211 */ /* 0x000fc800078f08ff */
[----:B------:R-:W-:Y:S02]  /*93f0*/  @!P3 LEA.HI R19, R19, R19, RZ, 0x1 ;  /* 0x000000131313b211 */ /* 0x000fe400078f08ff */
[----:B-1----:R-:W-:Y:S02]  /*9400*/  @!P2 LOP3.LUT R7, R18, 0xfffffffe, RZ, 0xc0, !PT ;  /* 0xfffffffe1207a812 */ /* 0x002fe400078ec0ff */
[----:B------:R-:W-:Y:S02]  /*9410*/  IADD3 R18, R9, 0xa0, RZ ;  /* 0x000000a009127810 */ /* 0x000fe40007ffe0ff */
[----:B--2---:R-:W-:Y:S01]  /*9420*/  @!P1 LOP3.LUT R11, R8, 0xfffffffe, RZ, 0xc0, !PT ;  /* 0xfffffffe080b9812 */ /* 0x004fe200078ec0ff */
[--C-:B------:R-:W-:Y:S01]  /*9430*/  @!P2 IMAD.WIDE R6, R7, 0x4, R4.reuse ;  /* 0x000000040706a825 */ /* 0x100fe200078e0204 */
[----:B------:R-:W-:Y:S02]  /*9440*/  IADD3 R8, R9, 0xa8, RZ ;  /* 0x000000a809087810 */ /* 0x000fe40007ffe0ff */
[----:B---3--:R-:W-:Y:S01]  /*9450*/  @!P4 LOP3.LUT R13, R20, 0xfffffffe, RZ, 0xc0, !PT ;  /* 0xfffffffe140dc812 */ /* 0x008fe200078ec0ff */
[----:B------:R-:W-:Y:S01]  /*9460*/  @!P1 IMAD.WIDE R10, R11, 0x4, R4 ;  /* 0x000000040b0a9825 */ /* 0x000fe200078e0204 */
[----:B------:R1:W-:Y:S01]  /*9470*/  @!P2 ST.E.64 [R6.64], R58 ;  /* 0x0000003a0600a985 */ /* 0x0003e2000c101b0c */
[----:B------:R-:W-:-:S02]  /*9480*/  ISETP.GE.AND P2, PT, R18, c[0x0][0x3c8], PT ;  /* 0x0000f20012007a0c */ /* 0x000fc40003f46270 */
[----:B------:R-:W-:Y:S01]  /*9490*/  @!P3 LOP3.LUT R19, R19, 0xfffffffe, RZ, 0xc0, !PT ;  /* 0xfffffffe1313b812 */ /* 0x000fe200078ec0ff */
[----:B------:R2:W-:Y:S01]  /*94a0*/  @!P1 ST.E.64 [R10.64], R62 ;  /* 0x0000003e0a009985 */ /* 0x0005e2000c101b0c */
[----:B------:R-:W-:Y:S02]  /*94b0*/  ISETP.GE.AND P1, PT, R8, c[0x0][0x3c8], PT ;  /* 0x0000f20008007a0c */ /* 0x000fe40003f26270 */
[----:B------:R-:W-:Y:S01]  /*94c0*/  IADD3 R9, R9, 0xb8, RZ ;  /* 0x000000b809097810 */ /* 0x000fe20007ffe0ff */
[----:B------:R3:W-:Y:S01]  /*94d0*/  @!P0 ST.E.64 [R16.64], R66 ;  /* 0x0000004210008985 */ /* 0x0007e2000c101b0c */
[----:B------:R-:W-:-:S05]  /*94e0*/  ISETP.GE.AND P0, PT, R3, c[0x0][0x3c8], PT ;  /* 0x0000f20003007a0c */ /* 0x000fca0003f06270 */
[----:B------:R-:W-:-:S04]  /*94f0*/  @!P2 LEA.HI R18, R18, R18, RZ, 0x1 ;  /* 0x000000121212a211 */ /* 0x000fc800078f08ff */
[----:B------:R-:W-:Y:S02]  /*9500*/  @!P1 LEA.HI R8, R8, R8, RZ, 0x1 ;  /* 0x0000000808089211 */ /* 0x000fe400078f08ff */
[----:B----4-:R-:W-:Y:S02]  /*9510*/  @!P2 LOP3.LUT R15, R18, 0xfffffffe, RZ, 0xc0, !PT ;  /* 0xfffffffe120fa812 */ /* 0x010fe400078ec0ff */
[----:B------:R-:W-:-:S04]  /*9520*/  @!P0 LEA.HI R3, R3, R3, RZ, 0x1 ;  /* 0x0000000303038211 */ /* 0x000fc800078f08ff */
[----:B------:R-:W-:Y:S02]  /*9530*/  @!P0 LOP3.LUT R3, R3, 0xfffffffe, RZ, 0xc0, !PT ;  /* 0xfffffffe03038812 */ /* 0x000fe400078ec0ff */
[----:B-1----:R-:W-:-:S03]  /*9540*/  @!P6 LOP3.LUT R7, R2, 0xfffffffe, RZ, 0xc0, !PT ;  /* 0xfffffffe0207e812 */ /* 0x002fc600078ec0ff */
[----:B------:R-:W-:Y:S01]  /*9550*/  @!P0 IMAD.WIDE R2, R3, 0x4, R4 ;  /* 0x0000000403028825 */ /* 0x000fe200078e0204 */
[----:B--2---:R-:W-:-:S03]  /*9560*/  @!P5 LOP3.LUT R11, R0, 0xfffffffe, RZ, 0xc0, !PT ;  /* 0xfffffffe000bd812 */ /* 0x004fc600078ec0ff */
[----:B------:R-:W-:Y:S01]  /*9570*/  @!P6 IMAD.WIDE R6, R7, 0x4, R4 ;  /* 0x000000040706e825 */ /* 0x000fe200078e0204 */
[----:B---3--:R-:W-:-:S03]  /*9580*/  @!P1 LOP3.LUT R17, R8, 0xfffffffe, RZ, 0xc0, !PT ;  /* 0xfffffffe08119812 */ /* 0x008fc600078ec0ff */
[--C-:B------:R-:W-:Y:S01]  /*9590*/  @!P5 IMAD.WIDE R10, R11, 0x4, R4.reuse ;  /* 0x000000040b0ad825 */ /* 0x100fe200078e0204 */
[----:B------:R1:W-:Y:S04]  /*95a0*/  @!P6 ST.E.64 [R6.64], R70 ;  /* 0x000000460600e985 */ /* 0x0003e8000c101b0c */
[----:B------:R2:W-:Y:S01]  /*95b0*/  @!P5 ST.E.64 [R10.64], R74 ;  /* 0x0000004a0a00d985 */ /* 0x0005e2000c101b0c */
[----:B-1----:R-:W-:-:S04]  /*95c0*/  @!P4 IMAD.WIDE R6, R13, 0x4, R4 ;  /* 0x000000040d06c825 */ /* 0x002fc800078e0204 */
[--C-:B--2---:R-:W-:Y:S01]  /*95d0*/  @!P3 IMAD.WIDE R10, R19, 0x4, R4.reuse ;  /* 0x00000004130ab825 */ /* 0x104fe200078e0204 */
[----:B------:R1:W-:Y:S03]  /*95e0*/  @!P4 ST.E.64 [R6.64], R78 ;  /* 0x0000004e0600c985 */ /* 0x0003e6000c101b0c */
[--C-:B------:R-:W-:Y:S01]  /*95f0*/  @!P2 IMAD.WIDE R12, R15, 0x4, R4.reuse ;  /* 0x000000040f0ca825 */ /* 0x100fe200078e0204 */
[----:B------:R1:W-:Y:S03]  /*9600*/  @!P3 ST.E.64 [R10.64], R82 ;  /* 0x000000520a00b985 */ /* 0x0003e6000c101b0c */
[----:B------:R-:W-:Y:S01]  /*9610*/  @!P1 IMAD.WIDE R14, R17, 0x4, R4 ;  /* 0x00000004110e9825 */ /* 0x000fe200078e0204 */
[----:B------:R1:W-:Y:S04]  /*9620*/  @!P2 ST.E.64 [R12.64], R86 ;  /* 0x000000560c00a985 */ /* 0x0003e8000c101b0c */
[----:B------:R1:W-:Y:S04]  /*9630*/  @!P1 ST.E.64 [R14.64], R90 ;  /* 0x0000005a0e009985 */ /* 0x0003e8000c101b0c */
[----:B------:R1:W-:Y:S01]  /*9640*/  @!P0 ST.E.64 [R2.64], R94 ;  /* 0x0000005e02008985 */ /* 0x0003e2000c101b0c */
[----:B------:R-:W-:-:S13]  /*9650*/  ISETP.GE.AND P0, PT, R9, c[0x0][0x3c8], PT ;  /* 0x0000f20009007a0c */ /* 0x000fda0003f06270 */
[----:B------:R-:W-:Y:S05]  /*9660*/  @P0 EXIT ;  /* 0x000000000000094d */ /* 0x000fea0003800000 */
[----:B-1----:R-:W-:-:S04]  /*9670*/  LEA.HI R3, R9, R9, RZ, 0x1 ;  /* 0x0000000909037211 */ /* 0x002fc800078f08ff */
[----:B------:R-:W-:-:S05]  /*9680*/  LOP3.LUT R3, R3, 0xfffffffe, RZ, 0xc0, !PT ;  /* 0xfffffffe03037812 */ /* 0x000fca00078ec0ff */
[----:B------:R-:W-:-:S05]  /*9690*/  IMAD.WIDE R4, R3, 0x4, R4 ;  /* 0x0000000403047825 */ /* 0x000fca00078e0204 */
[----:B------:R-:W-:Y:S01]  /*96a0*/  ST.E.64 [R4.64], R98 ;  /* 0x0000006204007985 */ /* 0x000fe2000c101b0c */
[----:B------:R-:W-:Y:S05]  /*96b0*/  EXIT ;  /* 0x000000000000794d */ /* 0x000fea0003800000 */
.L_x_15:
[----:B-1----:R-:W1:Y:S02]  /*96c0*/  S2R R4, SR_TID.X ;  /* 0x0000000000047919 */ /* 0x002e640000002100 */
[----:B-1----:R-:W-:-:S13]  /*96d0*/  ISETP.GT.AND P0, PT, R4, 0x7f, PT ;  /* 0x0000007f0400780c */ /* 0x002fda0003f04270 */
[----:B------:R-:W-:Y:S05]  /*96e0*/  @P0 EXIT ;  /* 0x000000000000094d */ /* 0x000fea0003800000 */
[----:B------:R-:W1:Y:S01]  /*96f0*/  S2R R7, SR_CTAID.X ;  /* 0x0000000000077919 */ /* 0x000e620000002500 */
[----:B------:R-:W-:-:S05]  /*9700*/  MOV R0, c[0x0][0x4e8] ;  /* 0x00013a0000007a02 */ /* 0x000fca0000000f00 */
[----:B------:R-:W-:Y:S01]  /*9710*/  IMAD R2, R0, c[0x0][0x388], RZ ;  /* 0x0000e20000027a24 */ /* 0x000fe200078e02ff */
[----:B-1----:R-:W-:-:S04]  /*9720*/  LEA R7, R7, R4, 0x7 ;  /* 0x0000000407077211 */ /* 0x002fc800078e38ff */
[----:B------:R-:W-:-:S13]  /*9730*/  ISETP.GE.AND P0, PT, R7, R2, PT ;  /* 0x000000020700720c */ /* 0x000fda0003f06270 */
[----:B------:R-:W-:Y:S05]  /*9740*/  @P0 EXIT ;  /* 0x000000000000094d */ /* 0x000fea0003800000 */
[----:B------:R-:W1:Y:S01]  /*9750*/  S2R R5, SR_CTAID.Z ;  /* 0x0000000000057919 */ /* 0x000e620000002700 */
[----:B------:R-:W-:Y:S01]  /*9760*/  USHF.R.S32.HI UR6, URZ, 0x1f, UR10 ;  /* 0x0000001f3f067899 */ /* 0x000fe2000801140a */
[----:B------:R-:W-:Y:S01]  /*9770*/  ISETP.NE.AND P0, PT, R0, 0x1, PT ;  /* 0x000000010000780c */ /* 0x000fe20003f05270 */
[----:B------:R-:W-:Y:S01]  /*9780*/  ULDC.64 UR4, c[0x0][0x4d0] ;  /* 0x0001340000047ab9 */ /* 0x000fe20000000a00 */
[----:B------:R-:W3:Y:S01]  /*9790*/  S2R R3, SR_CTAID.Y ;  /* 0x0000000000037919 */ /* 0x000ee20000002600 */
[----:B------:R-:W-:Y:S01]  /*97a0*/  UIMAD UR6, UR6, UR4, URZ ;  /* 0x00000004060672a4 */ /* 0x000fe2000f8e023f */
[----:B------:R-:W-:Y:S01]  /*97b0*/  IADD3 R2, RZ, -UR10, RZ ;  /* 0x8000000aff027c10 */ /* 0x000fe2000fffe0ff */
[----:B--2---:R-:W-:Y:S01]  /*97c0*/  UIMAD.WIDE.U32 UR8, UR10, UR4, URZ ;  /* 0x000000040a0872a5 */ /* 0x004fe2000f8e003f */
[----:B------:R-:W-:Y:S01]  /*97d0*/  MOV R6, R7 ;  /* 0x0000000700067202 */ /* 0x000fe20000000f00 */
[----:B------:R-:W-:-:S04]  /*97e0*/  UIMAD UR4, UR10, UR5, UR6 ;  /* 0x000000050a0472a4 */ /* 0x000fc8000f8e0206 */
[----:B------:R-:W-:Y:S01]  /*97f0*/  UIADD3 UR4, UR9, UR4, URZ ;  /* 0x0000000409047290 */ /* 0x000fe2000fffe03f */
[----:B------:R-:W-:Y:S01]  /*9800*/  MOV R9, UR9 ;  /* 0x0000000900097c02 */ /* 0x000fe20008000f00 */
[----:B------:R-:W-:-:S04]  /*9810*/  @P0 IMAD.HI.U32 R4, R7, c[0x0][0x4ec], RZ ;  /* 0x00013b0007040a27 */ /* 0x000fc800078e00ff */
[----:B------:R-:W-:Y:S01]  /*9820*/  IMAD.U32 R8, RZ, RZ, UR8 ;  /* 0x00000008ff087e24 */ /* 0x000fe2000f8e00ff */
[----:B------:R-:W-:Y:S01]  /*9830*/  @P0 SHF.R.U32.HI R6, RZ, c[0x0][0x4f0], R4 ;  /* 0x00013c00ff060a19 */ /* 0x000fe20000011604 */
[----:B------:R-:W-:Y:S01]  /*9840*/  IMAD.U32 R9, RZ, RZ, UR4 ;  /* 0x00000004ff097e24 */ /* 0x000fe2000f8e00ff */
[----:B-1----:R-:W-:-:S03]  /*9850*/  SHF.R.S32.HI R0, RZ, 0x1f, R5 ;  /* 0x0000001fff007819 */ /* 0x002fc60000011405 */
[----:B------:R-:W-:Y:S01]  /*9860*/  IMAD.WIDE.U32 R8, R5, c[0x0][0x4d8], R8 ;  /* 0x0001360005087a25 */ /* 0x000fe200078e0008 */
[----:B------:R-:W-:-:S03]  /*9870*/  IADD3 R4, -R6, RZ, RZ ;  /* 0x000000ff06047210 */ /* 0x000fc60007ffe1ff */
[----:B------:R-:W-:Y:S02]  /*9880*/  IMAD R0, R0, c[0x0][0x4d8], RZ ;  /* 0x0001360000007a24 */ /* 0x000fe400078e02ff */
[----:B---3--:R-:W-:Y:S02]  /*9890*/  IMAD R2, R2, c[0x0][0x550], R3 ;  /* 0x0001540002027a24 */ /* 0x008fe400078e0203 */
[----:B------:R-:W-:Y:S02]  /*98a0*/  IMAD R0, R5, c[0x0][0x4dc], R0 ;  /* 0x0001370005007a24 */ /* 0x000fe400078e0200 */
[----:B------:R-:W-:Y:S01]  /*98b0*/  IMAD R4, R4, c[0x0][0x4e8], R7 ;  /* 0x00013a0004047a24 */ /* 0x000fe200078e0207 */
[----:B------:R-:W-:Y:S01]  /*98c0*/  SHF.R.S32.HI R3, RZ, 0x1f, R2 ;  /* 0x0000001fff037819 */ /* 0x000fe20000011402 */
[----:B------:R-:W-:Y:S01]  /*98d0*/  IMAD.IADD R9, R0, 0x1, R9 ;  /* 0x0000000100097824 */ /* 0x000fe200078e0209 */
[----:B------:R-:W-:-:S03]  /*98e0*/  SHF.R.S32.HI R0, RZ, 0x1f, R6 ;  /* 0x0000001fff007819 */ /* 0x000fc60000011406 */
[----:B------:R-:W-:Y:S02]  /*98f0*/  IMAD R3, R3, c[0x0][0x4e0], RZ ;  /* 0x0001380003037a24 */ /* 0x000fe400078e02ff */
[----:B------:R-:W-:-:S04]  /*9900*/  IMAD.WIDE.U32 R8, R2, c[0x0][0x4e0], R8 ;  /* 0x0001380002087a25 */ /* 0x000fc800078e0008 */
[----:B------:R-:W-:Y:S01]  /*9910*/  IMAD R3, R2, c[0x0][0x4e4], R3 ;  /* 0x0001390002037a24 */ /* 0x000fe200078e0203 */
[----:B------:R-:W-:Y:S02]  /*9920*/  SHF.R.S32.HI R2, RZ, 0x1f, R4 ;  /* 0x0000001fff027819 */ /* 0x000fe40000011404 */
[----:B------:R-:W-:-:S03]  /*9930*/  IADD3 R6, P0, R6, R8, RZ ;  /* 0x0000000806067210 */ /* 0x000fc60007f1e0ff */
[----:B------:R-:W-:Y:S01]  /*9940*/  IMAD R5, R2, c[0x0][0x4c8], RZ ;  /* 0x0001320002057a24 */ /* 0x000fe200078e02ff */
[----:B------:R-:W-:-:S03]  /*9950*/  IADD3.X R7, R0, R9, R3, P0, !PT ;  /* 0x0000000900077210 */ /* 0x000fc600007fe403 */
[C---:B------:R-:W-:Y:S02]  /*9960*/  IMAD R5, R4.reuse, c[0x0][0x4cc], R5 ;  /* 0x0001330004057a24 */ /* 0x040fe400078e0205 */
[----:B------:R-:W-:-:S05]  /*9970*/  IMAD.WIDE.U32 R6, R4, c[0x0][0x4c8], R6 ;  /* 0x0001320004067a25 */ /* 0x000fca00078e0006 */
[----:B------:R-:W-:Y:S02]  /*9980*/  IADD3 R5, R7, R5, RZ ;  /* 0x0000000507057210 */ /* 0x000fe40007ffe0ff */
[----:B------:R-:W-:-:S04]  /*9990*/  LEA R2, P0, R6, c[0x0][0x4a8], 0x2 ;  /* 0x00012a0006027a11 */ /* 0x000fc800078010ff */
[----:B------:R-:W-:Y:S02]  /*99a0*/  LEA.HI.X R3, R6, c[0x0][0x4ac], R5, 0x2, P0 ;  /* 0x00012b0006037a11 */ /* 0x000fe400000f1405 */
[----:B------:R-:W-:-:S05]  /*99b0*/  MOV R5, 0xff800000 ;  /* 0xff80000000057802 */ /* 0x000fca0000000f00 */
[----:B------:R-:W-:Y:S01]  /*99c0*/  STG.E [R2.64], R5 ;  /* 0x0000000502007986 */ /* 0x000fe2000c10190c */
[----:B------:R-:W-:Y:S05]  /*99d0*/  EXIT ;  /* 0x000000000000794d */ /* 0x000fea0003800000 */
.L_x_18:
[----:B------:R-:W-:-:S00]  /*99e0*/  BRA `(.L_x_18) ;  /* 0xfffffff000007947 */ /* 0x000fc0000383ffff */
[----:B------:R-:W-:-:S00]  /*99f0*/  NOP ;  /* 0x0000000000007918 */ /* 0x000fc00000000000 */
        /* <DEDUP_REMOVED lines=8> */
.L_x_6210:


//--------------------- .text._ZN7cutlass13device_kernelIN5flash19enable_sm80_to_sm89INS1_16FlashAttnFwdSm80INS1_25CollectiveMainloopFwdSm80ILi8ELi1ELb0EN4cute5tupleIJNS5_1CILi128EEENS7_ILi64EEENS7_ILi192EEEEEELi192ENS_10bfloat16_tEfNS_4arch4Sm80ELb0ELb0ELb1ELb1ELb1ELb0ELb1ELb1EEENS1_21CollectiveEpilogueFwdINS6_IJS8_SA_S9_EEENS6_IJNS7_ILi1EEESI_SI_EEESC_SE_Li256ELb1ELb1ELb1ELb0EEENS1_36VarlenDynamicPersistentTileSchedulerILi128ELi64ELi256ELi256ELb1ELb1ELb0ELb0ELb1ELb1EEEEEEEEEvNT_6ParamsE --------------------------
	.section	.text._ZN7cutlass13device_kernelIN5flash19enable_sm80_to_sm89INS1_16FlashAttnFwdSm80INS1_25CollectiveMainloopFwdSm80ILi8ELi1ELb0EN4cute5tupleIJNS5_1CILi128EEENS7_ILi64EEENS7_ILi192EEEEEELi192ENS_10bfloat16_tEfNS_4arch4Sm80ELb0ELb0ELb1ELb1ELb1ELb0ELb1ELb1EEENS1_21CollectiveEpilogueFwdINS6_IJS8_SA_S9_EEENS6_IJNS7_ILi1EEESI_SI_EEESC_SE_Li256ELb1ELb1ELb1ELb0EEENS1_36VarlenDynamicPersistentTileSchedulerILi128ELi64ELi256ELi256ELb1ELb1ELb0ELb0ELb1ELb1EEEEEEEEEvNT_6ParamsE,"ax",@progbits
	.sectioninfo	@"SHI_REGISTERS=255"
	.align	128
.text._ZN7cutlass13device_kernelIN5flash19enable_sm80_to_sm89INS1_16FlashAttnFwdSm80INS1_25CollectiveMainloopFwdSm80ILi8ELi1ELb0EN4cute5tupleIJNS5_1CILi128EEENS7_ILi64EEENS7_ILi192EEEEEELi192ENS_10bfloat16_tEfNS_4arch4Sm80ELb0ELb0ELb1ELb1ELb1ELb0ELb1ELb1EEENS1_21CollectiveEpilogueFwdINS6_IJS8_SA_S9_EEENS6_IJNS7_ILi1EEESI_SI_EEESC_SE_Li256ELb1ELb1ELb1ELb0EEENS1_36VarlenDynamicPersistentTileSchedulerILi128ELi64ELi256ELi256ELb1ELb1ELb0ELb0ELb1ELb1EEEEEEEEEvNT_6ParamsE:
        .type           _ZN7cutlass13device_kernelIN5flash19enable_sm80_to_sm89INS1_16FlashAttnFwdSm80INS1_25CollectiveMainloopFwdSm80ILi8ELi1ELb0EN4cute5tupleIJNS5_1CILi128EEENS7_ILi64EEENS7_ILi192EEEEEELi192ENS_10bfloat16_tEfNS_4arch4Sm80ELb0ELb0ELb1ELb1ELb1ELb0ELb1ELb1EEENS1_21CollectiveEpilogueFwdINS6_IJS8_SA_S9_EEENS6_IJNS7_ILi1EEESI_SI_EEESC_SE_Li256ELb1ELb1ELb1ELb0EEENS1_36VarlenDynamicPersistentTileSchedulerILi128ELi64ELi256ELi256ELb1ELb1ELb0ELb0ELb1ELb1EEEEEEEEEvNT_6ParamsE,@function
        .size           _ZN7cutlass13device_kernelIN5flash19enable_sm80_to_sm89INS1_16FlashAttnFwdSm80INS1_25CollectiveMainloopFwdSm80ILi8ELi1ELb0EN4cute5tupleIJNS5_1CILi128EEENS7_ILi64EEENS7_ILi192EEEEEELi192ENS_10bfloat16_tEfNS_4arch4Sm80ELb0ELb0ELb1ELb1ELb1ELb0ELb1ELb1EEENS1_21CollectiveEpilogueFwdINS6_IJS8_SA_S9_EEENS6_IJNS7_ILi1EEESI_SI_EEESC_SE_Li256ELb1ELb1ELb1ELb0EEENS1_36VarlenDynamicPersistentTileSchedulerILi128ELi64ELi256ELi256ELb1ELb1ELb0ELb0ELb1ELb1EEEEEEEEEvNT_6ParamsE,(.L_x_6211 - _ZN7cutlass13device_kernelIN5flash19enable_sm80_to_sm89INS1_16FlashAttnFwdSm80INS1_25CollectiveMainloopFwdSm80ILi8ELi1ELb0EN4cute5tupleIJNS5_1CILi128EEENS7_ILi64EEENS7_ILi192EEEEEELi192ENS_10bfloat16_tEfNS_4arch4Sm80ELb0ELb0ELb1ELb1ELb1ELb0ELb1ELb1EEENS1_21CollectiveEpilogueFwdINS6_IJS8_SA_S9_EEENS6_IJNS7_ILi1EEESI_SI_EEESC_SE_Li256ELb1ELb1ELb1ELb0EEENS1_36VarlenDynamicPersistentTileSchedulerILi128ELi64ELi256ELi256ELb1ELb1ELb0ELb0ELb1ELb1EEEEEEEEEvNT_6ParamsE)
        .other          _ZN7cutlass13device_kernelIN5flash19enable_sm80_to_sm89INS1_16FlashAttnFwdSm80INS1_25CollectiveMainloopFwdSm80ILi8ELi1ELb0EN4cute5tupleIJNS5_1CILi128EEENS7_ILi64EEENS7_ILi192EEEEEELi192ENS_10bfloat16_tEfNS_4arch4Sm80ELb0ELb0ELb1ELb1ELb1ELb0ELb1ELb1EEENS1_21CollectiveEpilogueFwdINS6_IJS8_SA_S9_EEENS6_IJNS7_ILi1EEESI_SI_EEESC_SE_Li256ELb1ELb1ELb1ELb0EEENS1_36VarlenDynamicPersistentTileSchedulerILi128ELi64ELi256ELi256ELb1ELb1ELb0ELb0ELb1ELb1EEEEEEEEEvNT_6ParamsE,@"STO_CUDA_ENTRY STV_DEFAULT"
_ZN7cutlass13device_kernelIN5flash19enable_sm80_to_sm89INS1_16FlashAttnFwdSm80INS1_25CollectiveMainloopFwdSm80ILi8ELi1ELb0EN4cute5tupleIJNS5_1CILi128EEENS7_ILi64EEENS7_ILi192EEEEEELi192ENS_10bfloat16_tEfNS_4arch4Sm80ELb0ELb0ELb1ELb1ELb1ELb0ELb1ELb1EEENS1_21CollectiveEpilogueFwdINS6_IJS8_SA_S9_EEENS6_IJNS7_ILi1EEESI_SI_EEESC_SE_Li256ELb1ELb1ELb1ELb0EEENS1_36VarlenDynamicPersistentTileSchedulerILi128ELi64ELi256ELi256ELb1ELb1ELb0ELb0ELb1ELb1EEEEEEEEEvNT_6ParamsE:
[----:B------:R-:W-:-:S03]  /*0000*/  MOV R1, c[0x0][0x28] ;  /* 0x00000a0000017a02 */ /* 0x000fc60000000f00 */
[----:B------:R-:W1:Y:S01]  /*0010*/  S2R R2, SR_TID.X ;  /* 0x0000000000027919 */ /* 0x000e620000002100 */
[----:B------:R-:W-:Y:S01]  /*0020*/  IADD3 R1, R1, -0x10, RZ ;  /* 0xfffffff001017810 */ /* 0x000fe20007ffe0ff */
[----:B------:R-:W-:Y:S01]  /*0030*/  ULDC.64 UR6, c[0x0][0x118] ;  /* 0x0000460000067ab9 */ /* 0x000fe20000000a00 */
[----:B-1----:R-:W-:-:S05]  /*0040*/  SHF.R.U32.HI R0, RZ, 0x5, R2 ;  /* 0x00000005ff007819 */ /* 0x002fca0000011602 */
[----:B------:R-:W1:Y:S02]  /*0050*/  SHFL.IDX PT, R3, R0, RZ, 0x1f ;  /* 0x00001fff00037589 */ /* 0x000e6400000e0000 */
[----:B-1----:R-:W-:Y:S02]  /*0060*/  ISETP.NE.AND P0, PT, R3, RZ, PT ;  /* 0x000000ff0300720c */ /* 0x002fe40003f05270 */
[----:B------:R1:W-:Y:S11]  /*0070*/  STL [R1+0x4], R3 ;  /* 0x0000040301007387 */ /* 0x0003f60000100800 */
[----:B------:R-:W-:Y:S06]  /*0080*/  @P0 BAR.SYNC.DEFER_BLOCKING 0x5, 0x100 ;  /* 0x0144000000000b1d */ /* 0x000fec0000010000 */
[----:B------:R-:W2:Y:S04]  /*0090*/  @P0 LDS.128 R212, [0x18100] ;  /* 0x01810000ffd40984 */ /* 0x000ea80000000c00 */
[----:B------:R-:W-:Y:S06]  /*00a0*/  @P0 BAR.ARV 0x4, 0x100 ;  /* 0x0104000000000b1d */ /* 0x000fec0000002000 */
[----:B------:R-:W-:Y:S05]  /*00b0*/  @P0 BRA `(.L_x_19) ;  /* 0x00000a7000000947 */ /* 0x000fea0003800000 */
[----:B-1----:R-:W-:Y:S01]  /*00c0*/  LOP3.LUT R12, R2, 0x1f, RZ, 0xc0, !PT ;  /* 0x0000001f020c7812 */ /* 0x002fe200078ec0ff */
[----:B------:R-:W-:Y:S01]  /*00d0*/  CS2R R8, SRZ ;  /* 0x0000000000087805 */ /* 0x000fe2000001ff00 */
[----:B------:R-:W-:-:S02]  /*00e0*/  IMAD.MOV.U32 R7, RZ, RZ, RZ ;  /* 0x000000ffff077224 */ /* 0x000fc400078e00ff */
[----:B------:R-:W-:-:S04]  /*00f0*/  ISETP.NE.AND P6, PT, R12, 0x1f, PT ;  /* 0x0000001f0c00780c */ /* 0x000fc80003fc5270 */
[----:B------:R-:W-:-:S13]  /*0100*/  ISETP.GE.OR P0, PT, R12, c[0x0][0x53c], !P6 ;  /* 0x00014f000c007a0c */ /* 0x000fda0007706670 */
[----:B------:R-:W-:Y:S02]  /*0110*/  @!P0 IMAD.MOV.U32 R4, RZ, RZ, 0x4 ;  /* 0x00000004ff048424 */ /* 0x000fe400078e00ff */
[----:B------:R-:W-:Y:S02]  /*0120*/  @!P0 IMAD.MOV.U32 R2, RZ, RZ, 0x4 ;  /* 0x00000004ff028424 */ /* 0x000fe400078e00ff */
[----:B------:R-:W-:-:S04]  /*0130*/  @!P0 IMAD.WIDE.U32 R4, R12, R4, c[0x0][0x580] ;  /* 0x000160000c048625 */ /* 0x000fc800078e0004 */
[C---:B------:R-:W-:Y:S01]  /*0140*/  @!P0 IMAD.WIDE.U32 R2, R12.reuse, R2, c[0x0][0x578] ;  /* 0x00015e000c028625 */ /* 0x040fe200078e0002 */
[----:B------:R-:W3:Y:S04]  /*0150*/  @!P0 LDG.E R8, [R4.64] ;  /* 0x0000000604088981 */ /* 0x000ee8000c1e1900 */
[----:B------:R-:W3:Y:S01]  /*0160*/  @!P0 LDG.E R7, [R2.64] ;  /* 0x0000000602078981 */ /* 0x000ee2000c1e1900 */
[C---:B------:R-:W-:Y:S01]  /*0170*/  ISETP.NE.AND P5, PT, R12.reuse, RZ, PT ;  /* 0x000000ff0c00720c */ /* 0x040fe20003fa5270 */
[----:B------:R-:W1:Y:S01]  /*0180*/  S2UR UR4, SR_CTAID.X ;  /* 0x00000000000479c3 */ /* 0x000e620000002500 */
[C---:B------:R-:W-:Y:S02]  /*0190*/  ISETP.GE.U32.AND P4, PT, R12.reuse, 0x2, PT ;  /* 0x000000020c00780c */ /* 0x040fe40003f86070 */
[----:B------:R-:W-:-:S02]  /*01a0*/  ISETP.GE.U32.AND P3, PT, R12, 0x4, PT ;  /* 0x000000040c00780c */ /* 0x000fc40003f66070 */
[C---:B------:R-:W-:Y:S02]  /*01b0*/  ISETP.GE.U32.AND P2, PT, R12.reuse, 0x8, PT ;  /* 0x000000080c00780c */ /* 0x040fe40003f46070 */
[----:B------:R-:W-:Y:S01]  /*01c0*/  ISETP.GE.U32.AND P1, PT, R12, 0x10, PT ;  /* 0x000000100c00780c */ /* 0x000fe20003f26070 */
[----:B---3--:R-:W-:-:S05]  /*01d0*/  IMAD R4, R8, R7, RZ ;  /* 0x0000000708047224 */ /* 0x008fca00078e02ff */
[----:B------:R-:W3:Y:S02]  /*01e0*/  SHFL.UP PT, R0, R4, 0x1, RZ ;  /* 0x0420000004007989 */ /* 0x000ee400000e00ff */
[----:B---3--:R-:W-:-:S05]  /*01f0*/  SEL R0, R0, RZ, P5 ;  /* 0x000000ff00007207 */ /* 0x008fca0002800000 */
[----:B------:R-:W-:-:S05]  /*0200*/  IMAD.IADD R4, R4, 0x1, R0 ;  /* 0x0000000104047824 */ /* 0x000fca00078e0200 */
        /* <DEDUP_REMOVED lines=12> */
[----:B------:R-:W3:Y:S02]  /*02d0*/  SHFL.IDX PT, R6, R4, 0x1f, 0x1f ;  /* 0x03e01f0004067f89 */ /* 0x000ee400000e0000 */
[----:B---3--:R-:W-:-:S04]  /*02e0*/  IMAD R6, R6, c[0x0][0x538], RZ ;  /* 0x00014e0006067a24 */ /* 0x008fc800078e02ff */
[----:B------:R-:W-:Y:S01]  /*02f0*/  IMAD.MOV.U32 R0, RZ, RZ, R6 ;  /* 0x000000ffff007224 */ /* 0x000fe200078e0006 */
[----:B-1----:R-:W-:-:S13]  /*0300*/  ISETP.GT.AND P0, PT, R6, UR4, PT ;  /* 0x0000000406007c0c */ /* 0x002fda000bf04270 */
[----:B------:R-:W-:Y:S05]  /*0310*/  @P0 BRA `(.L_x_20) ;  /* 0x0000027000000947 */ /* 0x000fea0003800000 */
[----:B------:R-:W-:Y:S02]  /*0320*/  MOV R6, R0 ;  /* 0x0000000000067202 */ /* 0x000fe40000000f00 */
[----:B------:R-:W-:-:S04]  /*0330*/  MOV R9, RZ ;  /* 0x000000ff00097202 */ /* 0x000fc80000000f00 */
.L_x_24:
[----:B------:R-:W-:-:S04]  /*0340*/  IADD3 R0, R9, 0x1f, RZ ;  /* 0x0000001f09007810 */ /* 0x000fc80007ffe0ff */
[----:B------:R-:W-:-:S13]  /*0350*/  ISETP.GE.AND P0, PT, R0, c[0x0][0x53c], PT ;  /* 0x00014f0000007a0c */ /* 0x000fda0003f06270 */
[----:B------:R-:W-:Y:S05]  /*0360*/  @P0 BRA `(.L_x_21) ;  /* 0x0000074000000947 */ /* 0x000fea0003800000 */
[----:B------:R-:W-:Y:S01]  /*0370*/  MOV R9, R0 ;  /* 0x0000000000097202 */ /* 0x000fe20000000f00 */
[----:B------:R-:W-:Y:S01]  /*0380*/  IMAD.MOV.U32 R7, RZ, RZ, RZ ;  /* 0x000000ffff077224 */ /* 0x000fe200078e00ff */
[----:B------:R-:W-:Y:S02]  /*0390*/  MOV R8, RZ ;  /* 0x000000ff00087202 */ /* 0x000fe40000000f00 */
[----:B------:R-:W-:-:S04]  /*03a0*/  IADD3 R0, R12, R9, RZ ;  /* 0x000000090c007210 */ /* 0x000fc80007ffe0ff */
[----:B------:R-:W-:-:S13]  /*03b0*/  ISETP.GE.OR P0, PT, R0, c[0x0][0x53c], !P6 ;  /* 0x00014f0000007a0c */ /* 0x000fda0007706670 */
[----:B------:R-:W-:Y:S01]  /*03c0*/  @!P0 MOV R2, 0x4 ;  /* 0x0000000400028802 */ /* 0x000fe20000000f00 */
[----:B------:R-:W-:-:S04]  /*03d0*/  @!P0 IMAD.MOV.U32 R3, RZ, RZ, 0x4 ;  /* 0x00000004ff038424 */ /* 0x000fc800078e00ff */
[----:B------:R-:W-:-:S04]  /*03e0*/  @!P0 IMAD.WIDE R4, R0, R2, c[0x0][0x580] ;  /* 0x0001600000048625 */ /* 0x000fc800078e0202 */
[----:B------:R-:W-:Y:S01]  /*03f0*/  @!P0 IMAD.WIDE R2, R0, R3, c[0x0][0x578] ;  /* 0x00015e0000028625 */ /* 0x000fe200078e0203 */
[----:B------:R-:W3:Y:S04]  /*0400*/  @!P0 LDG.E R8, [R4.64] ;  /* 0x0000000604088981 */ /* 0x000ee8000c1e1900 */
[----:B------:R-:W3:Y:S02]  /*0410*/  @!P0 LDG.E R7, [R2.64] ;  /* 0x0000000602078981 */ /* 0x000ee4000c1e1900 */
[----:B---3--:R-:W-:Y:S01]  /*0420*/  IMAD R5, R8, R7, RZ ;  /* 0x0000000708057224 */ /* 0x008fe200078e02ff */
[----:B------:R-:W-:Y:S05]  /*0430*/  BRA.DIV ~URZ, `(.L_x_22) ;  /* 0x0000cda27f007947 */ /* 0x000fea000b800000 */
[----:B------:R1:W3:Y:S02]  /*0440*/  SHFL.UP PT, R0, R5, 0x1, RZ ;  /* 0x0420000005007989 */ /* 0x0002e400000e00ff */
.L_x_122:
[----:B---3--:R-:W-:-:S04]  /*0450*/  SEL R0, R0, RZ, P5 ;  /* 0x000000ff00007207 */ /* 0x008fc80002800000 */
[----:B-1----:R-:W-:Y:S01]  /*0460*/  IADD3 R5, R5, R0, RZ ;  /* 0x0000000005057210 */ /* 0x002fe20007ffe0ff */
[----:B------:R-:W-:Y:S05]  /*0470*/  BRA.DIV ~URZ, `(.L_x_23) ;  /* 0x0000cdc27f007947 */ /* 0x000fea000b800000 */
[----:B------:R-:W1:Y:S02]  /*0480*/  SHFL.UP PT, R0, R5, 0x2, RZ ;  /* 0x0440000005007989 */ /* 0x000e6400000e00ff */
[----:B-1----:R-:W-:-:S05]  /*0490*/  SEL R0, R0, RZ, P4 ;  /* 0x000000ff00007207 */ /* 0x002fca0002000000 */
[----:B------:R-:W-:-:S05]  /*04a0*/  IMAD.IADD R0, R5, 0x1, R0 ;  /* 0x0000000105007824 */ /* 0x000fca00078e0200 */
        /* <DEDUP_REMOVED lines=9> */
[----:B------:R1:W3:Y:S02]  /*0540*/  SHFL.IDX PT, R0, R4, 0x1f, 0x1f ;  /* 0x03e01f0004007f89 */ /* 0x0002e400000e0000 */
.L_x_123:
[----:B---3--:R-:W-:-:S05]  /*0550*/  IMAD R0, R0, c[0x0][0x538], RZ ;  /* 0x00014e0000007a24 */ /* 0x008fca00078e02ff */
[----:B------:R-:W-:-:S04]  /*0560*/  IADD3 R6, R0, R6, RZ ;  /* 0x0000000600067210 */ /* 0x000fc80007ffe0ff */
[----:B------:R-:W-:-:S13]  /*0570*/  ISETP.GT.AND P0, PT, R6, UR4, PT ;  /* 0x0000000406007c0c */ /* 0x000fda000bf04270 */
[----:B-12---:R-:W-:Y:S05]  /*0580*/  @!P0 BRA `(.L_x_24) ;  /* 0xfffffdb000008947 */ /* 0x006fea000383ffff */
.L_x_20:
[----:B--2---:R-:W-:-:S05]  /*0590*/  IADD3 R212, -R0, R6, RZ ;  /* 0x0000000600d47210 */ /* 0x004fca0007ffe1ff */
[----:B------:R-:W-:-:S05]  /*05a0*/  IMAD R0, R4, c[0x0][0x538], R212 ;  /* 0x00014e0004007a24 */ /* 0x000fca00078e02d4 */
[----:B------:R-:W-:Y:S01]  /*05b0*/  ISETP.GT.AND P0, PT, R0, UR4, PT ;  /* 0x0000000400007c0c */ /* 0x000fe2000bf04270 */
[----:B------:R-:W-:-:S12]  /*05c0*/  BRA.DIV ~URZ, `(.L_x_25) ;  /* 0x0000ce327f007947 */ /* 0x000fd8000b800000 */
[----:B------:R-:W-:-:S04]  /*05d0*/  VOTE.ANY R0, PT, !P0 ;  /* 0x0000000000007806 */ /* 0x000fc800040e0100 */
.L_x_124:
[----:B------:R1:W2:Y:S01]  /*05e0*/  POPC R215, R0 ;  /* 0x0000000000d77309 */ /* 0x0002a20000000000 */
[----:B------:R-:W-:Y:S05]  /*05f0*/  BRA.DIV ~URZ, `(.L_x_26) ;  /* 0x0000ce427f007947 */ /* 0x000fea000b800000 */
[----:B--2---:R2:W3:Y:S01]  /*0600*/  SHFL.IDX PT, R11, R8, R215, 0x1f ;  /* 0x00001fd7080b7589 */ /* 0x0044e200000e0000 */
[----:B------:R-:W-:-:S03]  /*0610*/  MOV R6, RZ ;  /* 0x000000ff00067202 */ /* 0x000fc60000000f00 */
[----:B------:R2:W4:Y:S04]  /*0620*/  SHFL.IDX PT, R10, R7, R215, 0x1f ;  /* 0x00001fd7070a7589 */ /* 0x00052800000e0000 */
.L_x_125:
[----:B------:R-:W-:Y:S01]  /*0630*/  ISETP.NE.AND P0, PT, R0, RZ, PT ;  /* 0x000000ff0000720c */ /* 0x000fe20003f05270 */
[----:B------:R-:W-:-:S12]  /*0640*/  BSSY B0, `(.L_x_27) ;  /* 0x0000005000007945 */ /* 0x000fd80003800000 */
[----:B------:R-:W-:Y:S05]  /*0650*/  @!P0 BRA `(.L_x_28) ;  /* 0x0000003000008947 */ /* 0x000fea0003800000 */
[----:B------:R-:W-:Y:S01]  /*0660*/  IADD3 R20, R215, -0x1, RZ ;  /* 0xffffffffd7147810 */ /* 0x000fe20007ffe0ff */
[----:B------:R-:W-:Y:S05]  /*0670*/  BRA.DIV ~URZ, `(.L_x_29) ;  /* 0x0000cea27f007947 */ /* 0x000fea000b800000 */
[----:B------:R1:W2:Y:S02]  /*0680*/  SHFL.IDX PT, R6, R4, R20, 0x1f ;  /* 0x00001f1404067589 */ /* 0x0002a400000e0000 */
.L_x_28:
[----:B------:R-:W-:Y:S05]  /*0690*/  BSYNC B0 ;  /* 0x0000000000007941 */ /* 0x000fea0003800000 */
.L_x_27:
[----:B-1-3--:R-:W-:Y:S01]  /*06a0*/  IABS R0, R11 ;  /* 0x0000000b00007213 */ /* 0x00afe20000000000 */
[----:B--2---:R-:W-:Y:S02]  /*06b0*/  IMAD R212, R6, c[0x0][0x538], R212 ;  /* 0x00014e0006d47a24 */ /* 0x004fe400078e02d4 */
[----:B------:R-:W-:Y:S02]  /*06c0*/  IMAD.IADD R215, R215, 0x1, R9 ;  /* 0x00000001d7d77824 */ /* 0x000fe400078e0209 */
[----:B------:R-:W-:Y:S01]  /*06d0*/  IMAD.MOV.U32 R5, RZ, RZ, R0 ;  /* 0x000000ffff057224 */ /* 0x000fe200078e0000 */
[----:B----4-:R-:W-:Y:S02]  /*06e0*/  IABS R0, R10 ;  /* 0x0000000a00007213 */ /* 0x010fe40000000000 */
[----:B------:R-:W-:Y:S01]  /*06f0*/  IADD3 R213, -R212, UR4, RZ ;  /* 0x00000004d4d57c10 */ /* 0x000fe2000fffe1ff */
[----:B------:R-:W1:Y:S02]  /*0700*/  I2F.RP R2, R5 ;  /* 0x0000000500027306 */ /* 0x000e640000209400 */
[----:B------:R-:W-:Y:S01]  /*0710*/  IMAD.MOV.U32 R7, RZ, RZ, R0 ;  /* 0x000000ffff077224 */ /* 0x000fe200078e0000 */
[----:B------:R-:W-:-:S02]  /*0720*/  IABS R6, R213 ;  /* 0x000000d500067213 */ /* 0x000fc40000000000 */
[----:B------:R-:W-:-:S03]  /*0730*/  IABS R0, R11 ;  /* 0x0000000b00007213 */ /* 0x000fc60000000000 */
[----:B------:R-:W-:Y:S01]  /*0740*/  I2F.RP R8, R7 ;  /* 0x0000000700087306 */ /* 0x000fe20000209400 */
[----:B------:R-:W-:-:S07]  /*0750*/  IADD3 R0, RZ, -R0, RZ ;  /* 0x80000000ff007210 */ /* 0x000fce0007ffe0ff */
[----:B-1----:R-:W1:Y:S02]  /*0760*/  MUFU.RCP R2, R2 ;  /* 0x0000000200027308 */ /* 0x002e640000001000 */
[----:B-1----:R-:W-:-:S06]  /*0770*/  IADD3 R2, R2, 0xffffffe, RZ ;  /* 0x0ffffffe02027810 */ /* 0x002fcc0007ffe0ff */
[----:B------:R-:W1:Y:S02]  /*0780*/  F2I.FTZ.U32.TRUNC.NTZ R3, R2 ;  /* 0x0000000200037305 */ /* 0x000e64000021f000 */
[----:B-1----:R-:W-:-:S04]  /*0790*/  IMAD.MOV R2, RZ, RZ, -R3 ;  /* 0x000000ffff027224 */ /* 0x002fc800078e0a03 */
[----:B------:R-:W-:Y:S02]  /*07a0*/  IMAD R4, R2, R5, RZ ;  /* 0x0000000502047224 */ /* 0x000fe400078e02ff */
[----:B------:R-:W-:-:S04]  /*07b0*/  IMAD.MOV.U32 R2, RZ, RZ, RZ ;  /* 0x000000ffff027224 */ /* 0x000fc800078e00ff */
[----:B------:R-:W-:-:S04]  /*07c0*/  IMAD.HI.U32 R2, R3, R4, R2 ;  /* 0x0000000403027227 */ /* 0x000fc800078e0002 */
[----:B------:R-:W-:-:S04]  /*07d0*/  IMAD.MOV.U32 R3, RZ, RZ, R6 ;  /* 0x000000ffff037224 */ /* 0x000fc800078e0006 */
[----:B------:R-:W-:-:S04]  /*07e0*/  IMAD.HI.U32 R2, R2, R3, RZ ;  /* 0x0000000302027227 */ /* 0x000fc800078e00ff */
[----:B------:R-:W-:Y:S02]  /*07f0*/  IMAD R0, R2, R0, R3 ;  /* 0x0000000002007224 */ /* 0x000fe400078e0203 */
[----:B------:R-:W1:Y:S03]  /*0800*/  MUFU.RCP R3, R8 ;  /* 0x0000000800037308 */ /* 0x000e660000001000 */
[----:B------:R-:W-:Y:S02]  /*0810*/  ISETP.GT.U32.AND P1, PT, R5, R0, PT ;  /* 0x000000000500720c */ /* 0x000fe40003f24070 */
[----:B-1----:R-:W-:-:S11]  /*0820*/  IADD3 R3, R3, 0xffffffe, RZ ;  /* 0x0ffffffe03037810 */ /* 0x002fd60007ffe0ff */
[----:B------:R-:W-:Y:S01]  /*0830*/  @!P1 IMAD.IADD R0, R0, 0x1, -R5 ;  /* 0x0000000100009824 */ /* 0x000fe200078e0a05 */
[----:B------:R-:W-:Y:S02]  /*0840*/  @!P1 IADD3 R2, R2, 0x1, RZ ;  /* 0x0000000102029810 */ /* 0x000fe40007ffe0ff */
[----:B------:R-:W-:Y:S01]  /*0850*/  ISETP.NE.AND P1, PT, R11, RZ, PT ;  /* 0x000000ff0b00720c */ /* 0x000fe20003f25270 */
[----:B------:R-:W1:Y:S01]  /*0860*/  F2I.FTZ.U32.TRUNC.NTZ R3, R3 ;  /* 0x0000000300037305 */ /* 0x000e62000021f000 */
[----:B------:R-:W-:Y:S02]  /*0870*/  ISETP.GE.U32.AND P2, PT, R0, R5, PT ;  /* 0x000000050000720c */ /* 0x000fe40003f46070 */
[----:B------:R-:W-:-:S04]  /*0880*/  LOP3.LUT R0, R213, R11, RZ, 0x3c, !PT ;  /* 0x0000000bd5007212 */ /* 0x000fc800078e3cff */
[----:B------:R-:W-:-:S07]  /*0890*/  ISETP.GE.AND P0, PT, R0, RZ, PT ;  /* 0x000000ff0000720c */ /* 0x000fce0003f06270 */
[----:B------:R-:W-:Y:S02]  /*08a0*/  @P2 IADD3 R2, R2, 0x1, RZ ;  /* 0x0000000102022810 */ /* 0x000fe40007ffe0ff */
[----:B-1----:R-:W-:-:S03]  /*08b0*/  IADD3 R0, RZ, -R3, RZ ;  /* 0x80000003ff007210 */ /* 0x002fc60007ffe0ff */
[----:B------:R-:W-:Y:S02]  /*08c0*/  IMAD.MOV.U32 R4, RZ, RZ, R2 ;  /* 0x000000ffff047224 */ /* 0x000fe400078e0002 */
[----:B------:R-:W-:Y:S01]  /*08d0*/  IMAD.MOV.U32 R2, RZ, RZ, R0 ;  /* 0x000000ffff027224 */ /* 0x000fe200078e0000 */
[----:B------:R-:W-:Y:S01]  /*08e0*/  IABS R0, R10 ;  /* 0x0000000a00007213 */ /* 0x000fe20000000000 */
[----:B------:R-:W-:Y:S01]  /*08f0*/  @!P0 IMAD.MOV R4, RZ, RZ, -R4 ;  /* 0x000000ffff048224 */ /* 0x000fe200078e0a04 */
[----:B------:R-:W-:Y:S01]  /*0900*/  @!P1 LOP3.LUT R4, RZ, R11, RZ, 0x33, !PT ;  /* 0x0000000bff049212 */ /* 0x000fe200078e33ff */
[----:B------:R-:W-:Y:S01]  /*0910*/  IMAD R5, R2, R7, RZ ;  /* 0x0000000702057224 */ /* 0x000fe200078e02ff */
[----:B------:R-:W-:Y:S01]  /*0920*/  MOV R2, RZ ;  /* 0x000000ff00027202 */ /* 0x000fe20000000f00 */
[----:B------:R-:W-:Y:S01]  /*0930*/  IMAD.MOV R6, RZ, RZ, -R0 ;  /* 0x000000ffff067224 */ /* 0x000fe200078e0a00 */
[----:B------:R-:W-:-:S03]  /*0940*/  IABS R8, R4 ;  /* 0x0000000400087213 */ /* 0x000fc60000000000 */
[----:B------:R-:W-:-:S04]  /*0950*/  IMAD.HI.U32 R0, R3, R5, R2 ;  /* 0x0000000503007227 */ /* 0x000fc800078e0002 */
[----:B------:R-:W-:Y:S02]  /*0960*/  IMAD.MOV.U32 R2, RZ, RZ, R8 ;  /* 0x000000ffff027224 */ /* 0x000fe400078e0008 */
[----:B------:R-:W-:Y:S02]  /*0970*/  IMAD.MOV.U32 R3, RZ, RZ, R6 ;  /* 0x000000ffff037224 */ /* 0x000fe400078e0006 */
[----:B------:R-:W-:-:S04]  /*0980*/  IMAD.HI.U32 R0, R0, R2, RZ ;  /* 0x0000000200007227 */ /* 0x000fc800078e00ff */
[----:B------:R-:W-:Y:S02]  /*0990*/  IMAD R2, R0, R3, R2 ;  /* 0x0000000300027224 */ /* 0x000fe400078e0202 */
[----:B------:R-:W-:-:S03]  /*09a0*/  IMAD R3, R4, R11, RZ ;  /* 0x0000000b04037224 */ /* 0x000fc600078e02ff */
[----:B------:R-:W-:Y:S02]  /*09b0*/  ISETP.GT.U32.AND P1, PT, R7, R2, PT ;  /* 0x000000020700720c */ /* 0x000fe40003f24070 */
[----:B------:R-:W-:-:S11]  /*09c0*/  IADD3 R213, R213, -R3, RZ ;  /* 0x80000003d5d57210 */ /* 0x000fd60007ffe0ff */
[----:B------:R-:W-:Y:S01]  /*09d0*/  @!P1 IMAD.IADD R2, R2, 0x1, -R7 ;  /* 0x0000000102029824 */ /* 0x000fe200078e0a07 */
[----:B------:R-:W-:Y:S02]  /*09e0*/  @!P1 IADD3 R0, R0, 0x1, RZ ;  /* 0x0000000100009810 */ /* 0x000fe40007ffe0ff */
[----:B------:R-:W-:Y:S02]  /*09f0*/  ISETP.NE.AND P1, PT, R10, RZ, PT ;  /* 0x000000ff0a00720c */ /* 0x000fe40003f25270 */
[----:B------:R-:W-:Y:S02]  /*0a00*/  ISETP.GE.U32.AND P2, PT, R2, R7, PT ;  /* 0x000000070200720c */ /* 0x000fe40003f46070 */
[----:B------:R-:W-:-:S04]  /*0a10*/  LOP3.LUT R2, R4, R10, RZ, 0x3c, !PT ;  /* 0x0000000a04027212 */ /* 0x000fc800078e3cff */
[----:B------:R-:W-:-:S07]  /*0a20*/  ISETP.GE.AND P0, PT, R2, RZ, PT ;  /* 0x000000ff0200720c */ /* 0x000fce0003f06270 */
[----:B------:R-:W-:-:S06]  /*0a30*/  @P2 IADD3 R0, R0, 0x1, RZ ;  /* 0x0000000100002810 */ /* 0x000fcc0007ffe0ff */
[----:B------:R-:W-:Y:S02]  /*0a40*/  @!P0 IADD3 R0, -R0, RZ, RZ ;  /* 0x000000ff00008210 */ /* 0x000fe40007ffe1ff */
[----:B------:R-:W-:-:S05]  /*0a50*/  @!P1 LOP3.LUT R0, RZ, R10, RZ, 0x33, !PT ;  /* 0x0000000aff009212 */ /* 0x000fca00078e33ff */
[--C-:B------:R-:W-:Y:S02]  /*0a60*/  IMAD.MOV R2, RZ, RZ, -R0.reuse ;  /* 0x000000ffff027224 */ /* 0x100fe400078e0a00 */
[C---:B------:R-:W-:Y:S02]  /*0a70*/  IMAD R0, R10.reuse, 0x1000000, R0 ;  /* 0x010000000a007824 */ /* 0x040fe400078e0200 */
[----:B------:R-:W-:-:S04]  /*0a80*/  IMAD R2, R10, R2, R4 ;  /* 0x000000020a027224 */ /* 0x000fc800078e0204 */
[----:B------:R-:W-:Y:S01]  /*0a90*/  IMAD R214, R2, 0x10000, R0 ;  /* 0x0001000002d67824 */ /* 0x000fe200078e0200 */
[----:B------:R-:W-:Y:S05]  /*0aa0*/  BRA `(.L_x_30) ;  /* 0x0000004000007947 */ /* 0x000fea0003800000 */
.L_x_21:
[----:B--2---:R-:W-:Y:S01]  /*0ab0*/  IMAD.MOV.U32 R213, RZ, RZ, RZ ;  /* 0x000000ffffd57224 */ /* 0x004fe200078e00ff */
[----:B------:R-:W-:Y:S01]  /*0ac0*/  MOV R214, RZ ;  /* 0x000000ff00d67202 */ /* 0x000fe20000000f00 */
[----:B------:R-:W-:Y:S01]  /*0ad0*/  IMAD.U32 R212, RZ, RZ, UR4 ;  /* 0x00000004ffd47e24 */ /* 0x000fe2000f8e00ff */
[----:B------:R-:W-:Y:S02]  /*0ae0*/  MOV R215, c[0x0][0x53c] ;  /* 0x00014f0000d77a02 */ /* 0x000fe40000000f00 */
.L_x_30:
[----:B------:R-:W-:Y:S01]  /*0af0*/  ISETP.NE.AND P0, PT, R12, RZ, PT ;  /* 0x000000ff0c00720c */ /* 0x000fe20003f05270 */
[----:B------:R-:W-:-:S12]  /*0b00*/  WARPSYNC 0xffffffff ;  /* 0xffffffff00007948 */ /* 0x000fd80003800000 */
[----:B------:R1:W-:Y:S04]  /*0b10*/  @!P0 STS.128 [0x18100], R212 ;  /* 0x018100d4ff008388 */ /* 0x0003e80000000c00 */
[----:B------:R-:W-:Y:S06]  /*0b20*/  BAR.ARV 0x5, 0x100 ;  /* 0x0144000000007b1d */ /* 0x000fec0000002000 */
.L_x_19:
[----:B-12---:R-:W-:-:S13]  /*0b30*/  ISETP.GE.AND P0, PT, R215, c[0x0][0x53c], PT ;  /* 0x00014f00d7007a0c */ /* 0x006fda0003f06270 */
[----:B------:R-:W-:Y:S05]  /*0b40*/  @P0 EXIT ;  /* 0x000000000000094d */ /* 0x000fea0003800000 */
[----:B------:R-:W1:Y:S01]  /*0b50*/  S2R R17, SR_TID.X ;  /* 0x0000000000117919 */ /* 0x000e620000002100 */
[----:B------:R-:W-:Y:S02]  /*0b60*/  ULDC UR5, c[0x0][0x2ac] ;  /* 0x0000ab0000057ab9 */ /* 0x000fe40000000800 */
[----:B------:R-:W-:Y:S02]  /*0b70*/  ULDC UR4, c[0x0][0x1d0] ;  /* 0x0000740000047ab9 */ /* 0x000fe40000000800 */
[----:B------:R-:W-:Y:S01]  /*0b80*/  UIMAD UR5, UR5, UR4, URZ ;  /* 0x00000004050572a4 */ /* 0x000fe2000f8e023f */
[----:B-1----:R-:W-:-:S04]  /*0b90*/  SHF.R.S32.HI R9, RZ, 0x1f, R17 ;  /* 0x0000001fff097819 */ /* 0x002fc80000011411 */
[CC--:B------:R-:W-:Y:S02]  /*0ba0*/  LEA.HI R2, R9.reuse, R17.reuse, RZ, 0x4 ;  /* 0x0000001109027211 */ /* 0x0c0fe400078f20ff */
[CC--:B------:R-:W-:Y:S02]  /*0bb0*/  LEA.HI R15, R9.reuse, R17.reuse, RZ, 0x3 ;  /* 0x00000011090f7211 */ /* 0x0c0fe400078f18ff */
[----:B------:R-:W-:Y:S02]  /*0bc0*/  SHF.R.S32.HI R3, RZ, 0x4, R2 ;  /* 0x00000004ff037819 */ /* 0x000fe40000011402 */
[----:B------:R-:W-:Y:S02]  /*0bd0*/  LEA.HI R13, R9, R17, RZ, 0x2 ;  /* 0x00000011090d7211 */ /* 0x000fe400078f10ff */
[----:B------:R-:W-:Y:S02]  /*0be0*/  LEA.HI R0, R2, R3, RZ, 0x1 ;  /* 0x0000000302007211 */ /* 0x000fe400078f08ff */
[----:B------:R-:W-:-:S02]  /*0bf0*/  SHF.R.S32.HI R200, RZ, 0x3, R15 ;  /* 0x00000003ffc87819 */ /* 0x000fc4000001140f */
[----:B------:R-:W-:Y:S02]  /*0c00*/  LOP3.LUT R0, R0, 0xfffffffe, RZ, 0xc0, !PT ;  /* 0xfffffffe00007812 */ /* 0x000fe400078ec0ff */
[--C-:B------:R-:W-:Y:S02]  /*0c10*/  SHF.R.S32.HI R8, RZ, 0x2, R13.reuse ;  /* 0x00000002ff087819 */ /* 0x100fe4000001140d */
[----:B------:R-:W-:Y:S01]  /*0c20*/  LOP3.LUT R196, R15, 0xfffffff8, RZ, 0xc0, !PT ;  /* 0xfffffff80fc47812 */ /* 0x000fe200078ec0ff */
[----:B------:R-:W-:Y:S01]  /*0c30*/  IMAD.IADD R14, R3, 0x1, -R0 ;  /* 0x00000001030e7824 */ /* 0x000fe200078e0a00 */
[----:B------:R-:W-:Y:S01]  /*0c40*/  LOP3.LUT R0, R2, 0xfffffff0, RZ, 0xc0, !PT ;  /* 0xfffffff002007812 */ /* 0x000fe200078ec0ff */
[----:B------:R-:W-:Y:S01]  /*0c50*/  IMAD.SHL.U32 R3, R200, 0x40, RZ ;  /* 0x00000040c8037824 */ /* 0x000fe200078e00ff */
[----:B------:R-:W-:Y:S01]  /*0c60*/  SHF.R.S32.HI R2, RZ, 0x1f, R13 ;  /* 0x0000001fff027819 */ /* 0x000fe2000001140d */
[----:B------:R-:W-:Y:S01]  /*0c70*/  IMAD.IADD R196, R17, 0x1, -R196 ;  /* 0x0000000111c47824 */ /* 0x000fe200078e0ac4 */
[-C--:B------:R-:W-:Y:S01]  /*0c80*/  LEA.HI R7, R9, R17.reuse, RZ, 0x5 ;  /* 0x0000001109077211 */ /* 0x080fe200078f28ff */
[----:B------:R-:W-:Y:S01]  /*0c90*/  IMAD.IADD R0, R17, 0x1, -R0 ;  /* 0x0000000111007824 */ /* 0x000fe200078e0a00 */
[----:B------:R-:W-:Y:S01]  /*0ca0*/  LEA.HI R2, R2, R8, RZ, 0x3 ;  /* 0x0000000802027211 */ /* 0x000fe200078f18ff */
[----:B------:R-:W-:Y:S01]  /*0cb0*/  IMAD.SHL.U32 R192, R196, 0x8, RZ ;  /* 0x00000008c4c07824 */ /* 0x000fe200078e00ff */
[----:B------:R-:W-:-:S02]  /*0cc0*/  LEA.HI R9, R9, R17, RZ, 0x6 ;  /* 0x0000001109097211 */ /* 0x000fc400078f30ff */
[----:B------:R-:W-:Y:S02]  /*0cd0*/  SHF.R.S32.HI R5, RZ, 0x1f, R0 ;  /* 0x0000001fff057819 */ /* 0x000fe40000011400 */
[----:B------:R-:W-:Y:S01]  /*0ce0*/  LOP3.LUT R4, R2, 0xfffffff8, RZ, 0xc0, !PT ;  /* 0xfffffff802047812 */ /* 0x000fe200078ec0ff */
[----:B------:R-:W-:Y:S01]  /*0cf0*/  IMAD.SHL.U32 R9, R9, 0x8, RZ ;  /* 0x0000000809097824 */ /* 0x000fe200078e00ff */
[----:B------:R-:W-:Y:S02]  /*0d00*/  LEA.HI R10, R5, R0, RZ, 0x3 ;  /* 0x00000000050a7211 */ /* 0x000fe400078f18ff */
[----:B------:R-:W-:Y:S01]  /*0d10*/  LOP3.LUT R2, R3, 0x1c0, RZ, 0xc0, !PT ;  /* 0x000001c003027812 */ /* 0x000fe200078ec0ff */
[----:B------:R-:W-:Y:S01]  /*0d20*/  IMAD.IADD R8, R8, 0x1, -R4 ;  /* 0x0000000108087824 */ /* 0x000fe200078e0a04 */
[----:B------:R-:W-:Y:S02]  /*0d30*/  LOP3.LUT R3, R10, 0xfffffff8, RZ, 0xc0, !PT ;  /* 0xfffffff80a037812 */ /* 0x000fe400078ec0ff */
[----:B------:R-:W-:-:S02]  /*0d40*/  SHF.R.U32.HI R4, RZ, 0x3, R2 ;  /* 0x00000003ff047819 */ /* 0x000fc40000011602 */
[----:B------:R-:W-:Y:S01]  /*0d50*/  LOP3.LUT R2, R2, 0x38, R192, 0xf8, !PT ;  /* 0x0000003802027812 */ /* 0x000fe200078ef8c0 */
[----:B------:R-:W-:Y:S01]  /*0d60*/  IMAD.IADD R5, R0, 0x1, -R3 ;  /* 0x0000000100057824 */ /* 0x000fe200078e0a03 */
[----:B------:R-:W-:Y:S02]  /*0d70*/  LOP3.LUT R0, R7, 0xffffffe0, RZ, 0xc0, !PT ;  /* 0xffffffe007007812 */ /* 0x000fe400078ec0ff */
[----:B------:R-:W-:Y:S02]  /*0d80*/  LOP3.LUT R12, R2, R4, RZ, 0x3c, !PT ;  /* 0x00000004020c7212 */ /* 0x000fe400078e3cff */
[--C-:B------:R-:W-:Y:S01]  /*0d90*/  SHF.R.S32.HI R4, RZ, 0x5, R7.reuse ;  /* 0x00000005ff047819 */ /* 0x100fe20000011407 */
[----:B------:R-:W-:Y:S01]  /*0da0*/  IMAD.IADD R16, R17, 0x1, -R0 ;  /* 0x0000000111107824 */ /* 0x000fe200078e0a00 */
[----:B------:R-:W-:Y:S01]  /*0db0*/  SHF.R.S32.HI R2, RZ, 0x1f, R7 ;  /* 0x0000001fff027819 */ /* 0x000fe20000011407 */
[----:B------:R-:W-:Y:S01]  /*0dc0*/  IMAD.SHL.U32 R0, R196, 0x40, RZ ;  /* 0x00000040c4007824 */ /* 0x000fe200078e00ff */
[----:B------:R-:W-:-:S02]  /*0dd0*/  LOP3.LUT R6, R8, 0x1, RZ, 0xc0, !PT ;  /* 0x0000000108067812 */ /* 0x000fc400078ec0ff */
[----:B------:R-:W-:Y:S02]  /*0de0*/  LEA.HI R2, R2, R4, RZ, 0x3 ;  /* 0x0000000402027211 */ /* 0x000fe400078f18ff */
[----:B------:R-:W-:Y:S02]  /*0df0*/  SHF.R.S32.HI R11, RZ, 0x1f, R16 ;  /* 0x0000001fff0b7819 */ /* 0x000fe40000011410 */
[----:B------:R-:W-:Y:S02]  /*0e00*/  LOP3.LUT R0, R0, 0x1c0, RZ, 0xc0, !PT ;  /* 0x000001c000007812 */ /* 0x000fe400078ec0ff */
[----:B------:R-:W-:Y:S02]  /*0e10*/  LOP3.LUT R2, R2, 0xffffff8, RZ, 0xc0, !PT ;  /* 0x0ffffff802027812 */ /* 0x000fe400078ec0ff */
[----:B------:R-:W-:Y:S02]  /*0e20*/  ISETP.NE.U32.AND P0, PT, R6, 0x1, PT ;  /* 0x000000010600780c */ /* 0x000fe40003f05070 */
[----:B------:R-:W-:Y:S01]  /*0e30*/  LEA.HI R11, R11, R16, RZ, 0x2 ;  /* 0x000000100b0b7211 */ /* 0x000fe200078f10ff */
[----:B------:R-:W-:Y:S01]  /*0e40*/  IMAD.IADD R3, R4, 0x1, -R2 ;  /* 0x0000000104037824 */ /* 0x000fe200078e0a02 */
[----:B------:R-:W-:-:S02]  /*0e50*/  LOP3.LUT R7, R0, 0x8, R15, 0xf8, !PT ;  /* 0x0000000800077812 */ /* 0x000fc400078ef80f */
[----:B------:R-:W-:Y:S02]  /*0e60*/  SHF.R.U32.HI R6, RZ, 0x3, R0 ;  /* 0x00000003ff067819 */ /* 0x000fe40000011600 */
[----:B------:R-:W-:Y:S02]  /*0e70*/  LOP3.LUT R0, R13, 0xfffffffc, RZ, 0xc0, !PT ;  /* 0xfffffffc0d007812 */ /* 0x000fe400078ec0ff */
[----:B------:R-:W-:Y:S02]  /*0e80*/  SHF.R.S32.HI R2, RZ, 0x2, R11 ;  /* 0x00000002ff027819 */ /* 0x000fe4000001140b */
[----:B------:R-:W-:Y:S01]  /*0e90*/  LOP3.LUT R13, R7, R6, RZ, 0x3c, !PT ;  /* 0x00000006070d7212 */ /* 0x000fe200078e3cff */
[----:B------:R-:W-:Y:S01]  /*0ea0*/  IMAD.IADD R0, R17, 0x1, -R0 ;  /* 0x0000000111007824 */ /* 0x000fe200078e0a00 */
[----:B------:R-:W-:Y:S01]  /*0eb0*/  LOP3.LUT P4, RZ, R5, 0x2, RZ, 0xc0, !PT ;  /* 0x0000000205ff7812 */ /* 0x000fe2000788c0ff */
[----:B------:R-:W-:Y:S01]  /*0ec0*/  IMAD R15, R3, 0x10, R2 ;  /* 0x00000010030f7824 */ /* 0x000fe200078e0202 */
[C---:B------:R-:W-:Y:S01]  /*0ed0*/  LOP3.LUT P3, RZ, R5.reuse, 0x4, RZ, 0xc0, !PT ;  /* 0x0000000405ff7812 */ /* 0x040fe2000786c0ff */
[----:B------:R-:W-:Y:S01]  /*0ee0*/  IMAD.SHL.U32 R2, R5, 0x40, RZ ;  /* 0x0000004005027824 */ /* 0x000fe200078e00ff */
[----:B------:R-:W-:Y:S01]  /*0ef0*/  LEA.HI R3, R0, R0, RZ, 0x1 ;  /* 0x0000000000037211 */ /* 0x000fe200078f08ff */
[----:B------:R-:W-:Y:S01]  /*0f00*/  IMAD.SHL.U32 R7, R4, 0x400, RZ ;  /* 0x0000040004077824 */ /* 0x000fe200078e00ff */
[C---:B------:R-:W-:Y:S01]  /*0f10*/  R2P PR, R8.reuse, 0x6 ;  /* 0x0000000608007804 */ /* 0x040fe20000000000 */
[----:B------:R-:W-:Y:S01]  /*0f20*/  IMAD.SHL.U32 R4, R8, 0x40, RZ ;  /* 0x0000004008047824 */ /* 0x000fe200078e00ff */
[----:B------:R-:W-:Y:S01]  /*0f30*/  LOP3.LUT R2, R2, 0x1c0, RZ, 0xc0, !PT ;  /* 0x000001c002027812 */ /* 0x000fe200078ec0ff */
[----:B------:R-:W-:Y:S01]  /*0f40*/  IMAD.SHL.U32 R6, R14, 0x8, RZ ;  /* 0x000000080e067824 */ /* 0x000fe200078e00ff */
[----:B------:R-:W-:Y:S01]  /*0f50*/  LOP3.LUT R3, R3, 0x1ffffffe, RZ, 0xc0, !PT ;  /* 0x1ffffffe03037812 */ /* 0x000fe200078ec0ff */
[----:B------:R-:W-:Y:S01]  /*0f60*/  IMAD.SHL.U32 R8, R10, 0x40, RZ ;  /* 0x000000400a087824 */ /* 0x000fe200078e00ff */
[----:B------:R-:W-:Y:S01]  /*0f70*/  LOP3.LUT R4, R4, 0x1c0, RZ, 0xc0, !PT ;  /* 0x000001c004047812 */ /* 0x000fe200078ec0ff */
[----:B------:R-:W-:Y:S01]  /*0f80*/  IMAD R5, R0, 0x2, R7 ;  /* 0x0000000200057824 */ /* 0x000fe200078e0207 */
[----:B------:R-:W-:Y:S01]  /*0f90*/  LOP3.LUT R6, R2, 0x8, R6, 0xf8, !PT ;  /* 0x0000000802067812 */ /* 0x000fe200078ef806 */
[----:B------:R-:W-:Y:S01]  /*0fa0*/  IMAD.MOV.U32 R10, RZ, RZ, 0x40 ;  /* 0x00000040ff0a7424 */ /* 0x000fe200078e00ff */
[----:B------:R-:W-:Y:S01]  /*0fb0*/  LOP3.LUT R12, R12, 0x7ffffe00, R9, 0xf8, !PT ;  /* 0x7ffffe000c0c7812 */ /* 0x000fe200078ef809 */
[----:B------:R-:W-:Y:S01]  /*0fc0*/  IMAD.IADD R9, R0, 0x1, -R3 ;  /* 0x0000000100097824 */ /* 0x000fe200078e0a03 */
[----:B------:R-:W-:Y:S01]  /*0fd0*/  SHF.R.U32.HI R2, RZ, 0x3, R2 ;  /* 0x00000003ff027819 */ /* 0x000fe20000011602 */
[----:B------:R-:W-:Y:S01]  /*0fe0*/  STL [R1+0x8], R15 ;  /* 0x0000080f01007387 */ /* 0x000fe20000100800 */
[----:B------:R-:W-:Y:S01]  /*0ff0*/  LEA.HI R3, R4, R4, RZ, 0x1d ;  /* 0x0000000404037211 */ /* 0x000fe200078fe8ff */
[----:B------:R-:W-:Y:S01]  /*1000*/  IMAD R9, R9, 0x8, R15 ;  /* 0x0000000809097824 */ /* 0x000fe200078e020f */
[----:B------:R-:W-:Y:S01]  /*1010*/  LOP3.LUT R2, R6, R2, RZ, 0x3c, !PT ;  /* 0x0000000206027212 */ /* 0x000fe200078e3cff */
[----:B------:R-:W-:Y:S01]  /*1020*/  IMAD R0, R14, 0x200, R13 ;  /* 0x000002000e007824 */ /* 0x000fe200078e020d */
[----:B------:R-:W-:Y:S01]  /*1030*/  LOP3.LUT R4, R8, 0xfffffe00, RZ, 0xc0, !PT ;  /* 0xfffffe0008047812 */ /* 0x000fe200078ec0ff */
[----:B------:R-:W-:Y:S01]  /*1040*/  IMAD.IADD R8, R5, 0x1, R3 ;  /* 0x0000000105087824 */ /* 0x000fe200078e0203 */
[----:B------:R-:W-:Y:S01]  /*1050*/  IADD3 R197, R192, 0x40, RZ ;  /* 0x00000040c0c57810 */ /* 0x000fe20007ffe0ff */
[----:B------:R1:W-:Y:S01]  /*1060*/  STL [R1+0xc], R9 ;  /* 0x00000c0901007387 */ /* 0x0003e20000100800 */
[CC--:B------:R-:W-:Y:S01]  /*1070*/  IADD3 R3, R2.reuse, R4.reuse, R7 ;  /* 0x0000000402037210 */ /* 0x0c0fe20007ffe007 */
[----:B------:R-:W-:Y:S01]  /*1080*/  IMAD.MOV.U32 R7, RZ, RZ, 0x20 ;  /* 0x00000020ff077424 */ /* 0x000fe200078e00ff */
[----:B------:R-:W-:Y:S01]  /*1090*/  LOP3.LUT R4, R2, R4, RZ, 0xfc, !PT ;  /* 0x0000000402047212 */ /* 0x000fe200078efcff */
[----:B------:R-:W-:Y:S01]  /*10a0*/  IMAD.SHL.U32 R187, R12, 0x2, RZ ;  /* 0x000000020cbb7824 */ /* 0x000fe200078e00ff */
[----:B------:R-:W-:-:S02]  /*10b0*/  LOP3.LUT R2, R11, 0x7ffffffc, RZ, 0xc0, !PT ;  /* 0x7ffffffc0b027812 */ /* 0x000fc400078ec0ff */
[----:B------:R-:W-:Y:S02]  /*10c0*/  IADD3 R198, R192, 0x80, RZ ;  /* 0x00000080c0c67810 */ /* 0x000fe40007ffe0ff */
[----:B------:R-:W-:Y:S01]  /*10d0*/  SHF.R.S32.HI R5, RZ, 0x1f, R197 ;  /* 0x0000001fff057819 */ /* 0x000fe200000114c5 */
[----:B------:R-:W-:Y:S01]  /*10e0*/  IMAD.IADD R2, R16, 0x1, -R2 ;  /* 0x0000000110027824 */ /* 0x000fe200078e0a02 */
[C---:B------:R-:W-:Y:S02]  /*10f0*/  SEL R5, R7.reuse, 0xffffffe0, !P1 ;  /* 0xffffffe007057807 */ /* 0x040fe40004800000 */
[----:B------:R-:W-:Y:S01]  /*1100*/  SHF.R.S32.HI R6, RZ, 0x1f, R198 ;  /* 0x0000001fff067819 */ /* 0x000fe200000114c6 */
[----:B------:R-:W-:Y:S01]  /*1110*/  IMAD.SHL.U32 R222, R2, 0x2, RZ ;  /* 0x0000000202de7824 */ /* 0x000fe200078e00ff */
[----:B------:R-:W-:Y:S02]  /*1120*/  SEL R2, R7, 0xffffffe0, !P4 ;  /* 0xffffffe007027807 */ /* 0x000fe40006000000 */
[----:B------:R-:W-:-:S02]  /*1130*/  SEL R6, R10, 0xffffffc0, !P2 ;  /* 0xffffffc00a067807 */ /* 0x000fc40005000000 */
[C---:B------:R-:W-:Y:S02]  /*1140*/  IADD3 R249, R222.reuse, 0x8, RZ ;  /* 0x00000008def97810 */ /* 0x040fe40007ffe0ff */
[C---:B------:R-:W-:Y:S02]  /*1150*/  IADD3 R246, R222.reuse, 0x20, RZ ;  /* 0x00000020def67810 */ /* 0x040fe40007ffe0ff */
[C---:B------:R-:W-:Y:S02]  /*1160*/  IADD3 R243, R222.reuse, 0x38, RZ ;  /* 0x00000038def37810 */ /* 0x040fe40007ffe0ff */
[C---:B------:R-:W-:Y:S02]  /*1170*/  IADD3 R240, R222.reuse, 0x50, RZ ;  /* 0x00000050def07810 */ /* 0x040fe40007ffe0ff */
[----:B------:R-:W-:Y:S02]  /*1180*/  IADD3 R237, R222, 0x68, RZ ;  /* 0x00000068deed7810 */ /* 0x000fe40007ffe0ff */
[----:B------:R-:W-:-:S02]  /*1190*/  SHF.R.S32.HI R7, RZ, 0x1f, R249 ;  /* 0x0000001fff077819 */ /* 0x000fc400000114f9 */
[C---:B------:R-:W-:Y:S02]  /*11a0*/  IADD3 R234, R222.reuse, 0x80, RZ ;  /* 0x00000080deea7810 */ /* 0x040fe40007ffe0ff */
[----:B------:R-:W-:Y:S02]  /*11b0*/  SHF.R.S32.HI R7, RZ, 0x1f, R246 ;  /* 0x0000001fff077819 */ /* 0x000fe400000114f6 */
[C---:B------:R-:W-:Y:S02]  /*11c0*/  IADD3 R231, R222.reuse, 0x98, RZ ;  /* 0x00000098dee77810 */ /* 0x040fe40007ffe0ff */
[----:B------:R-:W-:Y:S02]  /*11d0*/  SHF.R.S32.HI R7, RZ, 0x1f, R243 ;  /* 0x0000001fff077819 */ /* 0x000fe400000114f3 */
[----:B------:R-:W-:Y:S02]  /*11e0*/  IADD3 R228, R222, 0xb0, RZ ;  /* 0x000000b0dee47810 */ /* 0x000fe40007ffe0ff */
[----:B------:R-:W-:-:S02]  /*11f0*/  LEA R223, R8, 0x80, 0x1 ;  /* 0x0000008008df7811 */ /* 0x000fc400078e08ff */
[----:B------:R-:W-:Y:S02]  /*1200*/  SHF.R.S32.HI R7, RZ, 0x1f, R240 ;  /* 0x0000001fff077819 */ /* 0x000fe400000114f0 */
[----:B------:R-:W-:Y:S01]  /*1210*/  SHF.R.S32.HI R7, RZ, 0x1f, R237 ;  /* 0x0000001fff077819 */ /* 0x000fe200000114ed */
[C---:B------:R-:W-:Y:S01]  /*1220*/  IMAD.IADD R226, R223.reuse, 0x1, R5 ;  /* 0x00000001dfe27824 */ /* 0x040fe200078e0205 */
[----:B------:R-:W-:Y:S02]  /*1230*/  SHF.R.S32.HI R7, RZ, 0x1f, R234 ;  /* 0x0000001fff077819 */ /* 0x000fe400000114ea */
[----:B------:R-:W-:Y:S01]  /*1240*/  SHF.R.S32.HI R7, RZ, 0x1f, R231 ;  /* 0x0000001fff077819 */ /* 0x000fe200000114e7 */
[----:B------:R-:W-:Y:S01]  /*1250*/  IMAD.IADD R252, R226, 0x1, R6 ;  /* 0x00000001e2fc7824 */ /* 0x000fe200078e0206 */
[----:B------:R-:W-:Y:S01]  /*1260*/  SHF.R.S32.HI R7, RZ, 0x1f, R228 ;  /* 0x0000001fff077819 */ /* 0x000fe200000114e4 */
[----:B------:R-:W-:Y:S01]  /*1270*/  IMAD.IADD R7, R223, 0x1, R6 ;  /* 0x00000001df077824 */ /* 0x000fe200078e0206 */
[----:B------:R-:W-:-:S02]  /*1280*/  IADD3 R247, R222, 0x18, RZ ;  /* 0x00000018def77810 */ /* 0x000fc40007ffe0ff */
[C---:B------:R-:W-:Y:S02]  /*1290*/  IADD3 R248, R222.reuse, 0x10, RZ ;  /* 0x00000010def87810 */ /* 0x040fe40007ffe0ff */
[----:B------:R2:W-:Y:S01]  /*12a0*/  STL [R1], R7 ;  /* 0x0000000701007387 */ /* 0x0005e20000100800 */
[C---:B------:R-:W-:Y:S02]  /*12b0*/  IADD3 R244, R222.reuse, 0x30, RZ ;  /* 0x00000030def47810 */ /* 0x040fe40007ffe0ff */
[C---:B------:R-:W-:Y:S02]  /*12c0*/  IADD3 R224, R223.reuse, -0x10, RZ ;  /* 0xfffffff0dfe07810 */ /* 0x040fe40007ffe0ff */
[C---:B------:R-:W-:Y:S02]  /*12d0*/  IADD3 R245, R222.reuse, 0x28, RZ ;  /* 0x00000028def57810 */ /* 0x040fe40007ffe0ff */
[----:B------:R-:W-:Y:S02]  /*12e0*/  IADD3 R241, R222, 0x48, RZ ;  /* 0x00000048def17810 */ /* 0x000fe40007ffe0ff */
[----:B------:R-:W-:-:S02]  /*12f0*/  @P0 IADD3 R224, R223, 0x10, RZ ;  /* 0x00000010dfe00810 */ /* 0x000fc40007ffe0ff */
[----:B------:R-:W-:Y:S02]  /*1300*/  LEA R183, R3, 0xc100, 0x1 ;  /* 0x0000c10003b77811 */ /* 0x000fe400078e08ff */
[----:B------:R-:W-:Y:S01]  /*1310*/  LEA R177, R4, 0x100, 0x1 ;  /* 0x0000010004b17811 */ /* 0x000fe200078e08ff */
[----:B------:R-:W-:Y:S01]  /*1320*/  IMAD.IADD R225, R5, 0x1, R224 ;  /* 0x0000000105e17824 */ /* 0x000fe200078e02e0 */
[C---:B------:R-:W-:Y:S01]  /*1330*/  IADD3 R242, R222.reuse, 0x40, RZ ;  /* 0x00000040def27810 */ /* 0x040fe20007ffe0ff */
[----:B------:R-:W-:Y:S01]  /*1340*/  IMAD.IADD R184, R183, 0x1, R2 ;  /* 0x00000001b7b87824 */ /* 0x000fe200078e0202 */
[----:B------:R-:W-:Y:S01]  /*1350*/  IADD3 R238, R222, 0x60, RZ ;  /* 0x00000060deee7810 */ /* 0x000fe20007ffe0ff */
[----:B------:R-:W-:Y:S01]  /*1360*/  IMAD.IADD R178, R2, 0x1, R177 ;  /* 0x0000000102b27824 */ /* 0x000fe200078e02b1 */
[----:B------:R-:W-:Y:S01]  /*1370*/  IADD3 R239, R222, 0x58, RZ ;  /* 0x00000058deef7810 */ /* 0x000fe20007ffe0ff */
[----:B------:R-:W-:Y:S01]  /*1380*/  IMAD.IADD R251, R6, 0x1, R224 ;  /* 0x0000000106fb7824 */ /* 0x000fe200078e02e0 */
[----:B------:R-:W-:Y:S01]  /*1390*/  IADD3 R235, R222, 0x78, RZ ;  /* 0x00000078deeb7810 */ /* 0x000fe20007ffe0ff */
[----:B------:R-:W-:Y:S01]  /*13a0*/  IMAD.IADD R250, R225, 0x1, R6 ;  /* 0x00000001e1fa7824 */ /* 0x000fe200078e0206 */
[----:B------:R-:W-:-:S02]  /*13b0*/  SHF.R.S32.HI R8, RZ, 0x1f, R247 ;  /* 0x0000001fff087819 */ /* 0x000fc400000114f7 */
[----:B------:R-:W-:Y:S02]  /*13c0*/  LEA R103, R0, 0x6100, 0x1 ;  /* 0x0000610000677811 */ /* 0x000fe400078e08ff */
[C---:B------:R-:W-:Y:S02]  /*13d0*/  IADD3 R236, R222.reuse, 0x70, RZ ;  /* 0x00000070deec7810 */ /* 0x040fe40007ffe0ff */
[----:B------:R-:W-:Y:S02]  /*13e0*/  IADD3 R232, R222, 0x90, RZ ;  /* 0x00000090dee87810 */ /* 0x000fe40007ffe0ff */
[----:B-1----:R-:W-:Y:S02]  /*13f0*/  SHF.R.S32.HI R9, RZ, 0x1f, R248 ;  /* 0x0000001fff097819 */ /* 0x002fe400000114f8 */
[----:B------:R-:W-:Y:S02]  /*1400*/  SHF.R.S32.HI R8, RZ, 0x1f, R244 ;  /* 0x0000001fff087819 */ /* 0x000fe400000114f4 */
[----:B------:R-:W-:-:S02]  /*1410*/  SEL R0, R10, 0xffffffc0, !P3 ;  /* 0xffffffc00a007807 */ /* 0x000fc40005800000 */
[C---:B------:R-:W-:Y:S02]  /*1420*/  IADD3 R233, R222.reuse, 0x88, RZ ;  /* 0x00000088dee97810 */ /* 0x040fe40007ffe0ff */
[----:B------:R-:W-:Y:S01]  /*1430*/  IADD3 R229, R222, 0xa8, RZ ;  /* 0x000000a8dee57810 */ /* 0x000fe20007ffe0ff */
[--C-:B------:R-:W-:Y:S01]  /*1440*/  IMAD.IADD R186, R183, 0x1, R0.reuse ;  /* 0x00000001b7ba7824 */ /* 0x100fe200078e0200 */
[----:B------:R-:W-:Y:S01]  /*1450*/  SHF.R.S32.HI R9, RZ, 0x1f, R245 ;  /* 0x0000001fff097819 */ /* 0x000fe200000114f5 */
[----:B------:R-:W-:Y:S01]  /*1460*/  IMAD.IADD R180, R0, 0x1, R177 ;  /* 0x0000000100b47824 */ /* 0x000fe200078e02b1 */
[----:B------:R-:W-:Y:S01]  /*1470*/  SHF.R.S32.HI R8, RZ, 0x1f, R241 ;  /* 0x0000001fff087819 */ /* 0x000fe200000114f1 */
[----:B------:R-:W-:Y:S01]  /*1480*/  IMAD.IADD R185, R184, 0x1, R0 ;  /* 0x00000001b8b97824 */ /* 0x000fe200078e0200 */
[----:B------:R-:W-:Y:S01]  /*1490*/  IADD3 R230, R222, 0xa0, RZ ;  /* 0x000000a0dee67810 */ /* 0x000fe20007ffe0ff */
[----:B------:R-:W-:Y:S01]  /*14a0*/  IMAD.IADD R179, R0, 0x1, R178 ;  /* 0x0000000100b37824 */ /* 0x000fe200078e02b2 */
[----:B------:R-:W-:-:S02]  /*14b0*/  IADD3 R227, R222, 0xb8, RZ ;  /* 0x000000b8dee37810 */ /* 0x000fc40007ffe0ff */
[----:B------:R-:W-:Y:S02]  /*14c0*/  SHF.R.S32.HI R9, RZ, 0x1f, R242 ;  /* 0x0000001fff097819 */ /* 0x000fe400000114f2 */
[----:B------:R-:W-:Y:S02]  /*14d0*/  SHF.R.S32.HI R8, RZ, 0x1f, R238 ;  /* 0x0000001fff087819 */ /* 0x000fe400000114ee */
[----:B------:R-:W-:Y:S02]  /*14e0*/  SHF.R.S32.HI R9, RZ, 0x1f, R239 ;  /* 0x0000001fff097819 */ /* 0x000fe400000114ef */
[----:B------:R-:W-:Y:S02]  /*14f0*/  SHF.R.S32.HI R8, RZ, 0x1f, R235 ;  /* 0x0000001fff087819 */ /* 0x000fe400000114eb */
[----:B------:R-:W-:Y:S02]  /*1500*/  SHF.R.S32.HI R9, RZ, 0x1f, R236 ;  /* 0x0000001fff097819 */ /* 0x000fe400000114ec */
[----:B------:R-:W-:-:S02]  /*1510*/  SHF.R.S32.HI R8, RZ, 0x1f, R232 ;  /* 0x0000001fff087819 */ /* 0x000fc400000114e8 */
[----:B------:R-:W-:Y:S02]  /*1520*/  SHF.R.S32.HI R9, RZ, 0x1f, R233 ;  /* 0x0000001fff097819 */ /* 0x000fe400000114e9 */
[----:B------:R-:W-:Y:S02]  /*1530*/  SHF.R.S32.HI R8, RZ, 0x1f, R229 ;  /* 0x0000001fff087819 */ /* 0x000fe400000114e5 */
[----:B------:R-:W-:Y:S02]  /*1540*/  SHF.R.S32.HI R11, RZ, 0x1f, R192 ;  /* 0x0000001fff0b7819 */ /* 0x000fe400000114c0 */
[----:B------:R-:W-:Y:S02]  /*1550*/  SHF.R.S32.HI R9, RZ, 0x1f, R230 ;  /* 0x0000001fff097819 */ /* 0x000fe400000114e6 */
[----:B--2---:R-:W-:Y:S02]  /*1560*/  SHF.R.S32.HI R8, RZ, 0x1f, R227 ;  /* 0x0000001fff087819 */ /* 0x004fe400000114e3 */
.L_x_121:
[----:B------:R-:W-:-:S04]  /*1570*/  IMAD.MOV.U32 R8, RZ, RZ, 0x4 ;  /* 0x00000004ff087424 */ /* 0x000fc800078e00ff */
[----:B------:R-:W-:-:S05]  /*1580*/  IMAD.WIDE R2, R215, R8, c[0x0][0x588] ;  /* 0x00016200d7027625 */ /* 0x000fca00078e0208 */
[----:B------:R-:W2:Y:S01]  /*1590*/  LDG.E R211, [R2.64] ;  /* 0x0000000602d37981 */ /* 0x000ea2000c1e1900 */
[----:B------:R-:W-:Y:S01]  /*15a0*/  ISETP.NE.U32.AND P4, PT, RZ, c[0x0][0x370], PT ;  /* 0x0000dc00ff007a0c */ /* 0x000fe20003f85070 */
[----:B------:R-:W-:Y:S01]  /*15b0*/  IMAD.MOV.U32 R201, RZ, RZ, RZ ;  /* 0x000000ffffc97224 */ /* 0x000fe200078e00ff */
[----:B------:R-:W-:Y:S01]  /*15c0*/  ISETP.NE.U32.AND P3, PT, RZ, c[0x0][0x360], PT ;  /* 0x0000d800ff007a0c */ /* 0x000fe20003f65070 */
[----:B------:R-:W-:Y:S01]  /*15d0*/  IMAD.MOV.U32 R11, RZ, RZ, RZ ;  /* 0x000000ffff0b7224 */ /* 0x000fe200078e00ff */
[----:B------:R-:W-:Y:S02]  /*15e0*/  ISETP.NE.AND.EX P4, PT, RZ, c[0x0][0x374], PT, P4 ;  /* 0x0000dd00ff007a0c */ /* 0x000fe40003f85340 */
[----:B------:R-:W-:Y:S02]  /*15f0*/  ISETP.NE.AND.EX P3, PT, RZ, c[0x0][0x364], PT, P3 ;  /* 0x0000d900ff007a0c */ /* 0x000fe40003f65330 */
[----:B------:R-:W-:-:S04]  /*1600*/  ISETP.NE.U32.AND P0, PT, RZ, c[0x0][0x348], PT ;  /* 0x0000d200ff007a0c */ /* 0x000fc80003f05070 */
[----:B------:R-:W-:Y:S02]  /*1610*/  ISETP.NE.AND.EX P0, PT, RZ, c[0x0][0x34c], PT, P0 ;  /* 0x0000d300ff007a0c */ /* 0x000fe40003f05300 */
[----:B--2---:R-:W-:Y:S01]  /*1620*/  SHF.R.S32.HI R220, RZ, 0x1f, R211 ;  /* 0x0000001fffdc7819 */ /* 0x004fe200000114d3 */
[C---:B------:R-:W-:Y:S02]  /*1630*/  IMAD.SHL.U32 R216, R211.reuse, 0x4, RZ ;  /* 0x00000004d3d87824 */ /* 0x040fe400078e00ff */
[C---:B------:R-:W-:Y:S02]  /*1640*/  @P4 LEA R6, P2, R211.reuse, c[0x0][0x370], 0x2 ;  /* 0x0000dc00d3064a11 */ /* 0x040fe400078410ff */
[C-C-:B------:R-:W-:Y:S02]  /*1650*/  SHF.L.U64.HI R217, R211.reuse, 0x2, R220.reuse ;  /* 0x00000002d3d97819 */ /* 0x140fe400000102dc */
[----:B------:R-:W-:Y:S02]  /*1660*/  @P4 LEA.HI.X R7, R211, c[0x0][0x374], R220, 0x2, P2 ;  /* 0x0000dd00d3074a11 */ /* 0x000fe400010f14dc */
[----:B------:R-:W-:-:S02]  /*1670*/  @P3 IADD3 R4, P1, R216, c[0x0][0x360], RZ ;  /* 0x0000d800d8043a10 */ /* 0x000fc40007f3e0ff */
[----:B------:R-:W-:Y:S01]  /*1680*/  IADD3 R2, P2, R216, c[0x0][0x348], RZ ;  /* 0x0000d200d8027a10 */ /* 0x000fe20007f5e0ff */
[----:B------:R1:W5:Y:S01]  /*1690*/  @P4 LDG.E R201, [R6.64] ;  /* 0x0000000606c94981 */ /* 0x000362000c1e1900 */
[C---:B------:R-:W-:Y:S02]  /*16a0*/  @P3 IADD3.X R5, R217.reuse, c[0x0][0x364], RZ, P1, !PT ;  /* 0x0000d900d9053a10 */ /* 0x040fe40000ffe4ff */
[----:B------:R-:W-:-:S03]  /*16b0*/  IADD3.X R3, R217, c[0x0][0x34c], RZ, P2, !PT ;  /* 0x0000d300d9037a10 */ /* 0x000fc600017fe4ff */
[----:B------:R1:W5:Y:S04]  /*16c0*/  @P3 LDG.E R15, [R4.64] ;  /* 0x00000006040f3981 */ /* 0x000368000c1e1900 */
[----:B------:R1:W5:Y:S01]  /*16d0*/  @P0 LDG.E R11, [R2.64] ;  /* 0x00000006020b0981 */ /* 0x000362000c1e1900 */
[----:B------:R-:W-:Y:S01]  /*16e0*/  YIELD ;  /* 0x0000000000007946 */ /* 0x000fe20003800000 */
[----:B------:R-:W-:Y:S05]  /*16f0*/  @P3 BRA `(.L_x_31) ;  /* 0x0000005000003947 */ /* 0x000fea0003800000 */
[----:B-----5:R-:W-:Y:S01]  /*1700*/  MOV R15, c[0x0][0x168] ;  /* 0x00005a00000f7a02 */ /* 0x020fe20000000f00 */
[----:B------:R-:W-:Y:S05]  /*1710*/  @!P0 BRA `(.L_x_31) ;  /* 0x0000003000008947 */ /* 0x000fea0003800000 */
[----:B------:R2:W3:Y:S04]  /*1720*/  LDG.E R0, [R2.64] ;  /* 0x0000000602007981 */ /* 0x0004e8000c1e1900 */
[----:B-12---:R-:W3:Y:S02]  /*1730*/  LDG.E R2, [R2.64+0x4] ;  /* 0x0000040602027981 */ /* 0x006ee4000c1e1900 */
[----:B---3--:R-:W-:-:S02]  /*1740*/  IADD3 R15, -R0, R2, RZ ;  /* 0x00000002000f7210 */ /* 0x008fc40007ffe1ff */
.L_x_31:
[----:B------:R-:W-:-:S04]  /*1750*/  ISETP.NE.U32.AND P1, PT, RZ, c[0x0][0x368], PT ;  /* 0x0000da00ff007a0c */ /* 0x000fc80003f25070 */
[----:B------:R-:W-:-:S13]  /*1760*/  ISETP.NE.AND.EX P1, PT, RZ, c[0x0][0x36c], PT, P1 ;  /* 0x0000db00ff007a0c */ /* 0x000fda0003f25310 */
[----:B------:R-:W-:Y:S05]  /*1770*/  @!P1 BRA `(.L_x_32) ;  /* 0x0000004000009947 */ /* 0x000fea0003800000 */
[----:B-1----:R-:W-:-:S04]  /*1780*/  IADD3 R2, P1, R216, c[0x0][0x368], RZ ;  /* 0x0000da00d8027a10 */ /* 0x002fc80007f3e0ff */
[----:B------:R-:W-:-:S05]  /*1790*/  IADD3.X R3, R217, c[0x0][0x36c], RZ, P1, !PT ;  /* 0x0000db00d9037a10 */ /* 0x000fca0000ffe4ff */
[----:B------:R1:W5:Y:S01]  /*17a0*/  LDG.E R0, [R2.64] ;  /* 0x0000000602007981 */ /* 0x000362000c1e1900 */
[----:B------:R-:W-:Y:S05]  /*17b0*/  BRA `(.L_x_33) ;  /* 0x0000008000007947 */ /* 0x000fea0003800000 */
.L_x_32:
[----:B------:R-:W-:Y:S01]  /*17c0*/  ISETP.NE.U32.AND P1, PT, RZ, c[0x0][0x350], PT ;  /* 0x0000d400ff007a0c */ /* 0x000fe20003f25070 */
[----:B------:R-:W-:-:S03]  /*17d0*/  IMAD.U32 R0, RZ, RZ, UR5 ;  /* 0x00000005ff007e24 */ /* 0x000fc6000f8e00ff */
[----:B------:R-:W-:-:S13]  /*17e0*/  ISETP.NE.AND.EX P1, PT, RZ, c[0x0][0x354], PT, P1 ;  /* 0x0000d500ff007a0c */ /* 0x000fda0003f25310 */
[----:B------:R-:W-:Y:S05]  /*17f0*/  @!P1 BRA `(.L_x_33) ;  /* 0x0000004000009947 */ /* 0x000fea0003800000 */
[----:B-1----:R-:W-:-:S05]  /*1800*/  IMAD.WIDE R2, R211, R8, c[0x0][0x350] ;  /* 0x0000d400d3027625 */ /* 0x002fca00078e0208 */
[----:B------:R-:W2:Y:S04]  /*1810*/  LDG.E R4, [R2.64] ;  /* 0x0000000602047981 */ /* 0x000ea8000c1e1900 */
[----:B------:R-:W2:Y:S02]  /*1820*/  LDG.E R0, [R2.64+0x4] ;  /* 0x0000040602007981 */ /* 0x000ea4000c1e1900 */
[----:B--2---:R-:W-:-:S05]  /*1830*/  IADD3 R0, -R4, R0, RZ ;  /* 0x0000000004007210 */ /* 0x004fca0007ffe1ff */
.L_x_33:
[----:B-----5:R-:W-:Y:S01]  /*1840*/  IMAD.IADD R16, R0, 0x1, -R201 ;  /* 0x0000000100107824 */ /* 0x020fe200078e0ac9 */
[C---:B-1----:R-:W-:Y:S01]  /*1850*/  LOP3.LUT R3, R214.reuse, 0xff000000, RZ, 0xc0, !PT ;  /* 0xff000000d6037812 */ /* 0x042fe200078ec0ff */
[----:B------:R-:W-:Y:S01]  /*1860*/  BSSY B0, `(.L_x_34) ;  /* 0x000002b000007945 */ /* 0x000fe20003800000 */
[----:B------:R-:W-:Y:S02]  /*1870*/  LOP3.LUT R4, R214, 0xff0000, RZ, 0xc0, !PT ;  /* 0x00ff0000d6047812 */ /* 0x000fe400078ec0ff */
[----:B------:R-:W-:-:S02]  /*1880*/  ISETP.GE.AND P1, PT, R16, 0x1, PT ;  /* 0x000000011000780c */ /* 0x000fc40003f26270 */
[----:B------:R-:W-:Y:S02]  /*1890*/  IADD3 R0, R16, 0x3f, RZ ;  /* 0x0000003f10007810 */ /* 0x000fe40007ffe0ff */
[----:B------:R-:W-:Y:S02]  /*18a0*/  SHF.R.U32.HI R3, RZ, 0x8, R3 ;  /* 0x00000008ff037819 */ /* 0x000fe40000011603 */
[----:B------:R-:W-:Y:S02]  /*18b0*/  SHF.R.S32.HI R2, RZ, 0x1f, R0 ;  /* 0x0000001fff027819 */ /* 0x000fe40000011400 */
[----:B------:R-:W-:Y:S02]  /*18c0*/  LEA.HI R3, R4, R3, RZ, 0x10 ;  /* 0x0000000304037211 */ /* 0x000fe400078f80ff */
[----:B------:R-:W-:Y:S01]  /*18d0*/  LEA.HI R0, R2, R0, RZ, 0x6 ;  /* 0x0000000002007211 */ /* 0x000fe200078f30ff */
[----:B------:R-:W-:Y:S01]  /*18e0*/  IMAD.MOV.U32 R2, RZ, RZ, RZ ;  /* 0x000000ffff027224 */ /* 0x000fe200078e00ff */
[----:B------:R-:W-:-:S02]  /*18f0*/  LOP3.LUT R221, R3, 0xff, RZ, 0xc0, !PT ;  /* 0x000000ff03dd7812 */ /* 0x000fc400078ec0ff */
[----:B------:R-:W-:Y:S02]  /*1900*/  SHF.R.U32.HI R218, RZ, 0x10, R3 ;  /* 0x00000010ffda7819 */ /* 0x000fe40000011603 */
[----:B------:R-:W-:Y:S01]  /*1910*/  SHF.R.S32.HI R10, RZ, 0x6, R0 ;  /* 0x00000006ff0a7819 */ /* 0x000fe20000011400 */
[----:B------:R-:W-:Y:S05]  /*1920*/  @!P1 BRA `(.L_x_35) ;  /* 0x000001e000009947 */ /* 0x000fea0003800000 */
[----:B------:R-:W-:Y:S01]  /*1930*/  ISETP.NE.AND P1, PT, R218, RZ, PT ;  /* 0x000000ffda00720c */ /* 0x000fe20003f25270 */
[----:B------:R-:W-:-:S03]  /*1940*/  IMAD.MOV.U32 R4, RZ, RZ, RZ ;  /* 0x000000ffff047224 */ /* 0x000fc600078e00ff */
[----:B------:R-:W-:-:S04]  /*1950*/  SEL R0, R218, c[0x0][0x338], P1 ;  /* 0x0000ce00da007a07 */ /* 0x000fc80000800000 */
[----:B------:R-:W-:Y:S02]  /*1960*/  IABS R3, R0 ;  /* 0x0000000000037213 */ /* 0x000fe40000000000 */
[----:B------:R-:W-:Y:S02]  /*1970*/  IADD3 R6, R10, -0x1, R0 ;  /* 0xffffffff0a067810 */ /* 0x000fe40007ffe000 */
[----:B------:R-:W1:Y:S02]  /*1980*/  I2F.RP R2, R3 ;  /* 0x0000000300027306 */ /* 0x000e640000209400 */
[----:B------:R-:W-:-:S06]  /*1990*/  IABS R9, R6 ;  /* 0x0000000600097213 */ /* 0x000fcc0000000000 */
[----:B-1----:R-:W1:Y:S02]  /*19a0*/  MUFU.RCP R2, R2 ;  /* 0x0000000200027308 */ /* 0x002e640000001000 */
[----:B-1----:R-:W-:-:S06]  /*19b0*/  IADD3 R2, R2, 0xffffffe, RZ ;  /* 0x0ffffffe02027810 */ /* 0x002fcc0007ffe0ff */
[----:B------:R-:W1:Y:S02]  /*19c0*/  F2I.FTZ.U32.TRUNC.NTZ R5, R2 ;  /* 0x0000000200057305 */ /* 0x000e64000021f000 */
[----:B-1----:R-:W-:-:S04]  /*19d0*/  IMAD.MOV R2, RZ, RZ, -R5 ;  /* 0x000000ffff027224 */ /* 0x002fc800078e0a05 */
[----:B------:R-:W-:Y:S01]  /*19e0*/  IMAD.MOV.U32 R7, RZ, RZ, R2 ;  /* 0x000000ffff077224 */ /* 0x000fe200078e0002 */
[----:B------:R-:W-:-:S03]  /*19f0*/  IABS R2, R0 ;  /* 0x0000000000027213 */ /* 0x000fc60000000000 */
[----:B------:R-:W-:Y:S02]  /*1a00*/  IMAD R7, R7, R3, RZ ;  /* 0x0000000307077224 */ /* 0x000fe400078e02ff */
[----:B------:R-:W-:Y:S02]  /*1a10*/  IMAD.MOV R8, RZ, RZ, -R2 ;  /* 0x000000ffff087224 */ /* 0x000fe400078e0a02 */
[----:B------:R-:W-:-:S04]  /*1a20*/  IMAD.HI.U32 R2, R5, R7, R4 ;  /* 0x0000000705027227 */ /* 0x000fc800078e0004 */
[----:B------:R-:W-:Y:S02]  /*1a30*/  IMAD.MOV.U32 R4, RZ, RZ, R9 ;  /* 0x000000ffff047224 */ /* 0x000fe400078e0009 */
[----:B------:R-:W-:Y:S02]  /*1a40*/  IMAD.MOV.U32 R5, RZ, RZ, R8 ;  /* 0x000000ffff057224 */ /* 0x000fe400078e0008 */
[----:B------:R-:W-:-:S04]  /*1a50*/  IMAD.HI.U32 R2, R2, R4, RZ ;  /* 0x0000000402027227 */ /* 0x000fc800078e00ff */
[----:B------:R-:W-:-:S05]  /*1a60*/  IMAD R4, R2, R5, R4 ;  /* 0x0000000502047224 */ /* 0x000fca00078e0204 */
[----:B------:R-:W-:-:S13]  /*1a70*/  ISETP.GT.U32.AND P2, PT, R3, R4, PT ;  /* 0x000000040300720c */ /* 0x000fda0003f44070 */
[----:B------:R-:W-:Y:S01]  /*1a80*/  @!P2 IMAD.IADD R4, R4, 0x1, -R3 ;  /* 0x000000010404a824 */ /* 0x000fe200078e0a03 */
[----:B------:R-:W-:Y:S02]  /*1a90*/  @!P2 IADD3 R2, R2, 0x1, RZ ;  /* 0x000000010202a810 */ /* 0x000fe40007ffe0ff */
[----:B------:R-:W-:Y:S02]  /*1aa0*/  ISETP.NE.AND P2, PT, R0, RZ, PT ;  /* 0x000000ff0000720c */ /* 0x000fe40003f45270 */
[----:B------:R-:W-:Y:S02]  /*1ab0*/  ISETP.GE.U32.AND P3, PT, R4, R3, PT ;  /* 0x000000030400720c */ /* 0x000fe40003f66070 */
[----:B------:R-:W-:-:S04]  /*1ac0*/  LOP3.LUT R3, R6, R0, RZ, 0x3c, !PT ;  /* 0x0000000006037212 */ /* 0x000fc800078e3cff */
[----:B------:R-:W-:-:S07]  /*1ad0*/  ISETP.GE.AND P1, PT, R3, RZ, PT ;  /* 0x000000ff0300720c */ /* 0x000fce0003f26270 */
[----:B------:R-:W-:-:S06]  /*1ae0*/  @P3 IADD3 R2, R2, 0x1, RZ ;  /* 0x0000000102023810 */ /* 0x000fcc0007ffe0ff */
[----:B------:R-:W-:Y:S01]  /*1af0*/  @!P1 IMAD.MOV R2, RZ, RZ, -R2 ;  /* 0x000000ffff029224 */ /* 0x000fe200078e0a02 */
[----:B------:R-:W-:Y:S02]  /*1b00*/  @!P2 LOP3.LUT R2, RZ, R0, RZ, 0x33, !PT ;  /* 0x00000000ff02a212 */ /* 0x000fe400078e33ff */
.L_x_35:
[----:B------:R-:W-:Y:S05]  /*1b10*/  BSYNC B0 ;  /* 0x0000000000007941 */ /* 0x000fea0003800000 */
.L_x_34:
[----:B------:R-:W-:Y:S01]  /*1b20*/  IMAD R199, R221, R2, RZ ;  /* 0x00000002ddc77224 */ /* 0x000fe200078e02ff */
[----:B------:R-:W-:Y:S01]  /*1b30*/  PRMT R0, RZ, 0x7610, R0 ;  /* 0x00007610ff007816 */ /* 0x000fe20000000000 */
[----:B------:R-:W-:Y:S01]  /*1b40*/  CS2R R22, SRZ ;  /* 0x0000000000167805 */ /* 0x000fe2000001ff00 */
[----:B------:R-:W-:Y:S01]  /*1b50*/  CS2R R26, SRZ ;  /* 0x00000000001a7805 */ /* 0x000fe2000001ff00 */
[----:B------:R-:W-:Y:S01]  /*1b60*/  IMAD.IADD R2, R199, 0x1, R2 ;  /* 0x00000001c7027824 */ /* 0x000fe200078e0202 */
[----:B------:R-:W-:Y:S01]  /*1b70*/  CS2R R24, SRZ ;  /* 0x0000000000187805 */ /* 0x000fe2000001ff00 */
[----:B------:R-:W-:Y:S01]  /*1b80*/  CS2R R42, SRZ ;  /* 0x00000000002a7805 */ /* 0x000fe2000001ff00 */
[----:B------:R-:W-:Y:S01]  /*1b90*/  CS2R R80, SRZ ;  /* 0x0000000000507805 */ /* 0x000fe2000001ff00 */
[----:B------:R-:W-:Y:S01]  /*1ba0*/  CS2R R62, SRZ ;  /* 0x00000000003e7805 */ /* 0x000fe2000001ff00 */
[----:B------:R-:W-:Y:S01]  /*1bb0*/  IMNMX R167, R10, R2, PT ;  /* 0x000000020aa77217 */ /* 0x000fe20003800200 */
[----:B------:R-:W-:Y:S01]  /*1bc0*/  CS2R R116, SRZ ;  /* 0x0000000000747805 */ /* 0x000fe2000001ff00 */
[----:B------:R-:W-:Y:S01]  /*1bd0*/  CS2R R70, SRZ ;  /* 0x0000000000467805 */ /* 0x000fe2000001ff00 */
[----:B------:R-:W-:Y:S01]  /*1be0*/  CS2R R120, SRZ ;  /* 0x0000000000787805 */ /* 0x000fe2000001ff00 */
[----:B------:R-:W-:Y:S01]  /*1bf0*/  ISETP.GT.AND P1, PT, R167, R199, PT ;  /* 0x000000c7a700720c */ /* 0x000fe20003f24270 */
        /* <DEDUP_REMOVED lines=41> */
[----:B------:R-:W-:-:S04]  /*1e90*/  ISETP.NE.U32.AND P1, PT, RZ, c[0x0][0x340], PT ;  /* 0x0000d000ff007a0c */ /* 0x000fc80003f25070 */
[----:B------:R-:W-:-:S13]  /*1ea0*/  ISETP.NE.AND.EX P1, PT, RZ, c[0x0][0x344], PT, P1 ;  /* 0x0000d100ff007a0c */ /* 0x000fda0003f25310 */
[----:B------:R-:W-:-:S04]  /*1eb0*/  @P1 IADD3 R2, P2, R216, c[0x0][0x340], RZ ;  /* 0x0000d000d8021a10 */ /* 0x000fc80007f5e0ff */
[----:B------:R-:W-:-:S05]  /*1ec0*/  @P1 IADD3.X R3, R217, c[0x0][0x344], RZ, P2, !PT ;  /* 0x0000d100d9031a10 */ /* 0x000fca00017fe4ff */
[----:B------:R1:W5:Y:S01]  /*1ed0*/  @P1 LDG.E R14, [R2.64] ;  /* 0x00000006020e1981 */ /* 0x000362000c1e1900 */
[----:B------:R-:W-:Y:S01]  /*1ee0*/  SHF.R.S32.HI R0, RZ, 0x1f, R11 ;  /* 0x0000001fff007819 */ /* 0x000fe2000001140b */
[----:B------:R-:W-:Y:S01]  /*1ef0*/  IMAD.MOV.U32 R4, RZ, RZ, c[0x0][0x2c4] ;  /* 0x0000b100ff047624 */ /* 0x000fe200078e00ff */
[----:B------:R-:W-:Y:S01]  /*1f00*/  LOP3.LUT R13, R214, 0xffff, RZ, 0xc0, !PT ;  /* 0x0000ffffd60d7812 */ /* 0x000fe200078ec0ff */
[----:B------:R-:W-:Y:S01]  /*1f10*/  IMAD R5, R196, 0x20, R200 ;  /* 0x00000020c4057824 */ /* 0x000fe200078e02c8 */
[----:B------:R-:W-:Y:S01]  /*1f20*/  SEL R6, R220, RZ, !P0 ;  /* 0x000000ffdc067207 */ /* 0x000fe20004000000 */
[----:B------:R-:W-:Y:S01]  /*1f30*/  IMAD R0, R0, c[0x0][0x178], RZ ;  /* 0x00005e0000007a24 */ /* 0x000fe200078e02ff */
[----:B------:R-:W-:Y:S01]  /*1f40*/  ISETP.NE.AND P2, PT, R4, 0x1, PT ;  /* 0x000000010400780c */ /* 0x000fe20003f45270 */
[----:B------:R-:W-:Y:S01]  /*1f50*/  IMAD R5, R213, 0x80, R5 ;  /* 0x00000080d5057824 */ /* 0x000fe200078e0205 */
[----:B------:R-:W-:Y:S01]  /*1f60*/  SEL R4, R211, RZ, !P0 ;  /* 0x000000ffd3047207 */ /* 0x000fe20004000000 */
[----:B------:R-:W-:Y:S01]  /*1f70*/  IMAD R0, R11, c[0x0][0x17c], R0 ;  /* 0x00005f000b007a24 */ /* 0x000fe200078e0200 */
[----:B------:R-:W-:Y:S01]  /*1f80*/  ISETP.GE.AND P6, PT, R192, c[0x0][0x198], PT ;  /* 0x00006600c0007a0c */ /* 0x000fe20003fc6270 */
[----:B------:R-:W-:Y:S01]  /*1f90*/  IMAD R6, R6, c[0x0][0x1c0], RZ ;  /* 0x0000700006067a24 */ /* 0x000fe200078e02ff */
[----:B------:R-:W-:-:S02]  /*1fa0*/  ISETP.GE.AND P5, PT, R197, c[0x0][0x198], PT ;  /* 0x00006600c5007a0c */ /* 0x000fc40003fa6270 */
[----:B------:R-:W-:Y:S01]  /*1fb0*/  ISETP.GE.AND P4, PT, R198, c[0x0][0x198], PT ;  /* 0x00006600c6007a0c */ /* 0x000fe20003f86270 */
[----:B------:R-:W-:Y:S01]  /*1fc0*/  IMAD R6, R4, c[0x0][0x1c4], R6 ;  /* 0x0000710004067a24 */ /* 0x000fe200078e0206 */
[----:B------:R-:W-:-:S03]  /*1fd0*/  IADD3 R104, R167, -0x1, RZ ;  /* 0xffffffffa7687810 */ /* 0x000fc60007ffe0ff */
[----:B------:R-:W-:-:S04]  /*1fe0*/  @P2 IMAD.HI.U32 R7, R5, c[0x0][0x2c8], RZ ;  /* 0x0000b20005072a27 */ /* 0x000fc800078e00ff */
[----:B-1----:R-:W-:-:S05]  /*1ff0*/  IMAD.WIDE.U32 R2, R11, c[0x0][0x178], RZ ;  /* 0x00005e000b027a25 */ /* 0x002fca00078e00ff */
[----:B------:R-:W-:Y:S02]  /*2000*/  IADD3 R3, R3, R0, RZ ;  /* 0x0000000003037210 */ /* 0x000fe40007ffe0ff */
[----:B------:R-:W-:Y:S02]  /*2010*/  MOV R0, R5 ;  /* 0x0000000500007202 */ /* 0x000fe40000000f00 */
[----:B------:R-:W-:Y:S01]  /*2020*/  @P2 SHF.R.U32.HI R0, RZ, c[0x0][0x2cc], R7 ;  /* 0x0000b300ff002a19 */ /* 0x000fe20000011607 */
[----:B------:R-:W-:-:S03]  /*2030*/  IMAD.WIDE.U32 R2, R13, c[0x0][0x1b8], R2 ;  /* 0x00006e000d027a25 */ /* 0x000fc600078e0002 */
[----:B------:R-:W-:Y:S01]  /*2040*/  SHF.R.S32.HI R7, RZ, 0x1f, R0 ;  /* 0x0000001fff077819 */ /* 0x000fe20000011400 */
[----:B------:R-:W-:-:S04]  /*2050*/  IMAD R3, R13, c[0x0][0x1bc], R3 ;  /* 0x00006f000d037a24 */ /* 0x000fc800078e0203 */
[----:B------:R-:W-:-:S04]  /*2060*/  IMAD.WIDE.U32 R2, R4, c[0x0][0x1c0], R2 ;  /* 0x0000700004027a25 */ /* 0x000fc800078e0002 */
[----:B------:R-:W-:Y:S01]  /*2070*/  IMAD.MOV R4, RZ, RZ, -R0 ;  /* 0x000000ffff047224 */ /* 0x000fe200078e0a00 */
[----:B------:R-:W-:-:S03]  /*2080*/  IADD3 R3, R3, R6, RZ ;  /* 0x0000000603037210 */ /* 0x000fc60007ffe0ff */
[----:B------:R-:W-:Y:S02]  /*2090*/  IMAD R4, R4, c[0x0][0x2c4], R5 ;  /* 0x0000b10004047a24 */ /* 0x000fe400078e0205 */
[----:B------:R-:W-:Y:S02]  /*20a0*/  IMAD R5, R7, c[0x0][0x1b0], RZ ;  /* 0x00006c0007057a24 */ /* 0x000fe400078e02ff */
[----:B------:R-:W-:-:S04]  /*20b0*/  IMAD.WIDE.U32 R2, R0, c[0x0][0x1b0], R2 ;  /* 0x00006c0000027a25 */ /* 0x000fc800078e0002 */
[----:B------:R-:W-:Y:S01]  /*20c0*/  IMAD R6, R0, c[0x0][0x1b4], R5 ;  /* 0x00006d0000067a24 */ /* 0x000fe200078e0205 */
[----:B------:R-:W-:-:S03]  /*20d0*/  SHF.R.S32.HI R5, RZ, 0x1f, R4 ;  /* 0x0000001fff057819 */ /* 0x000fc60000011404 */
[----:B------:R-:W-:Y:S02]  /*20e0*/  IMAD.IADD R3, R3, 0x1, R6 ;  /* 0x0000000103037824 */ /* 0x000fe400078e0206 */
[----:B------:R-:W-:Y:S02]  /*20f0*/  IMAD R0, R5, c[0x0][0x1a8], RZ ;  /* 0x00006a0005007a24 */ /* 0x000fe400078e02ff */
[----:B------:R-:W-:-:S04]  /*2100*/  IMAD.WIDE.U32 R2, R4, c[0x0][0x1a8], R2 ;  /* 0x00006a0004027a25 */ /* 0x000fc800078e0002 */
[----:B------:R-:W-:Y:S01]  /*2110*/  IMAD R0, R4, c[0x0][0x1ac], R0 ;  /* 0x00006b0004007a24 */ /* 0x000fe200078e0200 */
[----:B------:R-:W-:-:S04]  /*2120*/  LEA R12, P0, R2, c[0x0][0x160], 0x1 ;  /* 0x00005800020c7a11 */ /* 0x000fc800078008ff */
[----:B------:R-:W-:-:S04]  /*2130*/  IADD3 R0, R3, R0, RZ ;  /* 0x0000000003007210 */ /* 0x000fc80007ffe0ff */
[----:B------:R-:W-:Y:S01]  /*2140*/  LEA.HI.X R9, R2, c[0x0][0x164], R0, 0x1, P0 ;  /* 0x0000590002097a11 */ /* 0x000fe200000f0c00 */
[----:B------:R-:W-:Y:S01]  /*2150*/  @!P1 IMAD.MOV.U32 R14, RZ, RZ, R211 ;  /* 0x000000ffff0e9224 */ /* 0x000fe200078e00d3 */
[----:B------:R-:W-:Y:S05]  /*2160*/  BRA.DIV ~URZ, `(.L_x_37) ;  /* 0x0000b4127f007947 */ /* 0x000fea000b800000 */
[----:B------:R1:W2:Y:S02]  /*2170*/  SHFL.IDX PT, R8, R9, RZ, 0x181f ;  /* 0x00181fff09087589 */ /* 0x0002a400000e0000 */
.L_x_126:
[----:B------:R-:W-:Y:S05]  /*2180*/  BRA.DIV ~URZ, `(.L_x_38) ;  /* 0x0000b4627f007947 */ /* 0x000fea000b800000 */
[----:B------:R3:W4:Y:S02]  /*2190*/  SHFL.IDX PT, R0, R12, RZ, 0x181f ;  /* 0x00181fff0c007589 */ /* 0x00072400000e0000 */
.L_x_127:
[----:B------:R-:W-:Y:S01]  /*21a0*/  IMAD R11, R15, c[0x0][0x2c4], RZ ;  /* 0x0000b1000f0b7a24 */ /* 0x000fe200078e02ff */
[----:B------:R-:W-:Y:S01]  /*21b0*/  LEA R10, R213, R200, 0x7 ;  /* 0x000000c8d50a7211 */ /* 0x000fe200078e38ff */
[----:B------:R-:W-:Y:S03]  /*21c0*/  BSSY B0, `(.L_x_39) ;  /* 0x0000012000007945 */ /* 0x000fe60003800000 */
[----:B------:R-:W-:-:S13]  /*21d0*/  ISETP.GE.AND P0, PT, R10, R11, PT ;  /* 0x0000000b0a00720c */ /* 0x000fda0003f06270 */
[----:B------:R-:W-:Y:S05]  /*21e0*/  @P0 BRA `(.L_x_40) ;  /* 0x000000f000000947 */ /* 0x000fea0003800000 */
[-C--:B----4-:R-:W-:Y:S02]  /*21f0*/  LEA R6, P2, R192, R0.reuse, 0x1 ;  /* 0x00000000c0067211 */ /* 0x090fe400078408ff */
[----:B------:R-:W-:Y:S02]  /*2200*/  SHF.R.S32.HI R19, RZ, 0x1f, R192 ;  /* 0x0000001fff137819 */ /* 0x000fe400000114c0 */
[-C--:B------:R-:W-:Y:S02]  /*2210*/  LEA R4, P1, R197, R0.reuse, 0x1 ;  /* 0x00000000c5047211 */ /* 0x080fe400078208ff */
[----:B------:R-:W-:Y:S02]  /*2220*/  SHF.R.S32.HI R18, RZ, 0x1f, R197 ;  /* 0x0000001fff127819 */ /* 0x000fe400000114c5 */
[----:B------:R-:W-:Y:S02]  /*2230*/  SHF.R.S32.HI R17, RZ, 0x1f, R198 ;  /* 0x0000001fff117819 */ /* 0x000fe400000114c6 */
[----:B------:R-:W-:-:S02]  /*2240*/  LEA R2, P0, R198, R0, 0x1 ;  /* 0x00000000c6027211 */ /* 0x000fc400078008ff */
[-C--:B--2---:R-:W-:Y:S02]  /*2250*/  LEA.HI.X R7, R192, R8.reuse, R19, 0x1, P2 ;  /* 0x00000008c0077211 */ /* 0x084fe400010f0c13 */
[-C--:B------:R-:W-:Y:S02]  /*2260*/  LEA.HI.X R5, R197, R8.reuse, R18, 0x1, P1 ;  /* 0x00000008c5057211 */ /* 0x080fe400008f0c12 */
[----:B------:R-:W-:Y:S01]  /*2270*/  LEA.HI.X R3, R198, R8, R17, 0x1, P0 ;  /* 0x00000008c6037211 */ /* 0x000fe200000f0c11 */
[----:B------:R-:W-:Y:S01]  /*2280*/  @!PT LDS RZ, [RZ] ;  /* 0x00000000fffff984 */ /* 0x000fe20000000800 */
[----:B------:R-:W-:Y:S01]  /*2290*/  @!PT LDS RZ, [RZ] ;  /* 0x00000000fffff984 */ /* 0x000fe20000000800 */
[----:B------:R-:W-:Y:S01]  /*22a0*/  @!PT LDS RZ, [RZ] ;  /* 0x00000000fffff984 */ /* 0x000fe20000000800 */
[----:B------:R2:W-:Y:S04]  /*22b0*/  LDGSTS.E.BYPASS.LTC128B.128 [R187+0xc100], [R6.64], !P6 ;  /* 0x0c10000006bb7fae */ /* 0x0005e8000f101d46 */
[----:B------:R2:W-:Y:S04]  /*22c0*/  LDGSTS.E.BYPASS.LTC128B.128 [R187+0x10100], [R4.64], !P5 ;  /* 0x1010000004bb7fae */ /* 0x0005e8000e901d46 */
[----:B------:R2:W-:Y:S02]  /*22d0*/  LDGSTS.E.BYPASS.LTC128B.128 [R187+0x14100], [R2.64], !P4 ;  /* 0x1410000002bb7fae */ /* 0x0005e4000e101d46 */
.L_x_40:
[----:B------:R-:W-:Y:S05]  /*22e0*/  BSYNC B0 ;  /* 0x0000000000007941 */ /* 0x000fea0003800000 */
.L_x_39:
[----:B------:R-:W-:Y:S05]  /*22f0*/  BRA.DIV ~URZ, `(.L_x_41) ;  /* 0x0000b3627f007947 */ /* 0x000fea000b800000 */
[----:B--2---:R2:W1:Y:S04]  /*2300*/  SHFL.IDX PT, R8, R9, 0x1, 0x181f ;  /* 0x00381f0009087f89 */ /* 0x00446800000e0000 */
[----:B----4-:R2:W4:Y:S02]  /*2310*/  SHFL.IDX PT, R0, R12, 0x1, 0x181f ;  /* 0x00381f000c007f89 */ /* 0x01052400000e0000 */
.L_x_128:
[----:B------:R-:W-:Y:S01]  /*2320*/  IADD3 R2, R10, 0x20, RZ ;  /* 0x000000200a027810 */ /* 0x000fe20007ffe0ff */
        /* <DEDUP_REMOVED lines=9> */
[-C--:B-1----:R-:W-:Y:S02]  /*23c0*/  LEA.HI.X R7, R192, R8.reuse, R18, 0x1, P2 ;  /* 0x00000008c0077211 */ /* 0x082fe400010f0c12 */
        /* <DEDUP_REMOVED lines=8> */
.L_x_43:
[----:B------:R-:W-:Y:S05]  /*2450*/  BSYNC B0 ;  /* 0x0000000000007941 */ /* 0x000fea0003800000 */
.L_x_42:
[----:B------:R-:W-:Y:S05]  /*2460*/  BRA.DIV ~URZ, `(.L_x_44) ;  /* 0x0000b2c27f007947 */ /* 0x000fea000b800000 */
[----:B-1----:R1:W2:Y:S02]  /*2470*/  SHFL.IDX PT, R8, R9, 0x2, 0x181f ;  /* 0x00581f0009087f89 */ /* 0x0022a400000e0000 */
.L_x_129:
[----:B------:R-:W-:Y:S05]  /*2480*/  BRA.DIV ~URZ, `(.L_x_45) ;  /* 0x0000b3127f007947 */ /* 0x000fea000b800000 */
[----:B----4-:R4:W1:Y:S02]  /*2490*/  SHFL.IDX PT, R0, R12, 0x2, 0x181f ;  /* 0x00581f000c007f89 */ /* 0x01086400000e0000 */
.L_x_130:
[----:B------:R-:W-:Y:S01]  /*24a0*/  IADD3 R2, R10, 0x40, RZ ;  /* 0x000000400a027810 */ /* 0x000fe20007ffe0ff */
[----:B------:R-:W-:Y:S03]  /*24b0*/  BSSY B0, `(.L_x_46) ;  /* 0x0000012000007945 */ /* 0x000fe60003800000 */
[----:B------:R-:W-:-:S13]  /*24c0*/  ISETP.GE.AND P0, PT, R2, R11, PT ;  /* 0x0000000b0200720c */ /* 0x000fda0003f06270 */
[----:B------:R-:W-:Y:S05]  /*24d0*/  @P0 BRA `(.L_x_47) ;  /* 0x000000f000000947 */ /* 0x000fea0003800000 */
[-C--:B-1----:R-:W-:Y:S02]  /*24e0*/  LEA R6, P2, R192, R0.reuse, 0x1 ;  /* 0x00000000c0067211 */ /* 0x082fe400078408ff */
        /* <DEDUP_REMOVED lines=14> */
.L_x_47:
[----:B------:R-:W-:Y:S05]  /*25d0*/  BSYNC B0 ;  /* 0x0000000000007941 */ /* 0x000fea0003800000 */
.L_x_46:
[----:B------:R-:W-:Y:S05]  /*25e0*/  BRA.DIV ~URZ, `(.L_x_48) ;  /* 0x0000b2227f007947 */ /* 0x000fea000b800000 */
[----:B--2---:R2:W3:Y:S04]  /*25f0*/  SHFL.IDX PT, R8, R9, 0x3, 0x181f ;  /* 0x00781f0009087f89 */ /* 0x0044e800000e0000 */
[----:B-1----:R2:W1:Y:S02]  /*2600*/  SHFL.IDX PT, R0, R12, 0x3, 0x181f ;  /* 0x00781f000c007f89 */ /* 0x00246400000e0000 */
.L_x_131:
[----:B------:R-:W-:Y:S01]  /*2610*/  IADD3 R2, R10, 0x60, RZ ;  /* 0x000000600a027810 */ /* 0x000fe20007ffe0ff */
[----:B-----5:R-:W-:Y:S01]  /*2620*/  IMAD.WIDE.U32 R204, R14, c[0x0][0x2b0], RZ ;  /* 0x0000ac000ecc7a25 */ /* 0x020fe200078e00ff */
[----:B------:R-:W-:-:S02]  /*2630*/  SHF.R.S32.HI R18, RZ, 0x1f, R192 ;  /* 0x0000001fff127819 */ /* 0x000fc400000114c0 */
[----:B------:R-:W-:Y:S01]  /*2640*/  ISETP.GE.AND P3, PT, R2, R11, PT ;  /* 0x0000000b0200720c */ /* 0x000fe20003f66270 */
[----:B------:R-:W-:Y:S01]  /*2650*/  IMAD R105, R196, 0x20, R200 ;  /* 0x00000020c4697824 */ /* 0x000fe200078e02c8 */
[----:B------:R-:W-:Y:S02]  /*2660*/  SHF.R.S32.HI R17, RZ, 0x1f, R197 ;  /* 0x0000001fff117819 */ /* 0x000fe400000114c5 */
[----:B------:R-:W-:-:S09]  /*2670*/  SHF.R.S32.HI R15, RZ, 0x1f, R198 ;  /* 0x0000001fff0f7819 */ /* 0x000fd200000114c6 */
[-C--:B-1----:R-:W-:Y:S02]  /*2680*/  @!P3 LEA R6, P2, R192, R0.reuse, 0x1 ;  /* 0x00000000c006b211 */ /* 0x082fe400078408ff */
[CC--:B------:R-:W-:Y:S02]  /*2690*/  @!P3 LEA R4, P1, R197.reuse, R0.reuse, 0x1 ;  /* 0x00000000c504b211 */ /* 0x0c0fe400078208ff */
[----:B------:R-:W-:Y:S02]  /*26a0*/  @!P3 LEA R2, P0, R198, R0, 0x1 ;  /* 0x00000000c602b211 */ /* 0x000fe400078008ff */
[----:B------:R-:W-:Y:S02]  /*26b0*/  SHF.R.S32.HI R0, RZ, 0x1f, R14 ;  /* 0x0000001fff007819 */ /* 0x000fe4000001140e */
[-C--:B---3--:R-:W-:Y:S02]  /*26c0*/  @!P3 LEA.HI.X R7, R192, R8.reuse, R18, 0x1, P2 ;  /* 0x00000008c007b211 */ /* 0x088fe400010f0c12 */
[-C--:B------:R-:W-:Y:S01]  /*26d0*/  @!P3 LEA.HI.X R5, R197, R8.reuse, R17, 0x1, P1 ;  /* 0x00000008c505b211 */ /* 0x080fe200008f0c11 */
[----:B------:R-:W-:Y:S01]  /*26e0*/  IMAD R0, R0, c[0x0][0x2b0], RZ ;  /* 0x0000ac0000007a24 */ /* 0x000fe200078e02ff */
[----:B------:R-:W-:Y:S01]  /*26f0*/  @!P3 LEA.HI.X R3, R198, R8, R15, 0x1, P0 ;  /* 0x00000008c603b211 */ /* 0x000fe200000f0c0f */
[----:B------:R-:W-:Y:S01]  /*2700*/  @!PT LDS RZ, [RZ] ;  /* 0x00000000fffff984 */ /* 0x000fe20000000800 */
[----:B------:R-:W-:Y:S01]  /*2710*/  @!PT LDS RZ, [RZ] ;  /* 0x00000000fffff984 */ /* 0x000fe20000000800 */
[----:B------:R-:W-:Y:S01]  /*2720*/  @!PT LDS RZ, [RZ] ;  /* 0x00000000fffff984 */ /* 0x000fe20000000800 */
[----:B------:R1:W-:Y:S02]  /*2730*/  @!P3 LDGSTS.E.BYPASS.LTC128B.128 [R187+0xf100], [R6.64], !P6 ;  /* 0x0f10000006bbbfae */ /* 0x0003e4000f101d46 */
[----:B------:R-:W-:-:S02]  /*2740*/  IMAD R0, R14, c[0x0][0x2b4], R0 ;  /* 0x0000ad000e007a24 */ /* 0x000fc400078e0200 */
[----:B------:R1:W-:Y:S01]  /*2750*/  @!P3 LDGSTS.E.BYPASS.LTC128B.128 [R187+0x13100], [R4.64], !P5 ;  /* 0x1310000004bbbfae */ /* 0x0003e2000e901d46 */
[----:B------:R-:W-:Y:S01]  /*2760*/  ISETP.GE.AND P5, PT, R192, c[0x0][0x1d4], PT ;  /* 0x00007500c0007a0c */ /* 0x000fe20003fa6270 */
[----:B------:R-:W-:Y:S02]  /*2770*/  IMAD.IADD R209, R205, 0x1, R0 ;  /* 0x00000001cdd17824 */ /* 0x000fe400078e0200 */
[----:B------:R1:W-:Y:S01]  /*2780*/  @!P3 LDGSTS.E.BYPASS.LTC128B.128 [R187+0x17100], [R2.64], !P4 ;  /* 0x1710000002bbbfae */ /* 0x0003e2000e101d46 */
[----:B------:R-:W-:Y:S02]  /*2790*/  ISETP.GE.AND P4, PT, R197, c[0x0][0x1d4], PT ;  /* 0x00007500c5007a0c */ /* 0x000fe40003f86270 */
[----:B------:R-:W-:Y:S01]  /*27a0*/  ISETP.GE.AND P3, PT, R198, c[0x0][0x1d4], PT ;  /* 0x00007500c6007a0c */ /* 0x000fe20003f66270 */
[----:B------:R-:W0:Y:S01]  /*27b0*/  LDGDEPBAR ;  /* 0x00000000000079af */ /* 0x000e220000000000 */
[----:B------:R-:W-:Y:S03]  /*27c0*/  WARPSYNC 0xffffffff ;  /* 0xffffffff00007948 */ /* 0x000fe60003800000 */
[----:B------:R-:W-:Y:S01]  /*27d0*/  IMAD.MOV.U32 R0, RZ, RZ, c[0x0][0x2b8] ;  /* 0x0000ae00ff007624 */ /* 0x000fe200078e00ff */
[----:B------:R-:W-:Y:S01]  /*27e0*/  BAR.SYNC.DEFER_BLOCKING 0x0 ;  /* 0x0000000000007b1d */ /* 0x000fe20000010000 */
[----:B-1----:R-:W-:-:S02]  /*27f0*/  IMAD R2, R104, 0x40, R105 ;  /* 0x0000004068027824 */ /* 0x002fc400078e0269 */
[----:B------:R-:W-:Y:S01]  /*2800*/  IMAD.MOV.U32 R188, RZ, RZ, RZ ;  /* 0x000000ffffbc7224 */ /* 0x000fe200078e00ff */
[----:B------:R-:W-:Y:S02]  /*2810*/  ISETP.NE.AND P0, PT, R0, 0x1, PT ;  /* 0x000000010000780c */ /* 0x000fe40003f05270 */
[C---:B------:R-:W-:Y:S02]  /*2820*/  ISETP.GE.AND P2, PT, R2.reuse, R16, PT ;  /* 0x000000100200720c */ /* 0x040fe40003f46270 */
[----:B------:R-:W-:Y:S02]  /*2830*/  IADD3 R2, R2, R201, RZ ;  /* 0x000000c902027210 */ /* 0x000fe40007ffe0ff */
[----:B------:R-:W-:-:S03]  /*2840*/  ISETP.GT.OR P2, PT, R105, 0x3f, P2 ;  /* 0x0000003f6900780c */ /* 0x000fc60001744670 */
[----:B------:R-:W-:-:S04]  /*2850*/  IMAD.MOV.U32 R0, RZ, RZ, R2 ;  /* 0x000000ffff007224 */ /* 0x000fc800078e0002 */
[----:B------:R-:W-:-:S05]  /*2860*/  @P0 IMAD.HI.U32 R3, R2, c[0x0][0x2bc], RZ ;  /* 0x0000af0002030a27 */ /* 0x000fca00078e00ff */
[----:B------:R-:W-:-:S04]  /*2870*/  @P0 SHF.R.U32.HI R0, RZ, c[0x0][0x2c0], R3 ;  /* 0x0000b000ff000a19 */ /* 0x000fc80000011603 */
[----:B------:R-:W-:-:S04]  /*2880*/  @!P2 IADD3 R3, P1, R0, R204, RZ ;  /* 0x000000cc0003a210 */ /* 0x000fc80007f3e0ff */
[----:B------:R-:W-:Y:S02]  /*2890*/  @!P2 LEA.HI.X.SX32 R5, R0, R209, 0x1, P1 ;  /* 0x000000d10005a211 */ /* 0x000fe400008f0eff */
[----:B------:R-:W-:-:S04]  /*28a0*/  @!P2 LEA R4, P1, R3, c[0x0][0x2a0], 0x2 ;  /* 0x0000a8000304aa11 */ /* 0x000fc800078210ff */
[----:B------:R-:W-:-:S05]  /*28b0*/  @!P2 LEA.HI.X R5, R3, c[0x0][0x2a4], R5, 0x2, P1 ;  /* 0x0000a9000305aa11 */ /* 0x000fca00008f1405 */
[----:B------:R-:W3:Y:S01]  /*28c0*/  @!P2 LDG.E R188, [R4.64] ;  /* 0x0000000604bca981 */ /* 0x000ee2000c1e1900 */
[----:B------:R-:W-:Y:S01]  /*28d0*/  IADD3 R0, -R0, RZ, RZ ;  /* 0x000000ff00007210 */ /* 0x000fe20007ffe1ff */
[----:B------:R-:W-:Y:S01]  /*28e0*/  IMAD.WIDE.U32 R202, R13, c[0x0][0x1e8], RZ ;  /* 0x00007a000dca7a25 */ /* 0x000fe200078e00ff */
[----:B------:R-:W-:Y:S01]  /*28f0*/  SHF.L.U64.HI R100, R192, 0x1, R18 ;  /* 0x00000001c0647819 */ /* 0x000fe20000010212 */
[----:B------:R-:W-:Y:S01]  /*2900*/  BSSY B0, `(.L_x_49) ;  /* 0x0000193000007945 */ /* 0x000fe20003800000 */
[----:B------:R-:W-:Y:S01]  /*2910*/  SHF.L.U32 R109, R198, 0x1, RZ ;  /* 0x00000001c66d7819 */ /* 0x000fe200000006ff */
[----:B------:R-:W-:Y:S01]  /*2920*/  IMAD R189, R0, c[0x0][0x2b8], R2 ;  /* 0x0000ae0000bd7a24 */ /* 0x000fe200078e0202 */
[----:B------:R-:W-:Y:S01]  /*2930*/  SHF.L.U64.HI R101, R197, 0x1, R17 ;  /* 0x00000001c5657819 */ /* 0x000fe20000010211 */
[----:B------:R-:W-:Y:S01]  /*2940*/  IMAD R208, R13, c[0x0][0x1ec], R203 ;  /* 0x00007b000dd07a24 */ /* 0x000fe200078e02cb */
[----:B------:R-:W-:Y:S01]  /*2950*/  SHF.L.U64.HI R102, R198, 0x1, R15 ;  /* 0x00000001c6667819 */ /* 0x000fe2000001020f */
[----:B------:R-:W-:Y:S01]  /*2960*/  IMAD.WIDE.U32 R2, R189, c[0x0][0x1e0], RZ ;  /* 0x00007800bd027a25 */ /* 0x000fe200078e00ff */
[----:B------:R-:W-:-:S03]  /*2970*/  SHF.R.S32.HI R6, RZ, 0x1f, R189 ;  /* 0x0000001fff067819 */ /* 0x000fc600000114bd */
[----:B------:R-:W-:Y:S02]  /*2980*/  IMAD R106, R104, -0x40, R16 ;  /* 0xffffffc0686a7824 */ /* 0x000fe400078e0210 */
[----:B------:R-:W-:Y:S02]  /*2990*/  IMAD R0, R6, c[0x0][0x1e0], RZ ;  /* 0x0000780006007a24 */ /* 0x000fe400078e02ff */
[----:B------:R-:W-:Y:S02]  /*29a0*/  IMAD.IADD R22, R106, 0x1, -R200 ;  /* 0x000000016a167824 */ /* 0x000fe400078e0ac8 */
[----:B------:R-:W-:Y:S02]  /*29b0*/  IMAD R0, R189, c[0x0][0x1e4], R0 ;  /* 0x00007900bd007a24 */ /* 0x000fe400078e0200 */
[----:B------:R-:W-:Y:S01]  /*29c0*/  IMAD R6, R6, c[0x0][0x208], RZ ;  /* 0x0000820006067a24 */ /* 0x000fe200078e02ff */
[----:B------:R-:W-:Y:S01]  /*29d0*/  ISETP.GE.AND P2, PT, R22, 0x1, PT ;  /* 0x000000011600780c */ /* 0x000fe20003f46270 */
[----:B------:R-:W-:-:S02]  /*29e0*/  IMAD.IADD R3, R3, 0x1, R0 ;  /* 0x0000000103037824 */ /* 0x000fc400078e0200 */
[----:B------:R-:W-:Y:S02]  /*29f0*/  IMAD R6, R189, c[0x0][0x20c], R6 ;  /* 0x00008300bd067a24 */ /* 0x000fe400078e0206 */
[----:B------:R-:W-:-:S04]  /*2a00*/  IMAD.WIDE.U32 R206, R13, c[0x0][0x210], RZ ;  /* 0x000084000dce7a25 */ /* 0x000fc800078e00ff */
[----:B------:R-:W-:Y:S02]  /*2a10*/  IMAD R210, R13, c[0x0][0x214], R207 ;  /* 0x000085000dd27a24 */ /* 0x000fe400078e02cf */
[----:B------:R-:W-:Y:S02]  /*2a20*/  IMAD.SHL.U32 R107, R192, 0x2, RZ ;  /* 0x00000002c06b7824 */ /* 0x000fe400078e00ff */
[----:B------:R-:W-:Y:S01]  /*2a30*/  IMAD.SHL.U32 R108, R197, 0x2, RZ ;  /* 0x00000002c56c7824 */ /* 0x000fe200078e00ff */
[----:B---3--:R-:W-:Y:S01]  /*2a40*/  SHF.R.S32.HI R7, RZ, 0x1f, R188 ;  /* 0x0000001fff077819 */ /* 0x008fe200000114bc */
[----:B------:R-:W-:-:S04]  /*2a50*/  IMAD.WIDE.U32 R2, R188, c[0x0][0x1f0], R2 ;  /* 0x00007c00bc027a25 */ /* 0x000fc800078e0002 */
[C---:B------:R-:W-:Y:S02]  /*2a60*/  IMAD R0, R7.reuse, c[0x0][0x1f0], RZ ;  /* 0x00007c0007007a24 */ /* 0x040fe400078e02ff */
[----:B------:R-:W-:Y:S02]  /*2a70*/  IMAD R7, R7, c[0x0][0x218], RZ ;  /* 0x0000860007077a24 */ /* 0x000fe400078e02ff */
[----:B------:R-:W-:Y:S01]  /*2a80*/  IMAD R4, R188, c[0x0][0x1f4], R0 ;  /* 0x00007d00bc047a24 */ /* 0x000fe200078e0200 */
[----:B------:R-:W-:Y:S01]  /*2a90*/  IADD3 R0, P1, R2, R202, RZ ;  /* 0x000000ca02007210 */ /* 0x000fe20007f3e0ff */
[----:B--2-4-:R-:W-:-:S03]  /*2aa0*/  IMAD R12, R188, c[0x0][0x21c], R7 ;  /* 0x00008700bc0c7a24 */ /* 0x014fc600078e0207 */
[----:B------:R-:W-:Y:S02]  /*2ab0*/  IADD3.X R2, R208, R3, R4, P1, !PT ;  /* 0x00000003d0027210 */ /* 0x000fe40000ffe404 */
[----:B------:R-:W-:-:S04]  /*2ac0*/  LEA R4, P1, R0, c[0x0][0x1c8], 0x1 ;  /* 0x0000720000047a11 */ /* 0x000fc800078208ff */
[----:B------:R-:W-:Y:S01]  /*2ad0*/  LEA.HI.X R11, R0, c[0x0][0x1cc], R2, 0x1, P1 ;  /* 0x00007300000b7a11 */ /* 0x000fe200008f0c02 */
[----:B------:R-:W-:Y:S01]  /*2ae0*/  IMAD.WIDE.U32 R2, R189, c[0x0][0x208], RZ ;  /* 0x00008200bd027a25 */ /* 0x000fe200078e00ff */
[----:B------:R-:W1:Y:S04]  /*2af0*/  SHFL.IDX PT, R0, R4, RZ, 0x181f ;  /* 0x00181fff04007589 */ /* 0x000e6800000e0000 */
[----:B------:R-:W2:Y:S01]  /*2b00*/  SHFL.IDX PT, R5, R11, RZ, 0x181f ;  /* 0x00181fff0b057589 */ /* 0x000ea200000e0000 */
[----:B------:R-:W-:-:S03]  /*2b10*/  IADD3 R3, R3, R6, RZ ;  /* 0x0000000603037210 */ /* 0x000fc60007ffe0ff */
[----:B------:R3:W4:Y:S02]  /*2b20*/  SHFL.IDX PT, R10, R4, 0x1, 0x181f ;  /* 0x00381f00040a7f89 */ /* 0x00072400000e0000 */
[----:B------:R-:W-:Y:S02]  /*2b30*/  IMAD.WIDE.U32 R2, R188, c[0x0][0x218], R2 ;  /* 0x00008600bc027a25 */ /* 0x000fe400078e0002 */
[----:B------:R-:W5:Y:S01]  /*2b40*/  SHFL.IDX PT, R11, R11, 0x1, 0x181f ;  /* 0x00381f000b0b7f89 */ /* 0x000f6200000e0000 */
[CC--:B-1----:R-:W-:Y:S02]  /*2b50*/  @P2 LEA R8, P6, R192.reuse, R0.reuse, 0x1 ;  /* 0x00000000c0082211 */ /* 0x0c2fe400078c08ff */
[C---:B------:R-:W-:Y:S02]  /*2b60*/  @P2 LEA R6, P1, R197.reuse, R0, 0x1 ;  /* 0x00000000c5062211 */ /* 0x040fe400078208ff */
[-C--:B--2---:R-:W-:Y:S02]  /*2b70*/  @P2 LEA.HI.X R9, R192, R5.reuse, R18, 0x1, P6 ;  /* 0x00000005c0092211 */ /* 0x084fe400030f0c12 */
[----:B------:R-:W-:-:S02]  /*2b80*/  @P2 LEA.HI.X R7, R197, R5, R17, 0x1, P1 ;  /* 0x00000005c5072211 */ /* 0x000fc400008f0c11 */
[----:B---3--:R-:W-:Y:S01]  /*2b90*/  @P2 LEA R4, P6, R198, R0, 0x1 ;  /* 0x00000000c6042211 */ /* 0x008fe200078c08ff */
[----:B------:R4:W-:Y:S01]  /*2ba0*/  @P2 LDGSTS.E.BYPASS.LTC128B.128 [R187+0x6100], [R8.64], !P5 ;  /* 0x0610000008bb2fae */ /* 0x0009e2000e901d46 */
[----:B------:R-:W-:Y:S02]  /*2bb0*/  IADD3 R0, P1, R2, R206, RZ ;  /* 0x000000ce02007210 */ /* 0x000fe40007f3e0ff */
[----:B------:R-:W-:Y:S01]  /*2bc0*/  @P2 LEA.HI.X R5, R198, R5, R15, 0x1, P6 ;  /* 0x00000005c6052211 */ /* 0x000fe200030f0c0f */
[----:B------:R1:W-:Y:S01]  /*2bd0*/  @P2 LDGSTS.E.BYPASS.LTC128B.128 [R187+0x8100], [R6.64], !P4 ;  /* 0x0810000006bb2fae */ /* 0x0003e2000e101d46 */
[----:B------:R-:W-:Y:S02]  /*2be0*/  ISETP.GE.AND P6, PT, R22, 0x21, PT ;  /* 0x000000211600780c */ /* 0x000fe40003fc6270 */
[----:B------:R-:W-:Y:S01]  /*2bf0*/  IADD3.X R2, R210, R3, R12, P1, !PT ;  /* 0x00000003d2027210 */ /* 0x000fe20000ffe40c */
[----:B------:R2:W-:Y:S01]  /*2c00*/  @P2 LDGSTS.E.BYPASS.LTC128B.128 [R187+0xa100], [R4.64], !P3 ;  /* 0x0a10000004bb2fae */ /* 0x0005e2000d901d46 */
[----:B------:R-:W-:-:S04]  /*2c10*/  LEA R3, P1, R0, c[0x0][0x1f8], 0x1 ;  /* 0x00007e0000037a11 */ /* 0x000fc800078208ff */
[----:B------:R-:W-:Y:S01]  /*2c20*/  LEA.HI.X R12, R0, c[0x0][0x1fc], R2, 0x1, P1 ;  /* 0x00007f00000c7a11 */ /* 0x000fe200008f0c02 */
[----:B------:R-:W-:Y:S04]  /*2c30*/  SHFL.IDX PT, R21, R3, 0x1, 0x181f ;  /* 0x00381f0003157f89 */ /* 0x000fe800000e0000 */
[----:B------:R3:W3:Y:S04]  /*2c40*/  SHFL.IDX PT, R0, R3, RZ, 0x181f ;  /* 0x00181fff03007589 */ /* 0x0006e800000e0000 */
[----:B------:R-:W3:Y:S04]  /*2c50*/  SHFL.IDX PT, R2, R12, RZ, 0x181f ;  /* 0x00181fff0c027589 */ /* 0x000ee800000e0000 */
[----:B------:R3:W3:Y:S01]  /*2c60*/  SHFL.IDX PT, R20, R12, 0x1, 0x181f ;  /* 0x00381f000c147f89 */ /* 0x0006e200000e0000 */
[----:B----4-:R-:W-:-:S04]  /*2c70*/  @P6 LEA R8, P2, R192, R10, 0x1 ;  /* 0x0000000ac0086211 */ /* 0x010fc800078408ff */
[-C--:B-----5:R-:W-:Y:S02]  /*2c80*/  @P6 LEA.HI.X R9, R192, R11.reuse, R18, 0x1, P2 ;  /* 0x0000000bc0096211 */ /* 0x0a0fe400010f0c12 */
[CC--:B-1----:R-:W-:Y:S02]  /*2c90*/  @P6 LEA R6, P2, R197.reuse, R10.reuse, 0x1 ;  /* 0x0000000ac5066211 */ /* 0x0c2fe400078408ff */
[C---:B--2---:R-:W-:Y:S01]  /*2ca0*/  @P6 LEA R4, P1, R198.reuse, R10, 0x1 ;  /* 0x0000000ac6046211 */ /* 0x044fe200078208ff */
[----:B------:R1:W-:Y:S01]  /*2cb0*/  @P6 LDGSTS.E.BYPASS.LTC128B.128 [R187+0x7100], [R8.64], !P5 ;  /* 0x0710000008bb6fae */ /* 0x0003e2000e901d46 */
[-C--:B------:R-:W-:Y:S02]  /*2cc0*/  @P6 LEA.HI.X R7, R197, R11.reuse, R17, 0x1, P2 ;  /* 0x0000000bc5076211 */ /* 0x080fe400010f0c11 */
[----:B------:R-:W-:Y:S02]  /*2cd0*/  @P6 LEA.HI.X R5, R198, R11, R15, 0x1, P1 ;  /* 0x0000000bc6056211 */ /* 0x000fe400008f0c0f */
[----:B---3--:R-:W-:Y:S01]  /*2ce0*/  IADD3 R3, R103, 0x20, RZ ;  /* 0x0000002067037810 */ /* 0x008fe20007ffe0ff */
[----:B------:R2:W-:Y:S04]  /*2cf0*/  @P6 LDGSTS.E.BYPASS.LTC128B.128 [R187+0x9100], [R6.64], !P4 ;  /* 0x0910000006bb6fae */ /* 0x0005e8000e101d46 */
[----:B------:R2:W-:Y:S02]  /*2d00*/  @P6 LDGSTS.E.BYPASS.LTC128B.128 [R187+0xb100], [R4.64], !P3 ;  /* 0x0b10000004bb6fae */ /* 0x0005e4000d901d46 */
[----:B------:R-:W-:-:S02]  /*2d10*/  R2P PR, R196, 0x6 ;  /* 0x00000006c4007804 */ /* 0x000fc40000000000 */
[----:B------:R-:W0:Y:S01]  /*2d20*/  LDGDEPBAR ;  /* 0x00000000000079af */ /* 0x000e220000000000 */
[----:B------:R-:W-:-:S05]  /*2d30*/  IADD3 R16, P6, R0, R107, RZ ;  /* 0x0000006b00107210 */ /* 0x000fca0007fde0ff */
[----:B------:R-:W-:Y:S01]  /*2d40*/  IMAD.X R17, R2, 0x1, R100, P6 ;  /* 0x0000000102117824 */ /* 0x000fe200030e0664 */
[----:B------:R-:W-:-:S04]  /*2d50*/  IADD3 R12, P6, R0, R109, RZ ;  /* 0x0000006d000c7210 */ /* 0x000fc80007fde0ff */
[----:B------:R-:W-:Y:S02]  /*2d60*/  @P1 IADD3 R3, R103, -0x20, RZ ;  /* 0xffffffe067031810 */ /* 0x000fe40007ffe0ff */
[----:B------:R-:W-:Y:S02]  /*2d70*/  IADD3 R14, P1, R0, R108, RZ ;  /* 0x0000006c000e7210 */ /* 0x000fe40007f3e0ff */
[----:B------:R-:W-:Y:S02]  /*2d80*/  IADD3.X R13, R2, R102, RZ, P6, !PT ;  /* 0x00000066020d7210 */ /* 0x000fe400037fe4ff */
[----:B------:R-:W-:Y:S01]  /*2d90*/  ISETP.GE.AND P6, PT, R192, c[0x0][0x1d4], PT ;  /* 0x00007500c0007a0c */ /* 0x000fe20003fc6270 */
[----:B------:R-:W-:Y:S01]  /*2da0*/  IMAD.X R15, R2, 0x1, R101, P1 ;  /* 0x00000001020f7824 */ /* 0x000fe200008e0665 */
[----:B------:R-:W-:Y:S02]  /*2db0*/  IADD3 R18, P1, R21, R107, RZ ;  /* 0x0000006b15127210 */ /* 0x000fe40007f3e0ff */
[----:B------:R-:W-:-:S02]  /*2dc0*/  MOV R0, 0x40 ;  /* 0x0000004000007802 */ /* 0x000fc40000000f00 */
[----:B------:R-:W-:Y:S01]  /*2dd0*/  IADD3 R2, R3, 0x4000, RZ ;  /* 0x0000400003027810 */ /* 0x000fe20007ffe0ff */
[----:B------:R-:W-:-:S04]  /*2de0*/  DEPBAR.LE SB0, 0x1 ;  /* 0x000080400000791a */ /* 0x000fc80000000000 */
[----:B------:R-:W-:-:S04]  /*2df0*/  DEPBAR.LE SB0, 0x0 ;  /* 0x000080000000791a */ /* 0x000fc80000000000 */
[----:B------:R-:W-:Y:S01]  /*2e00*/  BAR.SYNC.DEFER_BLOCKING 0x0 ;  /* 0x0000000000007b1d */ /* 0x000fe20000010000 */
[----:B------:R-:W-:Y:S01]  /*2e10*/  IMAD.X R19, R20, 0x1, R100, P1 ;  /* 0x0000000114137824 */ /* 0x000fe200008e0664 */
[----:B------:R-:W-:Y:S02]  /*2e20*/  ISETP.LT.OR P1, PT, R22, 0x1, P6 ;  /* 0x000000011600780c */ /* 0x000fe40003721670 */
[----:B------:R-:W-:Y:S02]  /*2e30*/  ISETP.GE.AND P6, PT, R197, c[0x0][0x1d4], PT ;  /* 0x00007500c5007a0c */ /* 0x000fe40003fc6270 */
[----:B------:R-:W-:-:S04]  /*2e40*/  SEL R0, R0, 0xffffffc0, !P2 ;  /* 0xffffffc000007807 */ /* 0x000fc80005000000 */
[----:B------:R-:W-:Y:S01]  /*2e50*/  IADD3 R176, R2, R0, RZ ;  /* 0x0000000002b07210 */ /* 0x000fe20007ffe0ff */
[----:B--2---:R-:W-:Y:S04]  /*2e60*/  LDSM.16.M88.4 R4, [R183] ;  /* 0x00000000b704783b */ /* 0x004fe80000000200 */
[----:B------:R-:W2:Y:S04]  /*2e70*/  LDSM.16.M88.4 R24, [R103] ;  /* 0x000000006718783b */ /* 0x000ea80000000200 */
[----:B------:R-:W3:Y:S04]  /*2e80*/  LDSM.16.M88.4 R40, [R103+0x800] ;  /* 0x000800006728783b */ /* 0x000ee80000000200 */
[----:B------:R-:W4:Y:S04]  /*2e90*/  LDSM.16.M88.4 R36, [R103+0x1000] ;  /* 0x001000006724783b */ /* 0x000f280000000200 */
[----:B------:R-:W5:Y:S04]  /*2ea0*/  LDSM.16.M88.4 R32, [R103+0x1800] ;  /* 0x001800006720783b */ /* 0x000f680000000200 */
[----:B-1----:R-:W-:Y:S04]  /*2eb0*/  LDSM.16.M88.4 R8, [R184] ;  /* 0x00000000b808783b */ /* 0x002fe80000000200 */
[----:B------:R-:W1:Y:S04]  /*2ec0*/  LDSM.16.M88.4 R48, [R3] ;  /* 0x000000000330783b */ /* 0x000e680000000200 */
[----:B------:R-:W1:Y:S04]  /*2ed0*/  LDSM.16.M88.4 R68, [R3+0x800] ;  /* 0x000800000344783b */ /* 0x000e680000000200 */
[----:B------:R-:W1:Y:S04]  /*2ee0*/  LDSM.16.M88.4 R84, [R3+0x1000] ;  /* 0x001000000354783b */ /* 0x000e680000000200 */
[----:B------:R-:W1:Y:S04]  /*2ef0*/  LDSM.16.M88.4 R92, [R3+0x1800] ;  /* 0x00180000035c783b */ /* 0x000e680000000200 */
[----:B------:R-:W-:Y:S01]  /*2f00*/  @!PT LDS RZ, [RZ] ;  /* 0x00000000fffff984 */ /* 0x000fe20000000800 */
[----:B------:R-:W-:Y:S01]  /*2f10*/  @!PT LDS RZ, [RZ] ;  /* 0x00000000fffff984 */ /* 0x000fe20000000800 */
[----:B------:R-:W-:Y:S01]  /*2f20*/  @!PT LDS RZ, [RZ] ;  /* 0x00000000fffff984 */ /* 0x000fe20000000800 */
[----:B------:R1:W-:Y:S01]  /*2f30*/  LDGSTS.E.BYPASS.LTC128B.128 [R187+0x100], [R16.64], !P1 ;  /* 0x0010000010bb7fae */ /* 0x0003e2000c901d46 */
[----:B------:R-:W-:-:S02]  /*2f40*/  ISETP.LT.OR P1, PT, R22, 0x1, P6 ;  /* 0x000000011600780c */ /* 0x000fc40003721670 */
[----:B------:R-:W-:Y:S01]  /*2f50*/  ISETP.GE.AND P6, PT, R198, c[0x0][0x1d4], PT ;  /* 0x00007500c6007a0c */ /* 0x000fe20003fc6270 */
[C---:B--2---:R-:W-:Y:S08]  /*2f60*/  HMMA.16816.F32.BF16 R28, R4.reuse, R26, RZ ;  /* 0x0000001a041c723c */ /* 0x044ff000000418ff */
[C---:B---3--:R-:W-:Y:S02]  /*2f70*/  HMMA.16816.F32.BF16 R44, R4.reuse, R40, RZ ;  /* 0x00000028042c723c */ /* 0x048fe400000418ff */
[----:B------:R2:W-:Y:S06]  /*2f80*/  LDGSTS.E.BYPASS.LTC128B.128 [R187+0x2100], [R14.64], !P1 ;  /* 0x021000000ebb7fae */ /* 0x0005ec000c901d46 */
[C---:B------:R-:W-:Y:S08]  /*2f90*/  HMMA.16816.F32.BF16 R40, R4.reuse, R42, RZ ;  /* 0x0000002a0428723c */ /* 0x040ff000000418ff */
[C---:B----4-:R-:W-:Y:S08]  /*2fa0*/  HMMA.16816.F32.BF16 R52, R4.reuse, R36, RZ ;  /* 0x000000240434723c */ /* 0x050ff000000418ff */
[----:B------:R-:W-:Y:S01]  /*2fb0*/  HMMA.16816.F32.BF16 R60, R4, R38, RZ ;  /* 0x00000026043c723c */ /* 0x000fe200000418ff */
[----:B--2---:R-:W-:-:S07]  /*2fc0*/  IADD3 R14, P1, R21, R108, RZ ;  /* 0x0000006c150e7210 */ /* 0x004fce0007f3e0ff */
[----:B-----5:R-:W-:Y:S01]  /*2fd0*/  HMMA.16816.F32.BF16 R64, R4, R32, RZ ;  /* 0x000000200440723c */ /* 0x020fe200000418ff */
[----:B------:R-:W-:Y:S02]  /*2fe0*/  IADD3.X R15, R20, R101, RZ, P1, !PT ;  /* 0x00000065140f7210 */ /* 0x000fe40000ffe4ff */
[C---:B------:R-:W-:Y:S02]  /*2ff0*/  ISETP.LT.OR P1, PT, R22.reuse, 0x1, P6 ;  /* 0x000000011600780c */ /* 0x040fe40003721670 */
[----:B------:R-:W-:-:S03]  /*3000*/  ISETP.LT.OR P6, PT, R22, 0x21, P6 ;  /* 0x000000211600780c */ /* 0x000fc600037c1670 */
[----:B------:R-:W-:Y:S08]  /*3010*/  HMMA.16816.F32.BF16 R56, R4, R34, RZ ;  /* 0x000000220438723c */ /* 0x000ff000000418ff */
[----:B------:R2:W-:Y:S01]  /*3020*/  LDGSTS.E.BYPASS.LTC128B.128 [R187+0x4100], [R12.64], !P1 ;  /* 0x041000000cbb7fae */ /* 0x0005e2000c901d46 */
[C---:B-1----:R-:W-:Y:S08]  /*3030*/  HMMA.16816.F32.BF16 R28, R8.reuse, R50, R28 ;  /* 0x00000032081c723c */ /* 0x042ff0000004181c */
[C---:B------:R-:W-:Y:S08]  /*3040*/  HMMA.16816.F32.BF16 R32, R8.reuse, R68, R44 ;  /* 0x000000440820723c */ /* 0x040ff0000004182c */
[C---:B------:R-:W-:Y:S08]  /*3050*/  HMMA.16816.F32.BF16 R36, R8.reuse, R70, R40 ;  /* 0x000000460824723c */ /* 0x040ff00000041828 */
[----:B------:R-:W-:Y:S01]  /*3060*/  HMMA.16816.F32.BF16 R40, R8, R84, R52 ;  /* 0x000000540828723c */ /* 0x000fe20000041834 */
[----:B--2---:R-:W-:-:S05]  /*3070*/  IADD3 R12, P1, R21, R109, RZ ;  /* 0x0000006d150c7210 */ /* 0x004fca0007f3e0ff */
[----:B------:R-:W-:Y:S01]  /*3080*/  IMAD.X R13, R20, 0x1, R102, P1 ;  /* 0x00000001140d7824 */ /* 0x000fe200008e0666 */
[----:B------:R-:W-:Y:S01]  /*3090*/  ISETP.GE.AND P1, PT, R192, c[0x0][0x1d4], PT ;  /* 0x00007500c0007a0c */ /* 0x000fe20003f26270 */
[----:B------:R-:W-:Y:S03]  /*30a0*/  HMMA.16816.F32.BF16 R52, R8, R92, R64 ;  /* 0x0000005c0834723c */ /* 0x000fe60000041840 */
[----:B------:R-:W-:-:S05]  /*30b0*/  ISETP.LT.OR P1, PT, R22, 0x21, P1 ;  /* 0x000000211600780c */ /* 0x000fca0000f21670 */
[----:B------:R-:W-:Y:S08]  /*30c0*/  HMMA.16816.F32.BF16 R44, R8, R94, R56 ;  /* 0x0000005e082c723c */ /* 0x000ff00000041838 */
[----:B------:R1:W-:Y:S01]  /*30d0*/  LDGSTS.E.BYPASS.LTC128B.128 [R187+0x1100], [R18.64], !P1 ;  /* 0x0110000012bb7fae */ /* 0x0003e2000c901d46 */
[----:B------:R-:W-:-:S04]  /*30e0*/  ISETP.GE.AND P1, PT, R197, c[0x0][0x1d4], PT ;  /* 0x00007500c5007a0c */ /* 0x000fc80003f26270 */
[----:B------:R-:W-:Y:S11]  /*30f0*/  ISETP.LT.OR P1, PT, R22, 0x21, P1 ;  /* 0x000000211600780c */ /* 0x000ff60000f21670 */
[----:B------:R-:W-:Y:S02]  /*3100*/  @!UPT UIADD3 URZ, URZ, URZ, URZ ;  /* 0x0000003f3f3ff290 */ /* 0x000fe4000fffe03f */
[----:B------:R2:W-:Y:S01]  /*3110*/  LDGSTS.E.BYPASS.LTC128B.128 [R187+0x3100], [R14.64], !P1 ;  /* 0x031000000ebb7fae */ /* 0x0005e2000c901d46 */
[----:B------:R-:W-:-:S03]  /*3120*/  ISETP.GT.AND P1, PT, R104, R199, PT ;  /* 0x000000c76800720c */ /* 0x000fc60003f24270 */
[----:B------:R2:W-:Y:S01]  /*3130*/  LDGSTS.E.BYPASS.LTC128B.128 [R187+0x5100], [R12.64], !P6 ;  /* 0x051000000cbb7fae */ /* 0x0005e2000f101d46 */
[----:B------:R-:W-:-:S03]  /*3140*/  ISETP.GT.AND P6, PT, R105, 0x3f, PT ;  /* 0x0000003f6900780c */ /* 0x000fc60003fc4270 */
[----:B------:R-:W-:Y:S01]  /*3150*/  LDSM.16.M88.4 R80, [R176+-0x4000] ;  /* 0xffc00000b050783b */ /* 0x000fe20000000200 */
[----:B-1----:R-:W-:Y:S03]  /*3160*/  HMMA.16816.F32.BF16 R16, R4, R24, RZ ;  /* 0x000000180410723c */ /* 0x002fe600000418ff */
[----:B------:R-:W-:Y:S04]  /*3170*/  LDSM.16.M88.4 R4, [R186] ;  /* 0x00000000ba04783b */ /* 0x000fe80000000200 */
[----:B------:R-:W-:Y:S01]  /*3180*/  IMAD.IADD R24, R103, 0x1, R0 ;  /* 0x0000000167187824 */ /* 0x000fe200078e0200 */
[----:B------:R-:W-:Y:S04]  /*3190*/  LDSM.16.M88.4 R88, [R176+-0x3800] ;  /* 0xffc80000b058783b */ /* 0x000fe80000000200 */
[----:B------:R-:W1:Y:S04]  /*31a0*/  LDSM.16.M88.4 R72, [R24+0x800] ;  /* 0x000800001848783b */ /* 0x000e680000000200 */
[----:B------:R-:W-:Y:S04]  /*31b0*/  LDSM.16.M88.4 R76, [R24+0x1000] ;  /* 0x00100000184c783b */ /* 0x000fe80000000200 */
[----:B------:R-:W-:Y:S04]  /*31c0*/  LDSM.16.M88.4 R68, [R24+0x1800] ;  /* 0x001800001844783b */ /* 0x000fe80000000200 */
[----:B--2---:R-:W2:Y:S01]  /*31d0*/  LDSM.16.M88.4 R12, [R24] ;  /* 0x00000000180c783b */ /* 0x004ea20000000200 */
[C---:B------:R-:W-:Y:S03]  /*31e0*/  HMMA.16816.F32.BF16 R20, R8.reuse, R48, R16 ;  /* 0x000000300814723c */ /* 0x040fe60000041810 */
[----:B------:R-:W3:Y:S04]  /*31f0*/  LDSM.16.M88.4 R16, [R185] ;  /* 0x00000000b910783b */ /* 0x000ee80000000200 */
[----:B------:R-:W4:Y:S01]  /*3200*/  LDSM.16.M88.4 R96, [R176+-0x3000] ;  /* 0xffd00000b060783b */ /* 0x000f220000000200 */
[----:B------:R-:W-:Y:S03]  /*3210*/  HMMA.16816.F32.BF16 R48, R8, R86, R60 ;  /* 0x000000560830723c */ /* 0x000fe6000004183c */
[----:B------:R-:W5:Y:S04]  /*3220*/  LDSM.16.M88.4 R60, [R176+-0x2800] ;  /* 0xffd80000b03c783b */ /* 0x000f680000000200 */
[----:B------:R-:W-:Y:S04]  /*3230*/  LDSM.16.M88.4 R64, [R103+0x2000] ;  /* 0x002000006740783b */ /* 0x000fe80000000200 */
[----:B------:R-:W-:Y:S04]  /*3240*/  LDSM.16.M88.4 R84, [R103+0x2800] ;  /* 0x002800006754783b */ /* 0x000fe80000000200 */
[----:B------:R-:W-:Y:S01]  /*3250*/  LDSM.16.M88.4 R92, [R103+0x3000] ;  /* 0x00300000675c783b */ /* 0x000fe20000000200 */
[C---:B-1----:R-:W-:Y:S03]  /*3260*/  HMMA.16816.F32.BF16 R32, R4.reuse, R72, R32 ;  /* 0x000000480420723c */ /* 0x042fe60000041820 */
[----:B------:R-:W0:Y:S05]  /*3270*/  LDGDEPBAR ;  /* 0x00000000000079af */ /* 0x000e2a0000000000 */
[C---:B------:R-:W-:Y:S01]  /*3280*/  HMMA.16816.F32.BF16 R36, R4.reuse, R74, R36 ;  /* 0x0000004a0424723c */ /* 0x040fe20000041824 */
[----:B------:R-:W-:Y:S07]  /*3290*/  LDSM.16.M88.4 R72, [R3+0x2000] ;  /* 0x002000000348783b */ /* 0x000fee0000000200 */
[C---:B--2---:R-:W-:Y:S08]  /*32a0*/  HMMA.16816.F32.BF16 R20, R4.reuse, R12, R20 ;  /* 0x0000000c0414723c */ /* 0x044ff00000041814 */
[C---:B------:R-:W-:Y:S01]  /*32b0*/  HMMA.16816.F32.BF16 R8, R4.reuse, R14, R28 ;  /* 0x0000000e0408723c */ /* 0x040fe2000004181c */
[----:B------:R-:W1:Y:S07]  /*32c0*/  LDSM.16.M88.4 R12, [R183+0x4000] ;  /* 0x00400000b70c783b */ /* 0x000e6e0000000200 */
[C---:B------:R-:W-:Y:S08]  /*32d0*/  HMMA.16816.F32.BF16 R40, R4.reuse, R76, R40 ;  /* 0x0000004c0428723c */ /* 0x040ff00000041828 */
[C---:B------:R-:W-:Y:S01]  /*32e0*/  HMMA.16816.F32.BF16 R48, R4.reuse, R78, R48 ;  /* 0x0000004e0430723c */ /* 0x040fe20000041830 */
[----:B------:R-:W-:Y:S07]  /*32f0*/  LDSM.16.M88.4 R76, [R24+0x2000] ;  /* 0x00200000184c783b */ /* 0x000fee0000000200 */
[C---:B------:R-:W-:Y:S08]  /*3300*/  HMMA.16816.F32.BF16 R56, R4.reuse, R68, R52 ;  /* 0x000000440438723c */ /* 0x040ff00000041834 */
[----:B------:R-:W-:Y:S01]  /*3310*/  HMMA.16816.F32.BF16 R44, R4, R70, R44 ;  /* 0x00000046042c723c */ /* 0x000fe2000004182c */
[----:B------:R-:W2:Y:S07]  /*3320*/  LDSM.16.M88.4 R68, [R103+0x3800] ;  /* 0x003800006744783b */ /* 0x000eae0000000200 */
[C---:B---3--:R-:W-:Y:S08]  /*3330*/  HMMA.16816.F32.BF16 R28, R16.reuse, R80, R20 ;  /* 0x00000050101c723c */ /* 0x048ff00000041814 */
[C---:B------:R-:W-:Y:S01]  /*3340*/  HMMA.16816.F32.BF16 R20, R16.reuse, R82, R8 ;  /* 0x000000521014723c */ /* 0x040fe20000041808 */
[----:B------:R-:W3:Y:S04]  /*3350*/  LDSM.16.M88.4 R8, [R184+0x4000] ;  /* 0x00400000b808783b */ /* 0x000ee80000000200 */
[----:B------:R-:W1:Y:S03]  /*3360*/  LDSM.16.M88.4 R80, [R3+0x2800] ;  /* 0x002800000350783b */ /* 0x000e660000000200 */
[C---:B------:R-:W-:Y:S08]  /*3370*/  HMMA.16816.F32.BF16 R4, R16.reuse, R88, R32 ;  /* 0x000000581004723c */ /* 0x040ff00000041820 */
[C---:B------:R-:W-:Y:S01]  /*3380*/  HMMA.16816.F32.BF16 R36, R16.reuse, R90, R36 ;  /* 0x0000005a1024723c */ /* 0x040fe20000041824 */
[----:B------:R-:W-:Y:S07]  /*3390*/  LDSM.16.M88.4 R88, [R24+0x3000] ;  /* 0x003000001858783b */ /* 0x000fee0000000200 */
[C---:B----4-:R-:W-:Y:S08]  /*33a0*/  HMMA.16816.F32.BF16 R40, R16.reuse, R96, R40 ;  /* 0x000000601028723c */ /* 0x050ff00000041828 */
[C---:B------:R-:W-:Y:S01]  /*33b0*/  HMMA.16816.F32.BF16 R48, R16.reuse, R98, R48 ;  /* 0x000000621030723c */ /* 0x040fe20000041830 */
[----:B------:R-:W4:Y:S07]  /*33c0*/  LDSM.16.M88.4 R96, [R3+0x3000] ;  /* 0x003000000360783b */ /* 0x000f2e0000000200 */
[C---:B-----5:R-:W-:Y:S08]  /*33d0*/  HMMA.16816.F32.BF16 R56, R16.reuse, R60, R56 ;  /* 0x0000003c1038723c */ /* 0x060ff00000041838 */
[----:B------:R-:W-:Y:S08]  /*33e0*/  HMMA.16816.F32.BF16 R44, R16, R62, R44 ;  /* 0x0000003e102c723c */ /* 0x000ff0000004182c */
[C---:B-1----:R-:W-:Y:S08]  /*33f0*/  HMMA.16816.F32.BF16 R32, R12.reuse, R64, R28 ;  /* 0x000000400c20723c */ /* 0x042ff0000004181c */
[C---:B------:R-:W-:Y:S01]  /*3400*/  HMMA.16816.F32.BF16 R28, R12.reuse, R66, R20 ;  /* 0x000000420c1c723c */ /* 0x040fe20000041814 */
[----:B------:R-:W1:Y:S07]  /*3410*/  LDSM.16.M88.4 R64, [R3+0x3800] ;  /* 0x003800000340783b */ /* 0x000e6e0000000200 */
[C---:B------:R-:W-:Y:S01]  /*3420*/  HMMA.16816.F32.BF16 R20, R12.reuse, R84, R4 ;  /* 0x000000540c14723c */ /* 0x040fe20000041804 */
[----:B------:R-:W5:Y:S07]  /*3430*/  LDSM.16.M88.4 R4, [R186+0x4000] ;  /* 0x00400000ba04783b */ /* 0x000f6e0000000200 */
[C---:B------:R-:W-:Y:S01]  /*3440*/  HMMA.16816.F32.BF16 R16, R12.reuse, R86, R36 ;  /* 0x000000560c10723c */ /* 0x040fe20000041824 */
[----:B------:R-:W1:Y:S07]  /*3450*/  LDSM.16.M88.4 R84, [R24+0x2800] ;  /* 0x002800001854783b */ /* 0x000e6e0000000200 */
[C---:B------:R-:W-:Y:S08]  /*3460*/  HMMA.16816.F32.BF16 R40, R12.reuse, R92, R40 ;  /* 0x0000005c0c28723c */ /* 0x040ff00000041828 */
[C---:B------:R-:W-:Y:S08]  /*3470*/  HMMA.16816.F32.BF16 R52, R12.reuse, R94, R48 ;  /* 0x0000005e0c34723c */ /* 0x040ff00000041830 */
[C---:B--2---:R-:W-:Y:S08]  /*3480*/  HMMA.16816.F32.BF16 R48, R12.reuse, R68, R56 ;  /* 0x000000440c30723c */ /* 0x044ff00000041838 */
[----:B------:R-:W-:Y:S01]  /*3490*/  HMMA.16816.F32.BF16 R44, R12, R70, R44 ;  /* 0x000000460c2c723c */ /* 0x000fe2000004182c */
[----:B------:R-:W2:Y:S07]  /*34a0*/  LDSM.16.M88.4 R68, [R24+0x3800] ;  /* 0x003800001844783b */ /* 0x000eae0000000200 */
[C---:B---3--:R-:W-:Y:S08]  /*34b0*/  HMMA.16816.F32.BF16 R36, R8.reuse, R72, R32 ;  /* 0x000000480824723c */ /* 0x048ff00000041820 */
[C---:B------:R-:W-:Y:S01]  /*34c0*/  HMMA.16816.F32.BF16 R32, R8.reuse, R74, R28 ;  /* 0x0000004a0820723c */ /* 0x040fe2000004181c */
[----:B------:R-:W-:Y:S07]  /*34d0*/  LDSM.16.M88.4 R72, [R176+-0x2000] ;  /* 0xffe00000b048783b */ /* 0x000fee0000000200 */
[C---:B------:R-:W-:Y:S01]  /*34e0*/  HMMA.16816.F32.BF16 R28, R8.reuse, R80, R20 ;  /* 0x00000050081c723c */ /* 0x040fe20000041814 */
[----:B------:R-:W3:Y:S07]  /*34f0*/  LDSM.16.M88.4 R20, [R185+0x4000] ;  /* 0x00400000b914783b */ /* 0x000eee0000000200 */
[C---:B------:R-:W-:Y:S01]  /*3500*/  HMMA.16816.F32.BF16 R16, R8.reuse, R82, R16 ;  /* 0x000000520810723c */ /* 0x040fe20000041810 */
[----:B------:R-:W2:Y:S07]  /*3510*/  LDSM.16.M88.4 R80, [R176+-0x1800] ;  /* 0xffe80000b050783b */ /* 0x000eae0000000200 */
[C---:B----4-:R-:W-:Y:S08]  /*3520*/  HMMA.16816.F32.BF16 R12, R8.reuse, R96, R40 ;  /* 0x00000060080c723c */ /* 0x050ff00000041828 */
[C---:B------:R-:W-:Y:S08]  /*3530*/  HMMA.16816.F32.BF16 R60, R8.reuse, R98, R52 ;  /* 0x00000062083c723c */ /* 0x040ff00000041834 */
[C---:B-1----:R-:W-:Y:S08]  /*3540*/  HMMA.16816.F32.BF16 R52, R8.reuse, R64, R48 ;  /* 0x000000400834723c */ /* 0x042ff00000041830 */
[----:B------:R-:W-:Y:S01]  /*3550*/  HMMA.16816.F32.BF16 R48, R8, R66, R44 ;  /* 0x000000420830723c */ /* 0x000fe2000004182c */
[----:B------:R-:W-:Y:S04]  /*3560*/  LDSM.16.M88.4 R64, [R103+0x4000] ;  /* 0x004000006740783b */ /* 0x000fe80000000200 */
[----:B------:R-:W-:Y:S03]  /*3570*/  LDSM.16.M88.4 R44, [R176+-0x1000] ;  /* 0xfff00000b02c783b */ /* 0x000fe60000000200 */
[C---:B-----5:R-:W-:Y:S08]  /*3580*/  HMMA.16816.F32.BF16 R40, R4.reuse, R76, R36 ;  /* 0x0000004c0428723c */ /* 0x060ff00000041824 */
[C---:B------:R-:W-:Y:S01]  /*3590*/  HMMA.16816.F32.BF16 R56, R4.reuse, R86, R16 ;  /* 0x000000560438723c */ /* 0x040fe20000041810 */
[----:B------:R-:W1:Y:S07]  /*35a0*/  LDSM.16.M88.4 R16, [R183+0x8000] ;  /* 0x00800000b710783b */ /* 0x000e6e0000000200 */
[C---:B------:R-:W-:Y:S08]  /*35b0*/  HMMA.16816.F32.BF16 R36, R4.reuse, R84, R28 ;  /* 0x000000540424723c */ /* 0x040ff0000004181c */
[C---:B------:R-:W-:Y:S01]  /*35c0*/  HMMA.16816.F32.BF16 R28, R4.reuse, R88, R12 ;  /* 0x00000058041c723c */ /* 0x040fe2000004180c */
[----:B------:R-:W-:Y:S07]  /*35d0*/  LDSM.16.M88.4 R12, [R184+0x8000] ;  /* 0x00800000b80c783b */ /* 0x000fee0000000200 */
[C---:B------:R-:W-:Y:S01]  /*35e0*/  HMMA.16816.F32.BF16 R8, R4.reuse, R90, R60 ;  /* 0x0000005a0408723c */ /* 0x040fe2000004183c */
[----:B------:R-:W4:Y:S04]  /*35f0*/  LDSM.16.M88.4 R88, [R176+-0x800] ;  /* 0xfff80000b058783b */ /* 0x000f280000000200 */
[----:B------:R-:W-:Y:S03]  /*3600*/  LDSM.16.M88.4 R60, [R176] ;  /* 0x00000000b03c783b */ /* 0x000fe60000000200 */
[C---:B------:R-:W-:Y:S01]  /*3610*/  HMMA.16816.F32.BF16 R32, R4.reuse, R78, R32 ;  /* 0x0000004e0420723c */ /* 0x040fe20000041820 */
[----:B------:R-:W-:Y:S07]  /*3620*/  LDSM.16.M88.4 R76, [R103+0x5800] ;  /* 0x00580000674c783b */ /* 0x000fee0000000200 */
[C---:B--2---:R-:W-:Y:S08]  /*3630*/  HMMA.16816.F32.BF16 R52, R4.reuse, R68, R52 ;  /* 0x000000440434723c */ /* 0x044ff00000041834 */
[----:B------:R-:W-:Y:S01]  /*3640*/  HMMA.16816.F32.BF16 R96, R4, R70, R48 ;  /* 0x000000460460723c */ /* 0x000fe20000041830 */
[----:B------:R-:W-:Y:S07]  /*3650*/  LDSM.16.M88.4 R48, [R103+0x5000] ;  /* 0x005000006730783b */ /* 0x000fee0000000200 */
[C---:B---3--:R-:W-:Y:S01]  /*3660*/  HMMA.16816.F32.BF16 R4, R20.reuse, R72, R40 ;  /* 0x000000481404723c */ /* 0x048fe20000041828 */
[----:B------:R-:W2:Y:S07]  /*3670*/  LDSM.16.M88.4 R40, [R3+0x4000] ;  /* 0x004000000328783b */ /* 0x000eae0000000200 */
[C---:B------:R-:W-:Y:S01]  /*3680*/  HMMA.16816.F32.BF16 R32, R20.reuse, R74, R32 ;  /* 0x0000004a1420723c */ /* 0x040fe20000041820 */
[----:B------:R-:W-:Y:S07]  /*3690*/  LDSM.16.M88.4 R72, [R3+0x4800] ;  /* 0x004800000348783b */ /* 0x000fee0000000200 */
[----:B------:R-:W-:Y:S01]  /*36a0*/  HMMA.16816.F32.BF16 R68, R20, R82, R56 ;  /* 0x000000521444723c */ /* 0x000fe20000041838 */
[----:B------:R-:W3:Y:S07]  /*36b0*/  LDSM.16.M88.4 R56, [R103+0x4800] ;  /* 0x004800006738783b */ /* 0x000eee0000000200 */
[----:B-1----:R-:W-:Y:S08]  /*36c0*/  HMMA.16816.F32.BF16 R4, R16, R64, R4 ;  /* 0x000000401004723c */ /* 0x002ff00000041804 */
[C---:B------:R-:W-:Y:S08]  /*36d0*/  HMMA.16816.F32.BF16 R36, R20.reuse, R80, R36 ;  /* 0x000000501424723c */ /* 0x040ff00000041824 */
[C---:B------:R-:W-:Y:S01]  /*36e0*/  HMMA.16816.F32.BF16 R80, R20.reuse, R46, R8 ;  /* 0x0000002e1450723c */ /* 0x040fe20000041808 */
[----:B------:R-:W-:Y:S07]  /*36f0*/  LDSM.16.M88.4 R8, [R186+0x8000] ;  /* 0x00800000ba08783b */ /* 0x000fee0000000200 */
[----:B----4-:R-:W-:Y:S01]  /*3700*/  HMMA.16816.F32.BF16 R92, R20, R88, R52 ;  /* 0x00000058145c723c */ /* 0x010fe20000041834 */
[----:B------:R-:W1:Y:S07]  /*3710*/  LDSM.16.M88.4 R52, [R24+0x4000] ;  /* 0x004000001834783b */ /* 0x000e6e0000000200 */
[----:B------:R-:W-:Y:S01]  /*3720*/  HMMA.16816.F32.BF16 R32, R16, R66, R32 ;  /* 0x000000421020723c */ /* 0x000fe20000041820 */
[----:B------:R-:W-:Y:S07]  /*3730*/  LDSM.16.M88.4 R64, [R24+0x4800] ;  /* 0x004800001840783b */ /* 0x000fee0000000200 */
[----:B------:R-:W-:Y:S08]  /*3740*/  HMMA.16816.F32.BF16 R84, R20, R44, R28 ;  /* 0x0000002c1454723c */ /* 0x000ff0000004181c */
[----:B--2---:R-:W-:Y:S01]  /*3750*/  HMMA.16816.F32.BF16 R28, R12, R40, R4 ;  /* 0x000000280c1c723c */ /* 0x004fe20000041804 */
[----:B------:R-:W2:Y:S07]  /*3760*/  LDSM.16.M88.4 R4, [R185+0x8000] ;  /* 0x00800000b904783b */ /* 0x000eae0000000200 */
[----:B---3--:R-:W-:Y:S08]  /*3770*/  HMMA.16816.F32.BF16 R36, R16, R56, R36 ;  /* 0x000000381024723c */ /* 0x008ff00000041824 */
[----:B------:R-:W-:Y:S08]  /*3780*/  HMMA.16816.F32.BF16 R32, R12, R42, R32 ;  /* 0x0000002a0c20723c */ /* 0x000ff00000041820 */
[----:B-1----:R-:W-:Y:S08]  /*3790*/  HMMA.16816.F32.BF16 R28, R8, R52, R28 ;  /* 0x00000034081c723c */ /* 0x002ff0000004181c */
[----:B------:R-:W-:Y:S01]  /*37a0*/  HMMA.16816.F32.BF16 R44, R16, R58, R68 ;  /* 0x0000003a102c723c */ /* 0x000fe20000041844 */
[----:B------:R-:W1:Y:S04]  /*37b0*/  LDSM.16.M88.4 R68, [R3+0x5000] ;  /* 0x005000000344783b */ /* 0x000e680000000200 */
[----:B------:R-:W3:Y:S03]  /*37c0*/  LDSM.16.M88.4 R56, [R176+0x800] ;  /* 0x00080000b038783b */ /* 0x000ee60000000200 */
[----:B------:R-:W-:Y:S08]  /*37d0*/  HMMA.16816.F32.BF16 R40, R12, R72, R36 ;  /* 0x000000480c28723c */ /* 0x000ff00000041824 */
[----:B------:R-:W-:Y:S08]  /*37e0*/  HMMA.16816.F32.BF16 R36, R8, R54, R32 ;  /* 0x000000360824723c */ /* 0x000ff00000041820 */
[----:B--2---:R-:W-:Y:S08]  /*37f0*/  HMMA.16816.F32.BF16 R52, R4, R60, R28 ;  /* 0x0000003c0434723c */ /* 0x004ff0000004181c */
[----:B------:R-:W-:Y:S08]  /*3800*/  HMMA.16816.F32.BF16 R28, R16, R48, R84 ;  /* 0x00000030101c723c */ /* 0x000ff00000041854 */
[----:B------:R-:W-:Y:S08]  /*3810*/  HMMA.16816.F32.BF16 R88, R20, R90, R96 ;  /* 0x0000005a1458723c */ /* 0x000ff00000041860 */
[----:B------:R-:W-:Y:S01]  /*3820*/  HMMA.16816.F32.BF16 R20, R12, R74, R44 ;  /* 0x0000004a0c14723c */ /* 0x000fe2000004182c */
[----:B------:R-:W-:-:S07]  /*3830*/  FMUL.FTZ R0, R52, c[0x0][0x320] ;  /* 0x0000c80034007a20 */ /* 0x000fce0000410000 */
[----:B------:R-:W-:Y:S08]  /*3840*/  HMMA.16816.F32.BF16 R32, R8, R64, R40 ;  /* 0x000000400820723c */ /* 0x000ff00000041828 */
[----:B------:R-:W-:Y:S01]  /*3850*/  HMMA.16816.F32.BF16 R48, R16, R50, R80 ;  /* 0x000000321030723c */ /* 0x000fe20000041850 */
[----:B------:R2:W4:Y:S07]  /*3860*/  MUFU.TANH R80, R0 ;  /* 0x0000000000507308 */ /* 0x00052e0000002400 */
[----:B------:R-:W-:Y:S01]  /*3870*/  HMMA.16816.F32.BF16 R40, R4, R62, R36 ;  /* 0x0000003e0428723c */ /* 0x000fe20000041824 */
[----:B------:R-:W5:Y:S07]  /*3880*/  LDSM.16.M88.4 R60, [R24+0x5000] ;  /* 0x00500000183c783b */ /* 0x000f6e0000000200 */
[----:B------:R-:W-:Y:S01]  /*3890*/  HMMA.16816.F32.BF16 R72, R16, R76, R92 ;  /* 0x0000004c1048723c */ /* 0x000fe2000004185c */
[----:B--2---:R-:W-:-:S04]  /*38a0*/  FMUL.FTZ R0, R53, c[0x0][0x320] ;  /* 0x0000c80035007a20 */ /* 0x004fc80000410000 */
[----:B------:R2:W2:Y:S03]  /*38b0*/  MUFU.TANH R76, R0 ;  /* 0x00000000004c7308 */ /* 0x0004a60000002400 */
[----:B-1----:R-:W-:Y:S08]  /*38c0*/  HMMA.16816.F32.BF16 R36, R12, R68, R28 ;  /* 0x000000440c24723c */ /* 0x002ff0000004181c */
[----:B------:R-:W-:Y:S01]  /*38d0*/  HMMA.16816.F32.BF16 R20, R8, R66, R20 ;  /* 0x000000420814723c */ /* 0x000fe20000041814 */
[----:B--2---:R-:W-:-:S07]  /*38e0*/  FMUL.FTZ R0, R54, c[0x0][0x320] ;  /* 0x0000c80036007a20 */ /* 0x004fce0000410000 */
[----:B------:R-:W-:Y:S01]  /*38f0*/  HMMA.16816.F32.BF16 R44, R12, R70, R48 ;  /* 0x000000460c2c723c */ /* 0x000fe20000041830 */
[----:B------:R1:W2:Y:S01]  /*3900*/  MUFU.TANH R68, R0 ;  /* 0x0000000000447308 */ /* 0x0002a20000002400 */
[----:B------:R-:W-:Y:S06]  /*3910*/  LDSM.16.M88.4 R48, [R176+0x1000] ;  /* 0x00100000b030783b */ /* 0x000fec0000000200 */
[----:B---3--:R-:W-:Y:S08]  /*3920*/  HMMA.16816.F32.BF16 R28, R4, R56, R32 ;  /* 0x00000038041c723c */ /* 0x008ff00000041820 */
[----:B-----5:R-:W-:Y:S01]  /*3930*/  HMMA.16816.F32.BF16 R36, R8, R60, R36 ;  /* 0x0000003c0824723c */ /* 0x020fe20000041824 */
[----:B-1----:R-:W-:-:S02]  /*3940*/  FMUL.FTZ R0, R55, c[0x0][0x320] ;  /* 0x0000c80037007a20 */ /* 0x002fc40000410000 */
[----:B------:R-:W1:Y:S02]  /*3950*/  LDSM.16.M88.4 R52, [R3+0x5800] ;  /* 0x005800000334783b */ /* 0x000e640000000200 */
[----:B------:R3:W1:Y:S03]  /*3960*/  MUFU.TANH R67, R0 ;  /* 0x0000000000437308 */ /* 0x0006660000002400 */
[----:B------:R-:W-:Y:S08]  /*3970*/  HMMA.16816.F32.BF16 R32, R4, R58, R20 ;  /* 0x0000003a0420723c */ /* 0x000ff00000041814 */
[----:B------:R-:W-:Y:S01]  /*3980*/  HMMA.16816.F32.BF16 R16, R16, R78, R88 ;  /* 0x0000004e1010723c */ /* 0x000fe20000041858 */
[----:B---3--:R-:W-:-:S04]  /*3990*/  FMUL.FTZ R0, R40, c[0x0][0x320] ;  /* 0x0000c80028007a20 */ /* 0x008fc80000410000 */
[----:B------:R3:W1:Y:S02]  /*39a0*/  MUFU.TANH R66, R0 ;  /* 0x0000000000427308 */ /* 0x0006640000002400 */
[----:B---3--:R-:W-:Y:S01]  /*39b0*/  FMUL.FTZ R0, R41, c[0x0][0x320] ;  /* 0x0000c80029007a20 */ /* 0x008fe20000410000 */
[C---:B-1----:R-:W-:Y:S05]  /*39c0*/  HMMA.16816.F32.BF16 R20, R12.reuse, R52, R72 ;  /* 0x000000340c14723c */ /* 0x042fea0000041848 */
[----:B------:R1:W3:Y:S11]  /*39d0*/  MUFU.TANH R65, R0 ;  /* 0x0000000000417308 */ /* 0x0002f60000002400 */
[----:B------:R-:W-:Y:S01]  /*39e0*/  HMMA.16816.F32.BF16 R12, R12, R54, R16 ;  /* 0x000000360c0c723c */ /* 0x000fe20000041810 */
[----:B-1----:R-:W-:-:S04]  /*39f0*/  FMUL.FTZ R0, R42, c[0x0][0x320] ;  /* 0x0000c8002a007a20 */ /* 0x002fc80000410000 */
[----:B------:R1:W1:Y:S02]  /*3a00*/  MUFU.TANH R64, R0 ;  /* 0x0000000000407308 */ /* 0x0002640000002400 */
[----:B-1----:R-:W-:Y:S02]  /*3a10*/  FMUL.FTZ R0, R43, c[0x0][0x320] ;  /* 0x0000c8002b007a20 */ /* 0x002fe40000410000 */
[----:B------:R1:W5:Y:S04]  /*3a20*/  LDSM.16.M88.4 R40, [R24+0x5800] ;  /* 0x005800001828783b */ /* 0x0003680000000200 */
[----:B------:R2:W1:Y:S02]  /*3a30*/  MUFU.TANH R60, R0 ;  /* 0x00000000003c7308 */ /* 0x0004640000002400 */
[----:B--2---:R-:W-:-:S06]  /*3a40*/  FMUL.FTZ R0, R28, c[0x0][0x320] ;  /* 0x0000c8001c007a20 */ /* 0x004fcc0000410000 */
[----:B------:R2:W2:Y:S01]  /*3a50*/  MUFU.TANH R57, R0 ;  /* 0x0000000000397308 */ /* 0x0004a20000002400 */
[----:B-1----:R-:W-:Y:S01]  /*3a60*/  HMMA.16816.F32.BF16 R24, R8, R62, R44 ;  /* 0x0000003e0818723c */ /* 0x002fe2000004182c */
[----:B--2---:R-:W-:-:S07]  /*3a70*/  FMUL.FTZ R0, R29, c[0x0][0x320] ;  /* 0x0000c8001d007a20 */ /* 0x004fce0000410000 */
[----:B-----5:R-:W-:Y:S01]  /*3a80*/  HMMA.16816.F32.BF16 R16, R8, R40, R20 ;  /* 0x000000280810723c */ /* 0x020fe20000041814 */
[----:B------:R1:W2:Y:S11]  /*3a90*/  MUFU.TANH R56, R0 ;  /* 0x0000000000387308 */ /* 0x0002b60000002400 */
[----:B------:R-:W-:Y:S04]  /*3aa0*/  @!UPT UIADD3 URZ, URZ, URZ, URZ ;  /* 0x0000003f3f3ff290 */ /* 0x000fe8000fffe03f */
[----:B------:R-:W-:Y:S08]  /*3ab0*/  HMMA.16816.F32.BF16 R20, R4, R50, R24 ;  /* 0x000000320414723c */ /* 0x000ff00000041818 */
[----:B------:R-:W-:Y:S01]  /*3ac0*/  HMMA.16816.F32.BF16 R8, R8, R42, R12 ;  /* 0x0000002a0808723c */ /* 0x000fe2000004180c */
[----:B-1----:R-:W-:-:S04]  /*3ad0*/  FMUL.FTZ R0, R30, c[0x0][0x320] ;  /* 0x0000c8001e007a20 */ /* 0x002fc80000410000 */
[----:B------:R1:W1:Y:S02]  /*3ae0*/  MUFU.TANH R52, R0 ;  /* 0x0000000000347308 */ /* 0x0002640000002400 */
[----:B-1----:R-:W-:Y:S02]  /*3af0*/  FMUL.FTZ R0, R31, c[0x0][0x320] ;  /* 0x0000c8001f007a20 */ /* 0x002fe40000410000 */
[----:B------:R-:W-:Y:S01]  /*3b00*/  HMMA.16816.F32.BF16 R28, R4, R48, R36 ;  /* 0x00000030041c723c */ /* 0x000fe20000041824 */
[----:B------:R-:W1:Y:S03]  /*3b10*/  LDSM.16.M88.4 R36, [R176+0x1800] ;  /* 0x00180000b024783b */ /* 0x000e660000000200 */
[----:B------:R5:W1:Y:S01]  /*3b20*/  MUFU.TANH R47, R0 ;  /* 0x00000000002f7308 */ /* 0x000a620000002400 */
[----:B------:R-:W-:-:S04]  /*3b30*/  DEPBAR.LE SB0, 0x0 ;  /* 0x000080000000791a */ /* 0x000fc80000000000 */
[----:B-----5:R-:W-:-:S04]  /*3b40*/  FMUL.FTZ R0, R32, c[0x0][0x320] ;  /* 0x0000c80020007a20 */ /* 0x020fc80000410000 */
[----:B------:R5:W1:Y:S02]  /*3b50*/  MUFU.TANH R46, R0 ;  /* 0x00000000002e7308 */ /* 0x000a640000002400 */
[----:B-----5:R-:W-:Y:S01]  /*3b60*/  FMUL.FTZ R0, R33, c[0x0][0x320] ;  /* 0x0000c80021007a20 */ /* 0x020fe20000410000 */
[C---:B-1----:R-:W-:Y:S05]  /*3b70*/  HMMA.16816.F32.BF16 R12, R4.reuse, R36, R16 ;  /* 0x00000024040c723c */ /* 0x042fea0000041810 */
[----:B------:R1:W1:Y:S03]  /*3b80*/  MUFU.TANH R48, R0 ;  /* 0x0000000000307308 */ /* 0x0002660000002400 */
[----:B------:R-:W-:Y:S01]  /*3b90*/  HMMA.16816.F32.BF16 R4, R4, R38, R8 ;  /* 0x000000260404723c */ /* 0x000fe20000041808 */
[----:B-1----:R-:W-:-:S04]  /*3ba0*/  FMUL.FTZ R0, R34, c[0x0][0x320] ;  /* 0x0000c80022007a20 */ /* 0x002fc80000410000 */
[----:B------:R1:W1:Y:S02]  /*3bb0*/  MUFU.TANH R45, R0 ;  /* 0x00000000002d7308 */ /* 0x0002640000002400 */
[----:B-1----:R-:W-:-:S06]  /*3bc0*/  FMUL.FTZ R0, R35, c[0x0][0x320] ;  /* 0x0000c80023007a20 */ /* 0x002fcc0000410000 */
        /* <DEDUP_REMOVED lines=32> */
[----:B------:R1:W1:Y:S01]  /*3dd0*/  MUFU.TANH R12, R0 ;  /* 0x00000000000c7308 */ /* 0x0002620000002400 */
[----:B------:R-:W-:Y:S06]  /*3de0*/  BAR.SYNC.DEFER_BLOCKING 0x0 ;  /* 0x0000000000007b1d */ /* 0x000fec0000010000 */
[----:B------:R-:W-:Y:S05]  /*3df0*/  @!P1 BRA `(.L_x_50) ;  /* 0x0000043000009947 */ /* 0x000fea0003800000 */
[----:B--234-:R-:W-:Y:S02]  /*3e00*/  IMAD R2, R104, 0x40, R201 ;  /* 0x0000004068027824 */ /* 0x01cfe400078e02c9 */
[----:B------:R-:W-:-:S03]  /*3e10*/  IMAD.MOV.U32 R188, RZ, RZ, RZ ;  /* 0x000000ffffbc7224 */ /* 0x000fc600078e00ff */
[----:B------:R-:W-:-:S05]  /*3e20*/  IADD3 R2, R2, -0x40, R105 ;  /* 0xffffffc002027810 */ /* 0x000fca0007ffe069 */
[----:B------:R-:W-:-:S04]  /*3e30*/  @P0 IMAD.HI.U32 R3, R2, c[0x0][0x2bc], RZ ;  /* 0x0000af0002030a27 */ /* 0x000fc800078e00ff */
[----:B-1----:R-:W-:Y:S01]  /*3e40*/  IMAD.MOV.U32 R0, RZ, RZ, R2 ;  /* 0x000000ffff007224 */ /* 0x002fe200078e0002 */
[----:B------:R-:W-:-:S04]  /*3e50*/  @P0 SHF.R.U32.HI R0, RZ, c[0x0][0x2c0], R3 ;  /* 0x0000b000ff000a19 */ /* 0x000fc80000011603 */
[----:B------:R-:W-:-:S04]  /*3e60*/  @!P6 IADD3 R3, P0, R0, R204, RZ ;  /* 0x000000cc0003e210 */ /* 0x000fc80007f1e0ff */
[----:B------:R-:W-:Y:S02]  /*3e70*/  @!P6 LEA.HI.X.SX32 R5, R0, R209, 0x1, P0 ;  /* 0x000000d10005e211 */ /* 0x000fe400000f0eff */
[----:B------:R-:W-:-:S04]  /*3e80*/  @!P6 LEA R4, P0, R3, c[0x0][0x2a0], 0x2 ;  /* 0x0000a8000304ea11 */ /* 0x000fc800078010ff */
[----:B------:R-:W-:-:S05]  /*3e90*/  @!P6 LEA.HI.X R5, R3, c[0x0][0x2a4], R5, 0x2, P0 ;  /* 0x0000a9000305ea11 */ /* 0x000fca00000f1405 */
[----:B------:R-:W2:Y:S01]  /*3ea0*/  @!P6 LDG.E R188, [R4.64] ;  /* 0x0000000604bce981 */ /* 0x000ea2000c1e1900 */
[----:B------:R-:W-:Y:S01]  /*3eb0*/  IMAD.MOV R0, RZ, RZ, -R0 ;  /* 0x000000ffff007224 */ /* 0x000fe200078e0a00 */
[----:B------:R-:W-:-:S03]  /*3ec0*/  SEL R11, RZ, 0x10, P3 ;  /* 0x00000010ff0b7807 */ /* 0x000fc60001800000 */
[----:B------:R-:W-:-:S04]  /*3ed0*/  IMAD R189, R0, c[0x0][0x2b8], R2 ;  /* 0x0000ae0000bd7a24 */ /* 0x000fc800078e0202 */
[----:B------:R-:W-:Y:S01]  /*3ee0*/  IMAD.WIDE.U32 R2, R189, c[0x0][0x1e0], RZ ;  /* 0x00007800bd027a25 */ /* 0x000fe200078e00ff */
[----:B------:R-:W-:-:S05]  /*3ef0*/  SHF.R.S32.HI R0, RZ, 0x1f, R189 ;  /* 0x0000001fff007819 */ /* 0x000fca00000114bd */
[----:B------:R-:W-:-:S04]  /*3f00*/  IMAD R0, R0, c[0x0][0x1e0], RZ ;  /* 0x0000780000007a24 */ /* 0x000fc800078e02ff */
[----:B------:R-:W-:-:S04]  /*3f10*/  IMAD R0, R189, c[0x0][0x1e4], R0 ;  /* 0x00007900bd007a24 */ /* 0x000fc800078e0200 */
[----:B------:R-:W-:Y:S01]  /*3f20*/  IMAD.IADD R3, R3, 0x1, R0 ;  /* 0x0000000103037824 */ /* 0x000fe200078e0200 */
[----:B--2---:R-:W-:-:S03]  /*3f30*/  SHF.R.S32.HI R0, RZ, 0x1f, R188 ;  /* 0x0000001fff007819 */ /* 0x004fc600000114bc */
[----:B------:R-:W-:-:S04]  /*3f40*/  IMAD.WIDE.U32 R2, R188, c[0x0][0x1f0], R2 ;  /* 0x00007c00bc027a25 */ /* 0x000fc800078e0002 */
[----:B------:R-:W-:Y:S01]  /*3f50*/  IMAD R4, R0, c[0x0][0x1f0], RZ ;  /* 0x00007c0000047a24 */ /* 0x000fe200078e02ff */
[----:B------:R-:W-:-:S03]  /*3f60*/  IADD3 R0, P1, R202, R2, RZ ;  /* 0x00000002ca007210 */ /* 0x000fc60007f3e0ff */
[----:B------:R-:W-:Y:S01]  /*3f70*/  IMAD R2, R188, c[0x0][0x1f4], R4 ;  /* 0x00007d00bc027a24 */ /* 0x000fe200078e0204 */
[----:B------:R-:W-:-:S04]  /*3f80*/  LEA R10, P0, R0, c[0x0][0x1c8], 0x1 ;  /* 0x00007200000a7a11 */ /* 0x000fc800078008ff */
[----:B------:R-:W-:-:S04]  /*3f90*/  IADD3.X R2, R208, R3, R2, P1, !PT ;  /* 0x00000003d0027210 */ /* 0x000fc80000ffe402 */
[----:B------:R-:W-:Y:S01]  /*3fa0*/  LEA.HI.X R5, R0, c[0x0][0x1cc], R2, 0x1, P0 ;  /* 0x0000730000057a11 */ /* 0x000fe200000f0c02 */
[----:B------:R-:W-:Y:S05]  /*3fb0*/  BRA.DIV ~URZ, `(.L_x_51) ;  /* 0x000099227f007947 */ /* 0x000fea000b800000 */
[----:B------:R1:W2:Y:S02]  /*3fc0*/  SHFL.IDX PT, R4, R5, RZ, 0x181f ;  /* 0x00181fff05047589 */ /* 0x0002a400000e0000 */
.L_x_132:
[----:B------:R-:W-:Y:S05]  /*3fd0*/  BRA.DIV ~URZ, `(.L_x_52) ;  /* 0x000099727f007947 */ /* 0x000fea000b800000 */
[----:B------:R-:W3:Y:S02]  /*3fe0*/  SHFL.IDX PT, R0, R10, RZ, 0x181f ;  /* 0x00181fff0a007589 */ /* 0x000ee400000e0000 */
[C---:B---3--:R-:W-:Y:S02]  /*3ff0*/  IADD3 R8, P2, R0.reuse, R107, RZ ;  /* 0x0000006b00087210 */ /* 0x048fe40007f5e0ff */
[C---:B------:R-:W-:Y:S02]  /*4000*/  IADD3 R6, P1, R0.reuse, R108, RZ ;  /* 0x0000006c00067210 */ /* 0x040fe40007f3e0ff */
[----:B------:R-:W-:Y:S01]  /*4010*/  IADD3 R2, P0, R0, R109, RZ ;  /* 0x0000006d00027210 */ /* 0x000fe20007f1e0ff */
[C---:B--2---:R-:W-:Y:S01]  /*4020*/  IMAD.X R9, R4.reuse, 0x1, R100, P2 ;  /* 0x0000000104097824 */ /* 0x044fe200010e0664 */
[----:B------:R-:W2:Y:S01]  /*4030*/  SHFL.IDX PT, R0, R10, 0x1, 0x181f ;  /* 0x00381f000a007f89 */ /* 0x000ea200000e0000 */
[----:B------:R-:W-:-:S02]  /*4040*/  IMAD.X R7, R4, 0x1, R101, P1 ;  /* 0x0000000104077824 */ /* 0x000fc400008e0665 */
[----:B------:R-:W-:Y:S01]  /*4050*/  IMAD.X R3, R4, 0x1, R102, P0 ;  /* 0x0000000104037824 */ /* 0x000fe200000e0666 */
[----:B------:R-:W-:Y:S01]  /*4060*/  @!PT LDS RZ, [RZ] ;  /* 0x00000000fffff984 */ /* 0x000fe20000000800 */
[----:B------:R3:W-:Y:S01]  /*4070*/  LDGSTS.E.BYPASS.LTC128B.128 [R187+0x6100], [R8.64], !P5 ;  /* 0x0610000008bb7fae */ /* 0x0007e2000e901d46 */
[----:B------:R-:W-:-:S03]  /*4080*/  SEL R4, RZ, 0x10, P5 ;  /* 0x00000010ff047807 */ /* 0x000fc60002800000 */
[----:B------:R4:W-:Y:S04]  /*4090*/  LDGSTS.E.BYPASS.LTC128B.128 [R187+0x8100], [R6.64], !P4 ;  /* 0x0810000006bb7fae */ /* 0x0009e8000e101d46 */
[----:B------:R4:W-:Y:S04]  /*40a0*/  LDGSTS.E.BYPASS.LTC128B.128 [R187+0xa100], [R2.64], !P3 ;  /* 0x0a10000002bb7fae */ /* 0x0009e8000d901d46 */
[----:B---3--:R3:W1:Y:S01]  /*40b0*/  SHFL.IDX PT, R8, R5, 0x1, 0x181f ;  /* 0x00381f0005087f89 */ /* 0x00866200000e0000 */
[----:B------:R-:W-:Y:S01]  /*40c0*/  IMAD.MOV.U32 R9, RZ, RZ, R11 ;  /* 0x000000ffff097224 */ /* 0x000fe200078e000b */
[----:B-1-3--:R-:W-:-:S02]  /*40d0*/  SEL R5, RZ, 0x10, P4 ;  /* 0x00000010ff057807 */ /* 0x00afc40002000000 */
.L_x_133:
[----:B--2-4-:R-:W-:Y:S02]  /*40e0*/  IADD3 R2, -R4, 0x10, RZ ;  /* 0x0000001004027810 */ /* 0x014fe40007ffe1ff */
[----:B------:R-:W-:-:S02]  /*40f0*/  IADD3 R3, -R5, 0x10, RZ ;  /* 0x0000001005037810 */ /* 0x000fc40007ffe1ff */
[----:B------:R-:W-:Y:S02]  /*4100*/  LOP3.LUT R2, R2, 0xf, RZ, 0xc0, !PT ;  /* 0x0000000f02027812 */ /* 0x000fe400078ec0ff */
[----:B------:R-:W-:Y:S02]  /*4110*/  IADD3 R7, -R9, 0x10, RZ ;  /* 0x0000001009077810 */ /* 0x000fe40007ffe1ff */
[----:B------:R-:W-:Y:S02]  /*4120*/  IADD3 R6, P3, P2, R2, R0, R107 ;  /* 0x0000000002067210 */ /* 0x000fe40007a7e06b */
[----:B------:R-:W-:Y:S02]  /*4130*/  LOP3.LUT R3, R3, 0xf, RZ, 0xc0, !PT ;  /* 0x0000000f03037812 */ /* 0x000fe400078ec0ff */
[----:B------:R-:W-:Y:S02]  /*4140*/  LOP3.LUT R2, R7, 0xf, RZ, 0xc0, !PT ;  /* 0x0000000f07027812 */ /* 0x000fe400078ec0ff */
[----:B------:R-:W-:-:S02]  /*4150*/  ISETP.NE.U32.AND P4, PT, R4, RZ, PT ;  /* 0x000000ff0400720c */ /* 0x000fc40003f85070 */
[----:B------:R-:W-:Y:S02]  /*4160*/  IADD3.X R7, RZ, R8, R100, P3, P2 ;  /* 0x00000008ff077210 */ /* 0x000fe40001fe4464 */
[----:B------:R-:W-:Y:S02]  /*4170*/  IADD3 R4, P1, P0, R3, R0, R108 ;  /* 0x0000000003047210 */ /* 0x000fe4000783e06c */
[----:B------:R-:W-:Y:S02]  /*4180*/  ISETP.NE.U32.AND P3, PT, R5, RZ, PT ;  /* 0x000000ff0500720c */ /* 0x000fe40003f65070 */
[----:B------:R-:W-:Y:S02]  /*4190*/  ISETP.NE.U32.AND P2, PT, R9, RZ, PT ;  /* 0x000000ff0900720c */ /* 0x000fe40003f45070 */
[----:B------:R-:W-:Y:S02]  /*41a0*/  IADD3.X R5, RZ, R8, R101, P1, P0 ;  /* 0x00000008ff057210 */ /* 0x000fe40000fe0465 */
[----:B------:R-:W-:Y:S01]  /*41b0*/  IADD3 R2, P1, P0, R2, R0, R109 ;  /* 0x0000000002027210 */ /* 0x000fe2000783e06d */
[----:B------:R-:W-:Y:S01]  /*41c0*/  @!PT LDS RZ, [RZ] ;  /* 0x00000000fffff984 */ /* 0x000fe20000000800 */
[----:B------:R-:W-:Y:S01]  /*41d0*/  @!PT LDS RZ, [RZ] ;  /* 0x00000000fffff984 */ /* 0x000fe20000000800 */
[----:B------:R-:W-:Y:S01]  /*41e0*/  @!PT LDS RZ, [RZ] ;  /* 0x00000000fffff984 */ /* 0x000fe20000000800 */
[----:B------:R1:W-:Y:S03]  /*41f0*/  LDGSTS.E.BYPASS.LTC128B.128.ZFILL [R187+0x7100], [R6.64], P4 ;  /* 0x0710000006bb7fae */ /* 0x0003e6000a141d46 */
[----:B------:R-:W-:-:S03]  /*4200*/  IADD3.X R3, RZ, R8, R102, P1, P0 ;  /* 0x00000008ff037210 */ /* 0x000fc60000fe0466 */
[----:B------:R1:W-:Y:S04]  /*4210*/  LDGSTS.E.BYPASS.LTC128B.128.ZFILL [R187+0x9100], [R4.64], P3 ;  /* 0x0910000004bb7fae */ /* 0x0003e80009941d46 */
[----:B------:R1:W-:Y:S02]  /*4220*/  LDGSTS.E.BYPASS.LTC128B.128.ZFILL [R187+0xb100], [R2.64], P2 ;  /* 0x0b10000002bb7fae */ /* 0x0003e40009141d46 */
.L_x_50:
[----:B--234-:R-:W-:Y:S05]  /*4230*/  BSYNC B0 ;  /* 0x0000000000007941 */ /* 0x01cfea0003800000 */
.L_x_49:
[----:B-1----:R-:W-:Y:S01]  /*4240*/  IMAD.IADD R0, R106, 0x1, -R222 ;  /* 0x000000016a007824 */ /* 0x002fe200078e0ade */
[----:B------:R-:W0:Y:S04]  /*4250*/  LDGDEPBAR ;  /* 0x00000000000079af */ /* 0x000e280000000000 */
[C---:B------:R-:W-:Y:S02]  /*4260*/  ISETP.GT.AND P0, PT, R0.reuse, RZ, PT ;  /* 0x000000ff0000720c */ /* 0x040fe40003f04270 */
[----:B------:R-:W-:-:S02]  /*4270*/  ISETP.GT.AND P4, PT, R0, 0x1, PT ;  /* 0x000000010000780c */ /* 0x000fc40003f84270 */
[----:B------:R-:W-:Y:S02]  /*4280*/  ISETP.GT.AND P3, PT, R0, 0x8, PT ;  /* 0x000000080000780c */ /* 0x000fe40003f64270 */
[----:B------:R-:W-:Y:S02]  /*4290*/  FSEL R6, R80, -INF , P0 ;  /* 0xff80000050067808 */ /* 0x000fe40000000000 */
[----:B------:R-:W-:Y:S02]  /*42a0*/  FSEL R7, R76, -INF , P4 ;  /* 0xff8000004c077808 */ /* 0x000fe40002000000 */
[----:B------:R-:W-:Y:S02]  /*42b0*/  FSEL R10, R68, -INF , P0 ;  /* 0xff800000440a7808 */ /* 0x000fe40000000000 */
[----:B------:R-:W-:Y:S02]  /*42c0*/  FSEL R11, R67, -INF , P4 ;  /* 0xff800000430b7808 */ /* 0x000fe40002000000 */
[----:B------:R-:W-:-:S02]  /*42d0*/  ISETP.GT.AND P2, PT, R0, 0x9, PT ;  /* 0x000000090000780c */ /* 0x000fc40003f44270 */
[----:B------:R-:W-:Y:S02]  /*42e0*/  FSEL R8, R66, -INF , P3 ;  /* 0xff80000042087808 */ /* 0x000fe40001800000 */
[----:B------:R-:W-:Y:S02]  /*42f0*/  FMNMX.FTZ R2, R6, R7, !PT ;  /* 0x0000000706027209 */ /* 0x000fe40007810000 */
[----:B------:R-:W-:Y:S02]  /*4300*/  FSEL R13, R64, -INF , P3 ;  /* 0xff800000400d7808 */ /* 0x000fe40001800000 */
[----:B------:R-:W-:Y:S02]  /*4310*/  FMNMX.FTZ R3, R10, R11, !PT ;  /* 0x0000000b0a037209 */ /* 0x000fe40007810000 */
[----:B------:R-:W-:Y:S02]  /*4320*/  ISETP.GT.AND P1, PT, R0, 0x10, PT ;  /* 0x000000100000780c */ /* 0x000fe40003f24270 */
[----:B------:R-:W-:-:S02]  /*4330*/  FSEL R9, R65, -INF , P2 ;  /* 0xff80000041097808 */ /* 0x000fc40001000000 */
[----:B------:R-:W-:Y:S02]  /*4340*/  FMNMX.FTZ R2, R8, R2, !PT ;  /* 0x0000000208027209 */ /* 0x000fe40007810000 */
[----:B------:R-:W-:Y:S02]  /*4350*/  FSEL R14, R60, -INF , P2 ;  /* 0xff8000003c0e7808 */ /* 0x000fe40001000000 */
[----:B------:R-:W-:Y:S02]  /*4360*/  FMNMX.FTZ R3, R13, R3, !PT ;  /* 0x000000030d037209 */ /* 0x000fe40007810000 */
[----:B------:R-:W-:Y:S02]  /*4370*/  ISETP.GT.AND P0, PT, R0, 0x11, PT ;  /* 0x000000110000780c */ /* 0x000fe40003f04270 */
[----:B------:R-:W-:Y:S02]  /*4380*/  FSEL R15, R57, -INF , P1 ;  /* 0xff800000390f7808 */ /* 0x000fe40000800000 */
[----:B------:R-:W-:-:S02]  /*4390*/  FMNMX.FTZ R2, R9, R2, !PT ;  /* 0x0000000209027209 */ /* 0x000fc40007810000 */
[----:B------:R-:W-:Y:S02]  /*43a0*/  FSEL R23, R52, -INF , P1 ;  /* 0xff80000034177808 */ /* 0x000fe40000800000 */
[----:B------:R-:W-:Y:S02]  /*43b0*/  FMNMX.FTZ R3, R14, R3, !PT ;  /* 0x000000030e037209 */ /* 0x000fe40007810000 */
[----:B------:R-:W-:Y:S02]  /*43c0*/  ISETP.GT.AND P4, PT, R0, 0x18, PT ;  /* 0x000000180000780c */ /* 0x000fe40003f84270 */
[----:B------:R-:W-:Y:S02]  /*43d0*/  FSEL R20, R56, -INF , P0 ;  /* 0xff80000038147808 */ /* 0x000fe40000000000 */
[----:B------:R-:W-:Y:S02]  /*43e0*/  FMNMX.FTZ R2, R15, R2, !PT ;  /* 0x000000020f027209 */ /* 0x000fe40007810000 */
[----:B------:R-:W-:-:S02]  /*43f0*/  FSEL R24, R47, -INF , P0 ;  /* 0xff8000002f187808 */ /* 0x000fc40000000000 */
[----:B------:R-:W-:Y:S02]  /*4400*/  FMNMX.FTZ R3, R23, R3, !PT ;  /* 0x0000000317037209 */ /* 0x000fe40007810000 */
[----:B------:R-:W-:Y:S02]  /*4410*/  ISETP.GT.AND P3, PT, R0, 0x19, PT ;  /* 0x000000190000780c */ /* 0x000fe40003f64270 */
[----:B------:R-:W-:Y:S02]  /*4420*/  FSEL R22, R46, -INF , P4 ;  /* 0xff8000002e167808 */ /* 0x000fe40002000000 */
[----:B------:R-:W-:Y:S02]  /*4430*/  FMNMX.FTZ R2, R20, R2, !PT ;  /* 0x0000000214027209 */ /* 0x000fe40007810000 */
[----:B------:R-:W-:Y:S02]  /*4440*/  FSEL R26, R45, -INF , P4 ;  /* 0xff8000002d1a7808 */ /* 0x000fe40002000000 */
[----:B------:R-:W-:-:S02]  /*4450*/  FMNMX.FTZ R3, R24, R3, !PT ;  /* 0x0000000318037209 */ /* 0x000fc40007810000 */
[----:B------:R-:W-:Y:S02]  /*4460*/  ISETP.GT.AND P2, PT, R0, 0x20, PT ;  /* 0x000000200000780c */ /* 0x000fe40003f44270 */
[----:B------:R-:W-:Y:S02]  /*4470*/  FSEL R21, R48, -INF , P3 ;  /* 0xff80000030157808 */ /* 0x000fe40001800000 */
[----:B------:R-:W-:Y:S02]  /*4480*/  FMNMX.FTZ R2, R22, R2, !PT ;  /* 0x0000000216027209 */ /* 0x000fe40007810000 */
[----:B------:R-:W-:Y:S02]  /*4490*/  FSEL R25, R44, -INF , P3 ;  /* 0xff8000002c197808 */ /* 0x000fe40001800000 */
[----:B------:R-:W-:Y:S02]  /*44a0*/  FMNMX.FTZ R3, R26, R3, !PT ;  /* 0x000000031a037209 */ /* 0x000fe40007810000 */
        /* <DEDUP_REMOVED lines=10> */
[----:B------:R-:W-:Y:S02]  /*4550*/  FSEL R89, R30, -INF , P0 ;  /* 0xff8000001e597808 */ /* 0x000fe40000000000 */
[----:B------:R-:W-:Y:S02]  /*4560*/  FSEL R73, R32, -INF , P0 ;  /* 0xff80000020497808 */ /* 0x000fe40000000000 */
[----:B------:R-:W-:-:S02]  /*4570*/  ISETP.GT.AND P4, PT, R0, 0x29, PT ;  /* 0x000000290000780c */ /* 0x000fc40003f84270 */
[C---:B------:R-:W-:Y:S02]  /*4580*/  ISETP.GT.AND P3, PT, R0.reuse, 0x30, PT ;  /* 0x000000300000780c */ /* 0x040fe40003f64270 */
[C---:B------:R-:W-:Y:S02]  /*4590*/  ISETP.GT.AND P2, PT, R0.reuse, 0x31, PT ;  /* 0x000000310000780c */ /* 0x040fe40003f44270 */
[C---:B------:R-:W-:Y:S02]  /*45a0*/  ISETP.GT.AND P1, PT, R0.reuse, 0x38, PT ;  /* 0x000000380000780c */ /* 0x040fe40003f24270 */
[----:B------:R-:W-:Y:S02]  /*45b0*/  ISETP.GT.AND P0, PT, R0, 0x39, PT ;  /* 0x000000390000780c */ /* 0x000fe40003f04270 */
[----:B------:R-:W-:Y:S02]  /*45c0*/  FMNMX.FTZ R0, R75, R2, !PT ;  /* 0x000000024b007209 */ /* 0x000fe40007810000 */
[----:B------:R-:W-:-:S02]  /*45d0*/  FMNMX.FTZ R2, R90, R3, !PT ;  /* 0x000000035a027209 */ /* 0x000fc40007810000 */
[----:B------:R-:W-:Y:S02]  /*45e0*/  FSEL R74, R31, -INF , P4 ;  /* 0xff8000001f4a7808 */ /* 0x000fe40002000000 */
[----:B------:R-:W-:Y:S02]  /*45f0*/  FSEL R72, R33, -INF , P4 ;  /* 0xff80000021487808 */ /* 0x000fe40002000000 */
[----:B------:R-:W-:Y:S02]  /*4600*/  FMNMX.FTZ R0, R73, R0, !PT ;  /* 0x0000000049007209 */ /* 0x000fe40007810000 */
[----:B------:R-:W-:Y:S02]  /*4610*/  FMNMX.FTZ R2, R89, R2, !PT ;  /* 0x0000000259027209 */ /* 0x000fe40007810000 */
[----:B------:R-:W-:Y:S02]  /*4620*/  FSEL R157, R27, -INF , P3 ;  /* 0xff8000001b9d7808 */ /* 0x000fe40001800000 */
[----:B------:R-:W-:-:S02]  /*4630*/  FSEL R155, R29, -INF , P3 ;  /* 0xff8000001d9b7808 */ /* 0x000fc40001800000 */
[----:B------:R-:W-:Y:S02]  /*4640*/  FMNMX.FTZ R0, R72, R0, !PT ;  /* 0x0000000048007209 */ /* 0x000fe40007810000 */
[----:B------:R-:W-:Y:S02]  /*4650*/  FMNMX.FTZ R2, R74, R2, !PT ;  /* 0x000000024a027209 */ /* 0x000fe40007810000 */
[----:B------:R-:W-:Y:S02]  /*4660*/  FSEL R156, R19, -INF , P2 ;  /* 0xff800000139c7808 */ /* 0x000fe40001000000 */
[----:B------:R-:W-:Y:S02]  /*4670*/  FSEL R153, R28, -INF , P2 ;  /* 0xff8000001c997808 */ /* 0x000fe40001000000 */
        /* <DEDUP_REMOVED lines=10> */
[----:B------:R-:W-:Y:S02]  /*4720*/  FMNMX.FTZ R4, R101, R0, !PT ;  /* 0x0000000065047209 */ /* 0x000fe40007810000 */
[----:B------:R-:W-:Y:S01]  /*4730*/  FMNMX.FTZ R5, R152, R2, !PT ;  /* 0x0000000298057209 */ /* 0x000fe20007810000 */
[----:B------:R-:W-:Y:S05]  /*4740*/  BRA.DIV ~URZ, `(.L_x_53) ;  /* 0x000094127f007947 */ /* 0x000fea000b800000 */
[----:B------:R-:W1:Y:S04]  /*4750*/  SHFL.BFLY PT, R0, R4, 0x2, 0x1f ;  /* 0x0c401f0004007f89 */ /* 0x000e6800000e0000 */
[----:B------:R-:W2:Y:S01]  /*4760*/  SHFL.BFLY PT, R3, R5, 0x2, 0x1f ;  /* 0x0c401f0005037f89 */ /* 0x000ea200000e0000 */
[----:B-1----:R-:W-:-:S02]  /*4770*/  FMNMX.FTZ R0, R4, R0, !PT ;  /* 0x0000000004007209 */ /* 0x002fc40007810000 */
[----:B--2---:R-:W-:-:S03]  /*4780*/  FMNMX.FTZ R5, R5, R3, !PT ;  /* 0x0000000305057209 */ /* 0x004fc60007810000 */
[----:B------:R-:W1:Y:S04]  /*4790*/  SHFL.BFLY PT, R2, R0, 0x1, 0x1f ;  /* 0x0c201f0000027f89 */ /* 0x000e6800000e0000 */
[----:B------:R2:W3:Y:S01]  /*47a0*/  SHFL.BFLY PT, R3, R5, 0x1, 0x1f ;  /* 0x0c201f0005037f89 */ /* 0x0004e200000e0000 */
[----:B-1----:R-:W-:-:S05]  /*47b0*/  FMNMX.FTZ R100, R0, R2, !PT ;  /* 0x0000000200647209 */ /* 0x002fca0007810000 */
.L_x_134:
[C---:B------:R-:W-:Y:S01]  /*47c0*/  FMUL.FTZ R2, R100.reuse, c[0x0][0x2d0] ;  /* 0x0000b40064027a20 */ /* 0x040fe20000410000 */
[----:B------:R-:W-:Y:S01]  /*47d0*/  FSETP.NEU.FTZ.AND P0, PT, R100, -INF , PT ;  /* 0xff8000006400780b */ /* 0x000fe20003f1d000 */
[----:B------:R-:W-:Y:S01]  /*47e0*/  WARPSYNC 0xffffffff ;  /* 0xffffffff00007948 */ /* 0x000fe20003800000 */
[----:B---3--:R-:W-:Y:S01]  /*47f0*/  FMNMX.FTZ R12, R3, R5, !PT ;  /* 0x00000005030c7209 */ /* 0x008fe20007810000 */
[----:B------:R-:W-:Y:S01]  /*4800*/  LDSM.16.MT88.4 R16, [R177] ;  /* 0x00000000b110783b */ /* 0x000fe20000004200 */
[----:B------:R-:W-:-:S02]  /*4810*/  FSEL R2, R2, RZ, P0 ;  /* 0x000000ff02027208 */ /* 0x000fc40000000000 */
[----:B------:R-:W-:Y:S01]  /*4820*/  FSETP.NEU.FTZ.AND P0, PT, R12, -INF , PT ;  /* 0xff8000000c00780b */ /* 0x000fe20003f1d000 */
[----:B------:R-:W-:Y:S02]  /*4830*/  LDSM.16.MT88.4 R32, [R180] ;  /* 0x00000000b420783b */ /* 0x000fe40000004200 */
[--C-:B------:R-:W-:Y:S02]  /*4840*/  FFMA.FTZ R0, R6, c[0x0][0x2d0], -R2.reuse ;  /* 0x0000b40006007a23 */ /* 0x100fe40000010802 */
[--C-:B------:R-:W-:Y:S01]  /*4850*/  FFMA.FTZ R3, R8, c[0x0][0x2d0], -R2.reuse ;  /* 0x0000b40008037a23 */ /* 0x100fe20000010802 */
[----:B------:R-:W-:Y:S01]  /*4860*/  LDSM.16.MT88.4 R44, [R178+0x800] ;  /* 0x00080000b22c783b */ /* 0x000fe20000004200 */
[----:B------:R1:W-:Y:S03]  /*4870*/  MUFU.EX2 R169, R0 ;  /* 0x0000000000a97308 */ /* 0x0003e60000000800 */
[----:B------:R-:W-:Y:S04]  /*4880*/  LDSM.16.MT88.4 R48, [R177+0x800] ;  /* 0x00080000b130783b */ /* 0x000fe80000004200 */
[----:B------:R-:W-:Y:S01]  /*4890*/  LDSM.16.MT88.4 R40, [R180+0x800] ;  /* 0x00080000b428783b */ /* 0x000fe20000004200 */
[----:B------:R3:W-:Y:S03]  /*48a0*/  MUFU.EX2 R173, R3 ;  /* 0x0000000300ad7308 */ /* 0x0007e60000000800 */
[----:B------:R-:W-:Y:S04]  /*48b0*/  LDSM.16.MT88.4 R64, [R178+0x2000] ;  /* 0x00200000b240783b */ /* 0x000fe80000004200 */
[----:B------:R-:W-:Y:S01]  /*48c0*/  LDSM.16.MT88.4 R60, [R177+0x2000] ;  /* 0x00200000b13c783b */ /* 0x000fe20000004200 */
[----:B-1----:R-:W-:-:S03]  /*48d0*/  FFMA.FTZ R0, R7, c[0x0][0x2d0], -R2 ;  /* 0x0000b40007007a23 */ /* 0x002fc60000010802 */
[----:B--2---:R-:W1:Y:S01]  /*48e0*/  LDSM.16.MT88.4 R4, [R178] ;  /* 0x00000000b204783b */ /* 0x004e620000004200 */
[----:B------:R2:W4:Y:S03]  /*48f0*/  MUFU.EX2 R168, R0 ;  /* 0x0000000000a87308 */ /* 0x0005260000000800 */
[----:B------:R-:W-:Y:S01]  /*4900*/  LDSM.16.MT88.4 R68, [R177+0x4000] ;  /* 0x00400000b144783b */ /* 0x000fe20000004200 */
[----:B---3--:R-:W-:-:S04]  /*4910*/  FFMA.FTZ R3, R9, c[0x0][0x2d0], -R2 ;  /* 0x0000b40009037a23 */ /* 0x008fc80000010802 */
[----:B------:R3:W5:Y:S01]  /*4920*/  MUFU.EX2 R172, R3 ;  /* 0x0000000300ac7308 */ /* 0x0007620000000800 */
[----:B--2---:R-:W-:Y:S01]  /*4930*/  FMUL.FTZ R0, R12, c[0x0][0x2d0] ;  /* 0x0000b4000c007a20 */ /* 0x004fe20000410000 */
[----:B----4-:R-:W-:-:S04]  /*4940*/  F2FP.BF16.PACK_AB R8, R168, R169 ;  /* 0x000000a9a808723e */ /* 0x010fc800000010ff */
[----:B------:R-:W-:-:S05]  /*4950*/  FSEL R0, R0, RZ, P0 ;  /* 0x000000ff00007208 */ /* 0x000fca0000000000 */
[----:B---3--:R-:W-:Y:S01]  /*4960*/  FFMA.FTZ R3, R10, c[0x0][0x2d0], -R0 ;  /* 0x0000b4000a037a23 */ /* 0x008fe20000010800 */
[----:B-----5:R-:W-:-:S03]  /*4970*/  F2FP.BF16.PACK_AB R10, R172, R173 ;  /* 0x000000adac0a723e */ /* 0x020fc600000010ff */
[----:B------:R2:W-:Y:S02]  /*4980*/  MUFU.EX2 R166, R3 ;  /* 0x0000000300a67308 */ /* 0x0005e40000000800 */
[----:B--2---:R-:W-:-:S06]  /*4990*/  FFMA.FTZ R3, R11, c[0x0][0x2d0], -R0 ;  /* 0x0000b4000b037a23 */ /* 0x004fcc0000010800 */
[----:B------:R2:W3:Y:S02]  /*49a0*/  MUFU.EX2 R165, R3 ;  /* 0x0000000300a57308 */ /* 0x0004e40000000800 */
[----:B--2---:R-:W-:Y:S01]  /*49b0*/  FFMA.FTZ R3, R13, c[0x0][0x2d0], -R0 ;  /* 0x0000b4000d037a23 */ /* 0x004fe20000010800 */
[----:B---3--:R-:W-:-:S05]  /*49c0*/  F2FP.BF16.PACK_AB R9, R165, R166 ;  /* 0x000000a6a509723e */ /* 0x008fca00000010ff */
[----:B------:R2:W-:Y:S02]  /*49d0*/  MUFU.EX2 R171, R3 ;  /* 0x0000000300ab7308 */ /* 0x0005e40000000800 */
[----:B--2---:R-:W-:-:S06]  /*49e0*/  FFMA.FTZ R3, R14, c[0x0][0x2d0], -R0 ;  /* 0x0000b4000e037a23 */ /* 0x004fcc0000010800 */
[----:B------:R2:W3:Y:S02]  /*49f0*/  MUFU.EX2 R170, R3 ;  /* 0x0000000300aa7308 */ /* 0x0004e40000000800 */
[----:B--2---:R-:W-:Y:S01]  /*4a00*/  FFMA.FTZ R3, R15, c[0x0][0x2d0], -R2 ;  /* 0x0000b4000f037a23 */ /* 0x004fe20000010802 */
[----:B---3--:R-:W-:-:S05]  /*4a10*/  F2FP.BF16.PACK_AB R11, R170, R171 ;  /* 0x000000abaa0b723e */ /* 0x008fca00000010ff */
[----:B------:R2:W-:Y:S02]  /*4a20*/  MUFU.EX2 R190, R3 ;  /* 0x0000000300be7308 */ /* 0x0005e40000000800 */
[C---:B-1----:R-:W-:Y:S08]  /*4a30*/  HMMA.16816.F32.BF16 R36, R8.reuse, R4, RZ ;  /* 0x000000040824723c */ /* 0x042ff000000418ff */
[----:B------:R-:W-:Y:S01]  /*4a40*/  HMMA.16816.F32.BF16 R56, R8, R16, RZ ;  /* 0x000000100838723c */ /* 0x000fe200000418ff */
[----:B--2---:R-:W-:-:S04]  /*4a50*/  FFMA.FTZ R3, R20, c[0x0][0x2d0], -R2 ;  /* 0x0000b40014037a23 */ /* 0x004fc80000010802 */
[----:B------:R1:W2:Y:S03]  /*4a60*/  MUFU.EX2 R195, R3 ;  /* 0x0000000300c37308 */ /* 0x0002a60000000800 */
[C---:B------:R-:W-:Y:S08]  /*4a70*/  HMMA.16816.F32.BF16 R52, R8.reuse, R18, RZ ;  /* 0x000000120834723c */ /* 0x040ff000000418ff */
[----:B------:R-:W-:Y:S01]  /*4a80*/  HMMA.16816.F32.BF16 R28, R8, R6, RZ ;  /* 0x00000006081c723c */ /* 0x000fe200000418ff */
[----:B-1----:R-:W-:-:S07]  /*4a90*/  FFMA.FTZ R3, R22, c[0x0][0x2d0], -R2 ;  /* 0x0000b40016037a23 */ /* 0x002fce0000010802 */
[----:B------:R-:W-:Y:S01]  /*4aa0*/  HMMA.16816.F32.BF16 R16, R8, R34, RZ ;  /* 0x000000220810723c */ /* 0x000fe200000418ff */
[----:B--2---:R-:W-:Y:S01]  /*4ab0*/  F2FP.BF16.PACK_AB R4, R195, R190 ;  /* 0x000000bec304723e */ /* 0x004fe200000010ff */
[----:B------:R1:W-:Y:S02]  /*4ac0*/  MUFU.EX2 R191, R3 ;  /* 0x0000000300bf7308 */ /* 0x0003e40000000800 */
[----:B-1----:R-:W-:-:S06]  /*4ad0*/  FFMA.FTZ R3, R21, c[0x0][0x2d0], -R2 ;  /* 0x0000b40015037a23 */ /* 0x002fcc0000010802 */
[----:B------:R1:W2:Y:S02]  /*4ae0*/  MUFU.EX2 R219, R3 ;  /* 0x0000000300db7308 */ /* 0x0002a40000000800 */
[--C-:B-1----:R-:W-:Y:S01]  /*4af0*/  FFMA.FTZ R3, R23, c[0x0][0x2d0], -R0.reuse ;  /* 0x0000b40017037a23 */ /* 0x102fe20000010800 */
[----:B--2---:R-:W-:Y:S01]  /*4b00*/  F2FP.BF16.PACK_AB R6, R219, R191 ;  /* 0x000000bfdb06723e */ /* 0x004fe200000010ff */
[----:B------:R-:W-:Y:S04]  /*4b10*/  HMMA.16816.F32.BF16 R20, R8, R32, RZ ;  /* 0x000000200814723c */ /* 0x000fe800000418ff */
[----:B------:R1:W-:Y:S02]  /*4b20*/  MUFU.EX2 R175, R3 ;  /* 0x0000000300af7308 */ /* 0x0003e40000000800 */
[----:B-1----:R-:W-:-:S06]  /*4b30*/  FFMA.FTZ R3, R24, c[0x0][0x2d0], -R0 ;  /* 0x0000b40018037a23 */ /* 0x002fcc0000010800 */
[----:B------:R1:W2:Y:S02]  /*4b40*/  MUFU.EX2 R182, R3 ;  /* 0x0000000300b67308 */ /* 0x0002a40000000800 */
[----:B-1----:R-:W-:Y:S01]  /*4b50*/  FFMA.FTZ R3, R26, c[0x0][0x2d0], -R0 ;  /* 0x0000b4001a037a23 */ /* 0x002fe20000010800 */
[----:B--2---:R-:W-:-:S05]  /*4b60*/  F2FP.BF16.PACK_AB R5, R182, R175 ;  /* 0x000000afb605723e */ /* 0x004fca00000010ff */
[----:B------:R1:W-:Y:S02]  /*4b70*/  MUFU.EX2 R174, R3 ;  /* 0x0000000300ae7308 */ /* 0x0003e40000000800 */
[----:B-1----:R-:W-:Y:S02]  /*4b80*/  FFMA.FTZ R3, R25, c[0x0][0x2d0], -R0 ;  /* 0x0000b40019037a23 */ /* 0x002fe40000010800 */
[----:B------:R-:W1:Y:S04]  /*4b90*/  LDSM.16.MT88.4 R24, [R179] ;  /* 0x00000000b318783b */ /* 0x000e680000004200 */
[----:B------:R-:W2:Y:S02]  /*4ba0*/  MUFU.EX2 R181, R3 ;  /* 0x0000000300b57308 */ /* 0x000ea40000000800 */
[----:B--2---:R-:W-:Y:S01]  /*4bb0*/  F2FP.BF16.PACK_AB R7, R181, R174 ;  /* 0x000000aeb507723e */ /* 0x004fe200000010ff */
[----:B------:R-:W-:-:S05]  /*4bc0*/  FFMA.FTZ R3, R88, c[0x0][0x2d0], -R2 ;  /* 0x0000b40058037a23 */ /* 0x000fca0000010802 */
[----:B------:R2:W-:Y:S01]  /*4bd0*/  MUFU.EX2 R160, R3 ;  /* 0x0000000300a07308 */ /* 0x0005e20000000800 */
[C---:B------:R-:W-:Y:S01]  /*4be0*/  HMMA.16816.F32.BF16 R144, R4.reuse, R44, R36 ;  /* 0x0000002c0490723c */ /* 0x040fe20000041824 */
[----:B------:R-:W3:Y:S07]  /*4bf0*/  LDSM.16.MT88.4 R36, [R178+0x2800] ;  /* 0x00280000b224783b */ /* 0x000eee0000004200 */
[----:B------:R-:W-:Y:S01]  /*4c00*/  HMMA.16816.F32.BF16 R132, R4, R48, R56 ;  /* 0x000000300484723c */ /* 0x000fe20000041838 */
[----:B------:R-:W4:Y:S01]  /*4c10*/  LDSM.16.MT88.4 R56, [R179+0x2000] ;  /* 0x00200000b338783b */ /* 0x000f220000004200 */
[----:B--2---:R-:W-:-:S06]  /*4c20*/  FFMA.FTZ R3, R75, c[0x0][0x2d0], -R2 ;  /* 0x0000b4004b037a23 */ /* 0x004fcc0000010802 */
[C---:B------:R-:W-:Y:S01]  /*4c30*/  HMMA.16816.F32.BF16 R124, R4.reuse, R50, R52 ;  /* 0x00000032047c723c */ /* 0x040fe20000041834 */
[----:B------:R-:W2:Y:S01]  /*4c40*/  LDSM.16.MT88.4 R52, [R179+0x800] ;  /* 0x00080000b334783b */ /* 0x000ea20000004200 */
[----:B------:R5:W1:Y:S03]  /*4c50*/  MUFU.EX2 R163, R3 ;  /* 0x0000000300a37308 */ /* 0x000a660000000800 */
[----:B------:R-:W-:Y:S03]  /*4c60*/  LDSM.16.MT88.4 R48, [R180+0x2000] ;  /* 0x00200000b430783b */ /* 0x000fe60000004200 */
[----:B------:R-:W-:Y:S08]  /*4c70*/  HMMA.16816.F32.BF16 R136, R4, R42, R16 ;  /* 0x0000002a0488723c */ /* 0x000ff00000041810 */
[----:B------:R-:W-:Y:S01]  /*4c80*/  HMMA.16816.F32.BF16 R16, R8, R66, RZ ;  /* 0x000000420810723c */ /* 0x000fe200000418ff */
[----:B-----5:R-:W-:-:S04]  /*4c90*/  FFMA.FTZ R3, R73, c[0x0][0x2d0], -R2 ;  /* 0x0000b40049037a23 */ /* 0x020fc80000010802 */
[----:B------:R5:W-:Y:S03]  /*4ca0*/  MUFU.EX2 R162, R3 ;  /* 0x0000000300a27308 */ /* 0x000be60000000800 */
[----:B------:R-:W-:Y:S01]  /*4cb0*/  HMMA.16816.F32.BF16 R140, R4, R40, R20 ;  /* 0x00000028048c723c */ /* 0x000fe20000041814 */
[----:B------:R-:W-:Y:S07]  /*4cc0*/  LDSM.16.MT88.4 R40, [R177+0x2800] ;  /* 0x00280000b128783b */ /* 0x000fee0000004200 */
[----:B------:R-:W-:Y:S01]  /*4cd0*/  HMMA.16816.F32.BF16 R20, R8, R64, RZ ;  /* 0x000000400814723c */ /* 0x000fe200000418ff */
[----:B------:R-:W2:Y:S01]  /*4ce0*/  LDSM.16.MT88.4 R64, [R179+0x2800] ;  /* 0x00280000b340783b */ /* 0x000ea20000004200 */
[----:B-----5:R-:W-:-:S06]  /*4cf0*/  FFMA.FTZ R3, R72, c[0x0][0x2d0], -R2 ;  /* 0x0000b40048037a23 */ /* 0x020fcc0000010802 */
[----:B-1----:R-:W-:Y:S01]  /*4d00*/  HMMA.16816.F32.BF16 R32, R8, R26, RZ ;  /* 0x0000001a0820723c */ /* 0x002fe200000418ff */
[----:B------:R1:W5:Y:S07]  /*4d10*/  MUFU.EX2 R164, R3 ;  /* 0x0000000300a47308 */ /* 0x00036e0000000800 */
[----:B---3--:R-:W-:Y:S08]  /*4d20*/  HMMA.16816.F32.BF16 R104, R4, R38, R16 ;  /* 0x000000260468723c */ /* 0x008ff00000041810 */
[----:B----4-:R-:W-:Y:S01]  /*4d30*/  HMMA.16816.F32.BF16 R16, R8, R56, RZ ;  /* 0x000000380810723c */ /* 0x010fe200000418ff */
[----:B-1----:R-:W-:-:S04]  /*4d40*/  FFMA.FTZ R3, R91, c[0x0][0x2d0], -R0 ;  /* 0x0000b4005b037a23 */ /* 0x002fc80000010800 */
[----:B------:R1:W-:Y:S03]  /*4d50*/  MUFU.EX2 R15, R3 ;  /* 0x00000003000f7308 */ /* 0x0003e60000000800 */
[C---:B------:R-:W-:Y:S08]  /*4d60*/  HMMA.16816.F32.BF16 R116, R4.reuse, R46, R28 ;  /* 0x0000002e0474723c */ /* 0x040ff0000004181c */
[----:B------:R-:W-:Y:S01]  /*4d70*/  HMMA.16816.F32.BF16 R120, R4, R36, R20 ;  /* 0x000000240478723c */ /* 0x000fe20000041814 */
[----:B------:R-:W3:Y:S01]  /*4d80*/  LDSM.16.MT88.4 R36, [R177+0x4800] ;  /* 0x00480000b124783b */ /* 0x000ee20000004200 */
[----:B-1----:R-:W-:-:S06]  /*4d90*/  FFMA.FTZ R3, R90, c[0x0][0x2d0], -R0 ;  /* 0x0000b4005a037a23 */ /* 0x002fcc0000010800 */
[----:B------:R-:W-:Y:S01]  /*4da0*/  HMMA.16816.F32.BF16 R28, R8, R60, RZ ;  /* 0x0000003c081c723c */ /* 0x000fe200000418ff */
[----:B------:R1:W4:Y:S07]  /*4db0*/  MUFU.EX2 R159, R3 ;  /* 0x00000003009f7308 */ /* 0x00032e0000000800 */
[----:B--2---:R-:W-:Y:S01]  /*4dc0*/  HMMA.16816.F32.BF16 R112, R4, R54, R32 ;  /* 0x000000360470723c */ /* 0x004fe20000041820 */
[----:B------:R-:W2:Y:S07]  /*4dd0*/  LDSM.16.MT88.4 R32, [R178+0x4000] ;  /* 0x00400000b220783b */ /* 0x000eae0000004200 */
[----:B------:R-:W-:Y:S01]  /*4de0*/  HMMA.16816.F32.BF16 R44, R8, R24, RZ ;  /* 0x00000018082c723c */ /* 0x000fe200000418ff */
[----:B-1----:R-:W-:-:S04]  /*4df0*/  FFMA.FTZ R3, R89, c[0x0][0x2d0], -R0 ;  /* 0x0000b40059037a23 */ /* 0x002fc80000010800 */
[----:B------:R1:W-:Y:S03]  /*4e00*/  MUFU.EX2 R158, R3 ;  /* 0x00000003009e7308 */ /* 0x0003e60000000800 */
[----:B------:R-:W-:Y:S08]  /*4e10*/  HMMA.16816.F32.BF16 R84, R4, R64, R16 ;  /* 0x000000400454723c */ /* 0x000ff00000041810 */
[----:B------:R-:W-:Y:S01]  /*4e20*/  HMMA.16816.F32.BF16 R16, R8, R68, RZ ;  /* 0x000000440810723c */ /* 0x000fe200000418ff */
[----:B-1----:R-:W-:-:S07]  /*4e30*/  FFMA.FTZ R3, R74, c[0x0][0x2d0], -R0 ;  /* 0x0000b4004a037a23 */ /* 0x002fce0000010800 */
[----:B------:R-:W-:Y:S01]  /*4e40*/  HMMA.16816.F32.BF16 R24, R8, R62, RZ ;  /* 0x0000003e0818723c */ /* 0x000fe200000418ff */
[----:B------:R-:W1:Y:S01]  /*4e50*/  LDSM.16.MT88.4 R60, [R180+0x2800] ;  /* 0x00280000b43c783b */ /* 0x000e620000004200 */
[----:B------:R2:W1:Y:S06]  /*4e60*/  MUFU.EX2 R161, R3 ;  /* 0x0000000300a17308 */ /* 0x00046c0000000800 */
[C---:B------:R-:W-:Y:S01]  /*4e70*/  HMMA.16816.F32.BF16 R128, R4.reuse, R40, R28 ;  /* 0x000000280480723c */ /* 0x040fe2000004181c */
[----:B------:R-:W1:Y:S07]  /*4e80*/  LDSM.16.MT88.4 R28, [R178+0x4800] ;  /* 0x00480000b21c783b */ /* 0x000e6e0000004200 */
[----:B------:R-:W-:Y:S01]  /*4e90*/  HMMA.16816.F32.BF16 R148, R4, R52, R44 ;  /* 0x000000340494723c */ /* 0x000fe2000004182c */
[----:B--2---:R-:W-:-:S07]  /*4ea0*/  FFMA.FTZ R3, R155, c[0x0][0x2d0], -R2 ;  /* 0x0000b4009b037a23 */ /* 0x004fce0000010802 */
[C---:B------:R-:W-:Y:S08]  /*4eb0*/  HMMA.16816.F32.BF16 R20, R8.reuse, R50, RZ ;  /* 0x000000320814723c */ /* 0x040ff000000418ff */
[----:B------:R-:W-:Y:S08]  /*4ec0*/  HMMA.16816.F32.BF16 R44, R8, R48, RZ ;  /* 0x00000030082c723c */ /* 0x000ff000000418ff */
[----:B---3--:R-:W-:Y:S08]  /*4ed0*/  HMMA.16816.F32.BF16 R76, R4, R36, R16 ;  /* 0x00000024044c723c */ /* 0x008ff00000041810 */
[----:B------:R-:W-:Y:S08]  /*4ee0*/  HMMA.16816.F32.BF16 R16, R8, R34, RZ ;  /* 0x000000220810723c */ /* 0x000ff000000418ff */
[----:B------:R-:W-:Y:S08]  /*4ef0*/  HMMA.16816.F32.BF16 R108, R4, R42, R24 ;  /* 0x0000002a046c723c */ /* 0x000ff00000041818 */
[----:B------:R-:W-:Y:S08]  /*4f00*/  HMMA.16816.F32.BF16 R24, R8, R58, RZ ;  /* 0x0000003a0818723c */ /* 0x000ff000000418ff */
[C---:B-1----:R-:W-:Y:S08]  /*4f10*/  HMMA.16816.F32.BF16 R92, R4.reuse, R62, R20 ;  /* 0x0000003e045c723c */ /* 0x042ff00000041814 */
[----:B------:R-:W-:Y:S08]  /*4f20*/  HMMA.16816.F32.BF16 R96, R4, R60, R44 ;  /* 0x0000003c0460723c */ /* 0x000ff0000004182c */
[----:B------:R-:W-:Y:S01]  /*4f30*/  HMMA.16816.F32.BF16 R20, R8, R32, RZ ;  /* 0x000000200814723c */ /* 0x000fe200000418ff */
[----:B------:R-:W1:Y:S07]  /*4f40*/  LDSM.16.MT88.4 R32, [R180+0x4000] ;  /* 0x00400000b420783b */ /* 0x000e6e0000004200 */
[C---:B------:R-:W-:Y:S01]  /*4f50*/  HMMA.16816.F32.BF16 R44, R4.reuse, R30, R16 ;  /* 0x0000001e042c723c */ /* 0x040fe20000041810 */
[----:B------:R-:W2:Y:S07]  /*4f60*/  LDSM.16.MT88.4 R16, [R179+0x4000] ;  /* 0x00400000b310783b */ /* 0x000eae0000004200 */
[----:B------:R-:W-:Y:S08]  /*4f70*/  HMMA.16816.F32.BF16 R80, R4, R66, R24 ;  /* 0x000000420450723c */ /* 0x000ff00000041818 */
[----:B------:R-:W-:Y:S08]  /*4f80*/  HMMA.16816.F32.BF16 R24, R8, R70, RZ ;  /* 0x000000460818723c */ /* 0x000ff000000418ff */
[----:B------:R-:W-:Y:S01]  /*4f90*/  HMMA.16816.F32.BF16 R48, R4, R28, R20 ;  /* 0x0000001c0430723c */ /* 0x000fe20000041814 */
[----:B------:R-:W3:Y:S07]  /*4fa0*/  LDSM.16.MT88.4 R28, [R180+0x4800] ;  /* 0x00480000b41c783b */ /* 0x000eee0000004200 */
[----:B-1----:R-:W-:Y:S08]  /*4fb0*/  HMMA.16816.F32.BF16 R20, R8, R34, RZ ;  /* 0x000000220814723c */ /* 0x002ff000000418ff */
[----:B------:R-:W-:Y:S08]  /*4fc0*/  HMMA.16816.F32.BF16 R52, R4, R38, R24 ;  /* 0x000000260434723c */ /* 0x000ff00000041818 */
[C---:B------:R-:W-:Y:S08]  /*4fd0*/  HMMA.16816.F32.BF16 R24, R8.reuse, R32, RZ ;  /* 0x000000200818723c */ /* 0x040ff000000418ff */
[C---:B--2---:R-:W-:Y:S08]  /*4fe0*/  HMMA.16816.F32.BF16 R32, R8.reuse, R16, RZ ;  /* 0x000000100820723c */ /* 0x044ff000000418ff */
[----:B------:R-:W-:Y:S01]  /*4ff0*/  HMMA.16816.F32.BF16 R8, R8, R18, RZ ;  /* 0x000000120808723c */ /* 0x000fe200000418ff */
[----:B------:R-:W1:Y:S07]  /*5000*/  LDSM.16.MT88.4 R16, [R179+0x4800] ;  /* 0x00480000b310783b */ /* 0x000e6e0000004200 */
[C---:B---3--:R-:W-:Y:S08]  /*5010*/  HMMA.16816.F32.BF16 R24, R4.reuse, R28, R24 ;  /* 0x0000001c0418723c */ /* 0x048ff00000041818 */
[C---:B------:R-:W-:Y:S08]  /*5020*/  HMMA.16816.F32.BF16 R20, R4.reuse, R30, R20 ;  /* 0x0000001e0414723c */ /* 0x040ff00000041814 */
[C---:B-1----:R-:W-:Y:S08]  /*5030*/  HMMA.16816.F32.BF16 R32, R4.reuse, R16, R32 ;  /* 0x000000100420723c */ /* 0x042ff00000041820 */
[----:B------:R-:W-:Y:S01]  /*5040*/  HMMA.16816.F32.BF16 R16, R4, R18, R8 ;  /* 0x000000120410723c */ /* 0x000fe20000041808 */
[----:B------:R-:W1:Y:S06]  /*5050*/  LDSM.16.MT88.4 R8, [R177+0x1000] ;  /* 0x00100000b108783b */ /* 0x000e6c0000004200 */
[----:B------:R-:W-:-:S02]  /*5060*/  F2FP.BF16.PACK_AB R4, R163, R160 ;  /* 0x000000a0a304723e */ /* 0x000fc400000010ff */
[----:B-----5:R-:W-:Y:S02]  /*5070*/  F2FP.BF16.PACK_AB R6, R164, R162 ;  /* 0x000000a2a406723e */ /* 0x020fe400000010ff */
[----:B----4-:R-:W-:Y:S02]  /*5080*/  F2FP.BF16.PACK_AB R5, R159, R15 ;  /* 0x0000000f9f05723e */ /* 0x010fe400000010ff */
[----:B------:R-:W-:-:S07]  /*5090*/  F2FP.BF16.PACK_AB R7, R161, R158 ;  /* 0x0000009ea107723e */ /* 0x000fce00000010ff */
[C---:B-1----:R-:W-:Y:S08]  /*50a0*/  HMMA.16816.F32.BF16 R132, R4.reuse, R8, R132 ;  /* 0x000000080484723c */ /* 0x042ff00000041884 */
[C---:B------:R-:W-:Y:S01]  /*50b0*/  HMMA.16816.F32.BF16 R28, R4.reuse, R10, R124 ;  /* 0x0000000a041c723c */ /* 0x040fe2000004187c */
[----:B------:R-:W1:Y:S07]  /*50c0*/  LDSM.16.MT88.4 R8, [R178+0x1000] ;  /* 0x00100000b208783b */ /* 0x000e6e0000004200 */
        /* <DEDUP_REMOVED lines=8> */
[----:B------:R-:W1:Y:S04]  /*5150*/  LDSM.16.MT88.4 R8, [R177+0x3000] ;  /* 0x00300000b108783b */ /* 0x000e680000004200 */
[----:B------:R-:W-:Y:S03]  /*5160*/  LDSM.16.MT88.4 R112, [R180+0x1800] ;  /* 0x00180000b470783b */ /* 0x000fe60000004200 */
[C---:B-1----:R-:W-:Y:S01]  /*5170*/  HMMA.16816.F32.BF16 R60, R4.reuse, R8, R128 ;  /* 0x00000008043c723c */ /* 0x042fe20000041880 */
[----:B------:R-:W-:Y:S07]  /*5180*/  LDSM.16.MT88.4 R128, [R177+0x1800] ;  /* 0x00180000b180783b */ /* 0x000fee0000004200 */
[C---:B------:R-:W-:Y:S01]  /*5190*/  HMMA.16816.F32.BF16 R64, R4.reuse, R10, R108 ;  /* 0x0000000a0440723c */ /* 0x040fe2000004186c */
[----:B------:R-:W1:Y:S07]  /*51a0*/  LDSM.16.MT88.4 R8, [R178+0x3000] ;  /* 0x00300000b208783b */ /* 0x000e6e0000004200 */
[C---:B-1----:R-:W-:Y:S01]  /*51b0*/  HMMA.16816.F32.BF16 R68, R4.reuse, R8, R120 ;  /* 0x000000080444723c */ /* 0x042fe20000041878 */
[----:B------:R-:W-:Y:S07]  /*51c0*/  LDSM.16.MT88.4 R120, [R178+0x1800] ;  /* 0x00180000b278783b */ /* 0x000fee0000004200 */
[C---:B------:R-:W-:Y:S01]  /*51d0*/  HMMA.16816.F32.BF16 R72, R4.reuse, R10, R104 ;  /* 0x0000000a0448723c */ /* 0x040fe20000041868 */
[----:B------:R-:W1:Y:S04]  /*51e0*/  LDSM.16.MT88.4 R8, [R180+0x3000] ;  /* 0x00300000b408783b */ /* 0x000e680000004200 */
[----:B------:R-:W-:Y:S03]  /*51f0*/  LDSM.16.MT88.4 R104, [R179+0x1800] ;  /* 0x00180000b368783b */ /* 0x000fe60000004200 */
        /* <DEDUP_REMOVED lines=9> */
[C---:B-1----:R-:W-:Y:S01]  /*5290*/  HMMA.16816.F32.BF16 R140, R4.reuse, R8, R48 ;  /* 0x00000008048c723c */ /* 0x042fe20000041830 */
[----:B------:R-:W-:Y:S07]  /*52a0*/  LDSM.16.MT88.4 R48, [R178+0x3800] ;  /* 0x00380000b230783b */ /* 0x000fee0000004200 */
[C---:B------:R-:W-:Y:S01]  /*52b0*/  HMMA.16816.F32.BF16 R92, R4.reuse, R10, R44 ;  /* 0x0000000a045c723c */ /* 0x040fe2000004182c */
[----:B------:R-:W1:Y:S07]  /*52c0*/  LDSM.16.MT88.4 R8, [R180+0x5000] ;  /* 0x00500000b408783b */ /* 0x000e6e0000004200 */
[C---:B-1----:R-:W-:Y:S08]  /*52d0*/  HMMA.16816.F32.BF16 R24, R4.reuse, R8, R24 ;  /* 0x000000080418723c */ /* 0x042ff00000041818 */
[C---:B------:R-:W-:Y:S01]  /*52e0*/  HMMA.16816.F32.BF16 R20, R4.reuse, R10, R20 ;  /* 0x0000000a0414723c */ /* 0x040fe20000041814 */
[----:B------:R-:W1:Y:S07]  /*52f0*/  LDSM.16.MT88.4 R8, [R179+0x5000] ;  /* 0x00500000b308783b */ /* 0x000e6e0000004200 */
[C---:B-1----:R-:W-:Y:S01]  /*5300*/  HMMA.16816.F32.BF16 R16, R4.reuse, R10, R16 ;  /* 0x0000000a0410723c */ /* 0x042fe20000041810 */
[----:B------:R1:W-:Y:S07]  /*5310*/  MUFU.EX2 R11, R3 ;  /* 0x00000003000b7308 */ /* 0x0003ee0000000800 */
[----:B------:R-:W-:Y:S07]  /*5320*/  HMMA.16816.F32.BF16 R32, R4, R8, R32 ;  /* 0x000000080420723c */ /* 0x000fee0000041820 */
[----:B------:R-:W-:-:S02]  /*5330*/  FADD.FTZ R4, R166, R165 ;  /* 0x000000a5a6047221 */ /* 0x000fc40000010000 */
[----:B-1----:R-:W-:-:S04]  /*5340*/  FFMA.FTZ R3, R153, c[0x0][0x2d0], -R2 ;  /* 0x0000b40099037a23 */ /* 0x002fc80000010802 */
[----:B------:R1:W2:Y:S02]  /*5350*/  MUFU.EX2 R14, R3 ;  /* 0x00000003000e7308 */ /* 0x0002a40000000800 */
[--C-:B-1----:R-:W-:Y:S01]  /*5360*/  FFMA.FTZ R3, R102, c[0x0][0x2d0], -R2.reuse ;  /* 0x0000b40066037a23 */ /* 0x102fe20000010802 */
[----:B--2---:R-:W-:Y:S01]  /*5370*/  F2FP.BF16.PACK_AB R96, R14, R11 ;  /* 0x0000000b0e60723e */ /* 0x004fe200000010ff */
[----:B------:R-:W-:-:S04]  /*5380*/  FFMA.FTZ R2, R101, c[0x0][0x2d0], -R2 ;  /* 0x0000b40065027a23 */ /* 0x000fc80000010802 */
[----:B------:R1:W-:Y:S08]  /*5390*/  MUFU.EX2 R13, R3 ;  /* 0x00000003000d7308 */ /* 0x0003f00000000800 */
[----:B------:R2:W3:Y:S01]  /*53a0*/  MUFU.EX2 R193, R2 ;  /* 0x0000000200c17308 */ /* 0x0004e20000000800 */
[----:B-1----:R-:W-:Y:S02]  /*53b0*/  FADD.FTZ R3, R169, R168 ;  /* 0x000000a8a9037221 */ /* 0x002fe40000010000 */
[----:B--2---:R-:W-:Y:S01]  /*53c0*/  FFMA.FTZ R2, R157, c[0x0][0x2d0], -R0 ;  /* 0x0000b4009d027a23 */ /* 0x004fe20000010800 */
[----:B---3--:R-:W-:-:S04]  /*53d0*/  F2FP.BF16.PACK_AB R98, R193, R13 ;  /* 0x0000000dc162723e */ /* 0x008fc800000010ff */
[----:B------:R1:W-:Y:S02]  /*53e0*/  MUFU.EX2 R9, R2 ;  /* 0x0000000200097308 */ /* 0x0003e40000000800 */
[----:B-1----:R-:W-:-:S06]  /*53f0*/  FFMA.FTZ R2, R156, c[0x0][0x2d0], -R0 ;  /* 0x0000b4009c027a23 */ /* 0x002fcc0000010800 */
[----:B------:R1:W2:Y:S02]  /*5400*/  MUFU.EX2 R10, R2 ;  /* 0x00000002000a7308 */ /* 0x0002a40000000800 */
[--C-:B-1----:R-:W-:Y:S01]  /*5410*/  FFMA.FTZ R2, R154, c[0x0][0x2d0], -R0.reuse ;  /* 0x0000b4009a027a23 */ /* 0x102fe20000010800 */
[----:B--2---:R-:W-:Y:S01]  /*5420*/  F2FP.BF16.PACK_AB R97, R10, R9 ;  /* 0x000000090a61723e */ /* 0x004fe200000010ff */
[----:B------:R-:W-:-:S04]  /*5430*/  FFMA.FTZ R0, R152, c[0x0][0x2d0], -R0 ;  /* 0x0000b40098007a23 */ /* 0x000fc80000010800 */
[----:B------:R1:W-:Y:S08]  /*5440*/  MUFU.EX2 R8, R2 ;  /* 0x0000000200087308 */ /* 0x0003f00000000800 */
[----:B------:R-:W2:Y:S01]  /*5450*/  MUFU.EX2 R194, R0 ;  /* 0x0000000000c27308 */ /* 0x000ea20000000800 */
[----:B-1----:R-:W-:-:S04]  /*5460*/  FADD.FTZ R2, R173, R3 ;  /* 0x00000003ad027221 */ /* 0x002fc80000010000 */
[----:B------:R-:W-:Y:S01]  /*5470*/  FADD.FTZ R2, R172, R2 ;  /* 0x00000002ac027221 */ /* 0x000fe20000010000 */
[----:B--2---:R-:W-:Y:S01]  /*5480*/  F2FP.BF16.PACK_AB R99, R194, R8 ;  /* 0x00000008c263723e */ /* 0x004fe200000010ff */
[----:B------:R-:W-:Y:S02]  /*5490*/  FADD.FTZ R0, R171, R4 ;  /* 0x00000004ab007221 */ /* 0x000fe40000010000 */
[----:B------:R-:W-:Y:S01]  /*54a0*/  FADD.FTZ R2, R190, R2 ;  /* 0x00000002be027221 */ /* 0x000fe20000010000 */
[----:B------:R-:W-:Y:S01]  /*54b0*/  LDSM.16.MT88.4 R4, [R179+0x5800] ;  /* 0x00580000b304783b */ /* 0x000fe20000004200 */
[----:B------:R-:W-:Y:S02]  /*54c0*/  FADD.FTZ R0, R170, R0 ;  /* 0x00000000aa007221 */ /* 0x000fe40000010000 */
[----:B------:R-:W-:Y:S01]  /*54d0*/  HMMA.16816.F32.BF16 R116, R96, R112, R116 ;  /* 0x000000706074723c */ /* 0x000fe20000041874 */
[----:B------:R-:W-:Y:S02]  /*54e0*/  FADD.FTZ R2, R195, R2 ;  /* 0x00000002c3027221 */ /* 0x000fe40000010000 */
[----:B------:R-:W-:-:S02]  /*54f0*/  FADD.FTZ R0, R175, R0 ;  /* 0x00000000af007221 */ /* 0x000fc40000010000 */
[----:B------:R-:W-:Y:S02]  /*5500*/  FADD.FTZ R2, R191, R2 ;  /* 0x00000002bf027221 */ /* 0x000fe40000010000 */
[----:B------:R-:W-:Y:S01]  /*5510*/  FADD.FTZ R0, R182, R0 ;  /* 0x00000000b6007221 */ /* 0x000fe20000010000 */
[C---:B------:R-:W-:Y:S01]  /*5520*/  HMMA.16816.F32.BF16 R112, R96.reuse, R114, R40 ;  /* 0x000000726070723c */ /* 0x040fe20000041828 */
[----:B------:R-:W1:Y:S01]  /*5530*/  LDSM.16.MT88.4 R40, [R177+0x3800] ;  /* 0x00380000b128783b */ /* 0x000e620000004200 */
[----:B------:R-:W-:Y:S02]  /*5540*/  FADD.FTZ R2, R219, R2 ;  /* 0x00000002db027221 */ /* 0x000fe40000010000 */
[----:B------:R-:W-:Y:S02]  /*5550*/  FADD.FTZ R0, R174, R0 ;  /* 0x00000000ae007221 */ /* 0x000fe40000010000 */
[----:B------:R-:W-:Y:S02]  /*5560*/  FADD.FTZ R2, R160, R2 ;  /* 0x00000002a0027221 */ /* 0x000fe40000010000 */
[----:B------:R-:W-:Y:S01]  /*5570*/  HMMA.16816.F32.BF16 R124, R96, R120, R124 ;  /* 0x00000078607c723c */ /* 0x000fe2000004187c */
[----:B------:R-:W-:-:S02]  /*5580*/  FADD.FTZ R0, R181, R0 ;  /* 0x00000000b5007221 */ /* 0x000fc40000010000 */
[----:B------:R-:W-:Y:S02]  /*5590*/  FADD.FTZ R2, R163, R2 ;  /* 0x00000002a3027221 */ /* 0x000fe40000010000 */
[----:B------:R-:W-:Y:S02]  /*55a0*/  FADD.FTZ R0, R15, R0 ;  /* 0x000000000f007221 */ /* 0x000fe40000010000 */
[----:B------:R-:W-:Y:S01]  /*55b0*/  FADD.FTZ R2, R162, R2 ;  /* 0x00000002a2027221 */ /* 0x000fe20000010000 */
[----:B------:R-:W-:Y:S01]  /*55c0*/  HMMA.16816.F32.BF16 R120, R96, R122, R36 ;  /* 0x0000007a6078723c */ /* 0x000fe20000041824 */
[----:B------:R-:W-:Y:S02]  /*55d0*/  FADD.FTZ R0, R159, R0 ;  /* 0x000000009f007221 */ /* 0x000fe40000010000 */
[----:B------:R-:W-:Y:S02]  /*55e0*/  FADD.FTZ R2, R164, R2 ;  /* 0x00000002a4027221 */ /* 0x000fe40000010000 */
[----:B------:R-:W-:-:S02]  /*55f0*/  FADD.FTZ R0, R158, R0 ;  /* 0x000000009e007221 */ /* 0x000fc40000010000 */
[----:B------:R-:W-:Y:S01]  /*5600*/  FADD.FTZ R3, R11, R2 ;  /* 0x000000020b037221 */ /* 0x000fe20000010000 */
[C---:B------:R-:W-:Y:S01]  /*5610*/  HMMA.16816.F32.BF16 R108, R96.reuse, R104, R148 ;  /* 0x00000068606c723c */ /* 0x040fe20000041894 */
[----:B------:R-:W-:Y:S02]  /*5620*/  FADD.FTZ R0, R161, R0 ;  /* 0x00000000a1007221 */ /* 0x000fe40000010000 */
[----:B------:R-:W-:Y:S02]  /*5630*/  FADD.FTZ R3, R14, R3 ;  /* 0x000000030e037221 */ /* 0x000fe40000010000 */
[----:B------:R-:W-:Y:S01]  /*5640*/  FADD.FTZ R2, R9, R0 ;  /* 0x0000000009027221 */ /* 0x000fe20000010000 */
[----:B------:R-:W-:Y:S01]  /*5650*/  IADD3 R0, R167, -0x2, RZ ;  /* 0xfffffffea7007810 */ /* 0x000fe20007ffe0ff */
[----:B------:R-:W-:Y:S01]  /*5660*/  FADD.FTZ R3, R13, R3 ;  /* 0x000000030d037221 */ /* 0x000fe20000010000 */
[----:B------:R-:W-:Y:S01]  /*5670*/  HMMA.16816.F32.BF16 R104, R96, R106, R56 ;  /* 0x0000006a6068723c */ /* 0x000fe20000041838 */
[----:B------:R-:W2:Y:S01]  /*5680*/  LDSM.16.MT88.4 R56, [R180+0x3800] ;  /* 0x00380000b438783b */ /* 0x000ea20000004200 */
[----:B------:R-:W-:Y:S01]  /*5690*/  ISETP.GE.AND P0, PT, R0, R199, PT ;  /* 0x000000c70000720c */ /* 0x000fe20003f06270 */
[----:B------:R-:W-:-:S02]  /*56a0*/  FADD.FTZ R2, R10, R2 ;  /* 0x000000020a027221 */ /* 0x000fc40000010000 */
[----:B------:R-:W-:Y:S02]  /*56b0*/  FADD.FTZ R193, R193, R3 ;  /* 0x00000003c1c17221 */ /* 0x000fe40000010000 */
[----:B------:R-:W-:Y:S01]  /*56c0*/  FADD.FTZ R2, R8, R2 ;  /* 0x0000000208027221 */ /* 0x000fe20000010000 */
[----:B------:R-:W-:Y:S03]  /*56d0*/  HMMA.16816.F32.BF16 R44, R96, R48, R68 ;  /* 0x00000030602c723c */ /* 0x000fe60000041844 */
[----:B------:R-:W-:-:S05]  /*56e0*/  FADD.FTZ R194, R194, R2 ;  /* 0x00000002c2c27221 */ /* 0x000fca0000010000 */
[C---:B-1----:R-:W-:Y:S08]  /*56f0*/  HMMA.16816.F32.BF16 R36, R96.reuse, R40, R60 ;  /* 0x000000286024723c */ /* 0x042ff0000004183c */
[C---:B------:R-:W-:Y:S01]  /*5700*/  HMMA.16816.F32.BF16 R40, R96.reuse, R42, R64 ;  /* 0x0000002a6028723c */ /* 0x040fe20000041840 */
[----:B------:R-:W1:Y:S07]  /*5710*/  LDSM.16.MT88.4 R64, [R179+0x3800] ;  /* 0x00380000b340783b */ /* 0x000e6e0000004200 */
[C---:B------:R-:W-:Y:S01]  /*5720*/  HMMA.16816.F32.BF16 R48, R96.reuse, R50, R72 ;  /* 0x000000326030723c */ /* 0x040fe20000041848 */
[----:B------:R-:W3:Y:S07]  /*5730*/  LDSM.16.MT88.4 R72, [R177+0x5800] ;  /* 0x00580000b148783b */ /* 0x000eee0000004200 */
[C---:B------:R-:W-:Y:S08]  /*5740*/  HMMA.16816.F32.BF16 R132, R96.reuse, R128, R132 ;  /* 0x000000806084723c */ /* 0x040ff00000041884 */
        /* <DEDUP_REMOVED lines=8> */
[C---:B------:R-:W-:Y:S08]  /*57d0*/  HMMA.16816.F32.BF16 R72, R96.reuse, R74, R136 ;  /* 0x0000004a6048723c */ /* 0x040ff00000041888 */
[C---:B--2---:R-:W-:Y:S08]  /*57e0*/  HMMA.16816.F32.BF16 R84, R96.reuse, R88, R24 ;  /* 0x000000586054723c */ /* 0x044ff00000041818 */
[C---:B------:R-:W-:Y:S08]  /*57f0*/  HMMA.16816.F32.BF16 R88, R96.reuse, R90, R20 ;  /* 0x0000005a6058723c */ /* 0x040ff00000041814 */
[C---:B-1----:R-:W-:Y:S08]  /*5800*/  HMMA.16816.F32.BF16 R76, R96.reuse, R80, R140 ;  /* 0x00000050604c723c */ /* 0x042ff0000004188c */
[C---:B------:R-:W-:Y:S08]  /*5810*/  HMMA.16816.F32.BF16 R80, R96.reuse, R82, R92 ;  /* 0x000000526050723c */ /* 0x040ff0000004185c */
[C---:B------:R-:W-:Y:S08]  /*5820*/  HMMA.16816.F32.BF16 R92, R96.reuse, R4, R32 ;  /* 0x00000004605c723c */ /* 0x040ff00000041820 */
[----:B------:R-:W-:Y:S01]  /*5830*/  HMMA.16816.F32.BF16 R96, R96, R6, R16 ;  /* 0x000000066060723c */ /* 0x000fe20000041810 */
[----:B------:R-:W-:Y:S07]  /*5840*/  @!UPT UIADD3 URZ, URZ, URZ, URZ ;  /* 0x0000003f3f3ff290 */ /* 0x000fee000fffe03f */
[----:B------:R-:W-:Y:S11]  /*5850*/  @!P0 BRA `(.L_x_54) ;  /* 0x0000321000008947 */ /* 0x000ff60003800000 */
[----:B------:R-:W-:Y:S02]  /*5860*/  MOV R191, R0 ;  /* 0x0000000000bf7202 */ /* 0x000fe40000000f00 */
[----:B------:R-:W-:-:S02]  /*5870*/  MOV R102, R12 ;  /* 0x0000000c00667202 */ /* 0x000fc40000000f00 */
[----:B------:R-:W-:Y:S02]  /*5880*/  MOV R101, R100 ;  /* 0x0000006400657202 */ /* 0x000fe40000000f00 */
.L_x_61:
[----:B------:R-:W-:Y:S01]  /*5890*/  SHF.R.S32.HI R0, RZ, 0x1f, R189 ;  /* 0x0000001fff007819 */ /* 0x000fe200000114bd */
[----:B------:R-:W-:Y:S04]  /*58a0*/  DEPBAR.LE SB0, 0x0 ;  /* 0x000080000000791a */ /* 0x000fe80000000000 */
[----:B------:R-:W-:Y:S01]  /*58b0*/  SHF.R.S32.HI R4, RZ, 0x1f, R188 ;  /* 0x0000001fff047819 */ /* 0x000fe200000114bc */
[----:B------:R-:W-:Y:S01]  /*58c0*/  WARPSYNC 0xffffffff ;  /* 0xffffffff00007948 */ /* 0x000fe20003800000 */
[----:B------:R-:W-:Y:S01]  /*58d0*/  R2P PR, R196, 0x6 ;  /* 0x00000006c4007804 */ /* 0x000fe20000000000 */
[----:B------:R-:W-:Y:S01]  /*58e0*/  BAR.SYNC.DEFER_BLOCKING 0x0 ;  /* 0x0000000000007b1d */ /* 0x000fe20000010000 */
[----:B------:R-:W-:Y:S01]  /*58f0*/  SHF.R.S32.HI R5, RZ, 0x1f, R198 ;  /* 0x0000001fff057819 */ /* 0x000fe200000114c6 */
[----:B------:R-:W-:Y:S01]  /*5900*/  IMAD R0, R0, c[0x0][0x208], RZ ;  /* 0x0000820000007a24 */ /* 0x000fe200078e02ff */
[----:B------:R-:W-:Y:S01]  /*5910*/  IADD3 R100, R103, 0x40, RZ ;  /* 0x0000004067647810 */ /* 0x000fe20007ffe0ff */
[C---:B------:R-:W-:Y:S01]  /*5920*/  IMAD.WIDE.U32 R2, R189.reuse, c[0x0][0x208], RZ ;  /* 0x00008200bd027a25 */ /* 0x040fe200078e00ff */
[----:B------:R-:W-:Y:S02]  /*5930*/  SHF.R.S32.HI R12, RZ, 0x1f, R197 ;  /* 0x0000001fff0c7819 */ /* 0x000fe400000114c5 */
[----:B------:R-:W-:Y:S01]  /*5940*/  SHF.L.U64.HI R22, R198, 0x1, R5 ;  /* 0x00000001c6167819 */ /* 0x000fe20000010205 */
[----:B------:R-:W-:Y:S01]  /*5950*/  IMAD R0, R189, c[0x0][0x20c], R0 ;  /* 0x00008300bd007a24 */ /* 0x000fe200078e0200 */
[----:B------:R-:W-:Y:S01]  /*5960*/  SHF.R.S32.HI R5, RZ, 0x1f, R192 ;  /* 0x0000001fff057819 */ /* 0x000fe200000114c0 */
[----:B------:R-:W-:Y:S01]  /*5970*/  IMAD R4, R4, c[0x0][0x218], RZ ;  /* 0x0000860004047a24 */ /* 0x000fe200078e02ff */
[----:B------:R-:W-:Y:S01]  /*5980*/  SHF.L.U64.HI R14, R197, 0x1, R12 ;  /* 0x00000001c50e7819 */ /* 0x000fe2000001020c */
[----:B------:R-:W-:Y:S01]  /*5990*/  IMAD.IADD R3, R3, 0x1, R0 ;  /* 0x0000000103037824 */ /* 0x000fe200078e0200 */
[C---:B------:R-:W-:Y:S01]  /*59a0*/  IADD3 R0, R103.reuse, 0x20, RZ ;  /* 0x0000002067007810 */ /* 0x040fe20007ffe0ff */
[C---:B------:R-:W-:Y:S01]  /*59b0*/  IMAD R4, R188.reuse, c[0x0][0x21c], R4 ;  /* 0x00008700bc047a24 */ /* 0x040fe200078e0204 */
[C---:B------:R-:W-:Y:S01]  /*59c0*/  @P2 IADD3 R100, R103.reuse, -0x40, RZ ;  /* 0xffffffc067642810 */ /* 0x040fe20007ffe0ff */
[----:B------:R-:W-:Y:S01]  /*59d0*/  IMAD.WIDE.U32 R2, R188, c[0x0][0x218], R2 ;  /* 0x00008600bc027a25 */ /* 0x000fe200078e0002 */
[----:B------:R-:W-:Y:S02]  /*59e0*/  @P1 IADD3 R0, R103, -0x20, RZ ;  /* 0xffffffe067001810 */ /* 0x000fe40007ffe0ff */
[C---:B------:R-:W-:Y:S01]  /*59f0*/  ISETP.GE.AND P1, PT, R198.reuse, c[0x0][0x1d4], PT ;  /* 0x00007500c6007a0c */ /* 0x040fe20003f26270 */
[----:B------:R-:W-:Y:S01]  /*5a00*/  IMAD.SHL.U32 R28, R198, 0x2, RZ ;  /* 0x00000002c61c7824 */ /* 0x000fe200078e00ff */
[----:B------:R-:W-:Y:S01]  /*5a10*/  IADD3 R2, P0, R206, R2, RZ ;  /* 0x00000002ce027210 */ /* 0x000fe20007f1e0ff */
[C---:B------:R-:W-:Y:S01]  /*5a20*/  IMAD.SHL.U32 R15, R197.reuse, 0x2, RZ ;  /* 0x00000002c50f7824 */ /* 0x040fe200078e00ff */
[----:B------:R-:W-:Y:S01]  /*5a30*/  SHF.L.U64.HI R13, R192, 0x1, R5 ;  /* 0x00000001c00d7819 */ /* 0x000fe20000010205 */
[----:B------:R-:W1:Y:S01]  /*5a40*/  LDSM.16.M88.4 R32, [R183] ;  /* 0x00000000b720783b */ /* 0x000e620000000200 */
[----:B------:R-:W-:Y:S01]  /*5a50*/  IADD3.X R3, R210, R3, R4, P0, !PT ;  /* 0x00000003d2037210 */ /* 0x000fe200007fe404 */
[----:B------:R-:W-:Y:S01]  /*5a60*/  IMAD.SHL.U32 R12, R192, 0x2, RZ ;  /* 0x00000002c00c7824 */ /* 0x000fe200078e00ff */
[----:B------:R-:W-:Y:S01]  /*5a70*/  LEA R6, P0, R2, c[0x0][0x1f8], 0x1 ;  /* 0x00007e0002067a11 */ /* 0x000fe200078008ff */
[----:B------:R-:W2:Y:S01]  /*5a80*/  LDSM.16.M88.4 R8, [R103] ;  /* 0x000000006708783b */ /* 0x000ea20000000200 */
[----:B------:R-:W-:Y:S02]  /*5a90*/  IADD3 R173, R0, 0x5800, RZ ;  /* 0x0000580000ad7810 */ /* 0x000fe40007ffe0ff */
[----:B------:R-:W-:Y:S01]  /*5aa0*/  LEA.HI.X R7, R2, c[0x0][0x1fc], R3, 0x1, P0 ;  /* 0x00007f0002077a11 */ /* 0x000fe200000f0c03 */
[----:B------:R-:W3:Y:S01]  /*5ab0*/  LDSM.16.M88.4 R16, [R103+0x800] ;  /* 0x000800006710783b */ /* 0x000ee20000000200 */
[----:B------:R-:W-:Y:S02]  /*5ac0*/  ISETP.GE.AND P0, PT, R197, c[0x0][0x1d4], PT ;  /* 0x00007500c5007a0c */ /* 0x000fe40003f06270 */
[C---:B------:R-:W-:Y:S01]  /*5ad0*/  IADD3 R172, R0.reuse, 0x5000, RZ ;  /* 0x0000500000ac7810 */ /* 0x040fe20007ffe0ff */
[----:B------:R-:W4:Y:S01]  /*5ae0*/  LDSM.16.M88.4 R24, [R103+0x1000] ;  /* 0x001000006718783b */ /* 0x000f220000000200 */
[C---:B------:R-:W-:Y:S02]  /*5af0*/  IADD3 R171, R0.reuse, 0x4800, RZ ;  /* 0x0000480000ab7810 */ /* 0x040fe40007ffe0ff */
[C---:B------:R-:W-:Y:S01]  /*5b00*/  IADD3 R170, R0.reuse, 0x4000, RZ ;  /* 0x0000400000aa7810 */ /* 0x040fe20007ffe0ff */
[----:B------:R-:W1:Y:S01]  /*5b10*/  LDSM.16.M88.4 R136, [R103+0x1800] ;  /* 0x001800006788783b */ /* 0x000e620000000200 */
[C---:B------:R-:W-:Y:S02]  /*5b20*/  IADD3 R165, R0.reuse, 0x3800, RZ ;  /* 0x0000380000a57810 */ /* 0x040fe40007ffe0ff */
[C---:B------:R-:W-:Y:S01]  /*5b30*/  IADD3 R164, R0.reuse, 0x3000, RZ ;  /* 0x0000300000a47810 */ /* 0x040fe20007ffe0ff */
[----:B------:R-:W1:Y:S01]  /*5b40*/  LDSM.16.M88.4 R140, [R184] ;  /* 0x00000000b88c783b */ /* 0x000e620000000200 */
[C---:B------:R-:W-:Y:S02]  /*5b50*/  IADD3 R163, R0.reuse, 0x2800, RZ ;  /* 0x0000280000a37810 */ /* 0x040fe40007ffe0ff */
[----:B------:R-:W-:Y:S01]  /*5b60*/  IADD3 R162, R0, 0x2000, RZ ;  /* 0x0000200000a27810 */ /* 0x000fe20007ffe0ff */
[----:B------:R-:W1:Y:S01]  /*5b70*/  LDSM.16.M88.4 R144, [R0] ;  /* 0x000000000090783b */ /* 0x000e620000000200 */
[C---:B------:R-:W-:Y:S02]  /*5b80*/  IADD3 R182, R100.reuse, 0x5800, RZ ;  /* 0x0000580064b67810 */ /* 0x040fe40007ffe0ff */
[C---:B------:R-:W-:Y:S01]  /*5b90*/  IADD3 R181, R100.reuse, 0x5000, RZ ;  /* 0x0000500064b57810 */ /* 0x040fe20007ffe0ff */
[----:B------:R-:W1:Y:S01]  /*5ba0*/  LDSM.16.M88.4 R148, [R0+0x800] ;  /* 0x000800000094783b */ /* 0x000e620000000200 */
[C---:B------:R-:W-:Y:S02]  /*5bb0*/  IADD3 R175, R100.reuse, 0x4800, RZ ;  /* 0x0000480064af7810 */ /* 0x040fe40007ffe0ff */
[C---:B------:R-:W-:Y:S01]  /*5bc0*/  IADD3 R174, R100.reuse, 0x4000, RZ ;  /* 0x0000400064ae7810 */ /* 0x040fe20007ffe0ff */
[----:B------:R-:W1:Y:S01]  /*5bd0*/  LDSM.16.M88.4 R152, [R0+0x1000] ;  /* 0x001000000098783b */ /* 0x000e620000000200 */
[C---:B------:R-:W-:Y:S02]  /*5be0*/  IADD3 R169, R100.reuse, 0x3800, RZ ;  /* 0x0000380064a97810 */ /* 0x040fe40007ffe0ff */
[C---:B------:R-:W-:Y:S01]  /*5bf0*/  IADD3 R168, R100.reuse, 0x3000, RZ ;  /* 0x0000300064a87810 */ /* 0x040fe20007ffe0ff */
[----:B------:R5:W1:Y:S01]  /*5c00*/  LDSM.16.M88.4 R156, [R0+0x1800] ;  /* 0x00180000009c783b */ /* 0x000a620000000200 */
[C---:B------:R-:W-:Y:S02]  /*5c10*/  IADD3 R167, R100.reuse, 0x2800, RZ ;  /* 0x0000280064a77810 */ /* 0x040fe40007ffe0ff */
[C---:B------:R-:W-:Y:S02]  /*5c20*/  IADD3 R166, R100.reuse, 0x2000, RZ ;  /* 0x0000200064a67810 */ /* 0x040fe40007ffe0ff */
[C---:B------:R-:W-:Y:S02]  /*5c30*/  IADD3 R161, R100.reuse, 0x1800, RZ ;  /* 0x0000180064a17810 */ /* 0x040fe40007ffe0ff */
[C---:B------:R-:W-:Y:S02]  /*5c40*/  IADD3 R160, R100.reuse, 0x1000, RZ ;  /* 0x0000100064a07810 */ /* 0x040fe40007ffe0ff */
[----:B-----5:R-:W-:Y:S01]  /*5c50*/  IADD3 R0, R100, 0x800, RZ ;  /* 0x0000080064007810 */ /* 0x020fe20007ffe0ff */
[----:B------:R-:W-:-:S05]  /*5c60*/  BRA.DIV ~URZ, `(.L_x_55) ;  /* 0x000080227f007947 */ /* 0x000fca000b800000 */
[----:B--234-:R2:W3:Y:S02]  /*5c70*/  SHFL.IDX PT, R2, R7, RZ, 0x181f ;  /* 0x00181fff07027589 */ /* 0x01c4e400000e0000 */
.L_x_135:
[----:B------:R-:W4:Y:S01]  /*5c80*/  SHFL.IDX PT, R3, R6, RZ, 0x181f ;  /* 0x00181fff06037589 */ /* 0x000f2200000e0000 */
[----:B------:R-:W-:Y:S01]  /*5c90*/  SEL R190, RZ, 0x10, P5 ;  /* 0x00000010ffbe7807 */ /* 0x000fe20002800000 */
[----:B------:R-:W-:Y:S06]  /*5ca0*/  BSSY B0, `(.L_x_56) ;  /* 0x0000141000007945 */ /* 0x000fec0003800000 */
[----:B------:R-:W5:Y:S08]  /*5cb0*/  SHFL.IDX PT, R20, R6, 0x1, 0x181f ;  /* 0x00381f0006147f89 */ /* 0x000f7000000e0000 */
[----:B------:R-:W2:Y:S01]  /*5cc0*/  SHFL.IDX PT, R21, R7, 0x1, 0x181f ;  /* 0x00381f0007157f89 */ /* 0x000ea200000e0000 */
[C---:B----4-:R-:W-:Y:S04]  /*5cd0*/  IADD3 R4, P2, R3.reuse, R12, RZ ;  /* 0x0000000c03047210 */ /* 0x050fe80007f5e0ff */
[C---:B---3--:R-:W-:Y:S05]  /*5ce0*/  IADD3.X R5, R2.reuse, R13, RZ, P2, !PT ;  /* 0x0000000d02057210 */ /* 0x048fea00017fe4ff */
[----:B------:R3:W-:Y:S02]  /*5cf0*/  LDGSTS.E.BYPASS.LTC128B.128 [R187+0x100], [R4.64], !P5 ;  /* 0x0010000004bb7fae */ /* 0x0007e4000e901d46 */
[C---:B---3--:R-:W-:Y:S04]  /*5d00*/  IADD3 R4, P2, R3.reuse, R15, RZ ;  /* 0x0000000f03047210 */ /* 0x048fe80007f5e0ff */
[----:B------:R-:W-:Y:S05]  /*5d10*/  IADD3.X R5, R2, R14, RZ, P2, !PT ;  /* 0x0000000e02057210 */ /* 0x000fea00017fe4ff */
[----:B------:R3:W-:Y:S02]  /*5d20*/  LDGSTS.E.BYPASS.LTC128B.128 [R187+0x2100], [R4.64], !P0 ;  /* 0x0210000004bb7fae */ /* 0x0007e4000c101d46 */
[----:B---3--:R-:W-:Y:S02]  /*5d30*/  IADD3 R5, -R190, 0x10, RZ ;  /* 0x00000010be057810 */ /* 0x008fe40007ffe1ff */
[----:B------:R-:W-:Y:S02]  /*5d40*/  IADD3 R4, P3, R3, R28, RZ ;  /* 0x0000001c03047210 */ /* 0x000fe40007f7e0ff */
[----:B------:R-:W-:Y:S04]  /*5d50*/  LOP3.LUT R5, R5, 0xf, RZ, 0xc0, !PT ;  /* 0x0000000f05057812 */ /* 0x000fe800078ec0ff */
[----:B-----5:R-:W-:Y:S02]  /*5d60*/  IADD3 R12, P4, P2, R5, R20, R12 ;  /* 0x00000014050c7210 */ /* 0x020fe40007a9e00c */
[----:B------:R-:W-:Y:S02]  /*5d70*/  IADD3.X R5, R2, R22, RZ, P3, !PT ;  /* 0x0000001602057210 */ /* 0x000fe40001ffe4ff */
[----:B------:R-:W-:Y:S02]  /*5d80*/  ISETP.NE.U32.AND P3, PT, R190, RZ, PT ;  /* 0x000000ffbe00720c */ /* 0x000fe40003f65070 */
[----:B------:R-:W-:Y:S01]  /*5d90*/  SEL R2, RZ, 0x10, P0 ;  /* 0x00000010ff027807 */ /* 0x000fe20000000000 */
[----:B------:R3:W-:Y:S01]  /*5da0*/  LDGSTS.E.BYPASS.LTC128B.128 [R187+0x4100], [R4.64], !P1 ;  /* 0x0410000004bb7fae */ /* 0x0007e2000c901d46 */
[-C--:B--2---:R-:W-:Y:S02]  /*5db0*/  IADD3.X R13, RZ, R21.reuse, R13, P4, P2 ;  /* 0x00000015ff0d7210 */ /* 0x084fe400027e440d */
[C---:B------:R-:W-:Y:S02]  /*5dc0*/  ISETP.NE.U32.AND P2, PT, R2.reuse, RZ, PT ;  /* 0x000000ff0200720c */ /* 0x040fe40003f45070 */
[----:B------:R-:W-:Y:S04]  /*5dd0*/  IADD3 R2, -R2, 0x10, RZ ;  /* 0x0000001002027810 */ /* 0x000fe80007ffe1ff */
[----:B------:R-:W-:Y:S01]  /*5de0*/  LOP3.LUT R2, R2, 0xf, RZ, 0xc0, !PT ;  /* 0x0000000f02027812 */ /* 0x000fe200078ec0ff */
[----:B------:R2:W-:Y:S03]  /*5df0*/  LDGSTS.E.BYPASS.LTC128B.128.ZFILL [R187+0x1100], [R12.64], P3 ;  /* 0x011000000cbb7fae */ /* 0x0005e60009941d46 */
[-C--:B------:R-:W-:Y:S04]  /*5e00*/  IADD3 R2, P4, P3, R2, R20.reuse, R15 ;  /* 0x0000001402027210 */ /* 0x080fe80007b9e00f */
[-C--:B------:R-:W-:Y:S05]  /*5e10*/  IADD3.X R3, RZ, R21.reuse, R14, P4, P3 ;  /* 0x00000015ff037210 */ /* 0x080fea00027e640e */
[----:B------:R4:W-:Y:S01]  /*5e20*/  LDGSTS.E.BYPASS.LTC128B.128.ZFILL [R187+0x3100], [R2.64], P2 ;  /* 0x0310000002bb7fae */ /* 0x0009e20009141d46 */
[C---:B-1-3--:R-:W-:Y:S08]  /*5e30*/  HMMA.16816.F32.BF16 R4, R32.reuse, R8, RZ ;  /* 0x000000082004723c */ /* 0x04aff000000418ff */
[C---:B------:R-:W-:Y:S01]  /*5e40*/  HMMA.16816.F32.BF16 R8, R32.reuse, R10, RZ ;  /* 0x0000000a2008723c */ /* 0x040fe200000418ff */
[----:B--2---:R-:W-:Y:S04]  /*5e50*/  SEL R12, RZ, 0x10, P1 ;  /* 0x00000010ff0c7807 */ /* 0x004fe80000800000 */
[C---:B------:R-:W-:Y:S02]  /*5e60*/  ISETP.NE.U32.AND P4, PT, R12.reuse, RZ, PT ;  /* 0x000000ff0c00720c */ /* 0x040fe40003f85070 */
[----:B------:R-:W-:Y:S02]  /*5e70*/  IADD3 R23, -R12, 0x10, RZ ;  /* 0x000000100c177810 */ /* 0x000fe40007ffe1ff */
[C---:B------:R-:W-:Y:S03]  /*5e80*/  HMMA.16816.F32.BF16 R12, R32.reuse, R16, RZ ;  /* 0x00000010200c723c */ /* 0x040fe600000418ff */
[----:B----4-:R-:W-:Y:S04]  /*5e90*/  LOP3.LUT R2, R23, 0xf, RZ, 0xc0, !PT ;  /* 0x0000000f17027812 */ /* 0x010fe800078ec0ff */
[----:B------:R-:W-:Y:S01]  /*5ea0*/  IADD3 R2, P3, P2, R2, R20, R28 ;  /* 0x0000001402027210 */ /* 0x000fe20007a7e01c */
[C---:B------:R-:W-:Y:S04]  /*5eb0*/  HMMA.16816.F32.BF16 R16, R32.reuse, R18, RZ ;  /* 0x000000122010723c */ /* 0x040fe800000418ff */
[----:B------:R-:W-:Y:S02]  /*5ec0*/  IADD3.X R3, RZ, R21, R22, P3, P2 ;  /* 0x00000015ff037210 */ /* 0x000fe40001fe4416 */
[----:B------:R-:W-:Y:S02]  /*5ed0*/  ISETP.GT.AND P2, PT, R191, R199, PT ;  /* 0x000000c7bf00720c */ /* 0x000fe40003f44270 */
[C---:B------:R-:W-:Y:S01]  /*5ee0*/  HMMA.16816.F32.BF16 R20, R32.reuse, R24, RZ ;  /* 0x000000182014723c */ /* 0x040fe200000418ff */
[----:B------:R1:W-:Y:S07]  /*5ef0*/  LDGSTS.E.BYPASS.LTC128B.128.ZFILL [R187+0x5100], [R2.64], P4 ;  /* 0x0510000002bb7fae */ /* 0x0003ee000a141d46 */
[C---:B------:R-:W-:Y:S01]  /*5f00*/  HMMA.16816.F32.BF16 R24, R32.reuse, R26, RZ ;  /* 0x0000001a2018723c */ /* 0x040fe200000418ff */
[----:B------:R-:W0:Y:S07]  /*5f10*/  LDGDEPBAR ;  /* 0x00000000000079af */ /* 0x000e2e0000000000 */
[C---:B------:R-:W-:Y:S08]  /*5f20*/  HMMA.16816.F32.BF16 R28, R32.reuse, R136, RZ ;  /* 0x00000088201c723c */ /* 0x040ff000000418ff */
[----:B------:R-:W-:Y:S01]  /*5f30*/  HMMA.16816.F32.BF16 R32, R32, R138, RZ ;  /* 0x0000008a2020723c */ /* 0x000fe200000418ff */
[----:B------:R-:W-:Y:S07]  /*5f40*/  LDSM.16.M88.4 R136, [R186] ;  /* 0x00000000ba88783b */ /* 0x000fee0000000200 */
[C---:B------:R-:W-:Y:S08]  /*5f50*/  HMMA.16816.F32.BF16 R4, R140.reuse, R144, R4 ;  /* 0x000000908c04723c */ /* 0x040ff00000041804 */
[C---:B------:R-:W-:Y:S01]  /*5f60*/  HMMA.16816.F32.BF16 R8, R140.reuse, R146, R8 ;  /* 0x000000928c08723c */ /* 0x040fe20000041808 */
[----:B------:R-:W2:Y:S07]  /*5f70*/  LDSM.16.M88.4 R144, [R100] ;  /* 0x000000006490783b */ /* 0x000eae0000000200 */
[C---:B------:R-:W-:Y:S08]  /*5f80*/  HMMA.16816.F32.BF16 R12, R140.reuse, R148, R12 ;  /* 0x000000948c0c723c */ /* 0x040ff0000004180c */
[C---:B------:R-:W-:Y:S01]  /*5f90*/  HMMA.16816.F32.BF16 R16, R140.reuse, R150, R16 ;  /* 0x000000968c10723c */ /* 0x040fe20000041810 */
[----:B------:R-:W3:Y:S07]  /*5fa0*/  LDSM.16.M88.4 R148, [R0] ;  /* 0x000000000094783b */ /* 0x000eee0000000200 */
[C---:B------:R-:W-:Y:S08]  /*5fb0*/  HMMA.16816.F32.BF16 R20, R140.reuse, R152, R20 ;  /* 0x000000988c14723c */ /* 0x040ff00000041814 */
[C---:B------:R-:W-:Y:S01]  /*5fc0*/  HMMA.16816.F32.BF16 R24, R140.reuse, R154, R24 ;  /* 0x0000009a8c18723c */ /* 0x040fe20000041818 */
[----:B------:R-:W4:Y:S07]  /*5fd0*/  LDSM.16.M88.4 R152, [R160] ;  /* 0x00000000a098783b */ /* 0x000f2e0000000200 */
[C---:B------:R-:W-:Y:S08]  /*5fe0*/  HMMA.16816.F32.BF16 R28, R140.reuse, R156, R28 ;  /* 0x0000009c8c1c723c */ /* 0x040ff0000004181c */
[----:B------:R-:W-:Y:S01]  /*5ff0*/  HMMA.16816.F32.BF16 R32, R140, R158, R32 ;  /* 0x0000009e8c20723c */ /* 0x000fe20000041820 */
[----:B------:R-:W5:Y:S07]  /*6000*/  LDSM.16.M88.4 R140, [R161] ;  /* 0x00000000a18c783b */ /* 0x000f6e0000000200 */
[C---:B--2---:R-:W-:Y:S01]  /*6010*/  HMMA.16816.F32.BF16 R4, R136.reuse, R144, R4 ;  /* 0x000000908804723c */ /* 0x044fe20000041804 */
[----:B------:R-:W-:Y:S07]  /*6020*/  LDSM.16.M88.4 R156, [R176+-0x3000] ;  /* 0xffd00000b09c783b */ /* 0x000fee0000000200 */
[C---:B------:R-:W-:Y:S01]  /*6030*/  HMMA.16816.F32.BF16 R8, R136.reuse, R146, R8 ;  /* 0x000000928808723c */ /* 0x040fe20000041808 */
[----:B------:R-:W-:Y:S07]  /*6040*/  LDSM.16.M88.4 R144, [R185] ;  /* 0x00000000b990783b */ /* 0x000fee0000000200 */
[C---:B---3--:R-:W-:Y:S08]  /*6050*/  HMMA.16816.F32.BF16 R12, R136.reuse, R148, R12 ;  /* 0x00000094880c723c */ /* 0x048ff0000004180c */
[C---:B------:R-:W-:Y:S01]  /*6060*/  HMMA.16816.F32.BF16 R16, R136.reuse, R150, R16 ;  /* 0x000000968810723c */ /* 0x040fe20000041810 */
[----:B------:R-:W2:Y:S07]  /*6070*/  LDSM.16.M88.4 R148, [R176+-0x4000] ;  /* 0xffc00000b094783b */ /* 0x000eae0000000200 */
[C---:B----4-:R-:W-:Y:S08]  /*6080*/  HMMA.16816.F32.BF16 R20, R136.reuse, R152, R20 ;  /* 0x000000988814723c */ /* 0x050ff00000041814 */
[C---:B------:R-:W-:Y:S01]  /*6090*/  HMMA.16816.F32.BF16 R24, R136.reuse, R154, R24 ;  /* 0x0000009a8818723c */ /* 0x040fe20000041818 */
[----:B------:R-:W3:Y:S07]  /*60a0*/  LDSM.16.M88.4 R152, [R176+-0x3800] ;  /* 0xffc80000b098783b */ /* 0x000eee0000000200 */
[C---:B-----5:R-:W-:Y:S08]  /*60b0*/  HMMA.16816.F32.BF16 R28, R136.reuse, R140, R28 ;  /* 0x0000008c881c723c */ /* 0x060ff0000004181c */
[----:B------:R-:W-:Y:S01]  /*60c0*/  HMMA.16816.F32.BF16 R32, R136, R142, R32 ;  /* 0x0000008e8820723c */ /* 0x000fe20000041820 */
[----:B------:R-:W4:Y:S07]  /*60d0*/  LDSM.16.M88.4 R136, [R176+-0x2800] ;  /* 0xffd80000b088783b */ /* 0x000f2e0000000200 */
[C---:B--2---:R-:W-:Y:S01]  /*60e0*/  HMMA.16816.F32.BF16 R4, R144.reuse, R148, R4 ;  /* 0x000000949004723c */ /* 0x044fe20000041804 */
[----:B------:R-:W-:Y:S07]  /*60f0*/  LDSM.16.M88.4 R140, [R183+0x4000] ;  /* 0x00400000b78c783b */ /* 0x000fee0000000200 */
[C---:B------:R-:W-:Y:S01]  /*6100*/  HMMA.16816.F32.BF16 R8, R144.reuse, R150, R8 ;  /* 0x000000969008723c */ /* 0x040fe20000041808 */
[----:B------:R-:W2:Y:S07]  /*6110*/  LDSM.16.M88.4 R148, [R103+0x2000] ;  /* 0x002000006794783b */ /* 0x000eae0000000200 */
[C---:B---3--:R-:W-:Y:S08]  /*6120*/  HMMA.16816.F32.BF16 R12, R144.reuse, R152, R12 ;  /* 0x00000098900c723c */ /* 0x048ff0000004180c */
[C---:B------:R-:W-:Y:S01]  /*6130*/  HMMA.16816.F32.BF16 R16, R144.reuse, R154, R16 ;  /* 0x0000009a9010723c */ /* 0x040fe20000041810 */
[----:B------:R-:W3:Y:S07]  /*6140*/  LDSM.16.M88.4 R152, [R103+0x2800] ;  /* 0x002800006798783b */ /* 0x000eee0000000200 */
[C---:B------:R-:W-:Y:S08]  /*6150*/  HMMA.16816.F32.BF16 R20, R144.reuse, R156, R20 ;  /* 0x0000009c9014723c */ /* 0x040ff00000041814 */
[C---:B------:R-:W-:Y:S01]  /*6160*/  HMMA.16816.F32.BF16 R24, R144.reuse, R158, R24 ;  /* 0x0000009e9018723c */ /* 0x040fe20000041818 */
[----:B------:R-:W5:Y:S07]  /*6170*/  LDSM.16.M88.4 R156, [R103+0x3000] ;  /* 0x00300000679c783b */ /* 0x000f6e0000000200 */
[C---:B----4-:R-:W-:Y:S08]  /*6180*/  HMMA.16816.F32.BF16 R28, R144.reuse, R136, R28 ;  /* 0x00000088901c723c */ /* 0x050ff0000004181c */
[----:B------:R-:W-:Y:S01]  /*6190*/  HMMA.16816.F32.BF16 R32, R144, R138, R32 ;  /* 0x0000008a9020723c */ /* 0x000fe20000041820 */
[----:B------:R-:W4:Y:S07]  /*61a0*/  LDSM.16.M88.4 R136, [R103+0x3800] ;  /* 0x003800006788783b */ /* 0x000f2e0000000200 */
[C---:B--2---:R-:W-:Y:S01]  /*61b0*/  HMMA.16816.F32.BF16 R4, R140.reuse, R148, R4 ;  /* 0x000000948c04723c */ /* 0x044fe20000041804 */
[----:B------:R-:W-:Y:S07]  /*61c0*/  LDSM.16.M88.4 R144, [R184+0x4000] ;  /* 0x00400000b890783b */ /* 0x000fee0000000200 */
[C---:B------:R-:W-:Y:S01]  /*61d0*/  HMMA.16816.F32.BF16 R8, R140.reuse, R150, R8 ;  /* 0x000000968c08723c */ /* 0x040fe20000041808 */
[----:B------:R-:W2:Y:S07]  /*61e0*/  LDSM.16.M88.4 R148, [R162] ;  /* 0x00000000a294783b */ /* 0x000eae0000000200 */
[C---:B---3--:R-:W-:Y:S08]  /*61f0*/  HMMA.16816.F32.BF16 R12, R140.reuse, R152, R12 ;  /* 0x000000988c0c723c */ /* 0x048ff0000004180c */
[C---:B------:R-:W-:Y:S01]  /*6200*/  HMMA.16816.F32.BF16 R16, R140.reuse, R154, R16 ;  /* 0x0000009a8c10723c */ /* 0x040fe20000041810 */
[----:B------:R-:W3:Y:S07]  /*6210*/  LDSM.16.M88.4 R152, [R163] ;  /* 0x00000000a398783b */ /* 0x000eee0000000200 */
[C---:B-----5:R-:W-:Y:S01]  /*6220*/  HMMA.16816.F32.BF16 R20, R140.reuse, R156, R20 ;  /* 0x0000009c8c14723c */ /* 0x060fe20000041814 */
[----:B------:R-:W-:Y:S07]  /*6230*/  LDSM.16.M88.4 R160, [R165] ;  /* 0x00000000a5a0783b */ /* 0x000fee0000000200 */
[C---:B------:R-:W-:Y:S01]  /*6240*/  HMMA.16816.F32.BF16 R24, R140.reuse, R158, R24 ;  /* 0x0000009e8c18723c */ /* 0x040fe20000041818 */
[----:B------:R-:W5:Y:S07]  /*6250*/  LDSM.16.M88.4 R156, [R164] ;  /* 0x00000000a49c783b */ /* 0x000f6e0000000200 */
[C---:B----4-:R-:W-:Y:S08]  /*6260*/  HMMA.16816.F32.BF16 R28, R140.reuse, R136, R28 ;  /* 0x000000888c1c723c */ /* 0x050ff0000004181c */
[----:B------:R-:W-:Y:S01]  /*6270*/  HMMA.16816.F32.BF16 R32, R140, R138, R32 ;  /* 0x0000008a8c20723c */ /* 0x000fe20000041820 */
[----:B------:R-:W-:Y:S07]  /*6280*/  LDSM.16.M88.4 R140, [R166] ;  /* 0x00000000a68c783b */ /* 0x000fee0000000200 */
[C---:B--2---:R-:W-:Y:S01]  /*6290*/  HMMA.16816.F32.BF16 R4, R144.reuse, R148, R4 ;  /* 0x000000949004723c */ /* 0x044fe20000041804 */
[----:B------:R-:W2:Y:S07]  /*62a0*/  LDSM.16.M88.4 R136, [R186+0x4000] ;  /* 0x00400000ba88783b */ /* 0x000eae0000000200 */
[C---:B------:R-:W-:Y:S01]  /*62b0*/  HMMA.16816.F32.BF16 R8, R144.reuse, R150, R8 ;  /* 0x000000969008723c */ /* 0x040fe20000041808 */
[----:B------:R-:W4:Y:S07]  /*62c0*/  LDSM.16.M88.4 R148, [R167] ;  /* 0x00000000a794783b */ /* 0x000f2e0000000200 */
[C---:B---3--:R-:W-:Y:S01]  /*62d0*/  HMMA.16816.F32.BF16 R12, R144.reuse, R152, R12 ;  /* 0x00000098900c723c */ /* 0x048fe2000004180c */
[----:B------:R-:W3:Y:S07]  /*62e0*/  LDSM.16.M88.4 R164, [R168] ;  /* 0x00000000a8a4783b */ /* 0x000eee0000000200 */
[C---:B------:R-:W-:Y:S01]  /*62f0*/  HMMA.16816.F32.BF16 R16, R144.reuse, R154, R16 ;  /* 0x0000009a9010723c */ /* 0x040fe20000041810 */
[----:B------:R-:W-:Y:S07]  /*6300*/  LDSM.16.M88.4 R152, [R185+0x4000] ;  /* 0x00400000b998783b */ /* 0x000fee0000000200 */
[C---:B-----5:R-:W-:Y:S08]  /*6310*/  HMMA.16816.F32.BF16 R20, R144.reuse, R156, R20 ;  /* 0x0000009c9014723c */ /* 0x060ff00000041814 */
[C---:B------:R-:W-:Y:S01]  /*6320*/  HMMA.16816.F32.BF16 R24, R144.reuse, R158, R24 ;  /* 0x0000009e9018723c */ /* 0x040fe20000041818 */
[----:B------:R-:W-:Y:S07]  /*6330*/  LDSM.16.M88.4 R156, [R176+-0x2000] ;  /* 0xffe00000b09c783b */ /* 0x000fee0000000200 */
[C---:B------:R-:W-:Y:S08]  /*6340*/  HMMA.16816.F32.BF16 R28, R144.reuse, R160, R28 ;  /* 0x000000a0901c723c */ /* 0x040ff0000004181c */
[----:B------:R-:W-:Y:S01]  /*6350*/  HMMA.16816.F32.BF16 R32, R144, R162, R32 ;  /* 0x000000a29020723c */ /* 0x000fe20000041820 */
[----:B------:R-:W5:Y:S07]  /*6360*/  LDSM.16.M88.4 R144, [R169] ;  /* 0x00000000a990783b */ /* 0x000f6e0000000200 */
[C---:B--2---:R-:W-:Y:S01]  /*6370*/  HMMA.16816.F32.BF16 R4, R136.reuse, R140, R4 ;  /* 0x0000008c8804723c */ /* 0x044fe20000041804 */
[----:B------:R-:W2:Y:S07]  /*6380*/  LDSM.16.M88.4 R160, [R176+-0x1800] ;  /* 0xffe80000b0a0783b */ /* 0x000eae0000000200 */
[C---:B------:R-:W-:Y:S01]  /*6390*/  HMMA.16816.F32.BF16 R8, R136.reuse, R142, R8 ;  /* 0x0000008e8808723c */ /* 0x040fe20000041808 */
[----:B------:R-:W1:Y:S07]  /*63a0*/  LDSM.16.M88.4 R140, [R176+-0x1000] ;  /* 0xfff00000b08c783b */ /* 0x000e6e0000000200 */
[C---:B----4-:R-:W-:Y:S08]  /*63b0*/  HMMA.16816.F32.BF16 R12, R136.reuse, R148, R12 ;  /* 0x00000094880c723c */ /* 0x050ff0000004180c */
[C---:B------:R-:W-:Y:S01]  /*63c0*/  HMMA.16816.F32.BF16 R16, R136.reuse, R150, R16 ;  /* 0x000000968810723c */ /* 0x040fe20000041810 */
[----:B------:R-:W4:Y:S07]  /*63d0*/  LDSM.16.M88.4 R148, [R176+-0x800] ;  /* 0xfff80000b094783b */ /* 0x000f2e0000000200 */
[C---:B---3--:R-:W-:Y:S08]  /*63e0*/  HMMA.16816.F32.BF16 R20, R136.reuse, R164, R20 ;  /* 0x000000a48814723c */ /* 0x048ff00000041814 */
[C---:B------:R-:W-:Y:S01]  /*63f0*/  HMMA.16816.F32.BF16 R24, R136.reuse, R166, R24 ;  /* 0x000000a68818723c */ /* 0x040fe20000041818 */
[----:B------:R-:W-:Y:S07]  /*6400*/  LDSM.16.M88.4 R164, [R103+0x5000] ;  /* 0x0050000067a4783b */ /* 0x000fee0000000200 */
[C---:B-----5:R-:W-:Y:S08]  /*6410*/  HMMA.16816.F32.BF16 R28, R136.reuse, R144, R28 ;  /* 0x00000090881c723c */ /* 0x060ff0000004181c */
[----:B------:R-:W-:Y:S01]  /*6420*/  HMMA.16816.F32.BF16 R32, R136, R146, R32 ;  /* 0x000000928820723c */ /* 0x000fe20000041820 */
[----:B------:R-:W-:Y:S07]  /*6430*/  LDSM.16.M88.4 R136, [R183+0x8000] ;  /* 0x00800000b788783b */ /* 0x000fee0000000200 */
[C---:B------:R-:W-:Y:S01]  /*6440*/  HMMA.16816.F32.BF16 R4, R152.reuse, R156, R4 ;  /* 0x0000009c9804723c */ /* 0x040fe20000041804 */
[----:B------:R-:W3:Y:S07]  /*6450*/  LDSM.16.M88.4 R144, [R103+0x4000] ;  /* 0x004000006790783b */ /* 0x000eee0000000200 */
[C---:B------:R-:W-:Y:S01]  /*6460*/  HMMA.16816.F32.BF16 R8, R152.reuse, R158, R8 ;  /* 0x0000009e9808723c */ /* 0x040fe20000041808 */
[----:B------:R-:W5:Y:S07]  /*6470*/  LDSM.16.M88.4 R156, [R103+0x4800] ;  /* 0x00480000679c783b */ /* 0x000f6e0000000200 */
[C---:B--2---:R-:W-:Y:S08]  /*6480*/  HMMA.16816.F32.BF16 R12, R152.reuse, R160, R12 ;  /* 0x000000a0980c723c */ /* 0x044ff0000004180c */
[C---:B------:R-:W-:Y:S01]  /*6490*/  HMMA.16816.F32.BF16 R16, R152.reuse, R162, R16 ;  /* 0x000000a29810723c */ /* 0x040fe20000041810 */
[----:B------:R-:W-:Y:S07]  /*64a0*/  LDSM.16.M88.4 R160, [R171] ;  /* 0x00000000aba0783b */ /* 0x000fee0000000200 */
[C---:B-1----:R-:W-:Y:S08]  /*64b0*/  HMMA.16816.F32.BF16 R20, R152.reuse, R140, R20 ;  /* 0x0000008c9814723c */ /* 0x042ff00000041814 */
[C---:B------:R-:W-:Y:S01]  /*64c0*/  HMMA.16816.F32.BF16 R24, R152.reuse, R142, R24 ;  /* 0x0000008e9818723c */ /* 0x040fe20000041818 */
[----:B------:R-:W1:Y:S07]  /*64d0*/  LDSM.16.M88.4 R140, [R103+0x5800] ;  /* 0x00580000678c783b */ /* 0x000e6e0000000200 */
[C---:B----4-:R-:W-:Y:S08]  /*64e0*/  HMMA.16816.F32.BF16 R28, R152.reuse, R148, R28 ;  /* 0x00000094981c723c */ /* 0x050ff0000004181c */
[----:B------:R-:W-:Y:S01]  /*64f0*/  HMMA.16816.F32.BF16 R32, R152, R150, R32 ;  /* 0x000000969820723c */ /* 0x000fe20000041820 */
[----:B------:R-:W-:Y:S07]  /*6500*/  LDSM.16.M88.4 R152, [R170] ;  /* 0x00000000aa98783b */ /* 0x000fee0000000200 */
[C---:B---3--:R-:W-:Y:S01]  /*6510*/  HMMA.16816.F32.BF16 R4, R136.reuse, R144, R4 ;  /* 0x000000908804723c */ /* 0x048fe20000041804 */
[----:B------:R-:W2:Y:S07]  /*6520*/  LDSM.16.M88.4 R148, [R184+0x8000] ;  /* 0x00800000b894783b */ /* 0x000eae0000000200 */
[C---:B------:R-:W-:Y:S01]  /*6530*/  HMMA.16816.F32.BF16 R8, R136.reuse, R146, R8 ;  /* 0x000000928808723c */ /* 0x040fe20000041808 */
[----:B------:R-:W3:Y:S07]  /*6540*/  LDSM.16.M88.4 R168, [R172] ;  /* 0x00000000aca8783b */ /* 0x000eee0000000200 */
[C---:B-----5:R-:W-:Y:S01]  /*6550*/  HMMA.16816.F32.BF16 R12, R136.reuse, R156, R12 ;  /* 0x0000009c880c723c */ /* 0x060fe2000004180c */
[----:B------:R-:W4:Y:S07]  /*6560*/  LDSM.16.M88.4 R144, [R173] ;  /* 0x00000000ad90783b */ /* 0x000f2e0000000200 */
[C---:B------:R-:W-:Y:S01]  /*6570*/  HMMA.16816.F32.BF16 R16, R136.reuse, R158, R16 ;  /* 0x0000009e8810723c */ /* 0x040fe20000041810 */
[----:B------:R-:W-:Y:S07]  /*6580*/  LDSM.16.M88.4 R156, [R186+0x8000] ;  /* 0x00800000ba9c783b */ /* 0x000fee0000000200 */
[C---:B------:R-:W-:Y:S08]  /*6590*/  HMMA.16816.F32.BF16 R20, R136.reuse, R164, R20 ;  /* 0x000000a48814723c */ /* 0x040ff00000041814 */
[C---:B------:R-:W-:Y:S01]  /*65a0*/  HMMA.16816.F32.BF16 R24, R136.reuse, R166, R24 ;  /* 0x000000a68818723c */ /* 0x040fe20000041818 */
[----:B------:R-:W5:Y:S07]  /*65b0*/  LDSM.16.M88.4 R164, [R174] ;  /* 0x00000000aea4783b */ /* 0x000f6e0000000200 */
[C---:B-1----:R-:W-:Y:S08]  /*65c0*/  HMMA.16816.F32.BF16 R28, R136.reuse, R140, R28 ;  /* 0x0000008c881c723c */ /* 0x042ff0000004181c */
[----:B------:R-:W-:Y:S01]  /*65d0*/  HMMA.16816.F32.BF16 R32, R136, R142, R32 ;  /* 0x0000008e8820723c */ /* 0x000fe20000041820 */
[----:B------:R-:W1:Y:S07]  /*65e0*/  LDSM.16.M88.4 R136, [R175] ;  /* 0x00000000af88783b */ /* 0x000e6e0000000200 */
[C---:B--2---:R-:W-:Y:S01]  /*65f0*/  HMMA.16816.F32.BF16 R4, R148.reuse, R152, R4 ;  /* 0x000000989404723c */ /* 0x044fe20000041804 */
[----:B------:R-:W2:Y:S07]  /*6600*/  LDSM.16.M88.4 R140, [R181] ;  /* 0x00000000b58c783b */ /* 0x000eae0000000200 */
[C---:B------:R-:W-:Y:S01]  /*6610*/  HMMA.16816.F32.BF16 R8, R148.reuse, R154, R8 ;  /* 0x0000009a9408723c */ /* 0x040fe20000041808 */
[----:B------:R-:W1:Y:S07]  /*6620*/  LDSM.16.M88.4 R152, [R182] ;  /* 0x00000000b698783b */ /* 0x000e6e0000000200 */
[C---:B------:R-:W-:Y:S01]  /*6630*/  HMMA.16816.F32.BF16 R12, R148.reuse, R160, R12 ;  /* 0x000000a0940c723c */ /* 0x040fe2000004180c */
[----:B------:R-:W-:Y:S07]  /*6640*/  LDSM.16.M88.4 R172, [R176] ;  /* 0x00000000b0ac783b */ /* 0x000fee0000000200 */
[C---:B------:R-:W-:Y:S01]  /*6650*/  HMMA.16816.F32.BF16 R16, R148.reuse, R162, R16 ;  /* 0x000000a29410723c */ /* 0x040fe20000041810 */
[----:B------:R-:W1:Y:S07]  /*6660*/  LDSM.16.M88.4 R160, [R185+0x8000] ;  /* 0x00800000b9a0783b */ /* 0x000e6e0000000200 */
[C---:B---3--:R-:W-:Y:S08]  /*6670*/  HMMA.16816.F32.BF16 R20, R148.reuse, R168, R20 ;  /* 0x000000a89414723c */ /* 0x048ff00000041814 */
[C---:B------:R-:W-:Y:S08]  /*6680*/  HMMA.16816.F32.BF16 R24, R148.reuse, R170, R24 ;  /* 0x000000aa9418723c */ /* 0x040ff00000041818 */
[C---:B----4-:R-:W-:Y:S08]  /*6690*/  HMMA.16816.F32.BF16 R28, R148.reuse, R144, R28 ;  /* 0x00000090941c723c */ /* 0x050ff0000004181c */
[----:B------:R-:W-:Y:S08]  /*66a0*/  HMMA.16816.F32.BF16 R32, R148, R146, R32 ;  /* 0x000000929420723c */ /* 0x000ff00000041820 */
[C---:B-----5:R-:W-:Y:S08]  /*66b0*/  HMMA.16816.F32.BF16 R4, R156.reuse, R164, R4 ;  /* 0x000000a49c04723c */ /* 0x060ff00000041804 */
[C---:B------:R-:W-:Y:S08]  /*66c0*/  HMMA.16816.F32.BF16 R8, R156.reuse, R166, R8 ;  /* 0x000000a69c08723c */ /* 0x040ff00000041808 */
[C---:B-1----:R-:W-:Y:S08]  /*66d0*/  HMMA.16816.F32.BF16 R12, R156.reuse, R136, R12 ;  /* 0x000000889c0c723c */ /* 0x042ff0000004180c */
[C---:B------:R-:W-:Y:S01]  /*66e0*/  HMMA.16816.F32.BF16 R16, R156.reuse, R138, R16 ;  /* 0x0000008a9c10723c */ /* 0x040fe20000041810 */
[----:B------:R-:W1:Y:S07]  /*66f0*/  LDSM.16.M88.4 R136, [R176+0x800] ;  /* 0x00080000b088783b */ /* 0x000e6e0000000200 */
[C---:B--2---:R-:W-:Y:S08]  /*6700*/  HMMA.16816.F32.BF16 R20, R156.reuse, R140, R20 ;  /* 0x0000008c9c14723c */ /* 0x044ff00000041814 */
[C---:B------:R-:W-:Y:S08]  /*6710*/  HMMA.16816.F32.BF16 R24, R156.reuse, R142, R24 ;  /* 0x0000008e9c18723c */ /* 0x040ff00000041818 */
[C---:B------:R-:W-:Y:S08]  /*6720*/  HMMA.16816.F32.BF16 R28, R156.reuse, R152, R28 ;  /* 0x000000989c1c723c */ /* 0x040ff0000004181c */
[----:B------:R-:W-:Y:S08]  /*6730*/  HMMA.16816.F32.BF16 R32, R156, R154, R32 ;  /* 0x0000009a9c20723c */ /* 0x000ff00000041820 */
[C---:B------:R-:W-:Y:S08]  /*6740*/  HMMA.16816.F32.BF16 R4, R160.reuse, R172, R4 ;  /* 0x000000aca004723c */ /* 0x040ff00000041804 */
[C---:B------:R-:W-:Y:S08]  /*6750*/  HMMA.16816.F32.BF16 R8, R160.reuse, R174, R8 ;  /* 0x000000aea008723c */ /* 0x040ff00000041808 */
[C---:B-1----:R-:W-:Y:S08]  /*6760*/  HMMA.16816.F32.BF16 R12, R160.reuse, R136, R12 ;  /* 0x00000088a00c723c */ /* 0x042ff0000004180c */
[----:B------:R-:W-:Y:S01]  /*6770*/  FMUL.FTZ R0, R4, c[0x0][0x320] ;  /* 0x0000c80004007a20 */ /* 0x000fe20000410000 */
[C---:B------:R-:W-:Y:S03]  /*6780*/  HMMA.16816.F32.BF16 R16, R160.reuse, R138, R16 ;  /* 0x0000008aa010723c */ /* 0x040fe60000041810 */
[----:B------:R1:W2:Y:S04]  /*6790*/  MUFU.TANH R140, R0 ;  /* 0x00000000008c7308 */ /* 0x0002a80000002400 */
[----:B------:R-:W-:Y:S02]  /*67a0*/  FMUL.FTZ R10, R10, c[0x0][0x320] ;  /* 0x0000c8000a0a7a20 */ /* 0x000fe40000410000 */
[----:B------:R-:W-:Y:S04]  /*67b0*/  FMUL.FTZ R3, R11, c[0x0][0x320] ;  /* 0x0000c8000b037a20 */ /* 0x000fe80000410000 */
[----:B------:R-:W3:Y:S02]  /*67c0*/  MUFU.TANH R141, R10 ;  /* 0x0000000a008d7308 */ /* 0x000ee40000002400 */
[----:B------:R-:W-:Y:S08]  /*67d0*/  FMUL.FTZ R2, R12, c[0x0][0x320] ;  /* 0x0000c8000c027a20 */ /* 0x000ff00000410000 */
[----:B------:R4:W2:Y:S01]  /*67e0*/  MUFU.TANH R152, R2 ;  /* 0x0000000200987308 */ /* 0x0008a20000002400 */
[----:B-1----:R-:W-:Y:S09]  /*67f0*/  FMUL.FTZ R0, R5, c[0x0][0x320] ;  /* 0x0000c80005007a20 */ /* 0x002ff20000410000 */
[----:B------:R1:W1:Y:S10]  /*6800*/  MUFU.TANH R144, R0 ;  /* 0x0000000000907308 */ /* 0x0002740000002400 */
[----:B------:R-:W2:Y:S01]  /*6810*/  MUFU.TANH R137, R3 ;  /* 0x0000000300897308 */ /* 0x000ea20000002400 */
[----:B----4-:R-:W-:Y:S09]  /*6820*/  FMUL.FTZ R2, R19, c[0x0][0x320] ;  /* 0x0000c80013027a20 */ /* 0x010ff20000410000 */
[----:B------:R-:W4:Y:S01]  /*6830*/  MUFU.TANH R154, R2 ;  /* 0x00000002009a7308 */ /* 0x000f220000002400 */
[----:B-1----:R-:W-:Y:S09]  /*6840*/  FMUL.FTZ R0, R6, c[0x0][0x320] ;  /* 0x0000c80006007a20 */ /* 0x002ff20000410000 */
[----:B------:R1:W1:Y:S02]  /*6850*/  MUFU.TANH R143, R0 ;  /* 0x00000000008f7308 */ /* 0x0002640000002400 */
[----:B-1----:R-:W-:Y:S02]  /*6860*/  FMUL.FTZ R0, R7, c[0x0][0x320] ;  /* 0x0000c80007007a20 */ /* 0x002fe40000410000 */
[----:B------:R-:W1:Y:S06]  /*6870*/  LDSM.16.M88.4 R4, [R176+0x1000] ;  /* 0x00100000b004783b */ /* 0x000e6c0000000200 */
[----:B------:R5:W1:Y:S02]  /*6880*/  MUFU.TANH R145, R0 ;  /* 0x0000000000917308 */ /* 0x000a640000002400 */
[----:B-----5:R-:W-:Y:S08]  /*6890*/  FMUL.FTZ R0, R8, c[0x0][0x320] ;  /* 0x0000c80008007a20 */ /* 0x020ff00000410000 */
[----:B------:R5:W2:Y:S01]  /*68a0*/  MUFU.TANH R142, R0 ;  /* 0x00000000008e7308 */ /* 0x000aa20000002400 */
[C---:B-1----:R-:W-:Y:S08]  /*68b0*/  HMMA.16816.F32.BF16 R20, R160.reuse, R4, R20 ;  /* 0x00000004a014723c */ /* 0x042ff00000041814 */
[C---:B------:R-:W-:Y:S04]  /*68c0*/  HMMA.16816.F32.BF16 R24, R160.reuse, R6, R24 ;  /* 0x00000006a018723c */ /* 0x040fe80000041818 */
[----:B-----5:R-:W-:Y:S02]  /*68d0*/  FMUL.FTZ R0, R9, c[0x0][0x320] ;  /* 0x0000c80009007a20 */ /* 0x020fe40000410000 */
[----:B------:R-:W1:Y:S02]  /*68e0*/  LDSM.16.M88.4 R8, [R176+0x1800] ;  /* 0x00180000b008783b */ /* 0x000e640000000200 */
[----:B------:R-:W-:Y:S04]  /*68f0*/  DEPBAR.LE SB0, 0x0 ;  /* 0x000080000000791a */ /* 0x000fe80000000000 */
[----:B------:R5:W1:Y:S02]  /*6900*/  MUFU.TANH R136, R0 ;  /* 0x0000000000887308 */ /* 0x000a640000002400 */
[----:B------:R-:W-:Y:S01]  /*6910*/  BAR.SYNC.DEFER_BLOCKING 0x0 ;  /* 0x0000000000007b1d */ /* 0x000fe20000010000 */
[----:B-----5:R-:W-:Y:S07]  /*6920*/  FMUL.FTZ R0, R13, c[0x0][0x320] ;  /* 0x0000c8000d007a20 */ /* 0x020fee0000410000 */
[----:B------:R5:W2:Y:S01]  /*6930*/  MUFU.TANH R150, R0 ;  /* 0x0000000000967308 */ /* 0x000aa20000002400 */
[C---:B-1----:R-:W-:Y:S08]  /*6940*/  HMMA.16816.F32.BF16 R28, R160.reuse, R8, R28 ;  /* 0x00000008a01c723c */ /* 0x042ff0000004181c */
[----:B------:R-:W-:Y:S04]  /*6950*/  HMMA.16816.F32.BF16 R32, R160, R10, R32 ;  /* 0x0000000aa020723c */ /* 0x000fe80000041820 */
[----:B-----5:R-:W-:Y:S04]  /*6960*/  FMUL.FTZ R0, R14, c[0x0][0x320] ;  /* 0x0000c8000e007a20 */ /* 0x020fe80000410000 */
[----:B------:R1:W1:Y:S04]  /*6970*/  MUFU.TANH R151, R0 ;  /* 0x0000000000977308 */ /* 0x0002680000002400 */
[----:B-1----:R-:W-:Y:S06]  /*6980*/  FMUL.FTZ R0, R15, c[0x0][0x320] ;  /* 0x0000c8000f007a20 */ /* 0x002fec0000410000 */
[----:B------:R1:W1:Y:S02]  /*6990*/  MUFU.TANH R153, R0 ;  /* 0x0000000000997308 */ /* 0x0002640000002400 */
[----:B-1----:R-:W-:Y:S08]  /*69a0*/  FMUL.FTZ R0, R16, c[0x0][0x320] ;  /* 0x0000c80010007a20 */ /* 0x002ff00000410000 */
        /* <DEDUP_REMOVED lines=36> */
[----:B------:R1:W1:Y:S01]  /*6bf0*/  MUFU.TANH R161, R0 ;  /* 0x0000000000a17308 */ /* 0x0002620000002400 */
[----:B------:R-:W-:-:S05]  /*6c00*/  @!P2 BRA `(.L_x_57) ;  /* 0x000004a00000a947 */ /* 0x000fca0003800000 */
[----:B-1234-:R-:W-:Y:S01]  /*6c10*/  IMAD.MOV.U32 R0, RZ, RZ, 0x1 ;  /* 0x00000001ff007424 */ /* 0x01efe200078e00ff */
[----:B------:R-:W-:Y:S01]  /*6c20*/  SHF.R.S32.HI R195, RZ, 0x1f, R198 ;  /* 0x0000001fffc37819 */ /* 0x000fe200000114c6 */
[----:B------:R-:W-:Y:S01]  /*6c30*/  IMAD R2, R191, 0x40, R201 ;  /* 0x00000040bf027824 */ /* 0x000fe200078e02c9 */
[----:B------:R-:W-:Y:S01]  /*6c40*/  SHF.R.S32.HI R219, RZ, 0x1f, R197 ;  /* 0x0000001fffdb7819 */ /* 0x000fe200000114c5 */
[----:B------:R-:W-:Y:S01]  /*6c50*/  IMAD.MOV.U32 R188, RZ, RZ, RZ ;  /* 0x000000ffffbc7224 */ /* 0x000fe200078e00ff */
[----:B------:R-:W-:Y:S01]  /*6c60*/  ISETP.NE.AND P2, PT, R0, c[0x0][0x2b8], PT ;  /* 0x0000ae0000007a0c */ /* 0x000fe20003f45270 */
[----:B------:R-:W-:Y:S01]  /*6c70*/  IMAD R0, R196, 0x20, R200 ;  /* 0x00000020c4007824 */ /* 0x000fe200078e02c8 */
[C---:B------:R-:W-:Y:S01]  /*6c80*/  SHF.L.U64.HI R11, R198.reuse, 0x1, R195 ;  /* 0x00000001c60b7819 */ /* 0x040fe200000102c3 */
[----:B------:R-:W-:Y:S01]  /*6c90*/  IMAD.SHL.U32 R14, R198, 0x2, RZ ;  /* 0x00000002c60e7824 */ /* 0x000fe200078e00ff */
[----:B------:R-:W-:Y:S01]  /*6ca0*/  SHF.R.S32.HI R195, RZ, 0x1f, R192 ;  /* 0x0000001fffc37819 */ /* 0x000fe200000114c0 */
[C---:B------:R-:W-:Y:S01]  /*6cb0*/  IMAD.SHL.U32 R13, R197.reuse, 0x2, RZ ;  /* 0x00000002c50d7824 */ /* 0x040fe200078e00ff */
[----:B------:R-:W-:Y:S01]  /*6cc0*/  IADD3 R2, R2, -0x40, R0 ;  /* 0xffffffc002027810 */ /* 0x000fe20007ffe000 */
[C---:B------:R-:W-:Y:S01]  /*6cd0*/  IMAD.SHL.U32 R12, R192.reuse, 0x2, RZ ;  /* 0x00000002c00c7824 */ /* 0x040fe200078e00ff */
[----:B------:R-:W-:Y:S02]  /*6ce0*/  SHF.L.U64.HI R9, R197, 0x1, R219 ;  /* 0x00000001c5097819 */ /* 0x000fe400000102db */
[----:B------:R-:W-:Y:S01]  /*6cf0*/  SHF.L.U64.HI R10, R192, 0x1, R195 ;  /* 0x00000001c00a7819 */ /* 0x000fe200000102c3 */
[----:B------:R-:W-:Y:S02]  /*6d00*/  IMAD.MOV.U32 R0, RZ, RZ, R2 ;  /* 0x000000ffff007224 */ /* 0x000fe400078e0002 */
[----:B------:R-:W-:Y:S05]  /*6d10*/  @P2 IMAD.HI.U32 R3, R2, c[0x0][0x2bc], RZ ;  /* 0x0000af0002032a27 */ /* 0x000fea00078e00ff */
[----:B------:R-:W-:Y:S04]  /*6d20*/  @P2 SHF.R.U32.HI R0, RZ, c[0x0][0x2c0], R3 ;  /* 0x0000b000ff002a19 */ /* 0x000fe80000011603 */
[C---:B------:R-:W-:Y:S04]  /*6d30*/  @!P6 IADD3 R3, P2, R0.reuse, R204, RZ ;  /* 0x000000cc0003e210 */ /* 0x040fe80007f5e0ff */
[----:B------:R-:W-:Y:S01]  /*6d40*/  @!P6 LEA.HI.X.SX32 R5, R0, R209, 0x1, P2 ;  /* 0x000000d10005e211 */ /* 0x000fe200010f0eff */
[----:B------:R-:W-:Y:S01]  /*6d50*/  IMAD.MOV R0, RZ, RZ, -R0 ;  /* 0x000000ffff007224 */ /* 0x000fe200078e0a00 */
[C---:B------:R-:W-:Y:S03]  /*6d60*/  @!P6 LEA R4, P2, R3.reuse, c[0x0][0x2a0], 0x2 ;  /* 0x0000a8000304ea11 */ /* 0x040fe600078410ff */
[----:B------:R-:W-:Y:S01]  /*6d70*/  IMAD R189, R0, c[0x0][0x2b8], R2 ;  /* 0x0000ae0000bd7a24 */ /* 0x000fe200078e0202 */
[----:B------:R-:W-:Y:S03]  /*6d80*/  @!P6 LEA.HI.X R5, R3, c[0x0][0x2a4], R5, 0x2, P2 ;  /* 0x0000a9000305ea11 */ /* 0x000fe600010f1405 */
[C---:B------:R-:W-:Y:S01]  /*6d90*/  IMAD.WIDE.U32 R2, R189.reuse, c[0x0][0x1e0], RZ ;  /* 0x00007800bd027a25 */ /* 0x040fe200078e00ff */
[----:B------:R-:W-:Y:S01]  /*6da0*/  SHF.R.S32.HI R0, RZ, 0x1f, R189 ;  /* 0x0000001fff007819 */ /* 0x000fe200000114bd */
[----:B------:R-:W2:Y:S04]  /*6db0*/  @!P6 LDG.E R188, [R4.64] ;  /* 0x0000000604bce981 */ /* 0x000ea8000c1e1900 */
[----:B------:R-:W-:Y:S04]  /*6dc0*/  IMAD R0, R0, c[0x0][0x1e0], RZ ;  /* 0x0000780000007a24 */ /* 0x000fe800078e02ff */
[----:B------:R-:W-:Y:S04]  /*6dd0*/  IMAD R0, R189, c[0x0][0x1e4], R0 ;  /* 0x00007900bd007a24 */ /* 0x000fe800078e0200 */
[----:B------:R-:W-:Y:S01]  /*6de0*/  IMAD.IADD R3, R3, 0x1, R0 ;  /* 0x0000000103037824 */ /* 0x000fe200078e0200 */
[----:B--2---:R-:W-:Y:S03]  /*6df0*/  SHF.R.S32.HI R0, RZ, 0x1f, R188 ;  /* 0x0000001fff007819 */ /* 0x004fe600000114bc */
[----:B------:R-:W-:Y:S04]  /*6e00*/  IMAD.WIDE.U32 R2, R188, c[0x0][0x1f0], R2 ;  /* 0x00007c00bc027a25 */ /* 0x000fe800078e0002 */
[----:B------:R-:W-:Y:S01]  /*6e10*/  IMAD R4, R0, c[0x0][0x1f0], RZ ;  /* 0x00007c0000047a24 */ /* 0x000fe200078e02ff */
[----:B------:R-:W-:Y:S03]  /*6e20*/  IADD3 R0, P2, R202, R2, RZ ;  /* 0x00000002ca007210 */ /* 0x000fe60007f5e0ff */
[----:B------:R-:W-:Y:S05]  /*6e30*/  IMAD R4, R188, c[0x0][0x1f4], R4 ;  /* 0x00007d00bc047a24 */ /* 0x000fea00078e0204 */
[----:B------:R-:W-:Y:S02]  /*6e40*/  IADD3.X R2, R208, R3, R4, P2, !PT ;  /* 0x00000003d0027210 */ /* 0x000fe400017fe404 */
[C---:B------:R-:W-:Y:S04]  /*6e50*/  LEA R8, P2, R0.reuse, c[0x0][0x1c8], 0x1 ;  /* 0x0000720000087a11 */ /* 0x040fe800078408ff */
[----:B------:R-:W-:Y:S01]  /*6e60*/  LEA.HI.X R5, R0, c[0x0][0x1cc], R2, 0x1, P2 ;  /* 0x0000730000057a11 */ /* 0x000fe200010f0c02 */
[----:B------:R-:W-:-:S06]  /*6e70*/  BRA.DIV ~URZ, `(.L_x_58) ;  /* 0x00006e827f007947 */ /* 0x000fcc000b800000 */
[----:B------:R1:W2:Y:S02]  /*6e80*/  SHFL.IDX PT, R4, R5, RZ, 0x181f ;  /* 0x00181fff05047589 */ /* 0x0002a400000e0000 */
.L_x_136:
[----:B------:R-:W-:-:S05]  /*6e90*/  BRA.DIV ~URZ, `(.L_x_59) ;  /* 0x00006ed27f007947 */ /* 0x000fca000b800000 */
[----:B------:R-:W3:Y:S01]  /*6ea0*/  SHFL.IDX PT, R0, R8, RZ, 0x181f ;  /* 0x00181fff08007589 */ /* 0x000ee200000e0000 */
[C---:B------:R-:W-:Y:S02]  /*6eb0*/  IADD3 R2, -R190.reuse, 0x10, RZ ;  /* 0x00000010be027810 */ /* 0x040fe40007ffe1ff */
[----:B------:R-:W-:Y:S02]  /*6ec0*/  ISETP.NE.U32.AND P2, PT, R190, RZ, PT ;  /* 0x000000ffbe00720c */ /* 0x000fe40003f45070 */
[----:B------:R-:W-:Y:S04]  /*6ed0*/  LOP3.LUT R2, R2, 0xf, RZ, 0xc0, !PT ;  /* 0x0000000f02027812 */ /* 0x000fe800078ec0ff */
[----:B---3--:R-:W-:Y:S04]  /*6ee0*/  IADD3 R2, P4, P3, R2, R0, R12 ;  /* 0x0000000002027210 */ /* 0x008fe80007b9e00c */
[----:B--2---:R-:W-:Y:S05]  /*6ef0*/  IADD3.X R3, RZ, R4, R10, P4, P3 ;  /* 0x00000004ff037210 */ /* 0x004fea00027e640a */
[----:B------:R-:W-:Y:S01]  /*6f00*/  @!PT LDS RZ, [RZ] ;  /* 0x00000000fffff984 */ /* 0x000fe20000000800 */
[----:B------:R-:W-:Y:S01]  /*6f10*/  @!PT LDS RZ, [RZ] ;  /* 0x00000000fffff984 */ /* 0x000fe20000000800 */
[----:B------:R2:W-:Y:S01]  /*6f20*/  LDGSTS.E.BYPASS.LTC128B.128.ZFILL [R187+0x6100], [R2.64], P2 ;  /* 0x0610000002bb7fae */ /* 0x0005e20009141d46 */
[----:B------:R-:W-:Y:S05]  /*6f30*/  IADD3 R6, P2, R0, R13, RZ ;  /* 0x0000000d00067210 */ /* 0x000fea0007f5e0ff */
[----:B------:R-:W-:Y:S05]  /*6f40*/  IMAD.X R7, R4, 0x1, R9, P2 ;  /* 0x0000000104077824 */ /* 0x000fea00010e0609 */
[----:B------:R3:W-:Y:S01]  /*6f50*/  LDGSTS.E.BYPASS.LTC128B.128 [R187+0x8100], [R6.64], !P0 ;  /* 0x0810000006bb7fae */ /* 0x0007e2000c101d46 */
[----:B--2---:R-:W-:Y:S03]  /*6f60*/  IADD3 R2, P2, R0, R14, RZ ;  /* 0x0000000e00027210 */ /* 0x004fe60007f5e0ff */
[----:B------:R3:W2:Y:S02]  /*6f70*/  SHFL.IDX PT, R0, R8, 0x1, 0x181f ;  /* 0x00381f0008007f89 */ /* 0x0006a400000e0000 */
[----:B------:R-:W-:Y:S02]  /*6f80*/  IMAD.X R3, R4, 0x1, R11, P2 ;  /* 0x0000000104037824 */ /* 0x000fe400010e060b */
[----:B------:R3:W4:Y:S04]  /*6f90*/  SHFL.IDX PT, R4, R5, 0x1, 0x181f ;  /* 0x00381f0005047f89 */ /* 0x00072800000e0000 */
[----:B------:R3:W-:Y:S02]  /*6fa0*/  LDGSTS.E.BYPASS.LTC128B.128 [R187+0xa100], [R2.64], !P1 ;  /* 0x0a10000002bb7fae */ /* 0x0007e4000c901d46 */
.L_x_137:
[----:B---3--:R-:W-:Y:S02]  /*6fb0*/  IADD3 R2, -R190, 0x10, RZ ;  /* 0x00000010be027810 */ /* 0x008fe40007ffe1ff */
[----:B--2---:R-:W-:Y:S02]  /*6fc0*/  IADD3 R6, P2, R0, R13, RZ ;  /* 0x0000000d00067210 */ /* 0x004fe40007f5e0ff */
[----:B------:R-:W-:Y:S03]  /*6fd0*/  LOP3.LUT R2, R2, 0xf, RZ, 0xc0, !PT ;  /* 0x0000000f02027812 */ /* 0x000fe600078ec0ff */
[----:B----4-:R-:W-:Y:S01]  /*6fe0*/  IMAD.X R7, R4, 0x1, R9, P2 ;  /* 0x0000000104077824 */ /* 0x010fe200010e0609 */
[----:B------:R-:W-:Y:S02]  /*6ff0*/  IADD3 R8, P4, P3, R2, R0, R12 ;  /* 0x0000000002087210 */ /* 0x000fe40007b9e00c */
[----:B------:R-:W-:Y:S02]  /*7000*/  IADD3 R2, P2, R0, R14, RZ ;  /* 0x0000000e00027210 */ /* 0x000fe40007f5e0ff */
[----:B------:R-:W-:Y:S03]  /*7010*/  IADD3.X R9, RZ, R4, R10, P4, P3 ;  /* 0x00000004ff097210 */ /* 0x000fe600027e640a */
[----:B------:R-:W-:Y:S01]  /*7020*/  IMAD.X R3, R4, 0x1, R11, P2 ;  /* 0x0000000104037824 */ /* 0x000fe200010e060b */
[----:B------:R-:W-:Y:S11]  /*7030*/  ISETP.NE.U32.AND P2, PT, R190, RZ, PT ;  /* 0x000000ffbe00720c */ /* 0x000ff60003f45070 */
[----:B------:R-:W-:Y:S02]  /*7040*/  @!UPT UIADD3 URZ, URZ, URZ, URZ ;  /* 0x0000003f3f3ff290 */ /* 0x000fe4000fffe03f */
[----:B------:R-:W-:Y:S01]  /*7050*/  @!PT LDS RZ, [RZ] ;  /* 0x00000000fffff984 */ /* 0x000fe20000000800 */
[----:B------:R-:W-:Y:S01]  /*7060*/  @!PT LDS RZ, [RZ] ;  /* 0x00000000fffff984 */ /* 0x000fe20000000800 */
[----:B------:R-:W-:Y:S01]  /*7070*/  @!PT LDS RZ, [RZ] ;  /* 0x00000000fffff984 */ /* 0x000fe20000000800 */
[----:B------:R2:W-:Y:S04]  /*7080*/  LDGSTS.E.BYPASS.LTC128B.128.ZFILL [R187+0x7100], [R8.64], P2 ;  /* 0x0710000008bb7fae */ /* 0x0005e80009141d46 */
[----:B------:R2:W-:Y:S04]  /*7090*/  LDGSTS.E.BYPASS.LTC128B.128 [R187+0x9100], [R6.64], !P0 ;  /* 0x0910000006bb7fae */ /* 0x0005e8000c101d46 */
[----:B------:R2:W-:Y:S02]  /*70a0*/  LDGSTS.E.BYPASS.LTC128B.128 [R187+0xb100], [R2.64], !P1 ;  /* 0x0b10000002bb7fae */ /* 0x0005e4000c901d46 */
.L_x_57:
[----:B--234-:R-:W-:Y:S05]  /*70b0*/  BSYNC B0 ;  /* 0x0000000000007941 */ /* 0x01cfea0003800000 */
.L_x_56:
[----:B------:R-:W-:Y:S01]  /*70c0*/  FMNMX.FTZ R2, R140, R101, !PT ;  /* 0x000000658c027209 */ /* 0x000fe20007810000 */
[----:B------:R-:W0:Y:S01]  /*70d0*/  LDGDEPBAR ;  /* 0x00000000000079af */ /* 0x000e220000000000 */
[----:B-1----:R-:W-:Y:S02]  /*70e0*/  FMNMX.FTZ R0, R143, R102, !PT ;  /* 0x000000668f007209 */ /* 0x002fe40007810000 */
[----:B------:R-:W-:Y:S02]  /*70f0*/  FMNMX.FTZ R2, R144, R2, !PT ;  /* 0x0000000290027209 */ /* 0x000fe40007810000 */
        /* <DEDUP_REMOVED lines=28> */
[----:B------:R-:W-:Y:S01]  /*72c0*/  FMNMX.FTZ R5, R161, R0, !PT ;  /* 0x00000000a1057209 */ /* 0x000fe20007810000 */
[----:B------:R-:W-:-:S05]  /*72d0*/  BRA.DIV ~URZ, `(.L_x_60) ;  /* 0x00006ca27f007947 */ /* 0x000fca000b800000 */
[----:B------:R-:W1:Y:S04]  /*72e0*/  SHFL.BFLY PT, R2, R4, 0x2, 0x1f ;  /* 0x0c401f0004027f89 */ /* 0x000e6800000e0000 */
[----:B------:R-:W2:Y:S01]  /*72f0*/  SHFL.BFLY PT, R0, R5, 0x2, 0x1f ;  /* 0x0c401f0005007f89 */ /* 0x000ea200000e0000 */
[----:B-1----:R-:W-:Y:S02]  /*7300*/  FMNMX.FTZ R2, R4, R2, !PT ;  /* 0x0000000204027209 */ /* 0x002fe40007810000 */
[----:B--2---:R-:W-:Y:S03]  /*7310*/  FMNMX.FTZ R4, R5, R0, !PT ;  /* 0x0000000005047209 */ /* 0x004fe60007810000 */
[----:B------:R-:W1:Y:S04]  /*7320*/  SHFL.BFLY PT, R3, R2, 0x1, 0x1f ;  /* 0x0c201f0002037f89 */ /* 0x000e6800000e0000 */
[----:B------:R2:W3:Y:S01]  /*7330*/  SHFL.BFLY PT, R0, R4, 0x1, 0x1f ;  /* 0x0c201f0004007f89 */ /* 0x0004e200000e0000 */
[----:B-1----:R-:W-:Y:S05]  /*7340*/  FMNMX.FTZ R100, R2, R3, !PT ;  /* 0x0000000302647209 */ /* 0x002fea0007810000 */
.L_x_138:
[C---:B------:R-:W-:Y:S01]  /*7350*/  FMUL.FTZ R147, R100.reuse, c[0x0][0x2d0] ;  /* 0x0000b40064937a20 */ /* 0x040fe20000410000 */
[----:B------:R-:W-:Y:S01]  /*7360*/  WARPSYNC 0xffffffff ;  /* 0xffffffff00007948 */ /* 0x000fe20003800000 */
[----:B------:R-:W-:Y:S01]  /*7370*/  FADD.FTZ R2, -R100, R101 ;  /* 0x0000006564027221 */ /* 0x000fe20000010100 */
[----:B------:R-:W-:Y:S01]  /*7380*/  ISETP.GT.AND P0, PT, R191, R199, PT ;  /* 0x000000c7bf00720c */ /* 0x000fe20003f04270 */
[--C-:B------:R-:W-:Y:S02]  /*7390*/  FFMA.FTZ R3, R140, c[0x0][0x2d0], -R147.reuse ;  /* 0x0000b4008c037a23 */ /* 0x100fe40000010893 */
[----:B------:R-:W-:Y:S02]  /*73a0*/  FMUL.FTZ R2, R2, c[0x0][0x2d0] ;  /* 0x0000b40002027a20 */ /* 0x000fe40000410000 */
[----:B------:R1:W-:Y:S10]  /*73b0*/  MUFU.EX2 R6, R3 ;  /* 0x0000000300067308 */ /* 0x0003f40000000800 */
[----:B------:R-:W4:Y:S01]  /*73c0*/  MUFU.EX2 R2, R2 ;  /* 0x0000000200027308 */ /* 0x000f220000000800 */
[--C-:B-1----:R-:W-:Y:S09]  /*73d0*/  FFMA.FTZ R3, R144, c[0x0][0x2d0], -R147.reuse ;  /* 0x0000b40090037a23 */ /* 0x102ff20000010893 */
[----:B------:R1:W5:Y:S02]  /*73e0*/  MUFU.EX2 R172, R3 ;  /* 0x0000000300ac7308 */ /* 0x0003640000000800 */
[--C-:B-1----:R-:W-:Y:S02]  /*73f0*/  FFMA.FTZ R3, R142, c[0x0][0x2d0], -R147.reuse ;  /* 0x0000b4008e037a23 */ /* 0x102fe40000010893 */
[C---:B----4-:R-:W-:Y:S06]  /*7400*/  FMUL.FTZ R8, R2.reuse, R128 ;  /* 0x0000008002087220 */ /* 0x050fec0000410000 */
[----:B------:R1:W-:Y:S01]  /*7410*/  MUFU.EX2 R174, R3 ;  /* 0x0000000300ae7308 */ /* 0x0003e20000000800 */
[C---:B------:R-:W-:Y:S02]  /*7420*/  FMUL.FTZ R9, R2.reuse, R129 ;  /* 0x0000008102097220 */ /* 0x040fe40000410000 */
        /* <DEDUP_REMOVED lines=10> */
[----:B------:R-:W-:Y:S01]  /*74d0*/  FMUL.FTZ R20, R2, R116 ;  /* 0x0000007402147220 */ /* 0x000fe20000410000 */
[----:B-1-3--:R-:W-:Y:S01]  /*74e0*/  FMNMX.FTZ R3, R0, R4, !PT ;  /* 0x0000000400037209 */ /* 0x00afe20007810000 */
[--C-:B------:R-:W-:Y:S01]  /*74f0*/  FFMA.FTZ R0, R136, c[0x0][0x2d0], -R147.reuse ;  /* 0x0000b40088007a23 */ /* 0x100fe20000010893 */
[----:B-----5:R-:W-:Y:S01]  /*7500*/  F2FP.BF16.PACK_AB R136, R172, R6 ;  /* 0x00000006ac88723e */ /* 0x020fe200000010ff */
[C---:B------:R-:W-:Y:S02]  /*7510*/  FMUL.FTZ R28, R2.reuse, R108 ;  /* 0x0000006c021c7220 */ /* 0x040fe40000410000 */
[----:B------:R-:W-:Y:S01]  /*7520*/  FMUL.FTZ R144, R3, c[0x0][0x2d0] ;  /* 0x0000b40003907a20 */ /* 0x000fe20000410000 */
[----:B------:R-:W1:Y:S01]  /*7530*/  MUFU.EX2 R175, R0 ;  /* 0x0000000000af7308 */ /* 0x000e620000000800 */
[C---:B------:R-:W-:Y:S02]  /*7540*/  FMUL.FTZ R29, R2.reuse, R109 ;  /* 0x0000006d021d7220 */ /* 0x040fe40000410000 */
[----:B--2---:R-:W-:Y:S02]  /*7550*/  FFMA.FTZ R4, R143, c[0x0][0x2d0], -R144 ;  /* 0x0000b4008f047a23 */ /* 0x004fe40000010890 */
[C---:B------:R-:W-:Y:S02]  /*7560*/  FMUL.FTZ R36, R2.reuse, R36 ;  /* 0x0000002402247220 */ /* 0x040fe40000410000 */
[C---:B------:R-:W-:Y:S02]  /*7570*/  FMUL.FTZ R37, R2.reuse, R37 ;  /* 0x0000002502257220 */ /* 0x040fe40000410000 */
[C---:B------:R-:W-:Y:S01]  /*7580*/  FMUL.FTZ R40, R2.reuse, R40 ;  /* 0x0000002802287220 */ /* 0x040fe20000410000 */
[----:B------:R2:W-:Y:S01]  /*7590*/  MUFU.EX2 R171, R4 ;  /* 0x0000000400ab7308 */ /* 0x0005e20000000800 */
[C---:B------:R-:W-:Y:S02]  /*75a0*/  FMUL.FTZ R41, R2.reuse, R41 ;  /* 0x0000002902297220 */ /* 0x040fe40000410000 */
[C---:B------:R-:W-:Y:S02]  /*75b0*/  FMUL.FTZ R44, R2.reuse, R44 ;  /* 0x0000002c022c7220 */ /* 0x040fe40000410000 */
[C---:B------:R-:W-:Y:S02]  /*75c0*/  FMUL.FTZ R45, R2.reuse, R45 ;  /* 0x0000002d022d7220 */ /* 0x040fe40000410000 */
[C---:B------:R-:W-:Y:S02]  /*75d0*/  FMUL.FTZ R48, R2.reuse, R48 ;  /* 0x0000003002307220 */ /* 0x040fe40000410000 */
[C---:B------:R-:W-:Y:S02]  /*75e0*/  FMUL.FTZ R49, R2.reuse, R49 ;  /* 0x0000003102317220 */ /* 0x040fe40000410000 */
[C---:B------:R-:W-:Y:S02]  /*75f0*/  FMUL.FTZ R52, R2.reuse, R52 ;  /* 0x0000003402347220 */ /* 0x040fe40000410000 */
[C---:B------:R-:W-:Y:S01]  /*7600*/  FMUL.FTZ R53, R2.reuse, R53 ;  /* 0x0000003502357220 */ /* 0x040fe20000410000 */
[----:B-1----:R-:W-:Y:S01]  /*7610*/  F2FP.BF16.PACK_AB R138, R175, R174 ;  /* 0x000000aeaf8a723e */ /* 0x002fe200000010ff */
[----:B------:R-:W-:Y:S02]  /*7620*/  FADD.FTZ R0, -R3, R102 ;  /* 0x0000006603007221 */ /* 0x000fe40000010100 */
[----:B------:R-:W-:Y:S02]  /*7630*/  FFMA.FTZ R102, R2, R193, R6 ;  /* 0x000000c102667223 */ /* 0x000fe40000010006 */
[----:B------:R-:W-:Y:S02]  /*7640*/  FMUL.FTZ R0, R0, c[0x0][0x2d0] ;  /* 0x0000b40000007a20 */ /* 0x000fe40000410000 */
[C---:B------:R-:W-:Y:S02]  /*7650*/  FMUL.FTZ R56, R2.reuse, R56 ;  /* 0x0000003802387220 */ /* 0x040fe40000410000 */
[C---:B------:R-:W-:Y:S02]  /*7660*/  FMUL.FTZ R57, R2.reuse, R57 ;  /* 0x0000003902397220 */ /* 0x040fe40000410000 */
[--C-:B--2---:R-:W-:Y:S01]  /*7670*/  FFMA.FTZ R4, R145, c[0x0][0x2d0], -R144.reuse ;  /* 0x0000b40091047a23 */ /* 0x104fe20000010890 */
[----:B------:R-:W1:Y:S01]  /*7680*/  MUFU.EX2 R0, R0 ;  /* 0x0000000000007308 */ /* 0x000e620000000800 */
[C---:B------:R-:W-:Y:S02]  /*7690*/  FMUL.FTZ R60, R2.reuse, R60 ;  /* 0x0000003c023c7220 */ /* 0x040fe40000410000 */
[C---:B------:R-:W-:Y:S02]  /*76a0*/  FMUL.FTZ R61, R2.reuse, R61 ;  /* 0x0000003d023d7220 */ /* 0x040fe40000410000 */
[C---:B------:R-:W-:Y:S02]  /*76b0*/  FMUL.FTZ R64, R2.reuse, R64 ;  /* 0x0000004002407220 */ /* 0x040fe40000410000 */
[C---:B------:R-:W-:Y:S02]  /*76c0*/  FMUL.FTZ R65, R2.reuse, R65 ;  /* 0x0000004102417220 */ /* 0x040fe40000410000 */
[C---:B------:R-:W-:Y:S01]  /*76d0*/  FMUL.FTZ R68, R2.reuse, R68 ;  /* 0x0000004402447220 */ /* 0x040fe20000410000 */
[----:B------:R2:W3:Y:S01]  /*76e0*/  MUFU.EX2 R145, R4 ;  /* 0x0000000400917308 */ /* 0x0004e20000000800 */
[C---:B------:R-:W-:Y:S02]  /*76f0*/  FMUL.FTZ R69, R2.reuse, R69 ;  /* 0x0000004502457220 */ /* 0x040fe40000410000 */
[C---:B------:R-:W-:Y:S02]  /*7700*/  FMUL.FTZ R72, R2.reuse, R72 ;  /* 0x0000004802487220 */ /* 0x040fe40000410000 */
[C---:B------:R-:W-:Y:S02]  /*7710*/  FMUL.FTZ R73, R2.reuse, R73 ;  /* 0x0000004902497220 */ /* 0x040fe40000410000 */
[C---:B------:R-:W-:Y:S02]  /*7720*/  FMUL.FTZ R76, R2.reuse, R76 ;  /* 0x0000004c024c7220 */ /* 0x040fe40000410000 */
[C---:B------:R-:W-:Y:S02]  /*7730*/  FMUL.FTZ R77, R2.reuse, R77 ;  /* 0x0000004d024d7220 */ /* 0x040fe40000410000 */
[C---:B------:R-:W-:Y:S02]  /*7740*/  FMUL.FTZ R80, R2.reuse, R80 ;  /* 0x0000005002507220 */ /* 0x040fe40000410000 */
[----:B------:R-:W-:Y:S02]  /*7750*/  FMUL.FTZ R81, R2, R81 ;  /* 0x0000005102517220 */ /* 0x000fe40000410000 */
[C---:B-1----:R-:W-:Y:S02]  /*7760*/  FMUL.FTZ R10, R0.reuse, R130 ;  /* 0x00000082000a7220 */ /* 0x042fe40000410000 */
[C---:B------:R-:W-:Y:S02]  /*7770*/  FMUL.FTZ R11, R0.reuse, R131 ;  /* 0x00000083000b7220 */ /* 0x040fe40000410000 */
[----:B------:R-:W-:Y:S01]  /*7780*/  LDSM.16.MT88.4 R128, [R178] ;  /* 0x00000000b280783b */ /* 0x000fe20000004200 */
[C---:B------:R-:W-:Y:S02]  /*7790*/  FMUL.FTZ R18, R0.reuse, R122 ;  /* 0x0000007a00127220 */ /* 0x040fe40000410000 */
[C---:B------:R-:W-:Y:S02]  /*77a0*/  FMUL.FTZ R19, R0.reuse, R123 ;  /* 0x0000007b00137220 */ /* 0x040fe40000410000 */
[--C-:B--2---:R-:W-:Y:S02]  /*77b0*/  FFMA.FTZ R4, R141, c[0x0][0x2d0], -R144.reuse ;  /* 0x0000b4008d047a23 */ /* 0x104fe40000010890 */
[C---:B------:R-:W-:Y:S01]  /*77c0*/  FMUL.FTZ R6, R0.reuse, R134 ;  /* 0x0000008600067220 */ /* 0x040fe20000410000 */
[----:B------:R-:W1:Y:S01]  /*77d0*/  LDSM.16.MT88.4 R140, [R177] ;  /* 0x00000000b18c783b */ /* 0x000e620000004200 */
[----:B------:R2:W-:Y:S01]  /*77e0*/  MUFU.EX2 R173, R4 ;  /* 0x0000000400ad7308 */ /* 0x0005e20000000800 */
[C---:B------:R-:W-:Y:S02]  /*77f0*/  FMUL.FTZ R7, R0.reuse, R135 ;  /* 0x0000008700077220 */ /* 0x040fe40000410000 */
[C---:B------:R-:W-:Y:S02]  /*7800*/  FMUL.FTZ R26, R0.reuse, R114 ;  /* 0x00000072001a7220 */ /* 0x040fe40000410000 */
[C---:B------:R-:W-:Y:S02]  /*7810*/  FMUL.FTZ R27, R0.reuse, R115 ;  /* 0x00000073001b7220 */ /* 0x040fe40000410000 */
[----:B------:R-:W4:Y:S01]  /*7820*/  LDSM.16.MT88.4 R120, [R180] ;  /* 0x00000000b478783b */ /* 0x000f220000004200 */
[C---:B------:R-:W-:Y:S02]  /*7830*/  FMUL.FTZ R14, R0.reuse, R126 ;  /* 0x0000007e000e7220 */ /* 0x040fe40000410000 */
[C---:B------:R-:W-:Y:S02]  /*7840*/  FMUL.FTZ R15, R0.reuse, R127 ;  /* 0x0000007f000f7220 */ /* 0x040fe40000410000 */
[C---:B------:R-:W-:Y:S02]  /*7850*/  FMUL.FTZ R34, R0.reuse, R106 ;  /* 0x0000006a00227220 */ /* 0x040fe40000410000 */
[C---:B------:R-:W-:Y:S01]  /*7860*/  FMUL.FTZ R35, R0.reuse, R107 ;  /* 0x0000006b00237220 */ /* 0x040fe20000410000 */
[----:B------:R-:W5:Y:S01]  /*7870*/  LDSM.16.MT88.4 R112, [R179] ;  /* 0x00000000b370783b */ /* 0x000f620000004200 */
[C---:B------:R-:W-:Y:S02]  /*7880*/  FMUL.FTZ R22, R0.reuse, R118 ;  /* 0x0000007600167220 */ /* 0x040fe40000410000 */
[C---:B------:R-:W-:Y:S02]  /*7890*/  FMUL.FTZ R23, R0.reuse, R119 ;  /* 0x0000007700177220 */ /* 0x040fe40000410000 */
[C---:B------:R-:W-:Y:S02]  /*78a0*/  FMUL.FTZ R30, R0.reuse, R110 ;  /* 0x0000006e001e7220 */ /* 0x040fe40000410000 */
[C---:B------:R-:W-:Y:S01]  /*78b0*/  FMUL.FTZ R31, R0.reuse, R111 ;  /* 0x0000006f001f7220 */ /* 0x040fe20000410000 */
[----:B------:R-:W4:Y:S01]  /*78c0*/  LDSM.16.MT88.4 R104, [R177+0x2000] ;  /* 0x00200000b168783b */ /* 0x000f220000004200 */
[--C-:B--2---:R-:W-:Y:S01]  /*78d0*/  FFMA.FTZ R4, R137, c[0x0][0x2d0], -R144.reuse ;  /* 0x0000b40089047a23 */ /* 0x104fe20000010890 */
[----:B---3--:R-:W-:Y:S01]  /*78e0*/  F2FP.BF16.PACK_AB R137, R145, R171 ;  /* 0x000000ab9189723e */ /* 0x008fe200000010ff */
[C---:B------:R-:W-:Y:S02]  /*78f0*/  FMUL.FTZ R38, R0.reuse, R38 ;  /* 0x0000002600267220 */ /* 0x040fe40000410000 */
[----:B------:R-:W2:Y:S01]  /*7900*/  MUFU.EX2 R195, R4 ;  /* 0x0000000400c37308 */ /* 0x000ea20000000800 */
[C---:B------:R-:W-:Y:S02]  /*7910*/  FMUL.FTZ R39, R0.reuse, R39 ;  /* 0x0000002700277220 */ /* 0x040fe40000410000 */
[C---:B------:R-:W-:Y:S01]  /*7920*/  FMUL.FTZ R42, R0.reuse, R42 ;  /* 0x0000002a002a7220 */ /* 0x040fe20000410000 */
[----:B------:R-:W-:Y:S01]  /*7930*/  LDSM.16.MT88.4 R108, [R177+0x800] ;  /* 0x00080000b16c783b */ /* 0x000fe20000004200 */
        /* <DEDUP_REMOVED lines=10> */
[----:B--2---:R-:W-:Y:S01]  /*79e0*/  F2FP.BF16.PACK_AB R139, R195, R173 ;  /* 0x000000adc38b723e */ /* 0x004fe200000010ff */
[----:B------:R-:W-:Y:S02]  /*79f0*/  FMUL.FTZ R4, R2, R132 ;  /* 0x0000008402047220 */ /* 0x000fe40000410000 */
[C---:B------:R-:W-:Y:S02]  /*7a00*/  FMUL.FTZ R63, R0.reuse, R63 ;  /* 0x0000003f003f7220 */ /* 0x040fe40000410000 */
[C---:B------:R-:W-:Y:S02]  /*7a10*/  FMUL.FTZ R66, R0.reuse, R66 ;  /* 0x0000004200427220 */ /* 0x040fe40000410000 */
[----:B------:R-:W-:Y:S01]  /*7a20*/  FMUL.FTZ R67, R0, R67 ;  /* 0x0000004300437220 */ /* 0x000fe20000410000 */
[C---:B-1----:R-:W-:Y:S05]  /*7a30*/  HMMA.16816.F32.BF16 R4, R136.reuse, R140, R4 ;  /* 0x0000008c8804723c */ /* 0x042fea0000041804 */
[C---:B------:R-:W-:Y:S02]  /*7a40*/  FMUL.FTZ R84, R2.reuse, R84 ;  /* 0x0000005402547220 */ /* 0x040fe40000410000 */
[C---:B------:R-:W-:Y:S01]  /*7a50*/  FMUL.FTZ R85, R2.reuse, R85 ;  /* 0x0000005502557220 */ /* 0x040fe20000410000 */
[C---:B------:R-:W-:Y:S04]  /*7a60*/  HMMA.16816.F32.BF16 R8, R136.reuse, R142, R8 ;  /* 0x0000008e8808723c */ /* 0x040fe80000041808 */
[C---:B------:R-:W-:Y:S02]  /*7a70*/  FMUL.FTZ R88, R2.reuse, R88 ;  /* 0x0000005802587220 */ /* 0x040fe40000410000 */
[----:B------:R-:W-:Y:S02]  /*7a80*/  FMUL.FTZ R89, R2, R89 ;  /* 0x0000005902597220 */ /* 0x000fe40000410000 */
[C---:B------:R-:W-:Y:S04]  /*7a90*/  HMMA.16816.F32.BF16 R12, R136.reuse, R128, R12 ;  /* 0x00000080880c723c */ /* 0x040fe8000004180c */
[C---:B------:R-:W-:Y:S02]  /*7aa0*/  FMUL.FTZ R70, R0.reuse, R70 ;  /* 0x0000004600467220 */ /* 0x040fe40000410000 */
[C---:B------:R-:W-:Y:S02]  /*7ab0*/  FMUL.FTZ R71, R0.reuse, R71 ;  /* 0x0000004700477220 */ /* 0x040fe40000410000 */
[C---:B------:R-:W-:Y:S01]  /*7ac0*/  HMMA.16816.F32.BF16 R16, R136.reuse, R130, R16 ;  /* 0x000000828810723c */ /* 0x040fe20000041810 */
[----:B------:R-:W-:Y:S03]  /*7ad0*/  LDSM.16.MT88.4 R128, [R177+0x1800] ;  /* 0x00180000b180783b */ /* 0x000fe60000004200 */
[C---:B------:R-:W-:Y:S02]  /*7ae0*/  FMUL.FTZ R74, R0.reuse, R74 ;  /* 0x0000004a004a7220 */ /* 0x040fe40000410000 */
[C---:B------:R-:W-:Y:S02]  /*7af0*/  FMUL.FTZ R75, R0.reuse, R75 ;  /* 0x0000004b004b7220 */ /* 0x040fe40000410000 */
[C---:B----4-:R-:W-:Y:S04]  /*7b00*/  HMMA.16816.F32.BF16 R20, R136.reuse, R120, R20 ;  /* 0x000000788814723c */ /* 0x050fe80000041814 */
[C---:B------:R-:W-:Y:S02]  /*7b10*/  FMUL.FTZ R78, R0.reuse, R78 ;  /* 0x0000004e004e7220 */ /* 0x040fe40000410000 */
[C---:B------:R-:W-:Y:S02]  /*7b20*/  FMUL.FTZ R79, R0.reuse, R79 ;  /* 0x0000004f004f7220 */ /* 0x040fe40000410000 */
[C---:B------:R-:W-:Y:S04]  /*7b30*/  HMMA.16816.F32.BF16 R24, R136.reuse, R122, R24 ;  /* 0x0000007a8818723c */ /* 0x040fe80000041818 */
[--C-:B------:R-:W-:Y:S02]  /*7b40*/  FFMA.FTZ R120, R169, c[0x0][0x2d0], -R147.reuse ;  /* 0x0000b400a9787a23 */ /* 0x100fe40000010893 */
[C---:B------:R-:W-:Y:S02]  /*7b50*/  FMUL.FTZ R82, R0.reuse, R82 ;  /* 0x0000005200527220 */ /* 0x040fe40000410000 */
[C---:B-----5:R-:W-:Y:S01]  /*7b60*/  HMMA.16816.F32.BF16 R28, R136.reuse, R112, R28 ;  /* 0x00000070881c723c */ /* 0x060fe2000004181c */
[----:B------:R-:W-:Y:S03]  /*7b70*/  MUFU.EX2 R143, R120 ;  /* 0x00000078008f7308 */ /* 0x000fe60000000800 */
[C---:B------:R-:W-:Y:S02]  /*7b80*/  FMUL.FTZ R83, R0.reuse, R83 ;  /* 0x0000005300537220 */ /* 0x040fe40000410000 */
[C---:B------:R-:W-:Y:S02]  /*7b90*/  FMUL.FTZ R86, R0.reuse, R86 ;  /* 0x0000005600567220 */ /* 0x040fe40000410000 */
[C---:B------:R-:W-:Y:S01]  /*7ba0*/  HMMA.16816.F32.BF16 R32, R136.reuse, R114, R32 ;  /* 0x000000728820723c */ /* 0x040fe20000041820 */
[----:B------:R-:W-:Y:S03]  /*7bb0*/  LDSM.16.MT88.4 R112, [R178+0x800] ;  /* 0x00080000b270783b */ /* 0x000fe60000004200 */
[C---:B------:R-:W-:Y:S02]  /*7bc0*/  FMUL.FTZ R87, R0.reuse, R87 ;  /* 0x0000005700577220 */ /* 0x040fe40000410000 */
[C---:B------:R-:W-:Y:S02]  /*7bd0*/  FMUL.FTZ R90, R0.reuse, R90 ;  /* 0x0000005a005a7220 */ /* 0x040fe40000410000 */
[C---:B------:R-:W-:Y:S04]  /*7be0*/  HMMA.16816.F32.BF16 R36, R136.reuse, R104, R36 ;  /* 0x000000688824723c */ /* 0x040fe80000041824 */
[----:B------:R-:W-:Y:S02]  /*7bf0*/  FMUL.FTZ R91, R0, R91 ;  /* 0x0000005b005b7220 */ /* 0x000fe40000410000 */
[C---:B------:R-:W-:Y:S02]  /*7c00*/  FMUL.FTZ R92, R2.reuse, R92 ;  /* 0x0000005c025c7220 */ /* 0x040fe40000410000 */
[C---:B------:R-:W-:Y:S01]  /*7c10*/  HMMA.16816.F32.BF16 R40, R136.reuse, R106, R40 ;  /* 0x0000006a8828723c */ /* 0x040fe20000041828 */
[----:B------:R-:W1:Y:S03]  /*7c20*/  LDSM.16.MT88.4 R104, [R178+0x2000] ;  /* 0x00200000b268783b */ /* 0x000e660000004200 */
[C---:B------:R-:W-:Y:S02]  /*7c30*/  FMUL.FTZ R93, R2.reuse, R93 ;  /* 0x0000005d025d7220 */ /* 0x040fe40000410000 */
[C---:B------:R-:W-:Y:S02]  /*7c40*/  FMUL.FTZ R96, R2.reuse, R96 ;  /* 0x0000006002607220 */ /* 0x040fe40000410000 */
[----:B------:R-:W-:Y:S04]  /*7c50*/  FMUL.FTZ R97, R2, R97 ;  /* 0x0000006102617220 */ /* 0x000fe80000410000 */
[----:B------:R-:W-:Y:S02]  /*7c60*/  FFMA.FTZ R2, R152, c[0x0][0x2d0], -R147 ;  /* 0x0000b40098027a23 */ /* 0x000fe40000010893 */
[----:B------:R-:W-:Y:S02]  /*7c70*/  FFMA.FTZ R101, R153, c[0x0][0x2d0], -R144 ;  /* 0x0000b40099657a23 */ /* 0x000fe40000010890 */
[----:B------:R2:W-:Y:S01]  /*7c80*/  MUFU.EX2 R124, R2 ;  /* 0x00000002007c7308 */ /* 0x0005e20000000800 */
[C---:B------:R-:W-:Y:S02]  /*7c90*/  FMUL.FTZ R94, R0.reuse, R94 ;  /* 0x0000005e005e7220 */ /* 0x040fe40000410000 */
[C---:B------:R-:W-:Y:S02]  /*7ca0*/  FMUL.FTZ R95, R0.reuse, R95 ;  /* 0x0000005f005f7220 */ /* 0x040fe40000410000 */
[C---:B------:R-:W-:Y:S02]  /*7cb0*/  FMUL.FTZ R98, R0.reuse, R98 ;  /* 0x0000006200627220 */ /* 0x040fe40000410000 */
[C---:B------:R-:W-:Y:S02]  /*7cc0*/  FMUL.FTZ R99, R0.reuse, R99 ;  /* 0x0000006300637220 */ /* 0x040fe40000410000 */
[----:B------:R-:W-:Y:S01]  /*7cd0*/  FFMA.FTZ R0, R0, R194, R171 ;  /* 0x000000c200007223 */ /* 0x000fe200000100ab */
[----:B------:R3:W-:Y:S03]  /*7ce0*/  MUFU.EX2 R125, R101 ;  /* 0x00000065007d7308 */ /* 0x0007e60000000800 */
[----:B------:R-:W-:Y:S02]  /*7cf0*/  FADD.FTZ R116, R145, R0 ;  /* 0x0000000091747221 */ /* 0x000fe40000010000 */
[--C-:B------:R-:W-:Y:S02]  /*7d00*/  FFMA.FTZ R0, R168, c[0x0][0x2d0], -R147.reuse ;  /* 0x0000b400a8007a23 */ /* 0x100fe40000010893 */
[----:B------:R-:W-:Y:S02]  /*7d10*/  FADD.FTZ R122, R173, R116 ;  /* 0x00000074ad7a7221 */ /* 0x000fe40000010000 */
[----:B------:R-:W-:Y:S01]  /*7d20*/  LDSM.16.MT88.4 R116, [R180+0x1000] ;  /* 0x00100000b474783b */ /* 0x000fe20000004200 */
[----:B------:R4:W-:Y:S01]  /*7d30*/  MUFU.EX2 R152, R0 ;  /* 0x0000000000987308 */ /* 0x0009e20000000800 */
[--C-:B--2---:R-:W-:Y:S01]  /*7d40*/  FFMA.FTZ R2, R150, c[0x0][0x2d0], -R147.reuse ;  /* 0x0000b40096027a23 */ /* 0x104fe20000010893 */
[C---:B-1----:R-:W-:Y:S08]  /*7d50*/  HMMA.16816.F32.BF16 R44, R136.reuse, R104, R44 ;  /* 0x00000068882c723c */ /* 0x042ff0000004182c */
[----:B------:R1:W-:Y:S01]  /*7d60*/  MUFU.EX2 R126, R2 ;  /* 0x00000002007e7308 */ /* 0x0003e20000000800 */
[C---:B------:R-:W-:Y:S01]  /*7d70*/  HMMA.16816.F32.BF16 R48, R136.reuse, R106, R48 ;  /* 0x0000006a8830723c */ /* 0x040fe20000041830 */
[----:B------:R-:W2:Y:S02]  /*7d80*/  LDSM.16.MT88.4 R104, [R180+0x2000] ;  /* 0x00200000b468783b */ /* 0x000ea40000004200 */
[--C-:B---3--:R-:W-:Y:S02]  /*7d90*/  FFMA.FTZ R101, R158, c[0x0][0x2d0], -R147.reuse ;  /* 0x0000b4009e657a23 */ /* 0x108fe40000010893 */
[--C-:B----4-:R-:W-:Y:S02]  /*7da0*/  FFMA.FTZ R0, R165, c[0x0][0x2d0], -R147.reuse ;  /* 0x0000b400a5007a23 */ /* 0x110fe40000010893 */
[--C-:B-1----:R-:W-:Y:S04]  /*7db0*/  FFMA.FTZ R2, R148, c[0x0][0x2d0], -R147.reuse ;  /* 0x0000b40094027a23 */ /* 0x102fe80000010893 */
[----:B------:R1:W-:Y:S01]  /*7dc0*/  MUFU.EX2 R182, R2 ;  /* 0x0000000200b67308 */ /* 0x0003e20000000800 */
[C---:B--2---:R-:W-:Y:S08]  /*7dd0*/  HMMA.16816.F32.BF16 R52, R136.reuse, R104, R52 ;  /* 0x000000688834723c */ /* 0x044ff00000041834 */
[C---:B------:R-:W-:Y:S01]  /*7de0*/  HMMA.16816.F32.BF16 R56, R136.reuse, R106, R56 ;  /* 0x0000006a8838723c */ /* 0x040fe20000041838 */
[----:B------:R-:W2:Y:S03]  /*7df0*/  LDSM.16.MT88.4 R104, [R179+0x2000] ;  /* 0x00200000b368783b */ /* 0x000ea60000004200 */
[--C-:B-1----:R-:W-:Y:S02]  /*7e00*/  FFMA.FTZ R2, R146, c[0x0][0x2d0], -R147.reuse ;  /* 0x0000b40092027a23 */ /* 0x102fe40000010893 */
[----:B------:R1:W-:Y:S10]  /*7e10*/  MUFU.EX2 R146, R101 ;  /* 0x0000006500927308 */ /* 0x0003f40000000800 */
[----:B------:R3:W-:Y:S01]  /*7e20*/  MUFU.EX2 R190, R2 ;  /* 0x0000000200be7308 */ /* 0x0007e20000000800 */
[--C-:B-1----:R-:W-:Y:S09]  /*7e30*/  FFMA.FTZ R101, R161, c[0x0][0x2d0], -R144.reuse ;  /* 0x0000b400a1657a23 */ /* 0x102ff20000010890 */
[----:B------:R-:W-:Y:S01]  /*7e40*/  MUFU.EX2 R101, R101 ;  /* 0x0000006500657308 */ /* 0x000fe20000000800 */
[--C-:B---3--:R-:W-:Y:S01]  /*7e50*/  FFMA.FTZ R2, R151, c[0x0][0x2d0], -R144.reuse ;  /* 0x0000b40097027a23 */ /* 0x108fe20000010890 */
[C---:B--2---:R-:W-:Y:S08]  /*7e60*/  HMMA.16816.F32.BF16 R60, R136.reuse, R104, R60 ;  /* 0x00000068883c723c */ /* 0x044ff0000004183c */
[----:B------:R1:W2:Y:S01]  /*7e70*/  MUFU.EX2 R123, R2 ;  /* 0x00000002007b7308 */ /* 0x0002a20000000800 */
[C---:B------:R-:W-:Y:S01]  /*7e80*/  HMMA.16816.F32.BF16 R64, R136.reuse, R106, R64 ;  /* 0x0000006a8840723c */ /* 0x040fe20000041840 */
[----:B------:R-:W3:Y:S02]  /*7e90*/  LDSM.16.MT88.4 R104, [R177+0x4000] ;  /* 0x00400000b168783b */ /* 0x000ee40000004200 */
[--C-:B-1----:R-:W-:Y:S06]  /*7ea0*/  FFMA.FTZ R2, R149, c[0x0][0x2d0], -R144.reuse ;  /* 0x0000b40095027a23 */ /* 0x102fec0000010890 */
[----:B------:R1:W-:Y:S01]  /*7eb0*/  MUFU.EX2 R181, R2 ;  /* 0x0000000200b57308 */ /* 0x0003e20000000800 */
[C---:B---3--:R-:W-:Y:S08]  /*7ec0*/  HMMA.16816.F32.BF16 R68, R136.reuse, R104, R68 ;  /* 0x000000688844723c */ /* 0x048ff00000041844 */
[C---:B------:R-:W-:Y:S01]  /*7ed0*/  HMMA.16816.F32.BF16 R72, R136.reuse, R106, R72 ;  /* 0x0000006a8848723c */ /* 0x040fe20000041848 */
[----:B------:R-:W3:Y:S03]  /*7ee0*/  LDSM.16.MT88.4 R104, [R178+0x4000] ;  /* 0x00400000b268783b */ /* 0x000ee60000004200 */
[----:B-1----:R-:W-:Y:S02]  /*7ef0*/  FFMA.FTZ R2, R154, c[0x0][0x2d0], -R144 ;  /* 0x0000b4009a027a23 */ /* 0x002fe40000010890 */
[----:B------:R1:W-:Y:S10]  /*7f00*/  MUFU.EX2 R154, R0 ;  /* 0x00000000009a7308 */ /* 0x0003f40000000800 */
[----:B------:R4:W5:Y:S01]  /*7f10*/  MUFU.EX2 R171, R2 ;  /* 0x0000000200ab7308 */ /* 0x0009620000000800 */
[--C-:B-1----:R-:W-:Y:S09]  /*7f20*/  FFMA.FTZ R0, R156, c[0x0][0x2d0], -R147.reuse ;  /* 0x0000b4009c007a23 */ /* 0x102ff20000010893 */
[----:B------:R1:W-:Y:S01]  /*7f30*/  MUFU.EX2 R153, R0 ;  /* 0x0000000000997308 */ /* 0x0003e20000000800 */
[----:B----4-:R-:W-:Y:S01]  /*7f40*/  FADD.FTZ R2, R172, R102 ;  /* 0x00000066ac027221 */ /* 0x010fe20000010000 */
[C---:B---3--:R-:W-:Y:S03]  /*7f50*/  HMMA.16816.F32.BF16 R76, R136.reuse, R104, R76 ;  /* 0x00000068884c723c */ /* 0x048fe6000004184c */
[--C-:B------:R-:W-:Y:S05]  /*7f60*/  FFMA.FTZ R102, R159, c[0x0][0x2d0], -R147.reuse ;  /* 0x0000b4009f667a23 */ /* 0x100fea0000010893 */
[----:B------:R-:W3:Y:S01]  /*7f70*/  MUFU.EX2 R145, R102 ;  /* 0x0000006600917308 */ /* 0x000ee20000000800 */
[C---:B------:R-:W-:Y:S01]  /*7f80*/  HMMA.16816.F32.BF16 R80, R136.reuse, R106, R80 ;  /* 0x0000006a8850723c */ /* 0x040fe20000041850 */
[----:B------:R-:W4:Y:S02]  /*7f90*/  LDSM.16.MT88.4 R104, [R180+0x4000] ;  /* 0x00400000b468783b */ /* 0x000f240000004200 */
[--C-:B-1----:R-:W-:Y:S06]  /*7fa0*/  FFMA.FTZ R0, R155, c[0x0][0x2d0], -R147.reuse ;  /* 0x0000b4009b007a23 */ /* 0x102fec0000010893 */
[----:B------:R1:W-:Y:S03]  /*7fb0*/  MUFU.EX2 R155, R0 ;  /* 0x00000000009b7308 */ /* 0x0003e60000000800 */
[--C-:B-1----:R-:W-:Y:S01]  /*7fc0*/  FFMA.FTZ R0, R166, c[0x0][0x2d0], -R144.reuse ;  /* 0x0000b400a6007a23 */ /* 0x102fe20000010890 */
[C---:B----4-:R-:W-:Y:S06]  /*7fd0*/  HMMA.16816.F32.BF16 R84, R136.reuse, R104, R84 ;  /* 0x000000688854723c */ /* 0x050fec0000041854 */
[----:B------:R1:W-:Y:S02]  /*7fe0*/  MUFU.EX2 R151, R0 ;  /* 0x0000000000977308 */ /* 0x0003e40000000800 */
[C---:B------:R-:W-:Y:S01]  /*7ff0*/  HMMA.16816.F32.BF16 R88, R136.reuse, R106, R88 ;  /* 0x0000006a8858723c */ /* 0x040fe20000041858 */
[----:B------:R-:W4:Y:S03]  /*8000*/  LDSM.16.MT88.4 R104, [R179+0x4000] ;  /* 0x00400000b368783b */ /* 0x000f260000004200 */
[--C-:B-1----:R-:W-:Y:S04]  /*8010*/  FFMA.FTZ R0, R167, c[0x0][0x2d0], -R144.reuse ;  /* 0x0000b400a7007a23 */ /* 0x102fe80000010890 */
[----:B------:R1:W-:Y:S01]  /*8020*/  MUFU.EX2 R150, R0 ;  /* 0x0000000000967308 */ /* 0x0003e20000000800 */
[C---:B----4-:R-:W-:Y:S03]  /*8030*/  HMMA.16816.F32.BF16 R92, R136.reuse, R104, R92 ;  /* 0x00000068885c723c */ /* 0x050fe6000004185c */
[--C-:B-1----:R-:W-:Y:S04]  /*8040*/  FFMA.FTZ R0, R164, c[0x0][0x2d0], -R144.reuse ;  /* 0x0000b400a4007a23 */ /* 0x102fe80000010890 */
[----:B--2---:R-:W-:Y:S01]  /*8050*/  F2FP.BF16.PACK_AB R105, R125, R123 ;  /* 0x0000007b7d69723e */ /* 0x004fe200000010ff */
[----:B------:R-:W-:Y:S01]  /*8060*/  HMMA.16816.F32.BF16 R96, R136, R106, R96 ;  /* 0x0000006a8860723c */ /* 0x000fe20000041860 */
[----:B------:R1:W-:Y:S03]  /*8070*/  MUFU.EX2 R149, R0 ;  /* 0x0000000000957308 */ /* 0x0003e60000000800 */
[----:B------:R-:W-:Y:S03]  /*8080*/  F2FP.BF16.PACK_AB R104, R126, R124 ;  /* 0x0000007c7e68723e */ /* 0x000fe600000010ff */
[----:B------:R-:W-:Y:S02]  /*8090*/  F2FP.BF16.PACK_AB R106, R190, R182 ;  /* 0x000000b6be6a723e */ /* 0x000fe400000010ff */
[----:B-----5:R-:W-:Y:S03]  /*80a0*/  F2FP.BF16.PACK_AB R107, R171, R181 ;  /* 0x000000b5ab6b723e */ /* 0x020fe600000010ff */
[----:B---3--:R-:W-:Y:S04]  /*80b0*/  F2FP.BF16.PACK_AB R136, R145, R143 ;  /* 0x0000008f9188723e */ /* 0x008fe800000010ff */
[C---:B------:R-:W-:Y:S08]  /*80c0*/  HMMA.16816.F32.BF16 R4, R104.reuse, R108, R4 ;  /* 0x0000006c6804723c */ /* 0x040ff00000041804 */
[C---:B------:R-:W-:Y:S01]  /*80d0*/  HMMA.16816.F32.BF16 R8, R104.reuse, R110, R8 ;  /* 0x0000006e6808723c */ /* 0x040fe20000041808 */
[----:B------:R-:W2:Y:S03]  /*80e0*/  LDSM.16.MT88.4 R108, [R180+0x800] ;  /* 0x00080000b46c783b */ /* 0x000ea60000004200 */
[----:B-1----:R-:W-:Y:S04]  /*80f0*/  FFMA.FTZ R0, R170, c[0x0][0x2d0], -R144 ;  /* 0x0000b400aa007a23 */ /* 0x002fe80000010890 */
[C---:B------:R-:W-:Y:S01]  /*8100*/  HMMA.16816.F32.BF16 R12, R104.reuse, R112, R12 ;  /* 0x00000070680c723c */ /* 0x040fe2000004180c */
[----:B------:R1:W-:Y:S07]  /*8110*/  MUFU.EX2 R148, R0 ;  /* 0x0000000000947308 */ /* 0x0003ee0000000800 */
[C---:B------:R-:W-:Y:S01]  /*8120*/  HMMA.16816.F32.BF16 R16, R104.reuse, R114, R16 ;  /* 0x000000726810723c */ /* 0x040fe20000041810 */
[----:B------:R-:W3:Y:S03]  /*8130*/  LDSM.16.MT88.4 R112, [R179+0x800] ;  /* 0x00080000b370783b */ /* 0x000ee60000004200 */
[----:B-1----:R-:W-:Y:S02]  /*8140*/  FADD.FTZ R0, R174, R2 ;  /* 0x00000002ae007221 */ /* 0x002fe40000010000 */
[----:B------:R-:W-:Y:S02]  /*8150*/  FFMA.FTZ R2, R157, c[0x0][0x2d0], -R147 ;  /* 0x0000b4009d027a23 */ /* 0x000fe40000010893 */
[----:B------:R-:W-:Y:S02]  /*8160*/  FADD.FTZ R121, R175, R0 ;  /* 0x00000000af797221 */ /* 0x000fe40000010000 */
[----:B------:R1:W4:Y:S02]  /*8170*/  MUFU.EX2 R147, R2 ;  /* 0x0000000200937308 */ /* 0x0003240000000800 */
[----:B------:R-:W-:Y:S01]  /*8180*/  FFMA.FTZ R0, R160, c[0x0][0x2d0], -R144 ;  /* 0x0000b400a0007a23 */ /* 0x000fe20000010890 */
[C---:B--2---:R-:W-:Y:S03]  /*8190*/  HMMA.16816.F32.BF16 R20, R104.reuse, R108, R20 ;  /* 0x0000006c6814723c */ /* 0x044fe60000041814 */
[----:B------:R-:W-:Y:S05]  /*81a0*/  FADD.FTZ R102, R124, R121 ;  /* 0x000000797c667221 */ /* 0x000fea0000010000 */
[C---:B------:R-:W-:Y:S01]  /*81b0*/  HMMA.16816.F32.BF16 R24, R104.reuse, R110, R24 ;  /* 0x0000006e6818723c */ /* 0x040fe20000041818 */
[----:B------:R-:W2:Y:S01]  /*81c0*/  LDSM.16.MT88.4 R108, [R177+0x2800] ;  /* 0x00280000b16c783b */ /* 0x000ea20000004200 */
[----:B------:R5:W-:Y:S06]  /*81d0*/  MUFU.EX2 R142, R0 ;  /* 0x00000000008e7308 */ /* 0x000bec0000000800 */
[C---:B---3--:R-:W-:Y:S04]  /*81e0*/  HMMA.16816.F32.BF16 R28, R104.reuse, R112, R28 ;  /* 0x00000070681c723c */ /* 0x048fe8000004181c */
[----:B-1----:R-:W-:Y:S01]  /*81f0*/  FADD.FTZ R2, R195, R122 ;  /* 0x0000007ac3027221 */ /* 0x002fe20000010000 */
[----:B----4-:R-:W-:Y:S03]  /*8200*/  F2FP.BF16.PACK_AB R138, R147, R146 ;  /* 0x00000092938a723e */ /* 0x010fe600000010ff */
[C---:B------:R-:W-:Y:S01]  /*8210*/  HMMA.16816.F32.BF16 R32, R104.reuse, R114, R32 ;  /* 0x000000726820723c */ /* 0x040fe20000041820 */
[----:B------:R-:W1:Y:S03]  /*8220*/  LDSM.16.MT88.4 R112, [R178+0x2800] ;  /* 0x00280000b270783b */ /* 0x000e660000004200 */
[----:B------:R-:W-:Y:S04]  /*8230*/  FADD.FTZ R2, R123, R2 ;  /* 0x000000027b027221 */ /* 0x000fe80000010000 */
[----:B------:R-:W-:Y:S01]  /*8240*/  FADD.FTZ R2, R125, R2 ;  /* 0x000000027d027221 */ /* 0x000fe20000010000 */
[----:B------:R-:W-:Y:S03]  /*8250*/  LDSM.16.MT88.4 R120, [R178+0x1800] ;  /* 0x00180000b278783b */ /* 0x000fe60000004200 */
[----:B-----5:R-:W-:Y:S02]  /*8260*/  FFMA.FTZ R0, R163, c[0x0][0x2d0], -R144 ;  /* 0x0000b400a3007a23 */ /* 0x020fe40000010890 */
[----:B------:R-:W-:Y:S02]  /*8270*/  FADD.FTZ R2, R181, R2 ;  /* 0x00000002b5027221 */ /* 0x000fe40000010000 */
[----:B------:R-:W3:Y:S02]  /*8280*/  MUFU.EX2 R141, R0 ;  /* 0x00000000008d7308 */ /* 0x000ee40000000800 */
[----:B------:R-:W-:Y:S04]  /*8290*/  FADD.FTZ R2, R171, R2 ;  /* 0x00000002ab027221 */ /* 0x000fe80000010000 */
[----:B------:R-:W-:Y:S01]  /*82a0*/  FADD.FTZ R2, R151, R2 ;  /* 0x0000000297027221 */ /* 0x000fe20000010000 */
[C---:B--2---:R-:W-:Y:S03]  /*82b0*/  HMMA.16816.F32.BF16 R36, R104.reuse, R108, R36 ;  /* 0x0000006c6824723c */ /* 0x044fe60000041824 */
[----:B------:R-:W-:Y:S04]  /*82c0*/  FADD.FTZ R2, R150, R2 ;  /* 0x0000000296027221 */ /* 0x000fe80000010000 */
[----:B------:R-:W-:Y:S01]  /*82d0*/  FADD.FTZ R2, R149, R2 ;  /* 0x0000000295027221 */ /* 0x000fe20000010000 */
[C---:B------:R-:W-:Y:S01]  /*82e0*/  HMMA.16816.F32.BF16 R40, R104.reuse, R110, R40 ;  /* 0x0000006e6828723c */ /* 0x040fe20000041828 */
[----:B------:R-:W2:Y:S03]  /*82f0*/  LDSM.16.MT88.4 R108, [R180+0x2800] ;  /* 0x00280000b46c783b */ /* 0x000ea60000004200 */
[----:B---3--:R-:W-:Y:S04]  /*8300*/  F2FP.BF16.PACK_AB R137, R141, R142 ;  /* 0x0000008e8d89723e */ /* 0x008fe800000010ff */
[C---:B-1----:R-:W-:Y:S04]  /*8310*/  HMMA.16816.F32.BF16 R44, R104.reuse, R112, R44 ;  /* 0x00000070682c723c */ /* 0x042fe8000004182c */
[----:B------:R-:W-:Y:S04]  /*8320*/  FFMA.FTZ R0, R162, c[0x0][0x2d0], -R144 ;  /* 0x0000b400a2007a23 */ /* 0x000fe80000010890 */
[C---:B------:R-:W-:Y:S01]  /*8330*/  HMMA.16816.F32.BF16 R48, R104.reuse, R114, R48 ;  /* 0x000000726830723c */ /* 0x040fe20000041830 */
[----:B------:R-:W1:Y:S01]  /*8340*/  LDSM.16.MT88.4 R112, [R179+0x2800] ;  /* 0x00280000b370783b */ /* 0x000e620000004200 */
[----:B------:R-:W3:Y:S06]  /*8350*/  MUFU.EX2 R140, R0 ;  /* 0x00000000008c7308 */ /* 0x000eec0000000800 */
[C---:B--2---:R-:W-:Y:S04]  /*8360*/  HMMA.16816.F32.BF16 R52, R104.reuse, R108, R52 ;  /* 0x0000006c6834723c */ /* 0x044fe80000041834 */
[----:B---3--:R-:W-:Y:S01]  /*8370*/  F2FP.BF16.PACK_AB R139, R101, R140 ;  /* 0x0000008c658b723e */ /* 0x008fe200000010ff */
[----:B------:R-:W-:Y:S01]  /*8380*/  FADD.FTZ R0, R126, R102 ;  /* 0x000000667e007221 */ /* 0x000fe20000010000 */
[----:B------:R-:W-:Y:S02]  /*8390*/  MOV R102, R3 ;  /* 0x0000000300667202 */ /* 0x000fe40000000f00 */
[C---:B------:R-:W-:Y:S01]  /*83a0*/  HMMA.16816.F32.BF16 R56, R104.reuse, R110, R56 ;  /* 0x0000006e6838723c */ /* 0x040fe20000041838 */
[----:B------:R-:W2:Y:S03]  /*83b0*/  LDSM.16.MT88.4 R108, [R177+0x4800] ;  /* 0x00480000b16c783b */ /* 0x000ea60000004200 */
[----:B------:R-:W-:Y:S04]  /*83c0*/  FADD.FTZ R0, R182, R0 ;  /* 0x00000000b6007221 */ /* 0x000fe80000010000 */
[C---:B-1----:R-:W-:Y:S04]  /*83d0*/  HMMA.16816.F32.BF16 R60, R104.reuse, R112, R60 ;  /* 0x00000070683c723c */ /* 0x042fe8000004183c */
[----:B------:R-:W-:Y:S04]  /*83e0*/  FADD.FTZ R0, R190, R0 ;  /* 0x00000000be007221 */ /* 0x000fe80000010000 */
[C---:B------:R-:W-:Y:S01]  /*83f0*/  HMMA.16816.F32.BF16 R64, R104.reuse, R114, R64 ;  /* 0x000000726840723c */ /* 0x040fe20000041840 */
[----:B------:R-:W1:Y:S03]  /*8400*/  LDSM.16.MT88.4 R112, [R178+0x4800] ;  /* 0x00480000b270783b */ /* 0x000e660000004200 */
[----:B------:R-:W-:Y:S04]  /*8410*/  FADD.FTZ R0, R152, R0 ;  /* 0x0000000098007221 */ /* 0x000fe80000010000 */
[C---:B------:R-:W-:Y:S04]  /*8420*/  FADD.FTZ R0, R154.reuse, R0 ;  /* 0x000000009a007221 */ /* 0x040fe80000010000 */
[----:B------:R-:W-:Y:S04]  /*8430*/  FADD.FTZ R0, R153, R0 ;  /* 0x0000000099007221 */ /* 0x000fe80000010000 */
[C---:B------:R-:W-:Y:S01]  /*8440*/  FADD.FTZ R0, R155.reuse, R0 ;  /* 0x000000009b007221 */ /* 0x040fe20000010000 */
[C---:B--2---:R-:W-:Y:S08]  /*8450*/  HMMA.16816.F32.BF16 R68, R104.reuse, R108, R68 ;  /* 0x0000006c6844723c */ /* 0x044ff00000041844 */
[C---:B------:R-:W-:Y:S01]  /*8460*/  HMMA.16816.F32.BF16 R72, R104.reuse, R110, R72 ;  /* 0x0000006e6848723c */ /* 0x040fe20000041848 */
[----:B------:R-:W2:Y:S07]  /*8470*/  LDSM.16.MT88.4 R108, [R180+0x4800] ;  /* 0x00480000b46c783b */ /* 0x000eae0000004200 */
[C---:B-1----:R-:W-:Y:S08]  /*8480*/  HMMA.16816.F32.BF16 R76, R104.reuse, R112, R76 ;  /* 0x00000070684c723c */ /* 0x042ff0000004184c */
[C---:B------:R-:W-:Y:S01]  /*8490*/  HMMA.16816.F32.BF16 R80, R104.reuse, R114, R80 ;  /* 0x000000726850723c */ /* 0x040fe20000041850 */
[----:B------:R-:W1:Y:S07]  /*84a0*/  LDSM.16.MT88.4 R112, [R179+0x4800] ;  /* 0x00480000b370783b */ /* 0x000e6e0000004200 */
[C---:B--2---:R-:W-:Y:S08]  /*84b0*/  HMMA.16816.F32.BF16 R84, R104.reuse, R108, R84 ;  /* 0x0000006c6854723c */ /* 0x044ff00000041854 */
[C---:B------:R-:W-:Y:S01]  /*84c0*/  HMMA.16816.F32.BF16 R88, R104.reuse, R110, R88 ;  /* 0x0000006e6858723c */ /* 0x040fe20000041858 */
[----:B------:R-:W2:Y:S07]  /*84d0*/  LDSM.16.MT88.4 R108, [R177+0x1000] ;  /* 0x00100000b16c783b */ /* 0x000eae0000004200 */
[C---:B-1----:R-:W-:Y:S08]  /*84e0*/  HMMA.16816.F32.BF16 R92, R104.reuse, R112, R92 ;  /* 0x00000070685c723c */ /* 0x042ff0000004185c */
[----:B------:R-:W-:Y:S01]  /*84f0*/  HMMA.16816.F32.BF16 R96, R104, R114, R96 ;  /* 0x000000726860723c */ /* 0x000fe20000041860 */
[----:B------:R-:W1:Y:S06]  /*8500*/  LDSM.16.MT88.4 R112, [R178+0x1000] ;  /* 0x00100000b270783b */ /* 0x000e6c0000004200 */
[----:B------:R-:W-:Y:S02]  /*8510*/  F2FP.BF16.PACK_AB R104, R154, R152 ;  /* 0x000000989a68723e */ /* 0x000fe400000010ff */
[----:B------:R-:W-:Y:S03]  /*8520*/  F2FP.BF16.PACK_AB R106, R155, R153 ;  /* 0x000000999b6a723e */ /* 0x000fe600000010ff */
[----:B------:R-:W-:Y:S02]  /*8530*/  F2FP.BF16.PACK_AB R105, R150, R151 ;  /* 0x000000979669723e */ /* 0x000fe400000010ff */
[C---:B------:R-:W-:Y:S07]  /*8540*/  F2FP.BF16.PACK_AB R107, R148.reuse, R149 ;  /* 0x00000095946b723e */ /* 0x040fee00000010ff */
[C---:B--2---:R-:W-:Y:S08]  /*8550*/  HMMA.16816.F32.BF16 R4, R104.reuse, R108, R4 ;  /* 0x0000006c6804723c */ /* 0x044ff00000041804 */
[C---:B------:R-:W-:Y:S01]  /*8560*/  HMMA.16816.F32.BF16 R8, R104.reuse, R110, R8 ;  /* 0x0000006e6808723c */ /* 0x040fe20000041808 */
[----:B------:R-:W2:Y:S07]  /*8570*/  LDSM.16.MT88.4 R108, [R179+0x1000] ;  /* 0x00100000b36c783b */ /* 0x000eae0000004200 */
[C---:B-1----:R-:W-:Y:S08]  /*8580*/  HMMA.16816.F32.BF16 R12, R104.reuse, R112, R12 ;  /* 0x00000070680c723c */ /* 0x042ff0000004180c */
[C---:B------:R-:W-:Y:S01]  /*8590*/  HMMA.16816.F32.BF16 R16, R104.reuse, R114, R16 ;  /* 0x000000726810723c */ /* 0x040fe20000041810 */
[----:B------:R-:W1:Y:S07]  /*85a0*/  LDSM.16.MT88.4 R112, [R177+0x3000] ;  /* 0x00300000b170783b */ /* 0x000e6e0000004200 */
[C---:B------:R-:W-:Y:S08]  /*85b0*/  HMMA.16816.F32.BF16 R20, R104.reuse, R116, R20 ;  /* 0x000000746814723c */ /* 0x040ff00000041814 */
[C---:B------:R-:W-:Y:S01]  /*85c0*/  HMMA.16816.F32.BF16 R24, R104.reuse, R118, R24 ;  /* 0x000000766818723c */ /* 0x040fe20000041818 */
[----:B------:R-:W3:Y:S07]  /*85d0*/  LDSM.16.MT88.4 R116, [R178+0x3000] ;  /* 0x00300000b274783b */ /* 0x000eee0000004200 */
        /* <DEDUP_REMOVED lines=19> */
[C---:B------:R-:W-:Y:S08]  /*8710*/  HMMA.16816.F32.BF16 R80, R104.reuse, R110, R80 ;  /* 0x0000006e6850723c */ /* 0x040ff00000041850 */
[C---:B-1----:R-:W-:Y:S08]  /*8720*/  HMMA.16816.F32.BF16 R84, R104.reuse, R112, R84 ;  /* 0x000000706854723c */ /* 0x042ff00000041854 */
[C---:B------:R-:W-:Y:S01]  /*8730*/  HMMA.16816.F32.BF16 R88, R104.reuse, R114, R88 ;  /* 0x000000726858723c */ /* 0x040fe20000041858 */
[----:B------:R-:W1:Y:S07]  /*8740*/  LDSM.16.MT88.4 R112, [R180+0x1800] ;  /* 0x00180000b470783b */ /* 0x000e6e0000004200 */
[C---:B---3--:R-:W-:Y:S08]  /*8750*/  HMMA.16816.F32.BF16 R92, R104.reuse, R116, R92 ;  /* 0x00000074685c723c */ /* 0x048ff0000004185c */
[----:B------:R-:W-:Y:S01]  /*8760*/  HMMA.16816.F32.BF16 R96, R104, R118, R96 ;  /* 0x000000766860723c */ /* 0x000fe20000041860 */
[----:B------:R-:W2:Y:S07]  /*8770*/  LDSM.16.MT88.4 R104, [R179+0x1800] ;  /* 0x00180000b368783b */ /* 0x000eae0000004200 */
[C---:B------:R-:W-:Y:S01]  /*8780*/  HMMA.16816.F32.BF16 R132, R136.reuse, R128, R4 ;  /* 0x000000808884723c */ /* 0x040fe20000041804 */
[----:B------:R-:W3:Y:S07]  /*8790*/  LDSM.16.MT88.4 R4, [R177+0x3800] ;  /* 0x00380000b104783b */ /* 0x000eee0000004200 */
[C---:B------:R-:W-:Y:S01]  /*87a0*/  HMMA.16816.F32.BF16 R128, R136.reuse, R130, R8 ;  /* 0x000000828880723c */ /* 0x040fe20000041808 */
[----:B------:R-:W4:Y:S07]  /*87b0*/  LDSM.16.MT88.4 R8, [R178+0x3800] ;  /* 0x00380000b208783b */ /* 0x000f2e0000004200 */
[C---:B------:R-:W-:Y:S01]  /*87c0*/  HMMA.16816.F32.BF16 R124, R136.reuse, R120, R12 ;  /* 0x00000078887c723c */ /* 0x040fe2000004180c */
[----:B------:R-:W5:Y:S07]  /*87d0*/  LDSM.16.MT88.4 R12, [R180+0x3800] ;  /* 0x00380000b40c783b */ /* 0x000f6e0000004200 */
[C---:B------:R-:W-:Y:S01]  /*87e0*/  HMMA.16816.F32.BF16 R120, R136.reuse, R122, R16 ;  /* 0x0000007a8878723c */ /* 0x040fe20000041810 */
[----:B------:R-:W4:Y:S07]  /*87f0*/  LDSM.16.MT88.4 R16, [R179+0x3800] ;  /* 0x00380000b310783b */ /* 0x000f2e0000004200 */
[C---:B-1----:R-:W-:Y:S08]  /*8800*/  HMMA.16816.F32.BF16 R116, R136.reuse, R112, R20 ;  /* 0x000000708874723c */ /* 0x042ff00000041814 */
[C---:B------:R-:W-:Y:S08]  /*8810*/  HMMA.16816.F32.BF16 R112, R136.reuse, R114, R24 ;  /* 0x000000728870723c */ /* 0x040ff00000041818 */
[C---:B--2---:R-:W-:Y:S08]  /*8820*/  HMMA.16816.F32.BF16 R108, R136.reuse, R104, R28 ;  /* 0x00000068886c723c */ /* 0x044ff0000004181c */
[C---:B------:R-:W-:Y:S08]  /*8830*/  HMMA.16816.F32.BF16 R104, R136.reuse, R106, R32 ;  /* 0x0000006a8868723c */ /* 0x040ff00000041820 */
[C---:B---3--:R-:W-:Y:S08]  /*8840*/  HMMA.16816.F32.BF16 R36, R136.reuse, R4, R36 ;  /* 0x000000048824723c */ /* 0x048ff00000041824 */
[C---:B------:R-:W-:Y:S01]  /*8850*/  HMMA.16816.F32.BF16 R40, R136.reuse, R6, R40 ;  /* 0x000000068828723c */ /* 0x040fe20000041828 */
[----:B------:R-:W1:Y:S07]  /*8860*/  LDSM.16.MT88.4 R4, [R177+0x5800] ;  /* 0x00580000b104783b */ /* 0x000e6e0000004200 */
[C---:B----4-:R-:W-:Y:S08]  /*8870*/  HMMA.16816.F32.BF16 R44, R136.reuse, R8, R44 ;  /* 0x00000008882c723c */ /* 0x050ff0000004182c */
[C---:B------:R-:W-:Y:S01]  /*8880*/  HMMA.16816.F32.BF16 R48, R136.reuse, R10, R48 ;  /* 0x0000000a8830723c */ /* 0x040fe20000041830 */
[----:B------:R-:W2:Y:S07]  /*8890*/  LDSM.16.MT88.4 R8, [R178+0x5800] ;  /* 0x00580000b208783b */ /* 0x000eae0000004200 */
[C---:B-----5:R-:W-:Y:S08]  /*88a0*/  HMMA.16816.F32.BF16 R52, R136.reuse, R12, R52 ;  /* 0x0000000c8834723c */ /* 0x060ff00000041834 */
[C---:B------:R-:W-:Y:S01]  /*88b0*/  HMMA.16816.F32.BF16 R56, R136.reuse, R14, R56 ;  /* 0x0000000e8838723c */ /* 0x040fe20000041838 */
[----:B------:R-:W3:Y:S07]  /*88c0*/  LDSM.16.MT88.4 R12, [R180+0x5800] ;  /* 0x00580000b40c783b */ /* 0x000eee0000004200 */
[C---:B------:R-:W-:Y:S08]  /*88d0*/  HMMA.16816.F32.BF16 R60, R136.reuse, R16, R60 ;  /* 0x00000010883c723c */ /* 0x040ff0000004183c */
[C---:B------:R-:W-:Y:S01]  /*88e0*/  HMMA.16816.F32.BF16 R64, R136.reuse, R18, R64 ;  /* 0x000000128840723c */ /* 0x040fe20000041840 */
[----:B------:R-:W4:Y:S07]  /*88f0*/  LDSM.16.MT88.4 R16, [R179+0x5800] ;  /* 0x00580000b310783b */ /* 0x000f2e0000004200 */
[C---:B-1----:R-:W-:Y:S07]  /*8900*/  HMMA.16816.F32.BF16 R68, R136.reuse, R4, R68 ;  /* 0x000000048844723c */ /* 0x042fee0000041844 */
[----:B------:R-:W-:Y:S01]  /*8910*/  FADD.FTZ R4, R148, R2 ;  /* 0x0000000294047221 */ /* 0x000fe20000010000 */
[C---:B------:R-:W-:Y:S04]  /*8920*/  HMMA.16816.F32.BF16 R72, R136.reuse, R6, R72 ;  /* 0x000000068848723c */ /* 0x040fe80000041848 */
[----:B------:R-:W-:Y:S02]  /*8930*/  FADD.FTZ R2, R143, R0 ;  /* 0x000000008f027221 */ /* 0x000fe40000010000 */
[----:B------:R-:W-:Y:S02]  /*8940*/  FADD.FTZ R0, R142, R4 ;  /* 0x000000048e007221 */ /* 0x000fe40000010000 */
[C---:B--2---:R-:W-:Y:S04]  /*8950*/  HMMA.16816.F32.BF16 R76, R136.reuse, R8, R76 ;  /* 0x00000008884c723c */ /* 0x044fe8000004184c */
[----:B------:R-:W-:Y:S02]  /*8960*/  FADD.FTZ R2, R145, R2 ;  /* 0x0000000291027221 */ /* 0x000fe40000010000 */
[----:B------:R-:W-:Y:S02]  /*8970*/  FADD.FTZ R0, R141, R0 ;  /* 0x000000008d007221 */ /* 0x000fe40000010000 */
[C---:B------:R-:W-:Y:S04]  /*8980*/  HMMA.16816.F32.BF16 R80, R136.reuse, R10, R80 ;  /* 0x0000000a8850723c */ /* 0x040fe80000041850 */
[----:B------:R-:W-:Y:S02]  /*8990*/  FADD.FTZ R4, R146, R2 ;  /* 0x0000000292047221 */ /* 0x000fe40000010000 */
[----:B------:R-:W-:Y:S01]  /*89a0*/  FADD.FTZ R2, R140, R0 ;  /* 0x000000008c027221 */ /* 0x000fe20000010000 */
[----:B------:R-:W-:Y:S01]  /*89b0*/  IADD3 R0, R191, -0x1, RZ ;  /* 0xffffffffbf007810 */ /* 0x000fe20007ffe0ff */
[C---:B---3--:R-:W-:Y:S04]  /*89c0*/  HMMA.16816.F32.BF16 R84, R136.reuse, R12, R84 ;  /* 0x0000000c8854723c */ /* 0x048fe80000041854 */
[----:B------:R-:W-:Y:S01]  /*89d0*/  FADD.FTZ R193, R147, R4 ;  /* 0x0000000493c17221 */ /* 0x000fe20000010000 */
[----:B------:R-:W-:Y:S01]  /*89e0*/  MOV R191, R0 ;  /* 0x0000000000bf7202 */ /* 0x000fe20000000f00 */
[----:B------:R-:W-:Y:S01]  /*89f0*/  FADD.FTZ R194, R101, R2 ;  /* 0x0000000265c27221 */ /* 0x000fe20000010000 */
[----:B------:R-:W-:Y:S01]  /*8a00*/  MOV R12, R3 ;  /* 0x00000003000c7202 */ /* 0x000fe20000000f00 */
[C---:B------:R-:W-:Y:S04]  /*8a10*/  HMMA.16816.F32.BF16 R88, R136.reuse, R14, R88 ;  /* 0x0000000e8858723c */ /* 0x040fe80000041858 */
[----:B------:R-:W-:Y:S04]  /*8a20*/  MOV R101, R100 ;  /* 0x0000006400657202 */ /* 0x000fe80000000f00 */
[C---:B----4-:R-:W-:Y:S08]  /*8a30*/  HMMA.16816.F32.BF16 R92, R136.reuse, R16, R92 ;  /* 0x00000010885c723c */ /* 0x050ff0000004185c */
[----:B------:R-:W-:Y:S01]  /*8a40*/  HMMA.16816.F32.BF16 R96, R136, R18, R96 ;  /* 0x000000128860723c */ /* 0x000fe20000041860 */
[----:B------:R-:W-:Y:S07]  /*8a50*/  @!UPT UIADD3 URZ, URZ, URZ, URZ ;  /* 0x0000003f3f3ff290 */ /* 0x000fee000fffe03f */
[----:B------:R-:W-:-:S11]  /*8a60*/  @P0 BRA `(.L_x_61) ;  /* 0xffffce2000000947 */ /* 0x000fd6000383ffff */
.L_x_54:
[----:B------:R-:W-:Y:S05]  /*8a70*/  BRA.DIV ~URZ, `(.L_x_62) ;  /* 0x000056127f007947 */ /* 0x000fea000b800000 */
[----:B------:R1:W2:Y:S02]  /*8a80*/  SHFL.BFLY PT, R0, R193, 0x2, 0x1f ;  /* 0x0c401f00c1007f89 */ /* 0x0002a400000e0000 */
.L_x_139:
[----:B--2---:R-:W-:Y:S01]  /*8a90*/  FADD.FTZ R5, R0, R193 ;  /* 0x000000c100057221 */ /* 0x004fe20000010000 */
[----:B------:R-:W-:Y:S05]  /*8aa0*/  BRA.DIV ~URZ, `(.L_x_63) ;  /* 0x000056327f007947 */ /* 0x000fea000b800000 */
[----:B------:R-:W2:Y:S04]  /*8ab0*/  SHFL.BFLY PT, R0, R194, 0x2, 0x1f ;  /* 0x0c401f00c2007f89 */ /* 0x000ea800000e0000 */
[----:B------:R-:W3:Y:S01]  /*8ac0*/  SHFL.BFLY PT, R2, R5, 0x1, 0x1f ;  /* 0x0c201f0005027f89 */ /* 0x000ee200000e0000 */
[----:B--2---:R-:W-:-:S02]  /*8ad0*/  FADD.FTZ R4, R0, R194 ;  /* 0x000000c200047221 */ /* 0x004fc40000010000 */
[----:B---3--:R-:W-:-:S03]  /*8ae0*/  FADD.FTZ R5, R5, R2 ;  /* 0x0000000205057221 */ /* 0x008fc60000010000 */
[----:B------:R2:W3:Y:S04]  /*8af0*/  SHFL.BFLY PT, R3, R4, 0x1, 0x1f ;  /* 0x0c201f0004037f89 */ /* 0x0004e800000e0000 */
.L_x_140:
[----:B------:R-:W-:Y:S01]  /*8b00*/  FSETP.NE.FTZ.AND P1, PT, R5, RZ, PT ;  /* 0x000000ff0500720b */ /* 0x000fe20003f35000 */
[----:B---3--:R-:W-:Y:S01]  /*8b10*/  FADD.FTZ R3, R3, R4 ;  /* 0x0000000403037221 */ /* 0x008fe20000010000 */
[----:B------:R-:W-:Y:S02]  /*8b20*/  MOV R2, RZ ;  /* 0x000000ff00027202 */ /* 0x000fe40000000f00 */
[----:B------:R-:W-:Y:S02]  /*8b30*/  MOV R23, 0xff800000 ;  /* 0xff80000000177802 */ /* 0x000fe40000000f00 */
[----:B------:R-:W-:Y:S02]  /*8b40*/  FSETP.NE.FTZ.AND P0, PT, R3, RZ, PT ;  /* 0x000000ff0300720b */ /* 0x000fe40003f15000 */
[----:B------:R-:W-:Y:S02]  /*8b50*/  MOV R0, RZ ;  /* 0x000000ff00007202 */ /* 0x000fe40000000f00 */
[----:B------:R-:W-:-:S03]  /*8b60*/  MOV R22, 0xff800000 ;  /* 0xff80000000167802 */ /* 0x000fc60000000f00 */
[----:B------:R-:W3:Y:S01]  /*8b70*/  @P1 MUFU.LG2 R6, R5 ;  /* 0x0000000500061308 */ /* 0x000ee20000000c00 */
[----:B--2---:R-:W-:-:S05]  /*8b80*/  @P1 MOV R4, 0x3f317218 ;  /* 0x3f31721800041802 */ /* 0x004fca0000000f00 */
[----:B------:R-:W-:Y:S02]  /*8b90*/  @P1 FMUL.FTZ R4, R4, c[0x0][0x2d0] ;  /* 0x0000b40004041a20 */ /* 0x000fe40000410000 */
[----:B------:R-:W2:Y:S01]  /*8ba0*/  @P1 MUFU.RCP R2, R5 ;  /* 0x0000000500021308 */ /* 0x000ea20000001000 */
[----:B---3--:R-:W-:-:S07]  /*8bb0*/  @P1 FMUL.FTZ R6, R6, 0.69314718246459960938 ;  /* 0x3f31721806061820 */ /* 0x008fce0000410000 */
[----:B------:R-:W3:Y:S01]  /*8bc0*/  @P0 MUFU.RCP R0, R3 ;  /* 0x0000000300000308 */ /* 0x000ee20000001000 */
[----:B------:R-:W-:Y:S01]  /*8bd0*/  @P1 FFMA.FTZ R23, R4, R100, R6 ;  /* 0x0000006404171223 */ /* 0x000fe20000010006 */
[----:B------:R-:W-:Y:S01]  /*8be0*/  MOV R4, 0x1 ;  /* 0x0000000100047802 */ /* 0x000fe20000000f00 */
[C---:B--2---:R-:W-:Y:S02]  /*8bf0*/  FMUL.FTZ R100, R2.reuse, R112 ;  /* 0x0000007002647220 */ /* 0x044fe40000410000 */
        /* <DEDUP_REMOVED lines=46> */
[----:B------:R-:W-:Y:S02]  /*8ee0*/  FMUL.FTZ R25, R2, R97 ;  /* 0x0000006102197220 */ /* 0x000fe40000410000 */
[----:B------:R2:W4:Y:S01]  /*8ef0*/  @P0 MUFU.LG2 R2, R3 ;  /* 0x0000000300020308 */ /* 0x0005220000000c00 */
[C---:B---3--:R-:W-:Y:S02]  /*8f00*/  FMUL.FTZ R88, R0.reuse, R118 ;  /* 0x0000007600587220 */ /* 0x048fe40000410000 */
[C---:B------:R-:W-:Y:S02]  /*8f10*/  FMUL.FTZ R89, R0.reuse, R119 ;  /* 0x0000007700597220 */ /* 0x040fe40000410000 */
[C---:B------:R-:W-:Y:S02]  /*8f20*/  FMUL.FTZ R118, R0.reuse, R114 ;  /* 0x0000007200767220 */ /* 0x040fe40000410000 */
[C---:B------:R-:W-:Y:S02]  /*8f30*/  FMUL.FTZ R119, R0.reuse, R115 ;  /* 0x0000007300777220 */ /* 0x040fe40000410000 */
[----:B------:R-:W-:-:S02]  /*8f40*/  FMUL.FTZ R84, R0, R130 ;  /* 0x0000008200547220 */ /* 0x000fc40000410000 */
[C---:B------:R-:W-:Y:S02]  /*8f50*/  FMUL.FTZ R85, R0.reuse, R131 ;  /* 0x0000008300557220 */ /* 0x040fe40000410000 */
[C---:B------:R-:W-:Y:S02]  /*8f60*/  FMUL.FTZ R92, R0.reuse, R106 ;  /* 0x0000006a005c7220 */ /* 0x040fe40000410000 */
[----:B------:R-:W-:Y:S01]  /*8f70*/  FMUL.FTZ R93, R0, R107 ;  /* 0x0000006b005d7220 */ /* 0x000fe20000410000 */
[----:B--2---:R-:W-:Y:S01]  /*8f80*/  @P0 MOV R3, 0x3f317218 ;  /* 0x3f31721800030802 */ /* 0x004fe20000000f00 */
[----:B----4-:R-:W-:Y:S02]  /*8f90*/  @P0 FMUL.FTZ R2, R2, 0.69314718246459960938 ;  /* 0x3f31721802020820 */ /* 0x010fe40000410000 */
[----:B------:R-:W-:Y:S02]  /*8fa0*/  FMUL.FTZ R124, R0, R38 ;  /* 0x00000026007c7220 */ /* 0x000fe40000410000 */
[----:B------:R-:W-:-:S02]  /*8fb0*/  @P0 FMUL.FTZ R3, R3, c[0x0][0x2d0] ;  /* 0x0000b40003030a20 */ /* 0x000fc40000410000 */
        /* <DEDUP_REMOVED lines=38> */
[----:B------:R-:W-:Y:S01]  /*9220*/  FMUL.FTZ R27, R0, R99 ;  /* 0x00000063001b7220 */ /* 0x000fe20000410000 */
[----:B------:R-:W-:Y:S01]  /*9230*/  PRMT R0, R4, 0x7610, R0 ;  /* 0x0000761004007816 */ /* 0x000fe20000000000 */
[----:B------:R-:W-:Y:S02]  /*9240*/  @P0 FFMA.FTZ R22, R3, R12, R2 ;  /* 0x0000000c03160223 */ /* 0x000fe40000010002 */
.L_x_36:
[----:B------:R-:W2:Y:S01]  /*9250*/  S2R R2, SR_TID.X ;  /* 0x0000000000027919 */ /* 0x000ea20000002100 */
[----:B------:R-:W-:Y:S01]  /*9260*/  BSSY B0, `(.L_x_64) ;  /* 0x0000010000007945 */ /* 0x000fe20003800000 */
[----:B--2---:R-:W-:-:S13]  /*9270*/  LOP3.LUT P0, RZ, R2, 0xff, RZ, 0xc0, !PT ;  /* 0x000000ff02ff7812 */ /* 0x004fda000780c0ff */
[----:B------:R-:W-:Y:S05]  /*9280*/  @P0 BRA `(.L_x_65) ;  /* 0x000000d000000947 */ /* 0x000fea0003800000 */
[----:B------:R-:W2:Y:S01]  /*9290*/  S2R R4, SR_LANEID ;  /* 0x0000000000047919 */ /* 0x000ea20000000000 */
[----:B------:R-:W-:Y:S01]  /*92a0*/  VOTEU.ANY UR4, UPT, PT ;  /* 0x0000000000047886 */ /* 0x000fe200038e0100 */
[----:B------:R-:W-:Y:S01]  /*92b0*/  IMAD.MOV.U32 R5, RZ, RZ, c[0x0][0x564] ;  /* 0x00015900ff057624 */ /* 0x000fe200078e00ff */
[----:B------:R-:W2:Y:S08]  /*92c0*/  FLO.U32 R3, UR4 ;  /* 0x0000000400037d00 */ /* 0x000eb000080e0000 */
[----:B------:R-:W3:Y:S01]  /*92d0*/  POPC R2, UR4 ;  /* 0x0000000400027d09 */ /* 0x000ee20008000000 */
[----:B--2---:R-:W-:Y:S01]  /*92e0*/  ISETP.EQ.U32.AND P0, PT, R3, R4, PT ;  /* 0x000000040300720c */ /* 0x004fe20003f02070 */
[----:B------:R-:W-:-:S12]  /*92f0*/  IMAD.MOV.U32 R4, RZ, RZ, c[0x0][0x560] ;  /* 0x00015800ff047624 */ /* 0x000fd800078e00ff */
[----:B---3--:R2:W3:Y:S04]  /*9300*/  @P0 ATOMG.E.ADD.STRONG.GPU PT, R2, [R4.64], R2 ;  /* 0x00000002040209a8 */ /* 0x0084e800081ee1c6 */
[----:B--2---:R-:W2:Y:S04]  /*9310*/  S2R R4, SR_LTMASK ;  /* 0x0000000000047919 */ /* 0x004ea80000003900 */
[----:B---3--:R2:W3:Y:S02]  /*9320*/  SHFL.IDX PT, R3, R2, R3, 0x1f ;  /* 0x00001f0302037589 */ /* 0x0084e400000e0000 */
[----:B--2---:R-:W-:-:S06]  /*9330*/  LOP3.LUT R2, R4, UR4, RZ, 0xc0, !PT ;  /* 0x0000000404027c12 */ /* 0x004fcc000f8ec0ff */
[----:B------:R-:W3:Y:S02]  /*9340*/  POPC R2, R2 ;  /* 0x0000000200027309 */ /* 0x000ee40000000000 */
[----:B---3--:R-:W-:-:S06]  /*9350*/  IADD3 R212, R3, c[0x0][0xc], R2 ;  /* 0x0000030003d47a10 */ /* 0x008fcc0007ffe002 */
.L_x_65:
[----:B------:R-:W-:Y:S05]  /*9360*/  BSYNC B0 ;  /* 0x0000000000007941 */ /* 0x000fea0003800000 */
.L_x_64:
[----:B------:R-:W-:Y:S01]  /*9370*/  PRMT R0, R0, 0x9910, RZ ;  /* 0x0000991000007816 */ /* 0x000fe200000000ff */
[----:B------:R-:W-:Y:S01]  /*9380*/  BSSY B1, `(.L_x_66) ;  /* 0x000032d000017945 */ /* 0x000fe20003800000 */
[----:B------:R-:W-:Y:S02]  /*9390*/  IMAD.MOV.U32 R78, RZ, RZ, R212 ;  /* 0x000000ffff4e7224 */ /* 0x000fe400078e00d4 */
[----:B------:R-:W-:-:S13]  /*93a0*/  ISETP.NE.AND P0, PT, R0, RZ, PT ;  /* 0x000000ff0000720c */ /* 0x000fda0003f05270 */
[----:B------:R-:W-:Y:S05]  /*93b0*/  @!P0 BRA `(.L_x_67) ;  /* 0x0000260000008947 */ /* 0x000fea0003800000 */
[----:B------:R-:W2:Y:S01]  /*93c0*/  LDL R5, [R1] ;  /* 0x0000000001057983 */ /* 0x000ea20000100800 */
[----:B------:R-:W-:Y:S01]  /*93d0*/  WARPSYNC 0xffffffff ;  /* 0xffffffff00007948 */ /* 0x000fe20003800000 */
[----:B------:R-:W-:Y:S01]  /*93e0*/  F2FP.BF16.PACK_AB R0, R133, R132 ;  /* 0x000000848500723e */ /* 0x000fe200000010ff */
[----:B------:R-:W-:Y:S01]  /*93f0*/  IMAD.MOV.U32 R14, RZ, RZ, c[0x0][0x388] ;  /* 0x0000e200ff0e7624 */ /* 0x000fe200078e00ff */
[----:B------:R-:W-:Y:S01]  /*9400*/  BAR.SYNC.DEFER_BLOCKING 0x1, 0x100 ;  /* 0x0044000000007b1d */ /* 0x000fe20000010000 */
[----:B------:R-:W-:Y:S02]  /*9410*/  F2FP.BF16.PACK_AB R2, R97, R96 ;  /* 0x000000606102723e */ /* 0x000fe400000010ff */
[----:B------:R-:W-:Y:S02]  /*9420*/  F2FP.BF16.PACK_AB R3, R29, R28 ;  /* 0x0000001c1d03723e */ /* 0x000fe400000010ff */
[----:B------:R-:W-:Y:S02]  /*9430*/  F2FP.BF16.PACK_AB R4, R57, R56 ;  /* 0x000000383904723e */ /* 0x000fe400000010ff */
[----:B------:R-:W-:-:S02]  /*9440*/  ISETP.NE.U32.AND P2, PT, RZ, c[0x0][0x500], PT ;  /* 0x00014000ff007a0c */ /* 0x000fc40003f45070 */
[----:B------:R-:W-:Y:S02]  /*9450*/  ISETP.NE.U32.AND P3, PT, RZ, c[0x0][0x508], PT ;  /* 0x00014200ff007a0c */ /* 0x000fe40003f65070 */
[----:B------:R-:W-:Y:S02]  /*9460*/  ISETP.NE.AND.EX P2, PT, RZ, c[0x0][0x504], PT, P2 ;  /* 0x00014100ff007a0c */ /* 0x000fe40003f45320 */
[----:B------:R-:W-:Y:S01]  /*9470*/  ISETP.NE.AND.EX P3, PT, RZ, c[0x0][0x50c], PT, P3 ;  /* 0x00014300ff007a0c */ /* 0x000fe20003f65330 */
[----:B------:R3:W-:Y:S04]  /*9480*/  STS [R223], R0 ;  /* 0x00000000df007388 */ /* 0x0007e80000000800 */
[----:B------:R4:W-:Y:S04]  /*9490*/  STS [R223+0x400], R2 ;  /* 0x00040002df007388 */ /* 0x0009e80000000800 */
[----:B------:R1:W-:Y:S01]  /*94a0*/  STS [R224], R3 ;  /* 0x00000003e0007388 */ /* 0x0003e20000000800 */
[----:B---3--:R-:W-:-:S02]  /*94b0*/  F2FP.BF16.PACK_AB R0, R85, R84 ;  /* 0x000000545500723e */ /* 0x008fc400000010ff */
[----:B----4-:R-:W-:-:S03]  /*94c0*/  F2FP.BF16.PACK_AB R2, R31, R30 ;  /* 0x0000001e1f02723e */ /* 0x010fc600000010ff */
[----:B------:R3:W-:Y:S01]  /*94d0*/  STS [R224+0x400], R0 ;  /* 0x00040000e0007388 */ /* 0x0007e20000000800 */
[----:B-1----:R-:W-:-:S03]  /*94e0*/  F2FP.BF16.PACK_AB R3, R127, R126 ;  /* 0x0000007e7f03723e */ /* 0x002fc600000010ff */
[----:B------:R1:W-:Y:S04]  /*94f0*/  STS [R226], R2 ;  /* 0x00000002e2007388 */ /* 0x0003e80000000800 */
[----:B------:R4:W-:Y:S01]  /*9500*/  STS [R226+0x400], R3 ;  /* 0x00040003e2007388 */ /* 0x0009e20000000800 */
[----:B---3--:R-:W-:Y:S02]  /*9510*/  F2FP.BF16.PACK_AB R0, R33, R32 ;  /* 0x000000202100723e */ /* 0x008fe400000010ff */
[----:B-1----:R-:W-:-:S03]  /*9520*/  F2FP.BF16.PACK_AB R2, R123, R122 ;  /* 0x0000007a7b02723e */ /* 0x002fc600000010ff */
[----:B------:R1:W-:Y:S01]  /*9530*/  STS [R225], R0 ;  /* 0x00000000e1007388 */ /* 0x0003e20000000800 */
[----:B----4-:R-:W-:-:S03]  /*9540*/  F2FP.BF16.PACK_AB R3, R35, R34 ;  /* 0x000000222303723e */ /* 0x010fc600000010ff */
[----:B------:R3:W-:Y:S01]  /*9550*/  STS [R225+0x400], R2 ;  /* 0x00040002e1007388 */ /* 0x0007e20000000800 */
[----:B-1----:R-:W-:Y:S02]  /*9560*/  F2FP.BF16.PACK_AB R0, R89, R88 ;  /* 0x000000585900723e */ /* 0x002fe400000010ff */
[----:B---3--:R-:W-:Y:S01]  /*9570*/  F2FP.BF16.PACK_AB R2, R101, R100 ;  /* 0x000000646502723e */ /* 0x008fe200000010ff */
[----:B--2---:R1:W-:Y:S04]  /*9580*/  STS [R5], R3 ;  /* 0x0000000305007388 */ /* 0x0043e80000000800 */
[----:B------:R2:W-:Y:S04]  /*9590*/  STS [R5+0x400], R0 ;  /* 0x0004000005007388 */ /* 0x0005e80000000800 */
[----:B------:R3:W-:Y:S01]  /*95a0*/  STS [R251], R2 ;  /* 0x00000002fb007388 */ /* 0x0007e20000000800 */
[----:B-1----:R-:W-:-:S02]  /*95b0*/  F2FP.BF16.PACK_AB R3, R119, R118 ;  /* 0x000000767703723e */ /* 0x002fc400000010ff */
[----:B--2---:R-:W-:-:S03]  /*95c0*/  F2FP.BF16.PACK_AB R0, R109, R108 ;  /* 0x0000006c6d00723e */ /* 0x004fc600000010ff */
[----:B------:R1:W-:Y:S01]  /*95d0*/  STS [R251+0x400], R3 ;  /* 0x00040003fb007388 */ /* 0x0003e20000000800 */
[----:B---3--:R-:W-:-:S03]  /*95e0*/  F2FP.BF16.PACK_AB R2, R111, R110 ;  /* 0x0000006e6f02723e */ /* 0x008fc600000010ff */
[----:B------:R2:W-:Y:S04]  /*95f0*/  STS [R252], R0 ;  /* 0x00000000fc007388 */ /* 0x0005e80000000800 */
[----:B------:R3:W-:Y:S01]  /*9600*/  STS [R252+0x400], R2 ;  /* 0x00040002fc007388 */ /* 0x0007e20000000800 */
[----:B-1----:R-:W-:Y:S02]  /*9610*/  F2FP.BF16.PACK_AB R3, R105, R104 ;  /* 0x000000686903723e */ /* 0x002fe400000010ff */
[----:B--2---:R-:W-:-:S03]  /*9620*/  F2FP.BF16.PACK_AB R0, R93, R92 ;  /* 0x0000005c5d00723e */ /* 0x004fc600000010ff */
[----:B------:R1:W-:Y:S01]  /*9630*/  STS [R250], R3 ;  /* 0x00000003fa007388 */ /* 0x0003e20000000800 */
[----:B---3--:R-:W-:-:S03]  /*9640*/  F2FP.BF16.PACK_AB R2, R37, R36 ;  /* 0x000000242502723e */ /* 0x008fc600000010ff */
[----:B------:R2:W-:Y:S04]  /*9650*/  STS [R250+0x400], R0 ;  /* 0x00040000fa007388 */ /* 0x0005e80000000800 */
[----:B------:R3:W-:Y:S01]  /*9660*/  STS [R223+0x4000], R2 ;  /* 0x00400002df007388 */ /* 0x0007e20000000800 */
[----:B-1----:R-:W-:Y:S02]  /*9670*/  F2FP.BF16.PACK_AB R3, R125, R124 ;  /* 0x0000007c7d03723e */ /* 0x002fe400000010ff */
[----:B--2---:R-:W-:-:S03]  /*9680*/  F2FP.BF16.PACK_AB R0, R41, R40 ;  /* 0x000000282900723e */ /* 0x004fc600000010ff */
[----:B------:R1:W-:Y:S01]  /*9690*/  STS [R223+0x4400], R3 ;  /* 0x00440003df007388 */ /* 0x0003e20000000800 */
        /* <DEDUP_REMOVED lines=14> */
[----:B------:R3:W-:Y:S04]  /*9780*/  STS [R5+0x4400], R2 ;  /* 0x0044000205007388 */ /* 0x0007e80000000800 */
[----:B------:R4:W-:Y:S01]  /*9790*/  STS [R251+0x4000], R4 ;  /* 0x00400004fb007388 */ /* 0x0009e20000000800 */
[----:B-1----:R-:W-:Y:S02]  /*97a0*/  F2FP.BF16.PACK_AB R3, R61, R60 ;  /* 0x0000003c3d03723e */ /* 0x002fe400000010ff */
[----:B--2---:R-:W-:-:S02]  /*97b0*/  F2FP.BF16.PACK_AB R0, R51, R50 ;  /* 0x000000323300723e */ /* 0x004fc400000010ff */
[----:B---3--:R-:W-:-:S03]  /*97c0*/  F2FP.BF16.PACK_AB R2, R65, R64 ;  /* 0x000000404102723e */ /* 0x008fc600000010ff */
[----:B------:R1:W-:Y:S01]  /*97d0*/  STS [R251+0x4400], R0 ;  /* 0x00440000fb007388 */ /* 0x0003e20000000800 */
[----:B----4-:R-:W-:-:S03]  /*97e0*/  F2FP.BF16.PACK_AB R4, R131, R130 ;  /* 0x000000828304723e */ /* 0x010fc600000010ff */
[----:B------:R2:W-:Y:S04]  /*97f0*/  STS [R252+0x4000], R3 ;  /* 0x00400003fc007388 */ /* 0x0005e80000000800 */
[----:B------:R3:W-:Y:S04]  /*9800*/  STS [R252+0x4400], R4 ;  /* 0x00440004fc007388 */ /* 0x0007e80000000800 */
[----:B------:R4:W-:Y:S01]  /*9810*/  STS [R250+0x4000], R2 ;  /* 0x00400002fa007388 */ /* 0x0009e20000000800 */
[----:B-1----:R-:W-:Y:S02]  /*9820*/  F2FP.BF16.PACK_AB R0, R67, R66 ;  /* 0x000000424300723e */ /* 0x002fe400000010ff */
[----:B--2---:R-:W-:-:S03]  /*9830*/  F2FP.BF16.PACK_AB R3, R39, R38 ;  /* 0x000000262703723e */ /* 0x004fc600000010ff */
[----:B------:R1:W-:Y:S01]  /*9840*/  STS [R250+0x4400], R0 ;  /* 0x00440000fa007388 */ /* 0x0003e20000000800 */
[----:B---3--:R-:W-:-:S03]  /*9850*/  F2FP.BF16.PACK_AB R4, R113, R112 ;  /* 0x000000707104723e */ /* 0x008fc600000010ff */
[----:B------:R2:W-:Y:S01]  /*9860*/  STS [R223+0x8400], R3 ;  /* 0x00840003df007388 */ /* 0x0005e20000000800 */
[----:B----4-:R-:W-:-:S03]  /*9870*/  F2FP.BF16.PACK_AB R2, R69, R68 ;  /* 0x000000444502723e */ /* 0x010fc600000010ff */
        /* <DEDUP_REMOVED lines=13> */
[----:B---3--:R-:W-:Y:S02]  /*9950*/  F2FP.BF16.PACK_AB R4, R71, R70 ;  /* 0x000000464704723e */ /* 0x008fe400000010ff */
[----:B----4-:R-:W-:Y:S02]  /*9960*/  F2FP.BF16.PACK_AB R2, R63, R62 ;  /* 0x0000003e3f02723e */ /* 0x010fe400000010ff */
[----:B-1----:R-:W-:-:S05]  /*9970*/  F2FP.BF16.PACK_AB R0, R121, R120 ;  /* 0x000000787900723e */ /* 0x002fca00000010ff */
[----:B------:R1:W-:Y:S04]  /*9980*/  STS [R5+0x8000], R0 ;  /* 0x0080000005007388 */ /* 0x0003e80000000800 */
[----:B------:R2:W-:Y:S04]  /*9990*/  STS [R5+0x8400], R4 ;  /* 0x0084000405007388 */ /* 0x0005e80000000800 */
[----:B------:R3:W-:Y:S04]  /*99a0*/  STS [R251+0x8000], R3 ;  /* 0x00800003fb007388 */ /* 0x0007e80000000800 */
[----:B------:R4:W-:Y:S01]  /*99b0*/  STS [R251+0x8400], R2 ;  /* 0x00840002fb007388 */ /* 0x0009e20000000800 */
[----:B-1----:R-:W-:-:S02]  /*99c0*/  F2FP.BF16.PACK_AB R0, R81, R80 ;  /* 0x000000505100723e */ /* 0x002fc400000010ff */
[----:B--2---:R-:W-:-:S03]  /*99d0*/  @P3 IADD3 R4, P0, R216, c[0x0][0x508], RZ ;  /* 0x00014200d8043a10 */ /* 0x004fc60007f1e0ff */
[----:B------:R1:W-:Y:S01]  /*99e0*/  STS [R252+0x8000], R0 ;  /* 0x00800000fc007388 */ /* 0x0003e20000000800 */
[----:B---3--:R-:W-:Y:S02]  /*99f0*/  F2FP.BF16.PACK_AB R3, R27, R26 ;  /* 0x0000001a1b03723e */ /* 0x008fe400000010ff */
[----:B------:R-:W-:Y:S02]  /*9a00*/  @P3 IADD3.X R5, R217, c[0x0][0x50c], RZ, P0, !PT ;  /* 0x00014300d9053a10 */ /* 0x000fe400007fe4ff */
[----:B----4-:R-:W-:-:S05]  /*9a10*/  F2FP.BF16.PACK_AB R2, R43, R42 ;  /* 0x0000002a2b02723e */ /* 0x010fca00000010ff */
[----:B------:R2:W-:Y:S04]  /*9a20*/  STS [R252+0x8400], R2 ;  /* 0x00840002fc007388 */ /* 0x0005e80000000800 */
[----:B------:R3:W-:Y:S01]  /*9a30*/  STS [R250+0x8400], R3 ;  /* 0x00840003fa007388 */ /* 0x0007e20000000800 */
[----:B-1----:R-:W-:-:S05]  /*9a40*/  F2FP.BF16.PACK_AB R0, R25, R24 ;  /* 0x000000181900723e */ /* 0x002fca00000010ff */
[----:B------:R1:W-:Y:S04]  /*9a50*/  STS [R250+0x8000], R0 ;  /* 0x00800000fa007388 */ /* 0x0003e80000000800 */
[----:B------:R-:W-:Y:S01]  /*9a60*/  BAR.SYNC.DEFER_BLOCKING 0x1, 0x100 ;  /* 0x0044000000007b1d */ /* 0x000fe20000010000 */
[----:B--2---:R-:W-:-:S04]  /*9a70*/  IADD3 R2, P1, R216, c[0x0][0x500], RZ ;  /* 0x00014000d8027a10 */ /* 0x004fc80007f3e0ff */
[----:B---3--:R-:W-:Y:S01]  /*9a80*/  IADD3.X R3, R217, c[0x0][0x504], RZ, P1, !PT ;  /* 0x00014100d9037a10 */ /* 0x008fe20000ffe4ff */
[----:B-1----:R-:W-:Y:S01]  /*9a90*/  IMAD.MOV.U32 R0, RZ, RZ, RZ ;  /* 0x000000ffff007224 */ /* 0x002fe200078e00ff */
[C---:B------:R-:W-:Y:S01]  /*9aa0*/  ISETP.NE.AND P0, PT, R218.reuse, RZ, PT ;  /* 0x000000ffda00720c */ /* 0x040fe20003f05270 */
[----:B------:R1:W5:Y:S04]  /*9ab0*/  @P3 LDG.E R14, [R4.64] ;  /* 0x00000006040e3981 */ /* 0x000368000c1e1900 */
[----:B------:R2:W5:Y:S01]  /*9ac0*/  @P2 LDG.E R0, [R2.64] ;  /* 0x0000000602002981 */ /* 0x000562000c1e1900 */
[----:B-1----:R-:W-:Y:S01]  /*9ad0*/  SEL R5, R218, c[0x0][0x3d4], P0 ;  /* 0x0000f500da057a07 */ /* 0x002fe20000000000 */
[----:B------:R-:W-:Y:S05]  /*9ae0*/  @P3 BRA `(.L_x_68) ;  /* 0x0000004000003947 */ /* 0x000fea0003800000 */
[----:B------:R-:W-:Y:S05]  /*9af0*/  @!P2 BRA `(.L_x_68) ;  /* 0x000000300000a947 */ /* 0x000fea0003800000 */
[----:B------:R1:W3:Y:S04]  /*9b00*/  LDG.E R4, [R2.64] ;  /* 0x0000000602047981 */ /* 0x0002e8000c1e1900 */
[----:B-12---:R-:W3:Y:S02]  /*9b10*/  LDG.E R2, [R2.64+0x4] ;  /* 0x0000040602027981 */ /* 0x006ee4000c1e1900 */
[----:B---3-5:R-:W-:-:S02]  /*9b20*/  IADD3 R14, -R4, R2, RZ ;  /* 0x00000002040e7210 */ /* 0x028fc40007ffe1ff */
.L_x_68:
[----:B--2---:R-:W2:Y:S01]  /*9b30*/  LDL R3, [R1+0xc] ;  /* 0x00000c0001037983 */ /* 0x004ea20000100800 */
[----:B------:R-:W-:Y:S01]  /*9b40*/  IMAD.MOV.U32 R9, RZ, RZ, 0x368 ;  /* 0x00000368ff097424 */ /* 0x000fe200078e00ff */
[----:B------:R-:W-:Y:S01]  /*9b50*/  ISETP.GT.AND P3, PT, R5, 0x1, PT ;  /* 0x000000010500780c */ /* 0x000fe20003f64270 */
[----:B------:R-:W-:Y:S01]  /*9b60*/  IMAD.MOV.U32 R2, RZ, RZ, c[0x0][0x4e8] ;  /* 0x00013a00ff027624 */ /* 0x000fe200078e00ff */
[----:B------:R-:W3:Y:S01]  /*9b70*/  LDL R82, [R1+0x8] ;  /* 0x0000080001527983 */ /* 0x000ee20000100800 */
[----:B------:R-:W-:-:S02]  /*9b80*/  ISETP.NE.U32.AND P0, PT, RZ, c[0x0][0x500], PT ;  /* 0x00014000ff007a0c */ /* 0x000fc40003f05070 */
[----:B------:R-:W-:Y:S02]  /*9b90*/  SEL R9, R9, 0x328, P3 ;  /* 0x0000032809097807 */ /* 0x000fe40001800000 */
[----:B------:R-:W-:Y:S02]  /*9ba0*/  ISETP.NE.AND.EX P0, PT, RZ, c[0x0][0x504], PT, P0 ;  /* 0x00014100ff007a0c */ /* 0x000fe40003f05300 */
[----:B------:R-:W1:Y:S01]  /*9bb0*/  LDC.64 R4, c[0x0][R9+0x170] ;  /* 0x00005c0009047b82 */ /* 0x000e620000000a00 */
[----:B------:R-:W-:Y:S02]  /*9bc0*/  ISETP.NE.AND P2, PT, R2, 0x1, PT ;  /* 0x000000010200780c */ /* 0x000fe40003f45270 */
[----:B------:R-:W-:-:S05]  /*9bd0*/  SEL R8, R211, RZ, !P0 ;  /* 0x000000ffd3087207 */ /* 0x000fca0004000000 */
[----:B------:R-:W4:Y:S08]  /*9be0*/  LDC.64 R16, c[0x0][R9+0x168] ;  /* 0x00005a0009107b82 */ /* 0x000f300000000a00 */
[----:B------:R1:W2:Y:S08]  /*9bf0*/  LDC.64 R18, c[0x0][R9+0x178] ;  /* 0x00005e0009127b82 */ /* 0x0002b00000000a00 */
[----:B------:R1:W2:Y:S01]  /*9c00*/  LDC.64 R20, c[0x0][R9+0x160] ;  /* 0x0000580009147b82 */ /* 0x0002a20000000a00 */
[----:B------:R-:W-:Y:S01]  /*9c10*/  LOP3.LUT R10, R214, 0xffff, RZ, 0xc0, !PT ;  /* 0x0000ffffd60a7812 */ /* 0x000fe200078ec0ff */
[----:B------:R-:W4:Y:S01]  /*9c20*/  S2R R83, SR_TID.X ;  /* 0x0000000000537919 */ /* 0x000f220000002100 */
[----:B-1----:R-:W-:-:S03]  /*9c30*/  IMAD R2, R5, R8, RZ ;  /* 0x0000000805027224 */ /* 0x002fc600078e02ff */
[----:B----4-:R-:W-:-:S04]  /*9c40*/  IMAD.WIDE.U32 R6, R16, R10, RZ ;  /* 0x0000000a10067225 */ /* 0x010fc800078e00ff */
[----:B------:R-:W-:Y:S01]  /*9c50*/  IMAD R9, R17, R10, RZ ;  /* 0x0000000a11097224 */ /* 0x000fe200078e02ff */
[----:B------:R-:W-:-:S04]  /*9c60*/  SHF.R.S32.HI R79, RZ, 0x1f, R83 ;  /* 0x0000001fff4f7819 */ /* 0x000fc80000011453 */
[----:B------:R-:W-:-:S04]  /*9c70*/  LEA.HI R79, R79, R83, RZ, 0x5 ;  /* 0x000000534f4f7211 */ /* 0x000fc800078f28ff */
[----:B------:R-:W-:-:S05]  /*9c80*/  LOP3.LUT R79, R79, 0xffffffe0, RZ, 0xc0, !PT ;  /* 0xffffffe04f4f7812 */ /* 0x000fca00078ec0ff */
[----:B------:R-:W-:Y:S02]  /*9c90*/  IMAD.IADD R79, R83, 0x1, -R79 ;  /* 0x00000001534f7824 */ /* 0x000fe400078e0a4f */
[----:B--2---:R-:W-:Y:S01]  /*9ca0*/  IMAD R12, R213, 0x80, R3 ;  /* 0x00000080d50c7824 */ /* 0x004fe200078e0203 */
[----:B------:R-:W-:-:S05]  /*9cb0*/  SEL R3, R220, RZ, !P0 ;  /* 0x000000ffdc037207 */ /* 0x000fca0004000000 */
[----:B------:R-:W-:Y:S02]  /*9cc0*/  IMAD R11, R4, R3, R2 ;  /* 0x00000003040b7224 */ /* 0x000fe400078e0202 */
[----:B------:R-:W-:-:S04]  /*9cd0*/  @P2 IMAD.HI.U32 R3, R12, c[0x0][0x4ec], RZ ;  /* 0x00013b000c032a27 */ /* 0x000fc800078e00ff */
[----:B------:R-:W-:-:S04]  /*9ce0*/  IMAD.WIDE.U32 R4, R4, R8, RZ ;  /* 0x0000000804047225 */ /* 0x000fc800078e00ff */
[----:B------:R-:W-:Y:S01]  /*9cf0*/  IMAD.MOV.U32 R2, RZ, RZ, R12 ;  /* 0x000000ffff027224 */ /* 0x000fe200078e000c */
[----:B------:R-:W-:Y:S02]  /*9d00*/  @P2 SHF.R.U32.HI R2, RZ, c[0x0][0x4f0], R3 ;  /* 0x00013c00ff022a19 */ /* 0x000fe40000011603 */
[----:B------:R-:W-:Y:S02]  /*9d10*/  SEL R3, R221, RZ, P3 ;  /* 0x000000ffdd037207 */ /* 0x000fe40001800000 */
[--C-:B-----5:R-:W-:Y:S01]  /*9d20*/  IADD3 R15, P1, P0, R4, R6, R0.reuse ;  /* 0x00000006040f7210 */ /* 0x120fe2000783e000 */
[----:B------:R-:W-:Y:S01]  /*9d30*/  IMAD.IADD R6, R7, 0x1, R9 ;  /* 0x0000000107067824 */ /* 0x000fe200078e0209 */
[----:B------:R-:W-:Y:S01]  /*9d40*/  SHF.R.S32.HI R9, RZ, 0x1f, R0 ;  /* 0x0000001fff097819 */ /* 0x000fe20000011400 */
[----:B------:R-:W-:Y:S02]  /*9d50*/  IMAD.IADD R13, R5, 0x1, R11 ;  /* 0x00000001050d7824 */ /* 0x000fe400078e020b */
[----:B------:R-:W-:-:S02]  /*9d60*/  IMAD.MOV R7, RZ, RZ, -R2 ;  /* 0x000000ffff077224 */ /* 0x000fc400078e0a02 */
[-C--:B------:R-:W-:Y:S02]  /*9d70*/  IMAD R11, R19, R3.reuse, RZ ;  /* 0x00000003130b7224 */ /* 0x080fe400078e02ff */
[----:B------:R-:W-:Y:S01]  /*9d80*/  IMAD.WIDE.U32 R4, R18, R3, RZ ;  /* 0x0000000312047225 */ /* 0x000fe200078e00ff */
[----:B------:R-:W-:-:S03]  /*9d90*/  IADD3.X R13, R13, R6, R9, P1, P0 ;  /* 0x000000060d0d7210 */ /* 0x000fc60000fe0409 */
[----:B------:R-:W-:Y:S01]  /*9da0*/  IMAD R3, R7, c[0x0][0x4e8], R12 ;  /* 0x00013a0007037a24 */ /* 0x000fe200078e020c */
[----:B------:R-:W-:Y:S01]  /*9db0*/  IADD3 R4, P1, P0, R2, R15, R4 ;  /* 0x0000000f02047210 */ /* 0x000fe2000783e004 */
[----:B------:R-:W-:Y:S01]  /*9dc0*/  IMAD.IADD R11, R5, 0x1, R11 ;  /* 0x00000001050b7824 */ /* 0x000fe200078e020b */
[----:B------:R-:W-:Y:S01]  /*9dd0*/  SHF.R.S32.HI R5, RZ, 0x1f, R2 ;  /* 0x0000001fff057819 */ /* 0x000fe20000011402 */
[----:B------:R-:W-:Y:S01]  /*9de0*/  IMAD R2, R21, R3, RZ ;  /* 0x0000000315027224 */ /* 0x000fe200078e02ff */
[----:B------:R-:W-:Y:S02]  /*9df0*/  SHF.R.S32.HI R6, RZ, 0x1f, R3 ;  /* 0x0000001fff067819 */ /* 0x000fe40000011403 */
[----:B------:R-:W-:Y:S01]  /*9e00*/  IADD3.X R5, R5, R13, R11, P1, P0 ;  /* 0x0000000d05057210 */ /* 0x000fe20000fe040b */
[----:B------:R-:W-:Y:S02]  /*9e10*/  IMAD.MOV.U32 R7, RZ, RZ, c[0x0][0x4a8] ;  /* 0x00012a00ff077624 */ /* 0x000fe400078e00ff */
[----:B------:R-:W-:-:S02]  /*9e20*/  IMAD R6, R20, R6, R2 ;  /* 0x0000000614067224 */ /* 0x000fc400078e0202 */
[----:B------:R-:W-:Y:S01]  /*9e30*/  IMAD.WIDE.U32 R2, R20, R3, R4 ;  /* 0x0000000314027225 */ /* 0x000fe200078e0004 */
[----:B------:R-:W-:-:S03]  /*9e40*/  SEL R4, R7, c[0x0][0x450], P3 ;  /* 0x0001140007047a07 */ /* 0x000fc60001800000 */
[----:B------:R-:W-:Y:S01]  /*9e50*/  IMAD.MOV.U32 R5, RZ, RZ, c[0x0][0x4ac] ;  /* 0x00012b00ff057624 */ /* 0x000fe200078e00ff */
[----:B------:R-:W-:Y:S01]  /*9e60*/  LEA R4, P0, R2, R4, 0x2 ;  /* 0x0000000402047211 */ /* 0x000fe200078010ff */
[----:B------:R-:W-:-:S03]  /*9e70*/  IMAD.IADD R3, R3, 0x1, R6 ;  /* 0x0000000103037824 */ /* 0x000fc600078e0206 */
[----:B------:R-:W-:-:S04]  /*9e80*/  SEL R5, R5, c[0x0][0x454], P3 ;  /* 0x0001150005057a07 */ /* 0x000fc80001800000 */
[----:B------:R-:W-:Y:S01]  /*9e90*/  LEA.HI.X R2, R2, R5, R3, 0x2, P0 ;  /* 0x0000000502027211 */ /* 0x000fe200000f1403 */
[----:B------:R-:W-:Y:S04]  /*9ea0*/  SHFL.IDX PT, R6, R4, RZ, 0x1c1f ;  /* 0x001c1fff04067589 */ /* 0x000fe800000e0000 */
[----:B------:R-:W1:Y:S04]  /*9eb0*/  SHFL.IDX PT, R7, R2, RZ, 0x1c1f ;  /* 0x001c1fff02077589 */ /* 0x000e6800000e0000 */
[----:B------:R-:W-:Y:S04]  /*9ec0*/  SHFL.IDX PT, R4, R4, 0x1, 0x1c1f ;  /* 0x003c1f0004047f89 */ /* 0x000fe800000e0000 */
[----:B------:R3:W2:Y:S01]  /*9ed0*/  SHFL.IDX PT, R5, R2, 0x1, 0x1c1f ;  /* 0x003c1f0002057f89 */ /* 0x0006a200000e0000 */
[----:B------:R-:W-:Y:S01]  /*9ee0*/  IMAD R11, R14, c[0x0][0x4e8], RZ ;  /* 0x00013a000e0b7a24 */ /* 0x000fe200078e02ff */
[----:B------:R-:W-:Y:S01]  /*9ef0*/  LOP3.LUT P0, RZ, R79, 0x3, RZ, 0xc0, !PT ;  /* 0x000000034fff7812 */ /* 0x000fe2000780c0ff */
[----:B---3--:R-:W-:-:S05]  /*9f00*/  IMAD R2, R213, 0x80, R82 ;  /* 0x00000080d5027824 */ /* 0x008fca00078e0252 */
[C---:B------:R-:W-:Y:S02]  /*9f10*/  IADD3 R3, R2.reuse, 0x8, RZ ;  /* 0x0000000802037810 */ /* 0x040fe40007ffe0ff */
[-C--:B------:R-:W-:Y:S02]  /*9f20*/  ISETP.GE.OR P1, PT, R2, R11.reuse, P0 ;  /* 0x0000000b0200720c */ /* 0x080fe40000726670 */
[----:B------:R-:W-:-:S11]  /*9f30*/  ISETP.GE.OR P0, PT, R3, R11, P0 ;  /* 0x0000000b0300720c */ /* 0x000fd60000706670 */
[----:B-1----:R1:W-:Y:S01]  /*9f40*/  @!P1 ST.E [R6.64], R23 ;  /* 0x0000001706009985 */ /* 0x0023e2000c101906 */
[----:B------:R-:W-:-:S03]  /*9f50*/  ISETP.GE.AND P1, PT, R2, R11, PT ;  /* 0x0000000b0200720c */ /* 0x000fc60003f26270 */
[----:B--2---:R1:W-:Y:S01]  /*9f60*/  @!P0 ST.E [R4.64], R22 ;  /* 0x0000001604008985 */ /* 0x0043e2000c101906 */
[----:B------:R-:W-:Y:S01]  /*9f70*/  ISETP.GE.AND P0, PT, R3, R11, PT ;  /* 0x0000000b0300720c */ /* 0x000fe20003f06270 */
[----:B------:R-:W-:Y:S05]  /*9f80*/  @P3 BRA `(.L_x_69) ;  /* 0x0000088000003947 */ /* 0x000fea0003800000 */
[----:B-1----:R-:W-:Y:S01]  /*9f90*/  IMAD R4, R9, c[0x0][0x3a0], RZ ;  /* 0x0000e80009047a24 */ /* 0x002fe200078e02ff */
[----:B------:R-:W-:Y:S01]  /*9fa0*/  SHF.R.S32.HI R5, RZ, 0x1f, R8 ;  /* 0x0000001fff057819 */ /* 0x000fe20000011408 */
[C---:B------:R-:W-:Y:S01]  /*9fb0*/  IMAD.WIDE.U32 R2, R0.reuse, c[0x0][0x3a0], RZ ;  /* 0x0000e80000027a25 */ /* 0x040fe200078e00ff */
[----:B------:R1:W2:Y:S03]  /*9fc0*/  LDS.128 R28, [R187+0x80] ;  /* 0x00008000bb1c7984 */ /* 0x0002a60000000c00 */
[----:B------:R-:W-:Y:S01]  /*9fd0*/  IMAD R0, R0, c[0x0][0x3a4], R4 ;  /* 0x0000e90000007a24 */ /* 0x000fe200078e0204 */
[----:B------:R-:W-:Y:S01]  /*9fe0*/  LEA R4, R196, R200, 0x5 ;  /* 0x000000c8c4047211 */ /* 0x000fe200078e28ff */
[----:B------:R1:W3:Y:S01]  /*9ff0*/  LDS.128 R40, [R187+0x1080] ;  /* 0x00108000bb287984 */ /* 0x0002e20000000c00 */
[----:B------:R-:W-:-:S02]  /*a000*/  IMAD R5, R5, c[0x0][0x3f0], RZ ;  /* 0x0000fc0005057a24 */ /* 0x000fc400078e02ff */
[----:B------:R-:W-:Y:S01]  /*a010*/  IADD3 R3, R3, R0, RZ ;  /* 0x0000000003037210 */ /* 0x000fe20007ffe0ff */
[----:B------:R1:W4:Y:S01]  /*a020*/  LDS.128 R52, [R187+0x2080] ;  /* 0x00208000bb347984 */ /* 0x0003220000000c00 */
[----:B------:R-:W-:Y:S01]  /*a030*/  LEA R4, R213, R4, 0x7 ;  /* 0x00000004d5047211 */ /* 0x000fe200078e38ff */
[----:B------:R-:W-:Y:S02]  /*a040*/  IMAD R7, R8, c[0x0][0x3f4], R5 ;  /* 0x0000fd0008077a24 */ /* 0x000fe400078e0205 */
[----:B------:R-:W-:Y:S01]  /*a050*/  IMAD.WIDE.U32 R2, R10, c[0x0][0x3e8], R2 ;  /* 0x0000fa000a027a25 */ /* 0x000fe200078e0002 */
[----:B------:R1:W1:Y:S01]  /*a060*/  LDS.128 R60, [R187+0x3080] ;  /* 0x00308000bb3c7984 */ /* 0x0002620000000c00 */
[----:B------:R-:W-:Y:S02]  /*a070*/  MOV R0, R4 ;  /* 0x0000000400007202 */ /* 0x000fe40000000f00 */
[----:B------:R-:W-:Y:S01]  /*a080*/  @P2 IMAD.HI.U32 R6, R4, c[0x0][0x4ec], RZ ;  /* 0x00013b0004062a27 */ /* 0x000fe200078e00ff */
[----:B------:R1:W1:Y:S03]  /*a090*/  LDS.128 R24, [R187+0x4080] ;  /* 0x00408000bb187984 */ /* 0x0002660000000c00 */
[----:B------:R-:W-:Y:S01]  /*a0a0*/  IMAD R3, R10, c[0x0][0x3ec], R3 ;  /* 0x0000fb000a037a24 */ /* 0x000fe200078e0203 */
[----:B------:R1:W1:Y:S01]  /*a0b0*/  LDS.128 R36, [R187+0x5080] ;  /* 0x00508000bb247984 */ /* 0x0002620000000c00 */
[----:B------:R-:W-:-:S02]  /*a0c0*/  @P2 SHF.R.U32.HI R0, RZ, c[0x0][0x4f0], R6 ;  /* 0x00013c00ff002a19 */ /* 0x000fc40000011606 */
[----:B------:R-:W-:Y:S01]  /*a0d0*/  IMAD.WIDE.U32 R2, R8, c[0x0][0x3f0], R2 ;  /* 0x0000fc0008027a25 */ /* 0x000fe200078e0002 */
[----:B------:R1:W1:Y:S01]  /*a0e0*/  LDS.128 R48, [R187+0x6080] ;  /* 0x00608000bb307984 */ /* 0x0002620000000c00 */
[----:B------:R-:W-:Y:S02]  /*a0f0*/  SHF.R.S32.HI R6, RZ, 0x1f, R0 ;  /* 0x0000001fff067819 */ /* 0x000fe40000011400 */
[----:B------:R-:W-:Y:S01]  /*a100*/  IADD3 R5, -R0, RZ, RZ ;  /* 0x000000ff00057210 */ /* 0x000fe20007ffe1ff */
[----:B------:R1:W1:Y:S01]  /*a110*/  LDS.128 R56, [R187+0x7080] ;  /* 0x00708000bb387984 */ /* 0x0002620000000c00 */
[----:B------:R-:W-:Y:S01]  /*a120*/  IADD3 R3, R3, R7, RZ ;  /* 0x0000000703037210 */ /* 0x000fe20007ffe0ff */
[----:B------:R-:W-:Y:S02]  /*a130*/  IMAD R6, R6, c[0x0][0x3e0], RZ ;  /* 0x0000f80006067a24 */ /* 0x000fe400078e02ff */
[----:B------:R1:W1:Y:S01]  /*a140*/  LDS.128 R16, [R187+0x8080] ;  /* 0x00808000bb107984 */ /* 0x0002620000000c00 */
[----:B------:R-:W-:-:S02]  /*a150*/  IMAD R4, R5, c[0x0][0x4e8], R4 ;  /* 0x00013a0005047a24 */ /* 0x000fc400078e0204 */
[C---:B------:R-:W-:Y:S01]  /*a160*/  IMAD R5, R0.reuse, c[0x0][0x3e4], R6 ;  /* 0x0000f90000057a24 */ /* 0x040fe200078e0206 */
[----:B------:R1:W1:Y:S01]  /*a170*/  LDS.128 R32, [R187+0x9080] ;  /* 0x00908000bb207984 */ /* 0x0002620000000c00 */
[----:B------:R-:W-:Y:S01]  /*a180*/  IMAD.WIDE.U32 R2, R0, c[0x0][0x3e0], R2 ;  /* 0x0000f80000027a25 */ /* 0x000fe200078e0002 */
[----:B------:R-:W-:Y:S02]  /*a190*/  SHF.R.S32.HI R0, RZ, 0x1f, R4 ;  /* 0x0000001fff007819 */ /* 0x000fe40000011404 */
[----:B------:R1:W1:Y:S02]  /*a1a0*/  LDS.128 R44, [R187+0xa080] ;  /* 0x00a08000bb2c7984 */ /* 0x0002640000000c00 */
[----:B------:R-:W-:Y:S01]  /*a1b0*/  IADD3 R3, R3, R5, RZ ;  /* 0x0000000503037210 */ /* 0x000fe20007ffe0ff */
[----:B------:R-:W-:Y:S01]  /*a1c0*/  IMAD R0, R0, c[0x0][0x3d8], RZ ;  /* 0x0000f60000007a24 */ /* 0x000fe200078e02ff */
[----:B------:R1:W1:Y:S03]  /*a1d0*/  LDS.128 R64, [R187+0xb080] ;  /* 0x00b08000bb407984 */ /* 0x0002660000000c00 */
[----:B------:R-:W-:-:S04]  /*a1e0*/  IMAD.WIDE.U32 R2, R4, c[0x0][0x3d8], R2 ;  /* 0x0000f60004027a25 */ /* 0x000fc800078e0002 */
[----:B------:R-:W-:Y:S01]  /*a1f0*/  IMAD R0, R4, c[0x0][0x3dc], R0 ;  /* 0x0000f70004007a24 */ /* 0x000fe200078e0200 */
[----:B------:R-:W-:-:S04]  /*a200*/  LEA R12, P0, R2, c[0x0][0x380], 0x1 ;  /* 0x0000e000020c7a11 */ /* 0x000fc800078008ff */
[----:B------:R-:W-:-:S04]  /*a210*/  IADD3 R0, R3, R0, RZ ;  /* 0x0000000003007210 */ /* 0x000fc80007ffe0ff */
[----:B------:R-:W-:Y:S01]  /*a220*/  LEA.HI.X R9, R2, c[0x0][0x384], R0, 0x1, P0 ;  /* 0x0000e10002097a11 */ /* 0x000fe200000f0c00 */
[----:B------:R-:W-:Y:S05]  /*a230*/  BRA.DIV ~URZ, `(.L_x_70) ;  /* 0x00003f927f007947 */ /* 0x000fea000b800000 */
[----:B--234-:R2:W3:Y:S02]  /*a240*/  SHFL.IDX PT, R8, R9, RZ, 0x181f ;  /* 0x00181fff09087589 */ /* 0x01c4e400000e0000 */
.L_x_141:
[----:B------:R-:W-:Y:S05]  /*a250*/  BRA.DIV ~URZ, `(.L_x_71) ;  /* 0x00003fe27f007947 */ /* 0x000fea000b800000 */
[----:B------:R4:W2:Y:S02]  /*a260*/  SHFL.IDX PT, R0, R12, RZ, 0x181f ;  /* 0x00181fff0c007589 */ /* 0x0008a400000e0000 */
.L_x_142:
[----:B------:R-:W-:Y:S01]  /*a270*/  LEA R10, R213, R200, 0x7 ;  /* 0x000000c8d50a7211 */ /* 0x000fe200078e38ff */
[----:B------:R-:W-:Y:S03]  /*a280*/  BSSY B0, `(.L_x_72) ;  /* 0x0000012000007945 */ /* 0x000fe60003800000 */
[----:B------:R-:W-:-:S13]  /*a290*/  ISETP.GE.AND P0, PT, R10, R11, PT ;  /* 0x0000000b0a00720c */ /* 0x000fda0003f06270 */
[----:B------:R-:W-:Y:S05]  /*a2a0*/  @P0 BRA `(.L_x_73) ;  /* 0x000000f000000947 */ /* 0x000fea0003800000 */
[----:B------:R-:W-:Y:S02]  /*a2b0*/  ISETP.GE.AND P5, PT, R192, c[0x0][0x3c8], PT ;  /* 0x0000f200c0007a0c */ /* 0x000fe40003fa6270 */
[----:B------:R-:W-:Y:S02]  /*a2c0*/  ISETP.GE.AND P4, PT, R197, c[0x0][0x3c8], PT ;  /* 0x0000f200c5007a0c */ /* 0x000fe40003f86270 */
[----:B------:R-:W-:Y:S02]  /*a2d0*/  ISETP.GE.AND P3, PT, R198, c[0x0][0x3c8], PT ;  /* 0x0000f200c6007a0c */ /* 0x000fe40003f66270 */
[----:B------:R-:W-:Y:S02]  /*a2e0*/  SHF.R.S32.HI R15, RZ, 0x1f, R192 ;  /* 0x0000001fff0f7819 */ /* 0x000fe400000114c0 */
[----:B------:R-:W-:Y:S02]  /*a2f0*/  SHF.R.S32.HI R14, RZ, 0x1f, R197 ;  /* 0x0000001fff0e7819 */ /* 0x000fe400000114c5 */
[----:B------:R-:W-:-:S03]  /*a300*/  SHF.R.S32.HI R13, RZ, 0x1f, R198 ;  /* 0x0000001fff0d7819 */ /* 0x000fc600000114c6 */
[-C--:B--2---:R-:W-:Y:S02]  /*a310*/  @!P5 LEA R6, P2, R192, R0.reuse, 0x1 ;  /* 0x00000000c006d211 */ /* 0x084fe400078408ff */
[CC--:B------:R-:W-:Y:S02]  /*a320*/  @!P4 LEA R4, P1, R197.reuse, R0.reuse, 0x1 ;  /* 0x00000000c504c211 */ /* 0x0c0fe400078208ff */
[----:B------:R-:W-:Y:S02]  /*a330*/  @!P3 LEA R2, P0, R198, R0, 0x1 ;  /* 0x00000000c602b211 */ /* 0x000fe400078008ff */
[-C--:B---3--:R-:W-:Y:S02]  /*a340*/  @!P5 LEA.HI.X R7, R192, R8.reuse, R15, 0x1, P2 ;  /* 0x00000008c007d211 */ /* 0x088fe400010f0c0f */
[-C--:B------:R-:W-:Y:S02]  /*a350*/  @!P4 LEA.HI.X R5, R197, R8.reuse, R14, 0x1, P1 ;  /* 0x00000008c505c211 */ /* 0x080fe400008f0c0e */
[----:B------:R-:W-:Y:S01]  /*a360*/  @!P3 LEA.HI.X R3, R198, R8, R13, 0x1, P0 ;  /* 0x00000008c603b211 */ /* 0x000fe200000f0c0d */
[----:B------:R2:W-:Y:S04]  /*a370*/  @!P5 ST.E.128 [R6.64], R28 ;  /* 0x0000001c0600d985 */ /* 0x0005e8000c101d06 */
[----:B-1----:R2:W-:Y:S04]  /*a380*/  @!P4 ST.E.128 [R4.64], R24 ;  /* 0x000000180400c985 */ /* 0x0025e8000c101d06 */
[----:B------:R2:W-:Y:S02]  /*a390*/  @!P3 ST.E.128 [R2.64], R16 ;  /* 0x000000100200b985 */ /* 0x0005e4000c101d06 */
.L_x_73:
[----:B------:R-:W-:Y:S05]  /*a3a0*/  BSYNC B0 ;  /* 0x0000000000007941 */ /* 0x000fea0003800000 */
.L_x_72:
[----:B------:R-:W-:Y:S05]  /*a3b0*/  BRA.DIV ~URZ, `(.L_x_74) ;  /* 0x00003ef27f007947 */ /* 0x000fea000b800000 */
[----:B---3--:R3:W4:Y:S04]  /*a3c0*/  SHFL.IDX PT, R8, R9, 0x1, 0x181f ;  /* 0x00381f0009087f89 */ /* 0x00872800000e0000 */
[----:B--2---:R3:W2:Y:S02]  /*a3d0*/  SHFL.IDX PT, R0, R12, 0x1, 0x181f ;  /* 0x00381f000c007f89 */ /* 0x0046a400000e0000 */
.L_x_143:
[----:B------:R-:W-:Y:S01]  /*a3e0*/  IADD3 R2, R10, 0x20, RZ ;  /* 0x000000200a027810 */ /* 0x000fe20007ffe0ff */
        /* <DEDUP_REMOVED lines=12> */
[-C--:B----4-:R-:W-:Y:S02]  /*a4b0*/  @!P2 LEA.HI.X R7, R192, R8.reuse, R15, 0x1, P5 ;  /* 0x00000008c007a211 */ /* 0x090fe400028f0c0f */
[-C--:B------:R-:W-:Y:S02]  /*a4c0*/  @!P1 LEA.HI.X R5, R197, R8.reuse, R14, 0x1, P4 ;  /* 0x00000008c5059211 */ /* 0x080fe400020f0c0e */
[----:B------:R-:W-:Y:S01]  /*a4d0*/  @!P0 LEA.HI.X R3, R198, R8, R13, 0x1, P3 ;  /* 0x00000008c6038211 */ /* 0x000fe200018f0c0d */
[----:B------:R2:W-:Y:S04]  /*a4e0*/  @!P2 ST.E.128 [R6.64], R40 ;  /* 0x000000280600a985 */ /* 0x0005e8000c101d06 */
[----:B-1----:R2:W-:Y:S04]  /*a4f0*/  @!P1 ST.E.128 [R4.64], R36 ;  /* 0x0000002404009985 */ /* 0x0025e8000c101d06 */
[----:B------:R2:W-:Y:S02]  /*a500*/  @!P0 ST.E.128 [R2.64], R32 ;  /* 0x0000002002008985 */ /* 0x0005e4000c101d06 */
.L_x_76:
[----:B------:R-:W-:Y:S05]  /*a510*/  BSYNC B0 ;  /* 0x0000000000007941 */ /* 0x000fea0003800000 */
.L_x_75:
[----:B------:R-:W-:Y:S05]  /*a520*/  BRA.DIV ~URZ, `(.L_x_77) ;  /* 0x00003e527f007947 */ /* 0x000fea000b800000 */
[----:B----4-:R4:W3:Y:S02]  /*a530*/  SHFL.IDX PT, R8, R9, 0x2, 0x181f ;  /* 0x00581f0009087f89 */ /* 0x0108e400000e0000 */
.L_x_144:
[----:B------:R-:W-:Y:S05]  /*a540*/  BRA.DIV ~URZ, `(.L_x_78) ;  /* 0x00003ea27f007947 */ /* 0x000fea000b800000 */
[----:B--2---:R2:W4:Y:S02]  /*a550*/  SHFL.IDX PT, R0, R12, 0x2, 0x181f ;  /* 0x00581f000c007f89 */ /* 0x00452400000e0000 */
.L_x_145:
        /* <DEDUP_REMOVED lines=10> */
[-C--:B----4-:R-:W-:Y:S02]  /*a600*/  @!P2 LEA R6, P5, R192, R0.reuse, 0x1 ;  /* 0x00000000c006a211 */ /* 0x090fe400078a08ff */
        /* <DEDUP_REMOVED lines=8> */
.L_x_80:
[----:B------:R-:W-:Y:S05]  /*a690*/  BSYNC B0 ;  /* 0x0000000000007941 */ /* 0x000fea0003800000 */
.L_x_79:
[----:B------:R-:W-:Y:S05]  /*a6a0*/  BRA.DIV ~URZ, `(.L_x_81) ;  /* 0x00003db27f007947 */ /* 0x000fea000b800000 */
[----:B---3--:R3:W2:Y:S04]  /*a6b0*/  SHFL.IDX PT, R6, R9, 0x3, 0x181f ;  /* 0x00781f0009067f89 */ /* 0x0086a800000e0000 */
[----:B----4-:R3:W4:Y:S02]  /*a6c0*/  SHFL.IDX PT, R0, R12, 0x3, 0x181f ;  /* 0x00781f000c007f89 */ /* 0x01072400000e0000 */
.L_x_146:
[----:B------:R-:W-:-:S04]  /*a6d0*/  IADD3 R2, R10, 0x60, RZ ;  /* 0x000000600a027810 */ /* 0x000fc80007ffe0ff */
[----:B------:R-:W-:-:S13]  /*a6e0*/  ISETP.GE.AND P0, PT, R2, R11, PT ;  /* 0x0000000b0200720c */ /* 0x000fda0003f06270 */
[----:B------:R-:W-:Y:S05]  /*a6f0*/  @P0 BRA `(.L_x_82) ;  /* 0x00001f5000000947 */ /* 0x000fea0003800000 */
[----:B------:R-:W-:Y:S02]  /*a700*/  ISETP.GE.AND P1, PT, R192, c[0x0][0x3c8], PT ;  /* 0x0000f200c0007a0c */ /* 0x000fe40003f26270 */
[----:B------:R-:W-:Y:S02]  /*a710*/  ISETP.GE.AND P0, PT, R197, c[0x0][0x3c8], PT ;  /* 0x0000f200c5007a0c */ /* 0x000fe40003f06270 */
[----:B------:R-:W-:Y:S02]  /*a720*/  SHF.R.S32.HI R8, RZ, 0x1f, R192 ;  /* 0x0000001fff087819 */ /* 0x000fe400000114c0 */
[----:B------:R-:W-:-:S07]  /*a730*/  SHF.R.S32.HI R7, RZ, 0x1f, R197 ;  /* 0x0000001fff077819 */ /* 0x000fce00000114c5 */
[CC--:B----4-:R-:W-:Y:S02]  /*a740*/  @!P1 LEA R4, P3, R192.reuse, R0.reuse, 0x1 ;  /* 0x00000000c0049211 */ /* 0x0d0fe400078608ff */
[C---:B------:R-:W-:Y:S02]  /*a750*/  @!P0 LEA R2, P2, R197.reuse, R0, 0x1 ;  /* 0x00000000c5028211 */ /* 0x040fe400078408ff */
[-C--:B--2---:R-:W-:Y:S02]  /*a760*/  @!P1 LEA.HI.X R5, R192, R6.reuse, R8, 0x1, P3 ;  /* 0x00000006c0059211 */ /* 0x084fe400018f0c08 */
[----:B------:R-:W-:-:S03]  /*a770*/  @!P0 LEA.HI.X R3, R197, R6, R7, 0x1, P2 ;  /* 0x00000006c5038211 */ /* 0x000fc600010f0c07 */
[----:B-1----:R1:W-:Y:S04]  /*a780*/  @!P1 ST.E.128 [R4.64], R60 ;  /* 0x0000003c04009985 */ /* 0x0023e8000c101d06 */
[----:B------:R1:W-:Y:S01]  /*a790*/  @!P0 ST.E.128 [R2.64], R56 ;  /* 0x0000003802008985 */ /* 0x0003e2000c101d06 */
[----:B------:R-:W-:-:S13]  /*a7a0*/  ISETP.GE.AND P0, PT, R198, c[0x0][0x3c8], PT ;  /* 0x0000f200c6007a0c */ /* 0x000fda0003f06270 */
[----:B------:R-:W-:Y:S05]  /*a7b0*/  @P0 BRA `(.L_x_82) ;  /* 0x00001e9000000947 */ /* 0x000fea0003800000 */
[----:B------:R-:W-:Y:S02]  /*a7c0*/  SHF.R.S32.HI R7, RZ, 0x1f, R198 ;  /* 0x0000001fff077819 */ /* 0x000fe400000114c6 */
[----:B-1----:R-:W-:-:S04]  /*a7d0*/  LEA R2, P0, R198, R0, 0x1 ;  /* 0x00000000c6027211 */ /* 0x002fc800078008ff */
[----:B------:R-:W-:-:S05]  /*a7e0*/  LEA.HI.X R3, R198, R6, R7, 0x1, P0 ;  /* 0x00000006c6037211 */ /* 0x000fca00000f0c07 */
[----:B------:R1:W-:Y:S01]  /*a7f0*/  ST.E.128 [R2.64], R64 ;  /* 0x0000004002007985 */ /* 0x0003e2000c101d06 */
[----:B------:R-:W-:Y:S05]  /*a800*/  BRA `(.L_x_82) ;  /* 0x00001e4000007947 */ /* 0x000fea0003800000 */
.L_x_69:
[----:B-1----:R-:W-:Y:S02]  /*a810*/  IMAD R4, R9, c[0x0][0x408], RZ ;  /* 0x0001020009047a24 */ /* 0x002fe400078e02ff */
[----:B------:R-:W-:-:S04]  /*a820*/  IMAD.WIDE.U32 R2, R0, c[0x0][0x408], RZ ;  /* 0x0001020000027a25 */ /* 0x000fc800078e00ff */
[----:B------:R-:W-:Y:S02]  /*a830*/  IMAD R0, R0, c[0x0][0x40c], R4 ;  /* 0x0001030000007a24 */ /* 0x000fe400078e0204 */
[----:B------:R-:W-:-:S03]  /*a840*/  @P2 IMAD.HI.U32 R5, R12, c[0x0][0x4ec], RZ ;  /* 0x00013b000c052a27 */ /* 0x000fc600078e00ff */
[----:B------:R-:W-:Y:S02]  /*a850*/  IADD3 R3, R3, R0, RZ ;  /* 0x0000000003037210 */ /* 0x000fe40007ffe0ff */
[----:B------:R-:W-:-:S03]  /*a860*/  SHF.R.S32.HI R0, RZ, 0x1f, R8 ;  /* 0x0000001fff007819 */ /* 0x000fc60000011408 */
[----:B------:R-:W-:-:S04]  /*a870*/  IMAD.WIDE.U32 R2, R10, c[0x0][0x438], R2 ;  /* 0x00010e000a027a25 */ /* 0x000fc800078e0002 */
[----:B------:R-:W-:Y:S02]  /*a880*/  IMAD R0, R0, c[0x0][0x440], RZ ;  /* 0x0001100000007a24 */ /* 0x000fe400078e02ff */
[----:B------:R-:W-:Y:S02]  /*a890*/  IMAD R3, R10, c[0x0][0x43c], R3 ;  /* 0x00010f000a037a24 */ /* 0x000fe400078e0203 */
[C---:B------:R-:W-:Y:S01]  /*a8a0*/  IMAD R4, R8.reuse, c[0x0][0x444], R0 ;  /* 0x0001110008047a24 */ /* 0x040fe200078e0200 */
[----:B------:R-:W-:Y:S01]  /*a8b0*/  MOV R0, R12 ;  /* 0x0000000c00007202 */ /* 0x000fe20000000f00 */
[----:B------:R-:W-:Y:S01]  /*a8c0*/  IMAD.WIDE.U32 R2, R8, c[0x0][0x440], R2 ;  /* 0x0001100008027a25 */ /* 0x000fe200078e0002 */
[----:B------:R-:W-:-:S04]  /*a8d0*/  @P2 SHF.R.U32.HI R0, RZ, c[0x0][0x4f0], R5 ;  /* 0x00013c00ff002a19 */ /* 0x000fc80000011605 */
[----:B------:R-:W-:Y:S02]  /*a8e0*/  IADD3 R3, R3, R4, RZ ;  /* 0x0000000403037210 */ /* 0x000fe40007ffe0ff */
[----:B------:R-:W-:Y:S02]  /*a8f0*/  SHF.R.S32.HI R5, RZ, 0x1f, R0 ;  /* 0x0000001fff057819 */ /* 0x000fe40000011400 */
[----:B------:R-:W-:Y:S01]  /*a900*/  IADD3 R4, -R0, RZ, RZ ;  /* 0x000000ff00047210 */ /* 0x000fe20007ffe1ff */
[----:B------:R-:W-:-:S04]  /*a910*/  IMAD.WIDE.U32 R2, R221, c[0x0][0x448], R2 ;  /* 0x00011200dd027a25 */ /* 0x000fc800078e0002 */
[----:B------:R-:W-:Y:S02]  /*a920*/  IMAD R5, R5, c[0x0][0x430], RZ ;  /* 0x00010c0005057a24 */ /* 0x000fe400078e02ff */
[----:B------:R-:W-:Y:S02]  /*a930*/  IMAD R3, R221, c[0x0][0x44c], R3 ;  /* 0x00011300dd037a24 */ /* 0x000fe400078e0203 */
[----:B------:R-:W-:Y:S02]  /*a940*/  IMAD R4, R4, c[0x0][0x4e8], R12 ;  /* 0x00013a0004047a24 */ /* 0x000fe400078e020c */
[C---:B------:R-:W-:Y:S02]  /*a950*/  IMAD R5, R0.reuse, c[0x0][0x434], R5 ;  /* 0x00010d0000057a24 */ /* 0x040fe400078e0205 */
[----:B------:R-:W-:Y:S01]  /*a960*/  IMAD.WIDE.U32 R2, R0, c[0x0][0x430], R2 ;  /* 0x00010c0000027a25 */ /* 0x000fe200078e0002 */
[----:B------:R-:W-:-:S04]  /*a970*/  SHF.R.S32.HI R0, RZ, 0x1f, R4 ;  /* 0x0000001fff007819 */ /* 0x000fc80000011404 */
[----:B------:R-:W-:Y:S01]  /*a980*/  IADD3 R3, R3, R5, RZ ;  /* 0x0000000503037210 */ /* 0x000fe20007ffe0ff */
[----:B------:R-:W-:-:S04]  /*a990*/  IMAD R0, R0, c[0x0][0x428], RZ ;  /* 0x00010a0000007a24 */ /* 0x000fc800078e02ff */
[----:B------:R-:W-:-:S04]  /*a9a0*/  IMAD.WIDE.U32 R2, R4, c[0x0][0x428], R2 ;  /* 0x00010a0004027a25 */ /* 0x000fc800078e0002 */
[----:B------:R-:W-:Y:S01]  /*a9b0*/  IMAD R4, R4, c[0x0][0x42c], R0 ;  /* 0x00010b0004047a24 */ /* 0x000fe200078e0200 */
[----:B------:R-:W-:-:S04]  /*a9c0*/  LEA R12, P2, R2, c[0x0][0x400], 0x2 ;  /* 0x00010000020c7a11 */ /* 0x000fc800078410ff */
[----:B------:R-:W-:-:S04]  /*a9d0*/  IADD3 R4, R3, R4, RZ ;  /* 0x0000000403047210 */ /* 0x000fc80007ffe0ff */
[----:B------:R-:W-:Y:S01]  /*a9e0*/  LEA.HI.X R5, R2, c[0x0][0x404], R4, 0x2, P2 ;  /* 0x0001010002057a11 */ /* 0x000fe200010f1404 */
[----:B------:R-:W-:Y:S05]  /*a9f0*/  BRA.DIV ~URZ, `(.L_x_83) ;  /* 0x00003b327f007947 */ /* 0x000fea000b800000 */
[----:B------:R1:W2:Y:S02]  /*aa00*/  SHFL.IDX PT, R4, R5, RZ, 0x1c1f ;  /* 0x001c1fff05047589 */ /* 0x0002a400000e0000 */
.L_x_147:
[----:B------:R-:W-:Y:S05]  /*aa10*/  BRA.DIV ~URZ, `(.L_x_84) ;  /* 0x00003b827f007947 */ /* 0x000fea000b800000 */
[----:B------:R3:W4:Y:S02]  /*aa20*/  SHFL.IDX PT, R0, R12, RZ, 0x1c1f ;  /* 0x001c1fff0c007589 */ /* 0x00072400000e0000 */
.L_x_148:
[----:B------:R-:W-:Y:S01]  /*aa30*/  BSSY B0, `(.L_x_85) ;  /* 0x000007a000007945 */ /* 0x000fe20003800000 */
[----:B------:R-:W-:Y:S05]  /*aa40*/  @P1 BRA `(.L_x_86) ;  /* 0x0000078000001947 */ /* 0x000fea0003800000 */
[----:B------:R-:W-:Y:S02]  /*aa50*/  ISETP.GE.AND P4, PT, R222, c[0x0][0x3c8], PT ;  /* 0x0000f200de007a0c */ /* 0x000fe40003f86270 */
[----:B------:R-:W-:Y:S02]  /*aa60*/  ISETP.GE.AND P2, PT, R249, c[0x0][0x3c8], PT ;  /* 0x0000f200f9007a0c */ /* 0x000fe40003f46270 */
[----:B------:R-:W-:Y:S02]  /*aa70*/  ISETP.GE.AND P5, PT, R248, c[0x0][0x3c8], PT ;  /* 0x0000f200f8007a0c */ /* 0x000fe40003fa6270 */
[----:B------:R-:W-:Y:S02]  /*aa80*/  ISETP.GE.AND P1, PT, R247, c[0x0][0x3c8], PT ;  /* 0x0000f200f7007a0c */ /* 0x000fe40003f26270 */
[----:B------:R-:W-:-:S02]  /*aa90*/  SHF.R.S32.HI R8, RZ, 0x1f, R249 ;  /* 0x0000001fff087819 */ /* 0x000fc400000114f9 */
[----:B------:R-:W-:Y:S02]  /*aaa0*/  ISETP.GE.AND P6, PT, R246, c[0x0][0x3c8], PT ;  /* 0x0000f200f6007a0c */ /* 0x000fe40003fc6270 */
[----:B------:R-:W-:Y:S01]  /*aab0*/  SHF.R.S32.HI R9, RZ, 0x1f, R248 ;  /* 0x0000001fff097819 */ /* 0x000fe200000114f8 */
[----:B----4-:R-:W-:Y:S01]  /*aac0*/  @!P4 IMAD.MOV.U32 R6, RZ, RZ, R0 ;  /* 0x000000ffff06c224 */ /* 0x010fe200078e0000 */
[----:B------:R-:W-:Y:S01]  /*aad0*/  SHF.R.S32.HI R10, RZ, 0x1f, R234 ;  /* 0x0000001fff0a7819 */ /* 0x000fe200000114ea */
[----:B--2---:R-:W-:Y:S01]  /*aae0*/  @!P4 IMAD.MOV.U32 R7, RZ, RZ, R4 ;  /* 0x000000ffff07c224 */ /* 0x004fe200078e0004 */
[C---:B------:R-:W-:Y:S02]  /*aaf0*/  @!P2 LEA R2, P3, R249.reuse, R0, 0x2 ;  /* 0x00000000f902a211 */ /* 0x040fe400078610ff */
[----:B------:R-:W-:Y:S01]  /*ab00*/  SHF.R.S32.HI R11, RZ, 0x1f, R233 ;  /* 0x0000001fff0b7819 */ /* 0x000fe200000114e9 */
[----:B------:R-:W-:Y:S01]  /*ab10*/  @!P4 IMAD.WIDE R6, R222, 0x4, R6 ;  /* 0x00000004de06c825 */ /* 0x000fe200078e0206 */
[----:B------:R-:W-:-:S02]  /*ab20*/  @!P2 LEA.HI.X R3, R249, R4, R8, 0x2, P3 ;  /* 0x00000004f903a211 */ /* 0x000fc400018f1408 */
[----:B------:R-:W-:Y:S02]  /*ab30*/  SHF.R.S32.HI R8, RZ, 0x1f, R247 ;  /* 0x0000001fff087819 */ /* 0x000fe400000114f7 */
[----:B------:R2:W-:Y:S01]  /*ab40*/  @!P4 ST.E.64 [R6.64], R132 ;  /* 0x000000840600c985 */ /* 0x0005e2000c101b06 */
[----:B------:R-:W-:Y:S02]  /*ab50*/  SHF.R.S32.HI R13, RZ, 0x1f, R230 ;  /* 0x0000001fff0d7819 */ /* 0x000fe400000114e6 */
[----:B------:R-:W-:Y:S01]  /*ab60*/  SHF.R.S32.HI R15, RZ, 0x1f, R229 ;  /* 0x0000001fff0f7819 */ /* 0x000fe200000114e5 */
[----:B------:R4:W-:Y:S01]  /*ab70*/  @!P2 ST.E.64 [R2.64], R28 ;  /* 0x0000001c0200a985 */ /* 0x0009e2000c101b06 */
[----:B------:R-:W-:Y:S02]  /*ab80*/  ISETP.GE.AND P2, PT, R245, c[0x0][0x3c8], PT ;  /* 0x0000f200f5007a0c */ /* 0x000fe40003f46270 */
[----:B------:R-:W-:Y:S02]  /*ab90*/  SHF.R.S32.HI R14, RZ, 0x1f, R228 ;  /* 0x0000001fff0e7819 */ /* 0x000fe400000114e4 */
[----:B--2---:R-:W-:-:S02]  /*aba0*/  @!P5 LEA R6, P4, R248, R0, 0x2 ;  /* 0x00000000f806d211 */ /* 0x004fc400078810ff */
[C---:B----4-:R-:W-:Y:S02]  /*abb0*/  @!P1 LEA R2, P3, R247.reuse, R0, 0x2 ;  /* 0x00000000f7029211 */ /* 0x050fe400078610ff */
[-C--:B------:R-:W-:Y:S02]  /*abc0*/  @!P5 LEA.HI.X R7, R248, R4.reuse, R9, 0x2, P4 ;  /* 0x00000004f807d211 */ /* 0x080fe400020f1409 */
[----:B------:R-:W-:Y:S02]  /*abd0*/  @!P1 LEA.HI.X R3, R247, R4, R8, 0x2, P3 ;  /* 0x00000004f7039211 */ /* 0x000fe400018f1408 */
[----:B------:R-:W-:Y:S01]  /*abe0*/  SHF.R.S32.HI R9, RZ, 0x1f, R246 ;  /* 0x0000001fff097819 */ /* 0x000fe200000114f6 */
[----:B------:R2:W-:Y:S01]  /*abf0*/  @!P5 ST.E.64 [R6.64], R30 ;  /* 0x0000001e0600d985 */ /* 0x0005e2000c101b06 */
[----:B------:R-:W-:Y:S02]  /*ac00*/  ISETP.GE.AND P5, PT, R244, c[0x0][0x3c8], PT ;  /* 0x0000f200f4007a0c */ /* 0x000fe40003fa6270 */
[----:B------:R-:W-:Y:S01]  /*ac10*/  SHF.R.S32.HI R8, RZ, 0x1f, R245 ;  /* 0x0000001fff087819 */ /* 0x000fe200000114f5 */
[----:B------:R4:W-:Y:S01]  /*ac20*/  @!P1 ST.E.64 [R2.64], R32 ;  /* 0x0000002002009985 */ /* 0x0009e2000c101b06 */
[----:B------:R-:W-:-:S02]  /*ac30*/  ISETP.GE.AND P1, PT, R243, c[0x0][0x3c8], PT ;  /* 0x0000f200f3007a0c */ /* 0x000fc40003f26270 */
[CC--:B--2---:R-:W-:Y:S02]  /*ac40*/  @!P6 LEA R6, P4, R246.reuse, R0.reuse, 0x2 ;  /* 0x00000000f606e211 */ /* 0x0c4fe400078810ff */
[C---:B----4-:R-:W-:Y:S02]  /*ac50*/  @!P2 LEA R2, P3, R245.reuse, R0, 0x2 ;  /* 0x00000000f502a211 */ /* 0x050fe400078610ff */
[-C--:B------:R-:W-:Y:S02]  /*ac60*/  @!P6 LEA.HI.X R7, R246, R4.reuse, R9, 0x2, P4 ;  /* 0x00000004f607e211 */ /* 0x080fe400020f1409 */
[----:B------:R-:W-:Y:S02]  /*ac70*/  @!P2 LEA.HI.X R3, R245, R4, R8, 0x2, P3 ;  /* 0x00000004f503a211 */ /* 0x000fe400018f1408 */
[----:B------:R-:W-:Y:S01]  /*ac80*/  SHF.R.S32.HI R9, RZ, 0x1f, R244 ;  /* 0x0000001fff097819 */ /* 0x000fe200000114f4 */
[----:B------:R2:W-:Y:S01]  /*ac90*/  @!P6 ST.E.64 [R6.64], R34 ;  /* 0x000000220600e985 */ /* 0x0005e2000c101b06 */
[----:B------:R-:W-:-:S02]  /*aca0*/  ISETP.GE.AND P6, PT, R242, c[0x0][0x3c8], PT ;  /* 0x0000f200f2007a0c */ /* 0x000fc40003fc6270 */
[----:B------:R-:W-:Y:S01]  /*acb0*/  SHF.R.S32.HI R8, RZ, 0x1f, R243 ;  /* 0x0000001fff087819 */ /* 0x000fe200000114f3 */
[----:B------:R4:W-:Y:S01]  /*acc0*/  @!P2 ST.E.64 [R2.64], R100 ;  /* 0x000000640200a985 */ /* 0x0009e2000c101b06 */
[----:B------:R-:W-:Y:S02]  /*acd0*/  ISETP.GE.AND P2, PT, R241, c[0x0][0x3c8], PT ;  /* 0x0000f200f1007a0c */ /* 0x000fe40003f46270 */
[CC--:B--2---:R-:W-:Y:S02]  /*ace0*/  @!P5 LEA R6, P4, R244.reuse, R0.reuse, 0x2 ;  /* 0x00000000f406d211 */ /* 0x0c4fe400078810ff */
[C---:B----4-:R-:W-:Y:S02]  /*acf0*/  @!P1 LEA R2, P3, R243.reuse, R0, 0x2 ;  /* 0x00000000f3029211 */ /* 0x050fe400078610ff */
[-C--:B------:R-:W-:Y:S02]  /*ad00*/  @!P5 LEA.HI.X R7, R244, R4.reuse, R9, 0x2, P4 ;  /* 0x00000004f407d211 */ /* 0x080fe400020f1409 */
[----:B------:R-:W-:-:S02]  /*ad10*/  @!P1 LEA.HI.X R3, R243, R4, R8, 0x2, P3 ;  /* 0x00000004f3039211 */ /* 0x000fc400018f1408 */
[----:B------:R-:W-:Y:S01]  /*ad20*/  SHF.R.S32.HI R9, RZ, 0x1f, R242 ;  /* 0x0000001fff097819 */ /* 0x000fe200000114f2 */
[----:B------:R2:W-:Y:S01]  /*ad30*/  @!P5 ST.E.64 [R6.64], R108 ;  /* 0x0000006c0600d985 */ /* 0x0005e2000c101b06 */
[----:B------:R-:W-:Y:S02]  /*ad40*/  ISETP.GE.AND P5, PT, R240, c[0x0][0x3c8], PT ;  /* 0x0000f200f0007a0c */ /* 0x000fe40003fa6270 */
[----:B------:R-:W-:Y:S01]  /*ad50*/  SHF.R.S32.HI R8, RZ, 0x1f, R241 ;  /* 0x0000001fff087819 */ /* 0x000fe200000114f1 */
[----:B------:R4:W-:Y:S01]  /*ad60*/  @!P1 ST.E.64 [R2.64], R104 ;  /* 0x0000006802009985 */ /* 0x0009e2000c101b06 */
[----:B------:R-:W-:Y:S02]  /*ad70*/  ISETP.GE.AND P1, PT, R239, c[0x0][0x3c8], PT ;  /* 0x0000f200ef007a0c */ /* 0x000fe40003f26270 */
[-C--:B--2---:R-:W-:Y:S02]  /*ad80*/  @!P6 LEA R6, P4, R242, R0.reuse, 0x2 ;  /* 0x00000000f206e211 */ /* 0x084fe400078810ff */
[----:B----4-:R-:W-:-:S02]  /*ad90*/  @!P2 LEA R2, P3, R241, R0, 0x2 ;  /* 0x00000000f102a211 */ /* 0x010fc400078610ff */
        /* <DEDUP_REMOVED lines=25> */
[----:B------:R-:W-:Y:S01]  /*af30*/  ISETP.GE.AND P4, PT, R233, c[0x0][0x3c8], PT ;  /* 0x0000f200e9007a0c */ /* 0x000fe20003f86270 */
[----:B------:R4:W-:Y:S01]  /*af40*/  @!P2 ST.E.64 [R2.64], R56 ;  /* 0x000000380200a985 */ /* 0x0009e2000c101b06 */
[----:B------:R-:W-:Y:S02]  /*af50*/  SHF.R.S32.HI R8, RZ, 0x1f, R235 ;  /* 0x0000001fff087819 */ /* 0x000fe400000114eb */
[-C--:B--2---:R-:W-:Y:S02]  /*af60*/  @!P5 LEA R6, P3, R236, R0.reuse, 0x2 ;  /* 0x00000000ec06d211 */ /* 0x084fe400078610ff */
[----:B----4-:R-:W-:-:S02]  /*af70*/  @!P1 LEA R2, P2, R235, R0, 0x2 ;  /* 0x00000000eb029211 */ /* 0x010fc400078410ff */
[-C--:B------:R-:W-:Y:S02]  /*af80*/  @!P5 LEA.HI.X R7, R236, R4.reuse, R9, 0x2, P3 ;  /* 0x00000004ec07d211 */ /* 0x080fe400018f1409 */
[----:B------:R-:W-:Y:S02]  /*af90*/  ISETP.GE.AND P3, PT, R232, c[0x0][0x3c8], PT ;  /* 0x0000f200e8007a0c */ /* 0x000fe40003f66270 */
[----:B------:R-:W-:Y:S01]  /*afa0*/  @!P1 LEA.HI.X R3, R235, R4, R8, 0x2, P2 ;  /* 0x00000004eb039211 */ /* 0x000fe200010f1408 */
[----:B------:R2:W-:Y:S01]  /*afb0*/  @!P5 ST.E.64 [R6.64], R60 ;  /* 0x0000003c0600d985 */ /* 0x0005e2000c101b06 */
[----:B------:R-:W-:-:S03]  /*afc0*/  @!P6 LEA R8, P2, R234, R0, 0x2 ;  /* 0x00000000ea08e211 */ /* 0x000fc600078410ff */
[----:B------:R4:W-:Y:S01]  /*afd0*/  @!P1 ST.E.64 [R2.64], R64 ;  /* 0x0000004002009985 */ /* 0x0009e2000c101b06 */
[----:B------:R-:W-:Y:S02]  /*afe0*/  ISETP.GE.AND P1, PT, R231, c[0x0][0x3c8], PT ;  /* 0x0000f200e7007a0c */ /* 0x000fe40003f26270 */
[----:B------:R-:W-:Y:S02]  /*aff0*/  @!P6 LEA.HI.X R9, R234, R4, R10, 0x2, P2 ;  /* 0x00000004ea09e211 */ /* 0x000fe400010f140a */
[----:B------:R-:W-:-:S03]  /*b000*/  SHF.R.S32.HI R10, RZ, 0x1f, R232 ;  /* 0x0000001fff0a7819 */ /* 0x000fc600000114e8 */
[----:B------:R-:W-:Y:S01]  /*b010*/  @!P6 ST.E.64 [R8.64], R112 ;  /* 0x000000700800e985 */ /* 0x000fe2000c101b06 */
[----:B------:R-:W-:Y:S02]  /*b020*/  ISETP.GE.AND P6, PT, R230, c[0x0][0x3c8], PT ;  /* 0x0000f200e6007a0c */ /* 0x000fe40003fc6270 */
[CC--:B--2---:R-:W-:Y:S02]  /*b030*/  @!P3 LEA R6, P2, R232.reuse, R0.reuse, 0x2 ;  /* 0x00000000e806b211 */ /* 0x0c4fe400078410ff */
[C---:B----4-:R-:W-:Y:S02]  /*b040*/  @!P4 LEA R2, P5, R233.reuse, R0, 0x2 ;  /* 0x00000000e902c211 */ /* 0x050fe400078a10ff */
[-C--:B------:R-:W-:Y:S02]  /*b050*/  @!P3 LEA.HI.X R7, R232, R4.reuse, R10, 0x2, P2 ;  /* 0x00000004e807b211 */ /* 0x080fe400010f140a */
[----:B------:R-:W-:Y:S02]  /*b060*/  @!P4 LEA.HI.X R3, R233, R4, R11, 0x2, P5 ;  /* 0x00000004e903c211 */ /* 0x000fe400028f140b */
[----:B------:R-:W-:-:S02]  /*b070*/  ISETP.GE.AND P5, PT, R229, c[0x0][0x3c8], PT ;  /* 0x0000f200e5007a0c */ /* 0x000fc40003fa6270 */
[----:B------:R-:W-:Y:S01]  /*b080*/  SHF.R.S32.HI R10, RZ, 0x1f, R231 ;  /* 0x0000001fff0a7819 */ /* 0x000fe200000114e7 */
[----:B------:R2:W-:Y:S01]  /*b090*/  @!P4 ST.E.64 [R2.64], R68 ;  /* 0x000000440200c985 */ /* 0x0005e2000c101b06 */
[----:B------:R-:W-:-:S03]  /*b0a0*/  ISETP.GE.AND P4, PT, R228, c[0x0][0x3c8], PT ;  /* 0x0000f200e4007a0c */ /* 0x000fc60003f86270 */
[----:B------:R4:W-:Y:S01]  /*b0b0*/  @!P3 ST.E.64 [R6.64], R72 ;  /* 0x000000480600b985 */ /* 0x0009e2000c101b06 */
[----:B------:R-:W-:Y:S02]  /*b0c0*/  ISETP.GE.AND P3, PT, R227, c[0x0][0x3c8], PT ;  /* 0x0000f200e3007a0c */ /* 0x000fe40003f66270 */
[----:B--2---:R-:W-:-:S04]  /*b0d0*/  @!P1 LEA R2, P2, R231, R0, 0x2 ;  /* 0x00000000e7029211 */ /* 0x004fc800078410ff */
[----:B------:R-:W-:Y:S02]  /*b0e0*/  @!P1 LEA.HI.X R3, R231, R4, R10, 0x2, P2 ;  /* 0x00000004e7039211 */ /* 0x000fe400010f140a */
[----:B------:R-:W-:-:S03]  /*b0f0*/  @!P6 LEA R10, P2, R230, R0, 0x2 ;  /* 0x00000000e60ae211 */ /* 0x000fc600078410ff */
[----:B------:R2:W-:Y:S01]  /*b100*/  @!P1 ST.E.64 [R2.64], R76 ;  /* 0x0000004c02009985 */ /* 0x0005e2000c101b06 */
[C---:B------:R-:W-:Y:S02]  /*b110*/  @!P5 LEA R8, P1, R229.reuse, R0, 0x2 ;  /* 0x00000000e508d211 */ /* 0x040fe400078210ff */
[----:B------:R-:W-:Y:S02]  /*b120*/  @!P6 LEA.HI.X R11, R230, R4, R13, 0x2, P2 ;  /* 0x00000004e60be211 */ /* 0x000fe400010f140d */
[C---:B----4-:R-:W-:Y:S02]  /*b130*/  @!P4 LEA R6, P2, R228.reuse, R0, 0x2 ;  /* 0x00000000e406c211 */ /* 0x050fe400078410ff */
[-C--:B------:R-:W-:Y:S01]  /*b140*/  @!P5 LEA.HI.X R9, R229, R4.reuse, R15, 0x2, P1 ;  /* 0x00000004e509d211 */ /* 0x080fe200008f140f */
[----:B------:R4:W-:Y:S01]  /*b150*/  @!P6 ST.E.64 [R10.64], R120 ;  /* 0x000000780a00e985 */ /* 0x0009e2000c101b06 */
[----:B------:R-:W-:Y:S02]  /*b160*/  SHF.R.S32.HI R13, RZ, 0x1f, R227 ;  /* 0x0000001fff0d7819 */ /* 0x000fe400000114e3 */
[----:B------:R-:W-:Y:S01]  /*b170*/  @!P4 LEA.HI.X R7, R228, R4, R14, 0x2, P2 ;  /* 0x00000004e407c211 */ /* 0x000fe200010f140e */
[----:B------:R4:W-:Y:S04]  /*b180*/  @!P5 ST.E.64 [R8.64], R116 ;  /* 0x000000740800d985 */ /* 0x0009e8000c101b06 */
[----:B------:R4:W-:Y:S01]  /*b190*/  @!P4 ST.E.64 [R6.64], R80 ;  /* 0x000000500600c985 */ /* 0x0009e2000c101b06 */
[----:B--2---:R-:W-:-:S04]  /*b1a0*/  @!P3 LEA R2, P1, R227, R0, 0x2 ;  /* 0x00000000e302b211 */ /* 0x004fc800078210ff */
[----:B------:R-:W-:-:S05]  /*b1b0*/  @!P3 LEA.HI.X R3, R227, R4, R13, 0x2, P1 ;  /* 0x00000004e303b211 */ /* 0x000fca00008f140d */
[----:B------:R4:W-:Y:S04]  /*b1c0*/  @!P3 ST.E.64 [R2.64], R24 ;  /* 0x000000180200b985 */ /* 0x0009e8000c101b06 */
.L_x_86:
[----:B------:R-:W-:Y:S05]  /*b1d0*/  BSYNC B0 ;  /* 0x0000000000007941 */ /* 0x000fea0003800000 */
.L_x_85:
[----:B------:R-:W-:Y:S05]  /*b1e0*/  BRA.DIV ~URZ, `(.L_x_87) ;  /* 0x000034227f007947 */ /* 0x000fea000b800000 */
[----:B--2---:R2:W1:Y:S04]  /*b1f0*/  SHFL.IDX PT, R4, R5, 0x1, 0x1c1f ;  /* 0x003c1f0005047f89 */ /* 0x00446800000e0000 */
[----:B----4-:R2:W4:Y:S02]  /*b200*/  SHFL.IDX PT, R0, R12, 0x1, 0x1c1f ;  /* 0x003c1f000c007f89 */ /* 0x01052400000e0000 */
.L_x_149:
[----:B------:R-:W-:Y:S05]  /*b210*/  @P0 BRA `(.L_x_82) ;  /* 0x0000143000000947 */ /* 0x000fea0003800000 */
[----:B------:R-:W-:Y:S02]  /*b220*/  ISETP.GE.AND P4, PT, R222, c[0x0][0x3c8], PT ;  /* 0x0000f200de007a0c */ /* 0x000fe40003f86270 */
[----:B------:R-:W-:Y:S02]  /*b230*/  ISETP.GE.AND P3, PT, R249, c[0x0][0x3c8], PT ;  /* 0x0000f200f9007a0c */ /* 0x000fe40003f66270 */
[----:B------:R-:W-:Y:S02]  /*b240*/  ISETP.GE.AND P2, PT, R248, c[0x0][0x3c8], PT ;  /* 0x0000f200f8007a0c */ /* 0x000fe40003f46270 */
[----:B------:R-:W-:-:S02]  /*b250*/  ISETP.GE.AND P1, PT, R247, c[0x0][0x3c8], PT ;  /* 0x0000f200f7007a0c */ /* 0x000fc40003f26270 */
[----:B------:R-:W-:Y:S02]  /*b260*/  ISETP.GE.AND P0, PT, R246, c[0x0][0x3c8], PT ;  /* 0x0000f200f6007a0c */ /* 0x000fe40003f06270 */
[----:B-12---:R-:W-:Y:S02]  /*b270*/  SHF.R.S32.HI R5, RZ, 0x1f, R249 ;  /* 0x0000001fff057819 */ /* 0x006fe400000114f9 */
[----:B------:R-:W-:Y:S01]  /*b280*/  SHF.R.S32.HI R10, RZ, 0x1f, R247 ;  /* 0x0000001fff0a7819 */ /* 0x000fe200000114f7 */
[----:B----4-:R-:W-:Y:S01]  /*b290*/  @!P4 IMAD.MOV.U32 R6, RZ, RZ, R0 ;  /* 0x000000ffff06c224 */ /* 0x010fe200078e0000 */
[----:B------:R-:W-:Y:S01]  /*b2a0*/  SHF.R.S32.HI R11, RZ, 0x1f, R236 ;  /* 0x0000001fff0b7819 */ /* 0x000fe200000114ec */
[----:B------:R-:W-:Y:S01]  /*b2b0*/  @!P4 IMAD.MOV.U32 R7, RZ, RZ, R4 ;  /* 0x000000ffff07c224 */ /* 0x000fe200078e0004 */
[CC--:B------:R-:W-:Y:S02]  /*b2c0*/  @!P3 LEA R2, P5, R249.reuse, R0.reuse, 0x2 ;  /* 0x00000000f902b211 */ /* 0x0c0fe400078a10ff */
[----:B------:R-:W-:Y:S01]  /*b2d0*/  @!P2 LEA R8, P6, R248, R0, 0x2 ;  /* 0x00000000f808a211 */ /* 0x000fe200078c10ff */
[----:B------:R-:W-:Y:S01]  /*b2e0*/  @!P4 IMAD.WIDE R6, R222, 0x4, R6 ;  /* 0x00000004de06c825 */ /* 0x000fe200078e0206 */
[----:B------:R-:W-:-:S02]  /*b2f0*/  @!P3 LEA.HI.X R3, R249, R4, R5, 0x2, P5 ;  /* 0x00000004f903b211 */ /* 0x000fc400028f1405 */
[----:B------:R-:W-:Y:S02]  /*b300*/  SHF.R.S32.HI R5, RZ, 0x1f, R248 ;  /* 0x0000001fff057819 */ /* 0x000fe400000114f8 */
[----:B------:R1:W-:Y:S01]  /*b310*/  @!P4 ST.E.64 [R6.64], R96 ;  /* 0x000000600600c985 */ /* 0x0003e2000c101b06 */
[----:B------:R-:W-:Y:S02]  /*b320*/  ISETP.GE.AND P5, PT, R245, c[0x0][0x3c8], PT ;  /* 0x0000f200f5007a0c */ /* 0x000fe40003fa6270 */
[----:B------:R-:W-:Y:S01]  /*b330*/  ISETP.GE.AND P4, PT, R244, c[0x0][0x3c8], PT ;  /* 0x0000f200f4007a0c */ /* 0x000fe20003f86270 */
[----:B------:R2:W-:Y:S01]  /*b340*/  @!P3 ST.E.64 [R2.64], R84 ;  /* 0x000000540200b985 */ /* 0x0005e2000c101b06 */
[----:B------:R-:W-:Y:S02]  /*b350*/  @!P2 LEA.HI.X R9, R248, R4, R5, 0x2, P6 ;  /* 0x00000004f809a211 */ /* 0x000fe400030f1405 */
[----:B------:R-:W-:Y:S02]  /*b360*/  SHF.R.S32.HI R5, RZ, 0x1f, R246 ;  /* 0x0000001fff057819 */ /* 0x000fe400000114f6 */
[----:B------:R-:W-:Y:S01]  /*b370*/  SHF.R.S32.HI R13, RZ, 0x1f, R230 ;  /* 0x0000001fff0d7819 */ /* 0x000fe200000114e6 */
[----:B------:R4:W-:Y:S01]  /*b380*/  @!P2 ST.E.64 [R8.64], R126 ;  /* 0x0000007e0800a985 */ /* 0x0009e2000c101b06 */
[----:B------:R-:W-:-:S02]  /*b390*/  ISETP.GE.AND P2, PT, R242, c[0x0][0x3c8], PT ;  /* 0x0000f200f2007a0c */ /* 0x000fc40003f46270 */
[----:B---3--:R-:W-:Y:S02]  /*b3a0*/  SHF.R.S32.HI R12, RZ, 0x1f, R229 ;  /* 0x0000001fff0c7819 */ /* 0x008fe400000114e5 */
[CC--:B-1----:R-:W-:Y:S02]  /*b3b0*/  @!P1 LEA R6, P3, R247.reuse, R0.reuse, 0x2 ;  /* 0x00000000f7069211 */ /* 0x0c2fe400078610ff */
[C---:B--2---:R-:W-:Y:S02]  /*b3c0*/  @!P0 LEA R2, P6, R246.reuse, R0, 0x2 ;  /* 0x00000000f6028211 */ /* 0x044fe400078c10ff */
[-C--:B------:R-:W-:Y:S02]  /*b3d0*/  @!P1 LEA.HI.X R7, R247, R4.reuse, R10, 0x2, P3 ;  /* 0x00000004f7079211 */ /* 0x080fe400018f140a */
[----:B------:R-:W-:Y:S02]  /*b3e0*/  ISETP.GE.AND P3, PT, R243, c[0x0][0x3c8], PT ;  /* 0x0000f200f3007a0c */ /* 0x000fe40003f66270 */
[----:B------:R-:W-:Y:S01]  /*b3f0*/  @!P0 LEA.HI.X R3, R246, R4, R5, 0x2, P6 ;  /* 0x00000004f6038211 */ /* 0x000fe200030f1405 */
[----:B------:R1:W-:Y:S01]  /*b400*/  @!P1 ST.E.64 [R6.64], R122 ;  /* 0x0000007a06009985 */ /* 0x0003e2000c101b06 */
[----:B----4-:R-:W-:-:S02]  /*b410*/  @!P5 LEA R8, P1, R245, R0, 0x2 ;  /* 0x00000000f508d211 */ /* 0x010fc400078210ff */
[----:B------:R-:W-:Y:S01]  /*b420*/  SHF.R.S32.HI R5, RZ, 0x1f, R245 ;  /* 0x0000001fff057819 */ /* 0x000fe200000114f5 */
[----:B------:R2:W-:Y:S01]  /*b430*/  @!P0 ST.E.64 [R2.64], R88 ;  /* 0x0000005802008985 */ /* 0x0005e2000c101b06 */
[----:B------:R-:W-:Y:S02]  /*b440*/  SHF.R.S32.HI R10, RZ, 0x1f, R244 ;  /* 0x0000001fff0a7819 */ /* 0x000fe400000114f4 */
[----:B------:R-:W-:Y:S02]  /*b450*/  @!P5 LEA.HI.X R9, R245, R4, R5, 0x2, P1 ;  /* 0x00000004f509d211 */ /* 0x000fe400008f1405 */
[----:B------:R-:W-:Y:S02]  /*b460*/  ISETP.GE.AND P1, PT, R241, c[0x0][0x3c8], PT ;  /* 0x0000f200f1007a0c */ /* 0x000fe40003f26270 */
[----:B------:R-:W-:Y:S01]  /*b470*/  SHF.R.S32.HI R5, RZ, 0x1f, R243 ;  /* 0x0000001fff057819 */ /* 0x000fe200000114f3 */
[----:B------:R3:W-:Y:S01]  /*b480*/  @!P5 ST.E.64 [R8.64], R118 ;  /* 0x000000760800d985 */ /* 0x0007e2000c101b06 */
[----:B------:R-:W-:-:S02]  /*b490*/  ISETP.GE.AND P5, PT, R239, c[0x0][0x3c8], PT ;  /* 0x0000f200ef007a0c */ /* 0x000fc40003fa6270 */
[----:B-1----:R-:W-:-:S04]  /*b4a0*/  @!P4 LEA R6, P0, R244, R0, 0x2 ;  /* 0x00000000f406c211 */ /* 0x002fc800078010ff */
[----:B------:R-:W-:Y:S02]  /*b4b0*/  @!P4 LEA.HI.X R7, R244, R4, R10, 0x2, P0 ;  /* 0x00000004f407c211 */ /* 0x000fe400000f140a */
[----:B------:R-:W-:Y:S02]  /*b4c0*/  ISETP.GE.AND P0, PT, R240, c[0x0][0x3c8], PT ;  /* 0x0000f200f0007a0c */ /* 0x000fe40003f06270 */
[C---:B--2---:R-:W-:Y:S01]  /*b4d0*/  @!P3 LEA R2, P6, R243.reuse, R0, 0x2 ;  /* 0x00000000f302b211 */ /* 0x044fe200078c10ff */
[----:B------:R1:W-:Y:S01]  /*b4e0*/  @!P4 ST.E.64 [R6.64], R110 ;  /* 0x0000006e0600c985 */ /* 0x0003e2000c101b06 */
[----:B------:R-:W-:Y:S02]  /*b4f0*/  ISETP.GE.AND P4, PT, R238, c[0x0][0x3c8], PT ;  /* 0x0000f200ee007a0c */ /* 0x000fe40003f86270 */
[----:B------:R-:W-:Y:S02]  /*b500*/  @!P3 LEA.HI.X R3, R243, R4, R5, 0x2, P6 ;  /* 0x00000004f303b211 */ /* 0x000fe400030f1405 */
[----:B---3--:R-:W-:-:S02]  /*b510*/  @!P2 LEA R8, P6, R242, R0, 0x2 ;  /* 0x00000000f208a211 */ /* 0x008fc400078c10ff */
[----:B------:R-:W-:Y:S01]  /*b520*/  SHF.R.S32.HI R5, RZ, 0x1f, R242 ;  /* 0x0000001fff057819 */ /* 0x000fe200000114f2 */
[----:B------:R2:W-:Y:S01]  /*b530*/  @!P3 ST.E.64 [R2.64], R92 ;  /* 0x0000005c0200b985 */ /* 0x0005e2000c101b06 */
[----:B------:R-:W-:Y:S02]  /*b540*/  SHF.R.S32.HI R10, RZ, 0x1f, R241 ;  /* 0x0000001fff0a7819 */ /* 0x000fe400000114f1 */
[----:B------:R-:W-:Y:S02]  /*b550*/  @!P2 LEA.HI.X R9, R242, R4, R5, 0x2, P6 ;  /* 0x00000004f209a211 */ /* 0x000fe400030f1405 */
[----:B------:R-:W-:-:S03]  /*b560*/  SHF.R.S32.HI R5, RZ, 0x1f, R240 ;  /* 0x0000001fff057819 */ /* 0x000fc600000114f0 */
[----:B------:R3:W-:Y:S01]  /*b570*/  @!P2 ST.E.64 [R8.64], R124 ;  /* 0x0000007c0800a985 */ /* 0x0007e2000c101b06 */
[----:B------:R-:W-:Y:S02]  /*b580*/  ISETP.GE.AND P2, PT, R236, c[0x0][0x3c8], PT ;  /* 0x0000f200ec007a0c */ /* 0x000fe40003f46270 */
[----:B-1----:R-:W-:-:S04]  /*b590*/  @!P1 LEA R6, P3, R241, R0, 0x2 ;  /* 0x00000000f1069211 */ /* 0x002fc800078610ff */
[----:B------:R-:W-:Y:S02]  /*b5a0*/  @!P1 LEA.HI.X R7, R241, R4, R10, 0x2, P3 ;  /* 0x00000004f1079211 */ /* 0x000fe400018f140a */
[----:B------:R-:W-:Y:S02]  /*b5b0*/  ISETP.GE.AND P3, PT, R237, c[0x0][0x3c8], PT ;  /* 0x0000f200ed007a0c */ /* 0x000fe40003f66270 */
[C---:B--2---:R-:W-:Y:S01]  /*b5c0*/  @!P0 LEA R2, P6, R240.reuse, R0, 0x2 ;  /* 0x00000000f0028211 */ /* 0x044fe200078c10ff */
[----:B------:R1:W-:Y:S01]  /*b5d0*/  @!P1 ST.E.64 [R6.64], R106 ;  /* 0x0000006a06009985 */ /* 0x0003e2000c101b06 */
[----:B------:R-:W-:Y:S02]  /*b5e0*/  SHF.R.S32.HI R10, RZ, 0x1f, R238 ;  /* 0x0000001fff0a7819 */ /* 0x000fe400000114ee */
[----:B------:R-:W-:Y:S02]  /*b5f0*/  @!P0 LEA.HI.X R3, R240, R4, R5, 0x2, P6 ;  /* 0x00000004f0038211 */ /* 0x000fe400030f1405 */
[----:B------:R-:W-:-:S02]  /*b600*/  SHF.R.S32.HI R5, RZ, 0x1f, R239 ;  /* 0x0000001fff057819 */ /* 0x000fc400000114ef */
[----:B---3--:R-:W-:Y:S01]  /*b610*/  @!P5 LEA R8, P6, R239, R0, 0x2 ;  /* 0x00000000ef08d211 */ /* 0x008fe200078c10ff */
[----:B------:R2:W-:Y:S01]  /*b620*/  @!P0 ST.E.64 [R2.64], R46 ;  /* 0x0000002e02008985 */ /* 0x0005e2000c101b06 */
[----:B------:R-:W-:Y:S02]  /*b630*/  ISETP.GE.AND P1, PT, R235, c[0x0][0x3c8], PT ;  /* 0x0000f200eb007a0c */ /* 0x000fe40003f26270 */
[----:B------:R-:W-:Y:S02]  /*b640*/  @!P5 LEA.HI.X R9, R239, R4, R5, 0x2, P6 ;  /* 0x00000004ef09d211 */ /* 0x000fe400030f1405 */
[----:B------:R-:W-:-:S03]  /*b650*/  SHF.R.S32.HI R5, RZ, 0x1f, R237 ;  /* 0x0000001fff057819 */ /* 0x000fc600000114ed */
[----:B------:R3:W-:Y:S01]  /*b660*/  @!P5 ST.E.64 [R8.64], R128 ;  /* 0x000000800800d985 */ /* 0x0007e2000c101b06 */
[----:B-1----:R-:W-:-:S04]  /*b670*/  @!P4 LEA R6, P0, R238, R0, 0x2 ;  /* 0x00000000ee06c211 */ /* 0x002fc800078010ff */
[----:B------:R-:W-:Y:S02]  /*b680*/  @!P4 LEA.HI.X R7, R238, R4, R10, 0x2, P0 ;  /* 0x00000004ee07c211 */ /* 0x000fe400000f140a */
[----:B------:R-:W-:Y:S02]  /*b690*/  ISETP.GE.AND P0, PT, R234, c[0x0][0x3c8], PT ;  /* 0x0000f200ea007a0c */ /* 0x000fe40003f06270 */
[----:B--2---:R-:W-:Y:S01]  /*b6a0*/  @!P3 LEA R2, P6, R237, R0, 0x2 ;  /* 0x00000000ed02b211 */ /* 0x004fe200078c10ff */
[----:B------:R1:W-:Y:S01]  /*b6b0*/  @!P4 ST.E.64 [R6.64], R114 ;  /* 0x000000720600c985 */ /* 0x0003e2000c101b06 */
[----:B------:R-:W-:Y:S02]  /*b6c0*/  ISETP.GE.AND P4, PT, R233, c[0x0][0x3c8], PT ;  /* 0x0000f200e9007a0c */ /* 0x000fe40003f86270 */
[----:B------:R-:W-:Y:S02]  /*b6d0*/  @!P3 LEA.HI.X R3, R237, R4, R5, 0x2, P6 ;  /* 0x00000004ed03b211 */ /* 0x000fe400030f1405 */
[----:B------:R-:W-:-:S02]  /*b6e0*/  SHF.R.S32.HI R10, RZ, 0x1f, R235 ;  /* 0x0000001fff0a7819 */ /* 0x000fc400000114eb */
[C---:B---3--:R-:W-:Y:S01]  /*b6f0*/  @!P2 LEA R8, P5, R236.reuse, R0, 0x2 ;  /* 0x00000000ec08a211 */ /* 0x048fe200078a10ff */
[----:B------:R2:W-:Y:S01]  /*b700*/  @!P3 ST.E.64 [R2.64], R50 ;  /* 0x000000320200b985 */ /* 0x0005e2000c101b06 */
[----:B------:R-:W-:Y:S02]  /*b710*/  SHF.R.S32.HI R5, RZ, 0x1f, R234 ;  /* 0x0000001fff057819 */ /* 0x000fe400000114ea */
[----:B------:R-:W-:Y:S02]  /*b720*/  @!P2 LEA.HI.X R9, R236, R4, R11, 0x2, P5 ;  /* 0x00000004ec09a211 */ /* 0x000fe400028f140b */
[----:B------:R-:W-:-:S03]  /*b730*/  ISETP.GE.AND P5, PT, R232, c[0x0][0x3c8], PT ;  /* 0x0000f200e8007a0c */ /* 0x000fc60003fa6270 */
[----:B------:R-:W-:Y:S01]  /*b740*/  @!P2 ST.E.64 [R8.64], R130 ;  /* 0x000000820800a985 */ /* 0x000fe2000c101b06 */
[----:B------:R-:W-:Y:S02]  /*b750*/  ISETP.GE.AND P2, PT, R230, c[0x0][0x3c8], PT ;  /* 0x0000f200e6007a0c */ /* 0x000fe40003f46270 */
[----:B-1----:R-:W-:-:S04]  /*b760*/  @!P1 LEA R6, P6, R235, R0, 0x2 ;  /* 0x00000000eb069211 */ /* 0x002fc800078c10ff */
[----:B------:R-:W-:Y:S02]  /*b770*/  @!P1 LEA.HI.X R7, R235, R4, R10, 0x2, P6 ;  /* 0x00000004eb079211 */ /* 0x000fe400030f140a */
[----:B------:R-:W-:Y:S02]  /*b780*/  SHF.R.S32.HI R10, RZ, 0x1f, R233 ;  /* 0x0000001fff0a7819 */ /* 0x000fe400000114e9 */
[C---:B--2---:R-:W-:Y:S01]  /*b790*/  @!P0 LEA R2, P3, R234.reuse, R0, 0x2 ;  /* 0x00000000ea028211 */ /* 0x044fe200078610ff */
[----:B------:R1:W-:Y:S01]  /*b7a0*/  @!P1 ST.E.64 [R6.64], R66 ;  /* 0x0000004206009985 */ /* 0x0003e2000c101b06 */
[----:B------:R-:W-:Y:S02]  /*b7b0*/  ISETP.GE.AND P1, PT, R229, c[0x0][0x3c8], PT ;  /* 0x0000f200e5007a0c */ /* 0x000fe40003f26270 */
[----:B------:R-:W-:Y:S02]  /*b7c0*/  @!P0 LEA.HI.X R3, R234, R4, R5, 0x2, P3 ;  /* 0x00000004ea038211 */ /* 0x000fe400018f1405 */
[----:B------:R-:W-:-:S02]  /*b7d0*/  ISETP.GE.AND P3, PT, R231, c[0x0][0x3c8], PT ;  /* 0x0000f200e7007a0c */ /* 0x000fc40003f66270 */
[----:B------:R-:W-:Y:S01]  /*b7e0*/  SHF.R.S32.HI R5, RZ, 0x1f, R232 ;  /* 0x0000001fff057819 */ /* 0x000fe200000114e8 */
[----:B------:R2:W-:Y:S01]  /*b7f0*/  @!P0 ST.E.64 [R2.64], R38 ;  /* 0x0000002602008985 */ /* 0x0005e2000c101b06 */
[----:B-1----:R-:W-:-:S04]  /*b800*/  @!P4 LEA R6, P0, R233, R0, 0x2 ;  /* 0x00000000e906c211 */ /* 0x002fc800078010ff */
[----:B------:R-:W-:Y:S02]  /*b810*/  @!P4 LEA.HI.X R7, R233, R4, R10, 0x2, P0 ;  /* 0x00000004e907c211 */ /* 0x000fe400000f140a */
[----:B------:R-:W-:Y:S02]  /*b820*/  ISETP.GE.AND P0, PT, R228, c[0x0][0x3c8], PT ;  /* 0x0000f200e4007a0c */ /* 0x000fe40003f06270 */
[CC--:B--2---:R-:W-:Y:S01]  /*b830*/  @!P5 LEA R2, P6, R232.reuse, R0.reuse, 0x2 ;  /* 0x00000000e802d211 */ /* 0x0c4fe200078c10ff */
[----:B------:R1:W-:Y:S01]  /*b840*/  @!P4 ST.E.64 [R6.64], R54 ;  /* 0x000000360600c985 */ /* 0x0003e2000c101b06 */
[----:B------:R-:W-:Y:S02]  /*b850*/  @!P3 LEA R10, P4, R231, R0, 0x2 ;  /* 0x00000000e70ab211 */ /* 0x000fe400078810ff */
[----:B------:R-:W-:Y:S02]  /*b860*/  @!P5 LEA.HI.X R3, R232, R4, R5, 0x2, P6 ;  /* 0x00000004e803d211 */ /* 0x000fe400030f1405 */
[----:B------:R-:W-:-:S02]  /*b870*/  SHF.R.S32.HI R5, RZ, 0x1f, R231 ;  /* 0x0000001fff057819 */ /* 0x000fc400000114e7 */
[C---:B------:R-:W-:Y:S01]  /*b880*/  @!P2 LEA R8, P6, R230.reuse, R0, 0x2 ;  /* 0x00000000e608a211 */ /* 0x040fe200078c10ff */
[----:B------:R2:W-:Y:S01]  /*b890*/  @!P5 ST.E.64 [R2.64], R58 ;  /* 0x0000003a0200d985 */ /* 0x0005e2000c101b06 */
[-C--:B------:R-:W-:Y:S02]  /*b8a0*/  @!P3 LEA.HI.X R11, R231, R4.reuse, R5, 0x2, P4 ;  /* 0x00000004e70bb211 */ /* 0x080fe400020f1405 */
[----:B------:R-:W-:Y:S02]  /*b8b0*/  SHF.R.S32.HI R5, RZ, 0x1f, R228 ;  /* 0x0000001fff057819 */ /* 0x000fe400000114e4 */
[----:B------:R-:W-:Y:S01]  /*b8c0*/  @!P2 LEA.HI.X R9, R230, R4, R13, 0x2, P6 ;  /* 0x00000004e609a211 */ /* 0x000fe200030f140d */
[----:B------:R3:W-:Y:S04]  /*b8d0*/  @!P3 ST.E.64 [R10.64], R74 ;  /* 0x0000004a0a00b985 */ /* 0x0007e8000c101b06 */
[----:B------:R3:W-:Y:S01]  /*b8e0*/  @!P2 ST.E.64 [R8.64], R70 ;  /* 0x000000460800a985 */ /* 0x0007e2000c101b06 */
[----:B-1----:R-:W-:-:S04]  /*b8f0*/  @!P1 LEA R6, P5, R229, R0, 0x2 ;  /* 0x00000000e5069211 */ /* 0x002fc800078a10ff */
[----:B------:R-:W-:Y:S02]  /*b900*/  @!P1 LEA.HI.X R7, R229, R4, R12, 0x2, P5 ;  /* 0x00000004e5079211 */ /* 0x000fe400028f140c */
[----:B--2---:R-:W-:-:S03]  /*b910*/  @!P0 LEA R2, P4, R228, R0, 0x2 ;  /* 0x00000000e4028211 */ /* 0x004fc600078810ff */
[----:B------:R3:W-:Y:S01]  /*b920*/  @!P1 ST.E.64 [R6.64], R62 ;  /* 0x0000003e06009985 */ /* 0x0007e2000c101b06 */
[----:B------:R-:W-:-:S05]  /*b930*/  @!P0 LEA.HI.X R3, R228, R4, R5, 0x2, P4 ;  /* 0x00000004e4038211 */ /* 0x000fca00020f1405 */
[----:B------:R3:W-:Y:S01]  /*b940*/  @!P0 ST.E.64 [R2.64], R42 ;  /* 0x0000002a02008985 */ /* 0x0007e2000c101b06 */
[----:B------:R-:W-:-:S13]  /*b950*/  ISETP.GE.AND P0, PT, R227, c[0x0][0x3c8], PT ;  /* 0x0000f200e3007a0c */ /* 0x000fda0003f06270 */
[----:B------:R-:W-:Y:S05]  /*b960*/  @P0 BRA `(.L_x_82) ;  /* 0x00000ce000000947 */ /* 0x000fea0003800000 */
[----:B------:R-:W-:Y:S02]  /*b970*/  SHF.R.S32.HI R5, RZ, 0x1f, R227 ;  /* 0x0000001fff057819 */ /* 0x000fe400000114e3 */
[----:B---3--:R-:W-:-:S04]  /*b980*/  LEA R2, P0, R227, R0, 0x2 ;  /* 0x00000000e3027211 */ /* 0x008fc800078010ff */
[----:B------:R-:W-:-:S05]  /*b990*/  LEA.HI.X R3, R227, R4, R5, 0x2, P0 ;  /* 0x00000004e3037211 */ /* 0x000fca00000f1405 */
[----:B------:R1:W-:Y:S01]  /*b9a0*/  ST.E.64 [R2.64], R26 ;  /* 0x0000001a02007985 */ /* 0x0003e2000c101b06 */
[----:B------:R-:W-:Y:S05]  /*b9b0*/  BRA `(.L_x_82) ;  /* 0x00000c9000007947 */ /* 0x000fea0003800000 */
.L_x_67:
[----:B------:R-:W-:Y:S01]  /*b9c0*/  ISETP.NE.U32.AND P1, PT, RZ, c[0x0][0x508], PT ;  /* 0x00014200ff007a0c */ /* 0x000fe20003f25070 */
[----:B------:R-:W-:Y:S01]  /*b9d0*/  IMAD.MOV.U32 R8, RZ, RZ, RZ ;  /* 0x000000ffff087224 */ /* 0x000fe200078e00ff */
[----:B------:R-:W-:Y:S01]  /*b9e0*/  ISETP.NE.U32.AND P3, PT, RZ, c[0x0][0x500], PT ;  /* 0x00014000ff007a0c */ /* 0x000fe20003f65070 */
[----:B------:R-:W-:Y:S01]  /*b9f0*/  IMAD.MOV.U32 R22, RZ, RZ, c[0x0][0x388] ;  /* 0x0000e200ff167624 */ /* 0x000fe200078e00ff */
[----:B------:R-:W-:Y:S02]  /*ba00*/  ISETP.NE.AND.EX P1, PT, RZ, c[0x0][0x50c], PT, P1 ;  /* 0x00014300ff007a0c */ /* 0x000fe40003f25310 */
[----:B------:R-:W-:Y:S02]  /*ba10*/  ISETP.NE.AND.EX P3, PT, RZ, c[0x0][0x504], PT, P3 ;  /* 0x00014100ff007a0c */ /* 0x000fe40003f65330 */
[----:B------:R-:W-:-:S04]  /*ba20*/  IADD3 R2, P2, R216, c[0x0][0x500], RZ ;  /* 0x00014000d8027a10 */ /* 0x000fc80007f5e0ff */
[----:B------:R-:W-:-:S05]  /*ba30*/  IADD3.X R3, R217, c[0x0][0x504], RZ, P2, !PT ;  /* 0x00014100d9037a10 */ /* 0x000fca00017fe4ff */
[----:B------:R-:W-:Y:S02]  /*ba40*/  @P1 IADD3 R4, P0, R216, c[0x0][0x508], RZ ;  /* 0x00014200d8041a10 */ /* 0x000fe40007f1e0ff */
[----:B------:R2:W5:Y:S02]  /*ba50*/  @P3 LDG.E R8, [R2.64] ;  /* 0x0000000602083981 */ /* 0x000564000c1e1900 */
[----:B------:R-:W-:-:S05]  /*ba60*/  @P1 IADD3.X R5, R217, c[0x0][0x50c], RZ, P0, !PT ;  /* 0x00014300d9051a10 */ /* 0x000fca00007fe4ff */
[----:B------:R2:W5:Y:S01]  /*ba70*/  @P1 LDG.E R22, [R4.64] ;  /* 0x0000000604161981 */ /* 0x000562000c1e1900 */
[----:B------:R-:W-:-:S04]  /*ba80*/  ISETP.NE.AND P0, PT, R218, RZ, PT ;  /* 0x000000ffda00720c */ /* 0x000fc80003f05270 */
[----:B------:R-:W-:Y:S01]  /*ba90*/  SEL R19, R218, c[0x0][0x3d4], P0 ;  /* 0x0000f500da137a07 */ /* 0x000fe20000000000 */
[----:B------:R-:W-:Y:S05]  /*baa0*/  @P1 BRA `(.L_x_88) ;  /* 0x0000004000001947 */ /* 0x000fea0003800000 */
[----:B------:R-:W-:Y:S05]  /*bab0*/  @!P3 BRA `(.L_x_88) ;  /* 0x000000300000b947 */ /* 0x000fea0003800000 */
[----:B------:R3:W4:Y:S04]  /*bac0*/  LDG.E R0, [R2.64] ;  /* 0x0000000602007981 */ /* 0x000728000c1e1900 */
[----:B--23--:R-:W4:Y:S02]  /*bad0*/  LDG.E R2, [R2.64+0x4] ;  /* 0x0000040602027981 */ /* 0x00cf24000c1e1900 */
[----:B----45:R-:W-:Y:S02]  /*bae0*/  IADD3 R22, -R0, R2, RZ ;  /* 0x0000000200167210 */ /* 0x030fe40007ffe1ff */
.L_x_88:
[----:B--2---:R-:W2:Y:S01]  /*baf0*/  S2R R2, SR_TID.X ;  /* 0x0000000000027919 */ /* 0x004ea20000002100 */
[----:B------:R-:W-:Y:S01]  /*bb00*/  BSSY B0, `(.L_x_89) ;  /* 0x0000036000007945 */ /* 0x000fe20003800000 */
[----:B------:R-:W-:Y:S02]  /*bb10*/  LOP3.LUT R14, R214, 0xffff, RZ, 0xc0, !PT ;  /* 0x0000ffffd60e7812 */ /* 0x000fe400078ec0ff */
[----:B------:R-:W-:-:S02]  /*bb20*/  SEL R15, R211, RZ, !P3 ;  /* 0x000000ffd30f7207 */ /* 0x000fc40005800000 */
[----:B------:R-:W-:Y:S02]  /*bb30*/  SEL R20, R220, RZ, !P3 ;  /* 0x000000ffdc147207 */ /* 0x000fe40005800000 */
[----:B-----5:R-:W-:Y:S02]  /*bb40*/  SHF.R.S32.HI R18, RZ, 0x1f, R8 ;  /* 0x0000001fff127819 */ /* 0x020fe40000011408 */
[----:B--2---:R-:W-:-:S13]  /*bb50*/  ISETP.GT.AND P0, PT, R2, 0x7f, PT ;  /* 0x0000007f0200780c */ /* 0x004fda0003f04270 */
[----:B------:R-:W-:Y:S05]  /*bb60*/  @P0 BRA `(.L_x_90) ;  /* 0x000002f000000947 */ /* 0x000fea0003800000 */
[----:B------:R-:W-:Y:S01]  /*bb70*/  IMAD R0, R22, c[0x0][0x4e8], RZ ;  /* 0x00013a0016007a24 */ /* 0x000fe200078e02ff */
[----:B------:R-:W-:-:S04]  /*bb80*/  LEA R9, R213, R2, 0x7 ;  /* 0x00000002d5097211 */ /* 0x000fc800078e38ff */
[----:B------:R-:W-:-:S13]  /*bb90*/  ISETP.GE.AND P0, PT, R9, R0, PT ;  /* 0x000000000900720c */ /* 0x000fda0003f06270 */
[----:B------:R-:W-:Y:S05]  /*bba0*/  @P0 BRA `(.L_x_90) ;  /* 0x000002b000000947 */ /* 0x000fea0003800000 */
[----:B------:R-:W-:Y:S01]  /*bbb0*/  IMAD.MOV.U32 R0, RZ, RZ, 0x368 ;  /* 0x00000368ff007424 */ /* 0x000fe200078e00ff */
[----:B------:R-:W-:-:S04]  /*bbc0*/  ISETP.GT.AND P2, PT, R19, 0x1, PT ;  /* 0x000000011300780c */ /* 0x000fc80003f44270 */
[----:B------:R-:W-:-:S04]  /*bbd0*/  SEL R0, R0, 0x328, P2 ;  /* 0x0000032800007807 */ /* 0x000fc80001000000 */
[----:B------:R2:W3:Y:S08]  /*bbe0*/  LDC.64 R6, c[0x0][R0+0x170] ;  /* 0x00005c0000067b82 */ /* 0x0004f00000000a00 */
[----:B------:R2:W4:Y:S08]  /*bbf0*/  LDC.64 R4, c[0x0][R0+0x168] ;  /* 0x00005a0000047b82 */ /* 0x0005300000000a00 */
[----:B------:R2:W5:Y:S08]  /*bc00*/  LDC.64 R12, c[0x0][R0+0x178] ;  /* 0x00005e00000c7b82 */ /* 0x0005700000000a00 */
[----:B------:R2:W1:Y:S02]  /*bc10*/  LDC.64 R10, c[0x0][R0+0x160] ;  /* 0x00005800000a7b82 */ /* 0x0004640000000a00 */
[----:B--2---:R-:W-:-:S02]  /*bc20*/  IMAD.MOV.U32 R0, RZ, RZ, c[0x0][0x4e8] ;  /* 0x00013a00ff007624 */ /* 0x004fc400078e00ff */
[-C--:B---3--:R-:W-:Y:S02]  /*bc30*/  IMAD R7, R7, R15.reuse, RZ ;  /* 0x0000000f07077224 */ /* 0x088fe400078e02ff */
[----:B------:R-:W-:Y:S01]  /*bc40*/  IMAD.WIDE.U32 R2, R6, R15, RZ ;  /* 0x0000000f06027225 */ /* 0x000fe200078e00ff */
[----:B------:R-:W-:Y:S02]  /*bc50*/  ISETP.NE.AND P0, PT, R0, 0x1, PT ;  /* 0x000000010000780c */ /* 0x000fe40003f05270 */
[----:B------:R-:W-:Y:S01]  /*bc60*/  MOV R0, R9 ;  /* 0x0000000900007202 */ /* 0x000fe20000000f00 */
[----:B------:R-:W-:Y:S01]  /*bc70*/  IMAD R7, R6, R20, R7 ;  /* 0x0000001406077224 */ /* 0x000fe200078e0207 */
[----:B------:R-:W-:Y:S01]  /*bc80*/  SEL R6, R221, RZ, P2 ;  /* 0x000000ffdd067207 */ /* 0x000fe20001000000 */
[-C--:B----4-:R-:W-:Y:S02]  /*bc90*/  IMAD R16, R5, R14.reuse, RZ ;  /* 0x0000000e05107224 */ /* 0x090fe400078e02ff */
[----:B------:R-:W-:Y:S01]  /*bca0*/  IMAD.WIDE.U32 R4, R4, R14, RZ ;  /* 0x0000000e04047225 */ /* 0x000fe200078e00ff */
[----:B------:R-:W-:-:S03]  /*bcb0*/  IADD3 R3, R3, R7, RZ ;  /* 0x0000000703037210 */ /* 0x000fc60007ffe0ff */
[----:B------:R-:W-:Y:S02]  /*bcc0*/  IMAD.IADD R16, R5, 0x1, R16 ;  /* 0x0000000105107824 */ /* 0x000fe400078e0210 */
[----:B------:R-:W-:-:S04]  /*bcd0*/  @P0 IMAD.HI.U32 R17, R9, c[0x0][0x4ec], RZ ;  /* 0x00013b0009110a27 */ /* 0x000fc800078e00ff */
[----:B-----5:R-:W-:Y:S01]  /*bce0*/  IMAD R7, R13, R6, RZ ;  /* 0x000000060d077224 */ /* 0x020fe200078e02ff */
[----:B------:R-:W-:Y:S02]  /*bcf0*/  @P0 SHF.R.U32.HI R0, RZ, c[0x0][0x4f0], R17 ;  /* 0x00013c00ff000a19 */ /* 0x000fe40000011611 */
[----:B------:R-:W-:Y:S01]  /*bd00*/  IADD3 R17, P1, P0, R2, R4, R8 ;  /* 0x0000000402117210 */ /* 0x000fe2000783e008 */
[----:B------:R-:W-:-:S04]  /*bd10*/  IMAD.WIDE.U32 R4, R12, R6, RZ ;  /* 0x000000060c047225 */ /* 0x000fc800078e00ff */
[----:B------:R-:W-:Y:S01]  /*bd20*/  IMAD.MOV R2, RZ, RZ, -R0 ;  /* 0x000000ffff027224 */ /* 0x000fe200078e0a00 */
[----:B------:R-:W-:Y:S01]  /*bd30*/  IADD3 R5, R5, R7, RZ ;  /* 0x0000000705057210 */ /* 0x000fe20007ffe0ff */
[----:B------:R-:W-:Y:S02]  /*bd40*/  IMAD.MOV.U32 R7, RZ, RZ, c[0x0][0x4a8] ;  /* 0x00012a00ff077624 */ /* 0x000fe400078e00ff */
[----:B------:R-:W-:Y:S01]  /*bd50*/  IMAD R2, R2, c[0x0][0x4e8], R9 ;  /* 0x00013a0002027a24 */ /* 0x000fe200078e0209 */
[----:B------:R-:W-:Y:S02]  /*bd60*/  IADD3.X R9, R3, R16, R18, P1, P0 ;  /* 0x0000001003097210 */ /* 0x000fe40000fe0412 */
[----:B------:R-:W-:Y:S02]  /*bd70*/  IADD3 R4, P1, P0, R0, R17, R4 ;  /* 0x0000001100047210 */ /* 0x000fe4000783e004 */
[----:B------:R-:W-:Y:S01]  /*bd80*/  SHF.R.S32.HI R3, RZ, 0x1f, R0 ;  /* 0x0000001fff037819 */ /* 0x000fe20000011400 */
[----:B-1----:R-:W-:Y:S01]  /*bd90*/  IMAD R0, R11, R2, RZ ;  /* 0x000000020b007224 */ /* 0x002fe200078e02ff */
[----:B------:R-:W-:-:S02]  /*bda0*/  SHF.R.S32.HI R6, RZ, 0x1f, R2 ;  /* 0x0000001fff067819 */ /* 0x000fc40000011402 */
[----:B------:R-:W-:-:S03]  /*bdb0*/  IADD3.X R5, R3, R9, R5, P1, P0 ;  /* 0x0000000903057210 */ /* 0x000fc60000fe0405 */
[C---:B------:R-:W-:Y:S02]  /*bdc0*/  IMAD R0, R10.reuse, R6, R0 ;  /* 0x000000060a007224 */ /* 0x040fe400078e0200 */
[----:B------:R-:W-:Y:S01]  /*bdd0*/  IMAD.WIDE.U32 R2, R10, R2, R4 ;  /* 0x000000020a027225 */ /* 0x000fe200078e0004 */
[----:B------:R-:W-:Y:S02]  /*bde0*/  MOV R5, c[0x0][0x4ac] ;  /* 0x00012b0000057a02 */ /* 0x000fe40000000f00 */
[----:B------:R-:W-:Y:S01]  /*bdf0*/  SEL R4, R7, c[0x0][0x450], P2 ;  /* 0x0001140007047a07 */ /* 0x000fe20001000000 */
[----:B------:R-:W-:Y:S01]  /*be00*/  IMAD.IADD R0, R3, 0x1, R0 ;  /* 0x0000000103007824 */ /* 0x000fe200078e0200 */
[----:B------:R-:W-:Y:S02]  /*be10*/  SEL R5, R5, c[0x0][0x454], P2 ;  /* 0x0001150005057a07 */ /* 0x000fe40001000000 */
[----:B------:R-:W-:-:S04]  /*be20*/  LEA R4, P0, R2, R4, 0x2 ;  /* 0x0000000402047211 */ /* 0x000fc800078010ff */
[----:B------:R-:W-:Y:S02]  /*be30*/  LEA.HI.X R5, R2, R5, R0, 0x2, P0 ;  /* 0x0000000502057211 */ /* 0x000fe400000f1400 */
[----:B------:R-:W-:-:S05]  /*be40*/  MOV R0, 0xff800000 ;  /* 0xff80000000007802 */ /* 0x000fca0000000f00 */
[----:B------:R1:W-:Y:S02]  /*be50*/  STG.E [R4.64], R0 ;  /* 0x0000000004007986 */ /* 0x0003e4000c101906 */
.L_x_90:
[----:B------:R-:W-:Y:S05]  /*be60*/  BSYNC B0 ;  /* 0x0000000000007941 */ /* 0x000fea0003800000 */
.L_x_89:
[----:B------:R-:W-:-:S13]  /*be70*/  ISETP.GT.AND P0, PT, R19, 0x1, PT ;  /* 0x000000011300780c */ /* 0x000fda0003f04270 */
[----:B------:R-:W-:Y:S05]  /*be80*/  @P0 BRA `(.L_x_82) ;  /* 0x000007c000000947 */ /* 0x000fea0003800000 */
[----:B------:R-:W-:Y:S01]  /*be90*/  MOV R2, c[0x0][0x4e8] ;  /* 0x00013a0000027a02 */ /* 0x000fe20000000f00 */
[----:B-1----:R-:W-:Y:S01]  /*bea0*/  IMAD R0, R18, c[0x0][0x3a0], RZ ;  /* 0x0000e80012007a24 */ /* 0x002fe200078e02ff */
[----:B------:R-:W-:Y:S01]  /*beb0*/  LEA R4, R196, R200, 0x5 ;  /* 0x000000c8c4047211 */ /* 0x000fe200078e28ff */
[----:B------:R-:W-:Y:S01]  /*bec0*/  IMAD R5, R20, c[0x0][0x3f0], RZ ;  /* 0x0000fc0014057a24 */ /* 0x000fe200078e02ff */
[----:B------:R-:W-:Y:S01]  /*bed0*/  ISETP.NE.AND P0, PT, R2, 0x1, PT ;  /* 0x000000010200780c */ /* 0x000fe20003f05270 */
[----:B------:R-:W-:Y:S01]  /*bee0*/  IMAD.WIDE.U32 R2, R8, c[0x0][0x3a0], RZ ;  /* 0x0000e80008027a25 */ /* 0x000fe200078e00ff */
[----:B------:R-:W-:-:S03]  /*bef0*/  LEA R4, R213, R4, 0x7 ;  /* 0x00000004d5047211 */ /* 0x000fc600078e38ff */
[----:B------:R-:W-:Y:S02]  /*bf00*/  IMAD R0, R8, c[0x0][0x3a4], R0 ;  /* 0x0000e90008007a24 */ /* 0x000fe400078e0200 */
[----:B------:R-:W-:-:S03]  /*bf10*/  IMAD R7, R15, c[0x0][0x3f4], R5 ;  /* 0x0000fd000f077a24 */ /* 0x000fc600078e0205 */
[----:B------:R-:W-:Y:S02]  /*bf20*/  IADD3 R3, R3, R0, RZ ;  /* 0x0000000003037210 */ /* 0x000fe40007ffe0ff */
[----:B------:R-:W-:Y:S01]  /*bf30*/  MOV R0, R4 ;  /* 0x0000000400007202 */ /* 0x000fe20000000f00 */
[----:B------:R-:W-:-:S04]  /*bf40*/  @P0 IMAD.HI.U32 R6, R4, c[0x0][0x4ec], RZ ;  /* 0x00013b0004060a27 */ /* 0x000fc800078e00ff */
[----:B------:R-:W-:Y:S01]  /*bf50*/  IMAD.WIDE.U32 R2, R14, c[0x0][0x3e8], R2 ;  /* 0x0000fa000e027a25 */ /* 0x000fe200078e0002 */
[----:B------:R-:W-:-:S03]  /*bf60*/  @P0 SHF.R.U32.HI R0, RZ, c[0x0][0x4f0], R6 ;  /* 0x00013c00ff000a19 */ /* 0x000fc60000011606 */
[----:B------:R-:W-:Y:S01]  /*bf70*/  IMAD R3, R14, c[0x0][0x3ec], R3 ;  /* 0x0000fb000e037a24 */ /* 0x000fe200078e0203 */
[----:B------:R-:W-:Y:S02]  /*bf80*/  SHF.R.S32.HI R6, RZ, 0x1f, R0 ;  /* 0x0000001fff067819 */ /* 0x000fe40000011400 */
[----:B------:R-:W-:Y:S01]  /*bf90*/  IADD3 R5, -R0, RZ, RZ ;  /* 0x000000ff00057210 */ /* 0x000fe20007ffe1ff */
[----:B------:R-:W-:-:S04]  /*bfa0*/  IMAD.WIDE.U32 R2, R15, c[0x0][0x3f0], R2 ;  /* 0x0000fc000f027a25 */ /* 0x000fc800078e0002 */
[----:B------:R-:W-:Y:S01]  /*bfb0*/  IMAD R6, R6, c[0x0][0x3e0], RZ ;  /* 0x0000f80006067a24 */ /* 0x000fe200078e02ff */
[----:B------:R-:W-:Y:S01]  /*bfc0*/  IADD3 R3, R3, R7, RZ ;  /* 0x0000000703037210 */ /* 0x000fe20007ffe0ff */
        /* <DEDUP_REMOVED lines=13> */
.L_x_150:
[----:B------:R-:W-:Y:S05]  /*c0a0*/  BRA.DIV ~URZ, `(.L_x_92) ;  /* 0x000026a27f007947 */ /* 0x000fea000b800000 */
[----:B------:R3:W4:Y:S02]  /*c0b0*/  SHFL.IDX PT, R0, R12, RZ, 0x181f ;  /* 0x00181fff0c007589 */ /* 0x00072400000e0000 */
.L_x_151:
[----:B------:R-:W-:Y:S01]  /*c0c0*/  IMAD R11, R22, c[0x0][0x4e8], RZ ;  /* 0x00013a00160b7a24 */ /* 0x000fe200078e02ff */
        /* <DEDUP_REMOVED lines=13> */
[-C--:B--2---:R-:W-:Y:S02]  /*c1a0*/  @!P2 LEA.HI.X R7, R192, R8.reuse, R15, 0x1, P5 ;  /* 0x00000008c007a211 */ /* 0x084fe400028f0c0f */
[-C--:B------:R-:W-:Y:S02]  /*c1b0*/  @!P1 LEA.HI.X R5, R197, R8.reuse, R14, 0x1, P4 ;  /* 0x00000008c5059211 */ /* 0x080fe400020f0c0e */
[----:B------:R-:W-:Y:S01]  /*c1c0*/  @!P0 LEA.HI.X R3, R198, R8, R13, 0x1, P3 ;  /* 0x00000008c6038211 */ /* 0x000fe200018f0c0d */
[----:B------:R2:W-:Y:S04]  /*c1d0*/  @!P2 ST.E.128 [R6.64], RZ ;  /* 0x000000ff0600a985 */ /* 0x0005e8000c101d06 */
[----:B------:R2:W-:Y:S04]  /*c1e0*/  @!P1 ST.E.128 [R4.64], RZ ;  /* 0x000000ff04009985 */ /* 0x0005e8000c101d06 */
[----:B------:R2:W-:Y:S02]  /*c1f0*/  @!P0 ST.E.128 [R2.64], RZ ;  /* 0x000000ff02008985 */ /* 0x0005e4000c101d06 */
.L_x_94:
[----:B------:R-:W-:Y:S05]  /*c200*/  BSYNC B0 ;  /* 0x0000000000007941 */ /* 0x000fea0003800000 */
.L_x_93:
[----:B------:R-:W-:Y:S05]  /*c210*/  BRA.DIV ~URZ, `(.L_x_95) ;  /* 0x000025a27f007947 */ /* 0x000fea000b800000 */
[----:B--2---:R2:W1:Y:S04]  /*c220*/  SHFL.IDX PT, R8, R9, 0x1, 0x181f ;  /* 0x00381f0009087f89 */ /* 0x00446800000e0000 */
[----:B----4-:R2:W4:Y:S02]  /*c230*/  SHFL.IDX PT, R0, R12, 0x1, 0x181f ;  /* 0x00381f000c007f89 */ /* 0x01052400000e0000 */
.L_x_152:
        /* <DEDUP_REMOVED lines=13> */
[-C--:B-1----:R-:W-:Y:S02]  /*c310*/  @!P2 LEA.HI.X R7, R192, R8.reuse, R15, 0x1, P5 ;  /* 0x00000008c007a211 */ /* 0x082fe400028f0c0f */
[-C--:B------:R-:W-:Y:S02]  /*c320*/  @!P1 LEA.HI.X R5, R197, R8.reuse, R14, 0x1, P4 ;  /* 0x00000008c5059211 */ /* 0x080fe400020f0c0e */
[----:B------:R-:W-:Y:S01]  /*c330*/  @!P0 LEA.HI.X R3, R198, R8, R13, 0x1, P3 ;  /* 0x00000008c6038211 */ /* 0x000fe200018f0c0d */
[----:B------:R1:W-:Y:S04]  /*c340*/  @!P2 ST.E.128 [R6.64], RZ ;  /* 0x000000ff0600a985 */ /* 0x0003e8000c101d06 */
[----:B------:R1:W-:Y:S04]  /*c350*/  @!P1 ST.E.128 [R4.64], RZ ;  /* 0x000000ff04009985 */ /* 0x0003e8000c101d06 */
[----:B------:R1:W-:Y:S02]  /*c360*/  @!P0 ST.E.128 [R2.64], RZ ;  /* 0x000000ff02008985 */ /* 0x0003e4000c101d06 */
.L_x_97:
[----:B------:R-:W-:Y:S05]  /*c370*/  BSYNC B0 ;  /* 0x0000000000007941 */ /* 0x000fea0003800000 */
.L_x_96:
[----:B------:R-:W-:Y:S05]  /*c380*/  BRA.DIV ~URZ, `(.L_x_98) ;  /* 0x000025027f007947 */ /* 0x000fea000b800000 */
[----:B-1----:R1:W2:Y:S02]  /*c390*/  SHFL.IDX PT, R8, R9, 0x2, 0x181f ;  /* 0x00581f0009087f89 */ /* 0x0022a400000e0000 */
.L_x_153:
[----:B------:R-:W-:Y:S05]  /*c3a0*/  BRA.DIV ~URZ, `(.L_x_99) ;  /* 0x000025527f007947 */ /* 0x000fea000b800000 */
[----:B----4-:R4:W1:Y:S02]  /*c3b0*/  SHFL.IDX PT, R0, R12, 0x2, 0x181f ;  /* 0x00581f000c007f89 */ /* 0x01086400000e0000 */
.L_x_154:
        /* <DEDUP_REMOVED lines=10> */
[-C--:B-1----:R-:W-:Y:S02]  /*c460*/  @!P2 LEA R6, P5, R192, R0.reuse, 0x1 ;  /* 0x00000000c006a211 */ /* 0x082fe400078a08ff */
        /* <DEDUP_REMOVED lines=8> */
.L_x_101:
[----:B------:R-:W-:Y:S05]  /*c4f0*/  BSYNC B0 ;  /* 0x0000000000007941 */ /* 0x000fea0003800000 */
.L_x_100:
[----:B------:R-:W-:Y:S05]  /*c500*/  BRA.DIV ~URZ, `(.L_x_102) ;  /* 0x000024627f007947 */ /* 0x000fea000b800000 */
[----:B--2---:R2:W3:Y:S04]  /*c510*/  SHFL.IDX PT, R8, R9, 0x3, 0x181f ;  /* 0x00781f0009087f89 */ /* 0x0044e800000e0000 */
[----:B-1----:R2:W1:Y:S02]  /*c520*/  SHFL.IDX PT, R0, R12, 0x3, 0x181f ;  /* 0x00781f000c007f89 */ /* 0x00246400000e0000 */
.L_x_155:
[----:B------:R-:W-:-:S04]  /*c530*/  IADD3 R2, R10, 0x60, RZ ;  /* 0x000000600a027810 */ /* 0x000fc80007ffe0ff */
[----:B------:R-:W-:-:S13]  /*c540*/  ISETP.GE.AND P0, PT, R2, R11, PT ;  /* 0x0000000b0200720c */ /* 0x000fda0003f06270 */
[----:B------:R-:W-:Y:S05]  /*c550*/  @P0 BRA `(.L_x_82) ;  /* 0x000000f000000947 */ /* 0x000fea0003800000 */
[----:B------:R-:W-:Y:S02]  /*c560*/  ISETP.GE.AND P2, PT, R192, c[0x0][0x3c8], PT ;  /* 0x0000f200c0007a0c */ /* 0x000fe40003f46270 */
[----:B------:R-:W-:Y:S02]  /*c570*/  ISETP.GE.AND P1, PT, R197, c[0x0][0x3c8], PT ;  /* 0x0000f200c5007a0c */ /* 0x000fe40003f26270 */
[----:B------:R-:W-:Y:S02]  /*c580*/  ISETP.GE.AND P0, PT, R198, c[0x0][0x3c8], PT ;  /* 0x0000f200c6007a0c */ /* 0x000fe40003f06270 */
[----:B------:R-:W-:Y:S02]  /*c590*/  SHF.R.S32.HI R13, RZ, 0x1f, R192 ;  /* 0x0000001fff0d7819 */ /* 0x000fe400000114c0 */
[----:B--234-:R-:W-:Y:S02]  /*c5a0*/  SHF.R.S32.HI R12, RZ, 0x1f, R197 ;  /* 0x0000001fff0c7819 */ /* 0x01cfe400000114c5 */
[----:B------:R-:W-:-:S03]  /*c5b0*/  SHF.R.S32.HI R9, RZ, 0x1f, R198 ;  /* 0x0000001fff097819 */ /* 0x000fc600000114c6 */
[-C--:B-1----:R-:W-:Y:S02]  /*c5c0*/  @!P2 LEA R6, P5, R192, R0.reuse, 0x1 ;  /* 0x00000000c006a211 */ /* 0x082fe400078a08ff */
[CC--:B------:R-:W-:Y:S02]  /*c5d0*/  @!P1 LEA R4, P4, R197.reuse, R0.reuse, 0x1 ;  /* 0x00000000c5049211 */ /* 0x0c0fe400078808ff */
[----:B------:R-:W-:Y:S02]  /*c5e0*/  @!P0 LEA R2, P3, R198, R0, 0x1 ;  /* 0x00000000c6028211 */ /* 0x000fe400078608ff */
[-C--:B------:R-:W-:Y:S02]  /*c5f0*/  @!P2 LEA.HI.X R7, R192, R8.reuse, R13, 0x1, P5 ;  /* 0x00000008c007a211 */ /* 0x080fe400028f0c0d */
[-C--:B------:R-:W-:Y:S02]  /*c600*/  @!P1 LEA.HI.X R5, R197, R8.reuse, R12, 0x1, P4 ;  /* 0x00000008c5059211 */ /* 0x080fe400020f0c0c */
[----:B------:R-:W-:Y:S01]  /*c610*/  @!P0 LEA.HI.X R3, R198, R8, R9, 0x1, P3 ;  /* 0x00000008c6038211 */ /* 0x000fe200018f0c09 */
[----:B------:R1:W-:Y:S04]  /*c620*/  @!P2 ST.E.128 [R6.64], RZ ;  /* 0x000000ff0600a985 */ /* 0x0003e8000c101d06 */
[----:B------:R1:W-:Y:S04]  /*c630*/  @!P1 ST.E.128 [R4.64], RZ ;  /* 0x000000ff04009985 */ /* 0x0003e8000c101d06 */
[----:B------:R1:W-:Y:S02]  /*c640*/  @!P0 ST.E.128 [R2.64], RZ ;  /* 0x000000ff02008985 */ /* 0x0003e4000c101d06 */
.L_x_82:
[----:B------:R-:W-:Y:S05]  /*c650*/  BSYNC B1 ;  /* 0x0000000000017941 */ /* 0x000fea0003800000 */
.L_x_66:
[----:B-1--4-:R-:W4:Y:S02]  /*c660*/  LDL R0, [R1+0x4] ;  /* 0x0000040001007983 */ /* 0x012f240000100800 */
[----:B----4-:R-:W-:-:S13]  /*c670*/  ISETP.NE.AND P0, PT, R0, RZ, PT ;  /* 0x000000ff0000720c */ /* 0x010fda0003f05270 */
[----:B------:R-:W-:Y:S01]  /*c680*/  @P0 WARPSYNC 0xffffffff ;  /* 0xffffffff00000948 */ /* 0x000fe20003800000 */
[----:B------:R-:W-:Y:S06]  /*c690*/  @P0 BAR.SYNC.DEFER_BLOCKING 0x5, 0x100 ;  /* 0x0144000000000b1d */ /* 0x000fec0000010000 */
[----:B------:R-:W1:Y:S04]  /*c6a0*/  @P0 LDS.128 R212, [0x18100] ;  /* 0x01810000ffd40984 */ /* 0x000e680000000c00 */
[----:B------:R-:W-:Y:S06]  /*c6b0*/  @P0 BAR.ARV 0x4, 0x100 ;  /* 0x0104000000000b1d */ /* 0x000fec0000002000 */
[----:B------:R-:W-:Y:S05]  /*c6c0*/  @P0 BRA `(.L_x_103) ;  /* 0x00000ad000000947 */ /* 0x000fea0003800000 */
[----:B------:R-:W4:Y:S01]  /*c6d0*/  S2R R0, SR_TID.X ;  /* 0x0000000000007919 */ /* 0x000f220000002100 */
[----:B---3--:R-:W-:Y:S01]  /*c6e0*/  IMAD.MOV.U32 R7, RZ, RZ, RZ ;  /* 0x000000ffff077224 */ /* 0x008fe200078e00ff */
[----:B----4-:R-:W-:-:S04]  /*c6f0*/  LOP3.LUT R13, R0, 0x1f, RZ, 0xc0, !PT ;  /* 0x0000001f000d7812 */ /* 0x010fc800078ec0ff */
[----:B------:R-:W-:Y:S01]  /*c700*/  ISETP.NE.AND P5, PT, R13, 0x1f, PT ;  /* 0x0000001f0d00780c */ /* 0x000fe20003fa5270 */
[----:B------:R-:W-:Y:S10]  /*c710*/  BRA.DIV ~URZ, `(.L_x_104) ;  /* 0x000023227f007947 */ /* 0x000ff4000b800000 */
[----:B--2---:R2:W3:Y:S02]  /*c720*/  SHFL.IDX PT, R9, R78, RZ, 0x1f ;  /* 0x00001fff4e097589 */ /* 0x0044e400000e0000 */
.L_x_156:
[----:B------:R-:W-:Y:S05]  /*c730*/  BRA.DIV ~URZ, `(.L_x_105) ;  /* 0x000023727f007947 */ /* 0x000fea000b800000 */
[----:B------:R4:W2:Y:S02]  /*c740*/  SHFL.IDX PT, R8, R78, 0x1, 0x1f ;  /* 0x00201f004e087f89 */ /* 0x0008a400000e0000 */
.L_x_157:
[----:B-1----:R-:W-:Y:S02]  /*c750*/  IMAD.IADD R0, R215, 0x1, R13 ;  /* 0x00000001d7007824 */ /* 0x002fe400078e020d */
[----:B------:R-:W-:-:S03]  /*c760*/  IMAD.MOV.U32 R6, RZ, RZ, RZ ;  /* 0x000000ffff067224 */ /* 0x000fc600078e00ff */
[----:B------:R-:W-:-:S13]  /*c770*/  ISETP.GE.OR P0, PT, R0, c[0x0][0x53c], !P5 ;  /* 0x00014f0000007a0c */ /* 0x000fda0006f06670 */
[----:B------:R-:W-:Y:S01]  /*c780*/  @!P0 IMAD.MOV.U32 R2, RZ, RZ, 0x4 ;  /* 0x00000004ff028424 */ /* 0x000fe200078e00ff */
[----:B------:R-:W-:-:S03]  /*c790*/  @!P0 MOV R3, 0x4 ;  /* 0x0000000400038802 */ /* 0x000fc60000000f00 */
[----:B------:R-:W-:-:S04]  /*c7a0*/  @!P0 IMAD.WIDE R4, R0, R2, c[0x0][0x580] ;  /* 0x0001600000048625 */ /* 0x000fc800078e0202 */
[----:B------:R-:W-:Y:S01]  /*c7b0*/  @!P0 IMAD.WIDE R2, R0, R3, c[0x0][0x578] ;  /* 0x00015e0000028625 */ /* 0x000fe200078e0203 */
[----:B------:R-:W5:Y:S04]  /*c7c0*/  @!P0 LDG.E R6, [R4.64] ;  /* 0x0000000604068981 */ /* 0x000f68000c1e1900 */
[----:B------:R-:W5:Y:S01]  /*c7d0*/  @!P0 LDG.E R7, [R2.64] ;  /* 0x0000000602078981 */ /* 0x000f62000c1e1900 */
[C---:B------:R-:W-:Y:S02]  /*c7e0*/  ISETP.GE.U32.AND P4, PT, R13.reuse, 0x10, PT ;  /* 0x000000100d00780c */ /* 0x040fe40003f86070 */
[C---:B------:R-:W-:Y:S02]  /*c7f0*/  ISETP.GE.U32.AND P3, PT, R13.reuse, 0x8, PT ;  /* 0x000000080d00780c */ /* 0x040fe40003f66070 */
[----:B------:R-:W-:-:S02]  /*c800*/  ISETP.GE.U32.AND P2, PT, R13, 0x4, PT ;  /* 0x000000040d00780c */ /* 0x000fc40003f46070 */
[C---:B------:R-:W-:Y:S02]  /*c810*/  ISETP.GE.U32.AND P1, PT, R13.reuse, 0x2, PT ;  /* 0x000000020d00780c */ /* 0x040fe40003f26070 */
[----:B------:R-:W-:Y:S02]  /*c820*/  ISETP.NE.AND P0, PT, R13, RZ, PT ;  /* 0x000000ff0d00720c */ /* 0x000fe40003f05270 */
[----:B------:R-:W-:Y:S01]  /*c830*/  MOV R10, RZ ;  /* 0x000000ff000a7202 */ /* 0x000fe20000000f00 */
[----:B-----5:R-:W-:Y:S01]  /*c840*/  IMAD R0, R7, R6, RZ ;  /* 0x0000000607007224 */ /* 0x020fe200078e02ff */
[----:B------:R-:W-:Y:S07]  /*c850*/  BRA.DIV ~URZ, `(.L_x_106) ;  /* 0x000022c27f007947 */ /* 0x000fee000b800000 */
[----:B------:R1:W4:Y:S02]  /*c860*/  SHFL.UP PT, R4, R0, 0x1, RZ ;  /* 0x0420000000047989 */ /* 0x00032400000e00ff */
.L_x_158:
[----:B----4-:R-:W-:-:S04]  /*c870*/  SEL R4, R4, RZ, P0 ;  /* 0x000000ff04047207 */ /* 0x010fc80000000000 */
        /* <DEDUP_REMOVED lines=14> */
[----:B------:R1:W4:Y:S02]  /*c960*/  SHFL.IDX PT, R0, R4, 0x1f, 0x1f ;  /* 0x03e01f0004007f89 */ /* 0x00032400000e0000 */
.L_x_159:
[----:B----4-:R-:W-:Y:S01]  /*c970*/  IMAD R0, R0, c[0x0][0x538], RZ ;  /* 0x00014e0000007a24 */ /* 0x010fe200078e02ff */
[----:B------:R-:W-:Y:S04]  /*c980*/  BSSY B1, `(.L_x_108) ;  /* 0x000007c000017945 */ /* 0x000fe80003800000 */
[----:B--2---:R-:W-:-:S04]  /*c990*/  IADD3 R8, R0, R8, RZ ;  /* 0x0000000800087210 */ /* 0x004fc80007ffe0ff */
[----:B---3--:R-:W-:-:S13]  /*c9a0*/  ISETP.GT.AND P6, PT, R8, R9, PT ;  /* 0x000000090800720c */ /* 0x008fda0003fc4270 */
[----:B------:R-:W-:Y:S05]  /*c9b0*/  @P6 BRA `(.L_x_109) ;  /* 0x0000024000006947 */ /* 0x000fea0003800000 */
.L_x_113:
[----:B------:R-:W-:-:S04]  /*c9c0*/  IADD3 R0, R215, 0x1f, RZ ;  /* 0x0000001fd7007810 */ /* 0x000fc80007ffe0ff */
[----:B------:R-:W-:-:S13]  /*c9d0*/  ISETP.GE.AND P6, PT, R0, c[0x0][0x53c], PT ;  /* 0x00014f0000007a0c */ /* 0x000fda0003fc6270 */
[----:B------:R-:W-:Y:S05]  /*c9e0*/  @P6 BRA `(.L_x_110) ;  /* 0x0000071000006947 */ /* 0x000fea0003800000 */
[----:B------:R-:W-:Y:S01]  /*c9f0*/  MOV R215, R0 ;  /* 0x0000000000d77202 */ /* 0x000fe20000000f00 */
[----:B------:R-:W-:-:S03]  /*ca00*/  CS2R R6, SRZ ;  /* 0x0000000000067805 */ /* 0x000fc6000001ff00 */
[----:B------:R-:W-:-:S04]  /*ca10*/  IADD3 R0, R215, R13, RZ ;  /* 0x0000000dd7007210 */ /* 0x000fc80007ffe0ff */
[----:B------:R-:W-:-:S13]  /*ca20*/  ISETP.GE.OR P6, PT, R0, c[0x0][0x53c], !P5 ;  /* 0x00014f0000007a0c */ /* 0x000fda0006fc6670 */
[----:B------:R-:W-:Y:S02]  /*ca30*/  @!P6 MOV R2, 0x4 ;  /* 0x000000040002e802 */ /* 0x000fe40000000f00 */
[----:B------:R-:W-:-:S03]  /*ca40*/  @!P6 MOV R3, 0x4 ;  /* 0x000000040003e802 */ /* 0x000fc60000000f00 */
[----:B-1----:R-:W-:-:S04]  /*ca50*/  @!P6 IMAD.WIDE R4, R0, R2, c[0x0][0x580] ;  /* 0x000160000004e625 */ /* 0x002fc800078e0202 */
[----:B------:R-:W-:Y:S01]  /*ca60*/  @!P6 IMAD.WIDE R2, R0, R3, c[0x0][0x578] ;  /* 0x00015e000002e625 */ /* 0x000fe200078e0203 */
[----:B------:R-:W2:Y:S04]  /*ca70*/  @!P6 LDG.E R6, [R4.64] ;  /* 0x000000060406e981 */ /* 0x000ea8000c1e1900 */
[----:B------:R-:W2:Y:S02]  /*ca80*/  @!P6 LDG.E R7, [R2.64] ;  /* 0x000000060207e981 */ /* 0x000ea4000c1e1900 */
[----:B--2---:R-:W-:Y:S01]  /*ca90*/  IMAD R0, R7, R6, RZ ;  /* 0x0000000607007224 */ /* 0x004fe200078e02ff */
[----:B------:R-:W-:Y:S05]  /*caa0*/  BRA.DIV ~URZ, `(.L_x_111) ;  /* 0x000022627f007947 */ /* 0x000fea000b800000 */
[----:B------:R1:W2:Y:S02]  /*cab0*/  SHFL.UP PT, R2, R0, 0x1, RZ ;  /* 0x0420000000027989 */ /* 0x0002a400000e00ff */
.L_x_160:
[----:B--2---:R-:W-:-:S04]  /*cac0*/  SEL R2, R2, RZ, P0 ;  /* 0x000000ff02027207 */ /* 0x004fc80000000000 */
        /* <DEDUP_REMOVED lines=14> */
[----:B------:R1:W2:Y:S02]  /*cbb0*/  SHFL.IDX PT, R0, R4, 0x1f, 0x1f ;  /* 0x03e01f0004007f89 */ /* 0x0002a400000e0000 */
.L_x_161:
[----:B--2---:R-:W-:-:S05]  /*cbc0*/  IMAD R0, R0, c[0x0][0x538], RZ ;  /* 0x00014e0000007a24 */ /* 0x004fca00078e02ff */
[----:B------:R-:W-:-:S04]  /*cbd0*/  IADD3 R8, R0, R8, RZ ;  /* 0x0000000800087210 */ /* 0x000fc80007ffe0ff */
[----:B------:R-:W-:-:S13]  /*cbe0*/  ISETP.GT.AND P6, PT, R8, R9, PT ;  /* 0x000000090800720c */ /* 0x000fda0003fc4270 */
[----:B-1----:R-:W-:Y:S05]  /*cbf0*/  @!P6 BRA `(.L_x_113) ;  /* 0xfffffdc00000e947 */ /* 0x002fea000383ffff */
.L_x_109:
[----:B------:R-:W-:-:S05]  /*cc00*/  IADD3 R8, -R0, R8, RZ ;  /* 0x0000000800087210 */ /* 0x000fca0007ffe1ff */
[----:B------:R-:W-:-:S05]  /*cc10*/  IMAD R0, R4, c[0x0][0x538], R8 ;  /* 0x00014e0004007a24 */ /* 0x000fca00078e0208 */
[----:B------:R-:W-:Y:S01]  /*cc20*/  ISETP.GT.AND P0, PT, R0, R9, PT ;  /* 0x000000090000720c */ /* 0x000fe20003f04270 */
[----:B------:R-:W-:-:S12]  /*cc30*/  BRA.DIV ~URZ, `(.L_x_114) ;  /* 0x000022d27f007947 */ /* 0x000fd8000b800000 */
[----:B------:R-:W-:-:S04]  /*cc40*/  VOTE.ANY R0, PT, !P0 ;  /* 0x0000000000007806 */ /* 0x000fc800040e0100 */
.L_x_162:
[----:B------:R2:W3:Y:S01]  /*cc50*/  POPC R11, R0 ;  /* 0x00000000000b7309 */ /* 0x0004e20000000000 */
[----:B------:R-:W-:Y:S05]  /*cc60*/  BRA.DIV ~URZ, `(.L_x_115) ;  /* 0x000022e27f007947 */ /* 0x000fea000b800000 */
[----:B---3--:R3:W4:Y:S04]  /*cc70*/  SHFL.IDX PT, R6, R6, R11, 0x1f ;  /* 0x00001f0b06067589 */ /* 0x00872800000e0000 */
[----:B------:R3:W1:Y:S02]  /*cc80*/  SHFL.IDX PT, R7, R7, R11, 0x1f ;  /* 0x00001f0b07077589 */ /* 0x00066400000e0000 */
.L_x_163:
[----:B------:R-:W-:Y:S01]  /*cc90*/  ISETP.NE.AND P0, PT, R0, RZ, PT ;  /* 0x000000ff0000720c */ /* 0x000fe20003f05270 */
[----:B------:R-:W-:-:S12]  /*cca0*/  BSSY B0, `(.L_x_116) ;  /* 0x0000005000007945 */ /* 0x000fd80003800000 */
[----:B------:R-:W-:Y:S05]  /*ccb0*/  @!P0 BRA `(.L_x_117) ;  /* 0x0000003000008947 */ /* 0x000fea0003800000 */
[----:B--2---:R-:W-:Y:S01]  /*ccc0*/  IADD3 R0, R11, -0x1, RZ ;  /* 0xffffffff0b007810 */ /* 0x004fe20007ffe0ff */
[----:B------:R-:W-:Y:S05]  /*ccd0*/  BRA.DIV ~URZ, `(.L_x_118) ;  /* 0x000023427f007947 */ /* 0x000fea000b800000 */
[----:B------:R2:W3:Y:S02]  /*cce0*/  SHFL.IDX PT, R10, R4, R0, 0x1f ;  /* 0x00001f00040a7589 */ /* 0x0004e400000e0000 */
.L_x_117:
[----:B------:R-:W-:Y:S05]  /*ccf0*/  BSYNC B0 ;  /* 0x0000000000007941 */ /* 0x000fea0003800000 */
.L_x_116:
[-C--:B-12-4-:R-:W-:Y:S01]  /*cd00*/  IABS R4, R6.reuse ;  /* 0x0000000600047213 */ /* 0x096fe20000000000 */
[----:B---3--:R-:W-:Y:S01]  /*cd10*/  IMAD R212, R10, c[0x0][0x538], R8 ;  /* 0x00014e000ad47a24 */ /* 0x008fe200078e0208 */
[----:B------:R-:W-:Y:S01]  /*cd20*/  IABS R0, R7 ;  /* 0x0000000700007213 */ /* 0x000fe20000000000 */
[----:B------:R-:W-:Y:S01]  /*cd30*/  IMAD.IADD R215, R11, 0x1, R215 ;  /* 0x000000010bd77824 */ /* 0x000fe200078e02d7 */
[----:B------:R-:W1:Y:S01]  /*cd40*/  I2F.RP R2, R4 ;  /* 0x0000000400027306 */ /* 0x000e620000209400 */
[----:B------:R-:W-:Y:S02]  /*cd50*/  IMAD.IADD R10, R9, 0x1, -R212 ;  /* 0x00000001090a7824 */ /* 0x000fe400078e0ad4 */
[----:B------:R-:W-:Y:S01]  /*cd60*/  IMAD.MOV.U32 R5, RZ, RZ, R0 ;  /* 0x000000ffff057224 */ /* 0x000fe200078e0000 */
[----:B------:R-:W-:Y:S02]  /*cd70*/  IABS R0, R6 ;  /* 0x0000000600007213 */ /* 0x000fe40000000000 */
[----:B------:R-:W-:-:S02]  /*cd80*/  IABS R9, R10 ;  /* 0x0000000a00097213 */ /* 0x000fc40000000000 */
[----:B------:R-:W-:Y:S01]  /*cd90*/  I2F.RP R12, R5 ;  /* 0x00000005000c7306 */ /* 0x000fe20000209400 */
[----:B------:R-:W-:-:S07]  /*cda0*/  IMAD.MOV R0, RZ, RZ, -R0 ;  /* 0x000000ffff007224 */ /* 0x000fce00078e0a00 */
[----:B-1----:R-:W1:Y:S02]  /*cdb0*/  MUFU.RCP R2, R2 ;  /* 0x0000000200027308 */ /* 0x002e640000001000 */
[----:B-1----:R-:W-:-:S06]  /*cdc0*/  IADD3 R2, R2, 0xffffffe, RZ ;  /* 0x0ffffffe02027810 */ /* 0x002fcc0007ffe0ff */
[----:B------:R-:W1:Y:S02]  /*cdd0*/  F2I.FTZ.U32.TRUNC.NTZ R3, R2 ;  /* 0x0000000200037305 */ /* 0x000e64000021f000 */
[----:B-1----:R-:W-:-:S04]  /*cde0*/  IMAD.MOV R2, RZ, RZ, -R3 ;  /* 0x000000ffff027224 */ /* 0x002fc800078e0a03 */
[----:B------:R-:W-:Y:S01]  /*cdf0*/  IMAD R8, R2, R4, RZ ;  /* 0x0000000402087224 */ /* 0x000fe200078e02ff */
[----:B------:R-:W-:-:S05]  /*ce00*/  MOV R2, RZ ;  /* 0x000000ff00027202 */ /* 0x000fca0000000f00 */
[----:B------:R-:W-:-:S04]  /*ce10*/  IMAD.HI.U32 R8, R3, R8, R2 ;  /* 0x0000000803087227 */ /* 0x000fc800078e0002 */
[----:B------:R-:W-:Y:S02]  /*ce20*/  IMAD.MOV.U32 R2, RZ, RZ, R9 ;  /* 0x000000ffff027224 */ /* 0x000fe400078e0009 */
[----:B------:R-:W-:Y:S02]  /*ce30*/  IMAD.MOV.U32 R3, RZ, RZ, R0 ;  /* 0x000000ffff037224 */ /* 0x000fe400078e0000 */
[----:B------:R-:W-:-:S04]  /*ce40*/  IMAD.HI.U32 R0, R8, R2, RZ ;  /* 0x0000000208007227 */ /* 0x000fc800078e00ff */
[----:B------:R-:W-:Y:S02]  /*ce50*/  IMAD R2, R0, R3, R2 ;  /* 0x0000000300027224 */ /* 0x000fe400078e0202 */
[----:B------:R-:W1:Y:S03]  /*ce60*/  MUFU.RCP R3, R12 ;  /* 0x0000000c00037308 */ /* 0x000e660000001000 */
[----:B------:R-:W-:Y:S02]  /*ce70*/  ISETP.GT.U32.AND P1, PT, R4, R2, PT ;  /* 0x000000020400720c */ /* 0x000fe40003f24070 */
[----:B-1----:R-:W-:-:S11]  /*ce80*/  IADD3 R3, R3, 0xffffffe, RZ ;  /* 0x0ffffffe03037810 */ /* 0x002fd60007ffe0ff */
[-C--:B------:R-:W-:Y:S02]  /*ce90*/  @!P1 IADD3 R2, R2, -R4.reuse, RZ ;  /* 0x8000000402029210 */ /* 0x080fe40007ffe0ff */
[----:B------:R-:W-:Y:S01]  /*cea0*/  @!P1 IADD3 R0, R0, 0x1, RZ ;  /* 0x0000000100009810 */ /* 0x000fe20007ffe0ff */
[----:B------:R-:W1:Y:S01]  /*ceb0*/  F2I.FTZ.U32.TRUNC.NTZ R3, R3 ;  /* 0x0000000300037305 */ /* 0x000e62000021f000 */
[----:B------:R-:W-:Y:S02]  /*cec0*/  ISETP.GE.U32.AND P2, PT, R2, R4, PT ;  /* 0x000000040200720c */ /* 0x000fe40003f46070 */
[----:B------:R-:W-:Y:S02]  /*ced0*/  LOP3.LUT R2, R10, R6, RZ, 0x3c, !PT ;  /* 0x000000060a027212 */ /* 0x000fe400078e3cff */
[----:B------:R-:W-:Y:S02]  /*cee0*/  ISETP.NE.AND P1, PT, R6, RZ, PT ;  /* 0x000000ff0600720c */ /* 0x000fe40003f25270 */
[----:B------:R-:W-:-:S07]  /*cef0*/  ISETP.GE.AND P0, PT, R2, RZ, PT ;  /* 0x000000ff0200720c */ /* 0x000fce0003f06270 */
[----:B------:R-:W-:Y:S01]  /*cf00*/  @P2 IADD3 R0, R0, 0x1, RZ ;  /* 0x0000000100002810 */ /* 0x000fe20007ffe0ff */
[----:B-1----:R-:W-:-:S04]  /*cf10*/  IMAD.MOV R2, RZ, RZ, -R3 ;  /* 0x000000ffff027224 */ /* 0x002fc800078e0a03 */
[----:B------:R-:W-:Y:S01]  /*cf20*/  IMAD.MOV.U32 R4, RZ, RZ, R2 ;  /* 0x000000ffff047224 */ /* 0x000fe200078e0002 */
[----:B------:R-:W-:Y:S01]  /*cf30*/  IABS R2, R7 ;  /* 0x0000000700027213 */ /* 0x000fe20000000000 */
[----:B------:R-:W-:Y:S01]  /*cf40*/  @!P0 IMAD.MOV R0, RZ, RZ, -R0 ;  /* 0x000000ffff008224 */ /* 0x000fe200078e0a00 */
[----:B------:R-:W-:Y:S01]  /*cf50*/  @!P1 LOP3.LUT R0, RZ, R6, RZ, 0x33, !PT ;  /* 0x00000006ff009212 */ /* 0x000fe200078e33ff */
[----:B------:R-:W-:Y:S01]  /*cf60*/  IMAD R4, R4, R5, RZ ;  /* 0x0000000504047224 */ /* 0x000fe200078e02ff */
[----:B------:R-:W-:Y:S01]  /*cf70*/  IADD3 R8, RZ, -R2, RZ ;  /* 0x80000002ff087210 */ /* 0x000fe20007ffe0ff */
[----:B------:R-:W-:Y:S01]  /*cf80*/  IMAD.MOV.U32 R2, RZ, RZ, RZ ;  /* 0x000000ffff027224 */ /* 0x000fe200078e00ff */
[----:B------:R-:W-:Y:S01]  /*cf90*/  IABS R9, R0 ;  /* 0x0000000000097213 */ /* 0x000fe20000000000 */
[----:B------:R-:W-:Y:S02]  /*cfa0*/  IMAD R6, R0, R6, RZ ;  /* 0x0000000600067224 */ /* 0x000fe400078e02ff */
[----:B------:R-:W-:Y:S01]  /*cfb0*/  IMAD.HI.U32 R2, R3, R4, R2 ;  /* 0x0000000403027227 */ /* 0x000fe200078e0002 */
[----:B------:R-:W-:-:S02]  /*cfc0*/  MOV R4, R8 ;  /* 0x0000000800047202 */ /* 0x000fc40000000f00 */
[----:B------:R-:W-:Y:S01]  /*cfd0*/  IADD3 R213, R10, -R6, RZ ;  /* 0x800000060ad57210 */ /* 0x000fe20007ffe0ff */
[----:B------:R-:W-:-:S04]  /*cfe0*/  IMAD.MOV.U32 R3, RZ, RZ, R9 ;  /* 0x000000ffff037224 */ /* 0x000fc800078e0009 */
        /* <DEDUP_REMOVED lines=11> */
[----:B------:R-:W-:-:S04]  /*d0a0*/  @!P1 LOP3.LUT R2, RZ, R7, RZ, 0x33, !PT ;  /* 0x00000007ff029212 */ /* 0x000fc800078e33ff */
[----:B------:R-:W-:Y:S01]  /*d0b0*/  IADD3 R3, -R2, RZ, RZ ;  /* 0x000000ff02037210 */ /* 0x000fe20007ffe1ff */
[----:B------:R-:W-:-:S04]  /*d0c0*/  IMAD R2, R7, 0x1000000, R2 ;  /* 0x0100000007027824 */ /* 0x000fc800078e0202 */
[----:B------:R-:W-:-:S04]  /*d0d0*/  IMAD R0, R7, R3, R0 ;  /* 0x0000000307007224 */ /* 0x000fc800078e0200 */
[----:B------:R-:W-:Y:S01]  /*d0e0*/  IMAD R214, R0, 0x10000, R2 ;  /* 0x0001000000d67824 */ /* 0x000fe200078e0202 */
[----:B------:R-:W-:Y:S05]  /*d0f0*/  BRA `(.L_x_119) ;  /* 0x0000004000007947 */ /* 0x000fea0003800000 */
.L_x_110:
[----:B------:R-:W-:Y:S01]  /*d100*/  IMAD.MOV.U32 R212, RZ, RZ, R9 ;  /* 0x000000ffffd47224 */ /* 0x000fe200078e0009 */
[----:B------:R-:W-:Y:S01]  /*d110*/  MOV R214, RZ ;  /* 0x000000ff00d67202 */ /* 0x000fe20000000f00 */
[----:B------:R-:W-:Y:S01]  /*d120*/  IMAD.MOV.U32 R213, RZ, RZ, RZ ;  /* 0x000000ffffd57224 */ /* 0x000fe200078e00ff */
[----:B------:R-:W-:Y:S02]  /*d130*/  MOV R215, c[0x0][0x53c] ;  /* 0x00014f0000d77a02 */ /* 0x000fe40000000f00 */
.L_x_119:
[----:B------:R-:W-:Y:S05]  /*d140*/  BSYNC B1 ;  /* 0x0000000000017941 */ /* 0x000fea0003800000 */
.L_x_108:
[----:B------:R-:W-:Y:S01]  /*d150*/  WARPSYNC 0xffffffff ;  /* 0xffffffff00007948 */ /* 0x000fe20003800000 */
[----:B------:R-:W-:Y:S01]  /*d160*/  BAR.SYNC.DEFER_BLOCKING 0x4, 0x100 ;  /* 0x0104000000007b1d */ /* 0x000fe20000010000 */
[----:B------:R-:W-:-:S13]  /*d170*/  ISETP.NE.AND P0, PT, R13, RZ, PT ;  /* 0x000000ff0d00720c */ /* 0x000fda0003f05270 */
[----:B------:R2:W-:Y:S04]  /*d180*/  @!P0 STS.128 [0x18100], R212 ;  /* 0x018100d4ff008388 */ /* 0x0005e80000000c00 */
[----:B------:R-:W-:Y:S06]  /*d190*/  BAR.ARV 0x5, 0x100 ;  /* 0x0144000000007b1d */ /* 0x000fec0000002000 */
.L_x_103:
[----:B-1----:R-:W-:-:S13]  /*d1a0*/  ISETP.GE.AND P0, PT, R215, c[0x0][0x53c], PT ;  /* 0x00014f00d7007a0c */ /* 0x002fda0003f06270 */
[----:B--23--:R-:W-:Y:S01]  /*d1b0*/  @P0 CALL.REL.NOINC `(.L_x_120) ;  /* 0x0000001000000944 */ /* 0x00cfe20003c00000 */
[----:B------:R-:W-:Y:S05]  /*d1c0*/  BRA `(.L_x_121) ;  /* 0xffff43a000007947 */ /* 0x000fea000383ffff */
.L_x_120:
[----:B------:R-:W-:Y:S05]  /*d1d0*/  EXIT ;  /* 0x000000000000794d */ /* 0x000fea0003800000 */
.L_x_22:
[----:B------:R-:W-:Y:S01]  /*d1e0*/  IMAD.MOV.U32 R0, RZ, RZ, R5 ;  /* 0x000000ffff007224 */ /* 0x000fe200078e0005 */
[----:B------:R-:W-:Y:S02]  /*d1f0*/  MOV R2, 0x1 ;  /* 0x0000000100027802 */ /* 0x000fe40000000f00 */
[----:B------:R-:W-:Y:S02]  /*d200*/  MOV R3, 0xd220 ;  /* 0x0000d22000037802 */ /* 0x000fe40000000f00 */
[----:B--2---:R-:W-:Y:S05]  /*d210*/  CALL.REL.NOINC `($__internal_2_$__cuda_sm70_shflsync_up_p) ;  /* 0x00001f2000007944 */ /* 0x004fea0003c00000 */
[----:B------:R-:W-:Y:S01]  /*d220*/  MOV R0, R4 ;  /* 0x0000000400007202 */ /* 0x000fe20000000f00 */
[----:B------:R-:W-:Y:S05]  /*d230*/  BRA `(.L_x_122) ;  /* 0xffff321000007947 */ /* 0x000fea000383ffff */
.L_x_23:
[----:B------:R-:W-:Y:S01]  /*d240*/  IMAD.MOV.U32 R0, RZ, RZ, R5 ;  /* 0x000000ffff007224 */ /* 0x000fe200078e0005 */
[----:B------:R-:W-:Y:S02]  /*d250*/  MOV R2, 0x2 ;  /* 0x0000000200027802 */ /* 0x000fe40000000f00 */
[----:B------:R-:W-:Y:S02]  /*d260*/  MOV R3, 0xd280 ;  /* 0x0000d28000037802 */ /* 0x000fe40000000f00 */
[----:B--2---:R-:W-:Y:S05]  /*d270*/  CALL.REL.NOINC `($__internal_2_$__cuda_sm70_shflsync_up_p) ;  /* 0x00001ec000007944 */ /* 0x004fea0003c00000 */
[----:B------:R-:W-:Y:S01]  /*d280*/  SEL R0, R4, RZ, P4 ;  /* 0x000000ff04007207 */ /* 0x000fe20002000000 */
[----:B------:R-:W-:Y:S01]  /*d290*/  IMAD.MOV.U32 R2, RZ, RZ, 0x4 ;  /* 0x00000004ff027424 */ /* 0x000fe200078e00ff */
[----:B------:R-:W-:-:S03]  /*d2a0*/  MOV R3, 0xd2d0 ;  /* 0x0000d2d000037802 */ /* 0x000fc60000000f00 */
[----:B------:R-:W-:Y:S02]  /*d2b0*/  IMAD.IADD R0, R5, 0x1, R0 ;  /* 0x0000000105007824 */ /* 0x000fe400078e0200 */
[----:B------:R-:W-:Y:S05]  /*d2c0*/  CALL.REL.NOINC `($__internal_2_$__cuda_sm70_shflsync_up_p) ;  /* 0x00001e7000007944 */ /* 0x000fea0003c00000 */
        /* <DEDUP_REMOVED lines=12> */
[----:B------:R-:W-:Y:S02]  /*d390*/  MOV R3, 0x1f ;  /* 0x0000001f00037802 */ /* 0x000fe40000000f00 */
[----:B------:R-:W-:Y:S01]  /*d3a0*/  MOV R2, 0xd3e0 ;  /* 0x0000d3e000027802 */ /* 0x000fe20000000f00 */
[----:B------:R-:W-:-:S04]  /*d3b0*/  IMAD.IADD R4, R0, 0x1, R4 ;  /* 0x0000000100047824 */ /* 0x000fc800078e0204 */
[----:B------:R-:W-:Y:S02]  /*d3c0*/  IMAD.MOV.U32 R21, RZ, RZ, R4 ;  /* 0x000000ffff157224 */ /* 0x000fe400078e0004 */
[----:B------:R-:W-:Y:S05]  /*d3d0*/  CALL.REL.NOINC `($__internal_1_$__cuda_sm70_shflsync_idx_p) ;  /* 0x00001d1000007944 */ /* 0x000fea0003c00000 */
[----:B------:R-:W-:Y:S01]  /*d3e0*/  MOV R0, R21 ;  /* 0x0000001500007202 */ /* 0x000fe20000000f00 */
[----:B------:R-:W-:Y:S05]  /*d3f0*/  BRA `(.L_x_123) ;  /* 0xffff315000007947 */ /* 0x000fea000383ffff */
.L_x_25:
[----:B------:R-:W-:Y:S02]  /*d400*/  SEL R0, RZ, 0x1, P0 ;  /* 0x00000001ff007807 */ /* 0x000fe40000000000 */
[----:B------:R-:W-:Y:S02]  /*d410*/  MOV R2, 0xd430 ;  /* 0x0000d43000027802 */ /* 0x000fe40000000f00 */
[----:B------:R-:W-:Y:S05]  /*d420*/  CALL.REL.NOINC `($__internal_3_$__cuda_sm70_votesync_ballot) ;  /* 0x00001d8000007944 */ /* 0x000fea0003c00000 */
[----:B------:R-:W-:Y:S05]  /*d430*/  BRA `(.L_x_124) ;  /* 0xffff31a000007947 */ /* 0x000fea000383ffff */
.L_x_26:
[----:B------:R-:W-:Y:S01]  /*d440*/  IMAD.MOV.U32 R21, RZ, RZ, R8 ;  /* 0x000000ffff157224 */ /* 0x000fe200078e0008 */
[----:B--2---:R-:W-:Y:S01]  /*d450*/  MOV R20, R215 ;  /* 0x000000d700147202 */ /* 0x004fe20000000f00 */
[----:B------:R-:W-:Y:S01]  /*d460*/  IMAD.MOV.U32 R3, RZ, RZ, 0x1f ;  /* 0x0000001fff037424 */ /* 0x000fe200078e00ff */
[----:B------:R-:W-:Y:S02]  /*d470*/  MOV R2, 0xd490 ;  /* 0x0000d49000027802 */ /* 0x000fe40000000f00 */
[----:B-1----:R-:W-:Y:S05]  /*d480*/  CALL.REL.NOINC `($__internal_1_$__cuda_sm70_shflsync_idx_p) ;  /* 0x00001c6000007944 */ /* 0x002fea0003c00000 */
[----:B------:R-:W-:Y:S01]  /*d490*/  IMAD.MOV.U32 R11, RZ, RZ, R21 ;  /* 0x000000ffff0b7224 */ /* 0x000fe200078e0015 */
[----:B------:R-:W-:Y:S01]  /*d4a0*/  MOV R21, R7 ;  /* 0x0000000700157202 */ /* 0x000fe20000000f00 */
[----:B------:R-:W-:Y:S01]  /*d4b0*/  IMAD.MOV.U32 R6, RZ, RZ, RZ ;  /* 0x000000ffff067224 */ /* 0x000fe200078e00ff */
[----:B------:R-:W-:Y:S01]  /*d4c0*/  MOV R20, R215 ;  /* 0x000000d700147202 */ /* 0x000fe20000000f00 */
[----:B------:R-:W-:Y:S01]  /*d4d0*/  IMAD.MOV.U32 R3, RZ, RZ, 0x1f ;  /* 0x0000001fff037424 */ /* 0x000fe200078e00ff */
[----:B------:R-:W-:-:S02]  /*d4e0*/  MOV R2, 0xd500 ;  /* 0x0000d50000027802 */ /* 0x000fc40000000f00 */
[----:B------:R-:W-:Y:S05]  /*d4f0*/  CALL.REL.NOINC `($__internal_1_$__cuda_sm70_shflsync_idx_p) ;  /* 0x00001bf000007944 */ /* 0x000fea0003c00000 */
[----:B------:R-:W-:Y:S01]  /*d500*/  MOV R10, R21 ;  /* 0x00000015000a7202 */ /* 0x000fe20000000f00 */
[----:B------:R-:W-:Y:S05]  /*d510*/  BRA `(.L_x_125) ;  /* 0xffff311000007947 */ /* 0x000fea000383ffff */
.L_x_29:
[----:B------:R-:W-:Y:S01]  /*d520*/  IMAD.MOV.U32 R21, RZ, RZ, R4 ;  /* 0x000000ffff157224 */ /* 0x000fe200078e0004 */
[----:B------:R-:W-:-:S02]  /*d530*/  MOV R3, 0x1f ;  /* 0x0000001f00037802 */ /* 0x000fc40000000f00 */
[----:B------:R-:W-:Y:S02]  /*d540*/  MOV R2, 0xd560 ;  /* 0x0000d56000027802 */ /* 0x000fe40000000f00 */
[----:B-1234-:R-:W-:Y:S05]  /*d550*/  CALL.REL.NOINC `($__internal_1_$__cuda_sm70_shflsync_idx_p) ;  /* 0x00001b9000007944 */ /* 0x01efea0003c00000 */
[----:B------:R-:W-:Y:S01]  /*d560*/  MOV R6, R21 ;  /* 0x0000001500067202 */ /* 0x000fe20000000f00 */
[----:B------:R-:W-:Y:S05]  /*d570*/  BRA `(.L_x_28) ;  /* 0xffff311000007947 */ /* 0x000fea000383ffff */
.L_x_37:
[----:B------:R-:W-:Y:S01]  /*d580*/  IMAD.MOV.U32 R21, RZ, RZ, R9 ;  /* 0x000000ffff157224 */ /* 0x000fe200078e0009 */
[----:B------:R-:W-:Y:S01]  /*d590*/  MOV R20, RZ ;  /* 0x000000ff00147202 */ /* 0x000fe20000000f00 */
[----:B------:R-:W-:Y:S01]  /*d5a0*/  IMAD.MOV.U32 R3, RZ, RZ, 0x181f ;  /* 0x0000181fff037424 */ /* 0x000fe200078e00ff */
[----:B------:R-:W-:Y:S02]  /*d5b0*/  MOV R2, 0xd5d0 ;  /* 0x0000d5d000027802 */ /* 0x000fe40000000f00 */
[----:B-----5:R-:W-:Y:S05]  /*d5c0*/  CALL.REL.NOINC `($__internal_1_$__cuda_sm70_shflsync_idx_p) ;  /* 0x00001b2000007944 */ /* 0x020fea0003c00000 */
[----:B------:R-:W-:Y:S01]  /*d5d0*/  MOV R8, R21 ;  /* 0x0000001500087202 */ /* 0x000fe20000000f00 */
[----:B------:R-:W-:Y:S05]  /*d5e0*/  BRA `(.L_x_126) ;  /* 0xffff4b9000007947 */ /* 0x000fea000383ffff */
.L_x_38:
[----:B------:R-:W-:Y:S01]  /*d5f0*/  IMAD.MOV.U32 R21, RZ, RZ, R12 ;  /* 0x000000ffff157224 */ /* 0x000fe200078e000c */
[----:B------:R-:W-:Y:S01]  /*d600*/  MOV R20, RZ ;  /* 0x000000ff00147202 */ /* 0x000fe20000000f00 */
[----:B------:R-:W-:Y:S01]  /*d610*/  IMAD.MOV.U32 R3, RZ, RZ, 0x181f ;  /* 0x0000181fff037424 */ /* 0x000fe200078e00ff */
[----:B------:R-:W-:Y:S02]  /*d620*/  MOV R2, 0xd640 ;  /* 0x0000d64000027802 */ /* 0x000fe40000000f00 */
[----:B-12--5:R-:W-:Y:S05]  /*d630*/  CALL.REL.NOINC `($__internal_1_$__cuda_sm70_shflsync_idx_p) ;  /* 0x00001ab000007944 */ /* 0x026fea0003c00000 */
[----:B------:R-:W-:Y:S01]  /*d640*/  MOV R0, R21 ;  /* 0x0000001500007202 */ /* 0x000fe20000000f00 */
[----:B------:R-:W-:Y:S05]  /*d650*/  BRA `(.L_x_127) ;  /* 0xffff4b4000007947 */ /* 0x000fea000383ffff */
.L_x_41:
[----:B------:R-:W-:Y:S01]  /*d660*/  IMAD.MOV.U32 R21, RZ, RZ, R9 ;  /* 0x000000ffff157224 */ /* 0x000fe200078e0009 */
[----:B------:R-:W-:Y:S01]  /*d670*/  MOV R20, 0x1 ;  /* 0x0000000100147802 */ /* 0x000fe20000000f00 */
[----:B--2---:R-:W-:Y:S01]  /*d680*/  IMAD.MOV.U32 R3, RZ, RZ, 0x181f ;  /* 0x0000181fff037424 */ /* 0x004fe200078e00ff */
[----:B------:R-:W-:-:S02]  /*d690*/  MOV R2, 0xd6b0 ;  /* 0x0000d6b000027802 */ /* 0x000fc40000000f00 */
[----:B-1-345:R-:W-:Y:S05]  /*d6a0*/  CALL.REL.NOINC `($__internal_1_$__cuda_sm70_shflsync_idx_p) ;  /* 0x00001a4000007944 */ /* 0x03afea0003c00000 */
[----:B------:R-:W-:Y:S01]  /*d6b0*/  IMAD.MOV.U32 R8, RZ, RZ, R21 ;  /* 0x000000ffff087224 */ /* 0x000fe200078e0015 */
[----:B------:R-:W-:Y:S01]  /*d6c0*/  MOV R20, 0x1 ;  /* 0x0000000100147802 */ /* 0x000fe20000000f00 */
[----:B------:R-:W-:Y:S01]  /*d6d0*/  IMAD.MOV.U32 R21, RZ, RZ, R12 ;  /* 0x000000ffff157224 */ /* 0x000fe200078e000c */
[----:B------:R-:W-:-:S02]  /*d6e0*/  MOV R3, 0x181f ;  /* 0x0000181f00037802 */ /* 0x000fc40000000f00 */
[----:B------:R-:W-:Y:S02]  /*d6f0*/  MOV R2, 0xd710 ;  /* 0x0000d71000027802 */ /* 0x000fe40000000f00 */
[----:B------:R-:W-:Y:S05]  /*d700*/  CALL.REL.NOINC `($__internal_1_$__cuda_sm70_shflsync_idx_p) ;  /* 0x000019e000007944 */ /* 0x000fea0003c00000 */
[----:B------:R-:W-:Y:S01]  /*d710*/  MOV R0, R21 ;  /* 0x0000001500007202 */ /* 0x000fe20000000f00 */
[----:B------:R-:W-:Y:S05]  /*d720*/  BRA `(.L_x_128) ;  /* 0xffff4bf000007947 */ /* 0x000fea000383ffff */
.L_x_44:
[----:B------:R-:W-:Y:S01]  /*d730*/  IMAD.MOV.U32 R21, RZ, RZ, R9 ;  /* 0x000000ffff157224 */ /* 0x000fe200078e0009 */
[----:B------:R-:W-:Y:S01]  /*d740*/  MOV R20, 0x2 ;  /* 0x0000000200147802 */ /* 0x000fe20000000f00 */
[----:B-1----:R-:W-:Y:S01]  /*d750*/  IMAD.MOV.U32 R3, RZ, RZ, 0x181f ;  /* 0x0000181fff037424 */ /* 0x002fe200078e00ff */
[----:B------:R-:W-:Y:S02]  /*d760*/  MOV R2, 0xd780 ;  /* 0x0000d78000027802 */ /* 0x000fe40000000f00 */
[----:B--2345:R-:W-:Y:S05]  /*d770*/  CALL.REL.NOINC `($__internal_1_$__cuda_sm70_shflsync_idx_p) ;  /* 0x0000197000007944 */ /* 0x03cfea0003c00000 */
[----:B------:R-:W-:Y:S01]  /*d780*/  MOV R8, R21 ;  /* 0x0000001500087202 */ /* 0x000fe20000000f00 */
[----:B------:R-:W-:Y:S05]  /*d790*/  BRA `(.L_x_129) ;  /* 0xffff4ce000007947 */ /* 0x000fea000383ffff */
.L_x_45:
[----:B------:R-:W-:Y:S01]  /*d7a0*/  IMAD.MOV.U32 R21, RZ, RZ, R12 ;  /* 0x000000ffff157224 */ /* 0x000fe200078e000c */
[----:B------:R-:W-:Y:S01]  /*d7b0*/  MOV R20, 0x2 ;  /* 0x0000000200147802 */ /* 0x000fe20000000f00 */
[----:B------:R-:W-:Y:S01]  /*d7c0*/  IMAD.MOV.U32 R3, RZ, RZ, 0x181f ;  /* 0x0000181fff037424 */ /* 0x000fe200078e00ff */
[----:B------:R-:W-:Y:S02]  /*d7d0*/  MOV R2, 0xd7f0 ;  /* 0x0000d7f000027802 */ /* 0x000fe40000000f00 */
[----:B-12345:R-:W-:Y:S05]  /*d7e0*/  CALL.REL.NOINC `($__internal_1_$__cuda_sm70_shflsync_idx_p) ;  /* 0x0000190000007944 */ /* 0x03efea0003c00000 */
[----:B------:R-:W-:Y:S01]  /*d7f0*/  MOV R0, R21 ;  /* 0x0000001500007202 */ /* 0x000fe20000000f00 */
[----:B------:R-:W-:Y:S05]  /*d800*/  BRA `(.L_x_130) ;  /* 0xffff4c9000007947 */ /* 0x000fea000383ffff */
.L_x_48:
[----:B------:R-:W-:Y:S01]  /*d810*/  IMAD.MOV.U32 R21, RZ, RZ, R9 ;  /* 0x000000ffff157224 */ /* 0x000fe200078e0009 */
[----:B------:R-:W-:Y:S01]  /*d820*/  MOV R20, 0x3 ;  /* 0x0000000300147802 */ /* 0x000fe20000000f00 */
[----:B-1----:R-:W-:Y:S01]  /*d830*/  IMAD.MOV.U32 R3, RZ, RZ, 0x181f ;  /* 0x0000181fff037424 */ /* 0x002fe200078e00ff */
[----:B------:R-:W-:-:S02]  /*d840*/  MOV R2, 0xd860 ;  /* 0x0000d86000027802 */ /* 0x000fc40000000f00 */
[----:B--2345:R-:W-:Y:S05]  /*d850*/  CALL.REL.NOINC `($__internal_1_$__cuda_sm70_shflsync_idx_p) ;  /* 0x0000189000007944 */ /* 0x03cfea0003c00000 */
        /* <DEDUP_REMOVED lines=8> */
.L_x_51:
[----:B------:R-:W-:Y:S01]  /*d8e0*/  IMAD.MOV.U32 R21, RZ, RZ, R5 ;  /* 0x000000ffff157224 */ /* 0x000fe200078e0005 */
[----:B------:R-:W-:Y:S01]  /*d8f0*/  MOV R20, RZ ;  /* 0x000000ff00147202 */ /* 0x000fe20000000f00 */
[----:B------:R-:W-:Y:S01]  /*d900*/  IMAD.MOV.U32 R3, RZ, RZ, 0x181f ;  /* 0x0000181fff037424 */ /* 0x000fe200078e00ff */
[----:B------:R-:W-:Y:S02]  /*d910*/  MOV R2, 0xd930 ;  /* 0x0000d93000027802 */ /* 0x000fe40000000f00 */
[----:B------:R-:W-:Y:S05]  /*d920*/  CALL.REL.NOINC `($__internal_1_$__cuda_sm70_shflsync_idx_p) ;  /* 0x000017c000007944 */ /* 0x000fea0003c00000 */
[----:B------:R-:W-:Y:S01]  /*d930*/  MOV R4, R21 ;  /* 0x0000001500047202 */ /* 0x000fe20000000f00 */
[----:B------:R-:W-:Y:S05]  /*d940*/  BRA `(.L_x_132) ;  /* 0xffff668000007947 */ /* 0x000fea000383ffff */
.L_x_52:
[----:B------:R-:W-:Y:S01]  /*d950*/  IMAD.MOV.U32 R21, RZ, RZ, R10 ;  /* 0x000000ffff157224 */ /* 0x000fe200078e000a */
[----:B------:R-:W-:Y:S01]  /*d960*/  MOV R20, RZ ;  /* 0x000000ff00147202 */ /* 0x000fe20000000f00 */
[----:B------:R-:W-:Y:S01]  /*d970*/  IMAD.MOV.U32 R3, RZ, RZ, 0x181f ;  /* 0x0000181fff037424 */ /* 0x000fe200078e00ff */
[----:B------:R-:W-:Y:S02]  /*d980*/  MOV R2, 0xd9a0 ;  /* 0x0000d9a000027802 */ /* 0x000fe40000000f00 */
[----:B-12---:R-:W-:Y:S05]  /*d990*/  CALL.REL.NOINC `($__internal_1_$__cuda_sm70_shflsync_idx_p) ;  /* 0x0000175000007944 */ /* 0x006fea0003c00000 */
[C---:B------:R-:W-:Y:S01]  /*d9a0*/  IADD3 R14, P2, R21.reuse, R107, RZ ;  /* 0x0000006b150e7210 */ /* 0x040fe20007f5e0ff */
[----:B------:R-:W-:Y:S01]  /*d9b0*/  IMAD.MOV.U32 R20, RZ, RZ, 0x1 ;  /* 0x00000001ff147424 */ /* 0x000fe200078e00ff */
[----:B------:R-:W-:-:S02]  /*d9c0*/  IADD3 R6, P1, R21, R108, RZ ;  /* 0x0000006c15067210 */ /* 0x000fc40007f3e0ff */
[----:B------:R-:W-:Y:S01]  /*d9d0*/  IADD3 R2, P0, R21, R109, RZ ;  /* 0x0000006d15027210 */ /* 0x000fe20007f1e0ff */
[C---:B------:R-:W-:Y:S01]  /*d9e0*/  IMAD.X R15, R4.reuse, 0x1, R100, P2 ;  /* 0x00000001040f7824 */ /* 0x040fe200010e0664 */
[----:B------:R-:W-:Y:S01]  /*d9f0*/  MOV R9, R11 ;  /* 0x0000000b00097202 */ /* 0x000fe20000000f00 */
[C---:B------:R-:W-:Y:S02]  /*da00*/  IMAD.X R7, R4.reuse, 0x1, R101, P1 ;  /* 0x0000000104077824 */ /* 0x040fe400008e0665 */
[----:B------:R-:W-:Y:S01]  /*da10*/  IMAD.X R3, R4, 0x1, R102, P0 ;  /* 0x0000000104037824 */ /* 0x000fe200000e0666 */
[----:B------:R-:W-:Y:S01]  /*da20*/  @!PT LDS RZ, [RZ] ;  /* 0x00000000fffff984 */ /* 0x000fe20000000800 */
[----:B------:R-:W-:Y:S01]  /*da30*/  @!PT LDS RZ, [RZ] ;  /* 0x00000000fffff984 */ /* 0x000fe20000000800 */
[----:B------:R-:W-:Y:S01]  /*da40*/  @!PT LDS RZ, [RZ] ;  /* 0x00000000fffff984 */ /* 0x000fe20000000800 */
[----:B------:R1:W-:Y:S01]  /*da50*/  LDGSTS.E.BYPASS.LTC128B.128 [R187+0x6100], [R14.64], !P5 ;  /* 0x061000000ebb7fae */ /* 0x0003e2000e901d46 */
[----:B------:R-:W-:Y:S01]  /*da60*/  IMAD.MOV.U32 R21, RZ, RZ, R5 ;  /* 0x000000ffff157224 */ /* 0x000fe200078e0005 */
[----:B------:R-:W-:Y:S02]  /*da70*/  SEL R5, RZ, 0x10, P4 ;  /* 0x00000010ff057807 */ /* 0x000fe40002000000 */
[----:B------:R1:W-:Y:S01]  /*da80*/  LDGSTS.E.BYPASS.LTC128B.128 [R187+0x8100], [R6.64], !P4 ;  /* 0x0810000006bb7fae */ /* 0x0003e2000e101d46 */
[----:B------:R-:W-:-:S03]  /*da90*/  SEL R4, RZ, 0x10, P5 ;  /* 0x00000010ff047807 */ /* 0x000fc60002800000 */
[----:B------:R2:W-:Y:S02]  /*daa0*/  LDGSTS.E.BYPASS.LTC128B.128 [R187+0xa100], [R2.64], !P3 ;  /* 0x0a10000002bb7fae */ /* 0x0005e4000d901d46 */
[----:B--2---:R-:W-:Y:S02]  /*dab0*/  MOV R3, 0x181f ;  /* 0x0000181f00037802 */ /* 0x004fe40000000f00 */
[----:B------:R-:W-:Y:S02]  /*dac0*/  MOV R2, 0xdae0 ;  /* 0x0000dae000027802 */ /* 0x000fe40000000f00 */
[----:B-1----:R-:W-:Y:S05]  /*dad0*/  CALL.REL.NOINC `($__internal_1_$__cuda_sm70_shflsync_idx_p) ;  /* 0x0000161000007944 */ /* 0x002fea0003c00000 */
[----:B------:R-:W-:Y:S01]  /*dae0*/  IMAD.MOV.U32 R8, RZ, RZ, R21 ;  /* 0x000000ffff087224 */ /* 0x000fe200078e0015 */
[----:B------:R-:W-:Y:S01]  /*daf0*/  MOV R20, 0x1 ;  /* 0x0000000100147802 */ /* 0x000fe20000000f00 */
[----:B------:R-:W-:Y:S01]  /*db00*/  IMAD.MOV.U32 R21, RZ, RZ, R10 ;  /* 0x000000ffff157224 */ /* 0x000fe200078e000a */
[----:B------:R-:W-:Y:S02]  /*db10*/  MOV R3, 0x181f ;  /* 0x0000181f00037802 */ /* 0x000fe40000000f00 */
[----:B------:R-:W-:Y:S02]  /*db20*/  MOV R2, 0xdb40 ;  /* 0x0000db4000027802 */ /* 0x000fe40000000f00 */
[----:B------:R-:W-:Y:S05]  /*db30*/  CALL.REL.NOINC `($__internal_1_$__cuda_sm70_shflsync_idx_p) ;  /* 0x000015b000007944 */ /* 0x000fea0003c00000 */
[----:B------:R-:W-:Y:S01]  /*db40*/  MOV R0, R21 ;  /* 0x0000001500007202 */ /* 0x000fe20000000f00 */
[----:B------:R-:W-:Y:S05]  /*db50*/  BRA `(.L_x_133) ;  /* 0xffff658000007947 */ /* 0x000fea000383ffff */
.L_x_53:
[----:B------:R-:W-:Y:S02]  /*db60*/  MOV R0, 0x2 ;  /* 0x0000000200007802 */ /* 0x000fe40000000f00 */
[----:B------:R-:W-:-:S02]  /*db70*/  MOV R2, 0xdb90 ;  /* 0x0000db9000027802 */ /* 0x000fc40000000f00 */
[----:B------:R-:W-:Y:S05]  /*db80*/  CALL.REL.NOINC `($__internal_0_$__cuda_sm70_shflsync_bfly_p) ;  /* 0x0000150000007944 */ /* 0x000fea0003c00000 */
[----:B------:R-:W-:Y:S01]  /*db90*/  FMNMX.FTZ R4, R4, R0, !PT ;  /* 0x0000000004047209 */ /* 0x000fe20007810000 */
[----:B------:R-:W-:Y:S01]  /*dba0*/  IMAD.MOV.U32 R0, RZ, RZ, 0x1 ;  /* 0x00000001ff007424 */ /* 0x000fe200078e00ff */
[----:B------:R-:W-:-:S02]  /*dbb0*/  MOV R2, 0xdbd0 ;  /* 0x0000dbd000027802 */ /* 0x000fc40000000f00 */
[----:B------:R-:W-:Y:S05]  /*dbc0*/  CALL.REL.NOINC `($__internal_0_$__cuda_sm70_shflsync_bfly_p) ;  /* 0x000014c000007944 */ /* 0x000fea0003c00000 */
[----:B------:R-:W-:Y:S01]  /*dbd0*/  FMNMX.FTZ R100, R4, R0, !PT ;  /* 0x0000000004647209 */ /* 0x000fe20007810000 */
[----:B------:R-:W-:Y:S01]  /*dbe0*/  IMAD.MOV.U32 R4, RZ, RZ, R5 ;  /* 0x000000ffff047224 */ /* 0x000fe200078e0005 */
[----:B------:R-:W-:Y:S01]  /*dbf0*/  MOV R2, 0xdc20 ;  /* 0x0000dc2000027802 */ /* 0x000fe20000000f00 */
[----:B------:R-:W-:-:S02]  /*dc00*/  IMAD.MOV.U32 R0, RZ, RZ, 0x2 ;  /* 0x00000002ff007424 */ /* 0x000fc400078e00ff */
[----:B------:R-:W-:Y:S05]  /*dc10*/  CALL.REL.NOINC `($__internal_0_$__cuda_sm70_shflsync_bfly_p) ;  /* 0x0000147000007944 */ /* 0x000fea0003c00000 */
[----:B------:R-:W-:Y:S01]  /*dc20*/  FMNMX.FTZ R5, R5, R0, !PT ;  /* 0x0000000005057209 */ /* 0x000fe20007810000 */
[----:B------:R-:W-:Y:S01]  /*dc30*/  IMAD.MOV.U32 R0, RZ, RZ, 0x1 ;  /* 0x00000001ff007424 */ /* 0x000fe200078e00ff */
[----:B------:R-:W-:-:S03]  /*dc40*/  MOV R2, 0xdc70 ;  /* 0x0000dc7000027802 */ /* 0x000fc60000000f00 */
[----:B------:R-:W-:Y:S02]  /*dc50*/  IMAD.MOV.U32 R4, RZ, RZ, R5 ;  /* 0x000000ffff047224 */ /* 0x000fe400078e0005 */
[----:B------:R-:W-:Y:S05]  /*dc60*/  CALL.REL.NOINC `($__internal_0_$__cuda_sm70_shflsync_bfly_p) ;  /* 0x0000142000007944 */ /* 0x000fea0003c00000 */
[----:B------:R-:W-:Y:S01]  /*dc70*/  MOV R3, R0 ;  /* 0x0000000000037202 */ /* 0x000fe20000000f00 */
[----:B------:R-:W-:Y:S05]  /*dc80*/  BRA `(.L_x_134) ;  /* 0xffff6b3000007947 */ /* 0x000fea000383ffff */
.L_x_55:
[----:B--234-:R-:W-:Y:S01]  /*dc90*/  MOV R20, RZ ;  /* 0x000000ff00147202 */ /* 0x01cfe20000000f00 */
[----:B------:R-:W-:Y:S01]  /*dca0*/  IMAD.MOV.U32 R21, RZ, RZ, R7 ;  /* 0x000000ffff157224 */ /* 0x000fe200078e0007 */
[----:B------:R-:W-:Y:S01]  /*dcb0*/  MOV R2, 0xdce0 ;  /* 0x0000dce000027802 */ /* 0x000fe20000000f00 */
[----:B------:R-:W-:Y:S02]  /*dcc0*/  IMAD.MOV.U32 R3, RZ, RZ, 0x181f ;  /* 0x0000181fff037424 */ /* 0x000fe400078e00ff */
[----:B-1----:R-:W-:Y:S05]  /*dcd0*/  CALL.REL.NOINC `($__internal_1_$__cuda_sm70_shflsync_idx_p) ;  /* 0x0000141000007944 */ /* 0x002fea0003c00000 */
[----:B------:R-:W-:Y:S01]  /*dce0*/  MOV R2, R21 ;  /* 0x0000001500027202 */ /* 0x000fe20000000f00 */
[----:B------:R-:W-:-:S05]  /*dcf0*/  BRA `(.L_x_135) ;  /* 0xffff7f8000007947 */ /* 0x000fca000383ffff */
.L_x_58:
[----:B------:R-:W-:Y:S01]  /*dd00*/  MOV R20, RZ ;  /* 0x000000ff00147202 */ /* 0x000fe20000000f00 */
[----:B------:R-:W-:Y:S01]  /*dd10*/  IMAD.MOV.U32 R21, RZ, RZ, R5 ;  /* 0x000000ffff157224 */ /* 0x000fe200078e0005 */
[----:B------:R-:W-:Y:S01]  /*dd20*/  MOV R2, 0xdd50 ;  /* 0x0000dd5000027802 */ /* 0x000fe20000000f00 */
[----:B------:R-:W-:Y:S02]  /*dd30*/  IMAD.MOV.U32 R3, RZ, RZ, 0x181f ;  /* 0x0000181fff037424 */ /* 0x000fe400078e00ff */
[----:B------:R-:W-:Y:S05]  /*dd40*/  CALL.REL.NOINC `($__internal_1_$__cuda_sm70_shflsync_idx_p) ;  /* 0x000013a000007944 */ /* 0x000fea0003c00000 */
[----:B------:R-:W-:Y:S01]  /*dd50*/  MOV R4, R21 ;  /* 0x0000001500047202 */ /* 0x000fe20000000f00 */
[----:B------:R-:W-:-:S05]  /*dd60*/  BRA `(.L_x_136) ;  /* 0xffff912000007947 */ /* 0x000fca000383ffff */
.L_x_59:
[----:B------:R-:W-:Y:S01]  /*dd70*/  MOV R20, RZ ;  /* 0x000000ff00147202 */ /* 0x000fe20000000f00 */
[----:B------:R-:W-:Y:S01]  /*dd80*/  IMAD.MOV.U32 R21, RZ, RZ, R8 ;  /* 0x000000ffff157224 */ /* 0x000fe200078e0008 */
[----:B------:R-:W-:Y:S01]  /*dd90*/  MOV R2, 0xddc0 ;  /* 0x0000ddc000027802 */ /* 0x000fe20000000f00 */
[----:B------:R-:W-:Y:S02]  /*dda0*/  IMAD.MOV.U32 R3, RZ, RZ, 0x181f ;  /* 0x0000181fff037424 */ /* 0x000fe400078e00ff */
[----:B-12---:R-:W-:Y:S05]  /*ddb0*/  CALL.REL.NOINC `($__internal_1_$__cuda_sm70_shflsync_idx_p) ;  /* 0x0000133000007944 */ /* 0x006fea0003c00000 */
[C---:B------:R-:W-:Y:S01]  /*ddc0*/  IADD3 R2, -R190.reuse, 0x10, RZ ;  /* 0x00000010be027810 */ /* 0x040fe20007ffe1ff */
[----:B------:R-:W-:Y:S01]  /*ddd0*/  IMAD.MOV.U32 R20, RZ, RZ, 0x1 ;  /* 0x00000001ff147424 */ /* 0x000fe200078e00ff */
[----:B------:R-:W-:Y:S02]  /*dde0*/  ISETP.NE.U32.AND P2, PT, R190, RZ, PT ;  /* 0x000000ffbe00720c */ /* 0x000fe40003f45070 */
[----:B------:R-:W-:Y:S04]  /*ddf0*/  LOP3.LUT R2, R2, 0xf, RZ, 0xc0, !PT ;  /* 0x0000000f02027812 */ /* 0x000fe800078ec0ff */
[----:B------:R-:W-:Y:S04]  /*de00*/  IADD3 R2, P4, P3, R2, R21, R12 ;  /* 0x0000001502027210 */ /* 0x000fe80007b9e00c */
[----:B------:R-:W-:Y:S05]  /*de10*/  IADD3.X R3, RZ, R4, R10, P4, P3 ;  /* 0x00000004ff037210 */ /* 0x000fea00027e640a */
[----:B------:R-:W-:Y:S01]  /*de20*/  @!PT LDS RZ, [RZ] ;  /* 0x00000000fffff984 */ /* 0x000fe20000000800 */
[----:B------:R-:W-:Y:S01]  /*de30*/  @!PT LDS RZ, [RZ] ;  /* 0x00000000fffff984 */ /* 0x000fe20000000800 */
[----:B------:R-:W-:Y:S01]  /*de40*/  @!PT LDS RZ, [RZ] ;  /* 0x00000000fffff984 */ /* 0x000fe20000000800 */
[----:B------:R1:W-:Y:S01]  /*de50*/  LDGSTS.E.BYPASS.LTC128B.128.ZFILL [R187+0x6100], [R2.64], P2 ;  /* 0x0610000002bb7fae */ /* 0x0003e20009141d46 */
[C---:B------:R-:W-:Y:S05]  /*de60*/  IADD3 R6, P2, R21.reuse, R13, RZ ;  /* 0x0000000d15067210 */ /* 0x040fea0007f5e0ff */
[C---:B------:R-:W-:Y:S05]  /*de70*/  IMAD.X R7, R4.reuse, 0x1, R9, P2 ;  /* 0x0000000104077824 */ /* 0x040fea00010e0609 */
[----:B------:R2:W-:Y:S01]  /*de80*/  LDGSTS.E.BYPASS.LTC128B.128 [R187+0x8100], [R6.64], !P0 ;  /* 0x0810000006bb7fae */ /* 0x0005e2000c101d46 */
[----:B-1----:R-:W-:Y:S01]  /*de90*/  IADD3 R2, P2, R21, R14, RZ ;  /* 0x0000000e15027210 */ /* 0x002fe20007f5e0ff */
[----:B------:R-:W-:Y:S04]  /*dea0*/  IMAD.MOV.U32 R21, RZ, RZ, R5 ;  /* 0x000000ffff157224 */ /* 0x000fe800078e0005 */
[----:B------:R-:W-:Y:S05]  /*deb0*/  IMAD.X R3, R4, 0x1, R11, P2 ;  /* 0x0000000104037824 */ /* 0x000fea00010e060b */
[----:B------:R1:W-:Y:S02]  /*dec0*/  LDGSTS.E.BYPASS.LTC128B.128 [R187+0xa100], [R2.64], !P1 ;  /* 0x0a10000002bb7fae */ /* 0x0003e4000c901d46 */
[----:B-1----:R-:W-:Y:S01]  /*ded0*/  MOV R2, 0xdf00 ;  /* 0x0000df0000027802 */ /* 0x002fe20000000f00 */
[----:B------:R-:W-:Y:S02]  /*dee0*/  IMAD.MOV.U32 R3, RZ, RZ, 0x181f ;  /* 0x0000181fff037424 */ /* 0x000fe400078e00ff */
[----:B--2---:R-:W-:Y:S05]  /*def0*/  CALL.REL.NOINC `($__internal_1_$__cuda_sm70_shflsync_idx_p) ;  /* 0x000011f000007944 */ /* 0x004fea0003c00000 */
[----:B------:R-:W-:Y:S01]  /*df00*/  MOV R20, 0x1 ;  /* 0x0000000100147802 */ /* 0x000fe20000000f00 */
[----:B------:R-:W-:Y:S01]  /*df10*/  IMAD.MOV.U32 R4, RZ, RZ, R21 ;  /* 0x000000ffff047224 */ /* 0x000fe200078e0015 */
[----:B------:R-:W-:Y:S01]  /*df20*/  MOV R3, 0x181f ;  /* 0x0000181f00037802 */ /* 0x000fe20000000f00 */
[----:B------:R-:W-:Y:S01]  /*df30*/  IMAD.MOV.U32 R21, RZ, RZ, R8 ;  /* 0x000000ffff157224 */ /* 0x000fe200078e0008 */
[----:B------:R-:W-:Y:S02]  /*df40*/  MOV R2, 0xdf60 ;  /* 0x0000df6000027802 */ /* 0x000fe40000000f00 */
[----:B------:R-:W-:Y:S05]  /*df50*/  CALL.REL.NOINC `($__internal_1_$__cuda_sm70_shflsync_idx_p) ;  /* 0x0000119000007944 */ /* 0x000fea0003c00000 */
[----:B------:R-:W-:Y:S01]  /*df60*/  MOV R0, R21 ;  /* 0x0000001500007202 */ /* 0x000fe20000000f00 */
[----:B------:R-:W-:-:S05]  /*df70*/  BRA `(.L_x_137) ;  /* 0xffff903000007947 */ /* 0x000fca000383ffff */
.L_x_60:
[----:B------:R-:W-:Y:S02]  /*df80*/  MOV R0, 0x2 ;  /* 0x0000000200007802 */ /* 0x000fe40000000f00 */
[----:B------:R-:W-:Y:S02]  /*df90*/  MOV R2, 0xdfb0 ;  /* 0x0000dfb000027802 */ /* 0x000fe40000000f00 */
[----:B------:R-:W-:Y:S05]  /*dfa0*/  CALL.REL.NOINC `($__internal_0_$__cuda_sm70_shflsync_bfly_p) ;  /* 0x000010e000007944 */ /* 0x000fea0003c00000 */
[----:B------:R-:W-:Y:S01]  /*dfb0*/  FMNMX.FTZ R4, R4, R0, !PT ;  /* 0x0000000004047209 */ /* 0x000fe20007810000 */
[----:B------:R-:W-:Y:S01]  /*dfc0*/  IMAD.MOV.U32 R0, RZ, RZ, 0x1 ;  /* 0x00000001ff007424 */ /* 0x000fe200078e00ff */
[----:B------:R-:W-:Y:S02]  /*dfd0*/  MOV R2, 0xdff0 ;  /* 0x0000dff000027802 */ /* 0x000fe40000000f00 */
[----:B------:R-:W-:Y:S05]  /*dfe0*/  CALL.REL.NOINC `($__internal_0_$__cuda_sm70_shflsync_bfly_p) ;  /* 0x000010a000007944 */ /* 0x000fea0003c00000 */
[----:B------:R-:W-:Y:S01]  /*dff0*/  FMNMX.FTZ R100, R4, R0, !PT ;  /* 0x0000000004647209 */ /* 0x000fe20007810000 */
[----:B------:R-:W-:Y:S01]  /*e000*/  IMAD.MOV.U32 R4, RZ, RZ, R5 ;  /* 0x000000ffff047224 */ /* 0x000fe200078e0005 */
[----:B------:R-:W-:Y:S01]  /*e010*/  MOV R2, 0xe040 ;  /* 0x0000e04000027802 */ /* 0x000fe20000000f00 */
[----:B------:R-:W-:Y:S02]  /*e020*/  IMAD.MOV.U32 R0, RZ, RZ, 0x2 ;  /* 0x00000002ff007424 */ /* 0x000fe400078e00ff */
[----:B------:R-:W-:Y:S05]  /*e030*/  CALL.REL.NOINC `($__internal_0_$__cuda_sm70_shflsync_bfly_p) ;  /* 0x0000105000007944 */ /* 0x000fea0003c00000 */
[----:B------:R-:W-:Y:S01]  /*e040*/  FMNMX.FTZ R4, R5, R0, !PT ;  /* 0x0000000005047209 */ /* 0x000fe20007810000 */
[----:B------:R-:W-:Y:S01]  /*e050*/  IMAD.MOV.U32 R0, RZ, RZ, 0x1 ;  /* 0x00000001ff007424 */ /* 0x000fe200078e00ff */
[----:B------:R-:W-:Y:S02]  /*e060*/  MOV R2, 0xe080 ;  /* 0x0000e08000027802 */ /* 0x000fe40000000f00 */
[----:B------:R-:W-:Y:S05]  /*e070*/  CALL.REL.NOINC `($__internal_0_$__cuda_sm70_shflsync_bfly_p) ;  /* 0x0000101000007944 */ /* 0x000fea0003c00000 */
[----:B------:R-:W-:-:S05]  /*e080*/  BRA `(.L_x_138) ;  /* 0xffff92c000007947 */ /* 0x000fca000383ffff */
.L_x_62:
[----:B------:R-:W-:Y:S01]  /*e090*/  IMAD.MOV.U32 R4, RZ, RZ, R193 ;  /* 0x000000ffff047224 */ /* 0x000fe200078e00c1 */
[----:B------:R-:W-:-:S02]  /*e0a0*/  MOV R0, 0x2 ;  /* 0x0000000200007802 */ /* 0x000fc40000000f00 */
[----:B------:R-:W-:Y:S02]  /*e0b0*/  MOV R2, 0xe0d0 ;  /* 0x0000e0d000027802 */ /* 0x000fe40000000f00 */
[----:B------:R-:W-:Y:S05]  /*e0c0*/  CALL.REL.NOINC `($__internal_0_$__cuda_sm70_shflsync_bfly_p) ;  /* 0x00000fc000007944 */ /* 0x000fea0003c00000 */
[----:B------:R-:W-:Y:S05]  /*e0d0*/  BRA `(.L_x_139) ;  /* 0xffffa9b000007947 */ /* 0x000fea000383ffff */
.L_x_63:
[----:B------:R-:W-:Y:S01]  /*e0e0*/  IMAD.MOV.U32 R4, RZ, RZ, R5 ;  /* 0x000000ffff047224 */ /* 0x000fe200078e0005 */
[----:B------:R-:W-:Y:S02]  /*e0f0*/  MOV R0, 0x1 ;  /* 0x0000000100007802 */ /* 0x000fe40000000f00 */
[----:B------:R-:W-:Y:S02]  /*e100*/  MOV R2, 0xe120 ;  /* 0x0000e12000027802 */ /* 0x000fe40000000f00 */
[----:B-1----:R-:W-:Y:S05]  /*e110*/  CALL.REL.NOINC `($__internal_0_$__cuda_sm70_shflsync_bfly_p) ;  /* 0x00000f7000007944 */ /* 0x002fea0003c00000 */
[----:B------:R-:W-:Y:S01]  /*e120*/  FADD.FTZ R5, R5, R0 ;  /* 0x0000000005057221 */ /* 0x000fe20000010000 */
[----:B------:R-:W-:Y:S02]  /*e130*/  MOV R4, R194 ;  /* 0x000000c200047202 */ /* 0x000fe40000000f00 */
[----:B------:R-:W-:Y:S02]  /*e140*/  MOV R0, 0x2 ;  /* 0x0000000200007802 */ /* 0x000fe40000000f00 */
[----:B------:R-:W-:Y:S02]  /*e150*/  MOV R2, 0xe170 ;  /* 0x0000e17000027802 */ /* 0x000fe40000000f00 */
[----:B------:R-:W-:Y:S05]  /*e160*/  CALL.REL.NOINC `($__internal_0_$__cuda_sm70_shflsync_bfly_p) ;  /* 0x00000f2000007944 */ /* 0x000fea0003c00000 */
[----:B------:R-:W-:Y:S01]  /*e170*/  FADD.FTZ R4, R194, R0 ;  /* 0x00000000c2047221 */ /* 0x000fe20000010000 */
[----:B------:R-:W-:Y:S02]  /*e180*/  MOV R0, 0x1 ;  /* 0x0000000100007802 */ /* 0x000fe40000000f00 */
[----:B------:R-:W-:-:S02]  /*e190*/  MOV R2, 0xe1b0 ;  /* 0x0000e1b000027802 */ /* 0x000fc40000000f00 */
[----:B------:R-:W-:Y:S05]  /*e1a0*/  CALL.REL.NOINC `($__internal_0_$__cuda_sm70_shflsync_bfly_p) ;  /* 0x00000ee000007944 */ /* 0x000fea0003c00000 */
[----:B------:R-:W-:Y:S01]  /*e1b0*/  MOV R3, R0 ;  /* 0x0000000000037202 */ /* 0x000fe20000000f00 */
[----:B------:R-:W-:Y:S05]  /*e1c0*/  BRA `(.L_x_140) ;  /* 0xffffa93000007947 */ /* 0x000fea000383ffff */
.L_x_70:
[----:B--234-:R-:W-:Y:S01]  /*e1d0*/  IMAD.MOV.U32 R21, RZ, RZ, R9 ;  /* 0x000000ffff157224 */ /* 0x01cfe200078e0009 */
[----:B------:R-:W-:Y:S01]  /*e1e0*/  MOV R20, RZ ;  /* 0x000000ff00147202 */ /* 0x000fe20000000f00 */
[----:B------:R-:W-:Y:S01]  /*e1f0*/  IMAD.MOV.U32 R3, RZ, RZ, 0x181f ;  /* 0x0000181fff037424 */ /* 0x000fe200078e00ff */
[----:B------:R-:W-:-:S02]  /*e200*/  MOV R2, 0xe220 ;  /* 0x0000e22000027802 */ /* 0x000fc40000000f00 */
[----:B-1----:R-:W-:Y:S05]  /*e210*/  CALL.REL.NOINC `($__internal_1_$__cuda_sm70_shflsync_idx_p) ;  /* 0x00000ed000007944 */ /* 0x002fea0003c00000 */
[----:B------:R-:W-:Y:S01]  /*e220*/  MOV R8, R21 ;  /* 0x0000001500087202 */ /* 0x000fe20000000f00 */
[----:B------:R-:W-:Y:S05]  /*e230*/  BRA `(.L_x_141) ;  /* 0xffffc01000007947 */ /* 0x000fea000383ffff */
.L_x_71:
[----:B------:R-:W-:Y:S01]  /*e240*/  IMAD.MOV.U32 R21, RZ, RZ, R12 ;  /* 0x000000ffff157224 */ /* 0x000fe200078e000c */
[----:B------:R-:W-:Y:S01]  /*e250*/  MOV R20, RZ ;  /* 0x000000ff00147202 */ /* 0x000fe20000000f00 */
[----:B------:R-:W-:Y:S01]  /*e260*/  IMAD.MOV.U32 R3, RZ, RZ, 0x181f ;  /* 0x0000181fff037424 */ /* 0x000fe200078e00ff */
[----:B------:R-:W-:-:S02]  /*e270*/  MOV R2, 0xe290 ;  /* 0x0000e29000027802 */ /* 0x000fc40000000f00 */
[----:B-123--:R-:W-:Y:S05]  /*e280*/  CALL.REL.NOINC `($__internal_1_$__cuda_sm70_shflsync_idx_p) ;  /* 0x00000e6000007944 */ /* 0x00efea0003c00000 */
[----:B------:R-:W-:Y:S01]  /*e290*/  MOV R0, R21 ;  /* 0x0000001500007202 */ /* 0x000fe20000000f00 */
[----:B------:R-:W-:Y:S05]  /*e2a0*/  BRA `(.L_x_142) ;  /* 0xffffbfc000007947 */ /* 0x000fea000383ffff */
.L_x_74:
[----:B------:R-:W-:Y:S01]  /*e2b0*/  IMAD.MOV.U32 R21, RZ, RZ, R9 ;  /* 0x000000ffff157224 */ /* 0x000fe200078e0009 */
[----:B------:R-:W-:Y:S01]  /*e2c0*/  MOV R20, 0x1 ;  /* 0x0000000100147802 */ /* 0x000fe20000000f00 */
[----:B--2---:R-:W-:Y:S01]  /*e2d0*/  IMAD.MOV.U32 R3, RZ, RZ, 0x181f ;  /* 0x0000181fff037424 */ /* 0x004fe200078e00ff */
[----:B------:R-:W-:-:S02]  /*e2e0*/  MOV R2, 0xe300 ;  /* 0x0000e30000027802 */ /* 0x000fc40000000f00 */
[----:B-1-34-:R-:W-:Y:S05]  /*e2f0*/  CALL.REL.NOINC `($__internal_1_$__cuda_sm70_shflsync_idx_p) ;  /* 0x00000df000007944 */ /* 0x01afea0003c00000 */
        /* <DEDUP_REMOVED lines=8> */
.L_x_77:
[----:B------:R-:W-:Y:S01]  /*e380*/  IMAD.MOV.U32 R21, RZ, RZ, R9 ;  /* 0x000000ffff157224 */ /* 0x000fe200078e0009 */
[----:B------:R-:W-:Y:S01]  /*e390*/  MOV R20, 0x2 ;  /* 0x0000000200147802 */ /* 0x000fe20000000f00 */
[----:B--2---:R-:W-:Y:S01]  /*e3a0*/  IMAD.MOV.U32 R3, RZ, RZ, 0x181f ;  /* 0x0000181fff037424 */ /* 0x004fe200078e00ff */
[----:B------:R-:W-:Y:S02]  /*e3b0*/  MOV R2, 0xe3d0 ;  /* 0x0000e3d000027802 */ /* 0x000fe40000000f00 */
[----:B-1-34-:R-:W-:Y:S05]  /*e3c0*/  CALL.REL.NOINC `($__internal_1_$__cuda_sm70_shflsync_idx_p) ;  /* 0x00000d2000007944 */ /* 0x01afea0003c00000 */
[----:B------:R-:W-:Y:S01]  /*e3d0*/  MOV R8, R21 ;  /* 0x0000001500087202 */ /* 0x000fe20000000f00 */
[----:B------:R-:W-:Y:S05]  /*e3e0*/  BRA `(.L_x_144) ;  /* 0xffffc15000007947 */ /* 0x000fea000383ffff */
.L_x_78:
[----:B------:R-:W-:Y:S01]  /*e3f0*/  IMAD.MOV.U32 R21, RZ, RZ, R12 ;  /* 0x000000ffff157224 */ /* 0x000fe200078e000c */
[----:B------:R-:W-:Y:S01]  /*e400*/  MOV R20, 0x2 ;  /* 0x0000000200147802 */ /* 0x000fe20000000f00 */
[----:B--2---:R-:W-:Y:S01]  /*e410*/  IMAD.MOV.U32 R3, RZ, RZ, 0x181f ;  /* 0x0000181fff037424 */ /* 0x004fe200078e00ff */
[----:B------:R-:W-:Y:S02]  /*e420*/  MOV R2, 0xe440 ;  /* 0x0000e44000027802 */ /* 0x000fe40000000f00 */
[----:B-1-34-:R-:W-:Y:S05]  /*e430*/  CALL.REL.NOINC `($__internal_1_$__cuda_sm70_shflsync_idx_p) ;  /* 0x00000cb000007944 */ /* 0x01afea0003c00000 */
[----:B------:R-:W-:Y:S01]  /*e440*/  MOV R0, R21 ;  /* 0x0000001500007202 */ /* 0x000fe20000000f00 */
[----:B------:R-:W-:Y:S05]  /*e450*/  BRA `(.L_x_145) ;  /* 0xffffc10000007947 */ /* 0x000fea000383ffff */
.L_x_81:
[----:B------:R-:W-:Y:S01]  /*e460*/  IMAD.MOV.U32 R21, RZ, RZ, R9 ;  /* 0x000000ffff157224 */ /* 0x000fe200078e0009 */
[----:B------:R-:W-:Y:S01]  /*e470*/  MOV R20, 0x3 ;  /* 0x0000000300147802 */ /* 0x000fe20000000f00 */
[----:B---3--:R-:W-:Y:S01]  /*e480*/  IMAD.MOV.U32 R3, RZ, RZ, 0x181f ;  /* 0x0000181fff037424 */ /* 0x008fe200078e00ff */
        /* <DEDUP_REMOVED lines=10> */
.L_x_83:
[----:B------:R-:W-:Y:S01]  /*e530*/  IMAD.MOV.U32 R21, RZ, RZ, R5 ;  /* 0x000000ffff157224 */ /* 0x000fe200078e0005 */
[----:B------:R-:W-:Y:S01]  /*e540*/  MOV R20, RZ ;  /* 0x000000ff00147202 */ /* 0x000fe20000000f00 */
[----:B------:R-:W-:Y:S01]  /*e550*/  IMAD.MOV.U32 R3, RZ, RZ, 0x1c1f ;  /* 0x00001c1fff037424 */ /* 0x000fe200078e00ff */
[----:B------:R-:W-:Y:S02]  /*e560*/  MOV R2, 0xe580 ;  /* 0x0000e58000027802 */ /* 0x000fe40000000f00 */
[----:B------:R-:W-:Y:S05]  /*e570*/  CALL.REL.NOINC `($__internal_1_$__cuda_sm70_shflsync_idx_p) ;  /* 0x00000b7000007944 */ /* 0x000fea0003c00000 */
[----:B------:R-:W-:Y:S01]  /*e580*/  MOV R4, R21 ;  /* 0x0000001500047202 */ /* 0x000fe20000000f00 */
[----:B------:R-:W-:Y:S05]  /*e590*/  BRA `(.L_x_147) ;  /* 0xffffc47000007947 */ /* 0x000fea000383ffff */
.L_x_84:
[----:B------:R-:W-:Y:S01]  /*e5a0*/  IMAD.MOV.U32 R21, RZ, RZ, R12 ;  /* 0x000000ffff157224 */ /* 0x000fe200078e000c */
[----:B------:R-:W-:Y:S01]  /*e5b0*/  MOV R20, RZ ;  /* 0x000000ff00147202 */ /* 0x000fe20000000f00 */
[----:B------:R-:W-:Y:S01]  /*e5c0*/  IMAD.MOV.U32 R3, RZ, RZ, 0x1c1f ;  /* 0x00001c1fff037424 */ /* 0x000fe200078e00ff */
[----:B------:R-:W-:Y:S02]  /*e5d0*/  MOV R2, 0xe5f0 ;  /* 0x0000e5f000027802 */ /* 0x000fe40000000f00 */
[----:B-12---:R-:W-:Y:S05]  /*e5e0*/  CALL.REL.NOINC `($__internal_1_$__cuda_sm70_shflsync_idx_p) ;  /* 0x00000b0000007944 */ /* 0x006fea0003c00000 */
[----:B------:R-:W-:Y:S01]  /*e5f0*/  MOV R0, R21 ;  /* 0x0000001500007202 */ /* 0x000fe20000000f00 */
[----:B------:R-:W-:Y:S05]  /*e600*/  BRA `(.L_x_148) ;  /* 0xffffc42000007947 */ /* 0x000fea000383ffff */
.L_x_87:
[----:B------:R-:W-:Y:S01]  /*e610*/  IMAD.MOV.U32 R21, RZ, RZ, R5 ;  /* 0x000000ffff157224 */ /* 0x000fe200078e0005 */
[----:B------:R-:W-:Y:S01]  /*e620*/  MOV R20, 0x1 ;  /* 0x0000000100147802 */ /* 0x000fe20000000f00 */
[----:B----4-:R-:W-:Y:S01]  /*e630*/  IMAD.MOV.U32 R3, RZ, RZ, 0x1c1f ;  /* 0x00001c1fff037424 */ /* 0x010fe200078e00ff */
[----:B------:R-:W-:-:S02]  /*e640*/  MOV R2, 0xe660 ;  /* 0x0000e66000027802 */ /* 0x000fc40000000f00 */
[----:B-123--:R-:W-:Y:S05]  /*e650*/  CALL.REL.NOINC `($__internal_1_$__cuda_sm70_shflsync_idx_p) ;  /* 0x00000a9000007944 */ /* 0x00efea0003c00000 */
        /* <DEDUP_REMOVED lines=8> */
.L_x_91:
[----:B------:R-:W-:Y:S01]  /*e6e0*/  IMAD.MOV.U32 R21, RZ, RZ, R9 ;  /* 0x000000ffff157224 */ /* 0x000fe200078e0009 */
[----:B------:R-:W-:Y:S01]  /*e6f0*/  MOV R20, RZ ;  /* 0x000000ff00147202 */ /* 0x000fe20000000f00 */
[----:B------:R-:W-:Y:S01]  /*e700*/  IMAD.MOV.U32 R3, RZ, RZ, 0x181f ;  /* 0x0000181fff037424 */ /* 0x000fe200078e00ff */
[----:B------:R-:W-:Y:S02]  /*e710*/  MOV R2, 0xe730 ;  /* 0x0000e73000027802 */ /* 0x000fe40000000f00 */
[----:B------:R-:W-:Y:S05]  /*e720*/  CALL.REL.NOINC `($__internal_1_$__cuda_sm70_shflsync_idx_p) ;  /* 0x000009c000007944 */ /* 0x000fea0003c00000 */
[----:B------:R-:W-:Y:S01]  /*e730*/  MOV R8, R21 ;  /* 0x0000001500087202 */ /* 0x000fe20000000f00 */
[----:B------:R-:W-:Y:S05]  /*e740*/  BRA `(.L_x_150) ;  /* 0xffffd95000007947 */ /* 0x000fea000383ffff */
.L_x_92:
[----:B------:R-:W-:Y:S01]  /*e750*/  IMAD.MOV.U32 R21, RZ, RZ, R12 ;  /* 0x000000ffff157224 */ /* 0x000fe200078e000c */
[----:B------:R-:W-:Y:S01]  /*e760*/  MOV R20, RZ ;  /* 0x000000ff00147202 */ /* 0x000fe20000000f00 */
[----:B------:R-:W-:Y:S01]  /*e770*/  IMAD.MOV.U32 R3, RZ, RZ, 0x181f ;  /* 0x0000181fff037424 */ /* 0x000fe200078e00ff */
[----:B------:R-:W-:Y:S02]  /*e780*/  MOV R2, 0xe7a0 ;  /* 0x0000e7a000027802 */ /* 0x000fe40000000f00 */
[----:B-12---:R-:W-:Y:S05]  /*e790*/  CALL.REL.NOINC `($__internal_1_$__cuda_sm70_shflsync_idx_p) ;  /* 0x0000095000007944 */ /* 0x006fea0003c00000 */
[----:B------:R-:W-:Y:S01]  /*e7a0*/  MOV R0, R21 ;  /* 0x0000001500007202 */ /* 0x000fe20000000f00 */
[----:B------:R-:W-:Y:S05]  /*e7b0*/  BRA `(.L_x_151) ;  /* 0xffffd90000007947 */ /* 0x000fea000383ffff */
.L_x_95:
        /* <DEDUP_REMOVED lines=13> */
.L_x_98:
[----:B------:R-:W-:Y:S01]  /*e890*/  IMAD.MOV.U32 R21, RZ, RZ, R9 ;  /* 0x000000ffff157224 */ /* 0x000fe200078e0009 */
[----:B------:R-:W-:Y:S01]  /*e8a0*/  MOV R20, 0x2 ;  /* 0x0000000200147802 */ /* 0x000fe20000000f00 */
[----:B-1----:R-:W-:Y:S01]  /*e8b0*/  IMAD.MOV.U32 R3, RZ, RZ, 0x181f ;  /* 0x0000181fff037424 */ /* 0x002fe200078e00ff */
[----:B------:R-:W-:Y:S02]  /*e8c0*/  MOV R2, 0xe8e0 ;  /* 0x0000e8e000027802 */ /* 0x000fe40000000f00 */
[----:B--234-:R-:W-:Y:S05]  /*e8d0*/  CALL.REL.NOINC `($__internal_1_$__cuda_sm70_shflsync_idx_p) ;  /* 0x0000081000007944 */ /* 0x01cfea0003c00000 */
[----:B------:R-:W-:Y:S01]  /*e8e0*/  MOV R8, R21 ;  /* 0x0000001500087202 */ /* 0x000fe20000000f00 */
[----:B------:R-:W-:Y:S05]  /*e8f0*/  BRA `(.L_x_153) ;  /* 0xffffdaa000007947 */ /* 0x000fea000383ffff */
.L_x_99:
[----:B------:R-:W-:Y:S01]  /*e900*/  IMAD.MOV.U32 R21, RZ, RZ, R12 ;  /* 0x000000ffff157224 */ /* 0x000fe200078e000c */
[----:B------:R-:W-:Y:S01]  /*e910*/  MOV R20, 0x2 ;  /* 0x0000000200147802 */ /* 0x000fe20000000f00 */
[----:B------:R-:W-:Y:S01]  /*e920*/  IMAD.MOV.U32 R3, RZ, RZ, 0x181f ;  /* 0x0000181fff037424 */ /* 0x000fe200078e00ff */
[----:B------:R-:W-:Y:S02]  /*e930*/  MOV R2, 0xe950 ;  /* 0x0000e95000027802 */ /* 0x000fe40000000f00 */
[----:B-1234-:R-:W-:Y:S05]  /*e940*/  CALL.REL.NOINC `($__internal_1_$__cuda_sm70_shflsync_idx_p) ;  /* 0x000007a000007944 */ /* 0x01efea0003c00000 */
[----:B------:R-:W-:Y:S01]  /*e950*/  MOV R0, R21 ;  /* 0x0000001500007202 */ /* 0x000fe20000000f00 */
[----:B------:R-:W-:Y:S05]  /*e960*/  BRA `(.L_x_154) ;  /* 0xffffda5000007947 */ /* 0x000fea000383ffff */
.L_x_102:
[----:B------:R-:W-:Y:S01]  /*e970*/  IMAD.MOV.U32 R21, RZ, RZ, R9 ;  /* 0x000000ffff157224 */ /* 0x000fe200078e0009 */
[----:B------:R-:W-:Y:S01]  /*e980*/  MOV R20, 0x3 ;  /* 0x0000000300147802 */ /* 0x000fe20000000f00 */
[----:B-1----:R-:W-:Y:S01]  /*e990*/  IMAD.MOV.U32 R3, RZ, RZ, 0x181f ;  /* 0x0000181fff037424 */ /* 0x002fe200078e00ff */
[----:B------:R-:W-:-:S02]  /*e9a0*/  MOV R2, 0xe9c0 ;  /* 0x0000e9c000027802 */ /* 0x000fc40000000f00 */
[----:B--234-:R-:W-:Y:S05]  /*e9b0*/  CALL.REL.NOINC `($__internal_1_$__cuda_sm70_shflsync_idx_p) ;  /* 0x0000073000007944 */ /* 0x01cfea0003c00000 */
        /* <DEDUP_REMOVED lines=8> */
.L_x_104:
[----:B------:R-:W-:Y:S01]  /*ea40*/  IMAD.MOV.U32 R21, RZ, RZ, R78 ;  /* 0x000000ffff157224 */ /* 0x000fe200078e004e */
[----:B------:R-:W-:Y:S01]  /*ea50*/  MOV R20, RZ ;  /* 0x000000ff00147202 */ /* 0x000fe20000000f00 */
[----:B------:R-:W-:Y:S01]  /*ea60*/  IMAD.MOV.U32 R3, RZ, RZ, 0x1f ;  /* 0x0000001fff037424 */ /* 0x000fe200078e00ff */
[----:B------:R-:W-:Y:S02]  /*ea70*/  MOV R2, 0xea90 ;  /* 0x0000ea9000027802 */ /* 0x000fe40000000f00 */
[----:B-12---:R-:W-:Y:S05]  /*ea80*/  CALL.REL.NOINC `($__internal_1_$__cuda_sm70_shflsync_idx_p) ;  /* 0x0000066000007944 */ /* 0x006fea0003c00000 */
[----:B------:R-:W-:Y:S01]  /*ea90*/  MOV R9, R21 ;  /* 0x0000001500097202 */ /* 0x000fe20000000f00 */
[----:B------:R-:W-:Y:S05]  /*eaa0*/  BRA `(.L_x_156) ;  /* 0xffffdc8000007947 */ /* 0x000fea000383ffff */
.L_x_105:
[----:B------:R-:W-:Y:S01]  /*eab0*/  IMAD.MOV.U32 R21, RZ, RZ, R78 ;  /* 0x000000ffff157224 */ /* 0x000fe200078e004e */
[----:B------:R-:W-:Y:S01]  /*eac0*/  MOV R20, 0x1 ;  /* 0x0000000100147802 */ /* 0x000fe20000000f00 */
[----:B------:R-:W-:Y:S01]  /*ead0*/  IMAD.MOV.U32 R3, RZ, RZ, 0x1f ;  /* 0x0000001fff037424 */ /* 0x000fe200078e00ff */
[----:B------:R-:W-:Y:S02]  /*eae0*/  MOV R2, 0xeb00 ;  /* 0x0000eb0000027802 */ /* 0x000fe40000000f00 */
[----:B-123--:R-:W-:Y:S05]  /*eaf0*/  CALL.REL.NOINC `($__internal_1_$__cuda_sm70_shflsync_idx_p) ;  /* 0x000005f000007944 */ /* 0x00efea0003c00000 */
[----:B------:R-:W-:Y:S01]  /*eb00*/  MOV R8, R21 ;  /* 0x0000001500087202 */ /* 0x000fe20000000f00 */
[----:B------:R-:W-:Y:S05]  /*eb10*/  BRA `(.L_x_157) ;  /* 0xffffdc3000007947 */ /* 0x000fea000383ffff */
.L_x_106:
[----:B------:R-:W-:Y:S02]  /*eb20*/  MOV R2, 0x1 ;  /* 0x0000000100027802 */ /* 0x000fe40000000f00 */
[----:B------:R-:W-:-:S02]  /*eb30*/  MOV R3, 0xeb50 ;  /* 0x0000eb5000037802 */ /* 0x000fc40000000f00 */
[----:B--234-:R-:W-:Y:S05]  /*eb40*/  CALL.REL.NOINC `($__internal_2_$__cuda_sm70_shflsync_up_p) ;  /* 0x000005f000007944 */ /* 0x01cfea0003c00000 */
[----:B------:R-:W-:Y:S05]  /*eb50*/  BRA `(.L_x_158) ;  /* 0xffffdd1000007947 */ /* 0x000fea000383ffff */
.L_x_107:
[----:B------:R-:W-:Y:S02]  /*eb60*/  MOV R2, 0x2 ;  /* 0x0000000200027802 */ /* 0x000fe40000000f00 */
[----:B------:R-:W-:-:S02]  /*eb70*/  MOV R3, 0xeb90 ;  /* 0x0000eb9000037802 */ /* 0x000fc40000000f00 */
[----:B--23--:R-:W-:Y:S05]  /*eb80*/  CALL.REL.NOINC `($__internal_2_$__cuda_sm70_shflsync_up_p) ;  /* 0x000005b000007944 */ /* 0x00cfea0003c00000 */
        /* <DEDUP_REMOVED lines=24> */
.L_x_111:
[----:B------:R-:W-:Y:S02]  /*ed10*/  MOV R2, 0x1 ;  /* 0x0000000100027802 */ /* 0x000fe40000000f00 */
[----:B------:R-:W-:Y:S02]  /*ed20*/  MOV R3, 0xed40 ;  /* 0x0000ed4000037802 */ /* 0x000fe40000000f00 */
[----:B------:R-:W-:Y:S05]  /*ed30*/  CALL.REL.NOINC `($__internal_2_$__cuda_sm70_shflsync_up_p) ;  /* 0x0000040000007944 */ /* 0x000fea0003c00000 */
[----:B------:R-:W-:Y:S01]  /*ed40*/  MOV R2, R4 ;  /* 0x0000000400027202 */ /* 0x000fe20000000f00 */
[----:B------:R-:W-:Y:S05]  /*ed50*/  BRA `(.L_x_160) ;  /* 0xffffdd6000007947 */ /* 0x000fea000383ffff */
.L_x_112:
[----:B------:R-:W-:Y:S02]  /*ed60*/  MOV R2, 0x2 ;  /* 0x0000000200027802 */ /* 0x000fe40000000f00 */
[----:B------:R-:W-:Y:S02]  /*ed70*/  MOV R3, 0xed90 ;  /* 0x0000ed9000037802 */ /* 0x000fe40000000f00 */
        /* <DEDUP_REMOVED lines=25> */
.L_x_114:
[----:B------:R-:W-:Y:S02]  /*ef10*/  SEL R0, RZ, 0x1, P0 ;  /* 0x00000001ff007807 */ /* 0x000fe40000000000 */
[----:B------:R-:W-:Y:S02]  /*ef20*/  MOV R2, 0xef40 ;  /* 0x0000ef4000027802 */ /* 0x000fe40000000f00 */
[----:B-1----:R-:W-:Y:S05]  /*ef30*/  CALL.REL.NOINC `($__internal_3_$__cuda_sm70_votesync_ballot) ;  /* 0x0000027000007944 */ /* 0x002fea0003c00000 */
[----:B------:R-:W-:Y:S05]  /*ef40*/  BRA `(.L_x_162) ;  /* 0xffffdd0000007947 */ /* 0x000fea000383ffff */
.L_x_115:
[----:B------:R-:W-:Y:S01]  /*ef50*/  IMAD.MOV.U32 R21, RZ, RZ, R6 ;  /* 0x000000ffff157224 */ /* 0x000fe200078e0006 */
[----:B---3--:R-:W-:Y:S01]  /*ef60*/  MOV R20, R11 ;  /* 0x0000000b00147202 */ /* 0x008fe20000000f00 */
[----:B------:R-:W-:Y:S01]  /*ef70*/  IMAD.MOV.U32 R3, RZ, RZ, 0x1f ;  /* 0x0000001fff037424 */ /* 0x000fe200078e00ff */
[----:B------:R-:W-:Y:S02]  /*ef80*/  MOV R2, 0xefa0 ;  /* 0x0000efa000027802 */ /* 0x000fe40000000f00 */
[----:B-12---:R-:W-:Y:S05]  /*ef90*/  CALL.REL.NOINC `($__internal_1_$__cuda_sm70_shflsync_idx_p) ;  /* 0x0000015000007944 */ /* 0x006fea0003c00000 */
[----:B------:R-:W-:Y:S01]  /*efa0*/  IMAD.MOV.U32 R6, RZ, RZ, R21 ;  /* 0x000000ffff067224 */ /* 0x000fe200078e0015 */
[----:B------:R-:W-:Y:S01]  /*efb0*/  MOV R20, R11 ;  /* 0x0000000b00147202 */ /* 0x000fe20000000f00 */
[----:B------:R-:W-:Y:S01]  /*efc0*/  IMAD.MOV.U32 R21, RZ, RZ, R7 ;  /* 0x000000ffff157224 */ /* 0x000fe200078e0007 */
[----:B------:R-:W-:Y:S02]  /*efd0*/  MOV R3, 0x1f ;  /* 0x0000001f00037802 */ /* 0x000fe40000000f00 */
[----:B------:R-:W-:-:S02]  /*efe0*/  MOV R2, 0xf000 ;  /* 0x0000f00000027802 */ /* 0x000fc40000000f00 */
[----:B------:R-:W-:Y:S05]  /*eff0*/  CALL.REL.NOINC `($__internal_1_$__cuda_sm70_shflsync_idx_p) ;  /* 0x000000f000007944 */ /* 0x000fea0003c00000 */
[----:B------:R-:W-:Y:S01]  /*f000*/  MOV R7, R21 ;  /* 0x0000001500077202 */ /* 0x000fe20000000f00 */
[----:B------:R-:W-:Y:S05]  /*f010*/  BRA `(.L_x_163) ;  /* 0xffffdc7000007947 */ /* 0x000fea000383ffff */
.L_x_118:
[----:B------:R-:W-:Y:S01]  /*f020*/  IMAD.MOV.U32 R21, RZ, RZ, R4 ;  /* 0x000000ffff157224 */ /* 0x000fe200078e0004 */
[----:B------:R-:W-:Y:S01]  /*f030*/  MOV R20, R0 ;  /* 0x0000000000147202 */ /* 0x000fe20000000f00 */
[----:B------:R-:W-:Y:S01]  /*f040*/  IMAD.MOV.U32 R3, RZ, RZ, 0x1f ;  /* 0x0000001fff037424 */ /* 0x000fe200078e00ff */
[----:B------:R-:W-:-:S02]  /*f050*/  MOV R2, 0xf070 ;  /* 0x0000f07000027802 */ /* 0x000fc40000000f00 */
[----:B-1-34-:R-:W-:Y:S05]  /*f060*/  CALL.REL.NOINC `($__internal_1_$__cuda_sm70_shflsync_idx_p) ;  /* 0x0000008000007944 */ /* 0x01afea0003c00000 */
[----:B------:R-:W-:Y:S01]  /*f070*/  MOV R10, R21 ;  /* 0x00000015000a7202 */ /* 0x000fe20000000f00 */
[----:B------:R-:W-:Y:S05]  /*f080*/  BRA `(.L_x_117) ;  /* 0xffffdc6000007947 */ /* 0x000fea000383ffff */
        .weak           $__internal_0_$__cuda_sm70_shflsync_bfly_p
        .type           $__internal_0_$__cuda_sm70_shflsync_bfly_p,@function
        .size           $__internal_0_$__cuda_sm70_shflsync_bfly_p,($__internal_1_$__cuda_sm70_shflsync_idx_p - $__internal_0_$__cuda_sm70_shflsync_bfly_p)
$__internal_0_$__cuda_sm70_shflsync_bfly_p:
[----:B------:R-:W-:Y:S02]  /*f090*/  MOV R16, 0xffffffff ;  /* 0xffffffff00107802 */ /* 0x000fe40000000f00 */
[----:B------:R-:W-:-:S02]  /*f0a0*/  MOV R3, 0x1f ;  /* 0x0000001f00037802 */ /* 0x000fc40000000f00 */
[----:B------:R-:W-:Y:S04]  /*f0b0*/  WARPSYNC R16 ;  /* 0x0000001000007348 */ /* 0x000fe80003800000 */
[----:B------:R1:W2:Y:S02]  /*f0c0*/  SHFL.BFLY PT, R0, R4, R0, R3 ;  /* 0x0c00000004007389 */ /* 0x0002a400000e0003 */
[----:B-1----:R-:W-:-:S04]  /*f0d0*/  MOV R3, 0x0 ;  /* 0x0000000000037802 */ /* 0x002fc80000000f00 */
[----:B--2---:R-:W-:Y:S05]  /*f0e0*/  RET.REL.NODEC R2 `(_ZN7cutlass13device_kernelIN5flash19enable_sm80_to_sm89INS1_16FlashAttnFwdSm80INS1_25CollectiveMainloopFwdSm80ILi8ELi1ELb0EN4cute5tupleIJNS5_1CILi128EEENS7_ILi64EEENS7_ILi192EEEEEELi192ENS_10bfloat16_tEfNS_4arch4Sm80ELb0ELb0ELb1ELb1ELb1ELb0ELb1ELb1EEENS1_21CollectiveEpilogueFwdINS6_IJS8_SA_S9_EEENS6_IJNS7_ILi1EEESI_SI_EEESC_SE_Li256ELb1ELb1ELb1ELb0EEENS1_36VarlenDynamicPersistentTileSchedulerILi128ELi64ELi256ELi256ELb1ELb1ELb0ELb0ELb1ELb1EEEEEEEEEvNT_6ParamsE) ;  /* 0xffff0f1002007950 */ /* 0x004fea0003c3ffff */
        .weak           $__internal_1_$__cuda_sm70_shflsync_idx_p
        .type           $__internal_1_$__cuda_sm70_shflsync_idx_p,@function
        .size           $__internal_1_$__cuda_sm70_shflsync_idx_p,($__internal_2_$__cuda_sm70_shflsync_up_p - $__internal_1_$__cuda_sm70_shflsync_idx_p)
$__internal_1_$__cuda_sm70_shflsync_idx_p:
[----:B------:R-:W-:-:S04]  /*f0f0*/  MOV R23, 0xffffffff ;  /* 0xffffffff00177802 */ /* 0x000fc80000000f00 */
[----:B------:R-:W-:Y:S04]  /*f100*/  WARPSYNC R23 ;  /* 0x0000001700007348 */ /* 0x000fe80003800000 */
[----:B------:R1:W2:Y:S02]  /*f110*/  SHFL.IDX PT, R21, R21, R20, R3 ;  /* 0x0000001415157389 */ /* 0x0002a400000e0003 */
[----:B-1----:R-:W-:-:S04]  /*f120*/  MOV R3, 0x0 ;  /* 0x0000000000037802 */ /* 0x002fc80000000f00 */
[----:B--2---:R-:W-:Y:S05]  /*f130*/  RET.REL.NODEC R2 `(_ZN7cutlass13device_kernelIN5flash19enable_sm80_to_sm89INS1_16FlashAttnFwdSm80INS1_25CollectiveMainloopFwdSm80ILi8ELi1ELb0EN4cute5tupleIJNS5_1CILi128EEENS7_ILi64EEENS7_ILi192EEEEEELi192ENS_10bfloat16_tEfNS_4arch4Sm80ELb0ELb0ELb1ELb1ELb1ELb0ELb1ELb1EEENS1_21CollectiveEpilogueFwdINS6_IJS8_SA_S9_EEENS6_IJNS7_ILi1EEESI_SI_EEESC_SE_Li256ELb1ELb1ELb1ELb0EEENS1_36VarlenDynamicPersistentTileSchedulerILi128ELi64ELi256ELi256ELb1ELb1ELb0ELb0ELb1ELb1EEEEEEEEEvNT_6ParamsE) ;  /* 0xffff0ec002007950 */ /* 0x004fea0003c3ffff */
        .weak           $__internal_2_$__cuda_sm70_shflsync_up_p
        .type           $__internal_2_$__cuda_sm70_shflsync_up_p,@function
        .size           $__internal_2_$__cuda_sm70_shflsync_up_p,($__internal_3_$__cuda_sm70_votesync_ballot - $__internal_2_$__cuda_sm70_shflsync_up_p)
$__internal_2_$__cuda_sm70_shflsync_up_p:
[----:B------:R-:W-:Y:S02]  /*f140*/  IMAD.MOV.U32 R4, RZ, RZ, RZ ;  /* 0x000000ffff047224 */ /* 0x000fe400078e00ff */
[----:B------:R-:W-:-:S04]  /*f150*/  IMAD.MOV.U32 R11, RZ, RZ, -0x1 ;  /* 0xffffffffff0b7424 */ /* 0x000fc800078e00ff */
[----:B------:R-:W-:Y:S04]  /*f160*/  WARPSYNC R11 ;  /* 0x0000000b00007348 */ /* 0x000fe80003800000 */
[----:B------:R1:W2:Y:S02]  /*f170*/  SHFL.UP PT, R4, R0, R2, R4 ;  /* 0x0400000200047389 */ /* 0x0002a400000e0004 */
[----:B-1----:R-:W-:Y:S02]  /*f180*/  MOV R2, R3 ;  /* 0x0000000300027202 */ /* 0x002fe40000000f00 */
[----:B------:R-:W-:-:S04]  /*f190*/  MOV R3, 0x0 ;  /* 0x0000000000037802 */ /* 0x000fc80000000f00 */
[----:B--2---:R-:W-:Y:S05]  /*f1a0*/  RET.REL.NODEC R2 `(_ZN7cutlass13device_kernelIN5flash19enable_sm80_to_sm89INS1_16FlashAttnFwdSm80INS1_25CollectiveMainloopFwdSm80ILi8ELi1ELb0EN4cute5tupleIJNS5_1CILi128EEENS7_ILi64EEENS7_ILi192EEEEEELi192ENS_10bfloat16_tEfNS_4arch4Sm80ELb0ELb0ELb1ELb1ELb1ELb0ELb1ELb1EEENS1_21CollectiveEpilogueFwdINS6_IJS8_SA_S9_EEENS6_IJNS7_ILi1EEESI_SI_EEESC_SE_Li256ELb1ELb1ELb1ELb0EEENS1_36VarlenDynamicPersistentTileSchedulerILi128ELi64ELi256ELi256ELb1ELb1ELb0ELb0ELb1ELb1EEEEEEEEEvNT_6ParamsE) ;  /* 0xffff0e5002007950 */ /* 0x004fea0003c3ffff */
        .weak           $__internal_3_$__cuda_sm70_votesync_ballot
        .type           $__internal_3_$__cuda_sm70_votesync_ballot,@function
        .size           $__internal_3_$__cuda_sm70_votesync_ballot,(.L_x_6211 - $__internal_3_$__cuda_sm70_votesync_ballot)
$__internal_3_$__cuda_sm70_votesync_ballot:
[----:B------:R-:W-:Y:S01]  /*f1b0*/  ISETP.NE.U32.AND P0, PT, R0, 0x1, PT ;  /* 0x000000010000780c */ /* 0x000fe20003f05070 */
[----:B------:R-:W-:-:S04]  /*f1c0*/  IMAD.MOV.U32 R3, RZ, RZ, -0x1 ;  /* 0xffffffffff037424 */ /* 0x000fc800078e00ff */
[----:B------:R-:W-:Y:S08]  /*f1d0*/  WARPSYNC R3 ;  /* 0x0000000300007348 */ /* 0x000ff00003800000 */
[----:B------:R-:W-:-:S04]  /*f1e0*/  VOTE.ANY R0, PT, !P0 ;  /* 0x0000000000007806 */ /* 0x000fc800040e0100 */
[----:B------:R-:W-:Y:S01]  /*f1f0*/  LOP3.LUT R0, R0, R3, RZ, 0xc0, !PT ;  /* 0x0000000300007212 */ /* 0x000fe200078ec0ff */
[----:B------:R-:W-:-:S04]  /*f200*/  IMAD.MOV.U32 R3, RZ, RZ, 0x0 ;  /* 0x00000000ff037424 */ /* 0x000fc800078e00ff */
[----:B------:R-:W-:Y:S05]  /*f210*/  RET.REL.NODEC R2 `(_ZN7cutlass13device_kernelIN5flash19enable_sm80_to_sm89INS1_16FlashAttnFwdSm80INS1_25CollectiveMainloopFwdSm80ILi8ELi1ELb0EN4cute5tupleIJNS5_1CILi128EEENS7_ILi64EEENS7_ILi192EEEEEELi192ENS_10bfloat16_tEfNS_4arch4Sm80ELb0ELb0ELb1ELb1ELb1ELb0ELb1ELb1EEENS1_21CollectiveEpilogueFwdINS6_IJS8_SA_S9_EEENS6_IJNS7_ILi1EEESI_SI_EEESC_SE_Li256ELb1ELb1ELb1ELb0EEENS1_36VarlenDynamicPersistentTileSchedulerILi128ELi64ELi256ELi256ELb1ELb1ELb0ELb0ELb1ELb1EEEEEEEEEvNT_6ParamsE) ;  /* 0xffff0de002007950 */ /* 0x000fea0003c3ffff */
.L_x_164:
        /* <DEDUP_REMOVED lines=14> */
.L_x_6211:


//--------------------- .text._ZN7cutlass13device_kernelIN5flash19enable_sm80_to_sm89INS1_16FlashAttnFwdSm80INS1_25CollectiveMainloopFwdSm80ILi8ELi1ELb0EN4cute5tupleIJNS5_1CILi128EEENS7_ILi64EEENS7_ILi192EEEEEELi192ENS_10bfloat16_tEfNS_4arch4Sm80ELb0ELb0ELb1ELb1ELb1ELb1ELb1ELb1EEENS1_21CollectiveEpilogueFwdINS6_IJS8_SA_S9_EEENS6_IJNS7_ILi1EEESI_SI_EEESC_SE_Li256ELb1ELb1ELb1ELb0EEENS1_36VarlenDynamicPersistentTileSchedulerILi128ELi64ELi256ELi256ELb1ELb1ELb0ELb0ELb1ELb1EEEEEEEEEvNT_6ParamsE --------------------------
	.section	.text._ZN7cutlass13device_kernelIN5flash19enable_sm80_to_sm89INS1_16FlashAttnFwdSm80INS1_25CollectiveMainloopFwdSm80ILi8ELi1ELb0EN4cute5tupleIJNS5_1CILi128EEENS7_ILi64EEENS7_ILi192EEEEEELi192ENS_10bfloat16_tEfNS_4arch4Sm80ELb0ELb0ELb1ELb1ELb1ELb1ELb1ELb1EEENS1_21CollectiveEpilogueFwdINS6_IJS8_SA_S9_EEENS6_IJNS7_ILi1EEESI_SI_EEESC_SE_Li256ELb1ELb1ELb1ELb0EEENS1_36VarlenDynamicPersistentTileSchedulerILi128ELi64ELi256ELi256ELb1ELb1ELb0ELb0ELb1ELb1EEEEEEEEEvNT_6ParamsE,"ax",@progbits
	.sectioninfo	@"SHI_REGISTERS=255"
	.align	128
.text._ZN7cutlass13device_kernelIN5flash19enable_sm80_to_sm89INS1_16FlashAttnFwdSm80INS1_25CollectiveMainloopFwdSm80ILi8ELi1ELb0EN4cute5tupleIJNS5_1CILi128EEENS7_ILi64EEENS7_ILi192EEEEEELi192ENS_10bfloat16_tEfNS_4arch4Sm80ELb0ELb0ELb1ELb1ELb1ELb1ELb1ELb1EEENS1_21CollectiveEpilogueFwdINS6_IJS8_SA_S9_EEENS6_IJNS7_ILi1EEESI_SI_EEESC_SE_Li256ELb1ELb1ELb1ELb0EEENS1_36VarlenDynamicPersistentTileSchedulerILi128ELi64ELi256ELi256ELb1ELb1ELb0ELb0ELb1ELb1EEEEEEEEEvNT_6ParamsE:
        .type           _ZN7cutlass13device_kernelIN5flash19enable_sm80_to_sm89INS1_16FlashAttnFwdSm80INS1_25CollectiveMainloopFwdSm80ILi8ELi1ELb0EN4cute5tupleIJNS5_1CILi128EEENS7_ILi64EEENS7_ILi192EEEEEELi192ENS_10bfloat16_tEfNS_4arch4Sm80ELb0ELb0ELb1ELb1ELb1ELb1ELb1ELb1EEENS1_21CollectiveEpilogueFwdINS6_IJS8_SA_S9_EEENS6_IJNS7_ILi1EEESI_SI_EEESC_SE_Li256ELb1ELb1ELb1ELb0EEENS1_36VarlenDynamicPersistentTileSchedulerILi128ELi64ELi256ELi256ELb1ELb1ELb0ELb0ELb1ELb1EEEEEEEEEvNT_6ParamsE,@function
        .size           _ZN7cutlass13device_kernelIN5flash19enable_sm80_to_sm89INS1_16FlashAttnFwdSm80INS1_25CollectiveMainloopFwdSm80ILi8ELi1ELb0EN4cute5tupleIJNS5_1CILi128EEENS7_ILi64EEENS7_ILi192EEEEEELi192ENS_10bfloat16_tEfNS_4arch4Sm80ELb0ELb0ELb1ELb1ELb1ELb1ELb1ELb1EEENS1_21CollectiveEpilogueFwdINS6_IJS8_SA_S9_EEENS6_IJNS7_ILi1EEESI_SI_EEESC_SE_Li256ELb1ELb1ELb1ELb0EEENS1_36VarlenDynamicPersistentTileSchedulerILi128ELi64ELi256ELi256ELb1ELb1ELb0ELb0ELb1ELb1EEEEEEEEEvNT_6ParamsE,(.L_x_6216 - _ZN7cutlass13device_kernelIN5flash19enable_sm80_to_sm89INS1_16FlashAttnFwdSm80INS1_25CollectiveMainloopFwdSm80ILi8ELi1ELb0EN4cute5tupleIJNS5_1CILi128EEENS7_ILi64EEENS7_ILi192EEEEEELi192ENS_10bfloat16_tEfNS_4arch4Sm80ELb0ELb0ELb1ELb1ELb1ELb1ELb1ELb1EEENS1_21CollectiveEpilogueFwdINS6_IJS8_SA_S9_EEENS6_IJNS7_ILi1EEESI_SI_EEESC_SE_Li256ELb1ELb1ELb1ELb0EEENS1_36VarlenDynamicPersistentTileSchedulerILi128ELi64ELi256ELi256ELb1ELb1ELb0ELb0ELb1ELb1EEEEEEEEEvNT_6ParamsE)
        .other          _ZN7cutlass13device_kernelIN5flash19enable_sm80_to_sm89INS1_16FlashAttnFwdSm80INS1_25CollectiveMainloopFwdSm80ILi8ELi1ELb0EN4cute5tupleIJNS5_1CILi128EEENS7_ILi64EEENS7_ILi192EEEEEELi192ENS_10bfloat16_tEfNS_4arch4Sm80ELb0ELb0ELb1ELb1ELb1ELb1ELb1ELb1EEENS1_21CollectiveEpilogueFwdINS6_IJS8_SA_S9_EEENS6_IJNS7_ILi1EEESI_SI_EEESC_SE_Li256ELb1ELb1ELb1ELb0EEENS1_36VarlenDynamicPersistentTileSchedulerILi128ELi64ELi256ELi256ELb1ELb1ELb0ELb0ELb1ELb1EEEEEEEEEvNT_6ParamsE,@"STO_CUDA_ENTRY STV_DEFAULT"
_ZN7cutlass13device_kernelIN5flash19enable_sm80_to_sm89INS1_16FlashAttnFwdSm80INS1_25CollectiveMainloopFwdSm80ILi8ELi1ELb0EN4cute5tupleIJNS5_1CILi128EEENS7_ILi64EEENS7_ILi192EEEEEELi192ENS_10bfloat16_tEfNS_4arch4Sm80ELb0ELb0ELb1ELb1ELb1ELb1ELb1ELb1EEENS1_21CollectiveEpilogueFwdINS6_IJS8_SA_S9_EEENS6_IJNS7_ILi1EEESI_SI_EEESC_SE_Li256ELb1ELb1ELb1ELb0EEENS1_36VarlenDynamicPersistentTileSchedulerILi128ELi64ELi256ELi256ELb1ELb1ELb0ELb0ELb1ELb1EEEEEEEEEvNT_6ParamsE:
[----:B------:R-:W-:Y:S02]  /*0000*/  MOV R1, c[0x0][0x28] ;  /* 0x00000a0000017a02 */ /* 0x000fe40000000f00 */
[----:B------:R-:W1:Y:S01]  /*0010*/  S2R R2, SR_TID.X ;  /* 0x0000000000027919 */ /* 0x000e620000002100 */
[----:B------:R-:W-:Y:S01]  /*0020*/  ULDC.64 UR10, c[0x0][0x118] ;  /* 0x00004600000a7ab9 */ /* 0x000fe20000000a00 */
[----:B------:R-:W-:Y:S02]  /*0030*/  IADD3 R1, R1, -0x60, RZ ;  /* 0xffffffa001017810 */ /* 0x000fe40007ffe0ff */
[----:B-1----:R-:W-:-:S06]  /*0040*/  SHF.R.U32.HI R0, RZ, 0x5, R2 ;  /* 0x00000005ff007819 */ /* 0x002fcc0000011602 */
[----:B------:R-:W1:Y:S02]  /*0050*/  SHFL.IDX PT, R0, R0, RZ, 0x1f ;  /* 0x00001fff00007589 */ /* 0x000e6400000e0000 */
[----:B-1----:R-:W1:Y:S02]  /*0060*/  R2UR UR9, R0 ;  /* 0x00000000000973c2 */ /* 0x002e6400000e0000 */
[----:B-1----:R-:W-:-:S13]  /*0070*/  ISETP.NE.AND P0, PT, RZ, UR9, PT ;  /* 0x00000009ff007c0c */ /* 0x002fda000bf05270 */
[----:B------:R-:W-:Y:S06]  /*0080*/  @P0 BAR.SYNC.DEFER_BLOCKING 0x5, 0x100 ;  /* 0x0144000000000b1d */ /* 0x000fec0000010000 */
[----:B------:R-:W1:Y:S04]  /*0090*/  @P0 LDS.128 R236, [0x18100] ;  /* 0x01810000ffec0984 */ /* 0x000e680000000c00 */
[----:B------:R-:W-:Y:S06]  /*00a0*/  @P0 BAR.ARV 0x4, 0x100 ;  /* 0x0104000000000b1d */ /* 0x000fec0000002000 */
[----:B------:R-:W-:Y:S05]  /*00b0*/  @P0 BRA `(.L_x_165) ;  /* 0x00000a7000000947 */ /* 0x000fea0003800000 */
[----:B------:R-:W-:Y:S01]  /*00c0*/  LOP3.LUT R14, R2, 0x1f, RZ, 0xc0, !PT ;  /* 0x0000001f020e7812 */ /* 0x000fe200078ec0ff */
        /* <DEDUP_REMOVED lines=8> */
[----:B------:R-:W2:Y:S04]  /*0150*/  @!P0 LDG.E R8, [R4.64] ;  /* 0x0000000a04088981 */ /* 0x000ea8000c1e1900 */
[----:B------:R-:W2:Y:S01]  /*0160*/  @!P0 LDG.E R7, [R2.64] ;  /* 0x0000000a02078981 */ /* 0x000ea2000c1e1900 */
[C---:B------:R-:W-:Y:S01]  /*0170*/  ISETP.NE.AND P5, PT, R14.reuse, RZ, PT ;  /* 0x000000ff0e00720c */ /* 0x040fe20003fa5270 */
[----:B------:R-:W3:Y:S01]  /*0180*/  S2UR UR4, SR_CTAID.X ;  /* 0x00000000000479c3 */ /* 0x000ee20000002500 */
[C---:B------:R-:W-:Y:S02]  /*0190*/  ISETP.GE.U32.AND P4, PT, R14.reuse, 0x2, PT ;  /* 0x000000020e00780c */ /* 0x040fe40003f86070 */
[----:B------:R-:W-:-:S02]  /*01a0*/  ISETP.GE.U32.AND P3, PT, R14, 0x4, PT ;  /* 0x000000040e00780c */ /* 0x000fc40003f66070 */
[C---:B------:R-:W-:Y:S02]  /*01b0*/  ISETP.GE.U32.AND P2, PT, R14.reuse, 0x8, PT ;  /* 0x000000080e00780c */ /* 0x040fe40003f46070 */
[----:B------:R-:W-:Y:S01]  /*01c0*/  ISETP.GE.U32.AND P1, PT, R14, 0x10, PT ;  /* 0x000000100e00780c */ /* 0x000fe20003f26070 */
[----:B--2---:R-:W-:-:S05]  /*01d0*/  IMAD R4, R8, R7, RZ ;  /* 0x0000000708047224 */ /* 0x004fca00078e02ff */
[----:B------:R-:W2:Y:S02]  /*01e0*/  SHFL.UP PT, R0, R4, 0x1, RZ ;  /* 0x0420000004007989 */ /* 0x000ea400000e00ff */
[----:B--2---:R-:W-:-:S05]  /*01f0*/  SEL R0, R0, RZ, P5 ;  /* 0x000000ff00007207 */ /* 0x004fca0002800000 */
[----:B------:R-:W-:-:S05]  /*0200*/  IMAD.IADD R4, R4, 0x1, R0 ;  /* 0x0000000104047824 */ /* 0x000fca00078e0200 */
        /* <DEDUP_REMOVED lines=12> */
[----:B------:R-:W2:Y:S02]  /*02d0*/  SHFL.IDX PT, R6, R4, 0x1f, 0x1f ;  /* 0x03e01f0004067f89 */ /* 0x000ea400000e0000 */
[----:B--2---:R-:W-:-:S04]  /*02e0*/  IMAD R6, R6, c[0x0][0x538], RZ ;  /* 0x00014e0006067a24 */ /* 0x004fc800078e02ff */
[----:B------:R-:W-:Y:S01]  /*02f0*/  IMAD.MOV.U32 R0, RZ, RZ, R6 ;  /* 0x000000ffff007224 */ /* 0x000fe200078e0006 */
[----:B---3--:R-:W-:-:S13]  /*0300*/  ISETP.GT.AND P0, PT, R6, UR4, PT ;  /* 0x0000000406007c0c */ /* 0x008fda000bf04270 */
[----:B------:R-:W-:Y:S05]  /*0310*/  @P0 BRA `(.L_x_166) ;  /* 0x0000027000000947 */ /* 0x000fea0003800000 */
[----:B------:R-:W-:Y:S02]  /*0320*/  MOV R6, R0 ;  /* 0x0000000000067202 */ /* 0x000fe40000000f00 */
[----:B------:R-:W-:-:S04]  /*0330*/  MOV R9, RZ ;  /* 0x000000ff00097202 */ /* 0x000fc80000000f00 */
.L_x_170:
        /* <DEDUP_REMOVED lines=12> */
[----:B------:R-:W2:Y:S04]  /*0400*/  @!P0 LDG.E R8, [R4.64] ;  /* 0x0000000a04088981 */ /* 0x000ea8000c1e1900 */
[----:B------:R-:W2:Y:S02]  /*0410*/  @!P0 LDG.E R7, [R2.64] ;  /* 0x0000000a02078981 */ /* 0x000ea4000c1e1900 */
[----:B--2---:R-:W-:Y:S01]  /*0420*/  IMAD R5, R8, R7, RZ ;  /* 0x0000000708057224 */ /* 0x004fe200078e02ff */
[----:B------:R-:W-:Y:S05]  /*0430*/  BRA.DIV ~URZ, `(.L_x_168) ;  /* 0x000183827f007947 */ /* 0x000fea000b800000 */
[----:B------:R2:W3:Y:S02]  /*0440*/  SHFL.UP PT, R0, R5, 0x1, RZ ;  /* 0x0420000005007989 */ /* 0x0004e400000e00ff */
.L_x_336:
[----:B---3--:R-:W-:-:S04]  /*0450*/  SEL R0, R0, RZ, P5 ;  /* 0x000000ff00007207 */ /* 0x008fc80002800000 */
[----:B--2---:R-:W-:Y:S01]  /*0460*/  IADD3 R5, R5, R0, RZ ;  /* 0x0000000005057210 */ /* 0x004fe20007ffe0ff */
[----:B------:R-:W-:Y:S05]  /*0470*/  BRA.DIV ~URZ, `(.L_x_169) ;  /* 0x000183a27f007947 */ /* 0x000fea000b800000 */
        /* <DEDUP_REMOVED lines=12> */
[----:B------:R2:W3:Y:S02]  /*0540*/  SHFL.IDX PT, R0, R4, 0x1f, 0x1f ;  /* 0x03e01f0004007f89 */ /* 0x0004e400000e0000 */
.L_x_337:
[----:B---3--:R-:W-:-:S05]  /*0550*/  IMAD R0, R0, c[0x0][0x538], RZ ;  /* 0x00014e0000007a24 */ /* 0x008fca00078e02ff */
[----:B------:R-:W-:-:S04]  /*0560*/  IADD3 R6, R0, R6, RZ ;  /* 0x0000000600067210 */ /* 0x000fc80007ffe0ff */
[----:B------:R-:W-:-:S13]  /*0570*/  ISETP.GT.AND P0, PT, R6, UR4, PT ;  /* 0x0000000406007c0c */ /* 0x000fda000bf04270 */
[----:B-12---:R-:W-:Y:S05]  /*0580*/  @!P0 BRA `(.L_x_170) ;  /* 0xfffffdb000008947 */ /* 0x006fea000383ffff */
.L_x_166:
[----:B------:R-:W-:-:S05]  /*0590*/  IADD3 R12, -R0, R6, RZ ;  /* 0x00000006000c7210 */ /* 0x000fca0007ffe1ff */
[----:B------:R-:W-:-:S05]  /*05a0*/  IMAD R0, R4, c[0x0][0x538], R12 ;  /* 0x00014e0004007a24 */ /* 0x000fca00078e020c */
[----:B------:R-:W-:Y:S01]  /*05b0*/  ISETP.GT.AND P0, PT, R0, UR4, PT ;  /* 0x0000000400007c0c */ /* 0x000fe2000bf04270 */
[----:B------:R-:W-:-:S12]  /*05c0*/  BRA.DIV ~URZ, `(.L_x_171) ;  /* 0x000184027f007947 */ /* 0x000fd8000b800000 */
[----:B------:R-:W-:-:S04]  /*05d0*/  VOTE.ANY R5, PT, !P0 ;  /* 0x0000000000057806 */ /* 0x000fc800040e0100 */
.L_x_338:
[----:B------:R2:W3:Y:S01]  /*05e0*/  POPC R13, R5 ;  /* 0x00000005000d7309 */ /* 0x0004e20000000000 */
[----:B------:R-:W-:Y:S05]  /*05f0*/  BRA.DIV ~URZ, `(.L_x_172) ;  /* 0x000184227f007947 */ /* 0x000fea000b800000 */
[----:B---3--:R3:W4:Y:S01]  /*0600*/  SHFL.IDX PT, R11, R8, R13, 0x1f ;  /* 0x00001f0d080b7589 */ /* 0x00872200000e0000 */
[----:B------:R-:W-:-:S03]  /*0610*/  MOV R6, RZ ;  /* 0x000000ff00067202 */ /* 0x000fc60000000f00 */
[----:B------:R3:W2:Y:S04]  /*0620*/  SHFL.IDX PT, R10, R7, R13, 0x1f ;  /* 0x00001f0d070a7589 */ /* 0x0006a800000e0000 */
.L_x_339:
[----:B------:R-:W-:Y:S01]  /*0630*/  ISETP.NE.AND P0, PT, R5, RZ, PT ;  /* 0x000000ff0500720c */ /* 0x000fe20003f05270 */
[----:B------:R-:W-:-:S12]  /*0640*/  BSSY B0, `(.L_x_173) ;  /* 0x0000005000007945 */ /* 0x000fd80003800000 */
[----:B------:R-:W-:Y:S05]  /*0650*/  @!P0 BRA `(.L_x_174) ;  /* 0x0000003000008947 */ /* 0x000fea0003800000 */
[----:B------:R-:W-:Y:S01]  /*0660*/  IADD3 R28, R13, -0x1, RZ ;  /* 0xffffffff0d1c7810 */ /* 0x000fe20007ffe0ff */
[----:B------:R-:W-:Y:S05]  /*0670*/  BRA.DIV ~URZ, `(.L_x_175) ;  /* 0x000184827f007947 */ /* 0x000fea000b800000 */
[----:B------:R3:W4:Y:S02]  /*0680*/  SHFL.IDX PT, R6, R4, R28, 0x1f ;  /* 0x00001f1c04067589 */ /* 0x00072400000e0000 */
.L_x_174:
[----:B------:R-:W-:Y:S05]  /*0690*/  BSYNC B0 ;  /* 0x0000000000007941 */ /* 0x000fea0003800000 */
.L_x_173:
[----:B----4-:R-:W-:Y:S01]  /*06a0*/  IABS R0, R11 ;  /* 0x0000000b00007213 */ /* 0x010fe20000000000 */
[----:B-1----:R-:W-:Y:S02]  /*06b0*/  IMAD R236, R6, c[0x0][0x538], R12 ;  /* 0x00014e0006ec7a24 */ /* 0x002fe400078e020c */
[----:B------:R-:W-:Y:S02]  /*06c0*/  IMAD.IADD R239, R13, 0x1, R9 ;  /* 0x000000010def7824 */ /* 0x000fe400078e0209 */
[----:B--2---:R-:W-:Y:S01]  /*06d0*/  IMAD.MOV.U32 R5, RZ, RZ, R0 ;  /* 0x000000ffff057224 */ /* 0x004fe200078e0000 */
[----:B------:R-:W-:Y:S02]  /*06e0*/  IABS R0, R10 ;  /* 0x0000000a00007213 */ /* 0x000fe40000000000 */
[----:B------:R-:W-:Y:S01]  /*06f0*/  IADD3 R12, -R236, UR4, RZ ;  /* 0x00000004ec0c7c10 */ /* 0x000fe2000fffe1ff */
[----:B------:R-:W1:Y:S02]  /*0700*/  I2F.RP R2, R5 ;  /* 0x0000000500027306 */ /* 0x000e640000209400 */
[----:B---3--:R-:W-:Y:S01]  /*0710*/  IMAD.MOV.U32 R7, RZ, RZ, R0 ;  /* 0x000000ffff077224 */ /* 0x008fe200078e0000 */
        /* <DEDUP_REMOVED lines=57> */
.L_x_167:
[----:B-1----:R-:W-:Y:S01]  /*0ab0*/  IMAD.MOV.U32 R237, RZ, RZ, RZ ;  /* 0x000000ffffed7224 */ /* 0x002fe200078e00ff */
[----:B------:R-:W-:Y:S01]  /*0ac0*/  MOV R238, RZ ;  /* 0x000000ff00ee7202 */ /* 0x000fe20000000f00 */
[----:B------:R-:W-:Y:S01]  /*0ad0*/  IMAD.U32 R236, RZ, RZ, UR4 ;  /* 0x00000004ffec7e24 */ /* 0x000fe2000f8e00ff */
[----:B------:R-:W-:Y:S02]  /*0ae0*/  MOV R239, c[0x0][0x53c] ;  /* 0x00014f0000ef7a02 */ /* 0x000fe40000000f00 */
.L_x_176:
[----:B------:R-:W-:Y:S01]  /*0af0*/  ISETP.NE.AND P0, PT, R14, RZ, PT ;  /* 0x000000ff0e00720c */ /* 0x000fe20003f05270 */
[----:B------:R-:W-:-:S12]  /*0b00*/  WARPSYNC 0xffffffff ;  /* 0xffffffff00007948 */ /* 0x000fd80003800000 */
[----:B------:R1:W-:Y:S04]  /*0b10*/  @!P0 STS.128 [0x18100], R236 ;  /* 0x018100ecff008388 */ /* 0x0003e80000000c00 */
[----:B------:R-:W-:Y:S06]  /*0b20*/  BAR.ARV 0x5, 0x100 ;  /* 0x0144000000007b1d */ /* 0x000fec0000002000 */
.L_x_165:
[----:B-1----:R-:W-:-:S13]  /*0b30*/  ISETP.GE.AND P0, PT, R239, c[0x0][0x53c], PT ;  /* 0x00014f00ef007a0c */ /* 0x002fda0003f06270 */
[----:B------:R-:W-:Y:S05]  /*0b40*/  @P0 EXIT ;  /* 0x000000000000094d */ /* 0x000fea0003800000 */
[----:B------:R-:W1:Y:S01]  /*0b50*/  S2R R13, SR_TID.X ;  /* 0x00000000000d7919 */ /* 0x000e620000002100 */
[----:B------:R-:W-:Y:S01]  /*0b60*/  IMAD.MOV.U32 R20, RZ, RZ, 0x20 ;  /* 0x00000020ff147424 */ /* 0x000fe200078e00ff */
[----:B------:R-:W-:Y:S02]  /*0b70*/  ULDC UR4, c[0x0][0x2ac] ;  /* 0x0000ab0000047ab9 */ /* 0x000fe40000000800 */
[----:B------:R-:W-:Y:S02]  /*0b80*/  ULDC UR8, c[0x0][0x1d0] ;  /* 0x0000740000087ab9 */ /* 0x000fe40000000800 */
[----:B------:R-:W-:Y:S01]  /*0b90*/  UIMAD UR8, UR4, UR8, URZ ;  /* 0x00000008040872a4 */ /* 0x000fe2000f8e023f */
[----:B-1----:R-:W-:-:S04]  /*0ba0*/  SHF.R.S32.HI R12, RZ, 0x1f, R13 ;  /* 0x0000001fff0c7819 */ /* 0x002fc8000001140d */
[CC--:B------:R-:W-:Y:S02]  /*0bb0*/  LEA.HI R9, R12.reuse, R13.reuse, RZ, 0x3 ;  /* 0x0000000d0c097211 */ /* 0x0c0fe400078f18ff */
[----:B------:R-:W-:Y:S02]  /*0bc0*/  LEA.HI R2, R12, R13, RZ, 0x4 ;  /* 0x0000000d0c027211 */ /* 0x000fe400078f20ff */
[----:B------:R-:W-:Y:S02]  /*0bd0*/  SHF.R.S32.HI R246, RZ, 0x3, R9 ;  /* 0x00000003fff67819 */ /* 0x000fe40000011409 */
[----:B------:R-:W-:Y:S02]  /*0be0*/  LOP3.LUT R4, R9, 0xfffffff8, RZ, 0xc0, !PT ;  /* 0xfffffff809047812 */ /* 0x000fe400078ec0ff */
[----:B------:R-:W-:Y:S01]  /*0bf0*/  SHF.R.S32.HI R3, RZ, 0x4, R2 ;  /* 0x00000004ff037819 */ /* 0x000fe20000011402 */
[----:B------:R-:W-:Y:S01]  /*0c00*/  IMAD.SHL.U32 R6, R246, 0x40, RZ ;  /* 0x00000040f6067824 */ /* 0x000fe200078e00ff */
[C---:B------:R-:W-:Y:S01]  /*0c10*/  LOP3.LUT R0, R2.reuse, 0xfffffff0, RZ, 0xc0, !PT ;  /* 0xfffffff002007812 */ /* 0x040fe200078ec0ff */
[----:B------:R-:W-:Y:S01]  /*0c20*/  IMAD.IADD R10, R13, 0x1, -R4 ;  /* 0x000000010d0a7824 */ /* 0x000fe200078e0a04 */
[----:B------:R-:W-:-:S03]  /*0c30*/  LEA.HI R5, R2, R3, RZ, 0x1 ;  /* 0x0000000302057211 */ /* 0x000fc600078f08ff */
[----:B------:R-:W-:Y:S01]  /*0c40*/  IMAD.IADD R2, R13, 0x1, -R0 ;  /* 0x000000010d027824 */ /* 0x000fe200078e0a00 */
[----:B------:R-:W-:Y:S01]  /*0c50*/  LOP3.LUT R0, R6, 0x1c0, RZ, 0xc0, !PT ;  /* 0x000001c006007812 */ /* 0x000fe200078ec0ff */
[C---:B------:R-:W-:Y:S01]  /*0c60*/  IMAD.SHL.U32 R210, R10.reuse, 0x8, RZ ;  /* 0x000000080ad27824 */ /* 0x040fe200078e00ff */
[----:B------:R-:W-:Y:S01]  /*0c70*/  LOP3.LUT R5, R5, 0xfffffffe, RZ, 0xc0, !PT ;  /* 0xfffffffe05057812 */ /* 0x000fe200078ec0ff */
[C---:B------:R-:W-:Y:S01]  /*0c80*/  IMAD.SHL.U32 R7, R10.reuse, 0x40, RZ ;  /* 0x000000400a077824 */ /* 0x040fe200078e00ff */
[----:B------:R-:W-:Y:S01]  /*0c90*/  SHF.R.S32.HI R8, RZ, 0x1f, R2 ;  /* 0x0000001fff087819 */ /* 0x000fe20000011402 */
[----:B------:R-:W-:Y:S01]  /*0ca0*/  IMAD R213, R10, 0x20, R246 ;  /* 0x000000200ad57824 */ /* 0x000fe200078e02f6 */
[----:B------:R-:W-:Y:S01]  /*0cb0*/  LOP3.LUT R6, R0, 0x38, R210, 0xf8, !PT ;  /* 0x0000003800067812 */ /* 0x000fe200078ef8d2 */
[----:B------:R-:W-:Y:S01]  /*0cc0*/  IMAD.IADD R11, R3, 0x1, -R5 ;  /* 0x00000001030b7824 */ /* 0x000fe200078e0a05 */
[----:B------:R-:W-:Y:S02]  /*0cd0*/  SHF.R.U32.HI R4, RZ, 0x3, R0 ;  /* 0x00000003ff047819 */ /* 0x000fe40000011600 */
[----:B------:R-:W-:-:S02]  /*0ce0*/  LEA.HI R14, R8, R2, RZ, 0x3 ;  /* 0x00000002080e7211 */ /* 0x000fc400078f18ff */
[----:B------:R-:W-:Y:S02]  /*0cf0*/  LOP3.LUT R0, R7, 0x1c0, RZ, 0xc0, !PT ;  /* 0x000001c007007812 */ /* 0x000fe400078ec0ff */
[----:B------:R-:W-:Y:S02]  /*0d00*/  LOP3.LUT R4, R6, R4, RZ, 0x3c, !PT ;  /* 0x0000000406047212 */ /* 0x000fe400078e3cff */
[-C--:B------:R-:W-:Y:S02]  /*0d10*/  LEA.HI R7, R12, R13.reuse, RZ, 0x6 ;  /* 0x0000000d0c077211 */ /* 0x080fe400078f30ff */
[----:B------:R-:W-:Y:S02]  /*0d20*/  LOP3.LUT R6, R14, 0xfffffff8, RZ, 0xc0, !PT ;  /* 0xfffffff80e067812 */ /* 0x000fe400078ec0ff */
[----:B------:R-:W-:Y:S02]  /*0d30*/  LOP3.LUT R5, R0, 0x8, R9, 0xf8, !PT ;  /* 0x0000000800057812 */ /* 0x000fe400078ef809 */
[----:B------:R-:W-:Y:S01]  /*0d40*/  SHF.R.U32.HI R3, RZ, 0x3, R0 ;  /* 0x00000003ff037819 */ /* 0x000fe20000011600 */
[----:B------:R-:W-:Y:S01]  /*0d50*/  IMAD.SHL.U32 R0, R7, 0x8, RZ ;  /* 0x0000000807007824 */ /* 0x000fe200078e00ff */
[----:B------:R-:W-:Y:S01]  /*0d60*/  IADD3 R207, R210, 0x40, RZ ;  /* 0x00000040d2cf7810 */ /* 0x000fe20007ffe0ff */
[----:B------:R-:W-:Y:S01]  /*0d70*/  IMAD.IADD R9, R2, 0x1, -R6 ;  /* 0x0000000102097824 */ /* 0x000fe200078e0a06 */
[----:B------:R-:W-:-:S02]  /*0d80*/  LEA.HI R6, R12, R13, RZ, 0x2 ;  /* 0x0000000d0c067211 */ /* 0x000fc400078f10ff */
[----:B------:R-:W-:Y:S02]  /*0d90*/  LOP3.LUT R15, R5, R3, RZ, 0x3c, !PT ;  /* 0x00000003050f7212 */ /* 0x000fe400078e3cff */
[----:B------:R-:W-:Y:S02]  /*0da0*/  LOP3.LUT R191, R4, 0x7ffffe00, R0, 0xf8, !PT ;  /* 0x7ffffe0004bf7812 */ /* 0x000fe400078ef800 */
[----:B------:R-:W-:Y:S02]  /*0db0*/  LEA.HI R2, R12, R13, RZ, 0x5 ;  /* 0x0000000d0c027211 */ /* 0x000fe400078f28ff */
[--C-:B------:R-:W-:Y:S01]  /*0dc0*/  SHF.R.S32.HI R209, RZ, 0x2, R6.reuse ;  /* 0x00000002ffd17819 */ /* 0x100fe20000011406 */
[----:B------:R-:W-:Y:S01]  /*0dd0*/  IMAD.SHL.U32 R191, R191, 0x2, RZ ;  /* 0x00000002bfbf7824 */ /* 0x000fe200078e00ff */
[----:B------:R-:W-:Y:S02]  /*0de0*/  SHF.R.S32.HI R0, RZ, 0x1f, R6 ;  /* 0x0000001fff007819 */ /* 0x000fe40000011406 */
[----:B------:R-:W-:-:S02]  /*0df0*/  LOP3.LUT R5, R6, 0xfffffffc, RZ, 0xc0, !PT ;  /* 0xfffffffc06057812 */ /* 0x000fc400078ec0ff */
[--C-:B------:R-:W-:Y:S02]  /*0e00*/  SHF.R.S32.HI R4, RZ, 0x5, R2.reuse ;  /* 0x00000005ff047819 */ /* 0x100fe40000011402 */
[----:B------:R-:W-:Y:S01]  /*0e10*/  SHF.R.S32.HI R3, RZ, 0x1f, R2 ;  /* 0x0000001fff037819 */ /* 0x000fe20000011402 */
[----:B------:R-:W-:Y:S01]  /*0e20*/  IMAD.IADD R235, R13, 0x1, -R5 ;  /* 0x000000010deb7824 */ /* 0x000fe200078e0a05 */
[----:B------:R-:W-:Y:S01]  /*0e30*/  LEA.HI R0, R0, R209, RZ, 0x3 ;  /* 0x000000d100007211 */ /* 0x000fe200078f18ff */
[----:B------:R-:W-:Y:S01]  /*0e40*/  IMAD.SHL.U32 R219, R4, 0x200, RZ ;  /* 0x0000020004db7824 */ /* 0x000fe200078e00ff */
[----:B------:R-:W-:Y:S01]  /*0e50*/  LOP3.LUT R2, R2, 0xffffffe0, RZ, 0xc0, !PT ;  /* 0xffffffe002027812 */ /* 0x000fe200078ec0ff */
[----:B------:R-:W-:Y:S01]  /*0e60*/  IMAD.SHL.U32 R106, R235, 0x4, RZ ;  /* 0x00000004eb6a7824 */ /* 0x000fe200078e00ff */
[----:B------:R-:W-:Y:S01]  /*0e70*/  LEA.HI R3, R3, R4, RZ, 0x3 ;  /* 0x0000000403037211 */ /* 0x000fe200078f18ff */
[----:B------:R-:W-:Y:S01]  /*0e80*/  IMAD.SHL.U32 R100, R235, 0x8, RZ ;  /* 0x00000008eb647824 */ /* 0x000fe200078e00ff */
[----:B------:R-:W-:Y:S01]  /*0e90*/  LOP3.LUT R0, R0, 0xfffffff8, RZ, 0xc0, !PT ;  /* 0xfffffff800007812 */ /* 0x000fe200078ec0ff */
[----:B------:R-:W-:Y:S01]  /*0ea0*/  IMAD.IADD R24, R13, 0x1, -R2 ;  /* 0x000000010d187824 */ /* 0x000fe200078e0a02 */
[----:B------:R-:W-:Y:S01]  /*0eb0*/  LOP3.LUT R2, R3, 0xffffff8, RZ, 0xc0, !PT ;  /* 0x0ffffff803027812 */ /* 0x000fe200078ec0ff */
[----:B------:R-:W-:Y:S01]  /*0ec0*/  IMAD.SHL.U32 R13, R4, 0x400, RZ ;  /* 0x00000400040d7824 */ /* 0x000fe200078e00ff */
[----:B------:R-:W-:Y:S01]  /*0ed0*/  IADD3 R140, R106, 0x20, RZ ;  /* 0x000000206a8c7810 */ /* 0x000fe20007ffe0ff */
[----:B------:R-:W-:Y:S01]  /*0ee0*/  IMAD.IADD R3, R209, 0x1, -R0 ;  /* 0x00000001d1037824 */ /* 0x000fe200078e0a00 */
[----:B------:R-:W-:Y:S01]  /*0ef0*/  SHF.R.S32.HI R5, RZ, 0x1f, R24 ;  /* 0x0000001fff057819 */ /* 0x000fe20000011418 */
[----:B------:R-:W-:Y:S01]  /*0f00*/  IMAD.IADD R7, R4, 0x1, -R2 ;  /* 0x0000000104077824 */ /* 0x000fe200078e0a02 */
[C---:B------:R-:W-:Y:S01]  /*0f10*/  IADD3 R105, R106.reuse, 0x40, RZ ;  /* 0x000000406a697810 */ /* 0x040fe20007ffe0ff */
[----:B------:R-:W-:Y:S01]  /*0f20*/  IMAD.IADD R2, R106, 0x1, R140 ;  /* 0x000000016a027824 */ /* 0x000fe200078e028c */
[----:B------:R-:W-:-:S02]  /*0f30*/  LOP3.LUT R8, R3, 0x1, RZ, 0xc0, !PT ;  /* 0x0000000103087812 */ /* 0x000fc400078ec0ff */
[----:B------:R-:W-:Y:S01]  /*0f40*/  LEA.HI R16, R5, R24, RZ, 0x2 ;  /* 0x0000001805107211 */ /* 0x000fe200078f10ff */
[----:B------:R-:W-:Y:S01]  /*0f50*/  IMAD.IADD R0, R106, 0x1, R105 ;  /* 0x000000016a007824 */ /* 0x000fe200078e0269 */
[----:B------:R-:W-:Y:S02]  /*0f60*/  ISETP.NE.U32.AND P0, PT, R8, 0x1, PT ;  /* 0x000000010800780c */ /* 0x000fe40003f05070 */
[----:B------:R-:W-:Y:S02]  /*0f70*/  SHF.R.S32.HI R6, RZ, 0x1f, R2 ;  /* 0x0000001fff067819 */ /* 0x000fe40000011402 */
[C---:B------:R-:W-:Y:S01]  /*0f80*/  R2P PR, R3.reuse, 0x6 ;  /* 0x0000000603007804 */ /* 0x040fe20000000000 */
[----:B------:R-:W-:Y:S01]  /*0f90*/  IMAD.SHL.U32 R3, R3, 0x40, RZ ;  /* 0x0000004003037824 */ /* 0x000fe200078e00ff */
[----:B------:R-:W-:Y:S02]  /*0fa0*/  SHF.R.S32.HI R5, RZ, 0x2, R16 ;  /* 0x00000002ff057819 */ /* 0x000fe40000011410 */
[----:B------:R-:W-:-:S02]  /*0fb0*/  LEA.HI R215, R6, R2, RZ, 0x3 ;  /* 0x0000000206d77211 */ /* 0x000fc400078f18ff */
[----:B------:R-:W-:Y:S01]  /*0fc0*/  LEA.HI R12, R6, R2, RZ, 0x6 ;  /* 0x00000002060c7211 */ /* 0x000fe200078f30ff */
[----:B------:R-:W-:Y:S01]  /*0fd0*/  IMAD.SHL.U32 R2, R9, 0x40, RZ ;  /* 0x0000004009027824 */ /* 0x000fe200078e00ff */
[----:B------:R-:W-:Y:S01]  /*0fe0*/  IADD3 R17, R209, 0x40, RZ ;  /* 0x00000040d1117810 */ /* 0x000fe20007ffe0ff */
[----:B------:R-:W-:Y:S01]  /*0ff0*/  IMAD R23, R7, 0x10, R5 ;  /* 0x0000001007177824 */ /* 0x000fe200078e0205 */
[----:B------:R-:W-:Y:S01]  /*1000*/  LOP3.LUT R216, R3, 0x1c0, RZ, 0xc0, !PT ;  /* 0x000001c003d87812 */ /* 0x000fe200078ec0ff */
[----:B------:R-:W-:Y:S01]  /*1010*/  IMAD.SHL.U32 R3, R11, 0x8, RZ ;  /* 0x000000080b037824 */ /* 0x000fe200078e00ff */
[----:B------:R-:W-:Y:S02]  /*1020*/  SHF.R.S32.HI R5, RZ, 0x1f, R0 ;  /* 0x0000001fff057819 */ /* 0x000fe40000011400 */
[----:B------:R-:W-:Y:S01]  /*1030*/  LOP3.LUT R2, R2, 0x1c0, RZ, 0xc0, !PT ;  /* 0x000001c002027812 */ /* 0x000fe200078ec0ff */
[----:B------:R-:W-:Y:S01]  /*1040*/  STL [R1+0x54], R23 ;  /* 0x0000541701007387 */ /* 0x000fe20000100800 */
[----:B------:R-:W-:-:S02]  /*1050*/  LOP3.LUT P6, RZ, R9, 0x2, RZ, 0xc0, !PT ;  /* 0x0000000209ff7812 */ /* 0x000fc400078cc0ff */
[----:B------:R-:W-:Y:S02]  /*1060*/  LOP3.LUT P5, RZ, R9, 0x4, RZ, 0xc0, !PT ;  /* 0x0000000409ff7812 */ /* 0x000fe400078ac0ff */
[----:B------:R-:W-:Y:S02]  /*1070*/  SHF.R.S32.HI R9, RZ, 0x1f, R17 ;  /* 0x0000001fff097819 */ /* 0x000fe40000011411 */
[----:B------:R-:W-:Y:S02]  /*1080*/  SHF.R.U32.HI R218, RZ, 0x3, R216 ;  /* 0x00000003ffda7819 */ /* 0x000fe400000116d8 */
[CC--:B------:R-:W-:Y:S02]  /*1090*/  LEA.HI R214, R5.reuse, R0.reuse, RZ, 0x3 ;  /* 0x0000000005d67211 */ /* 0x0c0fe400078f18ff */
[----:B------:R-:W-:Y:S01]  /*10a0*/  LEA.HI R8, R5, R0, RZ, 0x6 ;  /* 0x0000000005087211 */ /* 0x000fe200078f30ff */
[----:B------:R-:W-:Y:S01]  /*10b0*/  IMAD R0, R11, 0x200, R15 ;  /* 0x000002000b007824 */ /* 0x000fe200078e020f */
[----:B------:R-:W-:Y:S01]  /*10c0*/  LOP3.LUT R6, R2, 0x8, R3, 0xf8, !PT ;  /* 0x0000000802067812 */ /* 0x000fe200078ef803 */
[----:B------:R-:W-:Y:S01]  /*10d0*/  IMAD.SHL.U32 R3, R17, 0x40, RZ ;  /* 0x0000004011037824 */ /* 0x000fe200078e00ff */
[----:B------:R-:W-:Y:S01]  /*10e0*/  SHF.R.U32.HI R5, RZ, 0x3, R2 ;  /* 0x00000003ff057819 */ /* 0x000fe20000011602 */
[----:B------:R-:W-:Y:S01]  /*10f0*/  IMAD R11, R235, 0x2, R13 ;  /* 0x00000002eb0b7824 */ /* 0x000fe200078e020d */
[----:B------:R-:W-:-:S02]  /*1100*/  LEA.HI R2, R9, R17, RZ, 0x3 ;  /* 0x0000001109027211 */ /* 0x000fc400078f18ff */
[----:B------:R-:W-:Y:S02]  /*1110*/  LOP3.LUT R7, R218, R216, RZ, 0xfc, !PT ;  /* 0x000000d8da077212 */ /* 0x000fe400078efcff */
[----:B------:R-:W-:Y:S01]  /*1120*/  LOP3.LUT R25, R3, 0x1c0, RZ, 0xc0, !PT ;  /* 0x000001c003197812 */ /* 0x000fe200078ec0ff */
[----:B------:R-:W-:Y:S01]  /*1130*/  IMAD.SHL.U32 R2, R2, 0x40, RZ ;  /* 0x0000004002027824 */ /* 0x000fe200078e00ff */
[----:B------:R-:W-:Y:S01]  /*1140*/  IADD3 R143, R106, 0x10, RZ ;  /* 0x000000106a8f7810 */ /* 0x000fe20007ffe0ff */
[----:B------:R-:W-:Y:S01]  /*1150*/  IMAD.IADD R19, R11, 0x1, R7 ;  /* 0x000000010b137824 */ /* 0x000fe200078e0207 */
[----:B------:R-:W-:Y:S01]  /*1160*/  LOP3.LUT R7, R6, R5, RZ, 0x3c, !PT ;  /* 0x0000000506077212 */ /* 0x000fe200078e3cff */
[----:B------:R-:W-:Y:S01]  /*1170*/  IMAD.SHL.U32 R3, R12, 0x80, RZ ;  /* 0x000000800c037824 */ /* 0x000fe200078e00ff */
[----:B------:R-:W-:Y:S01]  /*1180*/  SHF.R.U32.HI R22, RZ, 0x3, R25 ;  /* 0x00000003ff167819 */ /* 0x000fe20000011619 */
[----:B------:R-:W-:Y:S01]  /*1190*/  IMAD.SHL.U32 R11, R14, 0x40, RZ ;  /* 0x000000400e0b7824 */ /* 0x000fe200078e00ff */
[----:B------:R-:W-:-:S02]  /*11a0*/  LOP3.LUT R5, R216, 0x38, R215, 0xf8, !PT ;  /* 0x00000038d8057812 */ /* 0x000fc400078ef8d7 */
[C---:B------:R-:W-:Y:S02]  /*11b0*/  LOP3.LUT R4, R25.reuse, 0x38, R215, 0xf8, !PT ;  /* 0x0000003819047812 */ /* 0x040fe400078ef8d7 */
[----:B------:R-:W-:Y:S01]  /*11c0*/  LOP3.LUT R21, R2, 0xfffffe00, RZ, 0xc0, !PT ;  /* 0xfffffe0002157812 */ /* 0x000fe200078ec0ff */
[----:B------:R-:W-:Y:S01]  /*11d0*/  IMAD.SHL.U32 R2, R8, 0x80, RZ ;  /* 0x0000008008027824 */ /* 0x000fe200078e00ff */
[--C-:B------:R-:W-:Y:S02]  /*11e0*/  LOP3.LUT R6, R216, 0x38, R214.reuse, 0xf8, !PT ;  /* 0x00000038d8067812 */ /* 0x100fe400078ef8d6 */
[----:B------:R-:W-:Y:S01]  /*11f0*/  LOP3.LUT R9, R25, 0x38, R214, 0xf8, !PT ;  /* 0x0000003819097812 */ /* 0x000fe200078ef8d6 */
[----:B------:R-:W-:Y:S01]  /*1200*/  STL [R1+0x10], R21 ;  /* 0x0000101501007387 */ /* 0x000fe20000100800 */
[----:B------:R-:W-:Y:S02]  /*1210*/  LOP3.LUT R3, R3, 0xffffe000, RZ, 0xc0, !PT ;  /* 0xffffe00003037812 */ /* 0x000fe400078ec0ff */
[----:B------:R-:W-:-:S02]  /*1220*/  LOP3.LUT R8, R5, R218, RZ, 0x3c, !PT ;  /* 0x000000da05087212 */ /* 0x000fc400078e3cff */
[----:B------:R-:W-:Y:S02]  /*1230*/  LOP3.LUT R4, R4, R22, RZ, 0x3c, !PT ;  /* 0x0000001604047212 */ /* 0x000fe400078e3cff */
[----:B------:R-:W-:Y:S02]  /*1240*/  LOP3.LUT R2, R2, 0xffffe000, RZ, 0xc0, !PT ;  /* 0xffffe00002027812 */ /* 0x000fe400078ec0ff */
[----:B------:R-:W-:Y:S02]  /*1250*/  LOP3.LUT R6, R6, R218, RZ, 0x3c, !PT ;  /* 0x000000da06067212 */ /* 0x000fe400078e3cff */
[----:B------:R-:W-:Y:S02]  /*1260*/  LOP3.LUT R5, R9, R22, RZ, 0x3c, !PT ;  /* 0x0000001609057212 */ /* 0x000fe400078e3cff */
[-C--:B------:R-:W-:Y:S02]  /*1270*/  IADD3 R18, R8, R3.reuse, R219 ;  /* 0x0000000308127210 */ /* 0x080fe40007ffe0db */
[----:B------:R-:W-:-:S02]  /*1280*/  IADD3 R17, R4, R3, R21 ;  /* 0x0000000304117210 */ /* 0x000fc40007ffe015 */
[----:B------:R-:W-:Y:S02]  /*1290*/  LOP3.LUT R3, R11, 0xfffffe00, RZ, 0xc0, !PT ;  /* 0xfffffe000b037812 */ /* 0x000fe400078ec0ff */
[C---:B------:R-:W-:Y:S02]  /*12a0*/  LOP3.LUT P4, RZ, R10.reuse, 0x2, RZ, 0xc0, !PT ;  /* 0x000000020aff7812 */ /* 0x040fe4000788c0ff */
[----:B------:R-:W-:Y:S02]  /*12b0*/  LOP3.LUT P3, RZ, R10, 0x4, RZ, 0xc0, !PT ;  /* 0x000000040aff7812 */ /* 0x000fe4000786c0ff */
[----:B------:R-:W-:Y:S01]  /*12c0*/  LOP3.LUT R11, R25, 0x38, R100, 0xf8, !PT ;  /* 0x00000038190b7812 */ /* 0x000fe200078ef864 */
[----:B------:R-:W-:Y:S01]  /*12d0*/  IMAD.SHL.U32 R25, R143, 0x2, RZ ;  /* 0x000000028f197824 */ /* 0x000fe200078e00ff */
[----:B------:R-:W-:Y:S02]  /*12e0*/  IADD3 R142, R106, 0x30, RZ ;  /* 0x000000306a8e7810 */ /* 0x000fe40007ffe0ff */
[----:B------:R-:W-:Y:S01]  /*12f0*/  LOP3.LUT R10, R16, 0x7ffffffc, RZ, 0xc0, !PT ;  /* 0x7ffffffc100a7812 */ /* 0x000fe200078ec0ff */
[----:B------:R-:W-:Y:S01]  /*1300*/  IMAD.SHL.U32 R16, R140, 0x2, RZ ;  /* 0x000000028c107824 */ /* 0x000fe200078e00ff */
[-C--:B------:R-:W-:Y:S01]  /*1310*/  IADD3 R15, R6, R2.reuse, R219 ;  /* 0x00000002060f7210 */ /* 0x080fe20007ffe0db */
[----:B------:R-:W-:Y:S01]  /*1320*/  IMAD.SHL.U32 R26, R142, 0x2, RZ ;  /* 0x000000028e1a7824 */ /* 0x000fe200078e00ff */
[----:B------:R-:W-:Y:S01]  /*1330*/  IADD3 R14, R5, R2, R21 ;  /* 0x00000002050e7210 */ /* 0x000fe20007ffe015 */
[----:B------:R1:W-:Y:S01]  /*1340*/  STL [R1+0x40], R25 ;  /* 0x0000401901007387 */ /* 0x0003e20000100800 */
[----:B------:R-:W-:Y:S01]  /*1350*/  LEA.HI R2, R235, R235, RZ, 0x1 ;  /* 0x000000ebeb027211 */ /* 0x000fe200078f08ff */
[----:B------:R-:W-:Y:S01]  /*1360*/  IMAD.IADD R10, R24, 0x1, -R10 ;  /* 0x00000001180a7824 */ /* 0x000fe200078e0a0a */
[----:B------:R-:W-:Y:S01]  /*1370*/  IADD3 R141, R106, 0x50, RZ ;  /* 0x000000506a8d7810 */ /* 0x000fe20007ffe0ff */
[----:B------:R2:W-:Y:S01]  /*1380*/  STL [R1+0x44], R16 ;  /* 0x0000441001007387 */ /* 0x0005e20000100800 */
[----:B------:R-:W-:Y:S01]  /*1390*/  SHF.R.S32.HI R9, RZ, 0x1f, R143 ;  /* 0x0000001fff097819 */ /* 0x000fe2000001148f */
[----:B------:R-:W-:Y:S01]  /*13a0*/  IMAD.SHL.U32 R247, R10, 0x2, RZ ;  /* 0x000000020af77824 */ /* 0x000fe200078e00ff */
[CC--:B------:R-:W-:Y:S01]  /*13b0*/  IADD3 R4, R7.reuse, R3.reuse, R13 ;  /* 0x0000000307047210 */ /* 0x0c0fe20007ffe00d */
[----:B------:R3:W-:Y:S01]  /*13c0*/  STL [R1+0x48], R26 ;  /* 0x0000481a01007387 */ /* 0x0007e20000100800 */
[----:B------:R-:W-:Y:S01]  /*13d0*/  LOP3.LUT R5, R7, R3, RZ, 0xfc, !PT ;  /* 0x0000000307057212 */ /* 0x000fe200078efcff */
[----:B------:R-:W-:Y:S01]  /*13e0*/  IMAD.MOV.U32 R13, RZ, RZ, 0x40 ;  /* 0x00000040ff0d7424 */ /* 0x000fe200078e00ff */
[----:B------:R-:W-:-:S02]  /*13f0*/  SHF.R.S32.HI R8, RZ, 0x1f, R140 ;  /* 0x0000001fff087819 */ /* 0x000fc4000001148c */
[----:B------:R-:W-:Y:S02]  /*1400*/  LOP3.LUT R3, R2, 0x1ffffffe, RZ, 0xc0, !PT ;  /* 0x1ffffffe02037812 */ /* 0x000fe400078ec0ff */
[----:B------:R-:W-:Y:S02]  /*1410*/  SHF.R.S32.HI R7, RZ, 0x1f, R142 ;  /* 0x0000001fff077819 */ /* 0x000fe4000001148e */
[----:B------:R-:W-:Y:S01]  /*1420*/  SHF.L.U64.HI R9, R143, 0x1, R9 ;  /* 0x000000018f097819 */ /* 0x000fe20000010209 */
[----:B------:R-:W-:Y:S01]  /*1430*/  IMAD.IADD R12, R235, 0x1, -R3 ;  /* 0x00000001eb0c7824 */ /* 0x000fe200078e0a03 */
[----:B------:R-:W-:Y:S02]  /*1440*/  SHF.L.U64.HI R8, R140, 0x1, R8 ;  /* 0x000000018c087819 */ /* 0x000fe40000010208 */
[----:B------:R-:W-:Y:S02]  /*1450*/  SHF.L.U64.HI R7, R142, 0x1, R7 ;  /* 0x000000018e077819 */ /* 0x000fe40000010207 */
[----:B------:R-:W-:Y:S01]  /*1460*/  SHF.R.S32.HI R6, RZ, 0x1f, R105 ;  /* 0x0000001fff067819 */ /* 0x000fe20000011469 */
[----:B-1----:R-:W-:Y:S01]  /*1470*/  IMAD.SHL.U32 R25, R105, 0x2, RZ ;  /* 0x0000000269197824 */ /* 0x002fe200078e00ff */
[----:B------:R-:W-:-:S02]  /*1480*/  SHF.R.S32.HI R3, RZ, 0x1f, R141 ;  /* 0x0000001fff037819 */ /* 0x000fc4000001148d */
[----:B------:R-:W-:Y:S01]  /*1490*/  SHF.L.U64.HI R6, R105, 0x1, R6 ;  /* 0x0000000169067819 */ /* 0x000fe20000010206 */
[C---:B--2---:R-:W-:Y:S01]  /*14a0*/  IMAD.SHL.U32 R16, R141.reuse, 0x2, RZ ;  /* 0x000000028d107824 */ /* 0x044fe200078e00ff */
[----:B------:R-:W-:Y:S01]  /*14b0*/  STL [R1+0x4c], R25 ;  /* 0x00004c1901007387 */ /* 0x000fe20000100800 */
[----:B------:R-:W-:Y:S02]  /*14c0*/  SHF.L.U64.HI R3, R141, 0x1, R3 ;  /* 0x000000018d037819 */ /* 0x000fe40000010203 */
[----:B------:R-:W-:Y:S01]  /*14d0*/  LOP3.LUT R11, R21, R11, R22, 0xf6, !PT ;  /* 0x0000000b150b7212 */ /* 0x000fe200078ef616 */
[----:B------:R-:W-:Y:S01]  /*14e0*/  STL [R1+0x50], R16 ;  /* 0x0000501001007387 */ /* 0x000fe20000100800 */
[C---:B------:R-:W-:Y:S02]  /*14f0*/  IADD3 R35, R247.reuse, 0x10, RZ ;  /* 0x00000010f7237810 */ /* 0x040fe40007ffe0ff */
[C---:B------:R-:W-:Y:S01]  /*1500*/  IADD3 R32, R247.reuse, 0x28, RZ ;  /* 0x00000028f7207810 */ /* 0x040fe20007ffe0ff */
[----:B------:R1:W-:Y:S01]  /*1510*/  STL [R1+0x3c], R9 ;  /* 0x00003c0901007387 */ /* 0x0003e20000100800 */
[----:B------:R-:W-:-:S02]  /*1520*/  IADD3 R29, R247, 0x40, RZ ;  /* 0x00000040f71d7810 */ /* 0x000fc40007ffe0ff */
[C---:B---3--:R-:W-:Y:S01]  /*1530*/  IADD3 R26, R247.reuse, 0x58, RZ ;  /* 0x00000058f71a7810 */ /* 0x048fe20007ffe0ff */
[----:B------:R2:W-:Y:S01]  /*1540*/  STL [R1+0x38], R8 ;  /* 0x0000380801007387 */ /* 0x0005e20000100800 */
[C---:B------:R-:W-:Y:S02]  /*1550*/  IADD3 R252, R247.reuse, 0xb8, RZ ;  /* 0x000000b8f7fc7810 */ /* 0x040fe40007ffe0ff */
[----:B------:R-:W-:Y:S01]  /*1560*/  LEA R168, R0, 0x6100, 0x1 ;  /* 0x0000610000a87811 */ /* 0x000fe200078e08ff */
[----:B------:R3:W-:Y:S01]  /*1570*/  STL [R1+0x34], R7 ;  /* 0x0000340701007387 */ /* 0x0007e20000100800 */
[----:B------:R-:W-:Y:S02]  /*1580*/  IADD3 R10, R247, 0xa8, RZ ;  /* 0x000000a8f70a7810 */ /* 0x000fe40007ffe0ff */
[----:B------:R-:W-:Y:S01]  /*1590*/  IADD3 R179, R168, 0x20, RZ ;  /* 0x00000020a8b37810 */ /* 0x000fe20007ffe0ff */
[----:B------:R4:W-:Y:S01]  /*15a0*/  STL [R1+0x30], R6 ;  /* 0x0000300601007387 */ /* 0x0009e20000100800 */
[----:B------:R-:W-:-:S02]  /*15b0*/  SEL R2, R13, 0xffffffc0, !P3 ;  /* 0xffffffc00d027807 */ /* 0x000fc40005800000 */
[C---:B------:R-:W-:Y:S01]  /*15c0*/  @P4 IADD3 R179, R168.reuse, -0x20, RZ ;  /* 0xffffffe0a8b34810 */ /* 0x040fe20007ffe0ff */
[----:B------:R5:W-:Y:S01]  /*15d0*/  STL [R1+0x2c], R3 ;  /* 0x00002c0301007387 */ /* 0x000be20000100800 */
[----:B------:R-:W-:Y:S01]  /*15e0*/  LEA R248, R19, 0x80, 0x1 ;  /* 0x0000008013f87811 */ /* 0x000fe200078e08ff */
[----:B------:R-:W-:Y:S01]  /*15f0*/  IMAD.IADD R174, R168, 0x1, R2 ;  /* 0x00000001a8ae7824 */ /* 0x000fe200078e0202 */
[----:B------:R-:W-:Y:S01]  /*1600*/  SHF.R.S32.HI R10, RZ, 0x1f, R10 ;  /* 0x0000001fff0a7819 */ /* 0x000fe2000001140a */
[----:B------:R-:W-:Y:S01]  /*1610*/  IMAD.IADD R171, R2, 0x1, R179 ;  /* 0x0000000102ab7824 */ /* 0x000fe200078e02b3 */
[----:B------:R-:W-:Y:S02]  /*1620*/  LEA R10, R17, 0xc100, 0x1 ;  /* 0x0000c100110a7811 */ /* 0x000fe400078e08ff */
[----:B------:R-:W-:Y:S02]  /*1630*/  IADD3 R249, R248, -0x10, RZ ;  /* 0xfffffff0f8f97810 */ /* 0x000fe40007ffe0ff */
[----:B-1----:R-:W-:-:S02]  /*1640*/  LEA R9, R11, 0xc100, 0x1 ;  /* 0x0000c1000b097811 */ /* 0x002fc400078e08ff */
[----:B------:R-:W-:Y:S02]  /*1650*/  LEA R175, R4, 0xc100, 0x1 ;  /* 0x0000c10004af7811 */ /* 0x000fe400078e08ff */
[----:B--2---:R-:W-:Y:S02]  /*1660*/  SEL R8, R20, 0xffffffe0, !P1 ;  /* 0xffffffe014087807 */ /* 0x004fe40004800000 */
[----:B------:R-:W-:Y:S02]  /*1670*/  LEA R169, R5, 0x100, 0x1 ;  /* 0x0000010005a97811 */ /* 0x000fe400078e08ff */
[----:B---3--:R-:W-:Y:S01]  /*1680*/  LOP3.LUT R7, R216, 0x38, R100, 0xf8, !PT ;  /* 0x00000038d8077812 */ /* 0x008fe200078ef864 */
[C---:B------:R-:W-:Y:S01]  /*1690*/  IMAD.IADD R251, R248.reuse, 0x1, R8 ;  /* 0x00000001f8fb7824 */ /* 0x040fe200078e0208 */
[----:B------:R-:W-:Y:S02]  /*16a0*/  @P0 IADD3 R249, R248, 0x10, RZ ;  /* 0x00000010f8f90810 */ /* 0x000fe40007ffe0ff */
[----:B------:R-:W-:-:S02]  /*16b0*/  LOP3.LUT R7, R219, R7, R218, 0xf6, !PT ;  /* 0x00000007db077212 */ /* 0x000fc400078ef6da */
[----:B----4-:R-:W-:Y:S01]  /*16c0*/  SEL R6, R13, 0xffffffc0, !P2 ;  /* 0xffffffc00d067807 */ /* 0x010fe20005000000 */
[----:B------:R-:W-:Y:S01]  /*16d0*/  IMAD.IADD R250, R8, 0x1, R249 ;  /* 0x0000000108fa7824 */ /* 0x000fe200078e02f9 */
[----:B------:R-:W-:Y:S01]  /*16e0*/  LEA R7, R7, 0xc100, 0x1 ;  /* 0x0000c10007077811 */ /* 0x000fe200078e08ff */
[----:B-----5:R-:W-:Y:S01]  /*16f0*/  IMAD R3, R12, 0x8, R23 ;  /* 0x000000080c037824 */ /* 0x020fe200078e0217 */
[C---:B------:R-:W-:Y:S01]  /*1700*/  IADD3 R23, R247.reuse, 0x70, RZ ;  /* 0x00000070f7177810 */ /* 0x040fe20007ffe0ff */
[----:B------:R-:W-:Y:S01]  /*1710*/  IMAD.IADD R2, R248, 0x1, R6 ;  /* 0x00000001f8027824 */ /* 0x000fe200078e0206 */
[----:B------:R-:W-:Y:S02]  /*1720*/  IADD3 R12, R247, 0xa0, RZ ;  /* 0x000000a0f70c7810 */ /* 0x000fe40007ffe0ff */
[----:B------:R1:W-:Y:S01]  /*1730*/  STL [R1+0x58], R3 ;  /* 0x0000580301007387 */ /* 0x0003e20000100800 */
[----:B------:R-:W-:Y:S02]  /*1740*/  SEL R0, R13, 0xffffffc0, !P5 ;  /* 0xffffffc00d007807 */ /* 0x000fe40006800000 */
[----:B------:R-:W-:Y:S01]  /*1750*/  LOP3.LUT R201, R216, 0x18, R100, 0xf8, !PT ;  /* 0x00000018d8c97812 */ /* 0x000fe200078ef864 */
[----:B------:R2:W-:Y:S01]  /*1760*/  STL [R1+0x28], R9 ;  /* 0x0000280901007387 */ /* 0x0005e20000100800 */
[----:B------:R-:W-:Y:S01]  /*1770*/  IADD3 R36, R247, 0x8, RZ ;  /* 0x00000008f7247810 */ /* 0x000fe20007ffe0ff */
[----:B------:R-:W-:Y:S01]  /*1780*/  IMAD.IADD R178, R175, 0x1, R0 ;  /* 0x00000001afb27824 */ /* 0x000fe200078e0200 */
[----:B------:R-:W-:Y:S01]  /*1790*/  LOP3.LUT R201, R219, R201, R218, 0xf6, !PT ;  /* 0x000000c9dbc97212 */ /* 0x000fe200078ef6da */
[----:B------:R3:W-:Y:S01]  /*17a0*/  STL [R1+0x24], R7 ;  /* 0x0000240701007387 */ /* 0x0007e20000100800 */
[----:B------:R-:W-:Y:S01]  /*17b0*/  IMAD.IADD R173, R0, 0x1, R169 ;  /* 0x0000000100ad7824 */ /* 0x000fe200078e02a9 */
[----:B------:R-:W-:-:S02]  /*17c0*/  IADD3 R33, R247, 0x20, RZ ;  /* 0x00000020f7217810 */ /* 0x000fc40007ffe0ff */
[C---:B------:R-:W-:Y:S02]  /*17d0*/  IADD3 R30, R247.reuse, 0x38, RZ ;  /* 0x00000038f71e7810 */ /* 0x040fe40007ffe0ff */
[C---:B------:R-:W-:Y:S02]  /*17e0*/  IADD3 R27, R247.reuse, 0x50, RZ ;  /* 0x00000050f71b7810 */ /* 0x040fe40007ffe0ff */
[C---:B------:R-:W-:Y:S02]  /*17f0*/  IADD3 R24, R247.reuse, 0x68, RZ ;  /* 0x00000068f7187810 */ /* 0x040fe40007ffe0ff */
[----:B------:R-:W-:Y:S02]  /*1800*/  SHF.R.S32.HI R11, RZ, 0x1f, R36 ;  /* 0x0000001fff0b7819 */ /* 0x000fe40000011424 */
[----:B------:R-:W-:Y:S02]  /*1810*/  IADD3 R21, R247, 0x80, RZ ;  /* 0x00000080f7157810 */ /* 0x000fe40007ffe0ff */
[----:B------:R-:W-:-:S02]  /*1820*/  LEA R201, R201, 0x100, 0x1 ;  /* 0x00000100c9c97811 */ /* 0x000fc400078e08ff */
[----:B------:R-:W-:Y:S02]  /*1830*/  SHF.R.S32.HI R11, RZ, 0x1f, R33 ;  /* 0x0000001fff0b7819 */ /* 0x000fe40000011421 */
[----:B-1----:R-:W-:Y:S01]  /*1840*/  SEL R3, R20, 0xffffffe0, !P6 ;  /* 0xffffffe014037807 */ /* 0x002fe20007000000 */
[----:B------:R-:W-:Y:S01]  /*1850*/  IMAD.IADD R202, R201, 0x1, R6 ;  /* 0x00000001c9ca7824 */ /* 0x000fe200078e0206 */
[C---:B------:R-:W-:Y:S02]  /*1860*/  IADD3 R20, R247.reuse, 0x88, RZ ;  /* 0x00000088f7147810 */ /* 0x040fe40007ffe0ff */
[----:B--2---:R-:W-:Y:S01]  /*1870*/  IADD3 R9, R247, 0xb0, RZ ;  /* 0x000000b0f7097810 */ /* 0x004fe20007ffe0ff */
[----:B------:R-:W-:Y:S01]  /*1880*/  IMAD.IADD R176, R175, 0x1, R3 ;  /* 0x00000001afb07824 */ /* 0x000fe200078e0203 */
[----:B------:R-:W-:Y:S01]  /*1890*/  IADD3 R208, R210, 0x80, RZ ;  /* 0x00000080d2d07810 */ /* 0x000fe20007ffe0ff */
[----:B------:R-:W-:Y:S01]  /*18a0*/  IMAD.IADD R170, R3, 0x1, R169 ;  /* 0x0000000103aa7824 */ /* 0x000fe200078e02a9 */
[----:B---3--:R-:W-:Y:S01]  /*18b0*/  SHF.R.S32.HI R7, RZ, 0x1f, R35 ;  /* 0x0000001fff077819 */ /* 0x008fe20000011423 */
[----:B------:R-:W-:Y:S01]  /*18c0*/  IMAD.IADD R177, R176, 0x1, R0 ;  /* 0x00000001b0b17824 */ /* 0x000fe200078e0200 */
[----:B------:R-:W-:Y:S01]  /*18d0*/  SHF.R.S32.HI R7, RZ, 0x1f, R32 ;  /* 0x0000001fff077819 */ /* 0x000fe20000011420 */
[----:B------:R-:W-:Y:S01]  /*18e0*/  IMAD.IADD R172, R0, 0x1, R170 ;  /* 0x0000000100ac7824 */ /* 0x000fe200078e02aa */
[----:B------:R-:W-:Y:S01]  /*18f0*/  SHF.R.S32.HI R7, RZ, 0x1f, R29 ;  /* 0x0000001fff077819 */ /* 0x000fe2000001141d */
[----:B------:R-:W-:Y:S01]  /*1900*/  IMAD.IADD R0, R6, 0x1, R250 ;  /* 0x0000000106007824 */ /* 0x000fe200078e02fa */
[----:B------:R-:W-:-:S02]  /*1910*/  SHF.R.S32.HI R7, RZ, 0x1f, R26 ;  /* 0x0000001fff077819 */ /* 0x000fc4000001141a */
[----:B------:R-:W-:Y:S02]  /*1920*/  SHF.R.S32.HI R7, RZ, 0x1f, R23 ;  /* 0x0000001fff077819 */ /* 0x000fe40000011417 */
[----:B------:R-:W-:Y:S02]  /*1930*/  SHF.R.S32.HI R7, RZ, 0x1f, R20 ;  /* 0x0000001fff077819 */ /* 0x000fe40000011414 */
[----:B------:R-:W-:Y:S02]  /*1940*/  SHF.R.S32.HI R7, RZ, 0x1f, R12 ;  /* 0x0000001fff077819 */ /* 0x000fe4000001140c */
[----:B------:R-:W-:Y:S02]  /*1950*/  SHF.R.S32.HI R7, RZ, 0x1f, R252 ;  /* 0x0000001fff077819 */ /* 0x000fe400000114fc */
[----:B------:R-:W-:Y:S02]  /*1960*/  LEA R7, R18, 0xc100, 0x1 ;  /* 0x0000c10012077811 */ /* 0x000fe400078e08ff */
[----:B------:R-:W-:-:S02]  /*1970*/  SHF.R.S32.HI R9, RZ, 0x1f, R9 ;  /* 0x0000001fff097819 */ /* 0x000fc40000011409 */
[----:B------:R-:W-:Y:S01]  /*1980*/  LEA R9, R15, 0xc100, 0x1 ;  /* 0x0000c1000f097811 */ /* 0x000fe200078e08ff */
[----:B------:R1:W-:Y:S01]  /*1990*/  STL [R1+0x20], R7 ;  /* 0x0000200701007387 */ /* 0x0003e20000100800 */
[C---:B------:R-:W-:Y:S02]  /*19a0*/  IADD3 R205, R100.reuse, 0x60, RZ ;  /* 0x0000006064cd7810 */ /* 0x040fe40007ffe0ff */
[C---:B------:R-:W-:Y:S01]  /*19b0*/  IADD3 R204, R100.reuse, 0x80, RZ ;  /* 0x0000008064cc7810 */ /* 0x040fe20007ffe0ff */
[----:B------:R-:W-:Y:S01]  /*19c0*/  STL [R1+0x1c], R10 ;  /* 0x00001c0a01007387 */ /* 0x000fe20000100800 */
[----:B------:R-:W-:Y:S02]  /*19d0*/  IADD3 R203, R100, 0xa0, RZ ;  /* 0x000000a064cb7810 */ /* 0x000fe40007ffe0ff */
[C---:B------:R-:W-:Y:S01]  /*19e0*/  IADD3 R34, R247.reuse, 0x18, RZ ;  /* 0x00000018f7227810 */ /* 0x040fe20007ffe0ff */
[----:B------:R-:W-:Y:S01]  /*19f0*/  STL [R1+0x18], R9 ;  /* 0x0000180901007387 */ /* 0x000fe20000100800 */
[----:B------:R-:W-:-:S02]  /*1a00*/  IADD3 R31, R247, 0x30, RZ ;  /* 0x00000030f71f7810 */ /* 0x000fc40007ffe0ff */
[C---:B------:R-:W-:Y:S02]  /*1a10*/  IADD3 R28, R247.reuse, 0x48, RZ ;  /* 0x00000048f71c7810 */ /* 0x040fe40007ffe0ff */
[C---:B------:R-:W-:Y:S02]  /*1a20*/  IADD3 R25, R247.reuse, 0x60, RZ ;  /* 0x00000060f7197810 */ /* 0x040fe40007ffe0ff */
[C---:B------:R-:W-:Y:S02]  /*1a30*/  IADD3 R22, R247.reuse, 0x78, RZ ;  /* 0x00000078f7167810 */ /* 0x040fe40007ffe0ff */
[C---:B------:R-:W-:Y:S02]  /*1a40*/  IADD3 R16, R247.reuse, 0x90, RZ ;  /* 0x00000090f7107810 */ /* 0x040fe40007ffe0ff */
[----:B------:R-:W-:Y:S02]  /*1a50*/  IADD3 R13, R247, 0x98, RZ ;  /* 0x00000098f70d7810 */ /* 0x000fe40007ffe0ff */
[----:B------:R-:W-:-:S02]  /*1a60*/  SHF.R.S32.HI R11, RZ, 0x1f, R30 ;  /* 0x0000001fff0b7819 */ /* 0x000fc4000001141e */
[----:B------:R-:W-:Y:S02]  /*1a70*/  SHF.R.S32.HI R11, RZ, 0x1f, R27 ;  /* 0x0000001fff0b7819 */ /* 0x000fe4000001141b */
[----:B-1----:R-:W-:Y:S02]  /*1a80*/  LEA R7, R14, 0xc100, 0x1 ;  /* 0x0000c1000e077811 */ /* 0x002fe400078e08ff */
[----:B------:R-:W-:Y:S02]  /*1a90*/  SHF.R.S32.HI R11, RZ, 0x1f, R24 ;  /* 0x0000001fff0b7819 */ /* 0x000fe40000011418 */
[----:B------:R-:W-:Y:S01]  /*1aa0*/  SHF.R.S32.HI R11, RZ, 0x1f, R21 ;  /* 0x0000001fff0b7819 */ /* 0x000fe20000011415 */
[----:B------:R-:W-:Y:S01]  /*1ab0*/  STL [R1+0x14], R7 ;  /* 0x0000140701007387 */ /* 0x000fe20000100800 */
[----:B------:R-:W-:Y:S02]  /*1ac0*/  SHF.R.S32.HI R211, RZ, 0x1f, R210 ;  /* 0x0000001fffd37819 */ /* 0x000fe400000114d2 */
[----:B------:R-:W-:Y:S01]  /*1ad0*/  SHF.R.S32.HI R101, RZ, 0x1f, R100 ;  /* 0x0000001fff657819 */ /* 0x000fe20000011464 */
[----:B------:R1:W-:Y:S01]  /*1ae0*/  STL [R1+0xc], R2 ;  /* 0x00000c0201007387 */ /* 0x0003e20000100800 */
[----:B------:R-:W-:-:S02]  /*1af0*/  SHF.R.S32.HI R222, RZ, 0x1f, R205 ;  /* 0x0000001fffde7819 */ /* 0x000fc400000114cd */
        /* <DEDUP_REMOVED lines=10> */
[----:B------:R-:W-:Y:S01]  /*1ba0*/  SHF.R.S32.HI R22, RZ, 0x1f, R22 ;  /* 0x0000001fff167819 */ /* 0x000fe20000011416 */
[----:B-1----:R-:W-:Y:S01]  /*1bb0*/  IMAD.IADD R2, R6, 0x1, R251 ;  /* 0x0000000106027824 */ /* 0x002fe200078e02fb */
[----:B------:R-:W-:-:S02]  /*1bc0*/  SHF.R.S32.HI R16, RZ, 0x1f, R16 ;  /* 0x0000001fff107819 */ /* 0x000fc40000011410 */
[----:B------:R-:W-:Y:S02]  /*1bd0*/  SHF.R.S32.HI R11, RZ, 0x1f, R13 ;  /* 0x0000001fff0b7819 */ /* 0x000fe4000001140d */
[----:B------:R1:W-:Y:S01]  /*1be0*/  STL [R1+0x8], R2 ;  /* 0x0000080201007387 */ /* 0x0003e20000100800 */
[C---:B------:R-:W-:Y:S02]  /*1bf0*/  IADD3 R190, R179.reuse, 0x800, RZ ;  /* 0x00000800b3be7810 */ /* 0x040fe40007ffe0ff */
[C---:B------:R-:W-:Y:S02]  /*1c00*/  IADD3 R189, R179.reuse, 0x1000, RZ ;  /* 0x00001000b3bd7810 */ /* 0x040fe40007ffe0ff */
[C---:B------:R-:W-:Y:S02]  /*1c10*/  IADD3 R188, R179.reuse, 0x1800, RZ ;  /* 0x00001800b3bc7810 */ /* 0x040fe40007ffe0ff */
[C---:B------:R-:W-:Y:S02]  /*1c20*/  IADD3 R187, R179.reuse, 0x2000, RZ ;  /* 0x00002000b3bb7810 */ /* 0x040fe40007ffe0ff */
[----:B------:R-:W-:-:S02]  /*1c30*/  IADD3 R186, R179, 0x2800, RZ ;  /* 0x00002800b3ba7810 */ /* 0x000fc40007ffe0ff */
[C---:B------:R-:W-:Y:S02]  /*1c40*/  IADD3 R185, R179.reuse, 0x3000, RZ ;  /* 0x00003000b3b97810 */ /* 0x040fe40007ffe0ff */
[C---:B------:R-:W-:Y:S02]  /*1c50*/  IADD3 R184, R179.reuse, 0x3800, RZ ;  /* 0x00003800b3b87810 */ /* 0x040fe40007ffe0ff */
[C---:B------:R-:W-:Y:S02]  /*1c60*/  IADD3 R183, R179.reuse, 0x4000, RZ ;  /* 0x00004000b3b77810 */ /* 0x040fe40007ffe0ff */
[C---:B------:R-:W-:Y:S02]  /*1c70*/  IADD3 R182, R179.reuse, 0x4800, RZ ;  /* 0x00004800b3b67810 */ /* 0x040fe40007ffe0ff */
[C---:B------:R-:W-:Y:S02]  /*1c80*/  IADD3 R181, R179.reuse, 0x5000, RZ ;  /* 0x00005000b3b57810 */ /* 0x040fe40007ffe0ff */
[----:B------:R-:W-:Y:S01]  /*1c90*/  IADD3 R180, R179, 0x5800, RZ ;  /* 0x00005800b3b47810 */ /* 0x000fe20007ffe0ff */
[----:B-1----:R-:W-:-:S05]  /*1ca0*/  IMAD.IADD R2, R6, 0x1, R249 ;  /* 0x0000000106027824 */ /* 0x002fca00078e02f9 */
[----:B------:R1:W-:Y:S04]  /*1cb0*/  STL [R1+0x4], R2 ;  /* 0x0000040201007387 */ /* 0x0003e80000100800 */
[----:B------:R1:W-:Y:S02]  /*1cc0*/  STL [R1], R0 ;  /* 0x0000000001007387 */ /* 0x0003e40000100800 */
.L_x_335:
[----:B-1----:R-:W-:-:S04]  /*1cd0*/  IMAD.MOV.U32 R2, RZ, RZ, 0x4 ;  /* 0x00000004ff027424 */ /* 0x002fc800078e00ff */
[----:B------:R-:W-:-:S05]  /*1ce0*/  IMAD.WIDE R2, R239, R2, c[0x0][0x588] ;  /* 0x00016200ef027625 */ /* 0x000fca00078e0202 */
[----:B------:R-:W2:Y:S01]  /*1cf0*/  LDG.E R242, [R2.64] ;  /* 0x0000000a02f27981 */ /* 0x000ea2000c1e1900 */
[----:B------:R-:W-:Y:S01]  /*1d00*/  ISETP.NE.U32.AND P0, PT, RZ, c[0x0][0x370], PT ;  /* 0x0000dc00ff007a0c */ /* 0x000fe20003f05070 */
[----:B------:R-:W-:Y:S01]  /*1d10*/  IMAD.MOV.U32 R234, RZ, RZ, RZ ;  /* 0x000000ffffea7224 */ /* 0x000fe200078e00ff */
[----:B------:R-:W-:Y:S02]  /*1d20*/  ISETP.NE.U32.AND P4, PT, RZ, c[0x0][0x360], PT ;  /* 0x0000d800ff007a0c */ /* 0x000fe40003f85070 */
[----:B------:R-:W-:Y:S02]  /*1d30*/  ISETP.NE.AND.EX P1, PT, RZ, c[0x0][0x374], PT, P0 ;  /* 0x0000dd00ff007a0c */ /* 0x000fe40003f25300 */
[----:B------:R-:W-:Y:S02]  /*1d40*/  ISETP.NE.AND.EX P4, PT, RZ, c[0x0][0x364], PT, P4 ;  /* 0x0000d900ff007a0c */ /* 0x000fe40003f85340 */
[----:B------:R-:W-:Y:S02]  /*1d50*/  ISETP.NE.U32.AND P3, PT, RZ, c[0x0][0x348], PT ;  /* 0x0000d200ff007a0c */ /* 0x000fe40003f65070 */
[----:B------:R-:W-:-:S02]  /*1d60*/  ISETP.NE.U32.AND P5, PT, RZ, c[0x0][0x350], PT ;  /* 0x0000d400ff007a0c */ /* 0x000fc40003fa5070 */
[----:B------:R-:W-:Y:S02]  /*1d70*/  ISETP.NE.U32.AND P6, PT, RZ, c[0x0][0x358], PT ;  /* 0x0000d600ff007a0c */ /* 0x000fe40003fc5070 */
[----:B------:R-:W-:Y:S02]  /*1d80*/  ISETP.NE.AND.EX P3, PT, RZ, c[0x0][0x34c], PT, P3 ;  /* 0x0000d300ff007a0c */ /* 0x000fe40003f65330 */
[----:B------:R-:W-:Y:S02]  /*1d90*/  ISETP.NE.AND.EX P5, PT, RZ, c[0x0][0x354], PT, P5 ;  /* 0x0000d500ff007a0c */ /* 0x000fe40003fa5350 */
[----:B------:R-:W-:Y:S01]  /*1da0*/  ISETP.NE.AND.EX P6, PT, RZ, c[0x0][0x35c], PT, P6 ;  /* 0x0000d700ff007a0c */ /* 0x000fe20003fc5360 */
[----:B------:R-:W-:Y:S02]  /*1db0*/  IMAD.MOV.U32 R134, RZ, RZ, RZ ;  /* 0x000000ffff867224 */ /* 0x000fe400078e00ff */
[----:B------:R-:W-:Y:S02]  /*1dc0*/  IMAD.MOV.U32 R12, RZ, RZ, RZ ;  /* 0x000000ffff0c7224 */ /* 0x000fe400078e00ff */
[----:B------:R-:W-:Y:S01]  /*1dd0*/  IMAD.MOV.U32 R11, RZ, RZ, RZ ;  /* 0x000000ffff0b7224 */ /* 0x000fe200078e00ff */
[----:B--2---:R-:W-:Y:S01]  /*1de0*/  SHF.R.S32.HI R243, RZ, 0x1f, R242 ;  /* 0x0000001ffff37819 */ /* 0x004fe200000114f2 */
[C---:B------:R-:W-:Y:S01]  /*1df0*/  IMAD.SHL.U32 R240, R242.reuse, 0x4, RZ ;  /* 0x00000004f2f07824 */ /* 0x040fe200078e00ff */
[----:B------:R-:W-:-:S02]  /*1e00*/  @P1 LEA R4, P0, R242, c[0x0][0x370], 0x2 ;  /* 0x0000dc00f2041a11 */ /* 0x000fc400078010ff */
[C-C-:B------:R-:W-:Y:S02]  /*1e10*/  SHF.L.U64.HI R241, R242.reuse, 0x2, R243.reuse ;  /* 0x00000002f2f17819 */ /* 0x140fe400000102f3 */
[----:B------:R-:W-:Y:S02]  /*1e20*/  @P1 LEA.HI.X R5, R242, c[0x0][0x374], R243, 0x2, P0 ;  /* 0x0000dd00f2051a11 */ /* 0x000fe400000f14f3 */
[C---:B------:R-:W-:Y:S02]  /*1e30*/  @P4 IADD3 R2, P0, R240.reuse, c[0x0][0x360], RZ ;  /* 0x0000d800f0024a10 */ /* 0x040fe40007f1e0ff */
[----:B------:R-:W-:Y:S01]  /*1e40*/  IADD3 R6, P2, R240, c[0x0][0x348], RZ ;  /* 0x0000d200f0067a10 */ /* 0x000fe20007f5e0ff */
[----:B------:R1:W5:Y:S01]  /*1e50*/  @P1 LDG.E R234, [R4.64] ;  /* 0x0000000a04ea1981 */ /* 0x000362000c1e1900 */
[----:B------:R-:W-:-:S05]  /*1e60*/  @P4 IADD3.X R3, R241, c[0x0][0x364], RZ, P0, !PT ;  /* 0x0000d900f1034a10 */ /* 0x000fca00007fe4ff */
[----:B------:R2:W5:Y:S01]  /*1e70*/  @P4 LDG.E R135, [R2.64] ;  /* 0x0000000a02874981 */ /* 0x000562000c1e1900 */
[----:B------:R-:W-:-:S05]  /*1e80*/  IADD3.X R7, R241, c[0x0][0x34c], RZ, P2, !PT ;  /* 0x0000d300f1077a10 */ /* 0x000fca00017fe4ff */
[----:B------:R3:W5:Y:S01]  /*1e90*/  @P3 LDG.E R134, [R6.64] ;  /* 0x0000000a06863981 */ /* 0x000762000c1e1900 */
[C---:B-1----:R-:W-:Y:S02]  /*1ea0*/  IADD3 R4, P1, R240.reuse, c[0x0][0x350], RZ ;  /* 0x0000d400f0047a10 */ /* 0x042fe40007f3e0ff */
[----:B--2---:R-:W-:Y:S02]  /*1eb0*/  IADD3 R2, P0, R240, c[0x0][0x358], RZ ;  /* 0x0000d600f0027a10 */ /* 0x004fe40007f1e0ff */
[C---:B------:R-:W-:Y:S02]  /*1ec0*/  IADD3.X R5, R241.reuse, c[0x0][0x354], RZ, P1, !PT ;  /* 0x0000d500f1057a10 */ /* 0x040fe40000ffe4ff */
[----:B------:R-:W-:-:S03]  /*1ed0*/  IADD3.X R3, R241, c[0x0][0x35c], RZ, P0, !PT ;  /* 0x0000d700f1037a10 */ /* 0x000fc600007fe4ff */
[----:B------:R3:W5:Y:S04]  /*1ee0*/  @P5 LDG.E R12, [R4.64] ;  /* 0x0000000a040c5981 */ /* 0x000768000c1e1900 */
[----:B------:R3:W5:Y:S01]  /*1ef0*/  @P6 LDG.E R11, [R2.64] ;  /* 0x0000000a020b6981 */ /* 0x000762000c1e1900 */
[----:B------:R-:W-:Y:S01]  /*1f00*/  YIELD ;  /* 0x0000000000007946 */ /* 0x000fe20003800000 */
[----:B------:R-:W-:Y:S05]  /*1f10*/  @P4 BRA `(.L_x_177) ;  /* 0x0000005000004947 */ /* 0x000fea0003800000 */
[----:B-----5:R-:W-:Y:S01]  /*1f20*/  MOV R135, c[0x0][0x168] ;  /* 0x00005a0000877a02 */ /* 0x020fe20000000f00 */
[----:B------:R-:W-:Y:S05]  /*1f30*/  @!P3 BRA `(.L_x_177) ;  /* 0x000000300000b947 */ /* 0x000fea0003800000 */
[----:B------:R-:W2:Y:S04]  /*1f40*/  LDG.E R8, [R6.64] ;  /* 0x0000000a06087981 */ /* 0x000ea8000c1e1900 */
[----:B------:R-:W2:Y:S02]  /*1f50*/  LDG.E R0, [R6.64+0x4] ;  /* 0x0000040a06007981 */ /* 0x000ea4000c1e1900 */
[----:B--2---:R-:W-:-:S02]  /*1f60*/  IADD3 R135, -R8, R0, RZ ;  /* 0x0000000008877210 */ /* 0x004fc40007ffe1ff */
.L_x_177:
[----:B------:R-:W-:-:S04]  /*1f70*/  ISETP.NE.U32.AND P0, PT, RZ, c[0x0][0x368], PT ;  /* 0x0000da00ff007a0c */ /* 0x000fc80003f05070 */
[----:B------:R-:W-:-:S13]  /*1f80*/  ISETP.NE.AND.EX P0, PT, RZ, c[0x0][0x36c], PT, P0 ;  /* 0x0000db00ff007a0c */ /* 0x000fda0003f05300 */
[----:B------:R-:W-:Y:S05]  /*1f90*/  @!P0 BRA `(.L_x_178) ;  /* 0x0000004000008947 */ /* 0x000fea0003800000 */
[----:B---3--:R-:W-:-:S04]  /*1fa0*/  IADD3 R4, P0, R240, c[0x0][0x368], RZ ;  /* 0x0000da00f0047a10 */ /* 0x008fc80007f1e0ff */
[----:B------:R-:W-:-:S05]  /*1fb0*/  IADD3.X R5, R241, c[0x0][0x36c], RZ, P0, !PT ;  /* 0x0000db00f1057a10 */ /* 0x000fca00007fe4ff */
[----:B------:R1:W5:Y:S01]  /*1fc0*/  LDG.E R8, [R4.64] ;  /* 0x0000000a04087981 */ /* 0x000362000c1e1900 */
[----:B------:R-:W-:Y:S05]  /*1fd0*/  BRA `(.L_x_179) ;  /* 0x0000005000007947 */ /* 0x000fea0003800000 */
.L_x_178:
[----:B------:R-:W-:Y:S01]  /*1fe0*/  MOV R8, UR8 ;  /* 0x0000000800087c02 */ /* 0x000fe20008000f00 */
[----:B------:R-:W-:Y:S05]  /*1ff0*/  @!P5 BRA `(.L_x_179) ;  /* 0x000000300000d947 */ /* 0x000fea0003800000 */
[----:B---3--:R-:W2:Y:S04]  /*2000*/  LDG.E R6, [R4.64] ;  /* 0x0000000a04067981 */ /* 0x008ea8000c1e1900 */
[----:B------:R-:W2:Y:S02]  /*2010*/  LDG.E R0, [R4.64+0x4] ;  /* 0x0000040a04007981 */ /* 0x000ea4000c1e1900 */
[----:B--2---:R-:W-:Y:S02]  /*2020*/  IADD3 R8, -R6, R0, RZ ;  /* 0x0000000006087210 */ /* 0x004fe40007ffe1ff */
.L_x_179:
[----:B-1-3--:R1:W2:Y:S04]  /*2030*/  @P6 LDG.E R4, [R2.64] ;  /* 0x0000000a02046981 */ /* 0x00a2a8000c1e1900 */
[----:B------:R1:W2:Y:S01]  /*2040*/  @P6 LDG.E R0, [R2.64+0x4] ;  /* 0x0000040a02006981 */ /* 0x0002a2000c1e1900 */
[----:B------:R-:W-:Y:S01]  /*2050*/  ISETP.NE.U32.AND P0, PT, RZ, c[0x0][0x378], PT ;  /* 0x0000de00ff007a0c */ /* 0x000fe20003f05070 */
[----:B-----5:R-:W-:-:S03]  /*2060*/  IMAD.MOV.U32 R126, RZ, RZ, R8 ;  /* 0x000000ffff7e7224 */ /* 0x020fc600078e0008 */
[----:B------:R-:W-:Y:S01]  /*2070*/  ISETP.NE.AND.EX P1, PT, RZ, c[0x0][0x37c], PT, P0 ;  /* 0x0000df00ff007a0c */ /* 0x000fe20003f25300 */
[----:B------:R-:W-:Y:S02]  /*2080*/  IMAD.MOV.U32 R60, RZ, RZ, c[0x0][0x228] ;  /* 0x00008a00ff3c7624 */ /* 0x000fe400078e00ff */
[----:B------:R-:W-:-:S10]  /*2090*/  IMAD.IADD R6, R8, 0x1, -R234 ;  /* 0x0000000108067824 */ /* 0x000fd400078e0aea */
[----:B-1----:R-:W-:-:S04]  /*20a0*/  @P1 IADD3 R2, P0, R240, c[0x0][0x378], RZ ;  /* 0x0000de00f0021a10 */ /* 0x002fc80007f1e0ff */
[----:B------:R-:W-:-:S05]  /*20b0*/  @P1 IADD3.X R3, R241, c[0x0][0x37c], RZ, P0, !PT ;  /* 0x0000df00f1031a10 */ /* 0x000fca00007fe4ff */
[----:B------:R1:W5:Y:S01]  /*20c0*/  @P1 LDG.E R126, [R2.64] ;  /* 0x0000000a027e1981 */ /* 0x000362000c1e1900 */
[----:B------:R-:W-:Y:S01]  /*20d0*/  BSSY B0, `(.L_x_180) ;  /* 0x000002e000007945 */ /* 0x000fe20003800000 */
[----:B-1----:R-:W-:-:S04]  /*20e0*/  LOP3.LUT R2, R238, 0xff000000, RZ, 0xc0, !PT ;  /* 0xff000000ee027812 */ /* 0x002fc800078ec0ff */
[----:B------:R-:W-:Y:S01]  /*20f0*/  SHF.R.U32.HI R2, RZ, 0x8, R2 ;  /* 0x00000008ff027819 */ /* 0x000fe20000011602 */
[----:B--2---:R-:W-:Y:S01]  /*2100*/  @P6 IMAD.IADD R60, R0, 0x1, -R4 ;  /* 0x00000001003c6824 */ /* 0x004fe200078e0a04 */
[----:B------:R-:W-:-:S03]  /*2110*/  LOP3.LUT R0, R238, 0xff0000, RZ, 0xc0, !PT ;  /* 0x00ff0000ee007812 */ /* 0x000fc600078ec0ff */
[----:B------:R-:W-:Y:S01]  /*2120*/  IMAD.IADD R127, R6, 0x1, R60 ;  /* 0x00000001067f7824 */ /* 0x000fe200078e023c */
[----:B------:R-:W-:-:S04]  /*2130*/  LEA.HI R2, R0, R2, RZ, 0x10 ;  /* 0x0000000200027211 */ /* 0x000fc800078f80ff */
[C---:B------:R-:W-:Y:S02]  /*2140*/  ISETP.GE.AND P0, PT, R127.reuse, 0x1, PT ;  /* 0x000000017f00780c */ /* 0x040fe40003f06270 */
[----:B------:R-:W-:Y:S02]  /*2150*/  IADD3 R0, R127, 0x3f, RZ ;  /* 0x0000003f7f007810 */ /* 0x000fe40007ffe0ff */
[----:B------:R-:W-:Y:S02]  /*2160*/  SHF.R.U32.HI R244, RZ, 0x10, R2 ;  /* 0x00000010fff47819 */ /* 0x000fe40000011602 */
[----:B------:R-:W-:Y:S02]  /*2170*/  SHF.R.S32.HI R3, RZ, 0x1f, R0 ;  /* 0x0000001fff037819 */ /* 0x000fe40000011400 */
[----:B------:R-:W-:Y:S02]  /*2180*/  ISETP.NE.AND P1, PT, R244, RZ, PT ;  /* 0x000000fff400720c */ /* 0x000fe40003f25270 */
[----:B------:R-:W-:Y:S01]  /*2190*/  LEA.HI R3, R3, R0, RZ, 0x6 ;  /* 0x0000000003037211 */ /* 0x000fe200078f30ff */
[----:B------:R-:W-:Y:S01]  /*21a0*/  IMAD.MOV.U32 R0, RZ, RZ, RZ ;  /* 0x000000ffff007224 */ /* 0x000fe200078e00ff */
[----:B------:R-:W-:-:S02]  /*21b0*/  LOP3.LUT R245, R2, 0xff, RZ, 0xc0, !PT ;  /* 0x000000ff02f57812 */ /* 0x000fc400078ec0ff */
[----:B------:R-:W-:Y:S02]  /*21c0*/  SEL R112, R244, c[0x0][0x338], P1 ;  /* 0x0000ce00f4707a07 */ /* 0x000fe40000800000 */
[----:B------:R-:W-:Y:S01]  /*21d0*/  SHF.R.S32.HI R113, RZ, 0x6, R3 ;  /* 0x00000006ff717819 */ /* 0x000fe20000011403 */
[----:B------:R-:W-:Y:S05]  /*21e0*/  @!P0 BRA `(.L_x_181) ;  /* 0x000001c000008947 */ /* 0x000fea0003800000 */
[----:B------:R-:W-:Y:S01]  /*21f0*/  IABS R2, R112 ;  /* 0x0000007000027213 */ /* 0x000fe20000000000 */
[----:B------:R-:W-:Y:S01]  /*2200*/  IMAD.MOV.U32 R4, RZ, RZ, RZ ;  /* 0x000000ffff047224 */ /* 0x000fe200078e00ff */
        /* <DEDUP_REMOVED lines=26> */
.L_x_181:
[----:B------:R-:W-:Y:S05]  /*23b0*/  BSYNC B0 ;  /* 0x0000000000007941 */ /* 0x000fea0003800000 */
.L_x_180:
[----:B------:R-:W-:-:S04]  /*23c0*/  IMAD R2, R245, R0, RZ ;  /* 0x00000000f5027224 */ /* 0x000fc800078e02ff */
[C---:B------:R-:W-:Y:S02]  /*23d0*/  IMAD.IADD R0, R2.reuse, 0x1, R0 ;  /* 0x0000000102007824 */ /* 0x040fe400078e0200 */
[----:B------:R-:W-:-:S03]  /*23e0*/  IMAD R3, R2, 0x40, -R6 ;  /* 0x0000004002037824 */ /* 0x000fc600078e0a06 */
[----:B------:R-:W-:Y:S02]  /*23f0*/  IMNMX R0, R113, R0, PT ;  /* 0x0000000071007217 */ /* 0x000fe40003800200 */
[----:B------:R-:W-:-:S03]  /*2400*/  IMNMX R3, RZ, R3, !PT ;  /* 0x00000003ff037217 */ /* 0x000fc60007800200 */
[----:B------:R-:W-:Y:S01]  /*2410*/  IMAD R0, R0, 0x40, -R6 ;  /* 0x0000004000007824 */ /* 0x000fe200078e0a06 */
[----:B------:R-:W-:-:S04]  /*2420*/  SHF.R.U32.HI R69, RZ, 0x6, R3 ;  /* 0x00000006ff457819 */ /* 0x000fc80000011603 */
[----:B------:R-:W-:-:S04]  /*2430*/  IMNMX R0, R0, R60, PT ;  /* 0x0000003c00007217 */ /* 0x000fc80003800200 */
[----:B------:R-:W-:-:S13]  /*2440*/  ISETP.GT.AND P0, PT, R0, R3, PT ;  /* 0x000000030000720c */ /* 0x000fda0003f04270 */
[----:B------:R-:W-:Y:S01]  /*2450*/  @P0 IADD3 R2, R0, 0x3f, RZ ;  /* 0x0000003f00020810 */ /* 0x000fe20007ffe0ff */
[----:B------:R-:W-:-:S03]  /*2460*/  IMAD.MOV.U32 R0, RZ, RZ, R69 ;  /* 0x000000ffff007224 */ /* 0x000fc600078e0045 */
[----:B------:R-:W-:-:S04]  /*2470*/  @P0 SHF.R.S32.HI R3, RZ, 0x1f, R2 ;  /* 0x0000001fff030819 */ /* 0x000fc80000011402 */
[----:B------:R-:W-:-:S04]  /*2480*/  @P0 LEA.HI R2, R3, R2, RZ, 0x6 ;  /* 0x0000000203020211 */ /* 0x000fc800078f30ff */
[----:B------:R-:W-:-:S04]  /*2490*/  @P0 SHF.R.S32.HI R0, RZ, 0x6, R2 ;  /* 0x00000006ff000819 */ /* 0x000fc80000011402 */
[----:B------:R-:W-:-:S13]  /*24a0*/  ISETP.GT.AND P0, PT, R0, R69, PT ;  /* 0x000000450000720c */ /* 0x000fda0003f04270 */
[----:B------:R-:W-:Y:S05]  /*24b0*/  @!P0 BRA `(.L_x_182) ;  /* 0x0000511000008947 */ /* 0x000fea0003800000 */
[----:B------:R-:W-:Y:S01]  /*24c0*/  SHF.R.S32.HI R2, RZ, 0x1f, R11 ;  /* 0x0000001fff027819 */ /* 0x000fe2000001140b */
[----:B------:R-:W-:Y:S01]  /*24d0*/  IMAD.IADD R109, R60, 0x1, -R246 ;  /* 0x000000013c6d7824 */ /* 0x000fe200078e0af6 */
[----:B------:R-:W-:Y:S01]  /*24e0*/  IADD3 R64, P0, R246, R11, RZ ;  /* 0x0000000bf6407210 */ /* 0x000fe20007f1e0ff */
[----:B------:R-:W-:Y:S01]  /*24f0*/  IMAD.MOV.U32 R5, RZ, RZ, c[0x0][0x238] ;  /* 0x00008e00ff057624 */ /* 0x000fe200078e00ff */
[----:B------:R-:W-:Y:S01]  /*2500*/  LOP3.LUT R22, R238, 0xffff, RZ, 0xc0, !PT ;  /* 0x0000ffffee167812 */ /* 0x000fe200078ec0ff */
[----:B------:R-:W-:Y:S01]  /*2510*/  IMAD.MOV.U32 R118, RZ, RZ, 0x6 ;  /* 0x00000006ff767424 */ /* 0x000fe200078e00ff */
[----:B------:R-:W-:Y:S01]  /*2520*/  LEA.HI.X.SX32 R65, R246, R2, 0x1, P0 ;  /* 0x00000002f6417211 */ /* 0x000fe200000f0eff */
[----:B------:R-:W-:Y:S01]  /*2530*/  IMAD.WIDE.U32 R2, R64, c[0x0][0x238], R210 ;  /* 0x00008e0040027a25 */ /* 0x000fe200078e00d2 */
[----:B------:R-:W-:Y:S02]  /*2540*/  IADD3 R53, R0, -0x1, RZ ;  /* 0xffffffff00357810 */ /* 0x000fe40007ffe0ff */
[----:B------:R-:W-:Y:S01]  /*2550*/  SEL R10, R243, RZ, !P6 ;  /* 0x000000fff30a7207 */ /* 0x000fe20007000000 */
[----:B------:R-:W-:Y:S01]  /*2560*/  IMAD R4, R65, c[0x0][0x238], RZ ;  /* 0x00008e0041047a24 */ /* 0x000fe200078e02ff */
[----:B------:R-:W-:Y:S01]  /*2570*/  SEL R11, R242, RZ, !P6 ;  /* 0x000000fff20b7207 */ /* 0x000fe20007000000 */
[----:B------:R-:W-:Y:S01]  /*2580*/  IMAD R0, R53, -0x40, R109 ;  /* 0xffffffc035007824 */ /* 0x000fe200078e026d */
[C---:B------:R-:W-:Y:S01]  /*2590*/  SHF.L.U64.HI R116, R5.reuse, R118, c[0x0][0x23c] ;  /* 0x00008f0005747619 */ /* 0x040fe20000010276 */
[----:B------:R-:W-:Y:S01]  /*25a0*/  IMAD R4, R64, c[0x0][0x23c], R4 ;  /* 0x00008f0040047a24 */ /* 0x000fe200078e0204 */
[----:B------:R-:W-:Y:S01]  /*25b0*/  ISETP.NE.U32.AND P2, PT, RZ, c[0x0][0x340], PT ;  /* 0x0000d000ff007a0c */ /* 0x000fe20003f45070 */
[----:B------:R-:W-:Y:S01]  /*25c0*/  IMAD.SHL.U32 R119, R5, 0x40, RZ ;  /* 0x0000004005777824 */ /* 0x000fe200078e00ff */
[C---:B------:R-:W-:Y:S01]  /*25d0*/  ISETP.GT.AND P0, PT, R0.reuse, 0x20, PT ;  /* 0x000000200000780c */ /* 0x040fe20003f04270 */
[----:B------:R-:W-:Y:S01]  /*25e0*/  IMAD.IADD R3, R3, 0x1, R4 ;  /* 0x0000000103037824 */ /* 0x000fe200078e0204 */
[----:B------:R-:W-:Y:S01]  /*25f0*/  ISETP.GE.AND P1, PT, R0, 0x1, PT ;  /* 0x000000010000780c */ /* 0x000fe20003f26270 */
[----:B------:R-:W-:Y:S01]  /*2600*/  IMAD R4, R10, c[0x0][0x248], RZ ;  /* 0x000092000a047a24 */ /* 0x000fe200078e02ff */
[----:B------:R-:W-:Y:S01]  /*2610*/  ISETP.NE.AND.EX P3, PT, RZ, c[0x0][0x344], PT, P2 ;  /* 0x0000d100ff007a0c */ /* 0x000fe20003f65320 */
[----:B------:R-:W-:Y:S01]  /*2620*/  IMAD.WIDE.U32 R2, R22, c[0x0][0x240], R2 ;  /* 0x0000900016027a25 */ /* 0x000fe200078e0002 */
[----:B------:R-:W-:-:S02]  /*2630*/  ISETP.GE.AND P6, PT, R210, c[0x0][0x1d4], PT ;  /* 0x00007500d2007a0c */ /* 0x000fc40003fc6270 */
[----:B------:R-:W-:Y:S01]  /*2640*/  ISETP.GE.AND P5, PT, R207, c[0x0][0x1d4], PT ;  /* 0x00007500cf007a0c */ /* 0x000fe20003fa6270 */
[----:B------:R-:W-:Y:S01]  /*2650*/  IMAD R3, R22, c[0x0][0x244], R3 ;  /* 0x0000910016037a24 */ /* 0x000fe200078e0203 */
[----:B------:R-:W-:Y:S01]  /*2660*/  ISETP.GE.AND P4, PT, R208, c[0x0][0x1d4], PT ;  /* 0x00007500d0007a0c */ /* 0x000fe20003f86270 */
[C---:B------:R-:W-:Y:S01]  /*2670*/  IMAD R4, R11.reuse, c[0x0][0x24c], R4 ;  /* 0x000093000b047a24 */ /* 0x040fe200078e0204 */
[----:B------:R-:W-:Y:S01]  /*2680*/  P2R R9, PR, RZ, 0x8 ;  /* 0x00000008ff097803 */ /* 0x000fe20000000000 */
[----:B------:R-:W-:Y:S01]  /*2690*/  IMAD.WIDE.U32 R72, R11, c[0x0][0x248], R2 ;  /* 0x000092000b487a25 */ /* 0x000fe200078e0002 */
[----:B------:R-:W-:-:S03]  /*26a0*/  SHF.R.S32.HI R3, RZ, 0x1f, R53 ;  /* 0x0000001fff037819 */ /* 0x000fc60000011435 */
[----:B------:R-:W-:Y:S02]  /*26b0*/  IMAD.IADD R71, R73, 0x1, R4 ;  /* 0x0000000149477824 */ /* 0x000fe400078e0204 */
[----:B------:R-:W-:Y:S02]  /*26c0*/  IMAD.MOV.U32 R70, RZ, RZ, R72 ;  /* 0x000000ffff467224 */ /* 0x000fe400078e0048 */
[----:B------:R-:W-:Y:S02]  /*26d0*/  IMAD R2, R116, R53, RZ ;  /* 0x0000003574027224 */ /* 0x000fe400078e02ff */
[----:B------:R-:W-:Y:S02]  /*26e0*/  IMAD.MOV.U32 R115, RZ, RZ, 0x5 ;  /* 0x00000005ff737424 */ /* 0x000fe400078e00ff */
[----:B------:R-:W-:-:S03]  /*26f0*/  IMAD.WIDE.U32 R6, R53, R119, R70 ;  /* 0x0000007735067225 */ /* 0x000fc600078e0046 */
[C---:B------:R-:W-:Y:S01]  /*2700*/  SHF.L.U64.HI R115, R5.reuse, R115, c[0x0][0x23c] ;  /* 0x00008f0005737619 */ /* 0x040fe20000010273 */
[----:B------:R-:W-:Y:S01]  /*2710*/  IMAD.SHL.U32 R120, R5, 0x20, RZ ;  /* 0x0000002005787824 */ /* 0x000fe200078e00ff */
[----:B------:R-:W-:Y:S01]  /*2720*/  @P1 LEA R4, P3, R6, c[0x0][0x220], 0x1 ;  /* 0x0000880006041a11 */ /* 0x000fe200078608ff */
[----:B------:R-:W-:-:S03]  /*2730*/  IMAD R0, R3, R119, R2 ;  /* 0x0000007703007224 */ /* 0x000fc600078e0202 */
[----:B------:R-:W-:Y:S01]  /*2740*/  @P0 IADD3 R3, P2, R120, R6, RZ ;  /* 0x0000000678030210 */ /* 0x000fe20007f5e0ff */
[----:B------:R-:W-:-:S04]  /*2750*/  IMAD.IADD R0, R7, 0x1, R0 ;  /* 0x0000000107007824 */ /* 0x000fc800078e0200 */
[----:B------:R-:W-:Y:S01]  /*2760*/  @P0 IMAD.X R7, R0, 0x1, R115, P2 ;  /* 0x0000000100070824 */ /* 0x000fe200010e0673 */
[----:B------:R-:W-:Y:S02]  /*2770*/  @P0 LEA R2, P2, R3, c[0x0][0x220], 0x1 ;  /* 0x0000880003020a11 */ /* 0x000fe400078408ff */
[----:B------:R-:W-:Y:S02]  /*2780*/  @P1 LEA.HI.X R5, R6, c[0x0][0x224], R0, 0x1, P3 ;  /* 0x0000890006051a11 */ /* 0x000fe400018f0c00 */
[----:B------:R-:W-:Y:S02]  /*2790*/  ISETP.NE.AND P3, PT, R9, RZ, PT ;  /* 0x000000ff0900720c */ /* 0x000fe40003f65270 */
[----:B------:R-:W-:Y:S01]  /*27a0*/  @P0 LEA.HI.X R3, R3, c[0x0][0x224], R7, 0x1, P2 ;  /* 0x0000890003030a11 */ /* 0x000fe200010f0c07 */
[----:B------:R-:W-:Y:S01]  /*27b0*/  @!PT LDS RZ, [RZ] ;  /* 0x00000000fffff984 */ /* 0x000fe20000000800 */
[----:B------:R-:W-:Y:S01]  /*27c0*/  @!PT LDS RZ, [RZ] ;  /* 0x00000000fffff984 */ /* 0x000fe20000000800 */
[----:B------:R-:W-:Y:S01]  /*27d0*/  @!PT LDS RZ, [RZ] ;  /* 0x00000000fffff984 */ /* 0x000fe20000000800 */
[----:B------:R1:W-:Y:S04]  /*27e0*/  @P1 LDGSTS.E.BYPASS.LTC128B.128 [R191+0x6100], [R4.64], !P6 ;  /* 0x0610000004bf1fae */ /* 0x0003e8000f101d4a */
[----:B------:R1:W-:Y:S04]  /*27f0*/  @P1 LDGSTS.E.BYPASS.LTC128B.128 [R191+0x8100], [R4.64+0x80], !P5 ;  /* 0x0810008004bf1fae */ /* 0x0003e8000e901d4a */
[----:B------:R1:W-:Y:S02]  /*2800*/  @P1 LDGSTS.E.BYPASS.LTC128B.128 [R191+0xa100], [R4.64+0x100], !P4 ;  /* 0x0a10010004bf1fae */ /* 0x0003e4000e101d4a */
[----:B------:R-:W-:-:S02]  /*2810*/  @P3 IADD3 R6, P2, R240, c[0x0][0x340], RZ ;  /* 0x0000d000f0063a10 */ /* 0x000fc40007f5e0ff */
[----:B------:R2:W-:Y:S02]  /*2820*/  @P0 LDGSTS.E.BYPASS.LTC128B.128 [R191+0x7100], [R2.64], !P6 ;  /* 0x0710000002bf0fae */ /* 0x0005e4000f101d4a */
[----:B------:R-:W-:Y:S02]  /*2830*/  @P3 IADD3.X R7, R241, c[0x0][0x344], RZ, P2, !PT ;  /* 0x0000d100f1073a10 */ /* 0x000fe400017fe4ff */
[----:B------:R2:W-:Y:S04]  /*2840*/  @P0 LDGSTS.E.BYPASS.LTC128B.128 [R191+0x9100], [R2.64+0x80], !P5 ;  /* 0x0910008002bf0fae */ /* 0x0005e8000e901d4a */
[----:B------:R2:W-:Y:S01]  /*2850*/  @P0 LDGSTS.E.BYPASS.LTC128B.128 [R191+0xb100], [R2.64+0x100], !P4 ;  /* 0x0b10010002bf0fae */ /* 0x0005e2000e101d4a */
[----:B------:R-:W-:Y:S02]  /*2860*/  ISETP.NE.AND P0, PT, R9, RZ, PT ;  /* 0x000000ff0900720c */ /* 0x000fe40003f05270 */
[----:B------:R-:W-:-:S02]  /*2870*/  ISETP.GE.AND P1, PT, R100, c[0x0][0x27c], PT ;  /* 0x00009f0064007a0c */ /* 0x000fc40003f26270 */
[C---:B------:R-:W-:Y:S02]  /*2880*/  IADD3 R25, R100.reuse, 0x20, RZ ;  /* 0x0000002064197810 */ /* 0x040fe40007ffe0ff */
[----:B------:R-:W-:Y:S01]  /*2890*/  IADD3 R24, R100, 0x40, RZ ;  /* 0x0000004064187810 */ /* 0x000fe20007ffe0ff */
[----:B------:R-:W-:Y:S01]  /*28a0*/  IMAD.MOV.U32 R114, RZ, RZ, c[0x0][0x27c] ;  /* 0x00009f00ff727624 */ /* 0x000fe200078e00ff */
[----:B------:R-:W-:Y:S01]  /*28b0*/  ISETP.GE.AND P2, PT, R25, c[0x0][0x27c], PT ;  /* 0x00009f0019007a0c */ /* 0x000fe20003f46270 */
[----:B------:R-:W0:Y:S04]  /*28c0*/  LDGDEPBAR ;  /* 0x00000000000079af */ /* 0x000e280000000000 */
[----:B------:R-:W3:Y:S01]  /*28d0*/  @P0 LDG.E R0, [R6.64] ;  /* 0x0000000a06000981 */ /* 0x000ee2000c1e1900 */
[----:B------:R-:W-:Y:S01]  /*28e0*/  LOP3.LUT R212, R212, 0xfffffffd, RZ, 0xc0, !PT ;  /* 0xfffffffdd4d47812 */ /* 0x000fe200078ec0ff */
[----:B------:R-:W-:Y:S01]  /*28f0*/  WARPSYNC 0xffffffff ;  /* 0xffffffff00007948 */ /* 0x000fe20003800000 */
[----:B------:R-:W-:Y:S01]  /*2900*/  ISETP.GE.AND P3, PT, R24, c[0x0][0x27c], PT ;  /* 0x00009f0018007a0c */ /* 0x000fe20003f66270 */
[----:B------:R-:W-:Y:S01]  /*2910*/  IMAD.SHL.U32 R114, R114, 0x2, RZ ;  /* 0x0000000272727824 */ /* 0x000fe200078e00ff */
[----:B------:R-:W-:-:S02]  /*2920*/  @P1 LOP3.LUT R212, R212, 0x2, RZ, 0xfc, !PT ;  /* 0x00000002d4d41812 */ /* 0x000fc400078efcff */
[----:B------:R-:W-:Y:S02]  /*2930*/  SHF.R.S32.HI R107, RZ, 0x1f, R106 ;  /* 0x0000001fff6b7819 */ /* 0x000fe4000001146a */
[----:B------:R-:W-:Y:S02]  /*2940*/  LOP3.LUT R212, R212, 0xfffffff7, RZ, 0xc0, !PT ;  /* 0xfffffff7d4d47812 */ /* 0x000fe400078ec0ff */
[----:B-1----:R-:W-:Y:S02]  /*2950*/  SHF.R.S32.HI R4, RZ, 0x1f, R209 ;  /* 0x0000001fff047819 */ /* 0x002fe400000114d1 */
[----:B------:R-:W-:Y:S02]  /*2960*/  LOP3.LUT R212, R212, 0xfffffffb, RZ, 0xc0, !PT ;  /* 0xfffffffbd4d47812 */ /* 0x000fe400078ec0ff */
[----:B-----5:R-:W-:Y:S02]  /*2970*/  SHF.R.S32.HI R18, RZ, 0x1f, R126 ;  /* 0x0000001fff127819 */ /* 0x020fe4000001147e */
[----:B------:R-:W-:-:S04]  /*2980*/  @P2 LOP3.LUT R212, R212, 0x4, RZ, 0xfc, !PT ;  /* 0x00000004d4d42812 */ /* 0x000fc800078efcff */
[----:B------:R-:W-:Y:S02]  /*2990*/  @P3 LOP3.LUT R212, R212, 0x8, RZ, 0xfc, !PT ;  /* 0x00000008d4d43812 */ /* 0x000fe400078efcff */
[----:B---3--:R-:W-:Y:S01]  /*29a0*/  @P0 SHF.R.S32.HI R17, RZ, 0x1f, R0 ;  /* 0x0000001fff110819 */ /* 0x008fe20000011400 */
[----:B------:R-:W-:Y:S02]  /*29b0*/  @!P0 IMAD.MOV.U32 R0, RZ, RZ, R242 ;  /* 0x000000ffff008224 */ /* 0x000fe400078e00f2 */
[----:B------:R-:W-:Y:S02]  /*29c0*/  @!P0 IMAD.MOV.U32 R17, RZ, RZ, R243 ;  /* 0x000000ffff118224 */ /* 0x000fe400078e00f3 */
[----:B--2---:R-:W-:Y:S01]  /*29d0*/  IMAD.MOV.U32 R117, RZ, RZ, c[0x0][0x280] ;  /* 0x0000a000ff757624 */ /* 0x004fe200078e00ff */
[----:B------:R-:W-:Y:S01]  /*29e0*/  BAR.SYNC.DEFER_BLOCKING 0x0 ;  /* 0x0000000000007b1d */ /* 0x000fe20000010000 */
[----:B------:R-:W-:Y:S01]  /*29f0*/  IMAD.MOV.U32 R5, RZ, RZ, c[0x0][0x290] ;  /* 0x0000a400ff057624 */ /* 0x000fe200078e00ff */
[----:B------:R-:W-:Y:S01]  /*2a00*/  MOV R122, c[0x0][0x27c] ;  /* 0x00009f00007a7a02 */ /* 0x000fe20000000f00 */
[----:B------:R-:W-:Y:S01]  /*2a10*/  IMAD.WIDE.U32 R2, R22, c[0x0][0x260], R210 ;  /* 0x0000980016027a25 */ /* 0x000fe200078e00d2 */
[----:B------:R-:W-:-:S02]  /*2a20*/  SHF.L.U64.HI R117, R117, R118, c[0x0][0x284] ;  /* 0x0000a10075757619 */ /* 0x000fc40000010276 */
[----:B------:R-:W-:Y:S01]  /*2a30*/  SHF.L.U64.HI R118, R5, R118, c[0x0][0x294] ;  /* 0x0000a50005767619 */ /* 0x000fe20000010276 */
[----:B------:R-:W-:Y:S01]  /*2a40*/  IMAD R6, R4, c[0x0][0x280], RZ ;  /* 0x0000a00004067a24 */ /* 0x000fe200078e02ff */
[----:B------:R-:W-:Y:S01]  /*2a50*/  ISETP.GE.AND P0, PT, R122, 0x1, PT ;  /* 0x000000017a00780c */ /* 0x000fe20003f06270 */
[----:B------:R-:W-:Y:S01]  /*2a60*/  IMAD.IADD R110, R8, 0x1, R12 ;  /* 0x00000001086e7824 */ /* 0x000fe200078e020c */
[----:B------:R-:W-:Y:S01]  /*2a70*/  LOP3.LUT R212, R212, 0xffffffef, RZ, 0xc0, !PT ;  /* 0xffffffefd4d47812 */ /* 0x000fe200078ec0ff */
[----:B------:R-:W-:Y:S01]  /*2a80*/  IMAD R8, R4, c[0x0][0x290], RZ ;  /* 0x0000a40004087a24 */ /* 0x000fe200078e02ff */
[----:B------:R-:W-:Y:S01]  /*2a90*/  ULDC UR6, c[0x0][0x280] ;  /* 0x0000a00000067ab9 */ /* 0x000fe20000000800 */
[----:B------:R-:W-:Y:S01]  /*2aa0*/  IMAD R3, R22, c[0x0][0x264], R3 ;  /* 0x0000990016037a24 */ /* 0x000fe200078e0203 */
[----:B------:R-:W-:Y:S01]  /*2ab0*/  LOP3.LUT R212, R212, 0xfffffffe, RZ, 0xc0, !PT ;  /* 0xfffffffed4d47812 */ /* 0x000fe200078ec0ff */
[C---:B------:R-:W-:Y:S01]  /*2ac0*/  IMAD R6, R209.reuse, c[0x0][0x284], R6 ;  /* 0x0000a100d1067a24 */ /* 0x040fe200078e0206 */
[----:B------:R-:W-:Y:S01]  /*2ad0*/  ULDC UR7, c[0x0][0x290] ;  /* 0x0000a40000077ab9 */ /* 0x000fe20000000800 */
[----:B------:R-:W-:Y:S01]  /*2ae0*/  IMAD.WIDE.U32 R4, R209, c[0x0][0x280], R106 ;  /* 0x0000a000d1047a25 */ /* 0x000fe200078e006a */
[----:B------:R-:W-:-:S02]  /*2af0*/  USHF.L.U32 UR6, UR6, 0x6, URZ ;  /* 0x0000000606067899 */ /* 0x000fc4000800063f */
[----:B------:R-:W-:Y:S01]  /*2b00*/  USHF.L.U32 UR7, UR7, 0x6, URZ ;  /* 0x0000000607077899 */ /* 0x000fe2000800063f */
[----:B------:R-:W-:Y:S01]  /*2b10*/  IMAD R7, R10, c[0x0][0x268], RZ ;  /* 0x00009a000a077a24 */ /* 0x000fe200078e02ff */
[----:B------:R-:W-:Y:S01]  /*2b20*/  IADD3 R9, R5, R6, RZ ;  /* 0x0000000605097210 */ /* 0x000fe20007ffe0ff */
[----:B------:R-:W-:Y:S01]  /*2b30*/  IMAD.WIDE.U32 R62, R11, c[0x0][0x268], R2 ;  /* 0x00009a000b3e7a25 */ /* 0x000fe200078e0002 */
[----:B------:R-:W-:Y:S01]  /*2b40*/  SEL R5, RZ, c[0x0][0x27c], !P1 ;  /* 0x00009f00ff057a07 */ /* 0x000fe20004800000 */
[----:B------:R-:W-:Y:S02]  /*2b50*/  ULDC.U8 UR5, c[0x0][0x298] ;  /* 0x0000a60000057ab9 */ /* 0x000fe40000000000 */
[----:B------:R-:W-:-:S04]  /*2b60*/  IMAD.WIDE.U32 R2, R209, c[0x0][0x290], R106 ;  /* 0x0000a400d1027a25 */ /* 0x000fc800078e006a */
[----:B------:R-:W-:Y:S02]  /*2b70*/  IMAD R15, R209, c[0x0][0x294], R8 ;  /* 0x0000a500d10f7a24 */ /* 0x000fe400078e0208 */
[----:B------:R-:W-:Y:S02]  /*2b80*/  IMAD R23, R11, c[0x0][0x26c], R7 ;  /* 0x00009b000b177a24 */ /* 0x000fe400078e0207 */
[----:B------:R-:W-:-:S03]  /*2b90*/  IMAD.WIDE.U32 R10, R209, c[0x0][0x280], R100 ;  /* 0x0000a000d10a7a25 */ /* 0x000fc600078e0064 */
[----:B------:R-:W-:Y:S01]  /*2ba0*/  IADD3 R61, R63, R23, RZ ;  /* 0x000000173f3d7210 */ /* 0x000fe20007ffe0ff */
[----:B------:R-:W-:Y:S01]  /*2bb0*/  IMAD.IADD R7, R3, 0x1, R15 ;  /* 0x0000000103077824 */ /* 0x000fe200078e020f */
[----:B------:R-:W-:Y:S01]  /*2bc0*/  IADD3 R3, R100, R5, RZ ;  /* 0x0000000564037210 */ /* 0x000fe20007ffe0ff */
[----:B------:R-:W-:Y:S01]  /*2bd0*/  IMAD.MOV.U32 R8, RZ, RZ, R4 ;  /* 0x000000ffff087224 */ /* 0x000fe200078e0004 */
[----:B------:R-:W-:Y:S01]  /*2be0*/  SEL R4, RZ, c[0x0][0x27c], !P2 ;  /* 0x00009f00ff047a07 */ /* 0x000fe20005000000 */
[----:B------:R-:W-:Y:S01]  /*2bf0*/  IMAD.IADD R5, R6, 0x1, R11 ;  /* 0x0000000106057824 */ /* 0x000fe200078e020b */
[----:B------:R-:W-:Y:S01]  /*2c00*/  SEL R11, RZ, c[0x0][0x27c], !P3 ;  /* 0x00009f00ff0b7a07 */ /* 0x000fe20005800000 */
[----:B------:R-:W-:Y:S01]  /*2c10*/  IMAD.MOV.U32 R6, RZ, RZ, R2 ;  /* 0x000000ffff067224 */ /* 0x000fe200078e0002 */
[----:B------:R-:W-:Y:S01]  /*2c20*/  IADD3 R14, R25, R4, RZ ;  /* 0x00000004190e7210 */ /* 0x000fe20007ffe0ff */
[----:B------:R-:W-:Y:S01]  /*2c30*/  IMAD.MOV.U32 R4, RZ, RZ, R10 ;  /* 0x000000ffff047224 */ /* 0x000fe200078e000a */
[----:B------:R-:W-:Y:S01]  /*2c40*/  SHF.R.S32.HI R2, RZ, 0x1f, R3 ;  /* 0x0000001fff027819 */ /* 0x000fe20000011403 */
[----:B------:R-:W-:Y:S01]  /*2c50*/  IMAD.IADD R13, R24, 0x1, R11 ;  /* 0x00000001180d7824 */ /* 0x000fe200078e020b */
[----:B------:R-:W-:Y:S01]  /*2c60*/  SHF.R.S32.HI R10, RZ, 0x1f, R14 ;  /* 0x0000001fff0a7819 */ /* 0x000fe2000001140e */
[----:B------:R-:W-:Y:S01]  /*2c70*/  IMAD.MOV.U32 R123, RZ, RZ, c[0x0][0x2b8] ;  /* 0x0000ae00ff7b7624 */ /* 0x000fe200078e00ff */
[-C--:B------:R-:W-:Y:S01]  /*2c80*/  LEA.HI R12, R2, R3.reuse, RZ, 0x3 ;  /* 0x00000003020c7211 */ /* 0x080fe200078f18ff */
[----:B------:R-:W-:Y:S01]  /*2c90*/  IMAD.WIDE.U32 R86, R0, c[0x0][0x2b0], RZ ;  /* 0x0000ac0000567a25 */ /* 0x000fe200078e00ff */
[----:B------:R-:W-:-:S02]  /*2ca0*/  LEA.HI R19, R2, R3, RZ, 0x6 ;  /* 0x0000000302137211 */ /* 0x000fc400078f30ff */
[----:B------:R-:W-:Y:S01]  /*2cb0*/  SHF.R.S32.HI R16, RZ, 0x1f, R13 ;  /* 0x0000001fff107819 */ /* 0x000fe2000001140d */
[----:B------:R-:W-:Y:S01]  /*2cc0*/  IMAD.WIDE.U32 R2, R209, c[0x0][0x290], R100 ;  /* 0x0000a400d1027a25 */ /* 0x000fe200078e0064 */
[CC--:B------:R-:W-:Y:S02]  /*2cd0*/  LEA.HI R11, R10.reuse, R14.reuse, RZ, 0x3 ;  /* 0x0000000e0a0b7211 */ /* 0x0c0fe400078f18ff */
[----:B------:R-:W-:Y:S01]  /*2ce0*/  LEA.HI R14, R10, R14, RZ, 0x6 ;  /* 0x0000000e0a0e7211 */ /* 0x000fe200078f30ff */
[----:B------:R-:W-:Y:S01]  /*2cf0*/  IMAD.SHL.U32 R19, R19, 0x40, RZ ;  /* 0x0000004013137824 */ /* 0x000fe200078e00ff */
[-C--:B------:R-:W-:Y:S01]  /*2d00*/  LEA.HI R10, R16, R13.reuse, RZ, 0x3 ;  /* 0x0000000d100a7211 */ /* 0x080fe200078f18ff */
[----:B------:R-:W-:Y:S01]  /*2d10*/  IMAD.WIDE.U32 R78, R126, c[0x0][0x290], R6 ;  /* 0x0000a4007e4e7a25 */ /* 0x000fe200078e0006 */
[----:B------:R-:W-:Y:S02]  /*2d20*/  LEA.HI R13, R16, R13, RZ, 0x6 ;  /* 0x0000000d100d7211 */ /* 0x000fe400078f30ff */
[----:B------:R-:W-:Y:S01]  /*2d30*/  IADD3 R3, R15, R3, RZ ;  /* 0x000000030f037210 */ /* 0x000fe20007ffe0ff */
[----:B------:R-:W-:Y:S01]  /*2d40*/  IMAD.SHL.U32 R16, R14, 0x40, RZ ;  /* 0x000000400e107824 */ /* 0x000fe200078e00ff */
[----:B------:R-:W-:Y:S01]  /*2d50*/  LOP3.LUT R15, R216, 0x38, R12, 0xf8, !PT ;  /* 0x00000038d80f7812 */ /* 0x000fe200078ef80c */
[----:B------:R-:W-:Y:S01]  /*2d60*/  IMAD.WIDE.U32 R84, R22, c[0x0][0x1e8], RZ ;  /* 0x00007a0016547a25 */ /* 0x000fe200078e00ff */
[----:B------:R-:W-:-:S02]  /*2d70*/  LOP3.LUT R14, R216, 0x38, R11, 0xf8, !PT ;  /* 0x00000038d80e7812 */ /* 0x000fc400078ef80b */
[----:B------:R-:W-:Y:S01]  /*2d80*/  SHF.L.U32 R13, R13, 0x6, RZ ;  /* 0x000000060d0d7819 */ /* 0x000fe200000006ff */
[----:B------:R-:W-:Y:S01]  /*2d90*/  IMAD.WIDE.U32 R82, R22, c[0x0][0x210], RZ ;  /* 0x0000840016527a25 */ /* 0x000fe200078e00ff */
[----:B------:R-:W-:Y:S02]  /*2da0*/  LOP3.LUT R20, R216, 0x38, R10, 0xf8, !PT ;  /* 0x00000038d8147812 */ /* 0x000fe400078ef80a */
[----:B------:R-:W-:Y:S01]  /*2db0*/  LOP3.LUT R21, R19, 0x7ffff000, RZ, 0xc0, !PT ;  /* 0x7ffff00013157812 */ /* 0x000fe200078ec0ff */
[----:B------:R-:W-:Y:S01]  /*2dc0*/  IMAD.WIDE.U32 R80, R126, c[0x0][0x280], R8 ;  /* 0x0000a0007e507a25 */ /* 0x000fe200078e0008 */
[-C--:B------:R-:W-:Y:S02]  /*2dd0*/  LOP3.LUT R19, R15, R218.reuse, RZ, 0x3c, !PT ;  /* 0x000000da0f137212 */ /* 0x080fe400078e3cff */
[----:B------:R-:W-:Y:S01]  /*2de0*/  LOP3.LUT R15, R14, R218, RZ, 0x3c, !PT ;  /* 0x000000da0e0f7212 */ /* 0x000fe200078e3cff */
[----:B------:R-:W-:Y:S01]  /*2df0*/  IMAD.WIDE.U32 R76, R126, c[0x0][0x280], R4 ;  /* 0x0000a0007e4c7a25 */ /* 0x000fe200078e0004 */
[----:B------:R-:W-:-:S02]  /*2e00*/  ISETP.NE.AND P1, PT, R123, 0x1, PT ;  /* 0x000000017b00780c */ /* 0x000fc40003f25270 */
[----:B------:R-:W-:Y:S01]  /*2e10*/  LOP3.LUT R14, R13, 0x7ffff000, RZ, 0xc0, !PT ;  /* 0x7ffff0000d0e7812 */ /* 0x000fe200078ec0ff */
[----:B------:R-:W-:Y:S01]  /*2e20*/  IMAD.WIDE.U32 R74, R126, c[0x0][0x290], R2 ;  /* 0x0000a4007e4a7a25 */ /* 0x000fe200078e0002 */
[----:B------:R-:W-:Y:S02]  /*2e30*/  LOP3.LUT R13, R20, R218, RZ, 0x3c, !PT ;  /* 0x000000da140d7212 */ /* 0x000fe400078e3cff */
[----:B------:R-:W-:Y:S01]  /*2e40*/  LOP3.LUT R16, R16, 0x7ffff000, RZ, 0xc0, !PT ;  /* 0x7ffff00010107812 */ /* 0x000fe200078ec0ff */
[----:B------:R-:W-:Y:S01]  /*2e50*/  IMAD R121, R235, 0x40, R209 ;  /* 0x00000040eb797824 */ /* 0x000fe200078e02d1 */
[----:B------:R-:W-:Y:S01]  /*2e60*/  IADD3 R21, R19, R21, R219 ;  /* 0x0000001513157210 */ /* 0x000fe20007ffe0db */
[----:B------:R-:W-:Y:S01]  /*2e70*/  IMAD R108, R22, c[0x0][0x1ec], R85 ;  /* 0x00007b00166c7a24 */ /* 0x000fe200078e0255 */
[--C-:B------:R-:W-:Y:S01]  /*2e80*/  IADD3 R19, R13, R14, R219.reuse ;  /* 0x0000000e0d137210 */ /* 0x100fe20007ffe0db */
[----:B------:R-:W-:Y:S01]  /*2e90*/  IMAD R13, R17, c[0x0][0x2b0], RZ ;  /* 0x0000ac00110d7a24 */ /* 0x000fe200078e02ff */
[----:B------:R-:W-:Y:S01]  /*2ea0*/  IADD3 R20, R15, R16, R219 ;  /* 0x000000100f147210 */ /* 0x000fe20007ffe0db */
[----:B------:R-:W-:Y:S01]  /*2eb0*/  IMAD R15, R18, c[0x0][0x290], RZ ;  /* 0x0000a400120f7a24 */ /* 0x000fe200078e02ff */
[----:B------:R-:W-:Y:S01]  /*2ec0*/  LOP3.LUT R68, R12, 0xfffffff8, RZ, 0xc0, !PT ;  /* 0xfffffff80c447812 */ /* 0x000fe200078ec0ff */
[----:B------:R-:W-:Y:S01]  /*2ed0*/  IMAD R16, R18, c[0x0][0x280], RZ ;  /* 0x0000a00012107a24 */ /* 0x000fe200078e02ff */
[----:B------:R-:W-:Y:S01]  /*2ee0*/  LOP3.LUT R67, R11, 0xfffffff8, RZ, 0xc0, !PT ;  /* 0xfffffff80b437812 */ /* 0x000fe200078ec0ff */
[----:B------:R-:W-:Y:S01]  /*2ef0*/  IMAD R14, R0, c[0x0][0x2b4], R13 ;  /* 0x0000ad00000e7a24 */ /* 0x000fe200078e020d */
[----:B------:R-:W-:Y:S01]  /*2f00*/  LOP3.LUT R66, R10, 0xfffffff8, RZ, 0xc0, !PT ;  /* 0xfffffff80a427812 */ /* 0x000fe200078ec0ff */
[----:B------:R-:W-:Y:S01]  /*2f10*/  IMAD R0, R126, c[0x0][0x294], R15 ;  /* 0x0000a5007e007a24 */ /* 0x000fe200078e020f */
[----:B------:R-:W-:Y:S01]  /*2f20*/  @P1 LOP3.LUT R212, R212, 0x1, RZ, 0xfc, !PT ;  /* 0x00000001d4d41812 */ /* 0x000fe200078efcff */
[----:B------:R-:W-:Y:S01]  /*2f30*/  IMAD R13, R126, c[0x0][0x284], R16 ;  /* 0x0000a1007e0d7a24 */ /* 0x000fe200078e0210 */
[----:B------:R-:W-:Y:S01]  /*2f40*/  SHF.R.S32.HI R102, RZ, 0x3, R12 ;  /* 0x00000003ff667819 */ /* 0x000fe2000001140c */
[----:B------:R-:W-:Y:S01]  /*2f50*/  IMAD R104, R22, c[0x0][0x214], R83 ;  /* 0x0000850016687a24 */ /* 0x000fe200078e0253 */
[----:B------:R-:W-:Y:S01]  /*2f60*/  SHF.R.S32.HI R99, RZ, 0x3, R11 ;  /* 0x00000003ff637819 */ /* 0x000fe2000001140b */
[----:B------:R-:W-:Y:S01]  /*2f70*/  IMAD.IADD R103, R87, 0x1, R14 ;  /* 0x0000000157677824 */ /* 0x000fe200078e020e */
[----:B------:R-:W-:Y:S01]  /*2f80*/  SHF.R.S32.HI R98, RZ, 0x3, R10 ;  /* 0x00000003ff627819 */ /* 0x000fe2000001140a */
[----:B------:R-:W-:Y:S01]  /*2f90*/  IMAD.IADD R97, R81, 0x1, R13 ;  /* 0x0000000151617824 */ /* 0x000fe200078e020d */
[----:B------:R-:W-:Y:S01]  /*2fa0*/  IADD3 R96, R79, R0, RZ ;  /* 0x000000004f607210 */ /* 0x000fe20007ffe0ff */
[----:B------:R-:W-:Y:S01]  /*2fb0*/  IMAD.IADD R95, R13, 0x1, R77 ;  /* 0x000000010d5f7824 */ /* 0x000fe200078e024d */
[----:B------:R-:W-:Y:S01]  /*2fc0*/  SHF.R.S32.HI R94, RZ, 0x1f, R68 ;  /* 0x0000001fff5e7819 */ /* 0x000fe20000011444 */
[----:B------:R-:W-:Y:S01]  /*2fd0*/  IMAD.IADD R91, R0, 0x1, R75 ;  /* 0x00000001005b7824 */ /* 0x000fe200078e024b */
[----:B------:R-:W-:Y:S01]  /*2fe0*/  SHF.R.S32.HI R93, RZ, 0x1f, R67 ;  /* 0x0000001fff5d7819 */ /* 0x000fe20000011443 */
[----:B------:R-:W-:Y:S01]  /*2ff0*/  IMAD.SHL.U32 R90, R21, 0x2, RZ ;  /* 0x00000002155a7824 */ /* 0x000fe200078e00ff */
[----:B------:R-:W-:Y:S01]  /*3000*/  SHF.R.S32.HI R92, RZ, 0x1f, R66 ;  /* 0x0000001fff5c7819 */ /* 0x000fe20000011442 */
[----:B------:R-:W-:Y:S01]  /*3010*/  IMAD.SHL.U32 R88, R19, 0x2, RZ ;  /* 0x0000000213587824 */ /* 0x000fe200078e00ff */
[----:B------:R-:W-:-:S02]  /*3020*/  SHF.L.U32 R89, R20, 0x1, RZ ;  /* 0x0000000114597819 */ /* 0x000fc400000006ff */
[----:B------:R-:W-:Y:S02]  /*3030*/  @P0 LOP3.LUT R212, R212, 0x10, RZ, 0xfc, !PT ;  /* 0x00000010d4d40812 */ /* 0x000fe400078efcff */
.L_x_207:
[----:B------:R-:W-:Y:S01]  /*3040*/  IMAD.SHL.U32 R57, R53, 0x40, RZ ;  /* 0x0000004035397824 */ /* 0x000fe200078e00ff */
[----:B------:R-:W-:Y:S04]  /*3050*/  DEPBAR.LE SB0, 0x0 ;  /* 0x000080000000791a */ /* 0x000fe80000000000 */
[----:B-1----:R-:W-:Y:S01]  /*3060*/  IMAD.IADD R2, R121, 0x1, R57 ;  /* 0x0000000179027824 */ /* 0x002fe200078e0239 */
[----:B------:R-:W-:Y:S01]  /*3070*/  ISETP.NE.AND P1, PT, R123, 0x1, PT ;  /* 0x000000017b00780c */ /* 0x000fe20003f25270 */
[----:B------:R-:W-:Y:S01]  /*3080*/  IMAD.MOV.U32 R54, RZ, RZ, RZ ;  /* 0x000000ffff367224 */ /* 0x000fe200078e00ff */
[----:B------:R-:W-:Y:S01]  /*3090*/  WARPSYNC 0xffffffff ;  /* 0xffffffff00007948 */ /* 0x000fe20003800000 */
[----:B------:R-:W-:Y:S01]  /*30a0*/  IMAD.IADD R0, R110, 0x1, R2 ;  /* 0x000000016e007824 */ /* 0x000fe200078e0202 */
[----:B------:R-:W-:Y:S01]  /*30b0*/  ISETP.GE.AND P0, PT, R2, R60, PT ;  /* 0x0000003c0200720c */ /* 0x000fe20003f06270 */
[----:B------:R-:W-:Y:S01]  /*30c0*/  BSSY B1, `(.L_x_183) ;  /* 0x00003e1000017945 */ /* 0x000fe20003800000 */
[----:B------:R-:W-:Y:S01]  /*30d0*/  ISETP.GE.AND P2, PT, R122, 0x1, PT ;  /* 0x000000017a00780c */ /* 0x000fe20003f46270 */
[----:B------:R-:W-:Y:S01]  /*30e0*/  IMAD.MOV.U32 R2, RZ, RZ, R0 ;  /* 0x000000ffff027224 */ /* 0x000fe200078e0000 */
[----:B------:R-:W-:Y:S05]  /*30f0*/  ISETP.GT.OR P0, PT, R121, 0x3f, P0 ;  /* 0x0000003f7900780c */ /* 0x000fea0000704670 */
        /* <DEDUP_REMOVED lines=11> */
[----:B------:R-:W-:Y:S01]  /*31b0*/  IMAD R0, R58, c[0x0][0x1e0], RZ ;  /* 0x000078003a007a24 */ /* 0x000fe200078e02ff */
[----:B------:R-:W-:Y:S03]  /*31c0*/  BAR.SYNC.DEFER_BLOCKING 0x0 ;  /* 0x0000000000007b1d */ /* 0x000fe60000010000 */
        /* <DEDUP_REMOVED lines=9> */
[----:B----4-:R-:W-:Y:S01]  /*3260*/  LEA.HI.X R46, R0, c[0x0][0x1cc], R2, 0x1, P0 ;  /* 0x00007300002e7a11 */ /* 0x010fe200000f0c02 */
[----:B------:R-:W-:-:S05]  /*3270*/  @!P2 BRA `(.L_x_184) ;  /* 0x000039e00000a947 */ /* 0x000fca0003800000 */
[-C--:B------:R-:W-:Y:S01]  /*3280*/  IMAD R3, R117, R53.reuse, RZ ;  /* 0x0000003575037224 */ /* 0x080fe200078e02ff */
[----:B------:R-:W-:Y:S01]  /*3290*/  ISETP.NE.AND P0, PT, RZ, UR5, PT ;  /* 0x00000005ff007c0c */ /* 0x000fe2000bf05270 */
[----:B------:R-:W-:Y:S01]  /*32a0*/  IMAD R2, R118, R53, RZ ;  /* 0x0000003576027224 */ /* 0x000fe200078e02ff */
[----:B------:R-:W-:Y:S01]  /*32b0*/  SHF.R.S32.HI R0, RZ, 0x1f, R53 ;  /* 0x0000001fff007819 */ /* 0x000fe20000011435 */
[----:B------:R-:W-:Y:S01]  /*32c0*/  IMAD.WIDE.U32 R26, R53, UR6, RZ ;  /* 0x00000006351a7c25 */ /* 0x000fe2000f8e00ff */
[----:B------:R-:W-:Y:S03]  /*32d0*/  IADD3 R4, -R57, R60, RZ ;  /* 0x0000003c39047210 */ /* 0x000fe60007ffe1ff */
[----:B------:R-:W-:Y:S01]  /*32e0*/  IMAD R3, R0, UR6, R3 ;  /* 0x0000000600037c24 */ /* 0x000fe2000f8e0203 */
[----:B------:R-:W-:Y:S01]  /*32f0*/  IMNMX R56, R4, 0x40, PT ;  /* 0x0000004004387817 */ /* 0x000fe20003800200 */
[----:B------:R-:W-:Y:S02]  /*3300*/  IMAD R2, R0, UR7, R2 ;  /* 0x0000000700027c24 */ /* 0x000fe4000f8e0202 */
[----:B------:R-:W-:Y:S01]  /*3310*/  IMAD.WIDE.U32 R44, R53, UR7, RZ ;  /* 0x00000007352c7c25 */ /* 0x000fe2000f8e00ff */
[----:B------:R-:W-:Y:S04]  /*3320*/  IADD3 R47, R27, R3, RZ ;  /* 0x000000031b2f7210 */ /* 0x000fe80007ffe0ff */
[----:B------:R-:W-:Y:S01]  /*3330*/  IADD3 R49, R45, R2, RZ ;  /* 0x000000022d317210 */ /* 0x000fe20007ffe0ff */
[----:B------:R-:W-:-:S05]  /*3340*/  @!P0 BRA `(.L_x_185) ;  /* 0x00001c7000008947 */ /* 0x000fca0003800000 */
[----:B------:R-:W-:Y:S01]  /*3350*/  ISETP.GE.AND P1, PT, R209, R56, PT ;  /* 0x00000038d100720c */ /* 0x000fe20003f26270 */
[----:B------:R-:W-:Y:S01]  /*3360*/  BSSY B0, `(.L_x_186) ;  /* 0x000003a000007945 */ /* 0x000fe20003800000 */
        /* <DEDUP_REMOVED lines=12> */
[----:B------:R-:W-:-:S05]  /*3430*/  @P1 BRA `(.L_x_187) ;  /* 0x000002c000001947 */ /* 0x000fca0003800000 */
[----:B------:R-:W-:Y:S01]  /*3440*/  IADD3 R0, P0, R80, R26, RZ ;  /* 0x0000001a50007210 */ /* 0x000fe20007f1e0ff */
[----:B------:R-:W-:Y:S01]  /*3450*/  CS2R R10, SRZ ;  /* 0x00000000000a7805 */ /* 0x000fe2000001ff00 */
[----:B------:R-:W-:Y:S01]  /*3460*/  CS2R R8, SRZ ;  /* 0x0000000000087805 */ /* 0x000fe2000001ff00 */
[----:B------:R-:W-:Y:S01]  /*3470*/  CS2R R28, SRZ ;  /* 0x00000000001c7805 */ /* 0x000fe2000001ff00 */
[----:B------:R-:W-:Y:S01]  /*3480*/  CS2R R12, SRZ ;  /* 0x00000000000c7805 */ /* 0x000fe2000001ff00 */
[----:B------:R-:W-:Y:S01]  /*3490*/  IMAD.X R3, R47, 0x1, R97, P0 ;  /* 0x000000012f037824 */ /* 0x000fe200000e0661 */
[----:B------:R-:W-:Y:S01]  /*34a0*/  IADD3 R2, P0, R78, R44, RZ ;  /* 0x0000002c4e027210 */ /* 0x000fe20007f1e0ff */
[----:B------:R-:W-:Y:S01]  /*34b0*/  CS2R R30, SRZ ;  /* 0x00000000001e7805 */ /* 0x000fe2000001ff00 */
[----:B------:R-:W-:Y:S01]  /*34c0*/  CS2R R14, SRZ ;  /* 0x00000000000e7805 */ /* 0x000fe2000001ff00 */
[----:B------:R-:W-:Y:S01]  /*34d0*/  CS2R R32, SRZ ;  /* 0x0000000000207805 */ /* 0x000fe2000001ff00 */
[----:B------:R-:W-:Y:S01]  /*34e0*/  CS2R R16, SRZ ;  /* 0x0000000000107805 */ /* 0x000fe2000001ff00 */
[----:B------:R-:W-:Y:S01]  /*34f0*/  IMAD.X R5, R49, 0x1, R96, P0 ;  /* 0x0000000131057824 */ /* 0x000fe200000e0660 */
[C---:B------:R-:W-:Y:S01]  /*3500*/  LEA R6, P0, R0.reuse, c[0x0][0x270], 0x1 ;  /* 0x00009c0000067a11 */ /* 0x040fe200078008ff */
[----:B------:R-:W-:Y:S01]  /*3510*/  CS2R R34, SRZ ;  /* 0x0000000000227805 */ /* 0x000fe2000001ff00 */
[----:B------:R-:W-:Y:S01]  /*3520*/  CS2R R18, SRZ ;  /* 0x0000000000127805 */ /* 0x000fe2000001ff00 */
[----:B------:R-:W-:Y:S01]  /*3530*/  CS2R R38, SRZ ;  /* 0x0000000000267805 */ /* 0x000fe2000001ff00 */
[----:B------:R-:W-:Y:S02]  /*3540*/  LEA.HI.X R7, R0, c[0x0][0x274], R3, 0x1, P0 ;  /* 0x00009d0000077a11 */ /* 0x000fe400000f0c03 */
[C---:B------:R-:W-:Y:S04]  /*3550*/  LEA R4, P0, R2.reuse, c[0x0][0x288], 0x1 ;  /* 0x0000a20002047a11 */ /* 0x040fe800078008ff */
[----:B------:R-:W-:Y:S02]  /*3560*/  LEA.HI.X R5, R2, c[0x0][0x28c], R5, 0x1, P0 ;  /* 0x0000a30002057a11 */ /* 0x000fe400000f0c05 */
[----:B------:R-:W-:Y:S01]  /*3570*/  ISETP.GE.AND P0, PT, R106, c[0x0][0x27c], PT ;  /* 0x00009f006a007a0c */ /* 0x000fe20003f06270 */
[----:B------:R-:W-:Y:S11]  /*3580*/  CS2R R2, SRZ ;  /* 0x0000000000027805 */ /* 0x000ff6000001ff00 */
[----:B------:R-:W-:Y:S01]  /*3590*/  @!UPT UIADD3 URZ, URZ, URZ, URZ ;  /* 0x0000003f3f3ff290 */ /* 0x000fe2000fffe03f */
[----:B------:R1:W5:Y:S04]  /*35a0*/  @!P0 LDG.E.64 R2, [R6.64] ;  /* 0x0000000a06028981 */ /* 0x000368000c1e1b00 */
[----:B------:R1:W5:Y:S01]  /*35b0*/  @!P0 LDG.E.64 R10, [R4.64] ;  /* 0x0000000a040a8981 */ /* 0x000362000c1e1b00 */
[----:B------:R-:W-:Y:S11]  /*35c0*/  ISETP.GE.AND P0, PT, R143, c[0x0][0x27c], PT ;  /* 0x00009f008f007a0c */ /* 0x000ff60003f06270 */
[----:B------:R-:W-:Y:S02]  /*35d0*/  @!UPT UIADD3 URZ, URZ, URZ, URZ ;  /* 0x0000003f3f3ff290 */ /* 0x000fe4000fffe03f */
[----:B------:R1:W5:Y:S04]  /*35e0*/  @!P0 LDG.E.64 R8, [R6.64+0x20] ;  /* 0x0000200a06088981 */ /* 0x000368000c1e1b00 */
[----:B------:R1:W5:Y:S01]  /*35f0*/  @!P0 LDG.E.64 R28, [R4.64+0x20] ;  /* 0x0000200a041c8981 */ /* 0x000362000c1e1b00 */
        /* <DEDUP_REMOVED lines=15> */
[----:B------:R1:W5:Y:S02]  /*36f0*/  @!P0 LDG.E.64 R38, [R4.64+0xa0] ;  /* 0x0000a00a04268981 */ /* 0x000364000c1e1b00 */
.L_x_187:
[----:B------:R-:W-:Y:S05]  /*3700*/  BSYNC B0 ;  /* 0x0000000000007941 */ /* 0x000fea0003800000 */
.L_x_186:
[----:B------:R2:W3:Y:S04]  /*3710*/  SHFL.IDX PT, R47, R46, RZ, 0x1c1f ;  /* 0x001c1fff2e2f7589 */ /* 0x0004e800000e0000 */
[----:B------:R2:W4:Y:S01]  /*3720*/  SHFL.IDX PT, R46, R48, RZ, 0x1c1f ;  /* 0x001c1fff302e7589 */ /* 0x00052200000e0000 */
[----:B------:R-:W-:-:S05]  /*3730*/  @P1 BRA `(.L_x_188) ;  /* 0x0000379000001947 */ /* 0x000fca0003800000 */
[----:B------:R-:W-:Y:S01]  /*3740*/  ISETP.GE.AND P0, PT, R100, c[0x0][0x1d4], PT ;  /* 0x0000750064007a0c */ /* 0x000fe20003f06270 */
[----:B-1---5:R-:W-:Y:S01]  /*3750*/  IMAD.MOV.U32 R4, RZ, RZ, R16 ;  /* 0x000000ffff047224 */ /* 0x022fe200078e0010 */
[----:B------:R-:W-:Y:S01]  /*3760*/  BSSY B0, `(.L_x_189) ;  /* 0x000005b000007945 */ /* 0x000fe20003800000 */
[----:B------:R-:W-:Y:S02]  /*3770*/  IMAD.MOV.U32 R0, RZ, RZ, R17 ;  /* 0x000000ffff007224 */ /* 0x000fe400078e0011 */
[----:B------:R-:W-:Y:S02]  /*3780*/  IMAD.MOV.U32 R6, RZ, RZ, R18 ;  /* 0x000000ffff067224 */ /* 0x000fe400078e0012 */
[----:B------:R-:W-:Y:S01]  /*3790*/  IMAD.MOV.U32 R5, RZ, RZ, R19 ;  /* 0x000000ffff057224 */ /* 0x000fe200078e0013 */
[----:B------:R-:W-:Y:S01]  /*37a0*/  PRMT R23, R0, 0x5410, R4 ;  /* 0x0000541000177816 */ /* 0x000fe20000000004 */
[----:B------:R-:W-:Y:S02]  /*37b0*/  IMAD.MOV.U32 R4, RZ, RZ, R12 ;  /* 0x000000ffff047224 */ /* 0x000fe400078e000c */
[----:B------:R-:W-:Y:S01]  /*37c0*/  IMAD.MOV.U32 R0, RZ, RZ, R13 ;  /* 0x000000ffff007224 */ /* 0x000fe200078e000d */
[----:B------:R-:W-:Y:S01]  /*37d0*/  PRMT R26, R5, 0x5410, R6 ;  /* 0x00005410051a7816 */ /* 0x000fe20000000006 */
[----:B------:R-:W-:Y:S01]  /*37e0*/  IMAD.MOV.U32 R6, RZ, RZ, R14 ;  /* 0x000000ffff067224 */ /* 0x000fe200078e000e */
[----:B------:R-:W-:Y:S02]  /*37f0*/  MOV R5, R15 ;  /* 0x0000000f00057202 */ /* 0x000fe40000000f00 */
[----:B------:R-:W-:Y:S01]  /*3800*/  PRMT R21, R4, 0x5410, R0 ;  /* 0x0000541004157816 */ /* 0x000fe20000000000 */
[----:B------:R-:W-:Y:S01]  /*3810*/  IMAD.MOV.U32 R4, RZ, RZ, R8 ;  /* 0x000000ffff047224 */ /* 0x000fe200078e0008 */
[----:B------:R-:W-:Y:S02]  /*3820*/  MOV R0, R9 ;  /* 0x0000000900007202 */ /* 0x000fe40000000f00 */
[----:B------:R-:W-:Y:S01]  /*3830*/  PRMT R22, R5, 0x5410, R6 ;  /* 0x0000541005167816 */ /* 0x000fe20000000006 */
[----:B------:R-:W-:Y:S01]  /*3840*/  IMAD.MOV.U32 R6, RZ, RZ, R38 ;  /* 0x000000ffff067224 */ /* 0x000fe200078e0026 */
[----:B------:R-:W-:Y:S01]  /*3850*/  PRMT R20, R0, 0x5410, R4 ;  /* 0x0000541000147816 */ /* 0x000fe20000000004 */
[----:B------:R-:W-:Y:S01]  /*3860*/  IMAD.MOV.U32 R4, RZ, RZ, R34 ;  /* 0x000000ffff047224 */ /* 0x000fe200078e0022 */
[----:B------:R-:W-:Y:S01]  /*3870*/  MOV R0, R35 ;  /* 0x0000002300007202 */ /* 0x000fe20000000f00 */
[----:B------:R-:W-:Y:S03]  /*3880*/  IMAD.MOV.U32 R5, RZ, RZ, R39 ;  /* 0x000000ffff057224 */ /* 0x000fe600078e0027 */
[----:B------:R-:W-:Y:S01]  /*3890*/  PRMT R43, R4, 0x5410, R0 ;  /* 0x00005410042b7816 */ /* 0x000fe20000000000 */
[----:B------:R-:W-:Y:S01]  /*38a0*/  IMAD.MOV.U32 R0, RZ, RZ, R32 ;  /* 0x000000ffff007224 */ /* 0x000fe200078e0020 */
[----:B------:R-:W-:Y:S04]  /*38b0*/  PRMT R44, R6, 0x5410, R5 ;  /* 0x00005410062c7816 */ /* 0x000fe80000000005 */
[----:B------:R-:W-:Y:S01]  /*38c0*/  PRMT R42, R0, 0x7610, R42 ;  /* 0x00007610002a7816 */ /* 0x000fe2000000002a */
[----:B------:R-:W-:Y:S05]  /*38d0*/  IMAD.MOV.U32 R0, RZ, RZ, R33 ;  /* 0x000000ffff007224 */ /* 0x000fea00078e0021 */
[----:B------:R-:W-:Y:S01]  /*38e0*/  PRMT R42, R42, 0x5410, R0 ;  /* 0x000054102a2a7816 */ /* 0x000fe20000000000 */
[----:B------:R-:W-:Y:S05]  /*38f0*/  IMAD.MOV.U32 R0, RZ, RZ, R30 ;  /* 0x000000ffff007224 */ /* 0x000fea00078e001e */
[----:B------:R-:W-:Y:S02]  /*3900*/  PRMT R41, R0, 0x7610, R41 ;  /* 0x0000761000297816 */ /* 0x000fe40000000029 */
[----:B------:R-:W-:Y:S04]  /*3910*/  MOV R0, R31 ;  /* 0x0000001f00007202 */ /* 0x000fe80000000f00 */
[----:B------:R-:W-:Y:S01]  /*3920*/  PRMT R41, R41, 0x5410, R0 ;  /* 0x0000541029297816 */ /* 0x000fe20000000000 */
[----:B------:R-:W-:Y:S05]  /*3930*/  IMAD.MOV.U32 R0, RZ, RZ, R28 ;  /* 0x000000ffff007224 */ /* 0x000fea00078e001c */
[----:B------:R-:W-:Y:S01]  /*3940*/  PRMT R40, R0, 0x7610, R40 ;  /* 0x0000761000287816 */ /* 0x000fe20000000028 */
[----:B------:R-:W-:Y:S05]  /*3950*/  IMAD.MOV.U32 R0, RZ, RZ, R29 ;  /* 0x000000ffff007224 */ /* 0x000fea00078e001d */
[----:B------:R-:W-:Y:S01]  /*3960*/  PRMT R40, R40, 0x5410, R0 ;  /* 0x0000541028287816 */ /* 0x000fe20000000000 */
[----:B------:R-:W-:-:S05]  /*3970*/  @P0 BRA `(.L_x_190) ;  /* 0x0000039000000947 */ /* 0x000fca0003800000 */
[----:B------:R-:W-:Y:S01]  /*3980*/  ISETP.GE.AND P0, PT, R106, c[0x0][0x27c], PT ;  /* 0x00009f006a007a0c */ /* 0x000fe20003f06270 */
[----:B------:R-:W-:Y:S01]  /*3990*/  IMAD.MOV.U32 R4, RZ, RZ, R10 ;  /* 0x000000ffff047224 */ /* 0x000fe200078e000a */
[----:B------:R-:W-:Y:S01]  /*39a0*/  MOV R36, R11 ;  /* 0x0000000b00247202 */ /* 0x000fe20000000f00 */
[----:B------:R-:W-:Y:S10]  /*39b0*/  IMAD.MOV.U32 R0, RZ, RZ, R2 ;  /* 0x000000ffff007224 */ /* 0x000ff400078e0002 */
[----:B------:R-:W-:Y:S01]  /*39c0*/  @!P0 SHF.R.U64 R5, R10, 0x10, R11 ;  /* 0x000000100a058819 */ /* 0x000fe2000000120b */
[--C-:B------:R-:W-:Y:S01]  /*39d0*/  IMAD.MOV.U32 R10, RZ, RZ, R3.reuse ;  /* 0x000000ffff0a7224 */ /* 0x100fe200078e0003 */
[----:B------:R-:W-:Y:S02]  /*39e0*/  @!P0 SHF.R.U64 R2, R2, 0x10, R3 ;  /* 0x0000001002028819 */ /* 0x000fe40000001203 */
[----:B------:R-:W-:Y:S02]  /*39f0*/  @!P0 PRMT R37, R4, 0x5410, R5 ;  /* 0x0000541004258816 */ /* 0x000fe40000000005 */
[----:B------:R-:W-:Y:S01]  /*3a00*/  @!P0 SHF.R.U32.HI R27, RZ, 0x10, R11 ;  /* 0x00000010ff1b8819 */ /* 0x000fe2000001160b */
[----:B------:R-:W1:Y:S01]  /*3a10*/  LDS.128 R4, [R201+0x6000] ;  /* 0x00600000c9047984 */ /* 0x000e620000000c00 */
[----:B------:R-:W-:Y:S02]  /*3a20*/  @!P0 PRMT R11, R0, 0x5410, R2 ;  /* 0x00005410000b8816 */ /* 0x000fe40000000002 */
[----:B------:R-:W-:Y:S02]  /*3a30*/  @!P0 SHF.R.U32.HI R3, RZ, 0x10, R3 ;  /* 0x00000010ff038819 */ /* 0x000fe40000011603 */
[----:B------:R-:W-:Y:S01]  /*3a40*/  @!P0 PRMT R36, R36, 0x5410, R27 ;  /* 0x0000541024248816 */ /* 0x000fe2000000001b */
[----:B------:R-:W-:Y:S01]  /*3a50*/  @!P0 IMAD.U32 R2, R11, 0x10000, RZ ;  /* 0x000100000b028824 */ /* 0x000fe200078e00ff */
[----:B------:R-:W-:Y:S01]  /*3a60*/  @!P0 PRMT R3, R10, 0x5410, R3 ;  /* 0x000054100a038816 */ /* 0x000fe20000000003 */
[----:B------:R-:W-:Y:S01]  /*3a70*/  @!P0 IMAD.U32 R10, R37, 0x10000, RZ ;  /* 0x00010000250a8824 */ /* 0x000fe200078e00ff */
[C---:B-1----:R-:W-:Y:S02]  /*3a80*/  @!P0 LOP3.LUT R0, R4.reuse, 0xffff0000, RZ, 0xc0, !PT ;  /* 0xffff000004008812 */ /* 0x042fe400078ec0ff */
[----:B------:R-:W-:Y:S03]  /*3a90*/  @!P0 SHF.L.U32 R27, R4, 0x10, RZ ;  /* 0x00000010041b8819 */ /* 0x000fe600000006ff */
[C---:B------:R-:W-:Y:S02]  /*3aa0*/  @!P0 FMUL.FTZ R45, R0.reuse, R10 ;  /* 0x0000000a002d8220 */ /* 0x040fe40000410000 */
[-C--:B------:R-:W-:Y:S02]  /*3ab0*/  @!P0 FMUL.FTZ R0, R0, R2.reuse ;  /* 0x0000000200008220 */ /* 0x080fe40000410000 */
[----:B------:R-:W-:Y:S01]  /*3ac0*/  @!P0 FFMA.FTZ R45, R27, R2, -R45 ;  /* 0x000000021b2d8223 */ /* 0x000fe2000001082d */
[----:B------:R-:W-:Y:S01]  /*3ad0*/  @!P0 LOP3.LUT R2, R11, 0xffff0000, RZ, 0xc0, !PT ;  /* 0xffff00000b028812 */ /* 0x000fe200078ec0ff */
[----:B------:R-:W-:Y:S01]  /*3ae0*/  @!P0 FFMA.FTZ R0, R10, R27, R0 ;  /* 0x0000001b0a008223 */ /* 0x000fe20000010000 */
[----:B------:R-:W-:Y:S01]  /*3af0*/  @!P0 LOP3.LUT R10, R37, 0xffff0000, RZ, 0xc0, !PT ;  /* 0xffff0000250a8812 */ /* 0x000fe200078ec0ff */
[C---:B------:R-:W-:Y:S03]  /*3b00*/  @!P0 IMAD.U32 R27, R5.reuse, 0x10000, RZ ;  /* 0x00010000051b8824 */ /* 0x040fe600078e00ff */
[----:B------:R-:W-:Y:S02]  /*3b10*/  @!P0 F2FP.BF16.PACK_AB R45, R0, R45 ;  /* 0x0000002d002d823e */ /* 0x000fe400000010ff */
[----:B------:R-:W-:Y:S03]  /*3b20*/  @!P0 LOP3.LUT R0, R5, 0xffff0000, RZ, 0xc0, !PT ;  /* 0xffff000005008812 */ /* 0x000fe600078ec0ff */
[----:B------:R-:W-:Y:S02]  /*3b30*/  @!P0 IMAD.MOV.U32 R4, RZ, RZ, R45 ;  /* 0x000000ffff048224 */ /* 0x000fe400078e002d */
[C---:B------:R-:W-:Y:S02]  /*3b40*/  @!P0 FMUL.FTZ R11, R0.reuse, R10 ;  /* 0x0000000a000b8220 */ /* 0x040fe40000410000 */
[-C--:B------:R-:W-:Y:S02]  /*3b50*/  @!P0 FMUL.FTZ R0, R0, R2.reuse ;  /* 0x0000000200008220 */ /* 0x080fe40000410000 */
[----:B------:R-:W-:Y:S02]  /*3b60*/  @!P0 FFMA.FTZ R11, R27, R2, -R11 ;  /* 0x000000021b0b8223 */ /* 0x000fe4000001080b */
[----:B------:R-:W-:Y:S01]  /*3b70*/  @!P0 FFMA.FTZ R0, R10, R27, R0 ;  /* 0x0000001b0a008223 */ /* 0x000fe20000010000 */
[----:B------:R-:W-:Y:S04]  /*3b80*/  @!P0 SHF.L.U32 R10, R36, 0x10, RZ ;  /* 0x00000010240a8819 */ /* 0x000fe800000006ff */
[----:B------:R-:W-:Y:S02]  /*3b90*/  @!P0 F2FP.BF16.PACK_AB R2, R0, R11 ;  /* 0x0000000b0002823e */ /* 0x000fe400000010ff */
[C---:B------:R-:W-:Y:S02]  /*3ba0*/  @!P0 LOP3.LUT R0, R6.reuse, 0xffff0000, RZ, 0xc0, !PT ;  /* 0xffff000006008812 */ /* 0x040fe400078ec0ff */
[----:B------:R-:W-:Y:S01]  /*3bb0*/  @!P0 SHF.L.U32 R11, R6, 0x10, RZ ;  /* 0x00000010060b8819 */ /* 0x000fe200000006ff */
[----:B------:R-:W-:Y:S02]  /*3bc0*/  @!P0 IMAD.MOV.U32 R5, RZ, RZ, R2 ;  /* 0x000000ffff058224 */ /* 0x000fe400078e0002 */
[C---:B------:R-:W-:Y:S01]  /*3bd0*/  @!P0 IMAD.U32 R2, R3.reuse, 0x10000, RZ ;  /* 0x0001000003028824 */ /* 0x040fe200078e00ff */
[----:B------:R-:W-:Y:S01]  /*3be0*/  @!P0 LOP3.LUT R3, R3, 0xffff0000, RZ, 0xc0, !PT ;  /* 0xffff000003038812 */ /* 0x000fe200078ec0ff */
[C---:B------:R-:W-:Y:S02]  /*3bf0*/  @!P0 FMUL.FTZ R27, R0.reuse, R10 ;  /* 0x0000000a001b8220 */ /* 0x040fe40000410000 */
[-C--:B------:R-:W-:Y:S02]  /*3c00*/  @!P0 FMUL.FTZ R0, R0, R2.reuse ;  /* 0x0000000200008220 */ /* 0x080fe40000410000 */
[----:B------:R-:W-:Y:S01]  /*3c10*/  @!P0 FFMA.FTZ R37, R11, R2, -R27 ;  /* 0x000000020b258223 */ /* 0x000fe2000001081b */
[C---:B------:R-:W-:Y:S01]  /*3c20*/  @!P0 LOP3.LUT R2, R7.reuse, 0xffff0000, RZ, 0xc0, !PT ;  /* 0xffff000007028812 */ /* 0x040fe200078ec0ff */
[----:B------:R-:W-:Y:S01]  /*3c30*/  @!P0 FFMA.FTZ R0, R10, R11, R0 ;  /* 0x0000000b0a008223 */ /* 0x000fe20000010000 */
[----:B------:R-:W-:Y:S02]  /*3c40*/  @!P0 LOP3.LUT R10, R36, 0xffff0000, RZ, 0xc0, !PT ;  /* 0xffff0000240a8812 */ /* 0x000fe400078ec0ff */
[----:B------:R-:W-:Y:S02]  /*3c50*/  @!P0 SHF.L.U32 R11, R7, 0x10, RZ ;  /* 0x00000010070b8819 */ /* 0x000fe400000006ff */
[----:B------:R-:W-:Y:S01]  /*3c60*/  @!P0 F2FP.BF16.PACK_AB R0, R0, R37 ;  /* 0x000000250000823e */ /* 0x000fe200000010ff */
[C---:B------:R-:W-:Y:S02]  /*3c70*/  @!P0 FMUL.FTZ R27, R2.reuse, R10 ;  /* 0x0000000a021b8220 */ /* 0x040fe40000410000 */
[-C--:B------:R-:W-:Y:S02]  /*3c80*/  @!P0 FMUL.FTZ R2, R2, R3.reuse ;  /* 0x0000000302028220 */ /* 0x080fe40000410000 */
[----:B------:R-:W-:Y:S02]  /*3c90*/  @!P0 FFMA.FTZ R27, R11, R3, -R27 ;  /* 0x000000030b1b8223 */ /* 0x000fe4000001081b */
[----:B------:R-:W-:Y:S01]  /*3ca0*/  @!P0 FFMA.FTZ R2, R10, R11, R2 ;  /* 0x0000000b0a028223 */ /* 0x000fe20000010002 */
[----:B----4-:R-:W-:Y:S01]  /*3cb0*/  LEA R10, P1, R100, R46, 0x1 ;  /* 0x0000002e640a7211 */ /* 0x010fe200078208ff */
[----:B------:R-:W-:Y:S03]  /*3cc0*/  @!P0 IMAD.MOV.U32 R6, RZ, RZ, R0 ;  /* 0x000000ffff068224 */ /* 0x000fe600078e0000 */
[----:B------:R-:W-:Y:S02]  /*3cd0*/  @!P0 F2FP.BF16.PACK_AB R2, R2, R27 ;  /* 0x0000001b0202823e */ /* 0x000fe400000010ff */
[----:B---3--:R-:W-:Y:S02]  /*3ce0*/  LEA.HI.X R11, R100, R47, R101, 0x1, P1 ;  /* 0x0000002f640b7211 */ /* 0x008fe400008f0c65 */
[----:B------:R-:W-:Y:S05]  /*3cf0*/  @!P0 MOV R7, R2 ;  /* 0x0000000200078202 */ /* 0x000fea0000000f00 */
[----:B------:R1:W-:Y:S02]  /*3d00*/  ST.E.128 [R10.64], R4 ;  /* 0x000000040a007985 */ /* 0x0003e4000c101d0a */
.L_x_190:
[----:B------:R-:W-:Y:S05]  /*3d10*/  BSYNC B0 ;  /* 0x0000000000007941 */ /* 0x000fea0003800000 */
.L_x_189:
[----:B------:R-:W-:Y:S01]  /*3d20*/  ISETP.GE.AND P0, PT, R25, c[0x0][0x1d4], PT ;  /* 0x0000750019007a0c */ /* 0x000fe20003f06270 */
[----:B------:R-:W-:Y:S01]  /*3d30*/  @!UPT UIADD3 URZ, URZ, URZ, URZ ;  /* 0x0000003f3f3ff290 */ /* 0x000fe2000fffe03f */
[----:B------:R-:W-:Y:S11]  /*3d40*/  BSSY B0, `(.L_x_191) ;  /* 0x0000039000007945 */ /* 0x000ff60003800000 */
[----:B------:R-:W-:-:S05]  /*3d50*/  @P0 BRA `(.L_x_192) ;  /* 0x0000037000000947 */ /* 0x000fca0003800000 */
[----:B------:R-:W-:Y:S01]  /*3d60*/  ISETP.GE.AND P0, PT, R143, c[0x0][0x27c], PT ;  /* 0x00009f008f007a0c */ /* 0x000fe20003f06270 */
[----:B-1----:R-:W1:Y:S11]  /*3d70*/  LDS.128 R4, [R202+0x6000] ;  /* 0x00600000ca047984 */ /* 0x002e760000000c00 */
[----:B------:R-:W-:Y:S01]  /*3d80*/  @!UPT UIADD3 URZ, URZ, URZ, URZ ;  /* 0x0000003f3f3ff290 */ /* 0x000fe2000fffe03f */
[----:B------:R-:W-:Y:S02]  /*3d90*/  @!P0 SHF.R.U64 R2, R28, 0x10, R29 ;  /* 0x000000101c028819 */ /* 0x000fe4000000121d */
[--C-:B------:R-:W-:Y:S02]  /*3da0*/  @!P0 SHF.R.U64 R0, R8, 0x10, R9.reuse ;  /* 0x0000001008008819 */ /* 0x100fe40000001209 */
[----:B------:R-:W-:Y:S02]  /*3db0*/  @!P0 PRMT R11, R40, 0x5410, R2 ;  /* 0x00005410280b8816 */ /* 0x000fe40000000002 */
[C---:B------:R-:W-:Y:S02]  /*3dc0*/  @!P0 PRMT R2, R20.reuse, 0x5432, R0 ;  /* 0x0000543214028816 */ /* 0x040fe40000000000 */
[----:B------:R-:W-:Y:S01]  /*3dd0*/  @!P0 SHF.R.U32.HI R3, RZ, 0x10, R9 ;  /* 0x00000010ff038819 */ /* 0x000fe20000011609 */
[C---:B------:R-:W-:Y:S01]  /*3de0*/  @!P0 IMAD.U32 R9, R11.reuse, 0x10000, RZ ;  /* 0x000100000b098824 */ /* 0x040fe200078e00ff */
[----:B------:R-:W-:Y:S02]  /*3df0*/  @!P0 SHF.R.U32.HI R10, RZ, 0x10, R29 ;  /* 0x00000010ff0a8819 */ /* 0x000fe4000001161d */
[----:B------:R-:W-:Y:S01]  /*3e00*/  @!P0 PRMT R8, R20, 0x5410, R3 ;  /* 0x0000541014088816 */ /* 0x000fe20000000003 */
[----:B------:R-:W-:Y:S01]  /*3e10*/  @!P0 IMAD.U32 R3, R2, 0x10000, RZ ;  /* 0x0001000002038824 */ /* 0x000fe200078e00ff */
[----:B------:R-:W-:Y:S02]  /*3e20*/  @!P0 PRMT R27, R40, 0x5432, R10 ;  /* 0x00005432281b8816 */ /* 0x000fe4000000000a */
[----:B------:R-:W-:Y:S01]  /*3e30*/  @!P0 LOP3.LUT R2, R2, 0xffff0000, RZ, 0xc0, !PT ;  /* 0xffff000002028812 */ /* 0x000fe200078ec0ff */
[C---:B-1----:R-:W-:Y:S01]  /*3e40*/  @!P0 IMAD.U32 R10, R4.reuse, 0x10000, RZ ;  /* 0x00010000040a8824 */ /* 0x042fe200078e00ff */
[----:B------:R-:W-:Y:S05]  /*3e50*/  @!P0 LOP3.LUT R0, R4, 0xffff0000, RZ, 0xc0, !PT ;  /* 0xffff000004008812 */ /* 0x000fea00078ec0ff */
[C---:B------:R-:W-:Y:S02]  /*3e60*/  @!P0 FMUL.FTZ R20, R0.reuse, R9 ;  /* 0x0000000900148220 */ /* 0x040fe40000410000 */
[-C--:B------:R-:W-:Y:S02]  /*3e70*/  @!P0 FMUL.FTZ R0, R0, R3.reuse ;  /* 0x0000000300008220 */ /* 0x080fe40000410000 */
[----:B------:R-:W-:Y:S01]  /*3e80*/  @!P0 FFMA.FTZ R20, R10, R3, -R20 ;  /* 0x000000030a148223 */ /* 0x000fe20000010814 */
[----:B------:R-:W-:Y:S01]  /*3e90*/  @!P0 LOP3.LUT R3, R11, 0xffff0000, RZ, 0xc0, !PT ;  /* 0xffff00000b038812 */ /* 0x000fe200078ec0ff */
[----:B------:R-:W-:Y:S01]  /*3ea0*/  @!P0 FFMA.FTZ R0, R9, R10, R0 ;  /* 0x0000000a09008223 */ /* 0x000fe20000010000 */
[C---:B------:R-:W-:Y:S04]  /*3eb0*/  @!P0 SHF.L.U32 R9, R5.reuse, 0x10, RZ ;  /* 0x0000001005098819 */ /* 0x040fe800000006ff */
[----:B------:R-:W-:Y:S02]  /*3ec0*/  @!P0 F2FP.BF16.PACK_AB R10, R0, R20 ;  /* 0x00000014000a823e */ /* 0x000fe400000010ff */
[----:B------:R-:W-:Y:S03]  /*3ed0*/  @!P0 LOP3.LUT R0, R5, 0xffff0000, RZ, 0xc0, !PT ;  /* 0xffff000005008812 */ /* 0x000fe600078ec0ff */
[----:B------:R-:W-:Y:S02]  /*3ee0*/  @!P0 IMAD.MOV.U32 R4, RZ, RZ, R10 ;  /* 0x000000ffff048224 */ /* 0x000fe400078e000a */
[C---:B------:R-:W-:Y:S02]  /*3ef0*/  @!P0 FMUL.FTZ R11, R0.reuse, R3 ;  /* 0x00000003000b8220 */ /* 0x040fe40000410000 */
[-C--:B------:R-:W-:Y:S02]  /*3f00*/  @!P0 FMUL.FTZ R0, R0, R2.reuse ;  /* 0x0000000200008220 */ /* 0x080fe40000410000 */
[----:B------:R-:W-:Y:S02]  /*3f10*/  @!P0 FFMA.FTZ R11, R9, R2, -R11 ;  /* 0x00000002090b8223 */ /* 0x000fe4000001080b */
[----:B------:R-:W-:Y:S02]  /*3f20*/  @!P0 FFMA.FTZ R0, R3, R9, R0 ;  /* 0x0000000903008223 */ /* 0x000fe40000010000 */
[----:B------:R-:W-:Y:S02]  /*3f30*/  @!P0 IMAD.U32 R3, R27, 0x10000, RZ ;  /* 0x000100001b038824 */ /* 0x000fe400078e00ff */
[----:B------:R-:W-:Y:S01]  /*3f40*/  @!P0 IMAD.U32 R9, R6, 0x10000, RZ ;  /* 0x0001000006098824 */ /* 0x000fe200078e00ff */
[----:B------:R-:W-:Y:S02]  /*3f50*/  @!P0 F2FP.BF16.PACK_AB R2, R0, R11 ;  /* 0x0000000b0002823e */ /* 0x000fe400000010ff */
[----:B------:R-:W-:Y:S02]  /*3f60*/  @!P0 LOP3.LUT R0, R6, 0xffff0000, RZ, 0xc0, !PT ;  /* 0xffff000006008812 */ /* 0x000fe400078ec0ff */
[----:B------:R-:W-:Y:S01]  /*3f70*/  @!P0 MOV R5, R2 ;  /* 0x0000000200058202 */ /* 0x000fe20000000f00 */
[----:B------:R-:W-:Y:S02]  /*3f80*/  @!P0 IMAD.U32 R2, R8, 0x10000, RZ ;  /* 0x0001000008028824 */ /* 0x000fe400078e00ff */
[C---:B------:R-:W-:Y:S02]  /*3f90*/  @!P0 FMUL.FTZ R10, R0.reuse, R3 ;  /* 0x00000003000a8220 */ /* 0x040fe40000410000 */
[-C--:B------:R-:W-:Y:S02]  /*3fa0*/  @!P0 FMUL.FTZ R0, R0, R2.reuse ;  /* 0x0000000200008220 */ /* 0x080fe40000410000 */
[----:B------:R-:W-:Y:S01]  /*3fb0*/  @!P0 FFMA.FTZ R20, R9, R2, -R10 ;  /* 0x0000000209148223 */ /* 0x000fe2000001080a */
[----:B------:R-:W-:Y:S01]  /*3fc0*/  @!P0 LOP3.LUT R2, R7, 0xffff0000, RZ, 0xc0, !PT ;  /* 0xffff000007028812 */ /* 0x000fe200078ec0ff */
[----:B------:R-:W-:Y:S01]  /*3fd0*/  @!P0 FFMA.FTZ R0, R3, R9, R0 ;  /* 0x0000000903008223 */ /* 0x000fe20000010000 */
[----:B------:R-:W-:Y:S02]  /*3fe0*/  @!P0 LOP3.LUT R9, R27, 0xffff0000, RZ, 0xc0, !PT ;  /* 0xffff00001b098812 */ /* 0x000fe400078ec0ff */
[----:B------:R-:W-:Y:S02]  /*3ff0*/  @!P0 LOP3.LUT R3, R8, 0xffff0000, RZ, 0xc0, !PT ;  /* 0xffff000008038812 */ /* 0x000fe400078ec0ff */
[----:B------:R-:W-:Y:S01]  /*4000*/  @!P0 SHF.L.U32 R10, R7, 0x10, RZ ;  /* 0x00000010070a8819 */ /* 0x000fe200000006ff */
[----:B------:R-:W-:Y:S01]  /*4010*/  @!P0 FMUL.FTZ R8, R2, R9 ;  /* 0x0000000902088220 */ /* 0x000fe20000410000 */
[----:B------:R-:W-:Y:S01]  /*4020*/  @!P0 F2FP.BF16.PACK_AB R0, R0, R20 ;  /* 0x000000140000823e */ /* 0x000fe200000010ff */
[-C--:B------:R-:W-:Y:S02]  /*4030*/  @!P0 FMUL.FTZ R2, R2, R3.reuse ;  /* 0x0000000302028220 */ /* 0x080fe40000410000 */
[----:B------:R-:W-:Y:S02]  /*4040*/  @!P0 FFMA.FTZ R11, R10, R3, -R8 ;  /* 0x000000030a0b8223 */ /* 0x000fe40000010808 */
[----:B------:R-:W-:Y:S02]  /*4050*/  @!P0 FFMA.FTZ R2, R9, R10, R2 ;  /* 0x0000000a09028223 */ /* 0x000fe40000010002 */
[----:B------:R-:W-:Y:S02]  /*4060*/  IMAD.SHL.U32 R3, R215, 0x8, RZ ;  /* 0x00000008d7037824 */ /* 0x000fe400078e00ff */
[----:B------:R-:W-:Y:S01]  /*4070*/  @!P0 IMAD.MOV.U32 R6, RZ, RZ, R0 ;  /* 0x000000ffff068224 */ /* 0x000fe200078e0000 */
[----:B------:R-:W-:Y:S02]  /*4080*/  @!P0 F2FP.BF16.PACK_AB R2, R2, R11 ;  /* 0x0000000b0202823e */ /* 0x000fe400000010ff */
[C---:B----4-:R-:W-:Y:S02]  /*4090*/  LEA R8, P1, R3.reuse, R46, 0x1 ;  /* 0x0000002e03087211 */ /* 0x050fe400078208ff */
[----:B------:R-:W-:Y:S02]  /*40a0*/  @!P0 MOV R7, R2 ;  /* 0x0000000200078202 */ /* 0x000fe40000000f00 */
[----:B---3--:R-:W-:Y:S05]  /*40b0*/  LEA.HI.X.SX32 R9, R3, R47, 0x1, P1 ;  /* 0x0000002f03097211 */ /* 0x008fea00008f0eff */
[----:B------:R1:W-:Y:S04]  /*40c0*/  ST.E.128 [R8.64], R4 ;  /* 0x0000000408007985 */ /* 0x0003e8000c101d0a */
.L_x_192:
[----:B------:R-:W-:Y:S05]  /*40d0*/  BSYNC B0 ;  /* 0x0000000000007941 */ /* 0x000fea0003800000 */
.L_x_191:
        /* <DEDUP_REMOVED lines=8> */
[----:B------:R-:W-:Y:S02]  /*4160*/  @!P0 SHF.R.U64 R0, R12, 0x10, R13 ;  /* 0x000000100c008819 */ /* 0x000fe4000000120d */
[----:B------:R-:W-:Y:S02]  /*4170*/  @!P0 PRMT R11, R41, 0x5410, R3 ;  /* 0x00005410290b8816 */ /* 0x000fe40000000003 */
[----:B------:R-:W-:Y:S02]  /*4180*/  @!P0 PRMT R3, R21, 0x5410, R0 ;  /* 0x0000541015038816 */ /* 0x000fe40000000000 */
[----:B------:R-:W-:Y:S01]  /*4190*/  @!P0 SHF.R.U32.HI R8, RZ, 0x10, R31 ;  /* 0x00000010ff088819 */ /* 0x000fe2000001161f */
[----:B------:R-:W-:Y:S01]  /*41a0*/  @!P0 IMAD.U32 R9, R11, 0x10000, RZ ;  /* 0x000100000b098824 */ /* 0x000fe200078e00ff */
[----:B------:R-:W-:Y:S02]  /*41b0*/  @!P0 SHF.R.U32.HI R2, RZ, 0x10, R13 ;  /* 0x00000010ff028819 */ /* 0x000fe4000001160d */
[----:B------:R-:W-:Y:S02]  /*41c0*/  @!P0 PRMT R12, R41, 0x5432, R8 ;  /* 0x00005432290c8816 */ /* 0x000fe40000000008 */
[----:B------:R-:W-:Y:S01]  /*41d0*/  @!P0 PRMT R8, R21, 0x5432, R2 ;  /* 0x0000543215088816 */ /* 0x000fe20000000002 */
[C---:B------:R-:W-:Y:S01]  /*41e0*/  @!P0 IMAD.U32 R2, R3.reuse, 0x10000, RZ ;  /* 0x0001000003028824 */ /* 0x040fe200078e00ff */
        /* <DEDUP_REMOVED lines=8> */
[----:B------:R-:W-:Y:S02]  /*4270*/  @!P0 LOP3.LUT R9, R11, 0xffff0000, RZ, 0xc0, !PT ;  /* 0xffff00000b098812 */ /* 0x000fe400078ec0ff */
[----:B------:R-:W-:Y:S03]  /*4280*/  @!P0 SHF.L.U32 R10, R5, 0x10, RZ ;  /* 0x00000010050a8819 */ /* 0x000fe600000006ff */
[C---:B------:R-:W-:Y:S02]  /*4290*/  @!P0 FMUL.FTZ R11, R2.reuse, R9 ;  /* 0x00000009020b8220 */ /* 0x040fe40000410000 */
[-C--:B------:R-:W-:Y:S02]  /*42a0*/  @!P0 FMUL.FTZ R2, R2, R3.reuse ;  /* 0x0000000302028220 */ /* 0x080fe40000410000 */
[----:B------:R-:W-:Y:S02]  /*42b0*/  @!P0 FFMA.FTZ R11, R10, R3, -R11 ;  /* 0x000000030a0b8223 */ /* 0x000fe4000001080b */
[----:B------:R-:W-:Y:S01]  /*42c0*/  @!P0 FFMA.FTZ R2, R9, R10, R2 ;  /* 0x0000000a09028223 */ /* 0x000fe20000010002 */
[----:B------:R-:W-:Y:S01]  /*42d0*/  @!P0 F2FP.BF16.PACK_AB R10, R0, R13 ;  /* 0x0000000d000a823e */ /* 0x000fe200000010ff */
[----:B------:R-:W-:Y:S01]  /*42e0*/  @!P0 IMAD.U32 R9, R12, 0x10000, RZ ;  /* 0x000100000c098824 */ /* 0x000fe200078e00ff */
[----:B------:R-:W-:Y:S01]  /*42f0*/  @!P0 LOP3.LUT R0, R6, 0xffff0000, RZ, 0xc0, !PT ;  /* 0xffff000006008812 */ /* 0x000fe200078ec0ff */
[----:B------:R-:W-:Y:S01]  /*4300*/  @!P0 IMAD.U32 R3, R8, 0x10000, RZ ;  /* 0x0001000008038824 */ /* 0x000fe200078e00ff */
[----:B------:R-:W-:Y:S02]  /*4310*/  @!P0 F2FP.BF16.PACK_AB R2, R2, R11 ;  /* 0x0000000b0202823e */ /* 0x000fe400000010ff */
[----:B------:R-:W-:Y:S01]  /*4320*/  @!P0 MOV R4, R10 ;  /* 0x0000000a00048202 */ /* 0x000fe20000000f00 */
[----:B------:R-:W-:Y:S01]  /*4330*/  @!P0 IMAD.U32 R10, R6, 0x10000, RZ ;  /* 0x00010000060a8824 */ /* 0x000fe200078e00ff */
[----:B------:R-:W-:Y:S01]  /*4340*/  @!P0 LOP3.LUT R11, R12, 0xffff0000, RZ, 0xc0, !PT ;  /* 0xffff00000c0b8812 */ /* 0x000fe200078ec0ff */
[C---:B------:R-:W-:Y:S02]  /*4350*/  @!P0 FMUL.FTZ R13, R0.reuse, R9 ;  /* 0x00000009000d8220 */ /* 0x040fe40000410000 */
[----:B------:R-:W-:Y:S01]  /*4360*/  @!P0 IMAD.MOV.U32 R5, RZ, RZ, R2 ;  /* 0x000000ffff058224 */ /* 0x000fe200078e0002 */
[----:B------:R-:W-:Y:S01]  /*4370*/  @!P0 LOP3.LUT R2, R7, 0xffff0000, RZ, 0xc0, !PT ;  /* 0xffff000007028812 */ /* 0x000fe200078ec0ff */
[-C--:B------:R-:W-:Y:S02]  /*4380*/  @!P0 FMUL.FTZ R0, R0, R3.reuse ;  /* 0x0000000300008220 */ /* 0x080fe40000410000 */
[----:B------:R-:W-:Y:S01]  /*4390*/  @!P0 FFMA.FTZ R20, R10, R3, -R13 ;  /* 0x000000030a148223 */ /* 0x000fe2000001080d */
[----:B------:R-:W-:Y:S01]  /*43a0*/  @!P0 LOP3.LUT R3, R8, 0xffff0000, RZ, 0xc0, !PT ;  /* 0xffff000008038812 */ /* 0x000fe200078ec0ff */
[----:B------:R-:W-:Y:S01]  /*43b0*/  @!P0 FFMA.FTZ R0, R9, R10, R0 ;  /* 0x0000000a09008223 */ /* 0x000fe20000010000 */
[----:B------:R-:W-:Y:S01]  /*43c0*/  @!P0 SHF.L.U32 R8, R7, 0x10, RZ ;  /* 0x0000001007088819 */ /* 0x000fe200000006ff */
[C---:B------:R-:W-:Y:S01]  /*43d0*/  @!P0 FMUL.FTZ R10, R2.reuse, R11 ;  /* 0x0000000b020a8220 */ /* 0x040fe20000410000 */
[----:B---3--:R-:W-:Y:S01]  /*43e0*/  MOV R13, R47 ;  /* 0x0000002f000d7202 */ /* 0x008fe20000000f00 */
[-C--:B------:R-:W-:Y:S01]  /*43f0*/  @!P0 FMUL.FTZ R2, R2, R3.reuse ;  /* 0x0000000302028220 */ /* 0x080fe20000410000 */
[----:B------:R-:W-:Y:S01]  /*4400*/  @!P0 F2FP.BF16.PACK_AB R0, R0, R20 ;  /* 0x000000140000823e */ /* 0x000fe200000010ff */
[----:B------:R-:W-:Y:S02]  /*4410*/  IMAD.SHL.U32 R9, R214, 0x8, RZ ;  /* 0x00000008d6097824 */ /* 0x000fe400078e00ff */
[----:B----4-:R-:W-:Y:S02]  /*4420*/  IMAD.MOV.U32 R12, RZ, RZ, R46 ;  /* 0x000000ffff0c7224 */ /* 0x010fe400078e002e */
[----:B------:R-:W-:Y:S02]  /*4430*/  @!P0 FFMA.FTZ R10, R8, R3, -R10 ;  /* 0x00000003080a8223 */ /* 0x000fe4000001080a */
[----:B------:R-:W-:Y:S01]  /*4440*/  @!P0 FFMA.FTZ R2, R11, R8, R2 ;  /* 0x000000080b028223 */ /* 0x000fe20000010002 */
[C---:B------:R-:W-:Y:S01]  /*4450*/  LEA R12, P1, R9.reuse, R12, 0x1 ;  /* 0x0000000c090c7211 */ /* 0x040fe200078208ff */
[----:B------:R-:W-:Y:S03]  /*4460*/  @!P0 IMAD.MOV.U32 R6, RZ, RZ, R0 ;  /* 0x000000ffff068224 */ /* 0x000fe600078e0000 */
[----:B------:R-:W-:Y:S02]  /*4470*/  @!P0 F2FP.BF16.PACK_AB R2, R2, R10 ;  /* 0x0000000a0202823e */ /* 0x000fe400000010ff */
[----:B------:R-:W-:Y:S02]  /*4480*/  LEA.HI.X.SX32 R13, R9, R13, 0x1, P1 ;  /* 0x0000000d090d7211 */ /* 0x000fe400008f0eff */
[----:B------:R-:W-:Y:S05]  /*4490*/  @!P0 MOV R7, R2 ;  /* 0x0000000200078202 */ /* 0x000fea0000000f00 */
[----:B------:R1:W-:Y:S02]  /*44a0*/  ST.E.128 [R12.64], R4 ;  /* 0x000000040c007985 */ /* 0x0003e4000c101d0a */
.L_x_194:
[----:B------:R-:W-:Y:S05]  /*44b0*/  BSYNC B0 ;  /* 0x0000000000007941 */ /* 0x000fea0003800000 */
.L_x_193:
[----:B------:R-:W-:Y:S01]  /*44c0*/  ISETP.GE.AND P0, PT, R205, c[0x0][0x1d4], PT ;  /* 0x00007500cd007a0c */ /* 0x000fe20003f06270 */
[----:B------:R-:W-:Y:S01]  /*44d0*/  @!UPT UIADD3 URZ, URZ, URZ, URZ ;  /* 0x0000003f3f3ff290 */ /* 0x000fe2000fffe03f */
[----:B------:R-:W-:Y:S11]  /*44e0*/  BSSY B0, `(.L_x_195) ;  /* 0x0000038000007945 */ /* 0x000ff60003800000 */
[----:B------:R-:W-:-:S05]  /*44f0*/  @P0 BRA `(.L_x_196) ;  /* 0x0000036000000947 */ /* 0x000fca0003800000 */
[C---:B----4-:R-:W-:Y:S01]  /*4500*/  LEA R20, P0, R205.reuse, R46, 0x1 ;  /* 0x0000002ecd147211 */ /* 0x050fe200078008ff */
[----:B-1----:R-:W1:Y:S03]  /*4510*/  LDS.128 R8, [R202+0x8000] ;  /* 0x00800000ca087984 */ /* 0x002e660000000c00 */
[----:B---3--:R-:W-:Y:S02]  /*4520*/  LEA.HI.X R21, R205, R47, R222, 0x1, P0 ;  /* 0x0000002fcd157211 */ /* 0x008fe400000f0cde */
[----:B------:R-:W-:Y:S11]  /*4530*/  ISETP.GE.AND P0, PT, R142, c[0x0][0x27c], PT ;  /* 0x00009f008e007a0c */ /* 0x000ff60003f06270 */
[----:B------:R-:W-:Y:S02]  /*4540*/  @!UPT UIADD3 URZ, URZ, URZ, URZ ;  /* 0x0000003f3f3ff290 */ /* 0x000fe4000fffe03f */
[----:B------:R-:W-:Y:S02]  /*4550*/  @!P0 SHF.R.U64 R0, R14, 0x10, R15 ;  /* 0x000000100e008819 */ /* 0x000fe4000000120f */
[----:B------:R-:W-:Y:S02]  /*4560*/  @!P0 SHF.R.U64 R3, R32, 0x10, R33 ;  /* 0x0000001020038819 */ /* 0x000fe40000001221 */
[----:B------:R-:W-:Y:S02]  /*4570*/  @!P0 SHF.R.U32.HI R2, RZ, 0x10, R15 ;  /* 0x00000010ff028819 */ /* 0x000fe4000001160f */
[----:B------:R-:W-:Y:S02]  /*4580*/  @!P0 SHF.R.U32.HI R5, RZ, 0x10, R33 ;  /* 0x00000010ff058819 */ /* 0x000fe40000011621 */
[----:B------:R-:W-:Y:S02]  /*4590*/  @!P0 PRMT R0, R22, 0x5432, R0 ;  /* 0x0000543216008816 */ /* 0x000fe40000000000 */
[C---:B------:R-:W-:Y:S02]  /*45a0*/  @!P0 PRMT R4, R42.reuse, 0x5410, R3 ;  /* 0x000054102a048816 */ /* 0x040fe40000000003 */
[----:B------:R-:W-:Y:S01]  /*45b0*/  @!P0 PRMT R15, R42, 0x5432, R5 ;  /* 0x000054322a0f8816 */ /* 0x000fe20000000005 */
[----:B------:R-:W-:Y:S01]  /*45c0*/  @!P0 IMAD.U32 R6, R0, 0x10000, RZ ;  /* 0x0001000000068824 */ /* 0x000fe200078e00ff */
[----:B------:R-:W-:Y:S01]  /*45d0*/  @!P0 PRMT R5, R22, 0x5410, R2 ;  /* 0x0000541016058816 */ /* 0x000fe20000000002 */
[C---:B------:R-:W-:Y:S01]  /*45e0*/  @!P0 IMAD.U32 R7, R4.reuse, 0x10000, RZ ;  /* 0x0001000004078824 */ /* 0x040fe200078e00ff */
[----:B------:R-:W-:Y:S02]  /*45f0*/  @!P0 LOP3.LUT R13, R4, 0xffff0000, RZ, 0xc0, !PT ;  /* 0xffff0000040d8812 */ /* 0x000fe400078ec0ff */
[----:B------:R-:W-:Y:S01]  /*4600*/  @!P0 LOP3.LUT R4, R0, 0xffff0000, RZ, 0xc0, !PT ;  /* 0xffff000000048812 */ /* 0x000fe200078ec0ff */
[C---:B-1----:R-:W-:Y:S01]  /*4610*/  @!P0 IMAD.U32 R12, R8.reuse, 0x10000, RZ ;  /* 0x00010000080c8824 */ /* 0x042fe200078e00ff */
[----:B------:R-:W-:Y:S02]  /*4620*/  @!P0 LOP3.LUT R2, R8, 0xffff0000, RZ, 0xc0, !PT ;  /* 0xffff000008028812 */ /* 0x000fe400078ec0ff */
[C---:B------:R-:W-:Y:S02]  /*4630*/  @!P0 LOP3.LUT R3, R9.reuse, 0xffff0000, RZ, 0xc0, !PT ;  /* 0xffff000009038812 */ /* 0x040fe400078ec0ff */
[----:B------:R-:W-:Y:S01]  /*4640*/  @!P0 SHF.L.U32 R14, R9, 0x10, RZ ;  /* 0x00000010090e8819 */ /* 0x000fe200000006ff */
[C---:B------:R-:W-:Y:S02]  /*4650*/  @!P0 FMUL.FTZ R0, R2.reuse, R6 ;  /* 0x0000000602008220 */ /* 0x040fe40000410000 */
[----:B------:R-:W-:Y:S02]  /*4660*/  @!P0 FMUL.FTZ R22, R2, R7 ;  /* 0x0000000702168220 */ /* 0x000fe40000410000 */
[C---:B------:R-:W-:Y:S02]  /*4670*/  @!P0 FMUL.FTZ R27, R3.reuse, R13 ;  /* 0x0000000d031b8220 */ /* 0x040fe40000410000 */
[----:B------:R-:W-:Y:S01]  /*4680*/  @!P0 FMUL.FTZ R2, R3, R4 ;  /* 0x0000000403028220 */ /* 0x000fe20000410000 */
[----:B------:R-:W-:Y:S01]  /*4690*/  @!P0 LOP3.LUT R3, R10, 0xffff0000, RZ, 0xc0, !PT ;  /* 0xffff00000a038812 */ /* 0x000fe200078ec0ff */
[----:B------:R-:W-:Y:S02]  /*46a0*/  @!P0 FFMA.FTZ R0, R7, R12, R0 ;  /* 0x0000000c07008223 */ /* 0x000fe40000010000 */
[----:B------:R-:W-:Y:S02]  /*46b0*/  @!P0 IMAD.U32 R7, R15, 0x10000, RZ ;  /* 0x000100000f078824 */ /* 0x000fe400078e00ff */
[----:B------:R-:W-:Y:S01]  /*46c0*/  @!P0 FFMA.FTZ R22, R12, R6, -R22 ;  /* 0x000000060c168223 */ /* 0x000fe20000010816 */
[----:B------:R-:W-:Y:S01]  /*46d0*/  @!P0 SHF.L.U32 R6, R5, 0x10, RZ ;  /* 0x0000001005068819 */ /* 0x000fe200000006ff */
[----:B------:R-:W-:Y:S01]  /*46e0*/  @!P0 FFMA.FTZ R27, R14, R4, -R27 ;  /* 0x000000040e1b8223 */ /* 0x000fe2000001081b */
[----:B------:R-:W-:Y:S01]  /*46f0*/  @!P0 LOP3.LUT R4, R11, 0xffff0000, RZ, 0xc0, !PT ;  /* 0xffff00000b048812 */ /* 0x000fe200078ec0ff */
[----:B------:R-:W-:Y:S01]  /*4700*/  @!P0 FFMA.FTZ R2, R13, R14, R2 ;  /* 0x0000000e0d028223 */ /* 0x000fe20000010002 */
[----:B------:R-:W-:Y:S01]  /*4710*/  @!P0 LOP3.LUT R5, R5, 0xffff0000, RZ, 0xc0, !PT ;  /* 0xffff000005058812 */ /* 0x000fe200078ec0ff */
[----:B------:R-:W-:Y:S01]  /*4720*/  @!P0 IMAD.U32 R12, R10, 0x10000, RZ ;  /* 0x000100000a0c8824 */ /* 0x000fe200078e00ff */
[----:B------:R-:W-:Y:S01]  /*4730*/  @!P0 LOP3.LUT R13, R15, 0xffff0000, RZ, 0xc0, !PT ;  /* 0xffff00000f0d8812 */ /* 0x000fe200078ec0ff */
[C---:B------:R-:W-:Y:S01]  /*4740*/  @!P0 FMUL.FTZ R14, R3.reuse, R7 ;  /* 0x00000007030e8220 */ /* 0x040fe20000410000 */
[----:B------:R-:W-:Y:S01]  /*4750*/  @!P0 F2FP.BF16.PACK_AB R2, R2, R27 ;  /* 0x0000001b0202823e */ /* 0x000fe200000010ff */
[-C--:B------:R-:W-:Y:S02]  /*4760*/  @!P0 FMUL.FTZ R3, R3, R6.reuse ;  /* 0x0000000603038220 */ /* 0x080fe40000410000 */
[----:B------:R-:W-:Y:S01]  /*4770*/  @!P0 FFMA.FTZ R15, R12, R6, -R14 ;  /* 0x000000060c0f8223 */ /* 0x000fe2000001080e */
[----:B------:R-:W-:Y:S01]  /*4780*/  @!P0 MOV R9, R2 ;  /* 0x0000000200098202 */ /* 0x000fe20000000f00 */
[----:B------:R-:W-:Y:S02]  /*4790*/  @!P0 IMAD.U32 R6, R11, 0x10000, RZ ;  /* 0x000100000b068824 */ /* 0x000fe400078e00ff */
[C---:B------:R-:W-:Y:S02]  /*47a0*/  @!P0 FMUL.FTZ R14, R4.reuse, R13 ;  /* 0x0000000d040e8220 */ /* 0x040fe40000410000 */
[-C--:B------:R-:W-:Y:S02]  /*47b0*/  @!P0 FMUL.FTZ R4, R4, R5.reuse ;  /* 0x0000000504048220 */ /* 0x080fe40000410000 */
[----:B------:R-:W-:Y:S02]  /*47c0*/  @!P0 FFMA.FTZ R3, R7, R12, R3 ;  /* 0x0000000c07038223 */ /* 0x000fe40000010003 */
[----:B------:R-:W-:Y:S01]  /*47d0*/  @!P0 FFMA.FTZ R14, R6, R5, -R14 ;  /* 0x00000005060e8223 */ /* 0x000fe2000001080e */
[----:B------:R-:W-:Y:S01]  /*47e0*/  @!P0 F2FP.BF16.PACK_AB R5, R0, R22 ;  /* 0x000000160005823e */ /* 0x000fe200000010ff */
[----:B------:R-:W-:Y:S01]  /*47f0*/  @!P0 FFMA.FTZ R4, R13, R6, R4 ;  /* 0x000000060d048223 */ /* 0x000fe20000010004 */
[----:B------:R-:W-:Y:S03]  /*4800*/  @!P0 F2FP.BF16.PACK_AB R3, R3, R15 ;  /* 0x0000000f0303823e */ /* 0x000fe600000010ff */
[----:B------:R-:W-:Y:S01]  /*4810*/  @!P0 IMAD.MOV.U32 R8, RZ, RZ, R5 ;  /* 0x000000ffff088224 */ /* 0x000fe200078e0005 */
[----:B------:R-:W-:Y:S01]  /*4820*/  @!P0 F2FP.BF16.PACK_AB R0, R4, R14 ;  /* 0x0000000e0400823e */ /* 0x000fe200000010ff */
[----:B------:R-:W-:Y:S03]  /*4830*/  @!P0 IMAD.MOV.U32 R10, RZ, RZ, R3 ;  /* 0x000000ffff0a8224 */ /* 0x000fe600078e0003 */
[----:B------:R-:W-:Y:S05]  /*4840*/  @!P0 MOV R11, R0 ;  /* 0x00000000000b8202 */ /* 0x000fea0000000f00 */
[----:B------:R1:W-:Y:S02]  /*4850*/  ST.E.128 [R20.64], R8 ;  /* 0x0000000814007985 */ /* 0x0003e4000c101d0a */
.L_x_196:
[----:B------:R-:W-:Y:S05]  /*4860*/  BSYNC B0 ;  /* 0x0000000000007941 */ /* 0x000fea0003800000 */
.L_x_195:
[----:B------:R-:W-:Y:S01]  /*4870*/  ISETP.GE.AND P0, PT, R204, c[0x0][0x1d4], PT ;  /* 0x00007500cc007a0c */ /* 0x000fe20003f06270 */
[----:B------:R-:W-:Y:S01]  /*4880*/  @!UPT UIADD3 URZ, URZ, URZ, URZ ;  /* 0x0000003f3f3ff290 */ /* 0x000fe2000fffe03f */
[----:B------:R-:W-:Y:S11]  /*4890*/  BSSY B0, `(.L_x_197) ;  /* 0x0000038000007945 */ /* 0x000ff60003800000 */
[----:B------:R-:W-:-:S05]  /*48a0*/  @P0 BRA `(.L_x_198) ;  /* 0x0000036000000947 */ /* 0x000fca0003800000 */
[C---:B-1--4-:R-:W-:Y:S01]  /*48b0*/  LEA R20, P0, R204.reuse, R46, 0x1 ;  /* 0x0000002ecc147211 */ /* 0x052fe200078008ff */
[----:B------:R-:W1:Y:S03]  /*48c0*/  LDS.128 R8, [R201+0xa000] ;  /* 0x00a00000c9087984 */ /* 0x000e660000000c00 */
[----:B---3--:R-:W-:Y:S02]  /*48d0*/  LEA.HI.X R21, R204, R47, R221, 0x1, P0 ;  /* 0x0000002fcc157211 */ /* 0x008fe400000f0cdd */
[----:B------:R-:W-:Y:S11]  /*48e0*/  ISETP.GE.AND P0, PT, R105, c[0x0][0x27c], PT ;  /* 0x00009f0069007a0c */ /* 0x000ff60003f06270 */
[----:B------:R-:W-:Y:S02]  /*48f0*/  @!UPT UIADD3 URZ, URZ, URZ, URZ ;  /* 0x0000003f3f3ff290 */ /* 0x000fe4000fffe03f */
[----:B------:R-:W-:Y:S02]  /*4900*/  @!P0 SHF.R.U64 R3, R34, 0x10, R35 ;  /* 0x0000001022038819 */ /* 0x000fe40000001223 */
[--C-:B------:R-:W-:Y:S02]  /*4910*/  @!P0 SHF.R.U64 R0, R16, 0x10, R17.reuse ;  /* 0x0000001010008819 */ /* 0x100fe40000001211 */
[----:B------:R-:W-:Y:S02]  /*4920*/  @!P0 SHF.R.U32.HI R2, RZ, 0x10, R17 ;  /* 0x00000010ff028819 */ /* 0x000fe40000011611 */
[----:B------:R-:W-:Y:S02]  /*4930*/  @!P0 PRMT R4, R43, 0x5410, R3 ;  /* 0x000054102b048816 */ /* 0x000fe40000000003 */
[----:B------:R-:W-:Y:S02]  /*4940*/  @!P0 SHF.R.U32.HI R5, RZ, 0x10, R35 ;  /* 0x00000010ff058819 */ /* 0x000fe40000011623 */
[----:B------:R-:W-:Y:S01]  /*4950*/  @!P0 PRMT R0, R23, 0x5432, R0 ;  /* 0x0000543217008816 */ /* 0x000fe20000000000 */
[----:B------:R-:W-:Y:S01]  /*4960*/  @!P0 IMAD.U32 R7, R4, 0x10000, RZ ;  /* 0x0001000004078824 */ /* 0x000fe200078e00ff */
[----:B------:R-:W-:Y:S02]  /*4970*/  @!P0 PRMT R15, R43, 0x5432, R5 ;  /* 0x000054322b0f8816 */ /* 0x000fe40000000005 */
[----:B------:R-:W-:Y:S01]  /*4980*/  @!P0 PRMT R5, R23, 0x5410, R2 ;  /* 0x0000541017058816 */ /* 0x000fe20000000002 */
[----:B------:R-:W-:Y:S01]  /*4990*/  @!P0 IMAD.U32 R6, R0, 0x10000, RZ ;  /* 0x0001000000068824 */ /* 0x000fe200078e00ff */
[----:B------:R-:W-:Y:S02]  /*49a0*/  @!P0 LOP3.LUT R13, R4, 0xffff0000, RZ, 0xc0, !PT ;  /* 0xffff0000040d8812 */ /* 0x000fe400078ec0ff */
[----:B------:R-:W-:Y:S01]  /*49b0*/  @!P0 LOP3.LUT R4, R0, 0xffff0000, RZ, 0xc0, !PT ;  /* 0xffff000000048812 */ /* 0x000fe200078ec0ff */
[C---:B-1----:R-:W-:Y:S01]  /*49c0*/  @!P0 IMAD.U32 R12, R8.reuse, 0x10000, RZ ;  /* 0x00010000080c8824 */ /* 0x042fe200078e00ff */
[----:B------:R-:W-:Y:S02]  /*49d0*/  @!P0 LOP3.LUT R2, R8, 0xffff0000, RZ, 0xc0, !PT ;  /* 0xffff000008028812 */ /* 0x000fe400078ec0ff */
[C---:B------:R-:W-:Y:S02]  /*49e0*/  @!P0 LOP3.LUT R3, R9.reuse, 0xffff0000, RZ, 0xc0, !PT ;  /* 0xffff000009038812 */ /* 0x040fe400078ec0ff */
[----:B------:R-:W-:Y:S01]  /*49f0*/  @!P0 SHF.L.U32 R14, R9, 0x10, RZ ;  /* 0x00000010090e8819 */ /* 0x000fe200000006ff */
[C---:B------:R-:W-:Y:S02]  /*4a00*/  @!P0 FMUL.FTZ R16, R2.reuse, R7 ;  /* 0x0000000702108220 */ /* 0x040fe40000410000 */
[-C--:B------:R-:W-:Y:S02]  /*4a10*/  @!P0 FMUL.FTZ R0, R2, R6.reuse ;  /* 0x0000000602008220 */ /* 0x080fe40000410000 */
[----:B------:R-:W-:Y:S02]  /*4a20*/  @!P0 FMUL.FTZ R17, R3, R13 ;  /* 0x0000000d03118220 */ /* 0x000fe40000410000 */
[----:B------:R-:W-:Y:S01]  /*4a30*/  @!P0 FFMA.FTZ R27, R12, R6, -R16 ;  /* 0x000000060c1b8223 */ /* 0x000fe20000010810 */
[----:B------:R-:W-:Y:S01]  /*4a40*/  @!P0 SHF.L.U32 R6, R5, 0x10, RZ ;  /* 0x0000001005068819 */ /* 0x000fe200000006ff */
[----:B------:R-:W-:Y:S01]  /*4a50*/  @!P0 FMUL.FTZ R2, R3, R4 ;  /* 0x0000000403028220 */ /* 0x000fe20000410000 */
[----:B------:R-:W-:Y:S01]  /*4a60*/  @!P0 LOP3.LUT R3, R10, 0xffff0000, RZ, 0xc0, !PT ;  /* 0xffff00000a038812 */ /* 0x000fe200078ec0ff */
[----:B------:R-:W-:Y:S01]  /*4a70*/  @!P0 FFMA.FTZ R0, R7, R12, R0 ;  /* 0x0000000c07008223 */ /* 0x000fe20000010000 */
[----:B------:R-:W-:Y:S01]  /*4a80*/  @!P0 LOP3.LUT R5, R5, 0xffff0000, RZ, 0xc0, !PT ;  /* 0xffff000005058812 */ /* 0x000fe200078ec0ff */
[C---:B------:R-:W-:Y:S01]  /*4a90*/  @!P0 IMAD.U32 R7, R15.reuse, 0x10000, RZ ;  /* 0x000100000f078824 */ /* 0x040fe200078e00ff */
[----:B------:R-:W-:Y:S01]  /*4aa0*/  @!P0 LOP3.LUT R15, R15, 0xffff0000, RZ, 0xc0, !PT ;  /* 0xffff00000f0f8812 */ /* 0x000fe200078ec0ff */
[----:B------:R-:W-:Y:S01]  /*4ab0*/  @!P0 FFMA.FTZ R23, R14, R4, -R17 ;  /* 0x000000040e178223 */ /* 0x000fe20000010811 */
[----:B------:R-:W-:Y:S01]  /*4ac0*/  @!P0 LOP3.LUT R4, R11, 0xffff0000, RZ, 0xc0, !PT ;  /* 0xffff00000b048812 */ /* 0x000fe200078ec0ff */
[----:B------:R-:W-:Y:S02]  /*4ad0*/  @!P0 IMAD.U32 R12, R10, 0x10000, RZ ;  /* 0x000100000a0c8824 */ /* 0x000fe400078e00ff */
[C---:B------:R-:W-:Y:S02]  /*4ae0*/  @!P0 FMUL.FTZ R17, R3.reuse, R7 ;  /* 0x0000000703118220 */ /* 0x040fe40000410000 */
[----:B------:R-:W-:Y:S02]  /*4af0*/  @!P0 FMUL.FTZ R3, R3, R6 ;  /* 0x0000000603038220 */ /* 0x000fe40000410000 */
[----:B------:R-:W-:Y:S02]  /*4b00*/  @!P0 IMAD.U32 R16, R11, 0x10000, RZ ;  /* 0x000100000b108824 */ /* 0x000fe400078e00ff */
[C---:B------:R-:W-:Y:S02]  /*4b10*/  @!P0 FMUL.FTZ R22, R4.reuse, R15 ;  /* 0x0000000f04168220 */ /* 0x040fe40000410000 */
[----:B------:R-:W-:Y:S02]  /*4b20*/  @!P0 FMUL.FTZ R4, R4, R5 ;  /* 0x0000000504048220 */ /* 0x000fe40000410000 */
[----:B------:R-:W-:Y:S02]  /*4b30*/  @!P0 FFMA.FTZ R2, R13, R14, R2 ;  /* 0x0000000e0d028223 */ /* 0x000fe40000010002 */
[----:B------:R-:W-:Y:S02]  /*4b40*/  @!P0 FFMA.FTZ R3, R7, R12, R3 ;  /* 0x0000000c07038223 */ /* 0x000fe40000010003 */
[----:B------:R-:W-:Y:S01]  /*4b50*/  @!P0 FFMA.FTZ R17, R12, R6, -R17 ;  /* 0x000000060c118223 */ /* 0x000fe20000010811 */
[----:B------:R-:W-:Y:S01]  /*4b60*/  @!P0 F2FP.BF16.PACK_AB R2, R2, R23 ;  /* 0x000000170202823e */ /* 0x000fe200000010ff */
[----:B------:R-:W-:Y:S01]  /*4b70*/  @!P0 FFMA.FTZ R22, R16, R5, -R22 ;  /* 0x0000000510168223 */ /* 0x000fe20000010816 */
[----:B------:R-:W-:Y:S01]  /*4b80*/  @!P0 F2FP.BF16.PACK_AB R5, R0, R27 ;  /* 0x0000001b0005823e */ /* 0x000fe200000010ff */
[----:B------:R-:W-:Y:S01]  /*4b90*/  @!P0 FFMA.FTZ R4, R15, R16, R4 ;  /* 0x000000100f048223 */ /* 0x000fe20000010004 */
[----:B------:R-:W-:Y:S02]  /*4ba0*/  @!P0 F2FP.BF16.PACK_AB R3, R3, R17 ;  /* 0x000000110303823e */ /* 0x000fe400000010ff */
[----:B------:R-:W-:Y:S01]  /*4bb0*/  @!P0 MOV R9, R2 ;  /* 0x0000000200098202 */ /* 0x000fe20000000f00 */
[----:B------:R-:W-:Y:S01]  /*4bc0*/  @!P0 IMAD.MOV.U32 R8, RZ, RZ, R5 ;  /* 0x000000ffff088224 */ /* 0x000fe200078e0005 */
[----:B------:R-:W-:Y:S01]  /*4bd0*/  @!P0 F2FP.BF16.PACK_AB R0, R4, R22 ;  /* 0x000000160400823e */ /* 0x000fe200000010ff */
[----:B------:R-:W-:Y:S03]  /*4be0*/  @!P0 IMAD.MOV.U32 R10, RZ, RZ, R3 ;  /* 0x000000ffff0a8224 */ /* 0x000fe600078e0003 */
[----:B------:R-:W-:Y:S05]  /*4bf0*/  @!P0 MOV R11, R0 ;  /* 0x00000000000b8202 */ /* 0x000fea0000000f00 */
[----:B------:R1:W-:Y:S02]  /*4c00*/  ST.E.128 [R20.64], R8 ;  /* 0x0000000814007985 */ /* 0x0003e4000c101d0a */
.L_x_198:
[----:B------:R-:W-:Y:S05]  /*4c10*/  BSYNC B0 ;  /* 0x0000000000007941 */ /* 0x000fea0003800000 */
.L_x_197:
[----:B------:R-:W-:Y:S11]  /*4c20*/  ISETP.GE.AND P0, PT, R203, c[0x0][0x1d4], PT ;  /* 0x00007500cb007a0c */ /* 0x000ff60003f06270 */
[----:B------:R-:W-:Y:S02]  /*4c30*/  @!UPT UIADD3 URZ, URZ, URZ, URZ ;  /* 0x0000003f3f3ff290 */ /* 0x000fe4000fffe03f */
        /* <DEDUP_REMOVED lines=54> */
[----:B------:R1:W-:Y:S01]  /*4fa0*/  ST.E.128 [R20.64], R8 ;  /* 0x0000000814007985 */ /* 0x0003e2000c101d0a */
[----:B------:R-:W-:-:S05]  /*4fb0*/  BRA `(.L_x_188) ;  /* 0x00001f1000007947 */ /* 0x000fca0003800000 */
.L_x_185:
        /* <DEDUP_REMOVED lines=37> */
[----:B------:R1:W5:Y:S04]  /*5210*/  @!P0 LDG.E.128 R4, [R8.64] ;  /* 0x0000000a08048981 */ /* 0x000368000c1e1d00 */
[----:B------:R1:W5:Y:S01]  /*5220*/  @!P0 LDG.E.128 R12, [R2.64] ;  /* 0x0000000a020c8981 */ /* 0x000362000c1e1d00 */
[----:B------:R-:W-:Y:S11]  /*5230*/  ISETP.GE.AND P0, PT, R25, c[0x0][0x27c], PT ;  /* 0x00009f0019007a0c */ /* 0x000ff60003f06270 */
[----:B------:R-:W-:Y:S02]  /*5240*/  @!UPT UIADD3 URZ, URZ, URZ, URZ ;  /* 0x0000003f3f3ff290 */ /* 0x000fe4000fffe03f */
[----:B------:R1:W5:Y:S04]  /*5250*/  @!P0 LDG.E.128 R16, [R8.64+0x40] ;  /* 0x0000400a08108981 */ /* 0x000368000c1e1d00 */
[----:B------:R1:W5:Y:S01]  /*5260*/  @!P0 LDG.E.128 R36, [R2.64+0x40] ;  /* 0x0000400a02248981 */ /* 0x000362000c1e1d00 */
[----:B------:R-:W-:Y:S11]  /*5270*/  ISETP.GE.AND P0, PT, R24, c[0x0][0x27c], PT ;  /* 0x00009f0018007a0c */ /* 0x000ff60003f06270 */
[----:B------:R-:W-:Y:S02]  /*5280*/  @!UPT UIADD3 URZ, URZ, URZ, URZ ;  /* 0x0000003f3f3ff290 */ /* 0x000fe4000fffe03f */
[----:B------:R1:W5:Y:S04]  /*5290*/  @!P0 LDG.E.128 R20, [R8.64+0x80] ;  /* 0x0000800a08148981 */ /* 0x000368000c1e1d00 */
[----:B------:R1:W5:Y:S02]  /*52a0*/  @!P0 LDG.E.128 R40, [R2.64+0x80] ;  /* 0x0000800a02288981 */ /* 0x000364000c1e1d00 */
.L_x_200:
[----:B------:R-:W-:Y:S05]  /*52b0*/  BSYNC B0 ;  /* 0x0000000000007941 */ /* 0x000fea0003800000 */
.L_x_199:
[----:B------:R2:W3:Y:S04]  /*52c0*/  SHFL.IDX PT, R51, R46, RZ, 0x1c1f ;  /* 0x001c1fff2e337589 */ /* 0x0004e800000e0000 */
[----:B------:R2:W4:Y:S01]  /*52d0*/  SHFL.IDX PT, R50, R48, RZ, 0x1c1f ;  /* 0x001c1fff30327589 */ /* 0x00052200000e0000 */
[----:B------:R-:W-:-:S05]  /*52e0*/  @P1 BRA `(.L_x_188) ;  /* 0x00001be000001947 */ /* 0x000fca0003800000 */
[----:B------:R-:W-:Y:S01]  /*52f0*/  ISETP.GE.AND P0, PT, R100, c[0x0][0x1d4], PT ;  /* 0x0000750064007a0c */ /* 0x000fe20003f06270 */
[----:B-1---5:R-:W-:Y:S01]  /*5300*/  IMAD.MOV.U32 R2, RZ, RZ, R20 ;  /* 0x000000ffff027224 */ /* 0x022fe200078e0014 */
[----:B------:R-:W-:Y:S01]  /*5310*/  IADD3 R111, -R114, c[0x0][0x1d4], RZ ;  /* 0x00007500726f7a10 */ /* 0x000fe20007ffe1ff */
[----:B------:R-:W-:Y:S01]  /*5320*/  IMAD.MOV.U32 R0, RZ, RZ, R21 ;  /* 0x000000ffff007224 */ /* 0x000fe200078e0015 */
[----:B------:R-:W-:Y:S01]  /*5330*/  BSSY B0, `(.L_x_201) ;  /* 0x0000098000007945 */ /* 0x000fe20003800000 */
        /* <DEDUP_REMOVED lines=13> */
[----:B--2---:R-:W-:Y:S01]  /*5410*/  PRMT R48, R2, 0x5410, R0 ;  /* 0x0000541002307816 */ /* 0x004fe20000000000 */
[----:B------:R-:W-:Y:S01]  /*5420*/  IMAD.MOV.U32 R2, RZ, RZ, R38 ;  /* 0x000000ffff027224 */ /* 0x000fe200078e0026 */
[----:B------:R-:W-:Y:S01]  /*5430*/  MOV R8, R42 ;  /* 0x0000002a00087202 */ /* 0x000fe20000000f00 */
[----:B------:R-:W-:Y:S03]  /*5440*/  IMAD.MOV.U32 R0, RZ, RZ, R39 ;  /* 0x000000ffff007224 */ /* 0x000fe600078e0027 */
[----:B------:R-:W-:Y:S02]  /*5450*/  PRMT R49, R8, 0x5410, R3 ;  /* 0x0000541008317816 */ /* 0x000fe40000000003 */
[----:B------:R-:W-:Y:S02]  /*5460*/  PRMT R47, R2, 0x5410, R0 ;  /* 0x00005410022f7816 */ /* 0x000fe40000000000 */
[----:B------:R-:W-:Y:S04]  /*5470*/  MOV R0, R36 ;  /* 0x0000002400007202 */ /* 0x000fe80000000f00 */
[----:B------:R-:W-:Y:S01]  /*5480*/  PRMT R46, R0, 0x7610, R46 ;  /* 0x00007610002e7816 */ /* 0x000fe2000000002e */
[----:B------:R-:W-:Y:S05]  /*5490*/  IMAD.MOV.U32 R0, RZ, RZ, R37 ;  /* 0x000000ffff007224 */ /* 0x000fea00078e0025 */
[----:B------:R-:W-:Y:S01]  /*54a0*/  PRMT R46, R46, 0x5410, R0 ;  /* 0x000054102e2e7816 */ /* 0x000fe20000000000 */
[----:B------:R-:W-:-:S05]  /*54b0*/  @P0 BRA `(.L_x_202) ;  /* 0x000007f000000947 */ /* 0x000fca0003800000 */
[----:B------:R-:W-:Y:S01]  /*54c0*/  LOP3.LUT P2, RZ, R212, 0x2, RZ, 0xc0, !PT ;  /* 0x00000002d4ff7812 */ /* 0x000fe2000784c0ff */
[----:B------:R-:W-:Y:S01]  /*54d0*/  IMAD.MOV.U32 R31, RZ, RZ, R14 ;  /* 0x000000ffff1f7224 */ /* 0x000fe200078e000e */
[----:B------:R-:W-:Y:S01]  /*54e0*/  ISETP.GE.AND P0, PT, R100, c[0x0][0x27c], PT ;  /* 0x00009f0064007a0c */ /* 0x000fe20003f06270 */
[----:B------:R-:W-:Y:S01]  /*54f0*/  IMAD.MOV.U32 R45, RZ, RZ, R15 ;  /* 0x000000ffff2d7224 */ /* 0x000fe200078e000f */
[----:B------:R-:W-:Y:S01]  /*5500*/  SEL R0, R114, R111, !P2 ;  /* 0x0000006f72007207 */ /* 0x000fe20005000000 */
[----:B------:R-:W-:Y:S01]  /*5510*/  IMAD.MOV.U32 R11, RZ, RZ, R12 ;  /* 0x000000ffff0b7224 */ /* 0x000fe200078e000c */
[----:B------:R-:W-:Y:S01]  /*5520*/  MOV R9, R5 ;  /* 0x0000000500097202 */ /* 0x000fe20000000f00 */
[----:B------:R-:W-:Y:S01]  /*5530*/  IMAD.MOV.U32 R30, RZ, RZ, R13 ;  /* 0x000000ffff1e7224 */ /* 0x000fe200078e000d */
[----:B------:R-:W-:Y:S01]  /*5540*/  SHF.R.S32.HI R2, RZ, 0x1f, R0 ;  /* 0x0000001fff027819 */ /* 0x000fe20000011400 */
[----:B------:R-:W-:Y:S03]  /*5550*/  IMAD.MOV.U32 R8, RZ, RZ, R7 ;  /* 0x000000ffff087224 */ /* 0x000fe600078e0007 */
[----:B------:R-:W-:Y:S03]  /*5560*/  LEA.HI R0, R2, R0, RZ, 0x4 ;  /* 0x0000000002007211 */ /* 0x000fe600078f20ff */
[----:B------:R-:W-:Y:S02]  /*5570*/  @!P0 SHF.R.U64 R12, R12, 0x10, R13 ;  /* 0x000000100c0c8819 */ /* 0x000fe4000000120d */
[----:B------:R-:W-:Y:S02]  /*5580*/  LEA.HI.SX32 R0, R0, R102, 0x1c ;  /* 0x0000006600007211 */ /* 0x000fe400078fe2ff */
[----:B------:R-:W-:Y:S02]  /*5590*/  @!P0 SHF.R.U64 R32, R14, 0x10, R15 ;  /* 0x000000100e208819 */ /* 0x000fe4000000120f */
[----:B------:R-:W-:Y:S01]  /*55a0*/  SHF.R.S32.HI R2, RZ, 0x1f, R0 ;  /* 0x0000001fff027819 */ /* 0x000fe20000011400 */
[----:B------:R-:W-:Y:S01]  /*55b0*/  IMAD.SHL.U32 R52, R0, 0x8, RZ ;  /* 0x0000000800347824 */ /* 0x000fe200078e00ff */
[----:B------:R-:W-:Y:S02]  /*55c0*/  @!P0 SHF.R.U32.HI R10, RZ, 0x10, R13 ;  /* 0x00000010ff0a8819 */ /* 0x000fe4000001160d */
[----:B------:R-:W-:Y:S01]  /*55d0*/  LEA.HI R3, R2, R0, RZ, 0x3 ;  /* 0x0000000002037211 */ /* 0x000fe200078f18ff */
[----:B------:R-:W-:Y:S01]  /*55e0*/  IMAD.MOV.U32 R0, RZ, RZ, R4 ;  /* 0x000000ffff007224 */ /* 0x000fe200078e0004 */
[----:B------:R-:W-:Y:S02]  /*55f0*/  @!P0 SHF.R.U32.HI R44, RZ, 0x10, R15 ;  /* 0x00000010ff2c8819 */ /* 0x000fe4000001160f */
[----:B------:R-:W-:Y:S01]  /*5600*/  @!P0 PRMT R11, R11, 0x5410, R12 ;  /* 0x000054100b0b8816 */ /* 0x000fe2000000000c */
[----:B------:R-:W-:Y:S01]  /*5610*/  IMAD.SHL.U32 R3, R3, 0x200, RZ ;  /* 0x0000020003037824 */ /* 0x000fe200078e00ff */
[----:B------:R-:W-:Y:S02]  /*5620*/  @!P0 SHF.R.U64 R2, R4, 0x10, R5 ;  /* 0x0000001004028819 */ /* 0x000fe40000001205 */
[----:B------:R-:W-:Y:S02]  /*5630*/  LOP3.LUT R4, R216, 0x38, R52, 0xf8, !PT ;  /* 0x00000038d8047812 */ /* 0x000fe400078ef834 */
[----:B------:R-:W-:Y:S02]  /*5640*/  LOP3.LUT R3, R3, 0x7ffff000, RZ, 0xc0, !PT ;  /* 0x7ffff00003037812 */ /* 0x000fe400078ec0ff */
[----:B------:R-:W-:Y:S02]  /*5650*/  LOP3.LUT R4, R4, R218, RZ, 0x3c, !PT ;  /* 0x000000da04047212 */ /* 0x000fe400078e3cff */
[----:B------:R-:W-:Y:S02]  /*5660*/  @!P0 PRMT R31, R31, 0x5410, R32 ;  /* 0x000054101f1f8816 */ /* 0x000fe40000000020 */
[----:B------:R-:W-:Y:S01]  /*5670*/  IADD3 R3, R4, R3, R219 ;  /* 0x0000000304037210 */ /* 0x000fe20007ffe0db */
[----:B------:R-:W1:Y:S01]  /*5680*/  LDS.128 R32, [R90+0x6100] ;  /* 0x006100005a207984 */ /* 0x000e620000000c00 */
[----:B------:R-:W-:Y:S02]  /*5690*/  @!P0 SHF.R.U32.HI R5, RZ, 0x10, R5 ;  /* 0x00000010ff058819 */ /* 0x000fe40000011605 */
[----:B------:R-:W-:Y:S01]  /*56a0*/  @!P0 PRMT R30, R30, 0x5410, R10 ;  /* 0x000054101e1e8816 */ /* 0x000fe2000000000a */
[----:B------:R-:W-:Y:S01]  /*56b0*/  IMAD.SHL.U32 R13, R3, 0x2, RZ ;  /* 0x00000002030d7824 */ /* 0x000fe200078e00ff */
[--C-:B------:R-:W-:Y:S02]  /*56c0*/  @!P0 SHF.R.U32.HI R3, RZ, 0x10, R7.reuse ;  /* 0x00000010ff038819 */ /* 0x100fe40000011607 */
[----:B------:R-:W-:Y:S02]  /*56d0*/  MOV R4, R6 ;  /* 0x0000000600047202 */ /* 0x000fe40000000f00 */
[----:B------:R-:W-:Y:S01]  /*56e0*/  @!P0 SHF.R.U64 R6, R6, 0x10, R7 ;  /* 0x0000001006068819 */ /* 0x000fe20000001207 */
[----:B------:R-:W2:Y:S01]  /*56f0*/  LDS.128 R12, [R13+0x6100] ;  /* 0x006100000d0c7984 */ /* 0x000ea20000000c00 */
[----:B------:R-:W-:Y:S02]  /*5700*/  @!P0 PRMT R7, R0, 0x5410, R2 ;  /* 0x0000541000078816 */ /* 0x000fe40000000002 */
[----:B------:R-:W-:Y:S02]  /*5710*/  @!P0 PRMT R5, R9, 0x5410, R5 ;  /* 0x0000541009058816 */ /* 0x000fe40000000005 */
[----:B------:R-:W-:Y:S01]  /*5720*/  @!P0 PRMT R9, R4, 0x5410, R6 ;  /* 0x0000541004098816 */ /* 0x000fe20000000006 */
[----:B------:R-:W-:Y:S01]  /*5730*/  @!P0 IMAD.U32 R4, R11, 0x10000, RZ ;  /* 0x000100000b048824 */ /* 0x000fe200078e00ff */
[----:B------:R-:W-:Y:S01]  /*5740*/  @!P0 PRMT R10, R8, 0x5410, R3 ;  /* 0x00005410080a8816 */ /* 0x000fe20000000003 */
[----:B------:R-:W-:Y:S01]  /*5750*/  @!P0 IMAD.U32 R2, R7, 0x10000, RZ ;  /* 0x0001000007028824 */ /* 0x000fe200078e00ff */
[----:B------:R-:W-:Y:S01]  /*5760*/  @!P0 PRMT R44, R45, 0x5410, R44 ;  /* 0x000054102d2c8816 */ /* 0x000fe2000000002c */
[----:B-1----:R-:W-:Y:S01]  /*5770*/  @!P0 IMAD.U32 R3, R32, 0x10000, RZ ;  /* 0x0001000020038824 */ /* 0x002fe200078e00ff */
[----:B--2---:R-:W-:Y:S05]  /*5780*/  @!P0 SHF.L.U32 R0, R12, 0x10, RZ ;  /* 0x000000100c008819 */ /* 0x004fea00000006ff */
[C---:B------:R-:W-:Y:S02]  /*5790*/  @!P0 FMUL.FTZ R6, R0.reuse, R4 ;  /* 0x0000000400068220 */ /* 0x040fe40000410000 */
[-C--:B------:R-:W-:Y:S02]  /*57a0*/  @!P0 FMUL.FTZ R0, R0, R2.reuse ;  /* 0x0000000200008220 */ /* 0x080fe40000410000 */
[----:B------:R-:W-:Y:S01]  /*57b0*/  @!P0 FFMA.FTZ R8, R3, R2, -R6 ;  /* 0x0000000203088223 */ /* 0x000fe20000010806 */
[----:B------:R-:W-:Y:S01]  /*57c0*/  @!P0 LOP3.LUT R2, R12, 0xffff0000, RZ, 0xc0, !PT ;  /* 0xffff00000c028812 */ /* 0x000fe200078ec0ff */
[----:B------:R-:W-:Y:S01]  /*57d0*/  @!P0 FFMA.FTZ R0, R4, R3, R0 ;  /* 0x0000000304008223 */ /* 0x000fe20000010000 */
[----:B------:R-:W-:Y:S02]  /*57e0*/  @!P0 LOP3.LUT R4, R11, 0xffff0000, RZ, 0xc0, !PT ;  /* 0xffff00000b048812 */ /* 0x000fe400078ec0ff */
[----:B------:R-:W-:Y:S02]  /*57f0*/  @!P0 LOP3.LUT R3, R7, 0xffff0000, RZ, 0xc0, !PT ;  /* 0xffff000007038812 */ /* 0x000fe400078ec0ff */
[----:B------:R-:W-:Y:S01]  /*5800*/  @!P0 LOP3.LUT R6, R32, 0xffff0000, RZ, 0xc0, !PT ;  /* 0xffff000020068812 */ /* 0x000fe200078ec0ff */
[C---:B------:R-:W-:Y:S02]  /*5810*/  @!P0 FMUL.FTZ R7, R2.reuse, R4 ;  /* 0x0000000402078220 */ /* 0x040fe40000410000 */
[-C--:B------:R-:W-:Y:S02]  /*5820*/  @!P0 FMUL.FTZ R2, R2, R3.reuse ;  /* 0x0000000302028220 */ /* 0x080fe40000410000 */
[----:B------:R-:W-:Y:S01]  /*5830*/  @!P0 FFMA.FTZ R7, R6, R3, -R7 ;  /* 0x0000000306078223 */ /* 0x000fe20000010807 */
[----:B------:R-:W-:Y:S01]  /*5840*/  @!P0 SHF.L.U32 R3, R13, 0x10, RZ ;  /* 0x000000100d038819 */ /* 0x000fe200000006ff */
[----:B------:R-:W-:Y:S02]  /*5850*/  @!P0 FFMA.FTZ R2, R4, R6, R2 ;  /* 0x0000000604028223 */ /* 0x000fe40000010002 */
[----:B------:R-:W-:Y:S01]  /*5860*/  @!P0 IMAD.U32 R6, R30, 0x10000, RZ ;  /* 0x000100001e068824 */ /* 0x000fe200078e00ff */
[----:B------:R-:W-:Y:S01]  /*5870*/  @!P0 F2FP.BF16.PACK_AB R8, R7, R8 ;  /* 0x000000080708823e */ /* 0x000fe200000010ff */
[C---:B------:R-:W-:Y:S01]  /*5880*/  @!P0 IMAD.U32 R4, R5.reuse, 0x10000, RZ ;  /* 0x0001000005048824 */ /* 0x040fe200078e00ff */
[----:B------:R-:W-:Y:S01]  /*5890*/  @!P0 LOP3.LUT R5, R5, 0xffff0000, RZ, 0xc0, !PT ;  /* 0xffff000005058812 */ /* 0x000fe200078ec0ff */
[----:B------:R-:W-:Y:S02]  /*58a0*/  @!P0 IMAD.U32 R7, R33, 0x10000, RZ ;  /* 0x0001000021078824 */ /* 0x000fe400078e00ff */
[C---:B------:R-:W-:Y:S02]  /*58b0*/  @!P0 FMUL.FTZ R11, R3.reuse, R6 ;  /* 0x00000006030b8220 */ /* 0x040fe40000410000 */
[-C--:B------:R-:W-:Y:S02]  /*58c0*/  @!P0 FMUL.FTZ R3, R3, R4.reuse ;  /* 0x0000000403038220 */ /* 0x080fe40000410000 */
[----:B------:R-:W-:Y:S01]  /*58d0*/  @!P0 FFMA.FTZ R45, R7, R4, -R11 ;  /* 0x00000004072d8223 */ /* 0x000fe2000001080b */
[----:B------:R-:W-:Y:S01]  /*58e0*/  @!P0 LOP3.LUT R4, R13, 0xffff0000, RZ, 0xc0, !PT ;  /* 0xffff00000d048812 */ /* 0x000fe200078ec0ff */
[----:B------:R-:W-:Y:S01]  /*58f0*/  @!P0 FFMA.FTZ R3, R6, R7, R3 ;  /* 0x0000000706038223 */ /* 0x000fe20000010003 */
[----:B------:R-:W-:Y:S01]  /*5900*/  @!P0 LOP3.LUT R6, R30, 0xffff0000, RZ, 0xc0, !PT ;  /* 0xffff00001e068812 */ /* 0x000fe200078ec0ff */
[----:B------:R-:W-:Y:S01]  /*5910*/  @!P0 IMAD.MOV.U32 R32, RZ, RZ, R8 ;  /* 0x000000ffff208224 */ /* 0x000fe200078e0008 */
[----:B------:R-:W-:Y:S01]  /*5920*/  @!P0 LOP3.LUT R7, R33, 0xffff0000, RZ, 0xc0, !PT ;  /* 0xffff000021078812 */ /* 0x000fe200078ec0ff */
[----:B------:R-:W-:Y:S02]  /*5930*/  @!P0 IMAD.U32 R8, R34, 0x10000, RZ ;  /* 0x0001000022088824 */ /* 0x000fe400078e00ff */
[C---:B------:R-:W-:Y:S02]  /*5940*/  @!P0 FMUL.FTZ R11, R4.reuse, R6 ;  /* 0x00000006040b8220 */ /* 0x040fe40000410000 */
[-C--:B------:R-:W-:Y:S02]  /*5950*/  @!P0 FMUL.FTZ R4, R4, R5.reuse ;  /* 0x0000000504048220 */ /* 0x080fe40000410000 */
[----:B------:R-:W-:Y:S02]  /*5960*/  @!P0 FFMA.FTZ R11, R7, R5, -R11 ;  /* 0x00000005070b8223 */ /* 0x000fe4000001080b */
[----:B------:R-:W-:Y:S01]  /*5970*/  @!P0 FFMA.FTZ R4, R6, R7, R4 ;  /* 0x0000000706048223 */ /* 0x000fe20000010004 */
[----:B------:R-:W-:Y:S01]  /*5980*/  @!P0 SHF.L.U32 R6, R9, 0x10, RZ ;  /* 0x0000001009068819 */ /* 0x000fe200000006ff */
[----:B------:R-:W-:Y:S01]  /*5990*/  @!P0 IMAD.U32 R7, R31, 0x10000, RZ ;  /* 0x000100001f078824 */ /* 0x000fe200078e00ff */
[----:B------:R-:W-:Y:S02]  /*59a0*/  @!P0 F2FP.BF16.PACK_AB R5, R11, R45 ;  /* 0x0000002d0b05823e */ /* 0x000fe400000010ff */
[----:B------:R-:W-:Y:S02]  /*59b0*/  @!P0 F2FP.BF16.PACK_AB R3, R4, R3 ;  /* 0x000000030403823e */ /* 0x000fe400000010ff */
[----:B------:R-:W-:Y:S01]  /*59c0*/  @!P0 MOV R33, R5 ;  /* 0x0000000500218202 */ /* 0x000fe20000000f00 */
[----:B------:R-:W-:Y:S01]  /*59d0*/  @!P0 IMAD.U32 R5, R14, 0x10000, RZ ;  /* 0x000100000e058824 */ /* 0x000fe200078e00ff */
[----:B------:R-:W-:Y:S03]  /*59e0*/  @!P0 MOV R13, R3 ;  /* 0x00000003000d8202 */ /* 0x000fe60000000f00 */
        /* <DEDUP_REMOVED lines=8> */
[C---:B------:R-:W-:Y:S04]  /*5a70*/  @!P0 FMUL.FTZ R9, R6.reuse, R8 ;  /* 0x0000000806098220 */ /* 0x040fe80000410000 */
[-C--:B------:R-:W-:Y:S02]  /*5a80*/  @!P0 FFMA.FTZ R9, R11, R7.reuse, -R9 ;  /* 0x000000070b098223 */ /* 0x080fe40000010809 */
[----:B------:R-:W-:Y:S02]  /*5a90*/  @!P0 FMUL.FTZ R6, R6, R7 ;  /* 0x0000000706068220 */ /* 0x000fe40000410000 */
[----:B------:R-:W-:Y:S01]  /*5aa0*/  @!P0 IMAD.U32 R7, R15, 0x10000, RZ ;  /* 0x000100000f078824 */ /* 0x000fe200078e00ff */
[----:B------:R-:W-:Y:S01]  /*5ab0*/  @!P0 F2FP.BF16.PACK_AB R31, R9, R30 ;  /* 0x0000001e091f823e */ /* 0x000fe200000010ff */
[----:B------:R-:W-:Y:S01]  /*5ac0*/  @!P0 FFMA.FTZ R6, R8, R11, R6 ;  /* 0x0000000b08068223 */ /* 0x000fe20000010006 */
[----:B------:R-:W-:Y:S01]  /*5ad0*/  @!P0 SHF.L.U32 R8, R10, 0x10, RZ ;  /* 0x000000100a088819 */ /* 0x000fe200000006ff */
[C---:B------:R-:W-:Y:S02]  /*5ae0*/  @!P0 IMAD.U32 R9, R44.reuse, 0x10000, RZ ;  /* 0x000100002c098824 */ /* 0x040fe400078e00ff */
        /* <DEDUP_REMOVED lines=8> */
[----:B------:R-:W-:Y:S02]  /*5b70*/  @!P0 LOP3.LUT R9, R10, 0xffff0000, RZ, 0xc0, !PT ;  /* 0xffff00000a098812 */ /* 0x000fe400078ec0ff */
[----:B------:R-:W-:Y:S01]  /*5b80*/  @!P0 LOP3.LUT R30, R35, 0xffff0000, RZ, 0xc0, !PT ;  /* 0xffff0000231e8812 */ /* 0x000fe200078ec0ff */
[C---:B------:R-:W-:Y:S02]  /*5b90*/  @!P0 FMUL.FTZ R10, R8.reuse, R11 ;  /* 0x0000000b080a8220 */ /* 0x040fe40000410000 */
[-C--:B------:R-:W-:Y:S02]  /*5ba0*/  @!P0 FMUL.FTZ R8, R8, R9.reuse ;  /* 0x0000000908088220 */ /* 0x080fe40000410000 */
[----:B------:R-:W-:Y:S01]  /*5bb0*/  @!P0 FFMA.FTZ R10, R30, R9, -R10 ;  /* 0x000000091e0a8223 */ /* 0x000fe2000001080a */
[----:B------:R-:W-:Y:S01]  /*5bc0*/  @!P0 F2FP.BF16.PACK_AB R9, R2, R0 ;  /* 0x000000000209823e */ /* 0x000fe200000010ff */
[----:B------:R-:W-:Y:S01]  /*5bd0*/  @!P0 FFMA.FTZ R8, R11, R30, R8 ;  /* 0x0000001e0b088223 */ /* 0x000fe20000010008 */
[----:B------:R-:W-:Y:S02]  /*5be0*/  @!P0 F2FP.BF16.PACK_AB R2, R6, R5 ;  /* 0x000000050602823e */ /* 0x000fe400000010ff */
[----:B------:R-:W-:Y:S01]  /*5bf0*/  @!P0 F2FP.BF16.PACK_AB R10, R10, R45 ;  /* 0x0000002d0a0a823e */ /* 0x000fe200000010ff */
[----:B------:R-:W-:Y:S01]  /*5c00*/  @!P0 IMAD.MOV.U32 R12, RZ, RZ, R9 ;  /* 0x000000ffff0c8224 */ /* 0x000fe200078e0009 */
[----:B------:R-:W-:Y:S01]  /*5c10*/  @!P0 F2FP.BF16.PACK_AB R0, R8, R7 ;  /* 0x000000070800823e */ /* 0x000fe200000010ff */
[----:B------:R-:W-:Y:S02]  /*5c20*/  @!P0 IMAD.MOV.U32 R14, RZ, RZ, R2 ;  /* 0x000000ffff0e8224 */ /* 0x000fe400078e0002 */
[----:B------:R-:W-:Y:S02]  /*5c30*/  @!P0 IMAD.MOV.U32 R35, RZ, RZ, R10 ;  /* 0x000000ffff238224 */ /* 0x000fe400078e000a */
[----:B------:R-:W-:Y:S01]  /*5c40*/  @!P0 IMAD.MOV.U32 R15, RZ, RZ, R0 ;  /* 0x000000ffff0f8224 */ /* 0x000fe200078e0000 */
[C---:B----4-:R-:W-:Y:S04]  /*5c50*/  LEA R2, P0, R68.reuse, R50, 0x1 ;  /* 0x0000003244027211 */ /* 0x050fe800078008ff */
[----:B---3--:R-:W-:Y:S02]  /*5c60*/  LEA.HI.X R3, R68, R51, R94, 0x1, P0 ;  /* 0x0000003344037211 */ /* 0x008fe400000f0c5e */
[C---:B------:R-:W-:Y:S03]  /*5c70*/  ISETP.GE.AND P0, PT, R52.reuse, c[0x0][0x1d4], PT ;  /* 0x0000750034007a0c */ /* 0x040fe60003f06270 */
[----:B------:R1:W-:Y:S10]  /*5c80*/  ST.E.128 [R2.64], R32 ;  /* 0x0000002002007985 */ /* 0x0003f4000c101d0a */
[----:B------:R-:W-:Y:S05]  /*5c90*/  @!P0 IMAD.WIDE R4, R52, 0x2, R50 ;  /* 0x0000000234048825 */ /* 0x000fea00078e0232 */
[----:B------:R1:W-:Y:S02]  /*5ca0*/  @!P0 ST.E.128 [R4.64], R12 ;  /* 0x0000000c04008985 */ /* 0x0003e4000c101d0a */
.L_x_202:
[----:B------:R-:W-:Y:S05]  /*5cb0*/  BSYNC B0 ;  /* 0x0000000000007941 */ /* 0x000fea0003800000 */
.L_x_201:
[----:B------:R-:W-:Y:S01]  /*5cc0*/  ISETP.GE.AND P0, PT, R25, c[0x0][0x1d4], PT ;  /* 0x0000750019007a0c */ /* 0x000fe20003f06270 */
[----:B------:R-:W-:Y:S01]  /*5cd0*/  @!UPT UIADD3 URZ, URZ, URZ, URZ ;  /* 0x0000003f3f3ff290 */ /* 0x000fe2000fffe03f */
[----:B------:R-:W-:Y:S11]  /*5ce0*/  BSSY B0, `(.L_x_203) ;  /* 0x0000079000007945 */ /* 0x000ff60003800000 */
[----:B------:R-:W-:-:S05]  /*5cf0*/  @P0 BRA `(.L_x_204) ;  /* 0x0000077000000947 */ /* 0x000fca0003800000 */
[----:B------:R-:W-:Y:S01]  /*5d00*/  LOP3.LUT P1, RZ, R212, 0x4, RZ, 0xc0, !PT ;  /* 0x00000004d4ff7812 */ /* 0x000fe2000782c0ff */
[----:B-1----:R-:W1:Y:S01]  /*5d10*/  LDS.128 R32, [R89+0x6100] ;  /* 0x0061000059207984 */ /* 0x002e620000000c00 */
[----:B------:R-:W-:Y:S02]  /*5d20*/  ISETP.GE.AND P0, PT, R25, c[0x0][0x27c], PT ;  /* 0x00009f0019007a0c */ /* 0x000fe40003f06270 */
[----:B------:R-:W-:Y:S04]  /*5d30*/  SEL R0, R114, R111, !P1 ;  /* 0x0000006f72007207 */ /* 0x000fe80004800000 */
[----:B------:R-:W-:Y:S04]  /*5d40*/  SHF.R.S32.HI R2, RZ, 0x1f, R0 ;  /* 0x0000001fff027819 */ /* 0x000fe80000011400 */
[----:B------:R-:W-:Y:S03]  /*5d50*/  LEA.HI R0, R2, R0, RZ, 0x4 ;  /* 0x0000000002007211 */ /* 0x000fe600078f20ff */
[--C-:B------:R-:W-:Y:S02]  /*5d60*/  @!P0 SHF.R.U64 R3, R36, 0x10, R37.reuse ;  /* 0x0000001024038819 */ /* 0x100fe40000001225 */
[----:B------:R-:W-:Y:S02]  /*5d70*/  LEA.HI.SX32 R0, R0, R99, 0x1c ;  /* 0x0000006300007211 */ /* 0x000fe400078fe2ff */
[----:B------:R-:W-:Y:S02]  /*5d80*/  @!P0 SHF.R.U32.HI R6, RZ, 0x10, R37 ;  /* 0x00000010ff068819 */ /* 0x000fe40000011625 */
[----:B------:R-:W-:Y:S01]  /*5d90*/  SHF.R.S32.HI R2, RZ, 0x1f, R0 ;  /* 0x0000001fff027819 */ /* 0x000fe20000011400 */
[----:B------:R-:W-:Y:S01]  /*5da0*/  IMAD.SHL.U32 R30, R0, 0x8, RZ ;  /* 0x00000008001e7824 */ /* 0x000fe200078e00ff */
[----:B------:R-:W-:Y:S02]  /*5db0*/  @!P0 PRMT R13, R46, 0x5410, R3 ;  /* 0x000054102e0d8816 */ /* 0x000fe40000000003 */
[----:B------:R-:W-:Y:S02]  /*5dc0*/  LEA.HI R0, R2, R0, RZ, 0x3 ;  /* 0x0000000002007211 */ /* 0x000fe400078f18ff */
[----:B------:R-:W-:Y:S02]  /*5dd0*/  @!P0 PRMT R14, R46, 0x5432, R6 ;  /* 0x000054322e0e8816 */ /* 0x000fe40000000006 */
[----:B------:R-:W-:Y:S01]  /*5de0*/  @!P0 SHF.R.U64 R7, R38, 0x10, R39 ;  /* 0x0000001026078819 */ /* 0x000fe20000001227 */
[----:B------:R-:W-:Y:S01]  /*5df0*/  IMAD.SHL.U32 R0, R0, 0x200, RZ ;  /* 0x0000020000007824 */ /* 0x000fe200078e00ff */
[----:B------:R-:W-:Y:S02]  /*5e00*/  LOP3.LUT R2, R216, 0x38, R30, 0xf8, !PT ;  /* 0x00000038d8027812 */ /* 0x000fe400078ef81e */
[----:B------:R-:W-:Y:S02]  /*5e10*/  @!P0 SHF.R.U32.HI R5, RZ, 0x10, R19 ;  /* 0x00000010ff058819 */ /* 0x000fe40000011613 */
[----:B------:R-:W-:Y:S02]  /*5e20*/  LOP3.LUT R2, R2, R218, RZ, 0x3c, !PT ;  /* 0x000000da02027212 */ /* 0x000fe400078e3cff */
[----:B------:R-:W-:Y:S02]  /*5e30*/  LOP3.LUT R0, R0, 0x7ffff000, RZ, 0xc0, !PT ;  /* 0x7ffff00000007812 */ /* 0x000fe400078ec0ff */
[----:B------:R-:W-:Y:S02]  /*5e40*/  @!P0 SHF.R.U32.HI R15, RZ, 0x10, R39 ;  /* 0x00000010ff0f8819 */ /* 0x000fe40000011627 */
[----:B------:R-:W-:Y:S02]  /*5e50*/  IADD3 R0, R2, R0, R219 ;  /* 0x0000000002007210 */ /* 0x000fe40007ffe0db */
[----:B------:R-:W-:Y:S02]  /*5e60*/  @!P0 SHF.R.U32.HI R2, RZ, 0x10, R17 ;  /* 0x00000010ff028819 */ /* 0x000fe40000011611 */
[C---:B------:R-:W-:Y:S01]  /*5e70*/  @!P0 PRMT R15, R47.reuse, 0x5432, R15 ;  /* 0x000054322f0f8816 */ /* 0x040fe2000000000f */
[----:B------:R-:W-:Y:S01]  /*5e80*/  IMAD.SHL.U32 R4, R0, 0x2, RZ ;  /* 0x0000000200047824 */ /* 0x000fe200078e00ff */
[----:B------:R-:W-:Y:S02]  /*5e90*/  @!P0 SHF.R.U64 R0, R16, 0x10, R17 ;  /* 0x0000001010008819 */ /* 0x000fe40000001211 */
[C---:B------:R-:W-:Y:S02]  /*5ea0*/  @!P0 PRMT R6, R26.reuse, 0x5410, R2 ;  /* 0x000054101a068816 */ /* 0x040fe40000000002 */
[----:B------:R2:W5:Y:S01]  /*5eb0*/  LDS.128 R8, [R4+0x6100] ;  /* 0x0061000004087984 */ /* 0x0005620000000c00 */
[----:B------:R-:W-:Y:S02]  /*5ec0*/  @!P0 PRMT R3, R26, 0x5432, R0 ;  /* 0x000054321a038816 */ /* 0x000fe40000000000 */
[----:B------:R-:W-:Y:S02]  /*5ed0*/  @!P0 PRMT R17, R47, 0x5410, R7 ;  /* 0x000054102f118816 */ /* 0x000fe40000000007 */
[----:B------:R-:W-:Y:S02]  /*5ee0*/  @!P0 SHF.L.U32 R2, R3, 0x10, RZ ;  /* 0x0000001003028819 */ /* 0x000fe400000006ff */
[----:B------:R-:W-:Y:S01]  /*5ef0*/  @!P0 PRMT R7, R27, 0x5432, R5 ;  /* 0x000054321b078816 */ /* 0x000fe20000000005 */
[----:B-1----:R-:W-:Y:S01]  /*5f00*/  @!P0 IMAD.U32 R5, R32, 0x10000, RZ ;  /* 0x0001000020058824 */ /* 0x002fe200078e00ff */
[----:B------:R-:W-:Y:S02]  /*5f10*/  @!P0 LOP3.LUT R3, R3, 0xffff0000, RZ, 0xc0, !PT ;  /* 0xffff000003038812 */ /* 0x000fe400078ec0ff */
[----:B--2---:R-:W-:Y:S04]  /*5f20*/  @!P0 SHF.R.U64 R4, R18, 0x10, R19 ;  /* 0x0000001012048819 */ /* 0x004fe80000001213 */
[----:B------:R-:W-:Y:S01]  /*5f30*/  @!P0 PRMT R12, R27, 0x5410, R4 ;  /* 0x000054101b0c8816 */ /* 0x000fe20000000004 */
[----:B------:R-:W-:Y:S02]  /*5f40*/  @!P0 IMAD.U32 R4, R13, 0x10000, RZ ;  /* 0x000100000d048824 */ /* 0x000fe400078e00ff */
[----:B-----5:R-:W-:Y:S04]  /*5f50*/  @!P0 IMAD.U32 R0, R8, 0x10000, RZ ;  /* 0x0001000008008824 */ /* 0x020fe800078e00ff */
[C---:B------:R-:W-:Y:S02]  /*5f60*/  @!P0 FMUL.FTZ R16, R0.reuse, R4 ;  /* 0x0000000400108220 */ /* 0x040fe40000410000 */
[-C--:B------:R-:W-:Y:S02]  /*5f70*/  @!P0 FMUL.FTZ R0, R0, R2.reuse ;  /* 0x0000000200008220 */ /* 0x080fe40000410000 */
[----:B------:R-:W-:Y:S01]  /*5f80*/  @!P0 FFMA.FTZ R19, R5, R2, -R16 ;  /* 0x0000000205138223 */ /* 0x000fe20000010810 */
[----:B------:R-:W-:Y:S01]  /*5f90*/  @!P0 LOP3.LUT R2, R8, 0xffff0000, RZ, 0xc0, !PT ;  /* 0xffff000008028812 */ /* 0x000fe200078ec0ff */
[----:B------:R-:W-:Y:S01]  /*5fa0*/  @!P0 FFMA.FTZ R0, R4, R5, R0 ;  /* 0x0000000504008223 */ /* 0x000fe20000010000 */
[----:B------:R-:W-:Y:S02]  /*5fb0*/  @!P0 LOP3.LUT R4, R13, 0xffff0000, RZ, 0xc0, !PT ;  /* 0xffff00000d048812 */ /* 0x000fe400078ec0ff */
[----:B------:R-:W-:Y:S03]  /*5fc0*/  @!P0 LOP3.LUT R5, R32, 0xffff0000, RZ, 0xc0, !PT ;  /* 0xffff000020058812 */ /* 0x000fe600078ec0ff */
[C---:B------:R-:W-:Y:S02]  /*5fd0*/  @!P0 FMUL.FTZ R13, R2.reuse, R4 ;  /* 0x00000004020d8220 */ /* 0x040fe40000410000 */
[-C--:B------:R-:W-:Y:S02]  /*5fe0*/  @!P0 FMUL.FTZ R2, R2, R3.reuse ;  /* 0x0000000302028220 */ /* 0x080fe40000410000 */
[----:B------:R-:W-:Y:S02]  /*5ff0*/  @!P0 FFMA.FTZ R18, R5, R3, -R13 ;  /* 0x0000000305128223 */ /* 0x000fe4000001080d */
[----:B------:R-:W-:Y:S02]  /*6000*/  @!P0 FFMA.FTZ R2, R4, R5, R2 ;  /* 0x0000000504028223 */ /* 0x000fe40000010002 */
[----:B------:R-:W-:Y:S02]  /*6010*/  @!P0 IMAD.U32 R5, R14, 0x10000, RZ ;  /* 0x000100000e058824 */ /* 0x000fe400078e00ff */
[----:B------:R-:W-:Y:S02]  /*6020*/  @!P0 IMAD.U32 R3, R9, 0x10000, RZ ;  /* 0x0001000009038824 */ /* 0x000fe400078e00ff */
[----:B------:R-:W-:Y:S02]  /*6030*/  @!P0 IMAD.U32 R4, R6, 0x10000, RZ ;  /* 0x0001000006048824 */ /* 0x000fe400078e00ff */
        /* <DEDUP_REMOVED lines=9> */
[----:B------:R-:W-:Y:S04]  /*60d0*/  @!P0 FMUL.FTZ R6, R4, R13 ;  /* 0x0000000d04068220 */ /* 0x000fe80000410000 */
[-C--:B------:R-:W-:Y:S02]  /*60e0*/  @!P0 FFMA.FTZ R6, R14, R5.reuse, -R6 ;  /* 0x000000050e068223 */ /* 0x080fe40000010806 */
[----:B------:R-:W-:Y:S01]  /*60f0*/  @!P0 FMUL.FTZ R4, R4, R5 ;  /* 0x0000000504048220 */ /* 0x000fe20000410000 */
[----:B------:R-:W-:Y:S03]  /*6100*/  @!P0 SHF.L.U32 R5, R10, 0x10, RZ ;  /* 0x000000100a058819 */ /* 0x000fe600000006ff */
[----:B------:R-:W-:Y:S01]  /*6110*/  @!P0 FFMA.FTZ R4, R13, R14, R4 ;  /* 0x0000000e0d048223 */ /* 0x000fe20000010004 */
[----:B------:R-:W-:Y:S01]  /*6120*/  @!P0 F2FP.BF16.PACK_AB R14, R6, R16 ;  /* 0x00000010060e823e */ /* 0x000fe200000010ff */
[----:B------:R-:W-:Y:S01]  /*6130*/  @!P0 IMAD.U32 R6, R17, 0x10000, RZ ;  /* 0x0001000011068824 */ /* 0x000fe200078e00ff */
[----:B------:R-:W-:Y:S02]  /*6140*/  @!P0 F2FP.BF16.PACK_AB R13, R18, R19 ;  /* 0x00000013120d823e */ /* 0x000fe400000010ff */
[----:B------:R-:W-:Y:S01]  /*6150*/  @!P0 F2FP.BF16.PACK_AB R16, R2, R0 ;  /* 0x000000000210823e */ /* 0x000fe200000010ff */
[----:B------:R-:W-:Y:S01]  /*6160*/  @!P0 IMAD.MOV.U32 R33, RZ, RZ, R14 ;  /* 0x000000ffff218224 */ /* 0x000fe200078e000e */
[----:B------:R-:W-:Y:S01]  /*6170*/  @!P0 F2FP.BF16.PACK_AB R4, R4, R3 ;  /* 0x000000030404823e */ /* 0x000fe200000010ff */
[----:B------:R-:W-:Y:S01]  /*6180*/  @!P0 IMAD.MOV.U32 R32, RZ, RZ, R13 ;  /* 0x000000ffff208224 */ /* 0x000fe200078e000d */
[----:B------:R-:W-:Y:S01]  /*6190*/  @!P0 SHF.L.U32 R3, R11, 0x10, RZ ;  /* 0x000000100b038819 */ /* 0x000fe200000006ff */
[----:B------:R-:W-:Y:S02]  /*61a0*/  @!P0 IMAD.U32 R2, R12, 0x10000, RZ ;  /* 0x000100000c028824 */ /* 0x000fe400078e00ff */
[----:B------:R-:W-:Y:S02]  /*61b0*/  @!P0 IMAD.U32 R13, R34, 0x10000, RZ ;  /* 0x00010000220d8824 */ /* 0x000fe400078e00ff */
[C---:B------:R-:W-:Y:S02]  /*61c0*/  @!P0 FMUL.FTZ R14, R5.reuse, R6 ;  /* 0x00000006050e8220 */ /* 0x040fe40000410000 */
[-C--:B------:R-:W-:Y:S02]  /*61d0*/  @!P0 FMUL.FTZ R0, R5, R2.reuse ;  /* 0x0000000205008220 */ /* 0x080fe40000410000 */
[----:B------:R-:W-:Y:S01]  /*61e0*/  @!P0 FFMA.FTZ R19, R13, R2, -R14 ;  /* 0x000000020d138223 */ /* 0x000fe2000001080e */
[----:B------:R-:W-:Y:S01]  /*61f0*/  @!P0 LOP3.LUT R2, R11, 0xffff0000, RZ, 0xc0, !PT ;  /* 0xffff00000b028812 */ /* 0x000fe200078ec0ff */
[C---:B------:R-:W-:Y:S01]  /*6200*/  @!P0 IMAD.U32 R14, R15.reuse, 0x10000, RZ ;  /* 0x000100000f0e8824 */ /* 0x040fe200078e00ff */
[----:B------:R-:W-:Y:S01]  /*6210*/  @!P0 LOP3.LUT R15, R15, 0xffff0000, RZ, 0xc0, !PT ;  /* 0xffff00000f0f8812 */ /* 0x000fe200078ec0ff */
[----:B------:R-:W-:Y:S02]  /*6220*/  @!P0 FFMA.FTZ R0, R6, R13, R0 ;  /* 0x0000000d06008223 */ /* 0x000fe40000010000 */
[----:B------:R-:W-:Y:S02]  /*6230*/  @!P0 IMAD.MOV.U32 R9, RZ, RZ, R4 ;  /* 0x000000ffff098224 */ /* 0x000fe400078e0004 */
[----:B------:R-:W-:Y:S02]  /*6240*/  @!P0 IMAD.U32 R4, R7, 0x10000, RZ ;  /* 0x0001000007048824 */ /* 0x000fe400078e00ff */
[----:B------:R-:W-:Y:S02]  /*6250*/  @!P0 IMAD.U32 R13, R35, 0x10000, RZ ;  /* 0x00010000230d8824 */ /* 0x000fe400078e00ff */
[----:B------:R-:W-:Y:S02]  /*6260*/  @!P0 FMUL.FTZ R5, R3, R14 ;  /* 0x0000000e03058220 */ /* 0x000fe40000410000 */
[----:B------:R-:W-:Y:S01]  /*6270*/  @!P0 IMAD.MOV.U32 R8, RZ, RZ, R16 ;  /* 0x000000ffff088224 */ /* 0x000fe200078e0010 */
[----:B------:R-:W-:Y:S01]  /*6280*/  @!P0 LOP3.LUT R16, R35, 0xffff0000, RZ, 0xc0, !PT ;  /* 0xffff000023108812 */ /* 0x000fe200078ec0ff */
[-C--:B------:R-:W-:Y:S02]  /*6290*/  @!P0 FMUL.FTZ R3, R3, R4.reuse ;  /* 0x0000000403038220 */ /* 0x080fe40000410000 */
[----:B------:R-:W-:Y:S01]  /*62a0*/  @!P0 FFMA.FTZ R6, R13, R4, -R5 ;  /* 0x000000040d068223 */ /* 0x000fe20000010805 */
[----:B------:R-:W-:Y:S01]  /*62b0*/  @!P0 LOP3.LUT R4, R7, 0xffff0000, RZ, 0xc0, !PT ;  /* 0xffff000007048812 */ /* 0x000fe200078ec0ff */
[----:B------:R-:W-:Y:S01]  /*62c0*/  @!P0 FMUL.FTZ R5, R2, R15 ;  /* 0x0000000f02058220 */ /* 0x000fe20000410000 */
[----:B------:R-:W-:Y:S03]  /*62d0*/  @!P0 LOP3.LUT R7, R34, 0xffff0000, RZ, 0xc0, !PT ;  /* 0xffff000022078812 */ /* 0x000fe600078ec0ff */
[-C--:B------:R-:W-:Y:S02]  /*62e0*/  @!P0 FFMA.FTZ R5, R16, R4.reuse, -R5 ;  /* 0x0000000410058223 */ /* 0x080fe40000010805 */
[----:B------:R-:W-:Y:S01]  /*62f0*/  @!P0 FMUL.FTZ R4, R2, R4 ;  /* 0x0000000402048220 */ /* 0x000fe20000410000 */
[----:B------:R-:W-:Y:S02]  /*6300*/  @!P0 LOP3.LUT R2, R10, 0xffff0000, RZ, 0xc0, !PT ;  /* 0xffff00000a028812 */ /* 0x000fe400078ec0ff */
[----:B------:R-:W-:Y:S02]  /*6310*/  @!P0 F2FP.BF16.PACK_AB R18, R5, R6 ;  /* 0x000000060512823e */ /* 0x000fe400000010ff */
[----:B------:R-:W-:Y:S02]  /*6320*/  @!P0 LOP3.LUT R6, R17, 0xffff0000, RZ, 0xc0, !PT ;  /* 0xffff000011068812 */ /* 0x000fe400078ec0ff */
[----:B------:R-:W-:Y:S01]  /*6330*/  @!P0 LOP3.LUT R5, R12, 0xffff0000, RZ, 0xc0, !PT ;  /* 0xffff00000c058812 */ /* 0x000fe200078ec0ff */
[----:B------:R-:W-:Y:S02]  /*6340*/  @!P0 IMAD.MOV.U32 R35, RZ, RZ, R18 ;  /* 0x000000ffff238224 */ /* 0x000fe400078e0012 */
[C---:B------:R-:W-:Y:S02]  /*6350*/  @!P0 FMUL.FTZ R12, R2.reuse, R6 ;  /* 0x00000006020c8220 */ /* 0x040fe40000410000 */
[-C--:B------:R-:W-:Y:S02]  /*6360*/  @!P0 FMUL.FTZ R2, R2, R5.reuse ;  /* 0x0000000502028220 */ /* 0x080fe40000410000 */
[----:B------:R-:W-:Y:S02]  /*6370*/  @!P0 FFMA.FTZ R12, R7, R5, -R12 ;  /* 0x00000005070c8223 */ /* 0x000fe4000001080c */
[----:B------:R-:W-:Y:S02]  /*6380*/  @!P0 FFMA.FTZ R2, R6, R7, R2 ;  /* 0x0000000706028223 */ /* 0x000fe40000010002 */
[----:B------:R-:W-:Y:S01]  /*6390*/  @!P0 FFMA.FTZ R3, R14, R13, R3 ;  /* 0x0000000d0e038223 */ /* 0x000fe20000010003 */
[----:B------:R-:W-:Y:S01]  /*63a0*/  @!P0 F2FP.BF16.PACK_AB R5, R12, R19 ;  /* 0x000000130c05823e */ /* 0x000fe200000010ff */
[----:B------:R-:W-:Y:S01]  /*63b0*/  @!P0 FFMA.FTZ R4, R15, R16, R4 ;  /* 0x000000100f048223 */ /* 0x000fe20000010004 */
[----:B------:R-:W-:Y:S02]  /*63c0*/  @!P0 F2FP.BF16.PACK_AB R0, R2, R0 ;  /* 0x000000000200823e */ /* 0x000fe400000010ff */
[----:B------:R-:W-:Y:S02]  /*63d0*/  @!P0 MOV R34, R5 ;  /* 0x0000000500228202 */ /* 0x000fe40000000f00 */
[----:B------:R-:W-:Y:S01]  /*63e0*/  @!P0 F2FP.BF16.PACK_AB R3, R4, R3 ;  /* 0x000000030403823e */ /* 0x000fe200000010ff */
[----:B------:R-:W-:Y:S04]  /*63f0*/  @!P0 IMAD.MOV.U32 R10, RZ, RZ, R0 ;  /* 0x000000ffff0a8224 */ /* 0x000fe800078e0000 */
[----:B------:R-:W-:Y:S01]  /*6400*/  @!P0 IMAD.MOV.U32 R11, RZ, RZ, R3 ;  /* 0x000000ffff0b8224 */ /* 0x000fe200078e0003 */
[C---:B----4-:R-:W-:Y:S04]  /*6410*/  LEA R2, P0, R67.reuse, R50, 0x1 ;  /* 0x0000003243027211 */ /* 0x050fe800078008ff */
[----:B---3--:R-:W-:Y:S02]  /*6420*/  LEA.HI.X R3, R67, R51, R93, 0x1, P0 ;  /* 0x0000003343037211 */ /* 0x008fe400000f0c5d */
[C---:B------:R-:W-:Y:S03]  /*6430*/  ISETP.GE.AND P0, PT, R30.reuse, c[0x0][0x1d4], PT ;  /* 0x000075001e007a0c */ /* 0x040fe60003f06270 */
[----:B------:R1:W-:Y:S10]  /*6440*/  ST.E.128 [R2.64], R32 ;  /* 0x0000002002007985 */ /* 0x0003f4000c101d0a */
[----:B------:R-:W-:Y:S05]  /*6450*/  @!P0 IMAD.WIDE R4, R30, 0x2, R50 ;  /* 0x000000021e048825 */ /* 0x000fea00078e0232 */
[----:B------:R1:W-:Y:S02]  /*6460*/  @!P0 ST.E.128 [R4.64], R8 ;  /* 0x0000000804008985 */ /* 0x0003e4000c101d0a */
.L_x_204:
[----:B------:R-:W-:Y:S05]  /*6470*/  BSYNC B0 ;  /* 0x0000000000007941 */ /* 0x000fea0003800000 */
.L_x_203:
[----:B------:R-:W-:Y:S11]  /*6480*/  ISETP.GE.AND P0, PT, R24, c[0x0][0x1d4], PT ;  /* 0x0000750018007a0c */ /* 0x000ff60003f06270 */
[----:B------:R-:W-:Y:S02]  /*6490*/  @!UPT UIADD3 URZ, URZ, URZ, URZ ;  /* 0x0000003f3f3ff290 */ /* 0x000fe4000fffe03f */
[----:B------:R-:W-:-:S05]  /*64a0*/  @P0 BRA `(.L_x_188) ;  /* 0x00000a2000000947 */ /* 0x000fca0003800000 */
[----:B------:R-:W-:Y:S01]  /*64b0*/  LOP3.LUT P1, RZ, R212, 0x8, RZ, 0xc0, !PT ;  /* 0x00000008d4ff7812 */ /* 0x000fe2000782c0ff */
[----:B-1----:R-:W1:Y:S01]  /*64c0*/  LDS.128 R32, [R88+0x6100] ;  /* 0x0061000058207984 */ /* 0x002e620000000c00 */
[----:B------:R-:W-:Y:S02]  /*64d0*/  ISETP.GE.AND P0, PT, R24, c[0x0][0x27c], PT ;  /* 0x00009f0018007a0c */ /* 0x000fe40003f06270 */
[----:B------:R-:W-:Y:S04]  /*64e0*/  SEL R0, R114, R111, !P1 ;  /* 0x0000006f72007207 */ /* 0x000fe80004800000 */
[----:B------:R-:W-:Y:S04]  /*64f0*/  SHF.R.S32.HI R2, RZ, 0x1f, R0 ;  /* 0x0000001fff027819 */ /* 0x000fe80000011400 */
[----:B------:R-:W-:Y:S03]  /*6500*/  LEA.HI R0, R2, R0, RZ, 0x4 ;  /* 0x0000000002007211 */ /* 0x000fe600078f20ff */
[----:B------:R-:W-:Y:S02]  /*6510*/  @!P0 SHF.R.U32.HI R6, RZ, 0x10, R23 ;  /* 0x00000010ff068819 */ /* 0x000fe40000011617 */
[----:B------:R-:W-:Y:S02]  /*6520*/  LEA.HI.SX32 R0, R0, R98, 0x1c ;  /* 0x0000006200007211 */ /* 0x000fe400078fe2ff */
[----:B------:R-:W-:Y:S02]  /*6530*/  @!P0 SHF.R.U64 R4, R40, 0x10, R41 ;  /* 0x0000001028048819 */ /* 0x000fe40000001229 */
[----:B------:R-:W-:Y:S01]  /*6540*/  SHF.R.S32.HI R2, RZ, 0x1f, R0 ;  /* 0x0000001fff027819 */ /* 0x000fe20000011400 */
[----:B------:R-:W-:Y:S01]  /*6550*/  IMAD.SHL.U32 R27, R0, 0x8, RZ ;  /* 0x00000008001b7824 */ /* 0x000fe200078e00ff */
[----:B------:R-:W-:Y:S02]  /*6560*/  @!P0 PRMT R10, R48, 0x5410, R4 ;  /* 0x00005410300a8816 */ /* 0x000fe40000000004 */
[----:B------:R-:W-:Y:S02]  /*6570*/  LEA.HI R0, R2, R0, RZ, 0x3 ;  /* 0x0000000002007211 */ /* 0x000fe400078f18ff */
[----:B------:R-:W-:Y:S02]  /*6580*/  LOP3.LUT R2, R216, 0x38, R27, 0xf8, !PT ;  /* 0x00000038d8027812 */ /* 0x000fe400078ef81b */
[--C-:B------:R-:W-:Y:S01]  /*6590*/  @!P0 SHF.R.U64 R7, R42, 0x10, R43.reuse ;  /* 0x000000102a078819 */ /* 0x100fe2000000122b */
[----:B------:R-:W-:Y:S01]  /*65a0*/  IMAD.SHL.U32 R0, R0, 0x200, RZ ;  /* 0x0000020000007824 */ /* 0x000fe200078e00ff */
[----:B------:R-:W-:Y:S02]  /*65b0*/  LOP3.LUT R2, R2, R218, RZ, 0x3c, !PT ;  /* 0x000000da02027212 */ /* 0x000fe400078e3cff */
[----:B------:R-:W-:Y:S02]  /*65c0*/  @!P0 SHF.R.U32.HI R8, RZ, 0x10, R43 ;  /* 0x00000010ff088819 */ /* 0x000fe4000001162b */
[----:B------:R-:W-:Y:S02]  /*65d0*/  LOP3.LUT R0, R0, 0x7ffff000, RZ, 0xc0, !PT ;  /* 0x7ffff00000007812 */ /* 0x000fe400078ec0ff */
[----:B------:R-:W-:Y:S02]  /*65e0*/  @!P0 PRMT R19, R49, 0x5432, R8 ;  /* 0x0000543231138816 */ /* 0x000fe40000000008 */
[----:B------:R-:W-:Y:S02]  /*65f0*/  IADD3 R0, R2, R0, R219 ;  /* 0x0000000002007210 */ /* 0x000fe40007ffe0db */
[----:B------:R-:W-:Y:S02]  /*6600*/  @!P0 SHF.R.U32.HI R2, RZ, 0x10, R21 ;  /* 0x00000010ff028819 */ /* 0x000fe40000011615 */
[C---:B------:R-:W-:Y:S01]  /*6610*/  @!P0 PRMT R8, R29.reuse, 0x5432, R6 ;  /* 0x000054321d088816 */ /* 0x040fe20000000006 */
[----:B------:R-:W-:Y:S01]  /*6620*/  IMAD.SHL.U32 R0, R0, 0x2, RZ ;  /* 0x0000000200007824 */ /* 0x000fe200078e00ff */
[----:B------:R-:W-:Y:S01]  /*6630*/  @!P0 SHF.R.U64 R3, R22, 0x10, R23 ;  /* 0x0000001016038819 */ /* 0x000fe20000001217 */
[----:B-1----:R-:W-:Y:S01]  /*6640*/  @!P0 IMAD.U32 R6, R32, 0x10000, RZ ;  /* 0x0001000020068824 */ /* 0x002fe200078e00ff */
[----:B------:R-:W-:Y:S02]  /*6650*/  @!P0 SHF.R.U32.HI R5, RZ, 0x10, R41 ;  /* 0x00000010ff058819 */ /* 0x000fe40000011629 */
[----:B------:R1:W2:Y:S01]  /*6660*/  LDS.128 R12, [R0+0x6100] ;  /* 0x00610000000c7984 */ /* 0x0002a20000000c00 */
[----:B------:R-:W-:Y:S02]  /*6670*/  @!P0 PRMT R9, R29, 0x5410, R3 ;  /* 0x000054101d098816 */ /* 0x000fe40000000003 */
[----:B------:R-:W-:Y:S02]  /*6680*/  @!P0 PRMT R17, R48, 0x5432, R5 ;  /* 0x0000543230118816 */ /* 0x000fe40000000005 */
[----:B------:R-:W-:Y:S03]  /*6690*/  @!P0 PRMT R5, R28, 0x5410, R2 ;  /* 0x000054101c058816 */ /* 0x000fe60000000002 */
[C---:B------:R-:W-:Y:S01]  /*66a0*/  @!P0 IMAD.U32 R11, R17.reuse, 0x10000, RZ ;  /* 0x00010000110b8824 */ /* 0x040fe200078e00ff */
[----:B------:R-:W-:Y:S02]  /*66b0*/  @!P0 LOP3.LUT R17, R17, 0xffff0000, RZ, 0xc0, !PT ;  /* 0xffff000011118812 */ /* 0x000fe400078ec0ff */
[----:B-1----:R-:W-:Y:S02]  /*66c0*/  @!P0 SHF.R.U64 R0, R20, 0x10, R21 ;  /* 0x0000001014008819 */ /* 0x002fe40000001215 */
[----:B------:R-:W-:Y:S01]  /*66d0*/  @!P0 PRMT R20, R49, 0x5410, R7 ;  /* 0x0000541031148816 */ /* 0x000fe20000000007 */
[----:B------:R-:W-:Y:S01]  /*66e0*/  @!P0 IMAD.U32 R7, R10, 0x10000, RZ ;  /* 0x000100000a078824 */ /* 0x000fe200078e00ff */
[----:B------:R-:W-:Y:S05]  /*66f0*/  @!P0 PRMT R4, R28, 0x5432, R0 ;  /* 0x000054321c048816 */ /* 0x000fea0000000000 */
[----:B------:R-:W-:Y:S02]  /*6700*/  @!P0 IMAD.U32 R2, R4, 0x10000, RZ ;  /* 0x0001000004028824 */ /* 0x000fe400078e00ff */
[----:B--2---:R-:W-:Y:S02]  /*6710*/  @!P0 IMAD.U32 R0, R12, 0x10000, RZ ;  /* 0x000100000c008824 */ /* 0x004fe400078e00ff */
[----:B------:R-:W-:Y:S02]  /*6720*/  @!P0 IMAD.U32 R3, R13, 0x10000, RZ ;  /* 0x000100000d038824 */ /* 0x000fe400078e00ff */
[C---:B------:R-:W-:Y:S02]  /*6730*/  @!P0 FMUL.FTZ R16, R0.reuse, R7 ;  /* 0x0000000700108220 */ /* 0x040fe40000410000 */
[-C--:B------:R-:W-:Y:S02]  /*6740*/  @!P0 FMUL.FTZ R0, R0, R2.reuse ;  /* 0x0000000200008220 */ /* 0x080fe40000410000 */
[----:B------:R-:W-:Y:S01]  /*6750*/  @!P0 FFMA.FTZ R30, R6, R2, -R16 ;  /* 0x00000002061e8223 */ /* 0x000fe20000010810 */
[----:B------:R-:W-:Y:S01]  /*6760*/  @!P0 LOP3.LUT R2, R12, 0xffff0000, RZ, 0xc0, !PT ;  /* 0xffff00000c028812 */ /* 0x000fe200078ec0ff */
[----:B------:R-:W-:Y:S01]  /*6770*/  @!P0 FFMA.FTZ R0, R7, R6, R0 ;  /* 0x0000000607008223 */ /* 0x000fe20000010000 */
[----:B------:R-:W-:Y:S01]  /*6780*/  @!P0 LOP3.LUT R7, R10, 0xffff0000, RZ, 0xc0, !PT ;  /* 0xffff00000a078812 */ /* 0x000fe200078ec0ff */
[----:B------:R-:W-:Y:S01]  /*6790*/  @!P0 IMAD.U32 R16, R33, 0x10000, RZ ;  /* 0x0001000021108824 */ /* 0x000fe200078e00ff */
[----:B------:R-:W-:Y:S01]  /*67a0*/  @!P0 SHF.L.U32 R6, R5, 0x10, RZ ;  /* 0x0000001005068819 */ /* 0x000fe200000006ff */
[----:B------:R-:W-:Y:S01]  /*67b0*/  @!P0 FMUL.FTZ R18, R3, R11 ;  /* 0x0000000b03128220 */ /* 0x000fe20000410000 */
[----:B------:R-:W-:Y:S02]  /*67c0*/  @!P0 LOP3.LUT R10, R32, 0xffff0000, RZ, 0xc0, !PT ;  /* 0xffff0000200a8812 */ /* 0x000fe400078ec0ff */
[----:B------:R-:W-:Y:S01]  /*67d0*/  @!P0 LOP3.LUT R5, R5, 0xffff0000, RZ, 0xc0, !PT ;  /* 0xffff000005058812 */ /* 0x000fe200078ec0ff */
[-C--:B------:R-:W-:Y:S02]  /*67e0*/  @!P0 FMUL.FTZ R3, R3, R6.reuse ;  /* 0x0000000603038220 */ /* 0x080fe40000410000 */
[----:B------:R-:W-:Y:S01]  /*67f0*/  @!P0 FFMA.FTZ R23, R16, R6, -R18 ;  /* 0x0000000610178223 */ /* 0x000fe20000010812 */
[----:B------:R-:W-:Y:S01]  /*6800*/  @!P0 LOP3.LUT R6, R4, 0xffff0000, RZ, 0xc0, !PT ;  /* 0xffff000004068812 */ /* 0x000fe200078ec0ff */
[----:B------:R-:W-:Y:S01]  /*6810*/  @!P0 FMUL.FTZ R18, R2, R7 ;  /* 0x0000000702128220 */ /* 0x000fe20000410000 */
[----:B------:R-:W-:Y:S03]  /*6820*/  @!P0 LOP3.LUT R4, R13, 0xffff0000, RZ, 0xc0, !PT ;  /* 0xffff00000d048812 */ /* 0x000fe600078ec0ff */
[-C--:B------:R-:W-:Y:S01]  /*6830*/  @!P0 FFMA.FTZ R28, R10, R6.reuse, -R18 ;  /* 0x000000060a1c8223 */ /* 0x080fe20000010812 */
[----:B------:R-:W-:Y:S01]  /*6840*/  @!P0 LOP3.LUT R18, R33, 0xffff0000, RZ, 0xc0, !PT ;  /* 0xffff000021128812 */ /* 0x000fe200078ec0ff */
[----:B------:R-:W-:Y:S02]  /*6850*/  @!P0 FMUL.FTZ R2, R2, R6 ;  /* 0x0000000602028220 */ /* 0x000fe40000410000 */
[C---:B------:R-:W-:Y:S02]  /*6860*/  @!P0 FMUL.FTZ R6, R4.reuse, R17 ;  /* 0x0000001104068220 */ /* 0x040fe40000410000 */
[-C--:B------:R-:W-:Y:S02]  /*6870*/  @!P0 FMUL.FTZ R4, R4, R5.reuse ;  /* 0x0000000504048220 */ /* 0x080fe40000410000 */
[----:B------:R-:W-:Y:S02]  /*6880*/  @!P0 FFMA.FTZ R21, R18, R5, -R6 ;  /* 0x0000000512158223 */ /* 0x000fe40000010806 */
[----:B------:R-:W-:Y:S01]  /*6890*/  @!P0 FFMA.FTZ R2, R7, R10, R2 ;  /* 0x0000000a07028223 */ /* 0x000fe20000010002 */
[----:B------:R-:W-:Y:S01]  /*68a0*/  @!P0 SHF.L.U32 R7, R15, 0x10, RZ ;  /* 0x000000100f078819 */ /* 0x000fe200000006ff */
[----:B------:R-:W-:Y:S01]  /*68b0*/  @!P0 IMAD.U32 R10, R20, 0x10000, RZ ;  /* 0x00010000140a8824 */ /* 0x000fe200078e00ff */
[----:B------:R-:W-:Y:S01]  /*68c0*/  @!P0 F2FP.BF16.PACK_AB R26, R21, R23 ;  /* 0x00000017151a823e */ /* 0x000fe200000010ff */
[----:B------:R-:W-:Y:S01]  /*68d0*/  @!P0 IMAD.U32 R5, R14, 0x10000, RZ ;  /* 0x000100000e058824 */ /* 0x000fe200078e00ff */
[----:B------:R-:W-:Y:S01]  /*68e0*/  @!P0 F2FP.BF16.PACK_AB R23, R28, R30 ;  /* 0x0000001e1c17823e */ /* 0x000fe200000010ff */
[C---:B------:R-:W-:Y:S01]  /*68f0*/  @!P0 IMAD.U32 R6, R9.reuse, 0x10000, RZ ;  /* 0x0001000009068824 */ /* 0x040fe200078e00ff */
[----:B------:R-:W-:Y:S01]  /*6900*/  @!P0 LOP3.LUT R9, R9, 0xffff0000, RZ, 0xc0, !PT ;  /* 0xffff000009098812 */ /* 0x000fe200078ec0ff */
[----:B------:R-:W-:Y:S02]  /*6910*/  @!P0 FFMA.FTZ R3, R11, R16, R3 ;  /* 0x000000100b038223 */ /* 0x000fe40000010003 */
[----:B------:R-:W-:Y:S01]  /*6920*/  @!P0 FFMA.FTZ R4, R17, R18, R4 ;  /* 0x0000001211048223 */ /* 0x000fe20000010004 */
[----:B------:R-:W-:Y:S01]  /*6930*/  @!P0 LOP3.LUT R18, R19, 0xffff0000, RZ, 0xc0, !PT ;  /* 0xffff000013128812 */ /* 0x000fe200078ec0ff */
[----:B------:R-:W-:Y:S02]  /*6940*/  @!P0 IMAD.U32 R11, R34, 0x10000, RZ ;  /* 0x00010000220b8824 */ /* 0x000fe400078e00ff */
[C---:B------:R-:W-:Y:S01]  /*6950*/  @!P0 FMUL.FTZ R17, R5.reuse, R10 ;  /* 0x0000000a05118220 */ /* 0x040fe20000410000 */
[----:B------:R-:W-:Y:S01]  /*6960*/  @!P0 F2FP.BF16.PACK_AB R3, R4, R3 ;  /* 0x000000030403823e */ /* 0x000fe200000010ff */
[-C--:B------:R-:W-:Y:S02]  /*6970*/  @!P0 FMUL.FTZ R5, R5, R6.reuse ;  /* 0x0000000605058220 */ /* 0x080fe40000410000 */
[----:B------:R-:W-:Y:S01]  /*6980*/  @!P0 IMAD.U32 R16, R19, 0x10000, RZ ;  /* 0x0001000013108824 */ /* 0x000fe200078e00ff */
[----:B------:R-:W-:Y:S01]  /*6990*/  @!P0 LOP3.LUT R19, R35, 0xffff0000, RZ, 0xc0, !PT ;  /* 0xffff000023138812 */ /* 0x000fe200078ec0ff */
[----:B------:R-:W-:Y:S02]  /*69a0*/  @!P0 FFMA.FTZ R29, R11, R6, -R17 ;  /* 0x000000060b1d8223 */ /* 0x000fe40000010811 */
[----:B------:R-:W-:Y:S02]  /*69b0*/  @!P0 FFMA.FTZ R5, R10, R11, R5 ;  /* 0x0000000b0a058223 */ /* 0x000fe40000010005 */
[C---:B------:R-:W-:Y:S01]  /*69c0*/  @!P0 IMAD.U32 R6, R8.reuse, 0x10000, RZ ;  /* 0x0001000008068824 */ /* 0x040fe200078e00ff */
[----:B------:R-:W-:Y:S01]  /*69d0*/  @!P0 LOP3.LUT R8, R8, 0xffff0000, RZ, 0xc0, !PT ;  /* 0xffff000008088812 */ /* 0x000fe200078ec0ff */
[----:B------:R-:W-:Y:S02]  /*69e0*/  @!P0 IMAD.U32 R17, R35, 0x10000, RZ ;  /* 0x0001000023118824 */ /* 0x000fe400078e00ff */
[C---:B------:R-:W-:Y:S02]  /*69f0*/  @!P0 FMUL.FTZ R10, R7.reuse, R16 ;  /* 0x00000010070a8220 */ /* 0x040fe40000410000 */
[-C--:B------:R-:W-:Y:S02]  /*6a00*/  @!P0 FMUL.FTZ R7, R7, R6.reuse ;  /* 0x0000000607078220 */ /* 0x080fe40000410000 */
[----:B------:R-:W-:Y:S01]  /*6a10*/  @!P0 FFMA.FTZ R22, R17, R6, -R10 ;  /* 0x0000000611168223 */ /* 0x000fe2000001080a */
[----:B------:R-:W-:Y:S01]  /*6a20*/  @!P0 LOP3.LUT R6, R15, 0xffff0000, RZ, 0xc0, !PT ;  /* 0xffff00000f068812 */ /* 0x000fe200078ec0ff */
[----:B------:R-:W-:Y:S02]  /*6a30*/  @!P0 IMAD.MOV.U32 R32, RZ, RZ, R23 ;  /* 0x000000ffff208224 */ /* 0x000fe400078e0017 */
[----:B------:R-:W-:Y:S02]  /*6a40*/  @!P0 IMAD.MOV.U32 R33, RZ, RZ, R26 ;  /* 0x000000ffff218224 */ /* 0x000fe400078e001a */
[----:B------:R-:W-:Y:S02]  /*6a50*/  @!P0 FMUL.FTZ R10, R6, R18 ;  /* 0x00000012060a8220 */ /* 0x000fe40000410000 */
[----:B------:R-:W-:Y:S02]  /*6a60*/  @!P0 IMAD.MOV.U32 R13, RZ, RZ, R3 ;  /* 0x000000ffff0d8224 */ /* 0x000fe400078e0003 */
[-C--:B------:R-:W-:Y:S01]  /*6a70*/  @!P0 FFMA.FTZ R11, R19, R8.reuse, -R10 ;  /* 0x00000008130b8223 */ /* 0x080fe2000001080a */
[----:B------:R-:W-:Y:S01]  /*6a80*/  @!P0 LOP3.LUT R10, R20, 0xffff0000, RZ, 0xc0, !PT ;  /* 0xffff0000140a8812 */ /* 0x000fe200078ec0ff */
[----:B------:R-:W-:Y:S01]  /*6a90*/  @!P0 FMUL.FTZ R8, R6, R8 ;  /* 0x0000000806088220 */ /* 0x000fe20000410000 */
[----:B------:R-:W-:Y:S02]  /*6aa0*/  @!P0 LOP3.LUT R6, R14, 0xffff0000, RZ, 0xc0, !PT ;  /* 0xffff00000e068812 */ /* 0x000fe400078ec0ff */
[----:B------:R-:W-:Y:S02]  /*6ab0*/  @!P0 F2FP.BF16.PACK_AB R22, R11, R22 ;  /* 0x000000160b16823e */ /* 0x000fe400000010ff */
[----:B------:R-:W-:Y:S01]  /*6ac0*/  @!P0 LOP3.LUT R11, R34, 0xffff0000, RZ, 0xc0, !PT ;  /* 0xffff0000220b8812 */ /* 0x000fe200078ec0ff */
[C---:B------:R-:W-:Y:S01]  /*6ad0*/  @!P0 FMUL.FTZ R20, R6.reuse, R10 ;  /* 0x0000000a06148220 */ /* 0x040fe20000410000 */
[----:B------:R-:W-:Y:S01]  /*6ae0*/  @!P0 MOV R35, R22 ;  /* 0x0000001600238202 */ /* 0x000fe20000000f00 */
[-C--:B------:R-:W-:Y:S02]  /*6af0*/  @!P0 FMUL.FTZ R6, R6, R9.reuse ;  /* 0x0000000906068220 */ /* 0x080fe40000410000 */
[----:B------:R-:W-:Y:S01]  /*6b00*/  @!P0 FFMA.FTZ R28, R11, R9, -R20 ;  /* 0x000000090b1c8223 */ /* 0x000fe20000010814 */
[----:B----4-:R-:W-:Y:S01]  /*6b10*/  LEA R20, P1, R66, R50, 0x1 ;  /* 0x0000003242147211 */ /* 0x010fe200078208ff */
[----:B------:R-:W-:Y:S01]  /*6b20*/  @!P0 FFMA.FTZ R6, R10, R11, R6 ;  /* 0x0000000b0a068223 */ /* 0x000fe20000010006 */
[----:B------:R-:W-:Y:S01]  /*6b30*/  @!P0 F2FP.BF16.PACK_AB R9, R2, R0 ;  /* 0x000000000209823e */ /* 0x000fe200000010ff */
[----:B------:R-:W-:Y:S01]  /*6b40*/  @!P0 FFMA.FTZ R7, R16, R17, R7 ;  /* 0x0000001110078223 */ /* 0x000fe20000010007 */
[----:B------:R-:W-:Y:S01]  /*6b50*/  @!P0 F2FP.BF16.PACK_AB R10, R28, R29 ;  /* 0x0000001d1c0a823e */ /* 0x000fe200000010ff */
[----:B------:R-:W-:Y:S01]  /*6b60*/  @!P0 FFMA.FTZ R8, R18, R19, R8 ;  /* 0x0000001312088223 */ /* 0x000fe20000010008 */
[----:B---3--:R-:W-:Y:S01]  /*6b70*/  LEA.HI.X R21, R66, R51, R92, 0x1, P1 ;  /* 0x0000003342157211 */ /* 0x008fe200008f0c5c */
[----:B------:R-:W-:Y:S01]  /*6b80*/  @!P0 IMAD.MOV.U32 R12, RZ, RZ, R9 ;  /* 0x000000ffff0c8224 */ /* 0x000fe200078e0009 */
[----:B------:R-:W-:Y:S01]  /*6b90*/  @!P0 F2FP.BF16.PACK_AB R2, R6, R5 ;  /* 0x000000050602823e */ /* 0x000fe200000010ff */
[----:B------:R-:W-:Y:S01]  /*6ba0*/  @!P0 IMAD.MOV.U32 R34, RZ, RZ, R10 ;  /* 0x000000ffff228224 */ /* 0x000fe200078e000a */
[----:B------:R-:W-:Y:S03]  /*6bb0*/  @!P0 F2FP.BF16.PACK_AB R0, R8, R7 ;  /* 0x000000070800823e */ /* 0x000fe600000010ff */
[----:B------:R-:W-:Y:S01]  /*6bc0*/  @!P0 IMAD.MOV.U32 R14, RZ, RZ, R2 ;  /* 0x000000ffff0e8224 */ /* 0x000fe200078e0002 */
[----:B------:R1:W-:Y:S01]  /*6bd0*/  ST.E.128 [R20.64], R32 ;  /* 0x0000002014007985 */ /* 0x0003e2000c101d0a */
[----:B------:R-:W-:Y:S01]  /*6be0*/  @!P0 IMAD.MOV.U32 R15, RZ, RZ, R0 ;  /* 0x000000ffff0f8224 */ /* 0x000fe200078e0000 */
[----:B------:R-:W-:Y:S11]  /*6bf0*/  ISETP.GE.AND P0, PT, R27, c[0x0][0x1d4], PT ;  /* 0x000075001b007a0c */ /* 0x000ff60003f06270 */
[----:B------:R-:W-:Y:S02]  /*6c00*/  @!UPT UIADD3 URZ, URZ, URZ, URZ ;  /* 0x0000003f3f3ff290 */ /* 0x000fe4000fffe03f */
[----:B------:R-:W-:-:S05]  /*6c10*/  @P0 BRA `(.L_x_188) ;  /* 0x000002b000000947 */ /* 0x000fca0003800000 */
[C---:B------:R-:W-:Y:S04]  /*6c20*/  LEA R2, P0, R27.reuse, R50, 0x1 ;  /* 0x000000321b027211 */ /* 0x040fe800078008ff */
[----:B------:R-:W-:Y:S05]  /*6c30*/  LEA.HI.X.SX32 R3, R27, R51, 0x1, P0 ;  /* 0x000000331b037211 */ /* 0x000fea00000f0eff */
[----:B------:R2:W-:Y:S01]  /*6c40*/  ST.E.128 [R2.64], R12 ;  /* 0x0000000c02007985 */ /* 0x0005e2000c101d0a */
[----:B------:R-:W-:-:S05]  /*6c50*/  BRA `(.L_x_188) ;  /* 0x0000027000007947 */ /* 0x000fca0003800000 */
.L_x_184:
[----:B------:R1:W2:Y:S01]  /*6c60*/  SHFL.IDX PT, R3, R46, RZ, 0x1c1f ;  /* 0x001c1fff2e037589 */ /* 0x0002a200000e0000 */
[----:B------:R-:W-:Y:S03]  /*6c70*/  IMAD.IADD R0, R60, 0x1, -R57 ;  /* 0x000000013c007824 */ /* 0x000fe600078e0a39 */
[----:B------:R1:W3:Y:S02]  /*6c80*/  SHFL.IDX PT, R2, R48, RZ, 0x1c1f ;  /* 0x001c1fff30027589 */ /* 0x0002e400000e0000 */
[----:B------:R-:W-:Y:S04]  /*6c90*/  IMNMX R56, R0, 0x40, PT ;  /* 0x0000004000387817 */ /* 0x000fe80003800200 */
[----:B------:R-:W-:Y:S11]  /*6ca0*/  ISETP.GT.AND P0, PT, R56, R209, PT ;  /* 0x000000d13800720c */ /* 0x000ff60003f04270 */
[----:B------:R-:W-:Y:S02]  /*6cb0*/  @!UPT UIADD3 URZ, URZ, URZ, URZ ;  /* 0x0000003f3f3ff290 */ /* 0x000fe4000fffe03f */
[----:B------:R-:W-:-:S05]  /*6cc0*/  @!P0 BRA `(.L_x_188) ;  /* 0x0000020000008947 */ /* 0x000fca0003800000 */
[----:B------:R-:W-:Y:S02]  /*6cd0*/  ISETP.GE.AND P1, PT, R100, c[0x0][0x1d4], PT ;  /* 0x0000750064007a0c */ /* 0x000fe40003f26270 */
[C---:B------:R-:W-:Y:S02]  /*6ce0*/  ISETP.GE.AND P3, PT, R205.reuse, c[0x0][0x1d4], PT ;  /* 0x00007500cd007a0c */ /* 0x040fe40003f66270 */
[----:B------:R-:W-:Y:S09]  /*6cf0*/  ISETP.GE.AND P2, PT, R204, c[0x0][0x1d4], PT ;  /* 0x00007500cc007a0c */ /* 0x000ff20003f46270 */
[----:B------:R-:W4:Y:S01]  /*6d00*/  @!P1 LDS.128 R12, [R201+0x6000] ;  /* 0x00600000c90c9984 */ /* 0x000f220000000c00 */
[CC--:B---3--:R-:W-:Y:S04]  /*6d10*/  @!P1 LEA R4, P0, R100.reuse, R2.reuse, 0x1 ;  /* 0x0000000264049211 */ /* 0x0c8fe800078008ff */
[-C--:B--2---:R-:W-:Y:S02]  /*6d20*/  @!P1 LEA.HI.X R5, R100, R3.reuse, R101, 0x1, P0 ;  /* 0x0000000364059211 */ /* 0x084fe400000f0c65 */
[CC--:B------:R-:W-:Y:S04]  /*6d30*/  @!P3 LEA R8, P0, R205.reuse, R2.reuse, 0x1 ;  /* 0x00000002cd08b211 */ /* 0x0c0fe800078008ff */
[-C--:B------:R-:W-:Y:S02]  /*6d40*/  @!P3 LEA.HI.X R9, R205, R3.reuse, R222, 0x1, P0 ;  /* 0x00000003cd09b211 */ /* 0x080fe400000f0cde */
[CC--:B------:R-:W-:Y:S04]  /*6d50*/  @!P2 LEA R6, P0, R204.reuse, R2.reuse, 0x1 ;  /* 0x00000002cc06a211 */ /* 0x0c0fe800078008ff */
[-C--:B------:R-:W-:Y:S02]  /*6d60*/  @!P2 LEA.HI.X R7, R204, R3.reuse, R221, 0x1, P0 ;  /* 0x00000003cc07a211 */ /* 0x080fe400000f0cdd */
[----:B------:R-:W-:Y:S11]  /*6d70*/  ISETP.GE.AND P0, PT, R25, c[0x0][0x1d4], PT ;  /* 0x0000750019007a0c */ /* 0x000ff60003f06270 */
[----:B------:R-:W-:Y:S02]  /*6d80*/  @!UPT UIADD3 URZ, URZ, URZ, URZ ;  /* 0x0000003f3f3ff290 */ /* 0x000fe4000fffe03f */
[----:B------:R-:W-:Y:S01]  /*6d90*/  @!P0 IMAD.SHL.U32 R0, R215, 0x8, RZ ;  /* 0x00000008d7008824 */ /* 0x000fe200078e00ff */
[----:B----4-:R2:W-:Y:S04]  /*6da0*/  @!P1 ST.E.128 [R4.64], R12 ;  /* 0x0000000c04009985 */ /* 0x0105e8000c101d0a */
[----:B------:R-:W3:Y:S01]  /*6db0*/  @!P0 LDS.128 R12, [R202+0x6000] ;  /* 0x00600000ca0c8984 */ /* 0x000ee20000000c00 */
[--C-:B--2---:R-:W-:Y:S05]  /*6dc0*/  @!P0 IMAD.WIDE R4, R0, 0x2, R2.reuse ;  /* 0x0000000200048825 */ /* 0x104fea00078e0202 */
[----:B---3--:R2:W-:Y:S01]  /*6dd0*/  @!P0 ST.E.128 [R4.64], R12 ;  /* 0x0000000c04008985 */ /* 0x0085e2000c101d0a */
[----:B------:R-:W-:Y:S11]  /*6de0*/  ISETP.GE.AND P0, PT, R24, c[0x0][0x1d4], PT ;  /* 0x0000750018007a0c */ /* 0x000ff60003f06270 */
[----:B------:R-:W-:Y:S02]  /*6df0*/  @!UPT UIADD3 URZ, URZ, URZ, URZ ;  /* 0x0000003f3f3ff290 */ /* 0x000fe4000fffe03f */
[----:B------:R-:W3:Y:S01]  /*6e00*/  @!P0 LDS.128 R16, [R201+0x8000] ;  /* 0x00800000c9108984 */ /* 0x000ee20000000c00 */
[----:B------:R-:W-:Y:S04]  /*6e10*/  @!P0 IMAD.SHL.U32 R0, R214, 0x8, RZ ;  /* 0x00000008d6008824 */ /* 0x000fe800078e00ff */
[----:B--2---:R-:W-:Y:S05]  /*6e20*/  @!P0 IMAD.WIDE R4, R0, 0x2, R2 ;  /* 0x0000000200048825 */ /* 0x004fea00078e0202 */
[----:B---3--:R-:W-:Y:S01]  /*6e30*/  @!P0 ST.E.128 [R4.64], R16 ;  /* 0x0000001004008985 */ /* 0x008fe2000c101d0a */
[C---:B------:R-:W-:Y:S03]  /*6e40*/  ISETP.GE.AND P0, PT, R203.reuse, c[0x0][0x1d4], PT ;  /* 0x00007500cb007a0c */ /* 0x040fe60003f06270 */
[----:B------:R-:W2:Y:S10]  /*6e50*/  @!P3 LDS.128 R12, [R202+0x8000] ;  /* 0x00800000ca0cb984 */ /* 0x000eb40000000c00 */
[C---:B------:R-:W-:Y:S04]  /*6e60*/  @!P0 LEA R2, P1, R203.reuse, R2, 0x1 ;  /* 0x00000002cb028211 */ /* 0x040fe800078208ff */
[----:B------:R-:W-:Y:S01]  /*6e70*/  @!P0 LEA.HI.X R3, R203, R3, R220, 0x1, P1 ;  /* 0x00000003cb038211 */ /* 0x000fe200008f0cdc */
[----:B--2---:R-:W-:Y:S04]  /*6e80*/  @!P3 ST.E.128 [R8.64], R12 ;  /* 0x0000000c0800b985 */ /* 0x004fe8000c101d0a */
[----:B------:R-:W2:Y:S04]  /*6e90*/  @!P2 LDS.128 R8, [R201+0xa000] ;  /* 0x00a00000c908a984 */ /* 0x000ea80000000c00 */
[----:B--2---:R-:W-:Y:S04]  /*6ea0*/  @!P2 ST.E.128 [R6.64], R8 ;  /* 0x000000080600a985 */ /* 0x004fe8000c101d0a */
[----:B------:R-:W2:Y:S04]  /*6eb0*/  @!P0 LDS.128 R4, [R202+0xa000] ;  /* 0x00a00000ca048984 */ /* 0x000ea80000000c00 */
[----:B--2---:R2:W-:Y:S02]  /*6ec0*/  @!P0 ST.E.128 [R2.64], R4 ;  /* 0x0000000402008985 */ /* 0x0045e4000c101d0a */
.L_x_188:
[----:B------:R-:W-:Y:S05]  /*6ed0*/  BSYNC B1 ;  /* 0x0000000000017941 */ /* 0x000fea0003800000 */
.L_x_183:
[----:B------:R-:W-:Y:S01]  /*6ee0*/  IMAD.IADD R0, R109, 0x1, -R57 ;  /* 0x000000016d007824 */ /* 0x000fe200078e0a39 */
[----:B-123-5:R-:W-:Y:S01]  /*6ef0*/  LEA R2, P0, R53, R64, 0x6 ;  /* 0x0000004035027211 */ /* 0x02efe200078030ff */
[----:B------:R-:W-:Y:S01]  /*6f00*/  IMAD R6, R58, c[0x0][0x208], RZ ;  /* 0x000082003a067a24 */ /* 0x000fe200078e02ff */
[----:B------:R-:W-:Y:S01]  /*6f10*/  BSSY B0, `(.L_x_205) ;  /* 0x0000051000007945 */ /* 0x000fe20003800000 */
[----:B------:R-:W-:Y:S01]  /*6f20*/  IMAD.WIDE.U32 R4, R55, c[0x0][0x208], RZ ;  /* 0x0000820037047a25 */ /* 0x000fe200078e00ff */
[----:B------:R-:W-:Y:S02]  /*6f30*/  LEA.HI.X.SX32 R3, R53, R65, 0x6, P0 ;  /* 0x0000004135037211 */ /* 0x000fe400000f36ff */
[----:B------:R-:W-:Y:S01]  /*6f40*/  ISETP.GE.AND P0, PT, R0, 0x21, PT ;  /* 0x000000210000780c */ /* 0x000fe20003f06270 */
[----:B------:R-:W-:Y:S04]  /*6f50*/  IMAD R6, R55, c[0x0][0x20c], R6 ;  /* 0x0000830037067a24 */ /* 0x000fe800078e0206 */
[----:B------:R-:W-:Y:S02]  /*6f60*/  IMAD.IADD R5, R5, 0x1, R6 ;  /* 0x0000000105057824 */ /* 0x000fe400078e0206 */
[----:B------:R-:W-:Y:S02]  /*6f70*/  IMAD R6, R59, c[0x0][0x218], RZ ;  /* 0x000086003b067a24 */ /* 0x000fe400078e02ff */
[----:B------:R-:W-:Y:S04]  /*6f80*/  IMAD.WIDE.U32 R4, R54, c[0x0][0x218], R4 ;  /* 0x0000860036047a25 */ /* 0x000fe800078e0004 */
[----:B------:R-:W-:Y:S01]  /*6f90*/  @P0 IADD3 R9, P1, R2, 0x20, RZ ;  /* 0x0000002002090810 */ /* 0x000fe20007f3e0ff */
[----:B------:R-:W-:Y:S03]  /*6fa0*/  IMAD R6, R54, c[0x0][0x21c], R6 ;  /* 0x0000870036067a24 */ /* 0x000fe600078e0206 */
[----:B------:R-:W-:Y:S02]  /*6fb0*/  @P0 IADD3.X R12, RZ, R3, RZ, P1, !PT ;  /* 0x00000003ff0c0210 */ /* 0x000fe40000ffe4ff */
[----:B------:R-:W-:Y:S04]  /*6fc0*/  IADD3 R8, P1, R82, R4, RZ ;  /* 0x0000000452087210 */ /* 0x000fe80007f3e0ff */
[----:B------:R-:W-:Y:S02]  /*6fd0*/  IADD3.X R11, R104, R5, R6, P1, !PT ;  /* 0x00000005680b7210 */ /* 0x000fe40000ffe406 */
[----:B------:R-:W-:Y:S11]  /*6fe0*/  ISETP.GE.AND P1, PT, R0, 0x1, PT ;  /* 0x000000010000780c */ /* 0x000ff60003f26270 */
[----:B------:R-:W-:Y:S02]  /*6ff0*/  @!UPT UIADD3 URZ, URZ, URZ, URZ ;  /* 0x0000003f3f3ff290 */ /* 0x000fe4000fffe03f */
[----:B------:R-:W-:Y:S01]  /*7000*/  @P1 MOV R4, R62 ;  /* 0x0000003e00041202 */ /* 0x000fe20000000f00 */
[----:B------:R-:W-:Y:S02]  /*7010*/  @P1 IMAD.MOV.U32 R5, RZ, RZ, R61 ;  /* 0x000000ffff051224 */ /* 0x000fe400078e003d */
[----:B------:R-:W-:Y:S01]  /*7020*/  @P1 IMAD R0, R3, c[0x0][0x258], RZ ;  /* 0x0000960003001a24 */ /* 0x000fe200078e02ff */
[----:B------:R-:W-:Y:S01]  /*7030*/  @P0 MOV R3, R61 ;  /* 0x0000003d00030202 */ /* 0x000fe20000000f00 */
[C---:B------:R-:W-:Y:S04]  /*7040*/  @P1 IMAD.WIDE.U32 R4, R2.reuse, c[0x0][0x258], R4 ;  /* 0x0000960002041a25 */ /* 0x040fe800078e0004 */
[----:B------:R-:W-:Y:S01]  /*7050*/  @P1 IMAD R2, R2, c[0x0][0x25c], R0 ;  /* 0x0000970002021a24 */ /* 0x000fe200078e0200 */
[----:B------:R-:W-:Y:S01]  /*7060*/  @P1 LEA R6, P2, R4, c[0x0][0x250], 0x1 ;  /* 0x0000940004061a11 */ /* 0x000fe200078408ff */
[----:B------:R-:W-:Y:S03]  /*7070*/  @P0 IMAD R0, R12, c[0x0][0x258], RZ ;  /* 0x000096000c000a24 */ /* 0x000fe600078e02ff */
[----:B------:R-:W-:Y:S01]  /*7080*/  @P1 IADD3 R2, R5, R2, RZ ;  /* 0x0000000205021210 */ /* 0x000fe20007ffe0ff */
[C---:B------:R-:W-:Y:S03]  /*7090*/  @P0 IMAD R0, R9.reuse, c[0x0][0x25c], R0 ;  /* 0x0000970009000a24 */ /* 0x040fe600078e0200 */
[----:B------:R-:W-:Y:S01]  /*70a0*/  @P1 LEA.HI.X R7, R4, c[0x0][0x254], R2, 0x1, P2 ;  /* 0x0000950004071a11 */ /* 0x000fe200010f0c02 */
[----:B------:R-:W-:Y:S01]  /*70b0*/  @P0 IMAD.MOV.U32 R2, RZ, RZ, R62 ;  /* 0x000000ffff020224 */ /* 0x000fe200078e003e */
[C---:B------:R-:W-:Y:S03]  /*70c0*/  LEA R10, P2, R8.reuse, c[0x0][0x1f8], 0x1 ;  /* 0x00007e00080a7a11 */ /* 0x040fe600078408ff */
[----:B------:R-:W-:Y:S01]  /*70d0*/  @!PT LDS RZ, [RZ] ;  /* 0x00000000fffff984 */ /* 0x000fe20000000800 */
[----:B------:R-:W-:Y:S01]  /*70e0*/  @!PT LDS RZ, [RZ] ;  /* 0x00000000fffff984 */ /* 0x000fe20000000800 */
[----:B------:R-:W-:Y:S01]  /*70f0*/  @!PT LDS RZ, [RZ] ;  /* 0x00000000fffff984 */ /* 0x000fe20000000800 */
[----:B------:R1:W-:Y:S01]  /*7100*/  @P1 LDGSTS.E.BYPASS.LTC128B.128 [R191+0x100], [R6.64], !P6 ;  /* 0x0010000006bf1fae */ /* 0x0003e2000f101d4a */
[----:B------:R-:W-:Y:S01]  /*7110*/  @P0 IMAD.WIDE.U32 R2, R9, c[0x0][0x258], R2 ;  /* 0x0000960009020a25 */ /* 0x000fe200078e0002 */
[----:B------:R-:W-:Y:S02]  /*7120*/  LEA.HI.X R11, R8, c[0x0][0x1fc], R11, 0x1, P2 ;  /* 0x00007f00080b7a11 */ /* 0x000fe400010f0c0b */
[----:B------:R1:W-:Y:S01]  /*7130*/  @P1 LDGSTS.E.BYPASS.LTC128B.128 [R191+0x2100], [R6.64+0x80], !P5 ;  /* 0x0210008006bf1fae */ /* 0x0003e2000e901d4a */
[----:B------:R-:W-:Y:S01]  /*7140*/  @P0 IMAD.IADD R0, R3, 0x1, R0 ;  /* 0x0000000103000824 */ /* 0x000fe200078e0200 */
[C---:B------:R-:W-:Y:S02]  /*7150*/  @P0 LEA R4, P2, R2.reuse, c[0x0][0x250], 0x1 ;  /* 0x0000940002040a11 */ /* 0x040fe400078408ff */
[----:B------:R1:W-:Y:S02]  /*7160*/  @P1 LDGSTS.E.BYPASS.LTC128B.128 [R191+0x4100], [R6.64+0x100], !P4 ;  /* 0x0410010006bf1fae */ /* 0x0003e4000e101d4a */
[----:B------:R-:W-:Y:S02]  /*7170*/  @P0 LEA.HI.X R5, R2, c[0x0][0x254], R0, 0x1, P2 ;  /* 0x0000950002050a11 */ /* 0x000fe400010f0c00 */
[----:B------:R1:W2:Y:S04]  /*7180*/  SHFL.IDX PT, R2, R10, RZ, 0x1c1f ;  /* 0x001c1fff0a027589 */ /* 0x0002a800000e0000 */
[----:B------:R1:W-:Y:S04]  /*7190*/  @P0 LDGSTS.E.BYPASS.LTC128B.128 [R191+0x1100], [R4.64], !P6 ;  /* 0x0110000004bf0fae */ /* 0x0003e8000f101d4a */
[----:B------:R1:W-:Y:S04]  /*71a0*/  @P0 LDGSTS.E.BYPASS.LTC128B.128 [R191+0x3100], [R4.64+0x80], !P5 ;  /* 0x0310008004bf0fae */ /* 0x0003e8000e901d4a */
[----:B------:R1:W-:Y:S01]  /*71b0*/  @P0 LDGSTS.E.BYPASS.LTC128B.128 [R191+0x5100], [R4.64+0x100], !P4 ;  /* 0x0510010004bf0fae */ /* 0x0003e2000e101d4a */
[----:B------:R-:W-:Y:S03]  /*71c0*/  ISETP.GT.AND P0, PT, R56, R209, PT ;  /* 0x000000d13800720c */ /* 0x000fe60003f04270 */
[----:B------:R-:W0:Y:S04]  /*71d0*/  LDGDEPBAR ;  /* 0x00000000000079af */ /* 0x000e280000000000 */
[----:B------:R1:W3:Y:S01]  /*71e0*/  SHFL.IDX PT, R3, R11, RZ, 0x1c1f ;  /* 0x001c1fff0b037589 */ /* 0x0002e200000e0000 */
[----:B------:R-:W-:Y:S04]  /*71f0*/  DEPBAR.LE SB0, 0x0 ;  /* 0x000080000000791a */ /* 0x000fe80000000000 */
[----:B------:R-:W-:Y:S06]  /*7200*/  BAR.SYNC.DEFER_BLOCKING 0x0 ;  /* 0x0000000000007b1d */ /* 0x000fec0000010000 */
[----:B------:R-:W-:-:S05]  /*7210*/  @!P0 BRA `(.L_x_206) ;  /* 0x0000020000008947 */ /* 0x000fca0003800000 */
[----:B-123--:R-:W-:Y:S02]  /*7220*/  ISETP.GE.AND P1, PT, R100, c[0x0][0x1d4], PT ;  /* 0x0000750064007a0c */ /* 0x00efe40003f26270 */
[C---:B------:R-:W-:Y:S02]  /*7230*/  ISETP.GE.AND P3, PT, R205.reuse, c[0x0][0x1d4], PT ;  /* 0x00007500cd007a0c */ /* 0x040fe40003f66270 */
[----:B------:R-:W-:Y:S09]  /*7240*/  ISETP.GE.AND P2, PT, R204, c[0x0][0x1d4], PT ;  /* 0x00007500cc007a0c */ /* 0x000ff20003f46270 */
[----:B------:R-:W1:Y:S01]  /*7250*/  @!P1 LDS.128 R12, [R201] ;  /* 0x00000000c90c9984 */ /* 0x000e620000000c00 */
[CC--:B------:R-:W-:Y:S04]  /*7260*/  @!P1 LEA R4, P0, R100.reuse, R2.reuse, 0x1 ;  /* 0x0000000264049211 */ /* 0x0c0fe800078008ff */
[-C--:B------:R-:W-:Y:S02]  /*7270*/  @!P1 LEA.HI.X R5, R100, R3.reuse, R101, 0x1, P0 ;  /* 0x0000000364059211 */ /* 0x080fe400000f0c65 */
[CC--:B------:R-:W-:Y:S04]  /*7280*/  @!P3 LEA R8, P0, R205.reuse, R2.reuse, 0x1 ;  /* 0x00000002cd08b211 */ /* 0x0c0fe800078008ff */
[-C--:B------:R-:W-:Y:S02]  /*7290*/  @!P3 LEA.HI.X R9, R205, R3.reuse, R222, 0x1, P0 ;  /* 0x00000003cd09b211 */ /* 0x080fe400000f0cde */
[CC--:B------:R-:W-:Y:S04]  /*72a0*/  @!P2 LEA R6, P0, R204.reuse, R2.reuse, 0x1 ;  /* 0x00000002cc06a211 */ /* 0x0c0fe800078008ff */
[-C--:B------:R-:W-:Y:S02]  /*72b0*/  @!P2 LEA.HI.X R7, R204, R3.reuse, R221, 0x1, P0 ;  /* 0x00000003cc07a211 */ /* 0x080fe400000f0cdd */
[----:B------:R-:W-:Y:S11]  /*72c0*/  ISETP.GE.AND P0, PT, R25, c[0x0][0x1d4], PT ;  /* 0x0000750019007a0c */ /* 0x000ff60003f06270 */
[----:B------:R-:W-:Y:S02]  /*72d0*/  @!UPT UIADD3 URZ, URZ, URZ, URZ ;  /* 0x0000003f3f3ff290 */ /* 0x000fe4000fffe03f */
[----:B------:R-:W-:Y:S01]  /*72e0*/  @!P0 IMAD.SHL.U32 R0, R215, 0x8, RZ ;  /* 0x00000008d7008824 */ /* 0x000fe200078e00ff */
[----:B-1----:R1:W-:Y:S04]  /*72f0*/  @!P1 ST.E.128 [R4.64], R12 ;  /* 0x0000000c04009985 */ /* 0x0023e8000c101d0a */
[----:B------:R-:W2:Y:S01]  /*7300*/  @!P0 LDS.128 R12, [R202] ;  /* 0x00000000ca0c8984 */ /* 0x000ea20000000c00 */
[--C-:B-1----:R-:W-:Y:S05]  /*7310*/  @!P0 IMAD.WIDE R4, R0, 0x2, R2.reuse ;  /* 0x0000000200048825 */ /* 0x102fea00078e0202 */
[----:B--2---:R1:W-:Y:S01]  /*7320*/  @!P0 ST.E.128 [R4.64], R12 ;  /* 0x0000000c04008985 */ /* 0x0043e2000c101d0a */
[----:B------:R-:W-:Y:S11]  /*7330*/  ISETP.GE.AND P0, PT, R24, c[0x0][0x1d4], PT ;  /* 0x0000750018007a0c */ /* 0x000ff60003f06270 */
[----:B------:R-:W-:Y:S02]  /*7340*/  @!UPT UIADD3 URZ, URZ, URZ, URZ ;  /* 0x0000003f3f3ff290 */ /* 0x000fe4000fffe03f */
[----:B------:R-:W2:Y:S01]  /*7350*/  @!P0 LDS.128 R16, [R201+0x2000] ;  /* 0x00200000c9108984 */ /* 0x000ea20000000c00 */
[----:B------:R-:W-:Y:S04]  /*7360*/  @!P0 IMAD.SHL.U32 R0, R214, 0x8, RZ ;  /* 0x00000008d6008824 */ /* 0x000fe800078e00ff */
[----:B-1----:R-:W-:Y:S05]  /*7370*/  @!P0 IMAD.WIDE R4, R0, 0x2, R2 ;  /* 0x0000000200048825 */ /* 0x002fea00078e0202 */
[----:B--2---:R-:W-:Y:S01]  /*7380*/  @!P0 ST.E.128 [R4.64], R16 ;  /* 0x0000001004008985 */ /* 0x004fe2000c101d0a */
[C---:B------:R-:W-:Y:S03]  /*7390*/  ISETP.GE.AND P0, PT, R203.reuse, c[0x0][0x1d4], PT ;  /* 0x00007500cb007a0c */ /* 0x040fe60003f06270 */
[----:B------:R-:W1:Y:S10]  /*73a0*/  @!P3 LDS.128 R12, [R202+0x2000] ;  /* 0x00200000ca0cb984 */ /* 0x000e740000000c00 */
[C---:B------:R-:W-:Y:S04]  /*73b0*/  @!P0 LEA R2, P1, R203.reuse, R2, 0x1 ;  /* 0x00000002cb028211 */ /* 0x040fe800078208ff */
[----:B------:R-:W-:Y:S01]  /*73c0*/  @!P0 LEA.HI.X R3, R203, R3, R220, 0x1, P1 ;  /* 0x00000003cb038211 */ /* 0x000fe200008f0cdc */
[----:B-1----:R-:W-:Y:S04]  /*73d0*/  @!P3 ST.E.128 [R8.64], R12 ;  /* 0x0000000c0800b985 */ /* 0x002fe8000c101d0a */
[----:B------:R-:W1:Y:S04]  /*73e0*/  @!P2 LDS.128 R8, [R201+0x4000] ;  /* 0x00400000c908a984 */ /* 0x000e680000000c00 */
[----:B-1----:R-:W-:Y:S04]  /*73f0*/  @!P2 ST.E.128 [R6.64], R8 ;  /* 0x000000080600a985 */ /* 0x002fe8000c101d0a */
[----:B------:R-:W1:Y:S04]  /*7400*/  @!P0 LDS.128 R4, [R202+0x4000] ;  /* 0x00400000ca048984 */ /* 0x000e680000000c00 */
[----:B-1----:R1:W-:Y:S02]  /*7410*/  @!P0 ST.E.128 [R2.64], R4 ;  /* 0x0000000402008985 */ /* 0x0023e4000c101d0a */
.L_x_206:
[----:B-123--:R-:W-:Y:S05]  /*7420*/  BSYNC B0 ;  /* 0x0000000000007941 */ /* 0x00efea0003800000 */
.L_x_205:
[C---:B------:R-:W-:Y:S02]  /*7430*/  ISETP.GT.AND P0, PT, R53.reuse, R69, PT ;  /* 0x000000453500720c */ /* 0x040fe40003f04270 */
[----:B------:R-:W-:Y:S11]  /*7440*/  IADD3 R53, R53, -0x1, RZ ;  /* 0xffffffff35357810 */ /* 0x000ff60007ffe0ff */
[----:B------:R-:W-:Y:S01]  /*7450*/  @P0 SHF.R.S32.HI R4, RZ, 0x1f, R53 ;  /* 0x0000001fff040819 */ /* 0x000fe20000011435 */
[----:B------:R-:W-:Y:S02]  /*7460*/  @P0 IMAD R0, R116, R53, RZ ;  /* 0x0000003574000224 */ /* 0x000fe400078e02ff */
[----:B------:R-:W-:Y:S02]  /*7470*/  @P0 IMAD.MOV.U32 R2, RZ, RZ, R72 ;  /* 0x000000ffff020224 */ /* 0x000fe400078e0048 */
[----:B------:R-:W-:Y:S02]  /*7480*/  @P0 IMAD.MOV.U32 R3, RZ, RZ, R71 ;  /* 0x000000ffff030224 */ /* 0x000fe400078e0047 */
[-C--:B------:R-:W-:Y:S02]  /*7490*/  @P0 IMAD R0, R4, R119.reuse, R0 ;  /* 0x0000007704000224 */ /* 0x080fe400078e0200 */
[----:B------:R-:W-:Y:S04]  /*74a0*/  @P0 IMAD.WIDE.U32 R2, R53, R119, R2 ;  /* 0x0000007735020225 */ /* 0x000fe800078e0002 */
[----:B------:R-:W-:Y:S01]  /*74b0*/  @P0 IMAD.IADD R0, R3, 0x1, R0 ;  /* 0x0000000103000824 */ /* 0x000fe200078e0200 */
[C---:B------:R-:W-:Y:S04]  /*74c0*/  @P0 LEA R4, P1, R2.reuse, c[0x0][0x220], 0x1 ;  /* 0x0000880002040a11 */ /* 0x040fe800078208ff */
[----:B------:R-:W-:Y:S02]  /*74d0*/  @P0 LEA.HI.X R5, R2, c[0x0][0x224], R0, 0x1, P1 ;  /* 0x0000890002050a11 */ /* 0x000fe400008f0c00 */
[C---:B------:R-:W-:Y:S03]  /*74e0*/  @P0 LEA R2, P1, R120.reuse, R4, 0x1 ;  /* 0x0000000478020211 */ /* 0x040fe600078208ff */
[----:B------:R-:W-:Y:S01]  /*74f0*/  @!PT LDS RZ, [RZ] ;  /* 0x00000000fffff984 */ /* 0x000fe20000000800 */
[----:B------:R-:W-:Y:S01]  /*7500*/  @!PT LDS RZ, [RZ] ;  /* 0x00000000fffff984 */ /* 0x000fe20000000800 */
[----:B------:R-:W-:Y:S01]  /*7510*/  @!PT LDS RZ, [RZ] ;  /* 0x00000000fffff984 */ /* 0x000fe20000000800 */
[----:B------:R1:W-:Y:S01]  /*7520*/  @P0 LDGSTS.E.BYPASS.LTC128B.128 [R191+0x6100], [R4.64], !P6 ;  /* 0x0610000004bf0fae */ /* 0x0003e2000f101d4a */
[----:B------:R-:W-:Y:S03]  /*7530*/  @P0 LEA.HI.X R3, R120, R5, R115, 0x1, P1 ;  /* 0x0000000578030211 */ /* 0x000fe600008f0c73 */
[----:B------:R1:W-:Y:S04]  /*7540*/  @P0 LDGSTS.E.BYPASS.LTC128B.128 [R191+0x8100], [R4.64+0x80], !P5 ;  /* 0x0810008004bf0fae */ /* 0x0003e8000e901d4a */
[----:B------:R1:W-:Y:S04]  /*7550*/  @P0 LDGSTS.E.BYPASS.LTC128B.128 [R191+0xa100], [R4.64+0x100], !P4 ;  /* 0x0a10010004bf0fae */ /* 0x0003e8000e101d4a */
[----:B------:R1:W-:Y:S04]  /*7560*/  @P0 LDGSTS.E.BYPASS.LTC128B.128 [R191+0x7100], [R2.64], !P6 ;  /* 0x0710000002bf0fae */ /* 0x0003e8000f101d4a */
[----:B------:R1:W-:Y:S04]  /*7570*/  @P0 LDGSTS.E.BYPASS.LTC128B.128 [R191+0x9100], [R2.64+0x80], !P5 ;  /* 0x0910008002bf0fae */ /* 0x0003e8000e901d4a */
[----:B------:R1:W-:Y:S04]  /*7580*/  @P0 LDGSTS.E.BYPASS.LTC128B.128 [R191+0xb100], [R2.64+0x100], !P4 ;  /* 0x0b10010002bf0fae */ /* 0x0003e8000e101d4a */
[----:B------:R-:W0:Y:S01]  /*7590*/  LDGDEPBAR ;  /* 0x00000000000079af */ /* 0x000e220000000000 */
[----:B------:R-:W-:-:S05]  /*75a0*/  @P0 BRA `(.L_x_207) ;  /* 0xffffba9000000947 */ /* 0x000fca000383ffff */
[----:B------:R-:W-:Y:S01]  /*75b0*/  WARPSYNC 0xffffffff ;  /* 0xffffffff00007948 */ /* 0x000fe20003800000 */
[----:B------:R-:W-:Y:S06]  /*75c0*/  BAR.SYNC.DEFER_BLOCKING 0x0 ;  /* 0x0000000000007b1d */ /* 0x000fec0000010000 */
.L_x_182:
[----:B------:R-:W-:Y:S01]  /*75d0*/  ISETP.GE.AND P0, PT, R127, 0x1, PT ;  /* 0x000000017f00780c */ /* 0x000fe20003f06270 */
[----:B------:R-:W-:Y:S01]  /*75e0*/  BSSY B0, `(.L_x_208) ;  /* 0x000001f000007945 */ /* 0x000fe20003800000 */
[----:B------:R-:W-:-:S11]  /*75f0*/  MOV R0, RZ ;  /* 0x000000ff00007202 */ /* 0x000fd60000000f00 */
[----:B------:R-:W-:Y:S05]  /*7600*/  @!P0 BRA `(.L_x_209) ;  /* 0x000001c000008947 */ /* 0x000fea0003800000 */
[----:B-1----:R-:W-:Y:S01]  /*7610*/  IABS R2, R112 ;  /* 0x0000007000027213 */ /* 0x002fe20000000000 */
        /* <DEDUP_REMOVED lines=27> */
.L_x_209:
[----:B------:R-:W-:Y:S05]  /*77d0*/  BSYNC B0 ;  /* 0x0000000000007941 */ /* 0x000fea0003800000 */
.L_x_208:
[----:B------:R-:W-:Y:S01]  /*77e0*/  IMAD R217, R245, R0, RZ ;  /* 0x00000000f5d97224 */ /* 0x000fe200078e02ff */
[----:B------:R-:W-:Y:S01]  /*77f0*/  MOV R15, RZ ;  /* 0x000000ff000f7202 */ /* 0x000fe20000000f00 */
[----:B------:R-:W-:Y:S01]  /*7800*/  IMAD.MOV.U32 R18, RZ, RZ, RZ ;  /* 0x000000ffff127224 */ /* 0x000fe200078e00ff */
[----:B----4-:R-:W-:Y:S01]  /*7810*/  CS2R R50, SRZ ;  /* 0x0000000000327805 */ /* 0x010fe2000001ff00 */
[--C-:B-1----:R-:W-:Y:S01]  /*7820*/  IMAD.IADD R2, R217, 0x1, R0.reuse ;  /* 0x00000001d9027824 */ /* 0x102fe200078e0200 */
[----:B------:R-:W-:Y:S01]  /*7830*/  PRMT R0, RZ, 0x7610, R0 ;  /* 0x00007610ff007816 */ /* 0x000fe20000000000 */
        /* <DEDUP_REMOVED lines=55> */
[----:B------:R-:W-:Y:S01]  /*7bb0*/  IMAD.MOV.U32 R4, RZ, RZ, c[0x0][0x2c4] ;  /* 0x0000b100ff047624 */ /* 0x000fe200078e00ff */
[----:B------:R-:W-:Y:S02]  /*7bc0*/  SHF.R.S32.HI R0, RZ, 0x1f, R134 ;  /* 0x0000001fff007819 */ /* 0x000fe40000011486 */
[----:B------:R-:W-:Y:S02]  /*7bd0*/  ISETP.NE.U32.AND P0, PT, RZ, c[0x0][0x348], PT ;  /* 0x0000d200ff007a0c */ /* 0x000fe40003f05070 */
[----:B------:R-:W-:Y:S01]  /*7be0*/  ISETP.NE.AND P1, PT, R4, 0x1, PT ;  /* 0x000000010400780c */ /* 0x000fe20003f25270 */
[----:B------:R-:W-:Y:S01]  /*7bf0*/  IMAD R0, R0, c[0x0][0x178], RZ ;  /* 0x00005e0000007a24 */ /* 0x000fe200078e02ff */
[----:B------:R-:W-:Y:S02]  /*7c00*/  LEA R4, R237, R213, 0x7 ;  /* 0x000000d5ed047211 */ /* 0x000fe400078e38ff */
[----:B------:R-:W-:Y:S01]  /*7c10*/  LOP3.LUT R55, R238, 0xffff, RZ, 0xc0, !PT ;  /* 0x0000ffffee377812 */ /* 0x000fe200078ec0ff */
[----:B------:R-:W-:Y:S01]  /*7c20*/  IMAD R0, R134, c[0x0][0x17c], R0 ;  /* 0x00005f0086007a24 */ /* 0x000fe200078e0200 */
[----:B------:R-:W-:-:S02]  /*7c30*/  ISETP.NE.AND.EX P0, PT, RZ, c[0x0][0x34c], PT, P0 ;  /* 0x0000d300ff007a0c */ /* 0x000fc40003f05300 */
[----:B------:R-:W-:Y:S02]  /*7c40*/  ISETP.GE.AND P6, PT, R210, c[0x0][0x198], PT ;  /* 0x00006600d2007a0c */ /* 0x000fe40003fc6270 */
[----:B------:R-:W-:Y:S02]  /*7c50*/  SEL R6, R243, RZ, !P0 ;  /* 0x000000fff3067207 */ /* 0x000fe40004000000 */
[----:B------:R-:W-:Y:S01]  /*7c60*/  SEL R5, R242, RZ, !P0 ;  /* 0x000000fff2057207 */ /* 0x000fe20004000000 */
[----:B------:R-:W-:Y:S01]  /*7c70*/  @P1 IMAD.HI.U32 R7, R4, c[0x0][0x2c8], RZ ;  /* 0x0000b20004071a27 */ /* 0x000fe200078e00ff */
[----:B------:R-:W-:Y:S02]  /*7c80*/  ISETP.GE.AND P5, PT, R207, c[0x0][0x198], PT ;  /* 0x00006600cf007a0c */ /* 0x000fe40003fa6270 */
[----:B------:R-:W-:Y:S01]  /*7c90*/  ISETP.GE.AND P4, PT, R208, c[0x0][0x198], PT ;  /* 0x00006600d0007a0c */ /* 0x000fe20003f86270 */
[----:B------:R-:W-:Y:S01]  /*7ca0*/  IMAD R6, R6, c[0x0][0x1c0], RZ ;  /* 0x0000700006067a24 */ /* 0x000fe200078e02ff */
[----:B------:R-:W-:Y:S01]  /*7cb0*/  IADD3 R91, R104, -0x1, RZ ;  /* 0xffffffff685b7810 */ /* 0x000fe20007ffe0ff */
[----:B-1----:R-:W-:-:S04]  /*7cc0*/  IMAD.WIDE.U32 R2, R134, c[0x0][0x178], RZ ;  /* 0x00005e0086027a25 */ /* 0x002fc800078e00ff */
[----:B------:R-:W-:Y:S02]  /*7cd0*/  IMAD.IADD R3, R3, 0x1, R0 ;  /* 0x0000000103037824 */ /* 0x000fe400078e0200 */
[----:B------:R-:W-:Y:S01]  /*7ce0*/  IMAD.MOV.U32 R0, RZ, RZ, R4 ;  /* 0x000000ffff007224 */ /* 0x000fe200078e0004 */
[----:B------:R-:W-:Y:S01]  /*7cf0*/  @P1 SHF.R.U32.HI R0, RZ, c[0x0][0x2cc], R7 ;  /* 0x0000b300ff001a19 */ /* 0x000fe20000011607 */
[----:B------:R-:W-:-:S03]  /*7d00*/  IMAD.WIDE.U32 R2, R55, c[0x0][0x1b8], R2 ;  /* 0x00006e0037027a25 */ /* 0x000fc600078e0002 */
[----:B------:R-:W-:Y:S01]  /*7d10*/  SHF.R.S32.HI R7, RZ, 0x1f, R0 ;  /* 0x0000001fff077819 */ /* 0x000fe20000011400 */
[----:B------:R-:W-:Y:S02]  /*7d20*/  IMAD R3, R55, c[0x0][0x1bc], R3 ;  /* 0x00006f0037037a24 */ /* 0x000fe400078e0203 */
[C---:B------:R-:W-:Y:S02]  /*7d30*/  IMAD R6, R5.reuse, c[0x0][0x1c4], R6 ;  /* 0x0000710005067a24 */ /* 0x040fe400078e0206 */
        /* <DEDUP_REMOVED lines=12> */
[----:B------:R-:W-:Y:S01]  /*7e00*/  LEA R7, P0, R2, c[0x0][0x160], 0x1 ;  /* 0x0000580002077a11 */ /* 0x000fe200078008ff */
[----:B------:R-:W-:-:S03]  /*7e10*/  IMAD R4, R237, 0x80, R246 ;  /* 0x00000080ed047824 */ /* 0x000fc600078e02f6 */
[----:B------:R-:W-:-:S04]  /*7e20*/  IADD3 R0, R3, R0, RZ ;  /* 0x0000000003007210 */ /* 0x000fc80007ffe0ff */
[----:B------:R-:W-:Y:S02]  /*7e30*/  LEA.HI.X R5, R2, c[0x0][0x164], R0, 0x1, P0 ;  /* 0x0000590002057a11 */ /* 0x000fe400000f0c00 */
[----:B------:R-:W-:Y:S01]  /*7e40*/  @!P2 MOV R12, R242 ;  /* 0x000000f2000ca202 */ /* 0x000fe20000000f00 */
[----:B------:R-:W-:Y:S05]  /*7e50*/  BRA.DIV ~URZ, `(.L_x_211) ;  /* 0x00010d027f007947 */ /* 0x000fea000b800000 */
[----:B------:R1:W2:Y:S02]  /*7e60*/  SHFL.IDX PT, R6, R5, RZ, 0x181f ;  /* 0x00181fff05067589 */ /* 0x0002a400000e0000 */
.L_x_340:
[----:B------:R-:W-:Y:S05]  /*7e70*/  BRA.DIV ~URZ, `(.L_x_212) ;  /* 0x00010d527f007947 */ /* 0x000fea000b800000 */
[----:B------:R3:W4:Y:S02]  /*7e80*/  SHFL.IDX PT, R0, R7, RZ, 0x181f ;  /* 0x00181fff07007589 */ /* 0x00072400000e0000 */
.L_x_341:
[----:B------:R-:W-:Y:S01]  /*7e90*/  IMAD R34, R135, c[0x0][0x2c4], RZ ;  /* 0x0000b10087227a24 */ /* 0x000fe200078e02ff */
[----:B------:R-:W-:Y:S04]  /*7ea0*/  BSSY B0, `(.L_x_213) ;  /* 0x000000f000007945 */ /* 0x000fe80003800000 */
[----:B------:R-:W-:-:S13]  /*7eb0*/  ISETP.GE.AND P0, PT, R4, R34, PT ;  /* 0x000000220400720c */ /* 0x000fda0003f06270 */
[----:B------:R-:W-:Y:S05]  /*7ec0*/  @P0 BRA `(.L_x_214) ;  /* 0x000000c000000947 */ /* 0x000fea0003800000 */
[-C--:B----4-:R-:W-:Y:S02]  /*7ed0*/  LEA R10, P2, R210, R0.reuse, 0x1 ;  /* 0x00000000d20a7211 */ /* 0x090fe400078408ff */
[CC--:B------:R-:W-:Y:S02]  /*7ee0*/  LEA R8, P1, R207.reuse, R0.reuse, 0x1 ;  /* 0x00000000cf087211 */ /* 0x0c0fe400078208ff */
[----:B------:R-:W-:Y:S02]  /*7ef0*/  LEA R2, P0, R208, R0, 0x1 ;  /* 0x00000000d0027211 */ /* 0x000fe400078008ff */
        /* <DEDUP_REMOVED lines=9> */
.L_x_214:
[----:B------:R-:W-:Y:S05]  /*7f90*/  BSYNC B0 ;  /* 0x0000000000007941 */ /* 0x000fea0003800000 */
.L_x_213:
[----:B------:R-:W-:Y:S05]  /*7fa0*/  BRA.DIV ~URZ, `(.L_x_215) ;  /* 0x00010c827f007947 */ /* 0x000fea000b800000 */
[----:B--2---:R2:W1:Y:S04]  /*7fb0*/  SHFL.IDX PT, R6, R5, 0x1, 0x181f ;  /* 0x00381f0005067f89 */ /* 0x00446800000e0000 */
[----:B----4-:R2:W4:Y:S02]  /*7fc0*/  SHFL.IDX PT, R0, R7, 0x1, 0x181f ;  /* 0x00381f0007007f89 */ /* 0x01052400000e0000 */
.L_x_342:
[----:B------:R-:W-:Y:S01]  /*7fd0*/  IADD3 R2, R4, 0x20, RZ ;  /* 0x0000002004027810 */ /* 0x000fe20007ffe0ff */
[----:B------:R-:W-:Y:S03]  /*7fe0*/  BSSY B0, `(.L_x_216) ;  /* 0x000000f000007945 */ /* 0x000fe60003800000 */
[----:B------:R-:W-:-:S13]  /*7ff0*/  ISETP.GE.AND P0, PT, R2, R34, PT ;  /* 0x000000220200720c */ /* 0x000fda0003f06270 */
[----:B------:R-:W-:Y:S05]  /*8000*/  @P0 BRA `(.L_x_217) ;  /* 0x000000c000000947 */ /* 0x000fea0003800000 */
[-C--:B----4-:R-:W-:Y:S02]  /*8010*/  LEA R10, P2, R210, R0.reuse, 0x1 ;  /* 0x00000000d20a7211 */ /* 0x090fe400078408ff */
[CC--:B------:R-:W-:Y:S02]  /*8020*/  LEA R8, P1, R207.reuse, R0.reuse, 0x1 ;  /* 0x00000000cf087211 */ /* 0x0c0fe400078208ff */
[----:B------:R-:W-:Y:S02]  /*8030*/  LEA R2, P0, R208, R0, 0x1 ;  /* 0x00000000d0027211 */ /* 0x000fe400078008ff */
        /* <DEDUP_REMOVED lines=9> */
.L_x_217:
[----:B------:R-:W-:Y:S05]  /*80d0*/  BSYNC B0 ;  /* 0x0000000000007941 */ /* 0x000fea0003800000 */
.L_x_216:
[----:B------:R-:W-:Y:S05]  /*80e0*/  BRA.DIV ~URZ, `(.L_x_218) ;  /* 0x00010c027f007947 */ /* 0x000fea000b800000 */
[----:B-1----:R1:W2:Y:S02]  /*80f0*/  SHFL.IDX PT, R6, R5, 0x2, 0x181f ;  /* 0x00581f0005067f89 */ /* 0x0022a400000e0000 */
.L_x_343:
[----:B------:R-:W-:Y:S05]  /*8100*/  BRA.DIV ~URZ, `(.L_x_219) ;  /* 0x00010c527f007947 */ /* 0x000fea000b800000 */
[----:B----4-:R4:W1:Y:S02]  /*8110*/  SHFL.IDX PT, R0, R7, 0x2, 0x181f ;  /* 0x00581f0007007f89 */ /* 0x01086400000e0000 */
.L_x_344:
[----:B------:R-:W-:Y:S01]  /*8120*/  IADD3 R2, R4, 0x40, RZ ;  /* 0x0000004004027810 */ /* 0x000fe20007ffe0ff */
[----:B------:R-:W-:Y:S03]  /*8130*/  BSSY B0, `(.L_x_220) ;  /* 0x000000f000007945 */ /* 0x000fe60003800000 */
[----:B------:R-:W-:-:S13]  /*8140*/  ISETP.GE.AND P0, PT, R2, R34, PT ;  /* 0x000000220200720c */ /* 0x000fda0003f06270 */
[----:B------:R-:W-:Y:S05]  /*8150*/  @P0 BRA `(.L_x_221) ;  /* 0x000000c000000947 */ /* 0x000fea0003800000 */
[-C--:B-1----:R-:W-:Y:S02]  /*8160*/  LEA R10, P2, R210, R0.reuse, 0x1 ;  /* 0x00000000d20a7211 */ /* 0x082fe400078408ff */
        /* <DEDUP_REMOVED lines=11> */
.L_x_221:
[----:B------:R-:W-:Y:S05]  /*8220*/  BSYNC B0 ;  /* 0x0000000000007941 */ /* 0x000fea0003800000 */
.L_x_220:
[----:B------:R-:W-:Y:S05]  /*8230*/  BRA.DIV ~URZ, `(.L_x_222) ;  /* 0x00010b827f007947 */ /* 0x000fea000b800000 */
[----:B-12---:R-:W1:Y:S04]  /*8240*/  SHFL.IDX PT, R5, R5, 0x3, 0x181f ;  /* 0x00781f0005057f89 */ /* 0x006e6800000e0000 */
[----:B------:R2:W3:Y:S02]  /*8250*/  SHFL.IDX PT, R0, R7, 0x3, 0x181f ;  /* 0x00781f0007007f89 */ /* 0x0004e400000e0000 */
.L_x_345:
[----:B------:R-:W-:Y:S01]  /*8260*/  IADD3 R2, R4, 0x60, RZ ;  /* 0x0000006004027810 */ /* 0x000fe20007ffe0ff */
[----:B-----5:R-:W-:Y:S01]  /*8270*/  IMAD.WIDE.U32 R230, R12, c[0x0][0x2b0], RZ ;  /* 0x0000ac000ce67a25 */ /* 0x020fe200078e00ff */
[----:B------:R-:W-:-:S02]  /*8280*/  LOP3.LUT R212, R212, 0xffffffef, RZ, 0xc0, !PT ;  /* 0xffffffefd4d47812 */ /* 0x000fc400078ec0ff */
[----:B------:R-:W-:-:S13]  /*8290*/  ISETP.GE.AND P0, PT, R2, R34, PT ;  /* 0x000000220200720c */ /* 0x000fda0003f06270 */
[-C--:B---3--:R-:W-:Y:S02]  /*82a0*/  @!P0 LEA R8, P3, R210, R0.reuse, 0x1 ;  /* 0x00000000d2088211 */ /* 0x088fe400078608ff */
[CC--:B------:R-:W-:Y:S02]  /*82b0*/  @!P0 LEA R6, P2, R207.reuse, R0.reuse, 0x1 ;  /* 0x00000000cf068211 */ /* 0x0c0fe400078408ff */
[----:B------:R-:W-:Y:S02]  /*82c0*/  @!P0 LEA R2, P1, R208, R0, 0x1 ;  /* 0x00000000d0028211 */ /* 0x000fe400078208ff */
[CC--:B-1----:R-:W-:Y:S02]  /*82d0*/  @!P0 LEA.HI.X R9, R210.reuse, R5.reuse, R211, 0x1, P3 ;  /* 0x00000005d2098211 */ /* 0x0c2fe400018f0cd3 */
[----:B------:R-:W-:Y:S02]  /*82e0*/  SHF.R.S32.HI R0, RZ, 0x1f, R12 ;  /* 0x0000001fff007819 */ /* 0x000fe4000001140c */
[----:B------:R-:W-:Y:S01]  /*82f0*/  ISETP.GE.AND P3, PT, R210, c[0x0][0x1d4], PT ;  /* 0x00007500d2007a0c */ /* 0x000fe20003f66270 */
[----:B------:R-:W-:Y:S01]  /*8300*/  @!PT LDS RZ, [RZ] ;  /* 0x00000000fffff984 */ /* 0x000fe20000000800 */
[----:B------:R-:W-:Y:S01]  /*8310*/  @!PT LDS RZ, [RZ] ;  /* 0x00000000fffff984 */ /* 0x000fe20000000800 */
[----:B------:R-:W-:Y:S01]  /*8320*/  @!PT LDS RZ, [RZ] ;  /* 0x00000000fffff984 */ /* 0x000fe20000000800 */
[----:B------:R1:W-:Y:S01]  /*8330*/  @!P0 LDGSTS.E.BYPASS.LTC128B.128 [R191+0xf100], [R8.64], !P6 ;  /* 0x0f10000008bf8fae */ /* 0x0003e2000f101d4a */
[-C--:B--2-4-:R-:W-:Y:S01]  /*8340*/  @!P0 LEA.HI.X R7, R207, R5.reuse, R224, 0x1, P2 ;  /* 0x00000005cf078211 */ /* 0x094fe200010f0ce0 */
[----:B------:R-:W-:Y:S01]  /*8350*/  IMAD R0, R0, c[0x0][0x2b0], RZ ;  /* 0x0000ac0000007a24 */ /* 0x000fe200078e02ff */
[----:B------:R-:W-:-:S03]  /*8360*/  @!P0 LEA.HI.X R3, R208, R5, R223, 0x1, P1 ;  /* 0x00000005d0038211 */ /* 0x000fc600008f0cdf */
[----:B------:R1:W-:Y:S01]  /*8370*/  @!P0 LDGSTS.E.BYPASS.LTC128B.128 [R191+0x13100], [R6.64], !P5 ;  /* 0x1310000006bf8fae */ /* 0x0003e2000e901d4a */
[----:B------:R-:W-:Y:S01]  /*8380*/  ISETP.GE.AND P5, PT, R208, c[0x0][0x1d4], PT ;  /* 0x00007500d0007a0c */ /* 0x000fe20003fa6270 */
[----:B------:R-:W-:Y:S02]  /*8390*/  IMAD R0, R12, c[0x0][0x2b4], R0 ;  /* 0x0000ad000c007a24 */ /* 0x000fe400078e0200 */
[----:B------:R1:W-:Y:S01]  /*83a0*/  @!P0 LDGSTS.E.BYPASS.LTC128B.128 [R191+0x17100], [R2.64], !P4 ;  /* 0x1710000002bf8fae */ /* 0x0003e2000e101d4a */
[----:B------:R-:W-:Y:S01]  /*83b0*/  ISETP.GE.AND P4, PT, R207, c[0x0][0x1d4], PT ;  /* 0x00007500cf007a0c */ /* 0x000fe20003f86270 */
[----:B------:R-:W-:Y:S01]  /*83c0*/  IMAD.IADD R233, R231, 0x1, R0 ;  /* 0x00000001e7e97824 */ /* 0x000fe200078e0200 */
[----:B------:R-:W-:Y:S01]  /*83d0*/  @P3 LOP3.LUT R212, R212, 0x10, RZ, 0xfc, !PT ;  /* 0x00000010d4d43812 */ /* 0x000fe200078efcff */
[----:B------:R-:W0:Y:S01]  /*83e0*/  LDGDEPBAR ;  /* 0x00000000000079af */ /* 0x000e220000000000 */
[----:B------:R-:W-:Y:S01]  /*83f0*/  WARPSYNC 0xffffffff ;  /* 0xffffffff00007948 */ /* 0x000fe20003800000 */
[----:B------:R-:W-:-:S02]  /*8400*/  SEL R92, RZ, 0x10, P5 ;  /* 0x00000010ff5c7807 */ /* 0x000fc40002800000 */
[----:B------:R-:W-:Y:S01]  /*8410*/  IMAD.MOV.U32 R0, RZ, RZ, c[0x0][0x2b8] ;  /* 0x0000ae00ff007624 */ /* 0x000fe200078e00ff */
[----:B------:R-:W-:Y:S01]  /*8420*/  BAR.SYNC.DEFER_BLOCKING 0x0 ;  /* 0x0000000000007b1d */ /* 0x000fe20000010000 */
[----:B-1----:R-:W-:-:S02]  /*8430*/  IMAD R2, R91, 0x40, R213 ;  /* 0x000000405b027824 */ /* 0x002fc400078e02d5 */
[----:B------:R-:W-:Y:S01]  /*8440*/  IMAD.MOV.U32 R192, RZ, RZ, RZ ;  /* 0x000000ffffc07224 */ /* 0x000fe200078e00ff */
[----:B------:R-:W-:Y:S02]  /*8450*/  ISETP.NE.AND P6, PT, R0, 0x1, PT ;  /* 0x000000010000780c */ /* 0x000fe40003fc5270 */
[C---:B------:R-:W-:Y:S01]  /*8460*/  ISETP.GE.AND P0, PT, R2.reuse, R127, PT ;  /* 0x0000007f0200720c */ /* 0x040fe20003f06270 */
[----:B------:R-:W-:-:S03]  /*8470*/  IMAD.IADD R2, R2, 0x1, R234 ;  /* 0x0000000102027824 */ /* 0x000fc600078e02ea */
[----:B------:R-:W-:Y:S01]  /*8480*/  ISETP.GT.OR P0, PT, R213, 0x3f, P0 ;  /* 0x0000003fd500780c */ /* 0x000fe20000704670 */
[----:B------:R-:W-:-:S06]  /*8490*/  IMAD.MOV.U32 R0, RZ, RZ, R2 ;  /* 0x000000ffff007224 */ /* 0x000fcc00078e0002 */
[----:B------:R-:W-:-:S05]  /*84a0*/  @P6 IMAD.HI.U32 R3, R2, c[0x0][0x2bc], RZ ;  /* 0x0000af0002036a27 */ /* 0x000fca00078e00ff */
[----:B------:R-:W-:-:S04]  /*84b0*/  @P6 SHF.R.U32.HI R0, RZ, c[0x0][0x2c0], R3 ;  /* 0x0000b000ff006a19 */ /* 0x000fc80000011603 */
[----:B------:R-:W-:-:S04]  /*84c0*/  @!P0 IADD3 R3, P1, R0, R230, RZ ;  /* 0x000000e600038210 */ /* 0x000fc80007f3e0ff */
[----:B------:R-:W-:Y:S02]  /*84d0*/  @!P0 LEA.HI.X.SX32 R5, R0, R233, 0x1, P1 ;  /* 0x000000e900058211 */ /* 0x000fe400008f0eff */
[----:B------:R-:W-:-:S04]  /*84e0*/  @!P0 LEA R4, P1, R3, c[0x0][0x2a0], 0x2 ;  /* 0x0000a80003048a11 */ /* 0x000fc800078210ff */
[----:B------:R-:W-:-:S05]  /*84f0*/  @!P0 LEA.HI.X R5, R3, c[0x0][0x2a4], R5, 0x2, P1 ;  /* 0x0000a90003058a11 */ /* 0x000fca00008f1405 */
[----:B------:R-:W2:Y:S01]  /*8500*/  @!P0 LDG.E R192, [R4.64] ;  /* 0x0000000a04c08981 */ /* 0x000ea2000c1e1900 */
[----:B------:R-:W-:Y:S02]  /*8510*/  IMAD.MOV R0, RZ, RZ, -R0 ;  /* 0x000000ffff007224 */ /* 0x000fe400078e0a00 */
[----:B------:R-:W-:-:S04]  /*8520*/  IMAD.WIDE.U32 R228, R55, c[0x0][0x1e8], RZ ;  /* 0x00007a0037e47a25 */ /* 0x000fc800078e00ff */
[----:B------:R-:W-:Y:S02]  /*8530*/  IMAD R195, R0, c[0x0][0x2b8], R2 ;  /* 0x0000ae0000c37a24 */ /* 0x000fe400078e0202 */
[----:B------:R-:W-:Y:S02]  /*8540*/  IMAD R232, R55, c[0x0][0x1ec], R229 ;  /* 0x00007b0037e87a24 */ /* 0x000fe400078e02e5 */
[----:B------:R-:W-:Y:S01]  /*8550*/  IMAD.WIDE.U32 R2, R195, c[0x0][0x1e0], RZ ;  /* 0x00007800c3027a25 */ /* 0x000fe200078e00ff */
[----:B------:R-:W-:-:S03]  /*8560*/  SHF.R.S32.HI R57, RZ, 0x1f, R195 ;  /* 0x0000001fff397819 */ /* 0x000fc600000114c3 */
[----:B------:R-:W-:Y:S02]  /*8570*/  IMAD R127, R91, -0x40, R127 ;  /* 0xffffffc05b7f7824 */ /* 0x000fe400078e027f */
[----:B------:R-:W-:Y:S02]  /*8580*/  IMAD R0, R57, c[0x0][0x1e0], RZ ;  /* 0x0000780039007a24 */ /* 0x000fe400078e02ff */
[----:B------:R-:W-:Y:S02]  /*8590*/  IMAD.IADD R56, R127, 0x1, -R246 ;  /* 0x000000017f387824 */ /* 0x000fe400078e0af6 */
[----:B------:R-:W-:-:S03]  /*85a0*/  IMAD R0, R195, c[0x0][0x1e4], R0 ;  /* 0x00007900c3007a24 */ /* 0x000fc600078e0200 */
[C---:B------:R-:W-:Y:S01]  /*85b0*/  ISETP.GE.AND P2, PT, R56.reuse, 0x1, PT ;  /* 0x000000013800780c */ /* 0x040fe20003f46270 */
[----:B------:R-:W-:Y:S01]  /*85c0*/  IMAD.IADD R3, R3, 0x1, R0 ;  /* 0x0000000103037824 */ /* 0x000fe200078e0200 */
[----:B------:R-:W-:Y:S02]  /*85d0*/  ISETP.GE.AND P1, PT, R56, 0x21, PT ;  /* 0x000000213800780c */ /* 0x000fe40003f26270 */
[----:B--2---:R-:W-:Y:S01]  /*85e0*/  SHF.R.S32.HI R58, RZ, 0x1f, R192 ;  /* 0x0000001fff3a7819 */ /* 0x004fe200000114c0 */
[----:B------:R-:W-:-:S04]  /*85f0*/  IMAD.WIDE.U32 R2, R192, c[0x0][0x1f0], R2 ;  /* 0x00007c00c0027a25 */ /* 0x000fc800078e0002 */
[----:B------:R-:W-:Y:S01]  /*8600*/  IMAD R0, R58, c[0x0][0x1f0], RZ ;  /* 0x00007c003a007a24 */ /* 0x000fe200078e02ff */
[----:B------:R-:W-:-:S03]  /*8610*/  IADD3 R2, P0, R2, R228, RZ ;  /* 0x000000e402027210 */ /* 0x000fc60007f1e0ff */
[----:B------:R-:W-:-:S05]  /*8620*/  IMAD R0, R192, c[0x0][0x1f4], R0 ;  /* 0x00007d00c0007a24 */ /* 0x000fca00078e0200 */
[----:B------:R-:W-:Y:S02]  /*8630*/  IADD3.X R3, R232, R3, R0, P0, !PT ;  /* 0x00000003e8037210 */ /* 0x000fe400007fe400 */
[----:B------:R-:W-:-:S04]  /*8640*/  LEA R0, P0, R2, c[0x0][0x1c8], 0x1 ;  /* 0x0000720002007a11 */ /* 0x000fc800078008ff */
[----:B------:R-:W-:Y:S02]  /*8650*/  LEA.HI.X R2, R2, c[0x0][0x1cc], R3, 0x1, P0 ;  /* 0x0000730002027a11 */ /* 0x000fe400000f0c03 */
[----:B------:R-:W1:Y:S04]  /*8660*/  SHFL.IDX PT, R3, R0, RZ, 0x181f ;  /* 0x00181fff00037589 */ /* 0x000e6800000e0000 */
[----:B------:R-:W2:Y:S04]  /*8670*/  SHFL.IDX PT, R4, R2, RZ, 0x181f ;  /* 0x00181fff02047589 */ /* 0x000ea800000e0000 */
[----:B------:R-:W3:Y:S04]  /*8680*/  SHFL.IDX PT, R0, R0, 0x1, 0x181f ;  /* 0x00381f0000007f89 */ /* 0x000ee800000e0000 */
[----:B------:R-:W4:Y:S01]  /*8690*/  SHFL.IDX PT, R2, R2, 0x1, 0x181f ;  /* 0x00381f0002027f89 */ /* 0x000f2200000e0000 */
[----:B-1----:R-:W-:-:S04]  /*86a0*/  @P2 LEA R14, P0, R210, R3, 0x1 ;  /* 0x00000003d20e2211 */ /* 0x002fc800078008ff */
[----:B--2---:R-:W-:Y:S02]  /*86b0*/  @P2 LEA.HI.X R15, R210, R4, R211, 0x1, P0 ;  /* 0x00000004d20f2211 */ /* 0x004fe400000f0cd3 */
[----:B------:R-:W-:-:S03]  /*86c0*/  @P2 LEA R12, P0, R207, R3, 0x1 ;  /* 0x00000003cf0c2211 */ /* 0x000fc600078008ff */
[----:B------:R1:W-:Y:S01]  /*86d0*/  @P2 LDGSTS.E.BYPASS.LTC128B.128 [R191+0x6100], [R14.64], !P3 ;  /* 0x061000000ebf2fae */ /* 0x0003e2000d901d4a */
[----:B------:R-:W-:Y:S02]  /*86e0*/  @P2 LEA.HI.X R13, R207, R4, R224, 0x1, P0 ;  /* 0x00000004cf0d2211 */ /* 0x000fe400000f0ce0 */
[----:B------:R-:W-:-:S03]  /*86f0*/  @P2 LEA R10, P0, R208, R3, 0x1 ;  /* 0x00000003d00a2211 */ /* 0x000fc600078008ff */
[----:B------:R1:W-:Y:S01]  /*8700*/  @P2 LDGSTS.E.BYPASS.LTC128B.128 [R191+0x8100], [R12.64], !P4 ;  /* 0x081000000cbf2fae */ /* 0x0003e2000e101d4a */
[----:B------:R-:W-:Y:S02]  /*8710*/  @P2 LEA.HI.X R11, R208, R4, R223, 0x1, P0 ;  /* 0x00000004d00b2211 */ /* 0x000fe400000f0cdf */
[----:B---3--:R-:W-:-:S03]  /*8720*/  @P1 LEA R8, P0, R210, R0, 0x1 ;  /* 0x00000000d2081211 */ /* 0x008fc600078008ff */
[----:B------:R1:W-:Y:S01]  /*8730*/  @P2 LDGSTS.E.BYPASS.LTC128B.128 [R191+0xa100], [R10.64], !P5 ;  /* 0x0a1000000abf2fae */ /* 0x0003e2000e901d4a */
[----:B----4-:R-:W-:Y:S02]  /*8740*/  @P1 LEA.HI.X R9, R210, R2, R211, 0x1, P0 ;  /* 0x00000002d2091211 */ /* 0x010fe400000f0cd3 */
[----:B------:R-:W-:-:S03]  /*8750*/  @P1 LEA R6, P0, R207, R0, 0x1 ;  /* 0x00000000cf061211 */ /* 0x000fc600078008ff */
[----:B------:R1:W-:Y:S01]  /*8760*/  @P1 LDGSTS.E.BYPASS.LTC128B.128 [R191+0x7100], [R8.64], !P3 ;  /* 0x0710000008bf1fae */ /* 0x0003e2000d901d4a */
[----:B------:R-:W-:Y:S02]  /*8770*/  @P1 LEA.HI.X R7, R207, R2, R224, 0x1, P0 ;  /* 0x00000002cf071211 */ /* 0x000fe400000f0ce0 */
[----:B------:R-:W-:-:S03]  /*8780*/  @P1 LEA R4, P0, R208, R0, 0x1 ;  /* 0x00000000d0041211 */ /* 0x000fc600078008ff */
[----:B------:R1:W-:Y:S01]  /*8790*/  @P1 LDGSTS.E.BYPASS.LTC128B.128 [R191+0x9100], [R6.64], !P4 ;  /* 0x0910000006bf1fae */ /* 0x0003e2000e101d4a */
[----:B------:R-:W-:Y:S02]  /*87a0*/  @P1 LEA.HI.X R5, R208, R2, R223, 0x1, P0 ;  /* 0x00000002d0051211 */ /* 0x000fe400000f0cdf */
[----:B------:R-:W-:-:S03]  /*87b0*/  ISETP.LT.AND P0, PT, RZ, c[0x0][0x27c], PT ;  /* 0x00009f00ff007a0c */ /* 0x000fc60003f01270 */
[----:B------:R1:W-:Y:S04]  /*87c0*/  @P1 LDGSTS.E.BYPASS.LTC128B.128 [R191+0xb100], [R4.64], !P5 ;  /* 0x0b10000004bf1fae */ /* 0x0003e8000e901d4a */
[----:B------:R-:W0:Y:S06]  /*87d0*/  LDGDEPBAR ;  /* 0x00000000000079af */ /* 0x000e2c0000000000 */
[----:B------:R-:W-:Y:S05]  /*87e0*/  @P0 BRA `(.L_x_223) ;  /* 0x0000002000000947 */ /* 0x000fea0003800000 */
[----:B------:R-:W-:-:S04]  /*87f0*/  DEPBAR.LE SB0, 0x1 ;  /* 0x000080400000791a */ /* 0x000fc80000000000 */
[----:B------:R-:W-:Y:S05]  /*8800*/  BRA `(.L_x_224) ;  /* 0x0000567000007947 */ /* 0x000fea0003800000 */
.L_x_223:
[----:B------:R-:W-:Y:S01]  /*8810*/  SHF.R.S32.HI R0, RZ, 0x1f, R126 ;  /* 0x0000001fff007819 */ /* 0x000fe2000001147e */
[----:B------:R-:W-:Y:S01]  /*8820*/  ULDC.U8 UR4, c[0x0][0x298] ;  /* 0x0000a60000047ab9 */ /* 0x000fe20000000000 */
[----:B------:R-:W-:Y:S01]  /*8830*/  IMAD.WIDE.U32 R2, R126, c[0x0][0x280], RZ ;  /* 0x0000a0007e027a25 */ /* 0x000fe200078e00ff */
[----:B------:R-:W-:Y:S01]  /*8840*/  ISETP.NE.AND P2, PT, RZ, UR4, PT ;  /* 0x00000004ff007c0c */ /* 0x000fe2000bf45270 */
[----:B------:R-:W-:Y:S02]  /*8850*/  BSSY B2, `(.L_x_224) ;  /* 0x0000562000027945 */ /* 0x000fe40003800000 */
[----:B-1----:R-:W-:Y:S01]  /*8860*/  IMAD R6, R0, c[0x0][0x280], RZ ;  /* 0x0000a00000067a24 */ /* 0x002fe200078e02ff */
[----:B------:R-:W-:Y:S01]  /*8870*/  LEA R7, P1, R2, c[0x0][0x270], 0x1 ;  /* 0x00009c0002077a11 */ /* 0x000fe200078208ff */
[----:B------:R-:W-:Y:S02]  /*8880*/  IMAD R0, R0, c[0x0][0x290], RZ ;  /* 0x0000a40000007a24 */ /* 0x000fe400078e02ff */
[----:B------:R-:W-:-:S02]  /*8890*/  IMAD R6, R126, c[0x0][0x284], R6 ;  /* 0x0000a1007e067a24 */ /* 0x000fc400078e0206 */
[----:B------:R-:W-:-:S03]  /*88a0*/  IMAD.WIDE.U32 R4, R126, c[0x0][0x290], RZ ;  /* 0x0000a4007e047a25 */ /* 0x000fc600078e00ff */
[----:B------:R-:W-:Y:S01]  /*88b0*/  IADD3 R3, R6, R3, RZ ;  /* 0x0000000306037210 */ /* 0x000fe20007ffe0ff */
[----:B------:R-:W-:Y:S01]  /*88c0*/  IMAD R0, R126, c[0x0][0x294], R0 ;  /* 0x0000a5007e007a24 */ /* 0x000fe200078e0200 */
[----:B------:R-:W-:Y:S02]  /*88d0*/  LEA R8, P0, R4, c[0x0][0x288], 0x1 ;  /* 0x0000a20004087a11 */ /* 0x000fe400078008ff */
[----:B------:R-:W-:Y:S02]  /*88e0*/  LEA R6, R237, R209, 0x7 ;  /* 0x000000d1ed067211 */ /* 0x000fe400078e38ff */
[----:B------:R-:W-:Y:S02]  /*88f0*/  IADD3 R5, R0, R5, RZ ;  /* 0x0000000500057210 */ /* 0x000fe40007ffe0ff */
[----:B------:R-:W-:Y:S02]  /*8900*/  LEA.HI.X R0, R2, c[0x0][0x274], R3, 0x1, P1 ;  /* 0x00009d0002007a11 */ /* 0x000fe400008f0c03 */
[----:B------:R-:W-:Y:S01]  /*8910*/  LEA.HI.X R2, R4, c[0x0][0x28c], R5, 0x1, P0 ;  /* 0x0000a30004027a11 */ /* 0x000fe200000f0c05 */
[----:B------:R-:W-:Y:S05]  /*8920*/  @!P2 BRA `(.L_x_225) ;  /* 0x000029a00000a947 */ /* 0x000fea0003800000 */
[----:B------:R-:W-:Y:S01]  /*8930*/  ISETP.GE.AND P0, PT, R6, R34, PT ;  /* 0x000000220600720c */ /* 0x000fe20003f06270 */
[----:B------:R-:W1:Y:S01]  /*8940*/  SHFL.IDX PT, R3, R2, RZ, 0x1c1f ;  /* 0x001c1fff02037589 */ /* 0x000e6200000e0000 */
[----:B------:R-:W-:Y:S01]  /*8950*/  BSSY B0, `(.L_x_226) ;  /* 0x000004f000007945 */ /* 0x000fe20003800000 */
[----:B------:R-:W-:Y:S01]  /*8960*/  CS2R R28, SRZ ;  /* 0x00000000001c7805 */ /* 0x000fe2000001ff00 */
[----:B------:R-:W-:Y:S01]  /*8970*/  CS2R R26, SRZ ;  /* 0x00000000001a7805 */ /* 0x000fe2000001ff00 */
[----:B------:R-:W2:Y:S01]  /*8980*/  SHFL.IDX PT, R5, R0, RZ, 0x1c1f ;  /* 0x001c1fff00057589 */ /* 0x000ea200000e0000 */
[----:B------:R-:W-:Y:S01]  /*8990*/  CS2R R24, SRZ ;  /* 0x0000000000187805 */ /* 0x000fe2000001ff00 */
[----:B------:R-:W-:Y:S01]  /*89a0*/  CS2R R22, SRZ ;  /* 0x0000000000167805 */ /* 0x000fe2000001ff00 */
[----:B------:R-:W-:Y:S01]  /*89b0*/  CS2R R20, SRZ ;  /* 0x0000000000147805 */ /* 0x000fe2000001ff00 */
[----:B------:R3:W4:Y:S01]  /*89c0*/  SHFL.IDX PT, R4, R7, RZ, 0x1c1f ;  /* 0x001c1fff07047589 */ /* 0x00072200000e0000 */
[----:B------:R-:W-:Y:S01]  /*89d0*/  CS2R R18, SRZ ;  /* 0x0000000000127805 */ /* 0x000fe2000001ff00 */
[----:B------:R-:W-:Y:S01]  /*89e0*/  CS2R R16, SRZ ;  /* 0x0000000000107805 */ /* 0x000fe2000001ff00 */
[----:B------:R-:W-:Y:S01]  /*89f0*/  CS2R R14, SRZ ;  /* 0x00000000000e7805 */ /* 0x000fe2000001ff00 */
[----:B------:R5:W1:Y:S01]  /*8a00*/  SHFL.IDX PT, R2, R8, RZ, 0x1c1f ;  /* 0x001c1fff08027589 */ /* 0x000a6200000e0000 */
[----:B------:R-:W-:Y:S01]  /*8a10*/  CS2R R12, SRZ ;  /* 0x00000000000c7805 */ /* 0x000fe2000001ff00 */
[----:B------:R-:W-:Y:S01]  /*8a20*/  CS2R R10, SRZ ;  /* 0x00000000000a7805 */ /* 0x000fe2000001ff00 */
[----:B---3--:R-:W-:Y:S01]  /*8a30*/  CS2R R6, SRZ ;  /* 0x0000000000067805 */ /* 0x008fe2000001ff00 */
[----:B-----5:R-:W-:Y:S01]  /*8a40*/  CS2R R8, SRZ ;  /* 0x0000000000087805 */ /* 0x020fe2000001ff00 */
[----:B------:R-:W-:Y:S05]  /*8a50*/  @P0 BRA `(.L_x_227) ;  /* 0x000003e000000947 */ /* 0x000fea0003800000 */
[----:B-12-4-:R-:W2:Y:S04]  /*8a60*/  LDL R38, [R1+0x40] ;  /* 0x0000400001267983 */ /* 0x016ea80000100800 */
[----:B------:R-:W3:Y:S04]  /*8a70*/  LDL R37, [R1+0x3c] ;  /* 0x00003c0001257983 */ /* 0x000ee80000100800 */
[----:B------:R-:W4:Y:S04]  /*8a80*/  LDL R36, [R1+0x44] ;  /* 0x0000440001247983 */ /* 0x000f280000100800 */
[----:B------:R-:W4:Y:S04]  /*8a90*/  LDL R35, [R1+0x38] ;  /* 0x0000380001237983 */ /* 0x000f280000100800 */
[----:B------:R-:W4:Y:S04]  /*8aa0*/  LDL R33, [R1+0x48] ;  /* 0x0000480001217983 */ /* 0x000f280000100800 */
[----:B------:R-:W4:Y:S04]  /*8ab0*/  LDL R31, [R1+0x34] ;  /* 0x00003400011f7983 */ /* 0x000f280000100800 */
[----:B------:R-:W4:Y:S04]  /*8ac0*/  LDL R30, [R1+0x4c] ;  /* 0x00004c00011e7983 */ /* 0x000f280000100800 */
[----:B------:R-:W4:Y:S01]  /*8ad0*/  LDL R32, [R1+0x30] ;  /* 0x0000300001207983 */ /* 0x000f220000100800 */
[----:B------:R-:W-:Y:S01]  /*8ae0*/  ISETP.GE.AND P1, PT, R106, c[0x0][0x27c], PT ;  /* 0x00009f006a007a0c */ /* 0x000fe20003f26270 */
[----:B------:R-:W-:Y:S01]  /*8af0*/  CS2R R18, SRZ ;  /* 0x0000000000127805 */ /* 0x000fe2000001ff00 */
[----:B------:R-:W-:Y:S01]  /*8b00*/  ISETP.GE.AND P0, PT, R143, c[0x0][0x27c], PT ;  /* 0x00009f008f007a0c */ /* 0x000fe20003f06270 */
[----:B------:R-:W4:Y:S01]  /*8b10*/  LDL R28, [R1+0x50] ;  /* 0x00005000011c7983 */ /* 0x000f220000100800 */
[----:B------:R-:W-:-:S03]  /*8b20*/  CS2R R6, SRZ ;  /* 0x0000000000067805 */ /* 0x000fc6000001ff00 */
[----:B------:R-:W4:Y:S01]  /*8b30*/  LDL R0, [R1+0x2c] ;  /* 0x00002c0001007983 */ /* 0x000f220000100800 */
[----:B------:R-:W-:-:S05]  /*8b40*/  ISETP.GE.AND P3, PT, R140, c[0x0][0x27c], PT ;  /* 0x00009f008c007a0c */ /* 0x000fca0003f66270 */
[----:B------:R-:W-:-:S04]  /*8b50*/  @!P1 IMAD.WIDE R10, R106, 0x2, R4 ;  /* 0x000000026a0a9825 */ /* 0x000fc800078e0204 */
[----:B------:R-:W-:Y:S01]  /*8b60*/  @!P1 IMAD.WIDE R8, R106, 0x2, R2 ;  /* 0x000000026a089825 */ /* 0x000fe200078e0202 */
[----:B------:R1:W5:Y:S04]  /*8b70*/  @!P1 LD.E.64 R18, [R10.64] ;  /* 0x0000000a0a129980 */ /* 0x000368000c101b00 */
[----:B------:R1:W5:Y:S01]  /*8b80*/  @!P1 LD.E.64 R6, [R8.64] ;  /* 0x0000000a08069980 */ /* 0x000362000c101b00 */
[----:B------:R-:W-:Y:S01]  /*8b90*/  CS2R R20, SRZ ;  /* 0x0000000000147805 */ /* 0x000fe2000001ff00 */
[----:B------:R-:W-:Y:S01]  /*8ba0*/  CS2R R22, SRZ ;  /* 0x0000000000167805 */ /* 0x000fe2000001ff00 */
[----:B-1----:R-:W-:Y:S01]  /*8bb0*/  CS2R R8, SRZ ;  /* 0x0000000000087805 */ /* 0x002fe2000001ff00 */
[----:B------:R-:W-:Y:S01]  /*8bc0*/  CS2R R24, SRZ ;  /* 0x0000000000187805 */ /* 0x000fe2000001ff00 */
[----:B------:R-:W-:Y:S01]  /*8bd0*/  CS2R R26, SRZ ;  /* 0x00000000001a7805 */ /* 0x000fe2000001ff00 */
[----:B--2---:R-:W-:-:S02]  /*8be0*/  @!P0 IADD3 R12, P2, R4, R38, RZ ;  /* 0x00000026040c8210 */ /* 0x004fc40007f5e0ff */
[----:B------:R-:W-:-:S03]  /*8bf0*/  @!P0 IADD3 R10, P1, R2, R38, RZ ;  /* 0x00000026020a8210 */ /* 0x000fc60007f3e0ff */
[--C-:B---3--:R-:W-:Y:S02]  /*8c00*/  @!P0 IMAD.X R13, R5, 0x1, R37.reuse, P2 ;  /* 0x00000001050d8824 */ /* 0x108fe400010e0625 */
[----:B------:R-:W-:Y:S01]  /*8c10*/  @!P0 IMAD.X R11, R3, 0x1, R37, P1 ;  /* 0x00000001030b8824 */ /* 0x000fe200008e0625 */
[----:B------:R-:W-:Y:S02]  /*8c20*/  ISETP.GE.AND P2, PT, R142, c[0x0][0x27c], PT ;  /* 0x00009f008e007a0c */ /* 0x000fe40003f46270 */
[----:B------:R1:W5:Y:S04]  /*8c30*/  @!P0 LD.E.64 R20, [R12.64] ;  /* 0x0000000a0c148980 */ /* 0x000368000c101b00 */
[----:B------:R2:W5:Y:S01]  /*8c40*/  @!P0 LD.E.64 R8, [R10.64] ;  /* 0x0000000a0a088980 */ /* 0x000562000c101b00 */
[----:B----4-:R-:W-:-:S05]  /*8c50*/  @!P3 IADD3 R14, P0, R4, R36, RZ ;  /* 0x00000024040eb210 */ /* 0x010fca0007f1e0ff */
[----:B------:R-:W-:-:S05]  /*8c60*/  @!P3 IMAD.X R15, R5, 0x1, R35, P0 ;  /* 0x00000001050fb824 */ /* 0x000fca00000e0623 */
[----:B------:R3:W5:Y:S01]  /*8c70*/  @!P3 LD.E.64 R22, [R14.64] ;  /* 0x0000000a0e16b980 */ /* 0x000762000c101b00 */
[----:B-1----:R-:W-:Y:S01]  /*8c80*/  @!P3 IADD3 R12, P0, R2, R36, RZ ;  /* 0x00000024020cb210 */ /* 0x002fe20007f1e0ff */
[----:B--2---:R-:W-:-:S04]  /*8c90*/  CS2R R10, SRZ ;  /* 0x00000000000a7805 */ /* 0x004fc8000001ff00 */
[----:B------:R-:W-:Y:S01]  /*8ca0*/  @!P3 IMAD.X R13, R3, 0x1, R35, P0 ;  /* 0x00000001030db824 */ /* 0x000fe200000e0623 */
[----:B------:R-:W-:-:S04]  /*8cb0*/  @!P2 IADD3 R16, P0, R4, R33, RZ ;  /* 0x000000210410a210 */ /* 0x000fc80007f1e0ff */
[----:B------:R1:W5:Y:S01]  /*8cc0*/  @!P3 LD.E.64 R10, [R12.64] ;  /* 0x0000000a0c0ab980 */ /* 0x000362000c101b00 */
[----:B------:R-:W-:Y:S01]  /*8cd0*/  ISETP.GE.AND P3, PT, R105, c[0x0][0x27c], PT ;  /* 0x00009f0069007a0c */ /* 0x000fe20003f66270 */
[--C-:B------:R-:W-:Y:S01]  /*8ce0*/  @!P2 IMAD.X R17, R5, 0x1, R31.reuse, P0 ;  /* 0x000000010511a824 */ /* 0x100fe200000e061f */
[----:B---3--:R-:W-:Y:S02]  /*8cf0*/  @!P2 IADD3 R14, P0, R2, R33, RZ ;  /* 0x00000021020ea210 */ /* 0x008fe40007f1e0ff */
[----:B------:R-:W-:Y:S02]  /*8d00*/  ISETP.GE.AND P1, PT, R141, c[0x0][0x27c], PT ;  /* 0x00009f008d007a0c */ /* 0x000fe40003f26270 */
[----:B------:R2:W5:Y:S01]  /*8d10*/  @!P2 LD.E.64 R24, [R16.64] ;  /* 0x0000000a1018a980 */ /* 0x000562000c101b00 */
[----:B------:R-:W-:Y:S01]  /*8d20*/  @!P2 IMAD.X R15, R3, 0x1, R31, P0 ;  /* 0x00000001030fa824 */ /* 0x000fe200000e061f */
[----:B-1----:R-:W-:-:S06]  /*8d30*/  CS2R R12, SRZ ;  /* 0x00000000000c7805 */ /* 0x002fcc000001ff00 */
[----:B------:R1:W5:Y:S01]  /*8d40*/  @!P2 LD.E.64 R12, [R14.64] ;  /* 0x0000000a0e0ca980 */ /* 0x000362000c101b00 */
[----:B--2---:R-:W-:Y:S01]  /*8d50*/  CS2R R16, SRZ ;  /* 0x0000000000107805 */ /* 0x004fe2000001ff00 */
[----:B-1----:R-:W-:-:S05]  /*8d60*/  @!P3 IADD3 R14, P0, R4, R30, RZ ;  /* 0x0000001e040eb210 */ /* 0x002fca0007f1e0ff */
[----:B------:R-:W-:Y:S01]  /*8d70*/  @!P3 IMAD.X R15, R5, 0x1, R32, P0 ;  /* 0x00000001050fb824 */ /* 0x000fe200000e0620 */
[----:B------:R-:W-:-:S04]  /*8d80*/  @!P3 IADD3 R30, P0, R2, R30, RZ ;  /* 0x0000001e021eb210 */ /* 0x000fc80007f1e0ff */
[----:B------:R1:W5:Y:S01]  /*8d90*/  @!P3 LD.E.64 R26, [R14.64] ;  /* 0x0000000a0e1ab980 */ /* 0x000362000c101b00 */
[----:B------:R-:W-:Y:S01]  /*8da0*/  @!P3 IMAD.X R31, R3, 0x1, R32, P0 ;  /* 0x00000001031fb824 */ /* 0x000fe200000e0620 */
[----:B------:R-:W-:-:S05]  /*8db0*/  @!P1 IADD3 R4, P0, R4, R28, RZ ;  /* 0x0000001c04049210 */ /* 0x000fca0007f1e0ff */
[----:B------:R-:W-:Y:S01]  /*8dc0*/  @!P1 IMAD.X R5, R5, 0x1, R0, P0 ;  /* 0x0000000105059824 */ /* 0x000fe200000e0600 */
[----:B------:R-:W-:Y:S02]  /*8dd0*/  @!P1 IADD3 R2, P0, R2, R28, RZ ;  /* 0x0000001c02029210 */ /* 0x000fe40007f1e0ff */
[----:B------:R-:W-:-:S03]  /*8de0*/  CS2R R28, SRZ ;  /* 0x00000000001c7805 */ /* 0x000fc6000001ff00 */
[----:B------:R-:W-:-:S03]  /*8df0*/  @!P1 IMAD.X R3, R3, 0x1, R0, P0 ;  /* 0x0000000103039824 */ /* 0x000fc600000e0600 */
[----:B------:R2:W5:Y:S04]  /*8e00*/  @!P1 LD.E.64 R28, [R4.64] ;  /* 0x0000000a041c9980 */ /* 0x000568000c101b00 */
[----:B------:R2:W5:Y:S01]  /*8e10*/  @!P1 LD.E.64 R16, [R2.64] ;  /* 0x0000000a02109980 */ /* 0x000562000c101b00 */
[----:B-1----:R-:W-:-:S06]  /*8e20*/  CS2R R14, SRZ ;  /* 0x00000000000e7805 */ /* 0x002fcc000001ff00 */
[----:B------:R2:W5:Y:S02]  /*8e30*/  @!P3 LD.E.64 R14, [R30.64] ;  /* 0x0000000a1e0eb980 */ /* 0x000564000c101b00 */
.L_x_227:
[----:B-12-4-:R-:W-:Y:S05]  /*8e40*/  BSYNC B0 ;  /* 0x0000000000007941 */ /* 0x016fea0003800000 */
.L_x_226:
[--C-:B-----5:R-:W-:Y:S01]  /*8e50*/  IMAD.MOV.U32 R42, RZ, RZ, R25.reuse ;  /* 0x000000ffff2a7224 */ /* 0x120fe200078e0019 */
[----:B------:R-:W-:Y:S01]  /*8e60*/  SHF.R.U32.HI R2, RZ, 0x10, R25 ;  /* 0x00000010ff027819 */ /* 0x000fe20000011619 */
[----:B------:R-:W-:Y:S01]  /*8e70*/  IMAD.MOV.U32 R36, RZ, RZ, R28 ;  /* 0x000000ffff247224 */ /* 0x000fe200078e001c */
[--C-:B------:R-:W-:Y:S01]  /*8e80*/  SHF.R.U64 R33, R28, 0x10, R29.reuse ;  /* 0x000000101c217819 */ /* 0x100fe2000000121d */
[--C-:B------:R-:W-:Y:S01]  /*8e90*/  IMAD.MOV.U32 R35, RZ, RZ, R29.reuse ;  /* 0x000000ffff237224 */ /* 0x100fe200078e001d */
[----:B------:R-:W-:Y:S01]  /*8ea0*/  SHF.R.U32.HI R28, RZ, 0x10, R29 ;  /* 0x00000010ff1c7819 */ /* 0x000fe2000001161d */
[----:B------:R-:W-:Y:S01]  /*8eb0*/  IMAD.MOV.U32 R31, RZ, RZ, R6 ;  /* 0x000000ffff1f7224 */ /* 0x000fe200078e0006 */
[----:B------:R-:W-:Y:S01]  /*8ec0*/  PRMT R42, R42, 0x5410, R2 ;  /* 0x000054102a2a7816 */ /* 0x000fe20000000002 */
[----:B------:R-:W-:Y:S01]  /*8ed0*/  IMAD R2, R237, -0x80, R34 ;  /* 0xffffff80ed027824 */ /* 0x000fe200078e0222 */
[----:B------:R-:W-:Y:S01]  /*8ee0*/  SHF.R.U64 R29, R6, 0x10, R7 ;  /* 0x00000010061d7819 */ /* 0x000fe20000001207 */
[--C-:B------:R-:W-:Y:S01]  /*8ef0*/  IMAD.MOV.U32 R5, RZ, RZ, R17.reuse ;  /* 0x000000ffff057224 */ /* 0x100fe200078e0011 */
[--C-:B------:R-:W-:Y:S01]  /*8f00*/  SHF.R.U64 R4, R16, 0x10, R17.reuse ;  /* 0x0000001010047819 */ /* 0x100fe20000001211 */
[----:B------:R-:W-:Y:S01]  /*8f10*/  IMAD.MOV.U32 R51, RZ, RZ, R20 ;  /* 0x000000ffff337224 */ /* 0x000fe200078e0014 */
[----:B------:R-:W-:Y:S01]  /*8f20*/  SHF.R.U32.HI R0, RZ, 0x10, R17 ;  /* 0x00000010ff007819 */ /* 0x000fe20000011611 */
[----:B------:R-:W-:Y:S01]  /*8f30*/  IMAD.MOV.U32 R50, RZ, RZ, R21 ;  /* 0x000000ffff327224 */ /* 0x000fe200078e0015 */
[----:B------:R-:W-:Y:S01]  /*8f40*/  PRMT R17, R31, 0x5410, R29 ;  /* 0x000054101f117816 */ /* 0x000fe2000000001d */
[----:B------:R-:W-:Y:S01]  /*8f50*/  IMAD.MOV.U32 R46, RZ, RZ, R23 ;  /* 0x000000ffff2e7224 */ /* 0x000fe200078e0017 */
[----:B------:R-:W-:Y:S01]  /*8f60*/  IMNMX R29, R2, 0x80, PT ;  /* 0x00000080021d7817 */ /* 0x000fe20003800200 */
[----:B------:R-:W-:Y:S01]  /*8f70*/  IMAD.MOV.U32 R38, RZ, RZ, R26 ;  /* 0x000000ffff267224 */ /* 0x000fe200078e001a */
[----:B------:R-:W-:Y:S01]  /*8f80*/  SHF.R.U64 R49, R20, 0x10, R21 ;  /* 0x0000001014317819 */ /* 0x000fe20000001215 */
[----:B------:R-:W-:Y:S01]  /*8f90*/  IMAD.MOV.U32 R39, RZ, RZ, R27 ;  /* 0x000000ffff277224 */ /* 0x000fe200078e001b */
[----:B------:R-:W-:Y:S01]  /*8fa0*/  ISETP.GE.AND P0, PT, R209, R29, PT ;  /* 0x0000001dd100720c */ /* 0x000fe20003f06270 */
[----:B------:R-:W-:Y:S01]  /*8fb0*/  IMAD.MOV.U32 R54, RZ, RZ, R18 ;  /* 0x000000ffff367224 */ /* 0x000fe200078e0012 */
[----:B------:R-:W-:Y:S01]  /*8fc0*/  SHF.R.U32.HI R44, RZ, 0x10, R21 ;  /* 0x00000010ff2c7819 */ /* 0x000fe20000011615 */
[----:B------:R-:W-:Y:S01]  /*8fd0*/  IMAD.MOV.U32 R53, RZ, RZ, R19 ;  /* 0x000000ffff357224 */ /* 0x000fe200078e0013 */
[--C-:B------:R-:W-:Y:S01]  /*8fe0*/  SHF.R.U64 R45, R22, 0x10, R23.reuse ;  /* 0x00000010162d7819 */ /* 0x100fe20000001217 */
[----:B------:R-:W-:Y:S01]  /*8ff0*/  IMAD.MOV.U32 R47, RZ, RZ, R22 ;  /* 0x000000ffff2f7224 */ /* 0x000fe200078e0016 */
[----:B------:R-:W-:Y:S01]  /*9000*/  SHF.R.U32.HI R40, RZ, 0x10, R23 ;  /* 0x00000010ff287819 */ /* 0x000fe20000011617 */
[----:B------:R-:W-:Y:S01]  /*9010*/  IMAD.MOV.U32 R43, RZ, RZ, R24 ;  /* 0x000000ffff2b7224 */ /* 0x000fe200078e0018 */
[----:B------:R-:W-:Y:S01]  /*9020*/  SHF.R.U64 R41, R24, 0x10, R25 ;  /* 0x0000001018297819 */ /* 0x000fe20000001219 */
[----:B------:R-:W-:Y:S01]  /*9030*/  IMAD.MOV.U32 R23, RZ, RZ, R10 ;  /* 0x000000ffff177224 */ /* 0x000fe200078e000a */
[----:B------:R-:W-:Y:S01]  /*9040*/  SHF.R.U64 R37, R26, 0x10, R27 ;  /* 0x000000101a257819 */ /* 0x000fe2000000121b */
[----:B------:R-:W-:Y:S01]  /*9050*/  IMAD.MOV.U32 R26, RZ, RZ, R9 ;  /* 0x000000ffff1a7224 */ /* 0x000fe200078e0009 */
[----:B------:R-:W-:Y:S01]  /*9060*/  SHF.R.U32.HI R32, RZ, 0x10, R27 ;  /* 0x00000010ff207819 */ /* 0x000fe2000001161b */
[----:B------:R-:W-:Y:S01]  /*9070*/  IMAD.MOV.U32 R27, RZ, RZ, R8 ;  /* 0x000000ffff1b7224 */ /* 0x000fe200078e0008 */
[----:B------:R-:W-:Y:S01]  /*9080*/  SHF.R.U64 R52, R18, 0x10, R19 ;  /* 0x0000001012347819 */ /* 0x000fe20000001213 */
        /* <DEDUP_REMOVED lines=9> */
[----:B------:R-:W-:Y:S01]  /*9120*/  SHF.R.U32.HI R24, RZ, 0x10, R7 ;  /* 0x00000010ff187819 */ /* 0x000fe20000011607 */
[----:B------:R-:W-:Y:S01]  /*9130*/  IMAD.MOV.U32 R9, RZ, RZ, R15 ;  /* 0x000000ffff097224 */ /* 0x000fe200078e000f */
[----:B------:R-:W-:Y:S01]  /*9140*/  SHF.R.U32.HI R11, RZ, 0x10, R11 ;  /* 0x00000010ff0b7819 */ /* 0x000fe2000001160b */
[----:B------:R-:W-:Y:S01]  /*9150*/  IMAD.MOV.U32 R6, RZ, RZ, R16 ;  /* 0x000000ffff067224 */ /* 0x000fe200078e0010 */
[----:B------:R-:W-:Y:S01]  /*9160*/  SHF.R.U64 R12, R12, 0x10, R13 ;  /* 0x000000100c0c7819 */ /* 0x000fe2000000120d */
[----:B------:R-:W-:-:S04]  /*9170*/  DEPBAR.LE SB0, 0x1 ;  /* 0x000080400000791a */ /* 0x000fc80000000000 */
[----:B------:R-:W-:Y:S01]  /*9180*/  SHF.R.U32.HI R7, RZ, 0x10, R13 ;  /* 0x00000010ff077819 */ /* 0x000fe2000001160d */
[----:B------:R-:W-:Y:S01]  /*9190*/  BSSY B1, `(.L_x_228) ;  /* 0x0000115000017945 */ /* 0x000fe20003800000 */
[--C-:B------:R-:W-:Y:S02]  /*91a0*/  SHF.R.U64 R8, R14, 0x10, R15.reuse ;  /* 0x000000100e087819 */ /* 0x100fe4000000120f */
[----:B------:R-:W-:Y:S02]  /*91b0*/  SHF.R.U32.HI R3, RZ, 0x10, R15 ;  /* 0x00000010ff037819 */ /* 0x000fe4000001160f */
[----:B------:R-:W-:Y:S02]  /*91c0*/  PRMT R35, R35, 0x5410, R28 ;  /* 0x0000541023237816 */ /* 0x000fe4000000001c */
[----:B------:R-:W-:Y:S02]  /*91d0*/  PRMT R25, R27, 0x5410, R25 ;  /* 0x000054101b197816 */ /* 0x000fe40000000019 */
[----:B------:R-:W-:-:S02]  /*91e0*/  PRMT R20, R26, 0x5410, R20 ;  /* 0x000054101a147816 */ /* 0x000fc40000000014 */
[----:B------:R-:W-:Y:S02]  /*91f0*/  PRMT R21, R23, 0x5410, R21 ;  /* 0x0000541017157816 */ /* 0x000fe40000000015 */
[----:B------:R-:W-:Y:S02]  /*9200*/  PRMT R52, R54, 0x5410, R52 ;  /* 0x0000541036347816 */ /* 0x000fe40000000034 */
[----:B------:R-:W-:Y:S02]  /*9210*/  PRMT R48, R53, 0x5410, R48 ;  /* 0x0000541035307816 */ /* 0x000fe40000000030 */
        /* <DEDUP_REMOVED lines=15> */
[----:B------:R-:W-:Y:S01]  /*9310*/  PRMT R28, R5, 0x5410, R0 ;  /* 0x00005410051c7816 */ /* 0x000fe20000000000 */
[----:B------:R-:W-:Y:S06]  /*9320*/  BAR.SYNC.DEFER_BLOCKING 0x0 ;  /* 0x0000000000007b1d */ /* 0x000fec0000010000 */
[----:B------:R-:W-:Y:S05]  /*9330*/  @P0 BRA `(.L_x_229) ;  /* 0x00000fa000000947 */ /* 0x000fea0003800000 */
[----:B------:R-:W-:Y:S01]  /*9340*/  ISETP.GE.AND P0, PT, R106, c[0x0][0x27c], PT ;  /* 0x00009f006a007a0c */ /* 0x000fe20003f06270 */
[----:B------:R-:W-:-:S12]  /*9350*/  BSSY B0, `(.L_x_230) ;  /* 0x0000028000007945 */ /* 0x000fd80003800000 */
[----:B------:R-:W-:Y:S05]  /*9360*/  @P0 BRA `(.L_x_231) ;  /* 0x0000026000000947 */ /* 0x000fea0003800000 */
[----:B------:R-:W1:Y:S01]  /*9370*/  LDS.128 R4, [R201+0xc000] ;  /* 0x00c00000c9047984 */ /* 0x000e620000000c00 */
[C---:B------:R-:W-:Y:S01]  /*9380*/  SHF.L.U32 R3, R52.reuse, 0x10, RZ ;  /* 0x0000001034037819 */ /* 0x040fe200000006ff */
[----:B------:R-:W-:Y:S01]  /*9390*/  IMAD.U32 R0, R17, 0x10000, RZ ;  /* 0x0001000011007824 */ /* 0x000fe200078e00ff */
[----:B------:R-:W-:Y:S02]  /*93a0*/  LOP3.LUT R2, R52, 0xffff0000, RZ, 0xc0, !PT ;  /* 0xffff000034027812 */ /* 0x000fe400078ec0ff */
[C---:B-1----:R-:W-:Y:S01]  /*93b0*/  SHF.L.U32 R9, R4.reuse, 0x10, RZ ;  /* 0x0000001004097819 */ /* 0x042fe200000006ff */
[----:B------:R-:W-:Y:S01]  /*93c0*/  IMAD.U32 R10, R7, 0x10000, RZ ;  /* 0x00010000070a7824 */ /* 0x000fe200078e00ff */
[----:B------:R-:W-:Y:S02]  /*93d0*/  LOP3.LUT R8, R4, 0xffff0000, RZ, 0xc0, !PT ;  /* 0xffff000004087812 */ /* 0x000fe400078ec0ff */
[C---:B------:R-:W-:Y:S02]  /*93e0*/  SHF.L.U32 R13, R5.reuse, 0x10, RZ ;  /* 0x00000010050d7819 */ /* 0x040fe400000006ff */
[----:B------:R-:W-:Y:S01]  /*93f0*/  LOP3.LUT R4, R5, 0xffff0000, RZ, 0xc0, !PT ;  /* 0xffff000005047812 */ /* 0x000fe200078ec0ff */
[CC--:B------:R-:W-:Y:S01]  /*9400*/  FMUL.FTZ R15, R8.reuse, R0.reuse ;  /* 0x00000000080f7220 */ /* 0x0c0fe20000410000 */
[----:B------:R-:W-:Y:S01]  /*9410*/  LOP3.LUT R5, R17, 0xffff0000, RZ, 0xc0, !PT ;  /* 0xffff000011057812 */ /* 0x000fe200078ec0ff */
[-C--:B------:R-:W-:Y:S01]  /*9420*/  FMUL.FTZ R14, R8, R3.reuse ;  /* 0x00000003080e7220 */ /* 0x080fe20000410000 */
[C---:B------:R-:W-:Y:S01]  /*9430*/  SHF.L.U32 R12, R6.reuse, 0x10, RZ ;  /* 0x00000010060c7819 */ /* 0x040fe200000006ff */
[----:B------:R-:W-:Y:S01]  /*9440*/  FFMA.FTZ R16, R9, R3, -R15 ;  /* 0x0000000309107223 */ /* 0x000fe2000001080f */
[----:B------:R-:W-:Y:S01]  /*9450*/  LOP3.LUT R11, R6, 0xffff0000, RZ, 0xc0, !PT ;  /* 0xffff0000060b7812 */ /* 0x000fe200078ec0ff */
[-C--:B------:R-:W-:Y:S01]  /*9460*/  FMUL.FTZ R8, R4, R5.reuse ;  /* 0x0000000504087220 */ /* 0x080fe20000410000 */
[----:B------:R-:W-:Y:S01]  /*9470*/  LOP3.LUT R6, R7, 0xffff0000, RZ, 0xc0, !PT ;  /* 0xffff000007067812 */ /* 0x000fe200078ec0ff */
[----:B------:R-:W-:Y:S01]  /*9480*/  FFMA.FTZ R15, R9, R0, R14 ;  /* 0x00000000090f7223 */ /* 0x000fe2000001000e */
[----:B------:R-:W-:Y:S01]  /*9490*/  LOP3.LUT R0, R24, 0xffff0000, RZ, 0xc0, !PT ;  /* 0xffff000018007812 */ /* 0x000fe200078ec0ff */
[-C--:B------:R-:W-:Y:S01]  /*94a0*/  FMUL.FTZ R7, R4, R2.reuse ;  /* 0x0000000204077220 */ /* 0x080fe20000410000 */
[----:B------:R-:W-:Y:S01]  /*94b0*/  SHF.L.U32 R4, R48, 0x10, RZ ;  /* 0x0000001030047819 */ /* 0x000fe200000006ff */
[C---:B------:R-:W-:Y:S01]  /*94c0*/  FFMA.FTZ R14, R13.reuse, R2, -R8 ;  /* 0x000000020d0e7223 */ /* 0x040fe20000010808 */
[----:B------:R-:W-:Y:S01]  /*94d0*/  SHF.L.U32 R2, R24, 0x10, RZ ;  /* 0x0000001018027819 */ /* 0x000fe200000006ff */
[----:B------:R-:W-:Y:S01]  /*94e0*/  FFMA.FTZ R9, R13, R5, R7 ;  /* 0x000000050d097223 */ /* 0x000fe20000010007 */
[----:B------:R-:W-:Y:S01]  /*94f0*/  LOP3.LUT R3, R48, 0xffff0000, RZ, 0xc0, !PT ;  /* 0xffff000030037812 */ /* 0x000fe200078ec0ff */
[----:B------:R-:W-:-:S02]  /*9500*/  FMUL.FTZ R7, R6, R0 ;  /* 0x0000000006077220 */ /* 0x000fc40000410000 */
[C---:B------:R-:W-:Y:S02]  /*9510*/  FMUL.FTZ R8, R11.reuse, R2 ;  /* 0x000000020b087220 */ /* 0x040fe40000410000 */
[-C--:B------:R-:W-:Y:S02]  /*9520*/  FMUL.FTZ R5, R11, R4.reuse ;  /* 0x000000040b057220 */ /* 0x080fe40000410000 */
[-C--:B------:R-:W-:Y:S02]  /*9530*/  FMUL.FTZ R6, R6, R3.reuse ;  /* 0x0000000306067220 */ /* 0x080fe40000410000 */
[C---:B------:R-:W-:Y:S01]  /*9540*/  FFMA.FTZ R8, R12.reuse, R4, -R8 ;  /* 0x000000040c087223 */ /* 0x040fe20000010808 */
[----:B------:R-:W-:Y:S01]  /*9550*/  F2FP.BF16.PACK_AB R4, R15, R16 ;  /* 0x000000100f04723e */ /* 0x000fe200000010ff */
[----:B------:R-:W-:Y:S01]  /*9560*/  FFMA.FTZ R2, R12, R2, R5 ;  /* 0x000000020c027223 */ /* 0x000fe20000010005 */
[----:B------:R-:W-:Y:S01]  /*9570*/  F2FP.BF16.PACK_AB R5, R9, R14 ;  /* 0x0000000e0905723e */ /* 0x000fe200000010ff */
[----:B------:R-:W-:-:S02]  /*9580*/  FFMA.FTZ R3, R10, R3, -R7 ;  /* 0x000000030a037223 */ /* 0x000fc40000010807 */
[----:B------:R-:W-:Y:S01]  /*9590*/  FFMA.FTZ R0, R10, R0, R6 ;  /* 0x000000000a007223 */ /* 0x000fe20000010006 */
[----:B------:R-:W-:-:S04]  /*95a0*/  F2FP.BF16.PACK_AB R6, R2, R8 ;  /* 0x000000080206723e */ /* 0x000fc800000010ff */
[----:B------:R-:W-:-:S05]  /*95b0*/  F2FP.BF16.PACK_AB R7, R0, R3 ;  /* 0x000000030007723e */ /* 0x000fca00000010ff */
[----:B------:R1:W-:Y:S02]  /*95c0*/  STS.128 [R201+0xc000], R4 ;  /* 0x00c00004c9007388 */ /* 0x0003e40000000c00 */
.L_x_231:
[----:B------:R-:W-:Y:S05]  /*95d0*/  BSYNC B0 ;  /* 0x0000000000007941 */ /* 0x000fea0003800000 */
.L_x_230:
[----:B------:R-:W-:Y:S01]  /*95e0*/  ISETP.GE.AND P0, PT, R143, c[0x0][0x27c], PT ;  /* 0x00009f008f007a0c */ /* 0x000fe20003f06270 */
[----:B------:R-:W-:-:S12]  /*95f0*/  BSSY B0, `(.L_x_232) ;  /* 0x0000028000007945 */ /* 0x000fd80003800000 */
[----:B------:R-:W-:Y:S05]  /*9600*/  @P0 BRA `(.L_x_233) ;  /* 0x0000026000000947 */ /* 0x000fea0003800000 */
[----:B-1----:R-:W1:Y:S01]  /*9610*/  LDS.128 R4, [R202+0xc000] ;  /* 0x00c00000ca047984 */ /* 0x002e620000000c00 */
[----:B------:R-:W-:Y:S01]  /*9620*/  SHF.L.U32 R3, R49, 0x10, RZ ;  /* 0x0000001031037819 */ /* 0x000fe200000006ff */
        /* <DEDUP_REMOVED lines=36> */
.L_x_233:
[----:B------:R-:W-:Y:S05]  /*9870*/  BSYNC B0 ;  /* 0x0000000000007941 */ /* 0x000fea0003800000 */
.L_x_232:
        /* <DEDUP_REMOVED lines=41> */
.L_x_235:
[----:B------:R-:W-:Y:S05]  /*9b10*/  BSYNC B0 ;  /* 0x0000000000007941 */ /* 0x000fea0003800000 */
.L_x_234:
        /* <DEDUP_REMOVED lines=41> */
.L_x_237:
[----:B------:R-:W-:Y:S05]  /*9db0*/  BSYNC B0 ;  /* 0x0000000000007941 */ /* 0x000fea0003800000 */
.L_x_236:
        /* <DEDUP_REMOVED lines=41> */
.L_x_239:
[----:B------:R-:W-:Y:S05]  /*a050*/  BSYNC B0 ;  /* 0x0000000000007941 */ /* 0x000fea0003800000 */
.L_x_238:
[----:B------:R-:W-:-:S13]  /*a060*/  ISETP.GE.AND P0, PT, R141, c[0x0][0x27c], PT ;  /* 0x00009f008d007a0c */ /* 0x000fda0003f06270 */
        /* <DEDUP_REMOVED lines=39> */
.L_x_229:
[----:B------:R-:W-:Y:S05]  /*a2e0*/  BSYNC B1 ;  /* 0x0000000000017941 */ /* 0x000fea0003800000 */
.L_x_228:
[----:B------:R-:W-:-:S04]  /*a2f0*/  IADD3 R0, R209, 0x40, RZ ;  /* 0x00000040d1007810 */ /* 0x000fc80007ffe0ff */
[----:B------:R-:W-:-:S13]  /*a300*/  ISETP.GE.AND P0, PT, R0, R29, PT ;  /* 0x0000001d0000720c */ /* 0x000fda0003f06270 */
[----:B------:R-:W-:Y:S05]  /*a310*/  @P0 BRA `(.L_x_240) ;  /* 0x00003b5000000947 */ /* 0x000fea0003800000 */
[----:B------:R-:W-:Y:S01]  /*a320*/  ISETP.GE.AND P0, PT, R106, c[0x0][0x27c], PT ;  /* 0x00009f006a007a0c */ /* 0x000fe20003f06270 */
[----:B------:R-:W-:-:S12]  /*a330*/  BSSY B0, `(.L_x_241) ;  /* 0x0000028000007945 */ /* 0x000fd80003800000 */
[----:B------:R-:W-:Y:S05]  /*a340*/  @P0 BRA `(.L_x_242) ;  /* 0x0000026000000947 */ /* 0x000fea0003800000 */
[----:B-1----:R-:W1:Y:S01]  /*a350*/  LDS.128 R4, [R201+0xe000] ;  /* 0x00e00000c9047984 */ /* 0x002e620000000c00 */
        /* <DEDUP_REMOVED lines=8> */
[-C--:B------:R-:W-:Y:S01]  /*a3e0*/  FMUL.FTZ R15, R0, R8.reuse ;  /* 0x00000008000f7220 */ /* 0x080fe20000410000 */
[----:B------:R-:W-:Y:S01]  /*a3f0*/  LOP3.LUT R5, R17, 0xffff0000, RZ, 0xc0, !PT ;  /* 0xffff000011057812 */ /* 0x000fe200078ec0ff */
[C---:B------:R-:W-:Y:S01]  /*a400*/  FMUL.FTZ R14, R3.reuse, R8 ;  /* 0x00000008030e7220 */ /* 0x040fe20000410000 */
[C---:B------:R-:W-:Y:S01]  /*a410*/  SHF.L.U32 R12, R6.reuse, 0x10, RZ ;  /* 0x00000010060c7819 */ /* 0x040fe200000006ff */
[-C--:B------:R-:W-:Y:S01]  /*a420*/  FFMA.FTZ R16, R3, R9.reuse, -R15 ;  /* 0x0000000903107223 */ /* 0x080fe2000001080f */
[----:B------:R-:W-:Y:S01]  /*a430*/  LOP3.LUT R11, R6, 0xffff0000, RZ, 0xc0, !PT ;  /* 0xffff0000060b7812 */ /* 0x000fe200078ec0ff */
[-C--:B------:R-:W-:Y:S01]  /*a440*/  FMUL.FTZ R8, R5, R4.reuse ;  /* 0x0000000405087220 */ /* 0x080fe20000410000 */
[----:B------:R-:W-:Y:S01]  /*a450*/  LOP3.LUT R6, R7, 0xffff0000, RZ, 0xc0, !PT ;  /* 0xffff000007067812 */ /* 0x000fe200078ec0ff */
[----:B------:R-:W-:Y:S01]  /*a460*/  FFMA.FTZ R15, R0, R9, R14 ;  /* 0x00000009000f7223 */ /* 0x000fe2000001000e */
[----:B------:R-:W-:Y:S01]  /*a470*/  LOP3.LUT R0, R24, 0xffff0000, RZ, 0xc0, !PT ;  /* 0xffff000018007812 */ /* 0x000fe200078ec0ff */
[----:B------:R-:W-:Y:S01]  /*a480*/  FMUL.FTZ R7, R2, R4 ;  /* 0x0000000402077220 */ /* 0x000fe20000410000 */
[----:B------:R-:W-:Y:S01]  /*a490*/  SHF.L.U32 R4, R48, 0x10, RZ ;  /* 0x0000001030047819 */ /* 0x000fe200000006ff */
[-C--:B------:R-:W-:Y:S01]  /*a4a0*/  FFMA.FTZ R14, R2, R13.reuse, -R8 ;  /* 0x0000000d020e7223 */ /* 0x080fe20000010808 */
[----:B------:R-:W-:Y:S01]  /*a4b0*/  SHF.L.U32 R2, R24, 0x10, RZ ;  /* 0x0000001018027819 */ /* 0x000fe200000006ff */
[----:B------:R-:W-:Y:S01]  /*a4c0*/  FFMA.FTZ R9, R5, R13, R7 ;  /* 0x0000000d05097223 */ /* 0x000fe20000010007 */
[----:B------:R-:W-:Y:S01]  /*a4d0*/  LOP3.LUT R3, R48, 0xffff0000, RZ, 0xc0, !PT ;  /* 0xffff000030037812 */ /* 0x000fe200078ec0ff */
[----:B------:R-:W-:-:S02]  /*a4e0*/  FMUL.FTZ R7, R0, R6 ;  /* 0x0000000600077220 */ /* 0x000fc40000410000 */
[-C--:B------:R-:W-:Y:S02]  /*a4f0*/  FMUL.FTZ R8, R2, R11.reuse ;  /* 0x0000000b02087220 */ /* 0x080fe40000410000 */
[C---:B------:R-:W-:Y:S02]  /*a500*/  FMUL.FTZ R5, R4.reuse, R11 ;  /* 0x0000000b04057220 */ /* 0x040fe40000410000 */
[----:B------:R-:W-:Y:S02]  /*a510*/  FMUL.FTZ R6, R3, R6 ;  /* 0x0000000603067220 */ /* 0x000fe40000410000 */
[----:B------:R-:W-:Y:S01]  /*a520*/  FFMA.FTZ R8, R4, R12, -R8 ;  /* 0x0000000c04087223 */ /* 0x000fe20000010808 */
        /* <DEDUP_REMOVED lines=8> */
.L_x_242:
[----:B------:R-:W-:Y:S05]  /*a5b0*/  BSYNC B0 ;  /* 0x0000000000007941 */ /* 0x000fea0003800000 */
.L_x_241:
        /* <DEDUP_REMOVED lines=41> */
.L_x_244:
[----:B------:R-:W-:Y:S05]  /*a850*/  BSYNC B0 ;  /* 0x0000000000007941 */ /* 0x000fea0003800000 */
.L_x_243:
        /* <DEDUP_REMOVED lines=41> */
.L_x_246:
[----:B------:R-:W-:Y:S05]  /*aaf0*/  BSYNC B0 ;  /* 0x0000000000007941 */ /* 0x000fea0003800000 */
.L_x_245:
        /* <DEDUP_REMOVED lines=41> */
.L_x_248:
[----:B------:R-:W-:Y:S05]  /*ad90*/  BSYNC B0 ;  /* 0x0000000000007941 */ /* 0x000fea0003800000 */
.L_x_247:
        /* <DEDUP_REMOVED lines=41> */
.L_x_250:
[----:B------:R-:W-:Y:S05]  /*b030*/  BSYNC B0 ;  /* 0x0000000000007941 */ /* 0x000fea0003800000 */
.L_x_249:
        /* <DEDUP_REMOVED lines=21> */
[C---:B------:R-:W-:Y:S01]  /*b190*/  FMUL.FTZ R7, R2.reuse, R4 ;  /* 0x0000000402077220 */ /* 0x040fe20000410000 */
        /* <DEDUP_REMOVED lines=17> */
[----:B------:R1:W-:Y:S01]  /*b2b0*/  STS.128 [R202+0x16000], R4 ;  /* 0x01600004ca007388 */ /* 0x0003e20000000c00 */
[----:B------:R-:W-:Y:S05]  /*b2c0*/  BRA `(.L_x_240) ;  /* 0x00002ba000007947 */ /* 0x000fea0003800000 */
.L_x_225:
        /* <DEDUP_REMOVED lines=19> */
[C---:B-12-4-:R-:W-:Y:S01]  /*b400*/  ISETP.GE.AND P0, PT, R100.reuse, c[0x0][0x27c], PT ;  /* 0x00009f0064007a0c */ /* 0x056fe20003f06270 */
[----:B------:R-:W-:Y:S01]  /*b410*/  CS2R R22, SRZ ;  /* 0x0000000000167805 */ /* 0x000fe2000001ff00 */
[----:B------:R-:W-:Y:S01]  /*b420*/  IADD3 R5, R100, 0x20, RZ ;  /* 0x0000002064057810 */ /* 0x000fe20007ffe0ff */
[----:B------:R-:W-:Y:S01]  /*b430*/  CS2R R20, SRZ ;  /* 0x0000000000147805 */ /* 0x000fe2000001ff00 */
[----:B------:R-:W-:Y:S01]  /*b440*/  CS2R R10, SRZ ;  /* 0x00000000000a7805 */ /* 0x000fe2000001ff00 */
[----:B------:R-:W-:Y:S01]  /*b450*/  CS2R R8, SRZ ;  /* 0x0000000000087805 */ /* 0x000fe2000001ff00 */
[----:B------:R-:W-:Y:S01]  /*b460*/  ISETP.GE.AND P2, PT, R5, c[0x0][0x27c], PT ;  /* 0x00009f0005007a0c */ /* 0x000fe20003f46270 */
[----:B------:R-:W-:Y:S01]  /*b470*/  CS2R R26, SRZ ;  /* 0x00000000001a7805 */ /* 0x000fe2000001ff00 */
[----:B------:R-:W-:-:S05]  /*b480*/  CS2R R24, SRZ ;  /* 0x0000000000187805 */ /* 0x000fca000001ff00 */
[C---:B------:R-:W-:Y:S01]  /*b490*/  @!P0 IMAD.SHL.U32 R4, R100.reuse, 0x2, RZ ;  /* 0x0000000264048824 */ /* 0x040fe200078e00ff */
[----:B------:R-:W-:-:S04]  /*b4a0*/  @!P0 SHF.L.U64.HI R0, R100, 0x1, R101 ;  /* 0x0000000164008819 */ /* 0x000fc80000010265 */
[-C--:B------:R-:W-:Y:S02]  /*b4b0*/  @!P0 IADD3 R32, P1, R28, R4.reuse, RZ ;  /* 0x000000041c208210 */ /* 0x080fe40007f3e0ff */
[----:B------:R-:W-:Y:S02]  /*b4c0*/  @!P0 IADD3 R30, P3, R2, R4, RZ ;  /* 0x00000004021e8210 */ /* 0x000fe40007f7e0ff */
[----:B------:R-:W-:Y:S01]  /*b4d0*/  IADD3 R4, R100, 0x40, RZ ;  /* 0x0000004064047810 */ /* 0x000fe20007ffe0ff */
[----:B------:R-:W-:Y:S01]  /*b4e0*/  @!P0 IMAD.X R33, R29, 0x1, R0, P1 ;  /* 0x000000011d218824 */ /* 0x000fe200008e0600 */
[----:B------:R-:W-:Y:S02]  /*b4f0*/  @!P0 IADD3.X R31, R3, R0, RZ, P3, !PT ;  /* 0x00000000031f8210 */ /* 0x000fe40001ffe4ff */
[----:B------:R-:W-:Y:S01]  /*b500*/  ISETP.GE.AND P1, PT, R4, c[0x0][0x27c], PT ;  /* 0x00009f0004007a0c */ /* 0x000fe20003f26270 */
[----:B------:R-:W-:-:S04]  /*b510*/  @!P2 IMAD.SHL.U32 R4, R215, 0x8, RZ ;  /* 0x00000008d704a824 */ /* 0x000fc800078e00ff */
[----:B------:R-:W-:-:S04]  /*b520*/  @!P2 IMAD.WIDE R12, R4, 0x2, R28 ;  /* 0x00000002040ca825 */ /* 0x000fc800078e021c */
[----:B------:R-:W-:Y:S01]  /*b530*/  @!P2 IMAD.WIDE R6, R4, 0x2, R2 ;  /* 0x000000020406a825 */ /* 0x000fe200078e0202 */
[----:B------:R1:W5:Y:S03]  /*b540*/  @!P2 LD.E.128 R20, [R12.64] ;  /* 0x0000000a0c14a980 */ /* 0x000366000c101d00 */
[----:B------:R-:W-:Y:S01]  /*b550*/  @!P1 SHF.L.U32 R0, R214, 0x3, RZ ;  /* 0x00000003d6009819 */ /* 0x000fe200000006ff */
[----:B------:R2:W5:Y:S04]  /*b560*/  @!P2 LD.E.128 R8, [R6.64] ;  /* 0x0000000a0608a980 */ /* 0x000568000c101d00 */
[C---:B------:R-:W-:Y:S01]  /*b570*/  @!P1 IMAD.WIDE R4, R0.reuse, 0x2, R28 ;  /* 0x0000000200049825 */ /* 0x040fe200078e021c */
[----:B------:R-:W-:Y:S01]  /*b580*/  CS2R R14, SRZ ;  /* 0x00000000000e7805 */ /* 0x000fe2000001ff00 */
[----:B------:R-:W-:Y:S01]  /*b590*/  CS2R R18, SRZ ;  /* 0x0000000000127805 */ /* 0x000fe2000001ff00 */
[----:B------:R-:W-:Y:S01]  /*b5a0*/  CS2R R16, SRZ ;  /* 0x0000000000107805 */ /* 0x000fe2000001ff00 */
[----:B------:R-:W-:Y:S01]  /*b5b0*/  @!P1 IMAD.WIDE R2, R0, 0x2, R2 ;  /* 0x0000000200029825 */ /* 0x000fe200078e0202 */
[----:B------:R3:W5:Y:S04]  /*b5c0*/  @!P1 LD.E.128 R24, [R4.64] ;  /* 0x0000000a04189980 */ /* 0x000768000c101d00 */
[----:B------:R4:W5:Y:S01]  /*b5d0*/  @!P0 LD.E.128 R16, [R32.64] ;  /* 0x0000000a20108980 */ /* 0x000962000c101d00 */
[----:B-1----:R-:W-:Y:S01]  /*b5e0*/  CS2R R12, SRZ ;  /* 0x00000000000c7805 */ /* 0x002fe2000001ff00 */
[----:B--2---:R-:W-:-:S05]  /*b5f0*/  CS2R R6, SRZ ;  /* 0x0000000000067805 */ /* 0x004fca000001ff00 */
[----:B------:R4:W5:Y:S01]  /*b600*/  @!P1 LD.E.128 R12, [R2.64] ;  /* 0x0000000a020c9980 */ /* 0x000962000c101d00 */
[----:B---3--:R-:W-:-:S06]  /*b610*/  CS2R R4, SRZ ;  /* 0x0000000000047805 */ /* 0x008fcc000001ff00 */
[----:B------:R4:W5:Y:S02]  /*b620*/  @!P0 LD.E.128 R4, [R30.64] ;  /* 0x0000000a1e048980 */ /* 0x000964000c101d00 */
.L_x_252:
[----:B-12-4-:R-:W-:Y:S05]  /*b630*/  BSYNC B0 ;  /* 0x0000000000007941 */ /* 0x016fea0003800000 */
.L_x_251:
[--C-:B-----5:R-:W-:Y:S01]  /*b640*/  IMAD.MOV.U32 R42, RZ, RZ, R23.reuse ;  /* 0x000000ffff2a7224 */ /* 0x120fe200078e0017 */
[----:B------:R-:W-:Y:S01]  /*b650*/  SHF.R.U32.HI R0, RZ, 0x10, R23 ;  /* 0x00000010ff007819 */ /* 0x000fe20000011617 */
[----:B------:R-:W-:Y:S01]  /*b660*/  IMAD.MOV.U32 R54, RZ, RZ, R16 ;  /* 0x000000ffff367224 */ /* 0x000fe200078e0010 */
[--C-:B------:R-:W-:Y:S01]  /*b670*/  SHF.R.U64 R52, R16, 0x10, R17.reuse ;  /* 0x0000001010347819 */ /* 0x100fe20000001211 */
[--C-:B------:R-:W-:Y:S01]  /*b680*/  IMAD.MOV.U32 R53, RZ, RZ, R17.reuse ;  /* 0x000000ffff357224 */ /* 0x100fe200078e0011 */
[----:B------:R-:W-:Y:S01]  /*b690*/  PRMT R42, R42, 0x5410, R0 ;  /* 0x000054102a2a7816 */ /* 0x000fe20000000000 */
[----:B------:R-:W-:Y:S01]  /*b6a0*/  IMAD R0, R237, -0x80, R34 ;  /* 0xffffff80ed007824 */ /* 0x000fe200078e0222 */
[----:B------:R-:W-:Y:S01]  /*b6b0*/  PRMT R52, R54, 0x5410, R52 ;  /* 0x0000541036347816 */ /* 0x000fe20000000034 */
[----:B------:R-:W-:Y:S01]  /*b6c0*/  IMAD.MOV.U32 R51, RZ, RZ, R18 ;  /* 0x000000ffff337224 */ /* 0x000fe200078e0012 */
[----:B------:R-:W-:Y:S01]  /*b6d0*/  SHF.R.U32.HI R48, RZ, 0x10, R17 ;  /* 0x00000010ff307819 */ /* 0x000fe20000011611 */
[----:B------:R-:W-:Y:S01]  /*b6e0*/  IMAD.MOV.U32 R50, RZ, RZ, R19 ;  /* 0x000000ffff327224 */ /* 0x000fe200078e0013 */
[----:B------:R-:W-:Y:S01]  /*b6f0*/  IMNMX R54, R0, 0x80, PT ;  /* 0x0000008000367817 */ /* 0x000fe20003800200 */
[----:B------:R-:W-:Y:S01]  /*b700*/  IMAD.MOV.U32 R46, RZ, RZ, R21 ;  /* 0x000000ffff2e7224 */ /* 0x000fe200078e0015 */
[--C-:B------:R-:W-:Y:S01]  /*b710*/  SHF.R.U64 R49, R18, 0x10, R19.reuse ;  /* 0x0000001012317819 */ /* 0x100fe20000001213 */
[----:B------:R-:W-:Y:S01]  /*b720*/  IMAD.MOV.U32 R43, RZ, RZ, R22 ;  /* 0x000000ffff2b7224 */ /* 0x000fe200078e0016 */
[----:B------:R-:W-:Y:S01]  /*b730*/  ISETP.GE.AND P0, PT, R209, R54, PT ;  /* 0x00000036d100720c */ /* 0x000fe20003f06270 */
[----:B------:R-:W-:Y:S01]  /*b740*/  IMAD.MOV.U32 R38, RZ, RZ, R24 ;  /* 0x000000ffff267224 */ /* 0x000fe200078e0018 */
[----:B------:R-:W-:Y:S01]  /*b750*/  SHF.R.U32.HI R44, RZ, 0x10, R19 ;  /* 0x00000010ff2c7819 */ /* 0x000fe20000011613 */
[----:B------:R-:W-:Y:S01]  /*b760*/  IMAD.MOV.U32 R39, RZ, RZ, R25 ;  /* 0x000000ffff277224 */ /* 0x000fe200078e0019 */
[----:B------:R-:W-:Y:S01]  /*b770*/  SHF.R.U64 R45, R20, 0x10, R21 ;  /* 0x00000010142d7819 */ /* 0x000fe20000001215 */
        /* <DEDUP_REMOVED lines=13> */
[--C-:B------:R-:W-:Y:S01]  /*b850*/  SHF.R.U64 R29, R4, 0x10, R5.reuse ;  /* 0x00000010041d7819 */ /* 0x100fe20000001205 */
[----:B------:R-:W-:Y:S01]  /*b860*/  IMAD.MOV.U32 R31, RZ, RZ, R4 ;  /* 0x000000ffff1f7224 */ /* 0x000fe200078e0004 */
[----:B------:R-:W-:Y:S01]  /*b870*/  SHF.R.U32.HI R24, RZ, 0x10, R5 ;  /* 0x00000010ff187819 */ /* 0x000fe20000011605 */
[--C-:B------:R-:W-:Y:S01]  /*b880*/  IMAD.MOV.U32 R26, RZ, RZ, R7.reuse ;  /* 0x000000ffff1a7224 */ /* 0x100fe200078e0007 */
        /* <DEDUP_REMOVED lines=45> */
[----:B------:R-:W2:Y:S01]  /*bb60*/  LDL R59, [R1+0x24] ;  /* 0x00002400013b7983 */ /* 0x000ea20000100800 */
[----:B------:R-:W-:-:S04]  /*bb70*/  MOV R0, c[0x0][0x27c] ;  /* 0x00009f0000007a02 */ /* 0x000fc80000000f00 */
[----:B------:R-:W-:-:S04]  /*bb80*/  LEA.HI R0, R0, R235, RZ, 0x1d ;  /* 0x000000eb00007211 */ /* 0x000fc800078fe8ff */
[----:B------:R-:W-:Y:S01]  /*bb90*/  SHF.R.S32.HI R3, RZ, 0x1f, R0 ;  /* 0x0000001fff037819 */ /* 0x000fe20000011400 */
[----:B------:R-:W-:-:S03]  /*bba0*/  IMAD.SHL.U32 R2, R0, 0x8, RZ ;  /* 0x0000000800027824 */ /* 0x000fc600078e00ff */
[----:B------:R-:W-:Y:S02]  /*bbb0*/  LEA.HI R0, R3, R0, RZ, 0x3 ;  /* 0x0000000003007211 */ /* 0x000fe400078f18ff */
[----:B------:R-:W-:Y:S02]  /*bbc0*/  LOP3.LUT R2, R216, 0x38, R2, 0xf8, !PT ;  /* 0x00000038d8027812 */ /* 0x000fe400078ef802 */
[----:B------:R-:W-:Y:S02]  /*bbd0*/  SHF.L.U32 R0, R0, 0xa, RZ ;  /* 0x0000000a00007819 */ /* 0x000fe400000006ff */
[----:B------:R-:W-:Y:S02]  /*bbe0*/  LOP3.LUT R2, R2, R218, RZ, 0x3c, !PT ;  /* 0x000000da02027212 */ /* 0x000fe400078e3cff */
[----:B------:R-:W-:-:S04]  /*bbf0*/  LOP3.LUT R0, R0, 0x7fffe000, RZ, 0xc0, !PT ;  /* 0x7fffe00000007812 */ /* 0x000fc800078ec0ff */
[----:B------:R-:W-:Y:S02]  /*bc00*/  IADD3 R0, R2, R0, R219 ;  /* 0x0000000002007210 */ /* 0x000fe40007ffe0db */
[----:B------:R-:W-:-:S03]  /*bc10*/  SHF.L.U32 R2, R31, 0x10, RZ ;  /* 0x000000101f027819 */ /* 0x000fc600000006ff */
[----:B------:R-:W-:Y:S02]  /*bc20*/  IMAD.SHL.U32 R23, R0, 0x2, RZ ;  /* 0x0000000200177824 */ /* 0x000fe400078e00ff */
[----:B------:R-:W-:-:S03]  /*bc30*/  IMAD.U32 R0, R52, 0x10000, RZ ;  /* 0x0001000034007824 */ /* 0x000fc600078e00ff */
[----:B------:R-:W1:Y:S02]  /*bc40*/  LDS.128 R4, [R23+0xc100] ;  /* 0x00c1000017047984 */ /* 0x000e640000000c00 */
[----:B-1----:R-:W-:Y:S02]  /*bc50*/  SHF.L.U32 R3, R4, 0x10, RZ ;  /* 0x0000001004037819 */ /* 0x002fe400000006ff */
[----:B------:R-:W-:Y:S02]  /*bc60*/  LOP3.LUT R18, R5, 0xffff0000, RZ, 0xc0, !PT ;  /* 0xffff000005127812 */ /* 0x000fe400078ec0ff */
[----:B------:R-:W-:Y:S01]  /*bc70*/  LOP3.LUT R17, R7, 0xffff0000, RZ, 0xc0, !PT ;  /* 0xffff000007117812 */ /* 0x000fe200078ec0ff */
[----:B------:R-:W-:Y:S01]  /*bc80*/  FMUL.FTZ R20, R3, R2 ;  /* 0x0000000203147220 */ /* 0x000fe20000410000 */
[----:B--2---:R-:W1:Y:S02]  /*bc90*/  LDS.128 R8, [R59] ;  /* 0x000000003b087984 */ /* 0x004e640000000c00 */
[C---:B-1----:R-:W-:Y:S01]  /*bca0*/  SHF.L.U32 R12, R8.reuse, 0x10, RZ ;  /* 0x00000010080c7819 */ /* 0x042fe200000006ff */
[----:B------:R-:W-:Y:S01]  /*bcb0*/  IMAD.U32 R14, R9, 0x10000, RZ ;  /* 0x00010000090e7824 */ /* 0x000fe200078e00ff */
[----:B------:R-:W-:Y:S01]  /*bcc0*/  LOP3.LUT R13, R8, 0xffff0000, RZ, 0xc0, !PT ;  /* 0xffff0000080d7812 */ /* 0x000fe200078ec0ff */
[----:B------:R-:W-:Y:S01]  /*bcd0*/  IMAD.U32 R19, R11, 0x10000, RZ ;  /* 0x000100000b137824 */ /* 0x000fe200078e00ff */
[----:B------:R-:W-:Y:S01]  /*bce0*/  LOP3.LUT R8, R4, 0xffff0000, RZ, 0xc0, !PT ;  /* 0xffff000004087812 */ /* 0x000fe200078ec0ff */
[----:B------:R-:W-:Y:S01]  /*bcf0*/  FFMA.FTZ R29, R12, R0, -R20 ;  /* 0x000000000c1d7223 */ /* 0x000fe20000010814 */
[----:B------:R-:W-:Y:S01]  /*bd00*/  LOP3.LUT R22, R9, 0xffff0000, RZ, 0xc0, !PT ;  /* 0xffff000009167812 */ /* 0x000fe200078ec0ff */
[----:B------:R-:W-:Y:S01]  /*bd10*/  IMAD.U32 R9, R5, 0x10000, RZ ;  /* 0x0001000005097824 */ /* 0x000fe200078e00ff */
[----:B------:R-:W-:-:S02]  /*bd20*/  LOP3.LUT R4, R31, 0xffff0000, RZ, 0xc0, !PT ;  /* 0xffff00001f047812 */ /* 0x000fc400078ec0ff */
[----:B------:R-:W-:Y:S02]  /*bd30*/  LOP3.LUT R21, R11, 0xffff0000, RZ, 0xc0, !PT ;  /* 0xffff00000b157812 */ /* 0x000fe400078ec0ff */
[C---:B------:R-:W-:Y:S02]  /*bd40*/  SHF.L.U32 R5, R6.reuse, 0x10, RZ ;  /* 0x0000001006057819 */ /* 0x040fe400000006ff */
[----:B------:R-:W-:Y:S01]  /*bd50*/  LOP3.LUT R11, R6, 0xffff0000, RZ, 0xc0, !PT ;  /* 0xffff0000060b7812 */ /* 0x000fe200078ec0ff */
[----:B------:R-:W-:Y:S01]  /*bd60*/  FMUL.FTZ R6, R3, R0 ;  /* 0x0000000003067220 */ /* 0x000fe20000410000 */
[C---:B------:R-:W-:Y:S02]  /*bd70*/  SHF.L.U32 R15, R10.reuse, 0x10, RZ ;  /* 0x000000100a0f7819 */ /* 0x040fe400000006ff */
[----:B------:R-:W-:Y:S01]  /*bd80*/  LOP3.LUT R16, R10, 0xffff0000, RZ, 0xc0, !PT ;  /* 0xffff00000a107812 */ /* 0x000fe200078ec0ff */
[----:B------:R-:W-:Y:S01]  /*bd90*/  IMAD.U32 R10, R7, 0x10000, RZ ;  /* 0x00010000070a7824 */ /* 0x000fe200078e00ff */
[----:B------:R-:W-:Y:S01]  /*bda0*/  LOP3.LUT R3, R52, 0xffff0000, RZ, 0xc0, !PT ;  /* 0xffff000034037812 */ /* 0x000fe200078ec0ff */
[----:B------:R-:W-:Y:S01]  /*bdb0*/  FMUL.FTZ R7, R8, R4 ;  /* 0x0000000408077220 */ /* 0x000fe20000410000 */
[----:B------:R-:W-:Y:S01]  /*bdc0*/  SHF.L.U32 R0, R32, 0x10, RZ ;  /* 0x0000001020007819 */ /* 0x000fe200000006ff */
[----:B------:R-:W-:Y:S01]  /*bdd0*/  FFMA.FTZ R28, R12, R2, R6 ;  /* 0x000000020c1c7223 */ /* 0x000fe20000010006 */
[----:B------:R-:W-:Y:S01]  /*bde0*/  SHF.L.U32 R6, R30, 0x10, RZ ;  /* 0x000000101e067819 */ /* 0x000fe200000006ff */
[----:B------:R-:W-:-:S02]  /*bdf0*/  FFMA.FTZ R27, R13, R3, -R7 ;  /* 0x000000030d1b7223 */ /* 0x000fc40000010807 */
[----:B------:R-:W-:Y:S02]  /*be00*/  IMAD.U32 R2, R48, 0x10000, RZ ;  /* 0x0001000030027824 */ /* 0x000fe400078e00ff */
[C---:B------:R-:W-:Y:S02]  /*be10*/  FMUL.FTZ R7, R9.reuse, R0 ;  /* 0x0000000009077220 */ /* 0x040fe40000410000 */
[----:B------:R-:W-:Y:S02]  /*be20*/  FMUL.FTZ R8, R8, R3 ;  /* 0x0000000308087220 */ /* 0x000fe40000410000 */
[-C--:B------:R-:W-:Y:S02]  /*be30*/  FMUL.FTZ R3, R9, R2.reuse ;  /* 0x0000000209037220 */ /* 0x080fe40000410000 */
[----:B------:R-:W-:Y:S02]  /*be40*/  FFMA.FTZ R25, R14, R2, -R7 ;  /* 0x000000020e197223 */ /* 0x000fe40000010807 */
[----:B------:R-:W-:-:S02]  /*be50*/  IMAD.U32 R2, R49, 0x10000, RZ ;  /* 0x0001000031027824 */ /* 0x000fc400078e00ff */
[----:B------:R-:W-:Y:S02]  /*be60*/  FFMA.FTZ R26, R13, R4, R8 ;  /* 0x000000040d1a7223 */ /* 0x000fe40000010008 */
[----:B------:R-:W-:Y:S01]  /*be70*/  FFMA.FTZ R24, R14, R0, R3 ;  /* 0x000000000e187223 */ /* 0x000fe20000010003 */
[----:B------:R-:W-:Y:S01]  /*be80*/  LOP3.LUT R3, R49, 0xffff0000, RZ, 0xc0, !PT ;  /* 0xffff000031037812 */ /* 0x000fe200078ec0ff */
[C---:B------:R-:W-:Y:S01]  /*be90*/  FMUL.FTZ R4, R5.reuse, R6 ;  /* 0x0000000605047220 */ /* 0x040fe20000410000 */
[----:B------:R-:W-:Y:S01]  /*bea0*/  LOP3.LUT R0, R30, 0xffff0000, RZ, 0xc0, !PT ;  /* 0xffff00001e007812 */ /* 0x000fe200078ec0ff */
[-C--:B------:R-:W-:Y:S01]  /*beb0*/  FMUL.FTZ R9, R5, R2.reuse ;  /* 0x0000000205097220 */ /* 0x080fe20000410000 */
[----:B------:R-:W-:Y:S01]  /*bec0*/  SHF.L.U32 R5, R33, 0x10, RZ ;  /* 0x0000001021057819 */ /* 0x000fe200000006ff */
[----:B------:R-:W-:Y:S01]  /*bed0*/  FFMA.FTZ R20, R15, R2, -R4 ;  /* 0x000000020f147223 */ /* 0x000fe20000010804 */
[----:B------:R-:W-:Y:S01]  /*bee0*/  SHF.L.U32 R2, R44, 0x10, RZ ;  /* 0x000000102c027819 */ /* 0x000fe200000006ff */
[----:B------:R-:W-:-:S02]  /*bef0*/  FMUL.FTZ R7, R11, R3 ;  /* 0x000000030b077220 */ /* 0x000fc40000410000 */
[----:B------:R-:W-:Y:S02]  /*bf00*/  FMUL.FTZ R4, R10, R5 ;  /* 0x000000050a047220 */ /* 0x000fe40000410000 */
[----:B------:R-:W-:Y:S02]  /*bf10*/  FMUL.FTZ R8, R11, R0 ;  /* 0x000000000b087220 */ /* 0x000fe40000410000 */
[----:B------:R-:W-:Y:S02]  /*bf20*/  FFMA.FTZ R15, R15, R6, R9 ;  /* 0x000000060f0f7223 */ /* 0x000fe40000010009 */
[----:B------:R-:W-:Y:S01]  /*bf30*/  FFMA.FTZ R11, R16, R0, R7 ;  /* 0x00000000100b7223 */ /* 0x000fe20000010007 */
[----:B------:R-:W-:Y:S01]  /*bf40*/  LOP3.LUT R0, R33, 0xffff0000, RZ, 0xc0, !PT ;  /* 0xffff000021007812 */ /* 0x000fe200078ec0ff */
[-C--:B------:R-:W-:Y:S02]  /*bf50*/  FMUL.FTZ R6, R10, R2.reuse ;  /* 0x000000020a067220 */ /* 0x080fe40000410000 */
[C---:B------:R-:W-:Y:S01]  /*bf60*/  FFMA.FTZ R13, R19.reuse, R2, -R4 ;  /* 0x00000002130d7223 */ /* 0x040fe20000010804 */
[----:B------:R-:W-:Y:S01]  /*bf70*/  LOP3.LUT R2, R32, 0xffff0000, RZ, 0xc0, !PT ;  /* 0xffff000020027812 */ /* 0x000fe200078ec0ff */
[----:B------:R-:W-:Y:S01]  /*bf80*/  FFMA.FTZ R14, R16, R3, -R8 ;  /* 0x00000003100e7223 */ /* 0x000fe20000010808 */
[----:B------:R-:W-:Y:S01]  /*bf90*/  LOP3.LUT R4, R48, 0xffff0000, RZ, 0xc0, !PT ;  /* 0xffff000030047812 */ /* 0x000fe200078ec0ff */
[----:B------:R-:W-:Y:S01]  /*bfa0*/  FFMA.FTZ R12, R19, R5, R6 ;  /* 0x00000005130c7223 */ /* 0x000fe20000010006 */
[----:B------:R-:W-:Y:S01]  /*bfb0*/  LOP3.LUT R3, R44, 0xffff0000, RZ, 0xc0, !PT ;  /* 0xffff00002c037812 */ /* 0x000fe200078ec0ff */
[----:B------:R-:W-:Y:S01]  /*bfc0*/  FMUL.FTZ R8, R18, R2 ;  /* 0x0000000212087220 */ /* 0x000fe20000410000 */
[----:B------:R-:W-:Y:S01]  /*bfd0*/  F2FP.BF16.PACK_AB R10, R14, R20 ;  /* 0x000000140e0a723e */ /* 0x000fe200000010ff */
[----:B------:R-:W-:-:S02]  /*bfe0*/  FMUL.FTZ R6, R17, R0 ;  /* 0x0000000011067220 */ /* 0x000fc40000410000 */
[-C--:B------:R-:W-:Y:S02]  /*bff0*/  FMUL.FTZ R7, R18, R4.reuse ;  /* 0x0000000412077220 */ /* 0x080fe40000410000 */
[----:B------:R-:W-:Y:S02]  /*c000*/  FMUL.FTZ R5, R17, R3 ;  /* 0x0000000311057220 */ /* 0x000fe40000410000 */
[C---:B------:R-:W-:Y:S01]  /*c010*/  FFMA.FTZ R9, R22.reuse, R4, -R8 ;  /* 0x0000000416097223 */ /* 0x040fe20000010808 */
[----:B------:R-:W-:Y:S01]  /*c020*/  F2FP.BF16.PACK_AB R8, R27, R29 ;  /* 0x0000001d1b08723e */ /* 0x000fe200000010ff */
[----:B------:R-:W-:Y:S01]  /*c030*/  FFMA.FTZ R3, R21, R3, -R6 ;  /* 0x0000000315037223 */ /* 0x000fe20000010806 */
[----:B------:R-:W-:Y:S01]  /*c040*/  F2FP.BF16.PACK_AB R6, R11, R15 ;  /* 0x0000000f0b06723e */ /* 0x000fe200000010ff */
[----:B------:R-:W-:Y:S01]  /*c050*/  FFMA.FTZ R2, R22, R2, R7 ;  /* 0x0000000216027223 */ /* 0x000fe20000010007 */
[----:B------:R-:W-:Y:S01]  /*c060*/  F2FP.BF16.PACK_AB R9, R9, R25 ;  /* 0x000000190909723e */ /* 0x000fe200000010ff */
[----:B------:R-:W-:Y:S01]  /*c070*/  FFMA.FTZ R0, R21, R0, R5 ;  /* 0x0000000015007223 */ /* 0x000fe20000010005 */
[----:B------:R-:W-:-:S02]  /*c080*/  F2FP.BF16.PACK_AB R11, R3, R13 ;  /* 0x0000000d030b723e */ /* 0x000fc400000010ff */
[----:B------:R-:W-:Y:S02]  /*c090*/  F2FP.BF16.PACK_AB R4, R26, R28 ;  /* 0x0000001c1a04723e */ /* 0x000fe400000010ff */
[----:B------:R-:W-:Y:S01]  /*c0a0*/  F2FP.BF16.PACK_AB R5, R2, R24 ;  /* 0x000000180205723e */ /* 0x000fe200000010ff */
[----:B------:R1:W-:Y:S01]  /*c0b0*/  STS.128 [R59], R8 ;  /* 0x000000083b007388 */ /* 0x0003e20000000c00 */
[----:B------:R-:W-:-:S05]  /*c0c0*/  F2FP.BF16.PACK_AB R7, R0, R12 ;  /* 0x0000000c0007723e */ /* 0x000fca00000010ff */
[----:B------:R1:W-:Y:S02]  /*c0d0*/  STS.128 [R23+0xc100], R4 ;  /* 0x00c1000417007388 */ /* 0x0003e40000000c00 */
.L_x_256:
[----:B------:R-:W-:Y:S05]  /*c0e0*/  BSYNC B0 ;  /* 0x0000000000007941 */ /* 0x000fea0003800000 */
.L_x_255:
[----:B------:R-:W-:Y:S01]  /*c0f0*/  IADD3 R0, R100, 0x20, RZ ;  /* 0x0000002064007810 */ /* 0x000fe20007ffe0ff */
[----:B------:R-:W-:Y:S03]  /*c100*/  BSSY B0, `(.L_x_257) ;  /* 0x000005b000007945 */ /* 0x000fe60003800000 */
[----:B------:R-:W-:-:S13]  /*c110*/  ISETP.GE.AND P0, PT, R0, c[0x0][0x27c], PT ;  /* 0x00009f0000007a0c */ /* 0x000fda0003f06270 */
[----:B------:R-:W-:Y:S05]  /*c120*/  @P0 BRA `(.L_x_258) ;  /* 0x0000058000000947 */ /* 0x000fea0003800000 */
[----:B-1----:R-:W2:Y:S01]  /*c130*/  LDL R59, [R1+0x20] ;  /* 0x00002000013b7983 */ /* 0x002ea20000100800 */
        /* <DEDUP_REMOVED lines=50> */
[----:B------:R-:W-:Y:S01]  /*c460*/  FMUL.FTZ R4, R5, R6 ;  /* 0x0000000605047220 */ /* 0x000fe20000410000 */
        /* <DEDUP_REMOVED lines=36> */
.L_x_258:
[----:B------:R-:W-:Y:S05]  /*c6b0*/  BSYNC B0 ;  /* 0x0000000000007941 */ /* 0x000fea0003800000 */
.L_x_257:
[----:B------:R-:W-:-:S04]  /*c6c0*/  IADD3 R0, R100, 0x40, RZ ;  /* 0x0000004064007810 */ /* 0x000fc80007ffe0ff */
        /* <DEDUP_REMOVED lines=66> */
[----:B------:R-:W-:Y:S01]  /*caf0*/  FFMA.FTZ R13, R19, R2, -R4 ;  /* 0x00000002130d7223 */ /* 0x000fe20000010804 */
        /* <DEDUP_REMOVED lines=23> */
.L_x_254:
[----:B------:R-:W-:Y:S05]  /*cc70*/  BSYNC B1 ;  /* 0x0000000000017941 */ /* 0x000fea0003800000 */
.L_x_253:
[----:B------:R-:W-:-:S04]  /*cc80*/  IADD3 R0, R209, 0x40, RZ ;  /* 0x00000040d1007810 */ /* 0x000fc80007ffe0ff */
[----:B------:R-:W-:-:S13]  /*cc90*/  ISETP.GE.AND P0, PT, R0, R54, PT ;  /* 0x000000360000720c */ /* 0x000fda0003f06270 */
[----:B------:R-:W-:Y:S05]  /*cca0*/  @P0 BRA `(.L_x_240) ;  /* 0x000011c000000947 */ /* 0x000fea0003800000 */
[----:B-1----:R1:W5:Y:S01]  /*ccb0*/  LDL R59, [R1+0x10] ;  /* 0x00001000013b7983 */ /* 0x0023620000100800 */
[----:B------:R-:W-:Y:S01]  /*ccc0*/  ISETP.GE.AND P0, PT, R100, c[0x0][0x27c], PT ;  /* 0x00009f0064007a0c */ /* 0x000fe20003f06270 */
[----:B------:R-:W-:Y:S01]  /*ccd0*/  BSSY B0, `(.L_x_259) ;  /* 0x0000061000007945 */ /* 0x000fe20003800000 */
[C---:B------:R-:W-:Y:S02]  /*cce0*/  IADD3 R60, R209.reuse, 0x40, RZ ;  /* 0x00000040d13c7810 */ /* 0x040fe40007ffe0ff */
[----:B------:R-:W-:-:S03]  /*ccf0*/  IADD3 R61, R209, 0x40, RZ ;  /* 0x00000040d13d7810 */ /* 0x000fc60007ffe0ff */
[----:B------:R-:W-:Y:S02]  /*cd00*/  IMAD.SHL.U32 R60, R60, 0x40, RZ ;  /* 0x000000403c3c7824 */ /* 0x000fe400078e00ff */
[----:B------:R-:W-:-:S03]  /*cd10*/  IMAD.SHL.U32 R61, R61, 0x40, RZ ;  /* 0x000000403d3d7824 */ /* 0x000fc600078e00ff */
[----:B------:R-:W-:Y:S02]  /*cd20*/  LOP3.LUT R60, R60, 0x1c0, RZ, 0xc0, !PT ;  /* 0x000001c03c3c7812 */ /* 0x000fe400078ec0ff */
[----:B------:R-:W-:Y:S02]  /*cd30*/  LOP3.LUT R61, R61, 0x1c0, RZ, 0xc0, !PT ;  /* 0x000001c03d3d7812 */ /* 0x000fe400078ec0ff */
[----:B------:R-:W-:Y:S01]  /*cd40*/  SHF.R.U32.HI R60, RZ, 0x3, R60 ;  /* 0x00000003ff3c7819 */ /* 0x000fe2000001163c */
        /* <DEDUP_REMOVED lines=11> */
[----:B-----5:R-:W-:Y:S02]  /*ce00*/  IADD3 R0, R2, R0, R59 ;  /* 0x0000000002007210 */ /* 0x020fe40007ffe03b */
[----:B------:R-:W-:-:S03]  /*ce10*/  SHF.L.U32 R2, R31, 0x10, RZ ;  /* 0x000000101f027819 */ /* 0x000fc600000006ff */
[----:B------:R-:W-:Y:S02]  /*ce20*/  IMAD.SHL.U32 R23, R0, 0x2, RZ ;  /* 0x0000000200177824 */ /* 0x000fe400078e00ff */
[----:B------:R-:W-:-:S03]  /*ce30*/  IMAD.U32 R0, R52, 0x10000, RZ ;  /* 0x0001000034007824 */ /* 0x000fc600078e00ff */
[----:B------:R-:W3:Y:S02]  /*ce40*/  LDS.128 R4, [R23+0xc100] ;  /* 0x00c1000017047984 */ /* 0x000ee40000000c00 */
[----:B---3--:R-:W-:Y:S02]  /*ce50*/  SHF.L.U32 R3, R4, 0x10, RZ ;  /* 0x0000001004037819 */ /* 0x008fe400000006ff */
[----:B------:R-:W-:Y:S02]  /*ce60*/  LOP3.LUT R18, R5, 0xffff0000, RZ, 0xc0, !PT ;  /* 0xffff000005127812 */ /* 0x000fe400078ec0ff */
[----:B------:R-:W-:Y:S01]  /*ce70*/  LOP3.LUT R17, R7, 0xffff0000, RZ, 0xc0, !PT ;  /* 0xffff000007117812 */ /* 0x000fe200078ec0ff */
[----:B------:R-:W-:Y:S01]  /*ce80*/  FMUL.FTZ R20, R2, R3 ;  /* 0x0000000302147220 */ /* 0x000fe20000410000 */
[----:B--2---:R-:W2:Y:S02]  /*ce90*/  LDS.128 R8, [R62] ;  /* 0x000000003e087984 */ /* 0x004ea40000000c00 */
[C---:B--2---:R-:W-:Y:S01]  /*cea0*/  SHF.L.U32 R12, R8.reuse, 0x10, RZ ;  /* 0x00000010080c7819 */ /* 0x044fe200000006ff */
        /* <DEDUP_REMOVED lines=22> */
[-C--:B------:R-:W-:Y:S02]  /*d010*/  FMUL.FTZ R7, R0, R9.reuse ;  /* 0x0000000900077220 */ /* 0x080fe40000410000 */
[----:B------:R-:W-:Y:S02]  /*d020*/  FMUL.FTZ R8, R3, R8 ;  /* 0x0000000803087220 */ /* 0x000fe40000410000 */
[C---:B------:R-:W-:Y:S02]  /*d030*/  FMUL.FTZ R3, R2.reuse, R9 ;  /* 0x0000000902037220 */ /* 0x040fe40000410000 */
[----:B------:R-:W-:Y:S02]  /*d040*/  FFMA.FTZ R25, R2, R14, -R7 ;  /* 0x0000000e02197223 */ /* 0x000fe40000010807 */
[----:B------:R-:W-:-:S02]  /*d050*/  IMAD.U32 R2, R49, 0x10000, RZ ;  /* 0x0001000031027824 */ /* 0x000fc400078e00ff */
[----:B------:R-:W-:Y:S02]  /*d060*/  FFMA.FTZ R26, R4, R13, R8 ;  /* 0x0000000d041a7223 */ /* 0x000fe40000010008 */
[----:B------:R-:W-:Y:S01]  /*d070*/  FFMA.FTZ R24, R0, R14, R3 ;  /* 0x0000000e00187223 */ /* 0x000fe20000010003 */
[----:B------:R-:W-:Y:S01]  /*d080*/  LOP3.LUT R3, R49, 0xffff0000, RZ, 0xc0, !PT ;  /* 0xffff000031037812 */ /* 0x000fe200078ec0ff */
[-C--:B------:R-:W-:Y:S01]  /*d090*/  FMUL.FTZ R4, R6, R5.reuse ;  /* 0x0000000506047220 */ /* 0x080fe20000410000 */
[----:B------:R-:W-:Y:S01]  /*d0a0*/  LOP3.LUT R0, R30, 0xffff0000, RZ, 0xc0, !PT ;  /* 0xffff00001e007812 */ /* 0x000fe200078ec0ff */
[C---:B------:R-:W-:Y:S01]  /*d0b0*/  FMUL.FTZ R9, R2.reuse, R5 ;  /* 0x0000000502097220 */ /* 0x040fe20000410000 */
        /* <DEDUP_REMOVED lines=9> */
[C---:B------:R-:W-:Y:S02]  /*d150*/  FMUL.FTZ R6, R2.reuse, R10 ;  /* 0x0000000a02067220 */ /* 0x040fe40000410000 */
[-C--:B------:R-:W-:Y:S01]  /*d160*/  FFMA.FTZ R13, R2, R19.reuse, -R4 ;  /* 0x00000013020d7223 */ /* 0x080fe20000010804 */
        /* <DEDUP_REMOVED lines=8> */
[C---:B------:R-:W-:Y:S02]  /*d1f0*/  FMUL.FTZ R7, R4.reuse, R18 ;  /* 0x0000001204077220 */ /* 0x040fe40000410000 */
[----:B------:R-:W-:Y:S02]  /*d200*/  FMUL.FTZ R5, R3, R17 ;  /* 0x0000001103057220 */ /* 0x000fe40000410000 */
[-C--:B------:R-:W-:Y:S01]  /*d210*/  FFMA.FTZ R9, R4, R22.reuse, -R8 ;  /* 0x0000001604097223 */ /* 0x080fe20000010808 */
        /* <DEDUP_REMOVED lines=12> */
.L_x_260:
[----:B------:R-:W-:Y:S05]  /*d2e0*/  BSYNC B0 ;  /* 0x0000000000007941 */ /* 0x000fea0003800000 */
.L_x_259:
[----:B------:R-:W-:Y:S01]  /*d2f0*/  IADD3 R0, R100, 0x20, RZ ;  /* 0x0000002064007810 */ /* 0x000fe20007ffe0ff */
[----:B------:R-:W-:Y:S03]  /*d300*/  BSSY B0, `(.L_x_261) ;  /* 0x000005b000007945 */ /* 0x000fe60003800000 */
[----:B------:R-:W-:-:S13]  /*d310*/  ISETP.GE.AND P0, PT, R0, c[0x0][0x27c], PT ;  /* 0x00009f0000007a0c */ /* 0x000fda0003f06270 */
[----:B------:R-:W-:Y:S05]  /*d320*/  @P0 BRA `(.L_x_262) ;  /* 0x0000058000000947 */ /* 0x000fea0003800000 */
[----:B------:R-:W3:Y:S01]  /*d330*/  LDL R30, [R1+0x1c] ;  /* 0x00001c00011e7983 */ /* 0x000ee20000100800 */
        /* <DEDUP_REMOVED lines=11> */
[----:B--2---:R-:W-:Y:S02]  /*d3f0*/  IMAD.SHL.U32 R23, R0, 0x2, RZ ;  /* 0x0000000200177824 */ /* 0x004fe400078e00ff */
[----:B------:R-:W-:-:S03]  /*d400*/  IMAD.U32 R0, R45, 0x10000, RZ ;  /* 0x000100002d007824 */ /* 0x000fc600078e00ff */
[----:B------:R-:W2:Y:S02]  /*d410*/  LDS.128 R4, [R23+0xc100] ;  /* 0x00c1000017047984 */ /* 0x000ea40000000c00 */
[----:B--2---:R-:W-:Y:S02]  /*d420*/  SHF.L.U32 R3, R4, 0x10, RZ ;  /* 0x0000001004037819 */ /* 0x004fe400000006ff */
[----:B------:R-:W-:Y:S02]  /*d430*/  LOP3.LUT R18, R5, 0xffff0000, RZ, 0xc0, !PT ;  /* 0xffff000005127812 */ /* 0x000fe400078ec0ff */
[----:B------:R-:W-:Y:S01]  /*d440*/  LOP3.LUT R17, R7, 0xffff0000, RZ, 0xc0, !PT ;  /* 0xffff000007117812 */ /* 0x000fe200078ec0ff */
[----:B------:R-:W-:Y:S01]  /*d450*/  FMUL.FTZ R20, R2, R3 ;  /* 0x0000000302147220 */ /* 0x000fe20000410000 */
[----:B---3--:R-:W2:Y:S02]  /*d460*/  LDS.128 R8, [R30] ;  /* 0x000000001e087984 */ /* 0x008ea40000000c00 */
        /* <DEDUP_REMOVED lines=68> */
.L_x_262:
[----:B------:R-:W-:Y:S05]  /*d8b0*/  BSYNC B0 ;  /* 0x0000000000007941 */ /* 0x000fea0003800000 */
.L_x_261:
[----:B------:R-:W-:-:S04]  /*d8c0*/  IADD3 R0, R100, 0x40, RZ ;  /* 0x0000004064007810 */ /* 0x000fc80007ffe0ff */
[----:B------:R-:W-:-:S13]  /*d8d0*/  ISETP.GE.AND P0, PT, R0, c[0x0][0x27c], PT ;  /* 0x00009f0000007a0c */ /* 0x000fda0003f06270 */
[----:B------:R-:W-:Y:S05]  /*d8e0*/  @P0 BRA `(.L_x_240) ;  /* 0x0000058000000947 */ /* 0x000fea0003800000 */
[----:B--2---:R-:W2:Y:S01]  /*d8f0*/  LDL R30, [R1+0x14] ;  /* 0x00001400011e7983 */ /* 0x004ea20000100800 */
        /* <DEDUP_REMOVED lines=87> */
.L_x_240:
[----:B------:R-:W-:Y:S05]  /*de70*/  BSYNC B2 ;  /* 0x0000000000027941 */ /* 0x000fea0003800000 */
.L_x_224:
[----:B------:R-:W-:Y:S01]  /*de80*/  IMAD R0, R57, c[0x0][0x208], RZ ;  /* 0x0000820039007a24 */ /* 0x000fe200078e02ff */
[C---:B------:R-:W-:Y:S01]  /*de90*/  SHF.L.U32 R85, R210.reuse, 0x1, RZ ;  /* 0x00000001d2557819 */ /* 0x040fe200000006ff */
[----:B------:R-:W-:Y:S01]  /*dea0*/  IMAD.WIDE.U32 R2, R195, c[0x0][0x208], RZ ;  /* 0x00008200c3027a25 */ /* 0x000fe200078e00ff */
[----:B------:R-:W-:Y:S01]  /*deb0*/  SHF.L.U64.HI R87, R210, 0x1, R211 ;  /* 0x00000001d2577819 */ /* 0x000fe200000102d3 */
[----:B------:R-:W-:-:S04]  /*dec0*/  DEPBAR.LE SB0, 0x0 ;  /* 0x000080000000791a */ /* 0x000fc80000000000 */
[----:B------:R-:W-:Y:S01]  /*ded0*/  IMAD R0, R195, c[0x0][0x20c], R0 ;  /* 0x00008300c3007a24 */ /* 0x000fe200078e0200 */
[----:B------:R-:W-:Y:S01]  /*dee0*/  BAR.SYNC.DEFER_BLOCKING 0x0 ;  /* 0x0000000000007b1d */ /* 0x000fe20000010000 */
[----:B------:R-:W-:Y:S01]  /*def0*/  IMAD.WIDE.U32 R226, R55, c[0x0][0x210], RZ ;  /* 0x0000840037e27a25 */ /* 0x000fe200078e00ff */
[----:B------:R-:W-:Y:S02]  /*df00*/  SHF.L.U32 R86, R207, 0x1, RZ ;  /* 0x00000001cf567819 */ /* 0x000fe400000006ff */
[----:B------:R-:W-:Y:S01]  /*df10*/  IADD3 R3, R3, R0, RZ ;  /* 0x0000000003037210 */ /* 0x000fe20007ffe0ff */
[----:B------:R-:W-:Y:S01]  /*df20*/  IMAD R0, R58, c[0x0][0x218], RZ ;  /* 0x000086003a007a24 */ /* 0x000fe200078e02ff */
[----:B------:R-:W-:Y:S01]  /*df30*/  SHF.L.U64.HI R88, R207, 0x1, R224 ;  /* 0x00000001cf587819 */ /* 0x000fe200000102e0 */
[----:B------:R-:W-:Y:S01]  /*df40*/  IMAD R225, R55, c[0x0][0x214], R227 ;  /* 0x0000850037e17a24 */ /* 0x000fe200078e02e3 */
[----:B------:R-:W-:Y:S01]  /*df50*/  ISETP.GE.AND P3, PT, R210, c[0x0][0x1d4], PT ;  /* 0x00007500d2007a0c */ /* 0x000fe20003f66270 */
[----:B------:R-:W-:Y:S01]  /*df60*/  IMAD.WIDE.U32 R2, R192, c[0x0][0x218], R2 ;  /* 0x00008600c0027a25 */ /* 0x000fe200078e0002 */
[C---:B------:R-:W-:Y:S01]  /*df70*/  SHF.L.U32 R89, R208.reuse, 0x1, RZ ;  /* 0x00000001d0597819 */ /* 0x040fe200000006ff */
[----:B------:R-:W-:Y:S01]  /*df80*/  BSSY B0, `(.L_x_263) ;  /* 0x000014e000007945 */ /* 0x000fe20003800000 */
[----:B------:R-:W-:Y:S01]  /*df90*/  SHF.L.U64.HI R90, R208, 0x1, R223 ;  /* 0x00000001d05a7819 */ /* 0x000fe200000102df */
[----:B-12---:R-:W-:Y:S01]  /*dfa0*/  IMAD R4, R192, c[0x0][0x21c], R0 ;  /* 0x00008700c0047a24 */ /* 0x006fe200078e0200 */
[----:B------:R-:W-:-:S04]  /*dfb0*/  IADD3 R0, P0, R2, R226, RZ ;  /* 0x000000e202007210 */ /* 0x000fc80007f1e0ff */
[----:B------:R-:W-:Y:S02]  /*dfc0*/  IADD3.X R2, R225, R3, R4, P0, !PT ;  /* 0x00000003e1027210 */ /* 0x000fe400007fe404 */
[----:B------:R-:W-:-:S04]  /*dfd0*/  LEA R3, P0, R0, c[0x0][0x1f8], 0x1 ;  /* 0x00007e0000037a11 */ /* 0x000fc800078008ff */
[----:B------:R-:W-:Y:S01]  /*dfe0*/  LEA.HI.X R4, R0, c[0x0][0x1fc], R2, 0x1, P0 ;  /* 0x00007f0000047a11 */ /* 0x000fe200000f0c02 */
[----:B------:R-:W-:Y:S04]  /*dff0*/  LDSM.16.M88.4 R8, [R175] ;  /* 0x00000000af08783b */ /* 0x000fe80000000200 */
[----:B------:R-:W1:Y:S04]  /*e000*/  SHFL.IDX PT, R0, R3, RZ, 0x181f ;  /* 0x00181fff03007589 */ /* 0x000e6800000e0000 */
[----:B------:R-:W2:Y:S04]  /*e010*/  SHFL.IDX PT, R2, R4, RZ, 0x181f ;  /* 0x00181fff04027589 */ /* 0x000ea800000e0000 */
[----:B------:R-:W3:Y:S04]  /*e020*/  SHFL.IDX PT, R3, R3, 0x1, 0x181f ;  /* 0x00381f0003037f89 */ /* 0x000ee800000e0000 */
[----:B------:R-:W4:Y:S04]  /*e030*/  SHFL.IDX PT, R12, R4, 0x1, 0x181f ;  /* 0x00381f00040c7f89 */ /* 0x000f2800000e0000 */
[----:B------:R-:W4:Y:S04]  /*e040*/  LDSM.16.M88.4 R28, [R168] ;  /* 0x00000000a81c783b */ /* 0x000f280000000200 */
[----:B------:R-:W4:Y:S01]  /*e050*/  LDSM.16.M88.4 R24, [R168+0x800] ;  /* 0x00080000a818783b */ /* 0x000f220000000200 */
[----:B-1----:R-:W-:-:S03]  /*e060*/  IADD3 R22, P0, R0, R85, RZ ;  /* 0x0000005500167210 */ /* 0x002fc60007f1e0ff */
[----:B------:R-:W1:Y:S01]  /*e070*/  LDSM.16.M88.4 R32, [R168+0x1000] ;  /* 0x00100000a820783b */ /* 0x000e620000000200 */
[----:B------:R-:W-:Y:S02]  /*e080*/  IADD3 R16, P1, R0, R89, RZ ;  /* 0x0000005900107210 */ /* 0x000fe40007f3e0ff */
[C---:B--2---:R-:W-:Y:S01]  /*e090*/  IADD3.X R23, R2.reuse, R87, RZ, P0, !PT ;  /* 0x0000005702177210 */ /* 0x044fe200007fe4ff */
[----:B------:R-:W-:Y:S01]  /*e0a0*/  LDSM.16.M88.4 R48, [R168+0x1800] ;  /* 0x00180000a830783b */ /* 0x000fe20000000200 */
[----:B------:R-:W-:Y:S02]  /*e0b0*/  IADD3.X R17, R2, R90, RZ, P1, !PT ;  /* 0x0000005a02117210 */ /* 0x000fe40000ffe4ff */
[----:B---3--:R-:W-:Y:S01]  /*e0c0*/  IADD3 R18, P0, R3, R85, RZ ;  /* 0x0000005503127210 */ /* 0x008fe20007f1e0ff */
[----:B------:R-:W-:Y:S01]  /*e0d0*/  LDSM.16.M88.4 R4, [R176] ;  /* 0x00000000b004783b */ /* 0x000fe20000000200 */
[----:B------:R-:W-:Y:S02]  /*e0e0*/  ISETP.GE.AND P1, PT, R207, c[0x0][0x1d4], PT ;  /* 0x00007500cf007a0c */ /* 0x000fe40003f26270 */
[----:B----4-:R-:W-:Y:S01]  /*e0f0*/  IADD3.X R19, R12, R87, RZ, P0, !PT ;  /* 0x000000570c137210 */ /* 0x010fe200007fe4ff */
[----:B------:R-:W2:Y:S01]  /*e100*/  LDSM.16.M88.4 R52, [R179] ;  /* 0x00000000b334783b */ /* 0x000ea20000000200 */
[----:B------:R-:W-:-:S02]  /*e110*/  IADD3 R14, P0, R3, R86, RZ ;  /* 0x00000056030e7210 */ /* 0x000fc40007f1e0ff */
[----:B------:R-:W-:Y:S01]  /*e120*/  IADD3 R20, P2, R0, R86, RZ ;  /* 0x0000005600147210 */ /* 0x000fe20007f5e0ff */
[----:B------:R-:W3:Y:S01]  /*e130*/  LDSM.16.M88.4 R64, [R190] ;  /* 0x00000000be40783b */ /* 0x000ee20000000200 */
[-C--:B------:R-:W-:Y:S02]  /*e140*/  IADD3.X R15, R12, R88.reuse, RZ, P0, !PT ;  /* 0x000000580c0f7210 */ /* 0x080fe400007fe4ff */
[----:B------:R-:W-:Y:S01]  /*e150*/  ISETP.LT.OR P0, PT, R56, 0x1, P3 ;  /* 0x000000013800780c */ /* 0x000fe20001f01670 */
[----:B------:R-:W4:Y:S01]  /*e160*/  LDSM.16.M88.4 R68, [R189] ;  /* 0x00000000bd44783b */ /* 0x000f220000000200 */
[----:B------:R-:W-:Y:S02]  /*e170*/  IADD3.X R21, R2, R88, RZ, P2, !PT ;  /* 0x0000005802157210 */ /* 0x000fe400017fe4ff */
[----:B------:R-:W-:Y:S01]  /*e180*/  ISETP.GE.AND P2, PT, R208, c[0x0][0x1d4], PT ;  /* 0x00007500d0007a0c */ /* 0x000fe20003f46270 */
[----:B------:R-:W1:Y:S01]  /*e190*/  LDSM.16.M88.4 R72, [R188] ;  /* 0x00000000bc48783b */ /* 0x000e620000000200 */
[C---:B------:R-:W-:Y:S01]  /*e1a0*/  ISETP.LT.OR P3, PT, R56.reuse, 0x21, P3 ;  /* 0x000000213800780c */ /* 0x040fe20001f61670 */
[----:B------:R-:W-:Y:S06]  /*e1b0*/  HMMA.16816.F32.BF16 R44, R8, R28, RZ ;  /* 0x0000001c082c723c */ /* 0x000fec00000418ff */
[----:B------:R-:W-:Y:S01]  /*e1c0*/  @!PT LDS RZ, [RZ] ;  /* 0x00000000fffff984 */ /* 0x000fe20000000800 */
[----:B------:R-:W-:Y:S01]  /*e1d0*/  @!PT LDS RZ, [RZ] ;  /* 0x00000000fffff984 */ /* 0x000fe20000000800 */
[----:B------:R-:W-:Y:S01]  /*e1e0*/  @!PT LDS RZ, [RZ] ;  /* 0x00000000fffff984 */ /* 0x000fe20000000800 */
[----:B------:R1:W-:Y:S01]  /*e1f0*/  LDGSTS.E.BYPASS.LTC128B.128 [R191+0x100], [R22.64], !P0 ;  /* 0x0010000016bf7fae */ /* 0x0003e2000c101d4a */
[----:B------:R-:W-:-:S02]  /*e200*/  ISETP.LT.OR P0, PT, R56, 0x1, P1 ;  /* 0x000000013800780c */ /* 0x000fc40000f01670 */
[C---:B------:R-:W-:Y:S01]  /*e210*/  ISETP.LT.OR P1, PT, R56.reuse, 0x21, P1 ;  /* 0x000000213800780c */ /* 0x040fe20000f21670 */
[C---:B------:R-:W-:Y:S10]  /*e220*/  HMMA.16816.F32.BF16 R36, R8.reuse, R24, RZ ;  /* 0x000000180824723c */ /* 0x040ff400000418ff */
[----:B------:R2:W-:Y:S01]  /*e230*/  LDGSTS.E.BYPASS.LTC128B.128 [R191+0x2100], [R20.64], !P0 ;  /* 0x0210000014bf7fae */ /* 0x0005e2000c101d4a */
[----:B------:R-:W-:Y:S01]  /*e240*/  ISETP.LT.OR P0, PT, R56, 0x1, P2 ;  /* 0x000000013800780c */ /* 0x000fe20001701670 */
[C---:B------:R-:W-:Y:S08]  /*e250*/  HMMA.16816.F32.BF16 R40, R8.reuse, R30, RZ ;  /* 0x0000001e0828723c */ /* 0x040ff000000418ff */
[----:B------:R-:W-:Y:S04]  /*e260*/  HMMA.16816.F32.BF16 R28, R8, R26, RZ ;  /* 0x0000001a081c723c */ /* 0x000fe800000418ff */
[----:B------:R3:W-:Y:S01]  /*e270*/  LDGSTS.E.BYPASS.LTC128B.128 [R191+0x4100], [R16.64], !P0 ;  /* 0x0410000010bf7fae */ /* 0x0007e2000c101d4a */
[----:B------:R-:W-:-:S03]  /*e280*/  IADD3 R2, P0, R3, R89, RZ ;  /* 0x0000005903027210 */ /* 0x000fc60007f1e0ff */
[----:B------:R4:W-:Y:S01]  /*e290*/  LDGSTS.E.BYPASS.LTC128B.128 [R191+0x1100], [R18.64], !P3 ;  /* 0x0110000012bf7fae */ /* 0x0009e2000d901d4a */
[----:B------:R-:W-:Y:S01]  /*e2a0*/  IADD3.X R3, R12, R90, RZ, P0, !PT ;  /* 0x0000005a0c037210 */ /* 0x000fe200007fe4ff */
[C---:B-1----:R-:W-:Y:S01]  /*e2b0*/  HMMA.16816.F32.BF16 R24, R8.reuse, R32, RZ ;  /* 0x000000200818723c */ /* 0x042fe200000418ff */
[----:B------:R-:W-:Y:S01]  /*e2c0*/  ISETP.LT.OR P0, PT, R56, 0x21, P2 ;  /* 0x000000213800780c */ /* 0x000fe20001701670 */
[----:B------:R1:W-:Y:S06]  /*e2d0*/  LDGSTS.E.BYPASS.LTC128B.128 [R191+0x3100], [R14.64], !P1 ;  /* 0x031000000ebf7fae */ /* 0x0003ec000c901d4a */
[----:B--2---:R-:W-:Y:S06]  /*e2e0*/  HMMA.16816.F32.BF16 R20, R8, R34, RZ ;  /* 0x000000220814723c */ /* 0x004fec00000418ff */
[----:B------:R2:W-:Y:S01]  /*e2f0*/  LDGSTS.E.BYPASS.LTC128B.128 [R191+0x5100], [R2.64], !P0 ;  /* 0x0510000002bf7fae */ /* 0x0005e2000c101d4a */
[----:B------:R-:W-:Y:S01]  /*e300*/  ISETP.GT.AND P0, PT, R91, R217, PT ;  /* 0x000000d95b00720c */ /* 0x000fe20003f04270 */
[C---:B------:R-:W-:Y:S02]  /*e310*/  HMMA.16816.F32.BF16 R60, R4.reuse, R52, R44 ;  /* 0x00000034043c723c */ /* 0x040fe4000004182c */
[----:B------:R-:W-:Y:S04]  /*e320*/  LDSM.16.M88.4 R76, [R174] ;  /* 0x00000000ae4c783b */ /* 0x000fe80000000200 */
[----:B------:R-:W-:Y:S02]  /*e330*/  LDSM.16.M88.4 R80, [R174+0x800] ;  /* 0x00080000ae50783b */ /* 0x000fe40000000200 */
[----:B---3-5:R-:W-:Y:S02]  /*e340*/  HMMA.16816.F32.BF16 R56, R4, R64, R36 ;  /* 0x000000400438723c */ /* 0x028fe40000041824 */
[----:B------:R-:W-:Y:S04]  /*e350*/  LDSM.16.M88.4 R36, [R174+0x1000] ;  /* 0x00100000ae24783b */ /* 0x000fe80000000200 */
[----:B-1----:R-:W1:Y:S02]  /*e360*/  LDSM.16.M88.4 R12, [R178] ;  /* 0x00000000b20c783b */ /* 0x002e640000000200 */
[C---:B----4-:R-:W-:Y:S02]  /*e370*/  HMMA.16816.F32.BF16 R16, R8.reuse, R48, RZ ;  /* 0x000000300810723c */ /* 0x050fe400000418ff */
[----:B------:R-:W0:Y:S06]  /*e380*/  LDGDEPBAR ;  /* 0x00000000000079af */ /* 0x000e2c0000000000 */
[----:B------:R-:W-:Y:S08]  /*e390*/  HMMA.16816.F32.BF16 R8, R8, R50, RZ ;  /* 0x000000320808723c */ /* 0x000ff000000418ff */
[C---:B------:R-:W-:Y:S08]  /*e3a0*/  HMMA.16816.F32.BF16 R52, R4.reuse, R54, R40 ;  /* 0x000000360434723c */ /* 0x040ff00000041828 */
[C---:B------:R-:W-:Y:S01]  /*e3b0*/  HMMA.16816.F32.BF16 R48, R4.reuse, R66, R28 ;  /* 0x000000420430723c */ /* 0x040fe2000004181c */
[----:B------:R-:W3:Y:S07]  /*e3c0*/  LDSM.16.M88.4 R28, [R174+0x1800] ;  /* 0x00180000ae1c783b */ /* 0x000eee0000000200 */
[C---:B------:R-:W-:Y:S08]  /*e3d0*/  HMMA.16816.F32.BF16 R44, R4.reuse, R68, R24 ;  /* 0x00000044042c723c */ /* 0x040ff00000041818 */
[C---:B------:R-:W-:Y:S01]  /*e3e0*/  HMMA.16816.F32.BF16 R40, R4.reuse, R70, R20 ;  /* 0x000000460428723c */ /* 0x040fe20000041814 */
[----:B------:R-:W-:Y:S07]  /*e3f0*/  LDSM.16.M88.4 R20, [R171] ;  /* 0x00000000ab14783b */ /* 0x000fee0000000200 */
[C---:B------:R-:W-:Y:S01]  /*e400*/  HMMA.16816.F32.BF16 R24, R4.reuse, R74, R8 ;  /* 0x0000004a0418723c */ /* 0x040fe20000041808 */
[----:B------:R-:W4:Y:S07]  /*e410*/  LDSM.16.M88.4 R8, [R177] ;  /* 0x00000000b108783b */ /* 0x000f2e0000000200 */
[----:B------:R-:W-:Y:S01]  /*e420*/  HMMA.16816.F32.BF16 R32, R4, R72, R16 ;  /* 0x000000480420723c */ /* 0x000fe20000041810 */
[----:B------:R-:W2:Y:S07]  /*e430*/  LDSM.16.M88.4 R72, [R171+0x800] ;  /* 0x00080000ab48783b */ /* 0x000eae0000000200 */
[C---:B-1----:R-:W-:Y:S08]  /*e440*/  HMMA.16816.F32.BF16 R16, R12.reuse, R76, R60 ;  /* 0x0000004c0c10723c */ /* 0x042ff0000004183c */
[C---:B------:R-:W-:Y:S01]  /*e450*/  HMMA.16816.F32.BF16 R4, R12.reuse, R78, R52 ;  /* 0x0000004e0c04723c */ /* 0x040fe20000041834 */
[----:B------:R-:W1:Y:S07]  /*e460*/  LDSM.16.M88.4 R76, [R171+0x1000] ;  /* 0x00100000ab4c783b */ /* 0x000e6e0000000200 */
[C---:B------:R-:W-:Y:S08]  /*e470*/  HMMA.16816.F32.BF16 R56, R12.reuse, R80, R56 ;  /* 0x000000500c38723c */ /* 0x040ff00000041838 */
[C---:B------:R-:W-:Y:S01]  /*e480*/  HMMA.16816.F32.BF16 R52, R12.reuse, R82, R48 ;  /* 0x000000520c34723c */ /* 0x040fe20000041830 */
[----:B------:R-:W1:Y:S07]  /*e490*/  LDSM.16.M88.4 R80, [R171+0x1800] ;  /* 0x00180000ab50783b */ /* 0x000e6e0000000200 */
[C---:B------:R-:W-:Y:S01]  /*e4a0*/  HMMA.16816.F32.BF16 R64, R12.reuse, R36, R44 ;  /* 0x000000240c40723c */ /* 0x040fe2000004182c */
[----:B------:R-:W-:Y:S07]  /*e4b0*/  LDSM.16.M88.4 R44, [R168+0x2000] ;  /* 0x00200000a82c783b */ /* 0x000fee0000000200 */
[C---:B------:R-:W-:Y:S01]  /*e4c0*/  HMMA.16816.F32.BF16 R36, R12.reuse, R38, R40 ;  /* 0x000000260c24723c */ /* 0x040fe20000041828 */
[----:B------:R-:W-:Y:S07]  /*e4d0*/  LDSM.16.M88.4 R40, [R168+0x2800] ;  /* 0x00280000a828783b */ /* 0x000fee0000000200 */
[----:B---3--:R-:W-:Y:S08]  /*e4e0*/  HMMA.16816.F32.BF16 R60, R12, R28, R32 ;  /* 0x0000001c0c3c723c */ /* 0x008ff00000041820 */
[----:B----4-:R-:W-:Y:S01]  /*e4f0*/  HMMA.16816.F32.BF16 R32, R8, R22, R4 ;  /* 0x000000160820723c */ /* 0x010fe20000041804 */
[----:B------:R-:W3:Y:S07]  /*e500*/  LDSM.16.M88.4 R4, [R175+0x4000] ;  /* 0x00400000af04783b */ /* 0x000eee0000000200 */
[----:B------:R-:W-:Y:S01]  /*e510*/  HMMA.16816.F32.BF16 R68, R12, R30, R24 ;  /* 0x0000001e0c44723c */ /* 0x000fe20000041818 */
[----:B------:R-:W-:Y:S07]  /*e520*/  LDSM.16.M88.4 R12, [R176+0x4000] ;  /* 0x00400000b00c783b */ /* 0x000fee0000000200 */
[C---:B------:R-:W-:Y:S08]  /*e530*/  HMMA.16816.F32.BF16 R48, R8.reuse, R20, R16 ;  /* 0x000000140830723c */ /* 0x040ff00000041810 */
[C---:B--2---:R-:W-:Y:S01]  /*e540*/  HMMA.16816.F32.BF16 R28, R8.reuse, R72, R56 ;  /* 0x00000048081c723c */ /* 0x044fe20000041838 */
[----:B------:R-:W-:Y:S07]  /*e550*/  LDSM.16.M88.4 R56, [R168+0x3800] ;  /* 0x00380000a838783b */ /* 0x000fee0000000200 */
[C---:B-1----:R-:W-:Y:S01]  /*e560*/  HMMA.16816.F32.BF16 R16, R8.reuse, R78, R36 ;  /* 0x0000004e0810723c */ /* 0x042fe20000041824 */
[----:B------:R-:W1:Y:S07]  /*e570*/  LDSM.16.M88.4 R36, [R168+0x3000] ;  /* 0x00300000a824783b */ /* 0x000e6e0000000200 */
[C---:B------:R-:W-:Y:S01]  /*e580*/  HMMA.16816.F32.BF16 R24, R8.reuse, R74, R52 ;  /* 0x0000004a0818723c */ /* 0x040fe20000041834 */
[----:B------:R-:W2:Y:S07]  /*e590*/  LDSM.16.M88.4 R72, [R187] ;  /* 0x00000000bb48783b */ /* 0x000eae0000000200 */
[C---:B------:R-:W-:Y:S01]  /*e5a0*/  HMMA.16816.F32.BF16 R20, R8.reuse, R76, R64 ;  /* 0x0000004c0814723c */ /* 0x040fe20000041840 */
[----:B------:R-:W-:Y:S07]  /*e5b0*/  LDSM.16.M88.4 R76, [R185] ;  /* 0x00000000b94c783b */ /* 0x000fee0000000200 */
[C---:B------:R-:W-:Y:S08]  /*e5c0*/  HMMA.16816.F32.BF16 R52, R8.reuse, R80, R60 ;  /* 0x000000500834723c */ /* 0x040ff0000004183c */
[----:B------:R-:W-:Y:S01]  /*e5d0*/  HMMA.16816.F32.BF16 R8, R8, R82, R68 ;  /* 0x000000520808723c */ /* 0x000fe20000041844 */
[----:B------:R-:W4:Y:S04]  /*e5e0*/  LDSM.16.M88.4 R68, [R186] ;  /* 0x00000000ba44783b */ /* 0x000f280000000200 */
[----:B------:R-:W-:Y:S03]  /*e5f0*/  LDSM.16.M88.4 R80, [R174+0x3800] ;  /* 0x00380000ae50783b */ /* 0x000fe60000000200 */
[C---:B---3--:R-:W-:Y:S08]  /*e600*/  HMMA.16816.F32.BF16 R64, R4.reuse, R46, R32 ;  /* 0x0000002e0440723c */ /* 0x048ff00000041820 */
[C---:B------:R-:W-:Y:S08]  /*e610*/  HMMA.16816.F32.BF16 R48, R4.reuse, R44, R48 ;  /* 0x0000002c0430723c */ /* 0x040ff00000041830 */
[C---:B------:R-:W-:Y:S01]  /*e620*/  HMMA.16816.F32.BF16 R60, R4.reuse, R40, R28 ;  /* 0x00000028043c723c */ /* 0x040fe2000004181c */
[----:B------:R-:W3:Y:S07]  /*e630*/  LDSM.16.M88.4 R28, [R184] ;  /* 0x00000000b81c783b */ /* 0x000eee0000000200 */
[C---:B------:R-:W-:Y:S08]  /*e640*/  HMMA.16816.F32.BF16 R44, R4.reuse, R42, R24 ;  /* 0x0000002a042c723c */ /* 0x040ff00000041818 */
[C---:B-1----:R-:W-:Y:S01]  /*e650*/  HMMA.16816.F32.BF16 R40, R4.reuse, R36, R20 ;  /* 0x000000240428723c */ /* 0x042fe20000041814 */
[----:B------:R-:W-:Y:S07]  /*e660*/  LDSM.16.M88.4 R20, [R174+0x2000] ;  /* 0x00200000ae14783b */ /* 0x000fee0000000200 */
[C---:B------:R-:W-:Y:S01]  /*e670*/  HMMA.16816.F32.BF16 R24, R4.reuse, R58, R8 ;  /* 0x0000003a0418723c */ /* 0x040fe20000041808 */
[----:B------:R-:W1:Y:S07]  /*e680*/  LDSM.16.M88.4 R8, [R178+0x4000] ;  /* 0x00400000b208783b */ /* 0x000e6e0000000200 */
[C---:B------:R-:W-:Y:S08]  /*e690*/  HMMA.16816.F32.BF16 R36, R4.reuse, R38, R16 ;  /* 0x000000260424723c */ /* 0x040ff00000041810 */
[----:B------:R-:W-:Y:S08]  /*e6a0*/  HMMA.16816.F32.BF16 R32, R4, R56, R52 ;  /* 0x000000380420723c */ /* 0x000ff00000041834 */
[C---:B--2---:R-:W-:Y:S01]  /*e6b0*/  HMMA.16816.F32.BF16 R4, R12.reuse, R74, R64 ;  /* 0x0000004a0c04723c */ /* 0x044fe20000041840 */
[----:B------:R-:W2:Y:S07]  /*e6c0*/  LDSM.16.M88.4 R64, [R174+0x2800] ;  /* 0x00280000ae40783b */ /* 0x000eae0000000200 */
[C---:B------:R-:W-:Y:S01]  /*e6d0*/  HMMA.16816.F32.BF16 R16, R12.reuse, R72, R48 ;  /* 0x000000480c10723c */ /* 0x040fe20000041830 */
[----:B------:R-:W-:Y:S07]  /*e6e0*/  LDSM.16.M88.4 R72, [R168+0x4000] ;  /* 0x00400000a848783b */ /* 0x000fee0000000200 */
[C---:B----4-:R-:W-:Y:S08]  /*e6f0*/  HMMA.16816.F32.BF16 R60, R12.reuse, R68, R60 ;  /* 0x000000440c3c723c */ /* 0x050ff0000004183c */
[C---:B------:R-:W-:Y:S01]  /*e700*/  HMMA.16816.F32.BF16 R56, R12.reuse, R70, R44 ;  /* 0x000000460c38723c */ /* 0x040fe2000004182c */
[----:B------:R-:W4:Y:S07]  /*e710*/  LDSM.16.M88.4 R68, [R174+0x3000] ;  /* 0x00300000ae44783b */ /* 0x000f2e0000000200 */
[C---:B------:R-:W-:Y:S08]  /*e720*/  HMMA.16816.F32.BF16 R44, R12.reuse, R76, R40 ;  /* 0x0000004c0c2c723c */ /* 0x040ff00000041828 */
[C---:B---3--:R-:W-:Y:S08]  /*e730*/  HMMA.16816.F32.BF16 R40, R12.reuse, R30, R24 ;  /* 0x0000001e0c28723c */ /* 0x048ff00000041818 */
[----:B------:R-:W-:Y:S01]  /*e740*/  HMMA.16816.F32.BF16 R48, R12, R28, R32 ;  /* 0x0000001c0c30723c */ /* 0x000fe20000041820 */
[----:B------:R-:W-:Y:S04]  /*e750*/  LDSM.16.M88.4 R32, [R171+0x2000] ;  /* 0x00200000ab20783b */ /* 0x000fe80000000200 */
[----:B------:R-:W-:Y:S03]  /*e760*/  LDSM.16.M88.4 R28, [R171+0x2800] ;  /* 0x00280000ab1c783b */ /* 0x000fe60000000200 */
[----:B-1----:R-:W-:Y:S01]  /*e770*/  HMMA.16816.F32.BF16 R24, R8, R22, R4 ;  /* 0x000000160818723c */ /* 0x002fe20000041804 */
[----:B------:R-:W1:Y:S07]  /*e780*/  LDSM.16.M88.4 R4, [R177+0x4000] ;  /* 0x00400000b104783b */ /* 0x000e6e0000000200 */
[----:B------:R-:W-:Y:S08]  /*e790*/  HMMA.16816.F32.BF16 R52, R12, R78, R36 ;  /* 0x0000004e0c34723c */ /* 0x000ff00000041824 */
[C---:B------:R-:W-:Y:S01]  /*e7a0*/  HMMA.16816.F32.BF16 R36, R8.reuse, R20, R16 ;  /* 0x000000140824723c */ /* 0x040fe20000041810 */
[----:B------:R-:W-:Y:S07]  /*e7b0*/  LDSM.16.M88.4 R16, [R175+0x8000] ;  /* 0x00800000af10783b */ /* 0x000fee0000000200 */
[C---:B--2---:R-:W-:Y:S01]  /*e7c0*/  HMMA.16816.F32.BF16 R20, R8.reuse, R64, R60 ;  /* 0x000000400814723c */ /* 0x044fe2000004183c */
[----:B------:R-:W2:Y:S07]  /*e7d0*/  LDSM.16.M88.4 R60, [R171+0x3000] ;  /* 0x00300000ab3c783b */ /* 0x000eae0000000200 */
[C---:B------:R-:W-:Y:S08]  /*e7e0*/  HMMA.16816.F32.BF16 R12, R8.reuse, R66, R56 ;  /* 0x00000042080c723c */ /* 0x040ff00000041838 */
[C---:B----4-:R-:W-:Y:S08]  /*e7f0*/  HMMA.16816.F32.BF16 R44, R8.reuse, R68, R44 ;  /* 0x00000044082c723c */ /* 0x050ff0000004182c */
[----:B------:R-:W-:Y:S01]  /*e800*/  HMMA.16816.F32.BF16 R52, R8, R70, R52 ;  /* 0x000000460834723c */ /* 0x000fe20000041834 */
[----:B------:R-:W3:Y:S07]  /*e810*/  LDSM.16.M88.4 R68, [R171+0x3800] ;  /* 0x00380000ab44783b */ /* 0x000eee0000000200 */
[----:B-1----:R-:W-:Y:S08]  /*e820*/  HMMA.16816.F32.BF16 R36, R4, R32, R36 ;  /* 0x000000200424723c */ /* 0x002ff00000041824 */
[C---:B------:R-:W-:Y:S08]  /*e830*/  HMMA.16816.F32.BF16 R56, R8.reuse, R80, R48 ;  /* 0x000000500838723c */ /* 0x040ff00000041830 */
[----:B------:R-:W-:Y:S08]  /*e840*/  HMMA.16816.F32.BF16 R8, R8, R82, R40 ;  /* 0x000000520808723c */ /* 0x000ff00000041828 */
[C---:B------:R-:W-:Y:S08]  /*e850*/  HMMA.16816.F32.BF16 R40, R4.reuse, R34, R24 ;  /* 0x000000220428723c */ /* 0x040ff00000041818 */
[C---:B------:R-:W-:Y:S08]  /*e860*/  HMMA.16816.F32.BF16 R32, R4.reuse, R28, R20 ;  /* 0x0000001c0420723c */ /* 0x040ff00000041814 */
[C---:B------:R-:W-:Y:S01]  /*e870*/  HMMA.16816.F32.BF16 R24, R4.reuse, R30, R12 ;  /* 0x0000001e0418723c */ /* 0x040fe2000004180c */
[----:B------:R-:W1:Y:S04]  /*e880*/  LDSM.16.M88.4 R28, [R168+0x4800] ;  /* 0x00480000a81c783b */ /* 0x000e680000000200 */
[----:B------:R-:W-:Y:S03]  /*e890*/  LDSM.16.M88.4 R12, [R176+0x8000] ;  /* 0x00800000b00c783b */ /* 0x000fe60000000200 */
[C---:B--2---:R-:W-:Y:S01]  /*e8a0*/  HMMA.16816.F32.BF16 R48, R4.reuse, R60, R44 ;  /* 0x0000003c0430723c */ /* 0x044fe2000004182c */
[----:B------:R-:W2:Y:S07]  /*e8b0*/  LDSM.16.M88.4 R44, [R183] ;  /* 0x00000000b72c783b */ /* 0x000eae0000000200 */
[----:B------:R-:W-:Y:S01]  /*e8c0*/  HMMA.16816.F32.BF16 R64, R4, R62, R52 ;  /* 0x0000003e0440723c */ /* 0x000fe20000041834 */
[----:B------:R-:W4:Y:S04]  /*e8d0*/  LDSM.16.M88.4 R52, [R168+0x5000] ;  /* 0x00500000a834783b */ /* 0x000f280000000200 */
[----:B------:R-:W-:Y:S03]  /*e8e0*/  LDSM.16.M88.4 R60, [R174+0x4000] ;  /* 0x00400000ae3c783b */ /* 0x000fe60000000200 */
[----:B------:R-:W-:Y:S08]  /*e8f0*/  HMMA.16816.F32.BF16 R20, R16, R72, R36 ;  /* 0x000000481014723c */ /* 0x000ff00000041824 */
[----:B---3--:R-:W-:Y:S01]  /*e900*/  HMMA.16816.F32.BF16 R80, R4, R70, R8 ;  /* 0x000000460450723c */ /* 0x008fe20000041808 */
[----:B------:R-:W3:Y:S07]  /*e910*/  LDSM.16.M88.4 R8, [R178+0x8000] ;  /* 0x00800000b208783b */ /* 0x000eee0000000200 */
[C---:B------:R-:W-:Y:S08]  /*e920*/  HMMA.16816.F32.BF16 R40, R16.reuse, R74, R40 ;  /* 0x0000004a1028723c */ /* 0x040ff00000041828 */
[C---:B-1----:R-:W-:Y:S08]  /*e930*/  HMMA.16816.F32.BF16 R32, R16.reuse, R28, R32 ;  /* 0x0000001c1020723c */ /* 0x042ff00000041820 */
[----:B------:R-:W-:Y:S01]  /*e940*/  HMMA.16816.F32.BF16 R36, R16, R30, R24 ;  /* 0x0000001e1024723c */ /* 0x000fe20000041818 */
[----:B------:R-:W1:Y:S07]  /*e950*/  LDSM.16.M88.4 R28, [R182] ;  /* 0x00000000b61c783b */ /* 0x000e6e0000000200 */
[----:B--2---:R-:W-:Y:S08]  /*e960*/  HMMA.16816.F32.BF16 R20, R12, R44, R20 ;  /* 0x0000002c0c14723c */ /* 0x004ff00000041814 */
[----:B------:R-:W-:Y:S01]  /*e970*/  HMMA.16816.F32.BF16 R76, R4, R68, R56 ;  /* 0x00000044044c723c */ /* 0x000fe20000041838 */
[----:B------:R-:W-:Y:S07]  /*e980*/  LDSM.16.M88.4 R4, [R177+0x8000] ;  /* 0x00800000b104783b */ /* 0x000fee0000000200 */
[----:B----4-:R-:W-:Y:S01]  /*e990*/  HMMA.16816.F32.BF16 R56, R16, R52, R48 ;  /* 0x000000341038723c */ /* 0x010fe20000041830 */
[----:B------:R-:W2:Y:S07]  /*e9a0*/  LDSM.16.M88.4 R48, [R171+0x4000] ;  /* 0x00400000ab30783b */ /* 0x000eae0000000200 */
[----:B------:R-:W-:Y:S01]  /*e9b0*/  HMMA.16816.F32.BF16 R24, R12, R46, R40 ;  /* 0x0000002e0c18723c */ /* 0x000fe20000041828 */
[----:B------:R-:W-:Y:S04]  /*e9c0*/  LDSM.16.M88.4 R40, [R174+0x4800] ;  /* 0x00480000ae28783b */ /* 0x000fe80000000200 */
[----:B------:R-:W-:Y:S03]  /*e9d0*/  LDSM.16.M88.4 R44, [R171+0x4800] ;  /* 0x00480000ab2c783b */ /* 0x000fe60000000200 */
[----:B------:R-:W-:Y:S01]  /*e9e0*/  HMMA.16816.F32.BF16 R72, R16, R54, R64 ;  /* 0x000000361048723c */ /* 0x000fe20000041840 */
[----:B------:R-:W4:Y:S04]  /*e9f0*/  LDSM.16.M88.4 R64, [R181] ;  /* 0x00000000b540783b */ /* 0x000f280000000200 */
[----:B------:R-:W4:Y:S03]  /*ea00*/  LDSM.16.M88.4 R52, [R168+0x5800] ;  /* 0x00580000a834783b */ /* 0x000f260000000200 */
[----:B---3--:R-:W-:Y:S08]  /*ea10*/  HMMA.16816.F32.BF16 R20, R8, R60, R20 ;  /* 0x0000003c0814723c */ /* 0x008ff00000041814 */
[C---:B-1----:R-:W-:Y:S08]  /*ea20*/  HMMA.16816.F32.BF16 R32, R12.reuse, R28, R32 ;  /* 0x0000001c0c20723c */ /* 0x042ff00000041820 */
[----:B------:R-:W-:Y:S08]  /*ea30*/  HMMA.16816.F32.BF16 R36, R12, R30, R36 ;  /* 0x0000001e0c24723c */ /* 0x000ff00000041824 */
[----:B------:R-:W-:Y:S08]  /*ea40*/  HMMA.16816.F32.BF16 R28, R8, R62, R24 ;  /* 0x0000003e081c723c */ /* 0x000ff00000041818 */
[----:B--2---:R-:W-:Y:S08]  /*ea50*/  HMMA.16816.F32.BF16 R20, R4, R48, R20 ;  /* 0x000000300414723c */ /* 0x004ff00000041814 */
[----:B----4-:R-:W-:Y:S01]  /*ea60*/  HMMA.16816.F32.BF16 R60, R12, R64, R56 ;  /* 0x000000400c3c723c */ /* 0x010fe20000041838 */
[----:B------:R-:W1:Y:S07]  /*ea70*/  LDSM.16.M88.4 R56, [R174+0x5000] ;  /* 0x00500000ae38783b */ /* 0x000e6e0000000200 */
[----:B------:R-:W-:Y:S08]  /*ea80*/  HMMA.16816.F32.BF16 R24, R8, R40, R32 ;  /* 0x000000280818723c */ /* 0x000ff00000041820 */
[----:B------:R-:W-:Y:S01]  /*ea90*/  HMMA.16816.F32.BF16 R28, R4, R50, R28 ;  /* 0x00000032041c723c */ /* 0x000fe2000004181c */
[----:B------:R-:W-:Y:S01]  /*eaa0*/  FMUL.FTZ R0, R20, c[0x0][0x320] ;  /* 0x0000c80014007a20 */ /* 0x000fe20000410000 */
[----:B------:R-:W-:Y:S03]  /*eab0*/  LDSM.16.M88.4 R48, [R171+0x5000] ;  /* 0x00500000ab30783b */ /* 0x000fe60000000200 */
[----:B------:R2:W3:Y:S03]  /*eac0*/  MUFU.TANH R84, R0 ;  /* 0x0000000000547308 */ /* 0x0004e60000002400 */
[----:B------:R-:W-:Y:S01]  /*ead0*/  HMMA.16816.F32.BF16 R32, R8, R42, R36 ;  /* 0x0000002a0820723c */ /* 0x000fe20000041824 */
[----:B------:R-:W4:Y:S07]  /*eae0*/  LDSM.16.M88.4 R40, [R180] ;  /* 0x00000000b428783b */ /* 0x000f2e0000000200 */
[----:B------:R-:W-:Y:S01]  /*eaf0*/  HMMA.16816.F32.BF16 R68, R16, R52, R76 ;  /* 0x000000341044723c */ /* 0x000fe2000004184c */
[----:B--2---:R-:W-:-:S07]  /*eb00*/  FMUL.FTZ R0, R21, c[0x0][0x320] ;  /* 0x0000c80015007a20 */ /* 0x004fce0000410000 */
[----:B------:R-:W-:Y:S01]  /*eb10*/  HMMA.16816.F32.BF16 R36, R4, R44, R24 ;  /* 0x0000002c0424723c */ /* 0x000fe20000041818 */
[----:B------:R2:W1:Y:S07]  /*eb20*/  MUFU.TANH R79, R0 ;  /* 0x00000000004f7308 */ /* 0x00046e0000002400 */
[----:B------:R-:W-:Y:S08]  /*eb30*/  HMMA.16816.F32.BF16 R52, R16, R54, R80 ;  /* 0x000000361034723c */ /* 0x000ff00000041850 */
[----:B------:R-:W-:Y:S01]  /*eb40*/  HMMA.16816.F32.BF16 R24, R4, R46, R32 ;  /* 0x0000002e0418723c */ /* 0x000fe20000041820 */
[----:B--2---:R-:W-:Y:S01]  /*eb50*/  FMUL.FTZ R0, R22, c[0x0][0x320] ;  /* 0x0000c80016007a20 */ /* 0x004fe20000410000 */
[----:B------:R-:W2:Y:S03]  /*eb60*/  LDSM.16.M88.4 R44, [R174+0x5800] ;  /* 0x00580000ae2c783b */ /* 0x000ea60000000200 */
[----:B------:R3:W2:Y:S03]  /*eb70*/  MUFU.TANH R78, R0 ;  /* 0x00000000004e7308 */ /* 0x0006a60000002400 */
[----:B-1----:R-:W-:Y:S08]  /*eb80*/  HMMA.16816.F32.BF16 R16, R8, R56, R60 ;  /* 0x000000380810723c */ /* 0x002ff0000004183c */
[----:B----4-:R-:W-:Y:S01]  /*eb90*/  HMMA.16816.F32.BF16 R32, R12, R40, R68 ;  /* 0x000000280c20723c */ /* 0x010fe20000041844 */
[----:B---3--:R-:W-:-:S07]  /*eba0*/  FMUL.FTZ R0, R23, c[0x0][0x320] ;  /* 0x0000c80017007a20 */ /* 0x008fce0000410000 */
[C---:B------:R-:W-:Y:S01]  /*ebb0*/  HMMA.16816.F32.BF16 R20, R12.reuse, R66, R72 ;  /* 0x000000420c14723c */ /* 0x040fe20000041848 */
[----:B------:R1:W3:Y:S07]  /*ebc0*/  MUFU.TANH R76, R0 ;  /* 0x00000000004c7308 */ /* 0x0002ee0000002400 */
[----:B------:R-:W-:Y:S01]  /*ebd0*/  HMMA.16816.F32.BF16 R12, R12, R42, R52 ;  /* 0x0000002a0c0c723c */ /* 0x000fe20000041834 */
[----:B-1----:R-:W-:-:S04]  /*ebe0*/  FMUL.FTZ R0, R28, c[0x0][0x320] ;  /* 0x0000c8001c007a20 */ /* 0x002fc80000410000 */
[----:B------:R1:W4:Y:S11]  /*ebf0*/  MUFU.TANH R77, R0 ;  /* 0x00000000004d7308 */ /* 0x0003360000002400 */
[----:B------:R-:W-:Y:S01]  /*ec00*/  HMMA.16816.F32.BF16 R20, R8, R58, R20 ;  /* 0x0000003a0814723c */ /* 0x000fe20000041814 */
[----:B-1----:R-:W-:-:S04]  /*ec10*/  FMUL.FTZ R0, R29, c[0x0][0x320] ;  /* 0x0000c8001d007a20 */ /* 0x002fc80000410000 */
[----:B------:R1:W1:Y:S11]  /*ec20*/  MUFU.TANH R65, R0 ;  /* 0x0000000000417308 */ /* 0x0002760000002400 */
[----:B------:R-:W-:Y:S08]  /*ec30*/  @!UPT UIADD3 URZ, URZ, URZ, URZ ;  /* 0x0000003f3f3ff290 */ /* 0x000ff0000fffe03f */
[----:B------:R-:W-:Y:S01]  /*ec40*/  HMMA.16816.F32.BF16 R20, R4, R50, R20 ;  /* 0x000000320414723c */ /* 0x000fe20000041814 */
[----:B-1----:R-:W-:-:S04]  /*ec50*/  FMUL.FTZ R0, R30, c[0x0][0x320] ;  /* 0x0000c8001e007a20 */ /* 0x002fc80000410000 */
[----:B------:R1:W1:Y:S02]  /*ec60*/  MUFU.TANH R64, R0 ;  /* 0x0000000000407308 */ /* 0x0002640000002400 */
[----:B-1----:R-:W-:Y:S02]  /*ec70*/  FMUL.FTZ R0, R31, c[0x0][0x320] ;  /* 0x0000c8001f007a20 */ /* 0x002fe40000410000 */
[----:B------:R-:W-:Y:S04]  /*ec80*/  HMMA.16816.F32.BF16 R28, R4, R48, R16 ;  /* 0x00000030041c723c */ /* 0x000fe80000041810 */
[----:B------:R1:W1:Y:S04]  /*ec90*/  MUFU.TANH R62, R0 ;  /* 0x00000000003e7308 */ /* 0x0002680000002400 */
[C---:B--2---:R-:W-:Y:S08]  /*eca0*/  HMMA.16816.F32.BF16 R16, R8.reuse, R44, R32 ;  /* 0x0000002c0810723c */ /* 0x044ff00000041820 */
[----:B------:R-:W-:Y:S01]  /*ecb0*/  HMMA.16816.F32.BF16 R8, R8, R46, R12 ;  /* 0x0000002e0808723c */ /* 0x000fe2000004180c */
[----:B-1----:R-:W-:-:S04]  /*ecc0*/  FMUL.FTZ R0, R36, c[0x0][0x320] ;  /* 0x0000c80024007a20 */ /* 0x002fc80000410000 */
[----:B------:R1:W2:Y:S02]  /*ecd0*/  MUFU.TANH R61, R0 ;  /* 0x00000000003d7308 */ /* 0x0002a40000002400 */
[----:B-1----:R-:W-:-:S06]  /*ece0*/  FMUL.FTZ R0, R37, c[0x0][0x320] ;  /* 0x0000c80025007a20 */ /* 0x002fcc0000410000 */
[----:B------:R1:W1:Y:S02]  /*ecf0*/  MUFU.TANH R60, R0 ;  /* 0x00000000003c7308 */ /* 0x0002640000002400 */
[----:B-1----:R-:W-:-:S06]  /*ed00*/  FMUL.FTZ R0, R38, c[0x0][0x320] ;  /* 0x0000c80026007a20 */ /* 0x002fcc0000410000 */
[----:B------:R1:W1:Y:S02]  /*ed10*/  MUFU.TANH R57, R0 ;  /* 0x0000000000397308 */ /* 0x0002640000002400 */
[----:B-1----:R-:W-:Y:S02]  /*ed20*/  FMUL.FTZ R0, R39, c[0x0][0x320] ;  /* 0x0000c80027007a20 */ /* 0x002fe40000410000 */
[----:B------:R-:W1:Y:S01]  /*ed30*/  LDSM.16.M88.4 R36, [R171+0x5800] ;  /* 0x00580000ab24783b */ /* 0x000e620000000200 */
[----:B------:R-:W-:-:S04]  /*ed40*/  DEPBAR.LE SB0, 0x0 ;  /* 0x000080000000791a */ /* 0x000fc80000000000 */
[----:B------:R2:W1:Y:S02]  /*ed50*/  MUFU.TANH R56, R0 ;  /* 0x0000000000387308 */ /* 0x0004640000002400 */
[----:B--2---:R-:W-:-:S06]  /*ed60*/  FMUL.FTZ R0, R24, c[0x0][0x320] ;  /* 0x0000c80018007a20 */ /* 0x004fcc0000410000 */
[----:B------:R2:W2:Y:S01]  /*ed70*/  MUFU.TANH R48, R0 ;  /* 0x0000000000307308 */ /* 0x0004a20000002400 */
[----:B-1----:R-:W-:Y:S01]  /*ed80*/  HMMA.16816.F32.BF16 R12, R4, R36, R16 ;  /* 0x00000024040c723c */ /* 0x002fe20000041810 */
[----:B--2---:R-:W-:-:S06]  /*ed90*/  FMUL.FTZ R0, R25, c[0x0][0x320] ;  /* 0x0000c80019007a20 */ /* 0x004fcc0000410000 */
[----:B------:R1:W2:Y:S01]  /*eda0*/  MUFU.TANH R49, R0 ;  /* 0x0000000000317308 */ /* 0x0002a20000002400 */
[----:B------:R-:W-:Y:S01]  /*edb0*/  HMMA.16816.F32.BF16 R4, R4, R38, R8 ;  /* 0x000000260404723c */ /* 0x000fe20000041808 */
        /* <DEDUP_REMOVED lines=38> */
[----:B--234-:R-:W-:Y:S01]  /*f020*/  IMAD R2, R91, 0x40, R234 ;  /* 0x000000405b027824 */ /* 0x01cfe200078e02ea */
[----:B------:R-:W-:Y:S01]  /*f030*/  ISETP.GT.AND P0, PT, R213, 0x3f, PT ;  /* 0x0000003fd500780c */ /* 0x000fe20003f04270 */
        /* <DEDUP_REMOVED lines=10> */
[----:B------:R-:W-:-:S04]  /*f0e0*/  IMAD.MOV R0, RZ, RZ, -R0 ;  /* 0x000000ffff007224 */ /* 0x000fc800078e0a00 */
        /* <DEDUP_REMOVED lines=16> */
.L_x_346:
[----:B------:R-:W-:Y:S05]  /*f1f0*/  BRA.DIV ~URZ, `(.L_x_266) ;  /* 0x00009cf27f007947 */ /* 0x000fea000b800000 */
[----:B------:R-:W3:Y:S01]  /*f200*/  SHFL.IDX PT, R0, R10, RZ, 0x181f ;  /* 0x00181fff0a007589 */ /* 0x000ee200000e0000 */
[----:B------:R-:W-:Y:S02]  /*f210*/  LOP3.LUT P3, RZ, R212, 0x10, RZ, 0xc0, !PT ;  /* 0x00000010d4ff7812 */ /* 0x000fe4000786c0ff */
[C---:B---3--:R-:W-:Y:S02]  /*f220*/  IADD3 R2, P2, R0.reuse, R85, RZ ;  /* 0x0000005500027210 */ /* 0x048fe40007f5e0ff */
[C---:B------:R-:W-:Y:S02]  /*f230*/  IADD3 R8, P1, R0.reuse, R86, RZ ;  /* 0x0000005600087210 */ /* 0x040fe40007f3e0ff */
[----:B------:R-:W-:Y:S01]  /*f240*/  IADD3 R6, P0, R0, R89, RZ ;  /* 0x0000005900067210 */ /* 0x000fe20007f1e0ff */
[C---:B--2---:R-:W-:Y:S01]  /*f250*/  IMAD.X R3, R4.reuse, 0x1, R87, P2 ;  /* 0x0000000104037824 */ /* 0x044fe200010e0657 */
[----:B------:R-:W2:Y:S01]  /*f260*/  SHFL.IDX PT, R0, R10, 0x1, 0x181f ;  /* 0x00381f000a007f89 */ /* 0x000ea200000e0000 */
[----:B------:R-:W-:-:S02]  /*f270*/  IMAD.X R9, R4, 0x1, R88, P1 ;  /* 0x0000000104097824 */ /* 0x000fc400008e0658 */
[----:B------:R-:W-:Y:S02]  /*f280*/  IMAD.X R7, R4, 0x1, R90, P0 ;  /* 0x0000000104077824 */ /* 0x000fe400000e065a */
[----:B------:R-:W-:Y:S01]  /*f290*/  @!PT LDS RZ, [RZ] ;  /* 0x00000000fffff984 */ /* 0x000fe20000000800 */
[----:B------:R3:W-:Y:S04]  /*f2a0*/  LDGSTS.E.BYPASS.LTC128B.128 [R191+0x6100], [R2.64], !P3 ;  /* 0x0610000002bf7fae */ /* 0x0007e8000d901d4a */
[----:B------:R3:W-:Y:S04]  /*f2b0*/  LDGSTS.E.BYPASS.LTC128B.128 [R191+0x8100], [R8.64], !P4 ;  /* 0x0810000008bf7fae */ /* 0x0007e8000e101d4a */
[----:B------:R4:W1:Y:S04]  /*f2c0*/  SHFL.IDX PT, R4, R5, 0x1, 0x181f ;  /* 0x00381f0005047f89 */ /* 0x00086800000e0000 */
[----:B------:R5:W-:Y:S01]  /*f2d0*/  LDGSTS.E.BYPASS.LTC128B.128 [R191+0xa100], [R6.64], !P5 ;  /* 0x0a10000006bf7fae */ /* 0x000be2000e901d4a */
[----:B-1--4-:R-:W-:Y:S01]  /*f2e0*/  SEL R5, RZ, 0x10, P3 ;  /* 0x00000010ff057807 */ /* 0x012fe20001800000 */
[----:B-----5:R-:W-:Y:S01]  /*f2f0*/  IMAD.MOV.U32 R7, RZ, RZ, R92 ;  /* 0x000000ffff077224 */ /* 0x020fe200078e005c */
[----:B------:R-:W-:-:S02]  /*f300*/  SEL R6, RZ, 0x10, P4 ;  /* 0x00000010ff067807 */ /* 0x000fc40002000000 */
.L_x_347:
[----:B--23--:R-:W-:Y:S02]  /*f310*/  IADD3 R3, -R5, 0x10, RZ ;  /* 0x0000001005037810 */ /* 0x00cfe40007ffe1ff */
[----:B------:R-:W-:-:S02]  /*f320*/  IADD3 R2, -R6, 0x10, RZ ;  /* 0x0000001006027810 */ /* 0x000fc40007ffe1ff */
[----:B------:R-:W-:Y:S02]  /*f330*/  LOP3.LUT R3, R3, 0xf, RZ, 0xc0, !PT ;  /* 0x0000000f03037812 */ /* 0x000fe400078ec0ff */
[----:B------:R-:W-:Y:S02]  /*f340*/  ISETP.NE.U32.AND P5, PT, R5, RZ, PT ;  /* 0x000000ff0500720c */ /* 0x000fe40003fa5070 */
[----:B------:R-:W-:Y:S02]  /*f350*/  LOP3.LUT R2, R2, 0xf, RZ, 0xc0, !PT ;  /* 0x0000000f02027812 */ /* 0x000fe400078ec0ff */
[----:B------:R-:W-:Y:S02]  /*f360*/  IADD3 R8, P3, P2, R3, R0, R85 ;  /* 0x0000000003087210 */ /* 0x000fe40007a7e055 */
[----:B------:R-:W-:Y:S02]  /*f370*/  IADD3 R5, -R7, 0x10, RZ ;  /* 0x0000001007057810 */ /* 0x000fe40007ffe1ff */
[----:B------:R-:W-:-:S02]  /*f380*/  ISETP.NE.U32.AND P4, PT, R6, RZ, PT ;  /* 0x000000ff0600720c */ /* 0x000fc40003f85070 */
[----:B------:R-:W-:Y:S02]  /*f390*/  IADD3 R6, P1, P0, R2, R0, R86 ;  /* 0x0000000002067210 */ /* 0x000fe4000783e056 */
[-C--:B------:R-:W-:Y:S02]  /*f3a0*/  IADD3.X R9, RZ, R4.reuse, R87, P3, P2 ;  /* 0x00000004ff097210 */ /* 0x080fe40001fe4457 */
[----:B------:R-:W-:Y:S02]  /*f3b0*/  LOP3.LUT R2, R5, 0xf, RZ, 0xc0, !PT ;  /* 0x0000000f05027812 */ /* 0x000fe400078ec0ff */
[----:B------:R-:W-:Y:S01]  /*f3c0*/  ISETP.NE.U32.AND P2, PT, R7, RZ, PT ;  /* 0x000000ff0700720c */ /* 0x000fe20003f45070 */
[----:B------:R-:W-:Y:S01]  /*f3d0*/  @!PT LDS RZ, [RZ] ;  /* 0x00000000fffff984 */ /* 0x000fe20000000800 */
[----:B------:R-:W-:Y:S01]  /*f3e0*/  @!PT LDS RZ, [RZ] ;  /* 0x00000000fffff984 */ /* 0x000fe20000000800 */
[----:B------:R-:W-:Y:S01]  /*f3f0*/  @!PT LDS RZ, [RZ] ;  /* 0x00000000fffff984 */ /* 0x000fe20000000800 */
[----:B------:R1:W-:Y:S01]  /*f400*/  LDGSTS.E.BYPASS.LTC128B.128.ZFILL [R191+0x7100], [R8.64], P5 ;  /* 0x0710000008bf7fae */ /* 0x0003e2000a941d4a */
[----:B------:R-:W-:Y:S02]  /*f410*/  IADD3.X R7, RZ, R4, R88, P1, P0 ;  /* 0x00000004ff077210 */ /* 0x000fe40000fe0458 */
[----:B------:R-:W-:-:S03]  /*f420*/  IADD3 R2, P1, P0, R2, R0, R89 ;  /* 0x0000000002027210 */ /* 0x000fc6000783e059 */
[----:B------:R1:W-:Y:S01]  /*f430*/  LDGSTS.E.BYPASS.LTC128B.128.ZFILL [R191+0x9100], [R6.64], P4 ;  /* 0x0910000006bf7fae */ /* 0x0003e2000a141d4a */
[----:B------:R-:W-:-:S05]  /*f440*/  IADD3.X R3, RZ, R4, R90, P1, P0 ;  /* 0x00000004ff037210 */ /* 0x000fca0000fe045a */
[----:B------:R1:W-:Y:S04]  /*f450*/  LDGSTS.E.BYPASS.LTC128B.128.ZFILL [R191+0xb100], [R2.64], P2 ;  /* 0x0b10000002bf7fae */ /* 0x0003e80009141d4a */
.L_x_264:
[----:B--234-:R-:W-:Y:S05]  /*f460*/  BSYNC B0 ;  /* 0x0000000000007941 */ /* 0x01cfea0003800000 */
.L_x_263:
[----:B-1----:R-:W-:Y:S01]  /*f470*/  IMAD.IADD R0, R127, 0x1, -R247 ;  /* 0x000000017f007824 */ /* 0x002fe200078e0af7 */
[----:B------:R-:W0:Y:S04]  /*f480*/  LDGDEPBAR ;  /* 0x00000000000079af */ /* 0x000e280000000000 */
[C---:B------:R-:W-:Y:S02]  /*f490*/  ISETP.GT.AND P4, PT, R0.reuse, RZ, PT ;  /* 0x000000ff0000720c */ /* 0x040fe40003f84270 */
[C---:B------:R-:W-:Y:S02]  /*f4a0*/  ISETP.GT.AND P3, PT, R0.reuse, 0x1, PT ;  /* 0x000000010000780c */ /* 0x040fe40003f64270 */
[----:B------:R-:W-:Y:S02]  /*f4b0*/  ISETP.GT.AND P2, PT, R0, 0x8, PT ;  /* 0x000000080000780c */ /* 0x000fe40003f44270 */
[----:B------:R-:W-:-:S02]  /*f4c0*/  FSEL R6, R84, -INF , P4 ;  /* 0xff80000054067808 */ /* 0x000fc40002000000 */
[----:B------:R-:W-:Y:S02]  /*f4d0*/  FSEL R7, R79, -INF , P3 ;  /* 0xff8000004f077808 */ /* 0x000fe40001800000 */
[----:B------:R-:W-:Y:S02]  /*f4e0*/  FSEL R10, R78, -INF , P4 ;  /* 0xff8000004e0a7808 */ /* 0x000fe40002000000 */
[----:B------:R-:W-:Y:S02]  /*f4f0*/  FSEL R12, R76, -INF , P3 ;  /* 0xff8000004c0c7808 */ /* 0x000fe40001800000 */
        /* <DEDUP_REMOVED lines=15> */
[----:B------:R-:W-:Y:S02]  /*f5f0*/  FSEL R17, R60, -INF , P4 ;  /* 0xff8000003c117808 */ /* 0x000fe40002000000 */
[----:B------:R-:W-:Y:S02]  /*f600*/  ISETP.GT.AND P3, PT, R0, 0x18, PT ;  /* 0x000000180000780c */ /* 0x000fe40003f64270 */
[----:B------:R-:W-:Y:S02]  /*f610*/  FMNMX.FTZ R2, R11, R2, !PT ;  /* 0x000000020b027209 */ /* 0x000fe40007810000 */
[----:B------:R-:W-:Y:S02]  /*f620*/  FSEL R20, R56, -INF , P4 ;  /* 0xff80000038147808 */ /* 0x000fe40002000000 */
[----:B------:R-:W-:Y:S02]  /*f630*/  FMNMX.FTZ R3, R19, R3, !PT ;  /* 0x0000000313037209 */ /* 0x000fe40007810000 */
[----:B------:R-:W-:-:S02]  /*f640*/  FSEL R14, R48, -INF , P3 ;  /* 0xff800000300e7808 */ /* 0x000fc40001800000 */
[----:B------:R-:W-:Y:S02]  /*f650*/  ISETP.GT.AND P2, PT, R0, 0x19, PT ;  /* 0x000000190000780c */ /* 0x000fe40003f44270 */
[----:B------:R-:W-:Y:S02]  /*f660*/  FMNMX.FTZ R2, R17, R2, !PT ;  /* 0x0000000211027209 */ /* 0x000fe40007810000 */
[----:B------:R-:W-:Y:S02]  /*f670*/  FSEL R21, R43, -INF , P3 ;  /* 0xff8000002b157808 */ /* 0x000fe40001800000 */
[----:B------:R-:W-:Y:S02]  /*f680*/  FMNMX.FTZ R3, R20, R3, !PT ;  /* 0x0000000314037209 */ /* 0x000fe40007810000 */
[----:B------:R-:W-:Y:S02]  /*f690*/  FSEL R18, R49, -INF , P2 ;  /* 0xff80000031127808 */ /* 0x000fe40001000000 */
[----:B------:R-:W-:-:S02]  /*f6a0*/  ISETP.GT.AND P1, PT, R0, 0x20, PT ;  /* 0x000000200000780c */ /* 0x000fc40003f24270 */
[----:B------:R-:W-:Y:S02]  /*f6b0*/  FMNMX.FTZ R2, R14, R2, !PT ;  /* 0x000000020e027209 */ /* 0x000fe40007810000 */
[----:B------:R-:W-:Y:S02]  /*f6c0*/  FSEL R52, R42, -INF , P2 ;  /* 0xff8000002a347808 */ /* 0x000fe40001000000 */
[----:B------:R-:W-:Y:S02]  /*f6d0*/  FMNMX.FTZ R3, R21, R3, !PT ;  /* 0x0000000315037209 */ /* 0x000fe40007810000 */
[----:B------:R-:W-:Y:S02]  /*f6e0*/  FSEL R75, R40, -INF , P1 ;  /* 0xff800000284b7808 */ /* 0x000fe40000800000 */
[----:B------:R-:W-:Y:S02]  /*f6f0*/  FMNMX.FTZ R2, R18, R2, !PT ;  /* 0x0000000212027209 */ /* 0x000fe40007810000 */
[----:B------:R-:W-:-:S02]  /*f700*/  ISETP.GT.AND P6, PT, R0, 0x21, PT ;  /* 0x000000210000780c */ /* 0x000fc40003fc4270 */
[----:B------:R-:W-:Y:S02]  /*f710*/  FSEL R83, R35, -INF , P1 ;  /* 0xff80000023537808 */ /* 0x000fe40000800000 */
[----:B------:R-:W-:Y:S02]  /*f720*/  FMNMX.FTZ R3, R52, R3, !PT ;  /* 0x0000000334037209 */ /* 0x000fe40007810000 */
[C---:B------:R-:W-:Y:S02]  /*f730*/  ISETP.GT.AND P5, PT, R0.reuse, 0x28, PT ;  /* 0x000000280000780c */ /* 0x040fe40003fa4270 */
[C---:B------:R-:W-:Y:S02]  /*f740*/  ISETP.GT.AND P4, PT, R0.reuse, 0x29, PT ;  /* 0x000000290000780c */ /* 0x040fe40003f84270 */
[C---:B------:R-:W-:Y:S02]  /*f750*/  ISETP.GT.AND P3, PT, R0.reuse, 0x30, PT ;  /* 0x000000300000780c */ /* 0x040fe40003f64270 */
[----:B------:R-:W-:-:S02]  /*f760*/  ISETP.GT.AND P2, PT, R0, 0x31, PT ;  /* 0x000000310000780c */ /* 0x000fc40003f44270 */
[C---:B------:R-:W-:Y:S02]  /*f770*/  ISETP.GT.AND P1, PT, R0.reuse, 0x38, PT ;  /* 0x000000380000780c */ /* 0x040fe40003f24270 */
[----:B------:R-:W-:Y:S02]  /*f780*/  ISETP.GT.AND P0, PT, R0, 0x39, PT ;  /* 0x000000390000780c */ /* 0x000fe40003f04270 */
[----:B------:R-:W-:Y:S02]  /*f790*/  FMNMX.FTZ R0, R75, R2, !PT ;  /* 0x000000024b007209 */ /* 0x000fe40007810000 */
[----:B------:R-:W-:Y:S02]  /*f7a0*/  FSEL R82, R34, -INF , P6 ;  /* 0xff80000022527808 */ /* 0x000fe40003000000 */
[----:B------:R-:W-:Y:S02]  /*f7b0*/  FSEL R74, R41, -INF , P6 ;  /* 0xff800000294a7808 */ /* 0x000fe40003000000 */
        /* <DEDUP_REMOVED lines=25> */
[----:B------:R-:W-:Y:S02]  /*f950*/  FMNMX.FTZ R4, R68, R0, !PT ;  /* 0x0000000044047209 */ /* 0x000fe40007810000 */
[----:B------:R-:W-:Y:S01]  /*f960*/  FMNMX.FTZ R5, R76, R2, !PT ;  /* 0x000000024c057209 */ /* 0x000fe20007810000 */
[----:B------:R-:W-:Y:S05]  /*f970*/  BRA.DIV ~URZ, `(.L_x_267) ;  /* 0x000097827f007947 */ /* 0x000fea000b800000 */
[----:B------:R-:W1:Y:S04]  /*f980*/  SHFL.BFLY PT, R0, R4, 0x2, 0x1f ;  /* 0x0c401f0004007f89 */ /* 0x000e6800000e0000 */
[----:B------:R-:W2:Y:S01]  /*f990*/  SHFL.BFLY PT, R3, R5, 0x2, 0x1f ;  /* 0x0c401f0005037f89 */ /* 0x000ea200000e0000 */
[----:B-1----:R-:W-:Y:S02]  /*f9a0*/  FMNMX.FTZ R0, R4, R0, !PT ;  /* 0x0000000004007209 */ /* 0x002fe40007810000 */
[----:B--2---:R-:W-:-:S03]  /*f9b0*/  FMNMX.FTZ R4, R5, R3, !PT ;  /* 0x0000000305047209 */ /* 0x004fc60007810000 */
[----:B------:R-:W1:Y:S04]  /*f9c0*/  SHFL.BFLY PT, R2, R0, 0x1, 0x1f ;  /* 0x0c201f0000027f89 */ /* 0x000e6800000e0000 */
[----:B------:R2:W3:Y:S01]  /*f9d0*/  SHFL.BFLY PT, R3, R4, 0x1, 0x1f ;  /* 0x0c201f0004037f89 */ /* 0x0004e200000e0000 */
[----:B-1----:R-:W-:-:S05]  /*f9e0*/  FMNMX.FTZ R102, R0, R2, !PT ;  /* 0x0000000200667209 */ /* 0x002fca0007810000 */
.L_x_348:
[C---:B------:R-:W-:Y:S01]  /*f9f0*/  FMUL.FTZ R2, R102.reuse, c[0x0][0x2d0] ;  /* 0x0000b40066027a20 */ /* 0x040fe20000410000 */
[----:B------:R-:W-:Y:S01]  /*fa00*/  FSETP.NEU.FTZ.AND P0, PT, R102, -INF , PT ;  /* 0xff8000006600780b */ /* 0x000fe20003f1d000 */
[----:B------:R-:W-:Y:S01]  /*fa10*/  WARPSYNC 0xffffffff ;  /* 0xffffffff00007948 */ /* 0x000fe20003800000 */
[----:B---3--:R-:W-:Y:S01]  /*fa20*/  FMNMX.FTZ R16, R3, R4, !PT ;  /* 0x0000000403107209 */ /* 0x008fe20007810000 */
[----:B------:R-:W-:Y:S01]  /*fa30*/  LDSM.16.MT88.4 R32, [R170+0x800] ;  /* 0x00080000aa20783b */ /* 0x000fe20000004200 */
[----:B------:R-:W-:-:S02]  /*fa40*/  FSEL R2, R2, RZ, P0 ;  /* 0x000000ff02027208 */ /* 0x000fc40000000000 */
[----:B------:R-:W-:Y:S01]  /*fa50*/  FSETP.NEU.FTZ.AND P0, PT, R16, -INF , PT ;  /* 0xff8000001000780b */ /* 0x000fe20003f1d000 */
[----:B------:R-:W-:Y:S02]  /*fa60*/  LDSM.16.MT88.4 R40, [R172] ;  /* 0x00000000ac28783b */ /* 0x000fe40000004200 */
[--C-:B------:R-:W-:Y:S02]  /*fa70*/  FFMA.FTZ R0, R6, c[0x0][0x2d0], -R2.reuse ;  /* 0x0000b40006007a23 */ /* 0x100fe40000010802 */
[--C-:B------:R-:W-:Y:S01]  /*fa80*/  FFMA.FTZ R3, R9, c[0x0][0x2d0], -R2.reuse ;  /* 0x0000b40009037a23 */ /* 0x100fe20000010802 */
[----:B------:R-:W-:Y:S01]  /*fa90*/  LDSM.16.MT88.4 R48, [R173] ;  /* 0x00000000ad30783b */ /* 0x000fe20000004200 */
        /* <DEDUP_REMOVED lines=8> */
[----:B------:R2:W4:Y:S01]  /*fb20*/  MUFU.EX2 R84, R0 ;  /* 0x0000000000547308 */ /* 0x0005220000000800 */
[----:B---3--:R-:W-:-:S07]  /*fb30*/  FFMA.FTZ R3, R11, c[0x0][0x2d0], -R2 ;  /* 0x0000b4000b037a23 */ /* 0x008fce0000010802 */
[----:B------:R-:W-:Y:S01]  /*fb40*/  MUFU.EX2 R95, R3 ;  /* 0x00000003005f7308 */ /* 0x000fe20000000800 */
[----:B--2---:R-:W-:-:S07]  /*fb50*/  FFMA.FTZ R0, R8, c[0x0][0x2d0], -R2 ;  /* 0x0000b40008007a23 */ /* 0x004fce0000010802 */
[----:B------:R2:W-:Y:S02]  /*fb60*/  MUFU.EX2 R88, R0 ;  /* 0x0000000000587308 */ /* 0x0005e40000000800 */
[----:B--2---:R-:W-:-:S05]  /*fb70*/  FMUL.FTZ R0, R16, c[0x0][0x2d0] ;  /* 0x0000b40010007a20 */ /* 0x004fca0000410000 */
[----:B------:R-:W-:-:S05]  /*fb80*/  FSEL R0, R0, RZ, P0 ;  /* 0x000000ff00007208 */ /* 0x000fca0000000000 */
[--C-:B------:R-:W-:Y:S02]  /*fb90*/  FFMA.FTZ R3, R10, c[0x0][0x2d0], -R0.reuse ;  /* 0x0000b4000a037a23 */ /* 0x100fe40000010800 */
[----:B------:R-:W2:Y:S02]  /*fba0*/  LDSM.16.MT88.4 R8, [R169] ;  /* 0x00000000a908783b */ /* 0x000ea40000004200 */
[----:B------:R3:W-:Y:S02]  /*fbb0*/  MUFU.EX2 R87, R3 ;  /* 0x0000000300577308 */ /* 0x0007e40000000800 */
[----:B---3--:R-:W-:Y:S01]  /*fbc0*/  FFMA.FTZ R3, R12, c[0x0][0x2d0], -R0 ;  /* 0x0000b4000c037a23 */ /* 0x008fe20000010800 */
[----:B----4-:R-:W-:-:S05]  /*fbd0*/  F2FP.BF16.PACK_AB R12, R84, R86 ;  /* 0x00000056540c723e */ /* 0x010fca00000010ff */
[----:B------:R3:W4:Y:S02]  /*fbe0*/  MUFU.EX2 R85, R3 ;  /* 0x0000000300557308 */ /* 0x0007240000000800 */
[----:B---3--:R-:W-:Y:S01]  /*fbf0*/  FFMA.FTZ R3, R13, c[0x0][0x2d0], -R0 ;  /* 0x0000b4000d037a23 */ /* 0x008fe20000010800 */
[----:B----4-:R-:W-:-:S05]  /*fc00*/  F2FP.BF16.PACK_AB R13, R85, R87 ;  /* 0x00000057550d723e */ /* 0x010fca00000010ff */
[----:B------:R3:W-:Y:S02]  /*fc10*/  MUFU.EX2 R89, R3 ;  /* 0x0000000300597308 */ /* 0x0007e40000000800 */
[----:B---3--:R-:W-:-:S06]  /*fc20*/  FFMA.FTZ R3, R15, c[0x0][0x2d0], -R0 ;  /* 0x0000b4000f037a23 */ /* 0x008fcc0000010800 */
[----:B------:R3:W4:Y:S02]  /*fc30*/  MUFU.EX2 R92, R3 ;  /* 0x00000003005c7308 */ /* 0x0007240000000800 */
[----:B---3--:R-:W-:Y:S01]  /*fc40*/  FFMA.FTZ R3, R17, c[0x0][0x2d0], -R2 ;  /* 0x0000b40011037a23 */ /* 0x008fe20000010802 */
[----:B----4-:R-:W-:Y:S01]  /*fc50*/  F2FP.BF16.PACK_AB R15, R92, R89 ;  /* 0x000000595c0f723e */ /* 0x010fe200000010ff */
[----:B------:R-:W-:-:S04]  /*fc60*/  FADD.FTZ R17, R87, R85 ;  /* 0x0000005557117221 */ /* 0x000fc80000010000 */
[----:B------:R3:W4:Y:S01]  /*fc70*/  MUFU.EX2 R93, R3 ;  /* 0x00000003005d7308 */ /* 0x0007220000000800 */
[----:B------:R-:W-:Y:S02]  /*fc80*/  FADD.FTZ R17, R89, R17 ;  /* 0x0000001159117221 */ /* 0x000fe40000010000 */
[----:B---3--:R-:W-:Y:S01]  /*fc90*/  FFMA.FTZ R3, R14, c[0x0][0x2d0], -R2 ;  /* 0x0000b4000e037a23 */ /* 0x008fe20000010802 */
[----:B------:R-:W-:-:S04]  /*fca0*/  F2FP.BF16.PACK_AB R14, R90, R88 ;  /* 0x000000585a0e723e */ /* 0x000fc800000010ff */
[----:B------:R3:W-:Y:S03]  /*fcb0*/  MUFU.EX2 R96, R3 ;  /* 0x0000000300607308 */ /* 0x0007e60000000800 */
[C---:B-1----:R-:W-:Y:S08]  /*fcc0*/  HMMA.16816.F32.BF16 R24, R12.reuse, R4, RZ ;  /* 0x000000040c18723c */ /* 0x042ff000000418ff */
[----:B--2---:R-:W-:Y:S01]  /*fcd0*/  HMMA.16816.F32.BF16 R44, R12, R8, RZ ;  /* 0x000000080c2c723c */ /* 0x004fe200000418ff */
[----:B---3--:R-:W-:-:S02]  /*fce0*/  FFMA.FTZ R3, R18, c[0x0][0x2d0], -R2 ;  /* 0x0000b40012037a23 */ /* 0x008fc40000010802 */
[----:B------:R-:W-:-:S04]  /*fcf0*/  FFMA.FTZ R18, R73, c[0x0][0x2d0], -R2 ;  /* 0x0000b40049127a23 */ /* 0x000fc80000010802 */
[----:B----4-:R-:W-:Y:S01]  /*fd00*/  F2FP.BF16.PACK_AB R8, R93, R95 ;  /* 0x0000005f5d08723e */ /* 0x010fe200000010ff */
[----:B------:R1:W2:Y:S01]  /*fd10*/  MUFU.EX2 R99, R3 ;  /* 0x0000000300637308 */ /* 0x0002a20000000800 */
[----:B------:R-:W-:Y:S01]  /*fd20*/  HMMA.16816.F32.BF16 R28, R12, R10, RZ ;  /* 0x0000000a0c1c723c */ /* 0x000fe200000418ff */
[----:B-1----:R-:W-:-:S06]  /*fd30*/  FFMA.FTZ R3, R19, c[0x0][0x2d0], -R0 ;  /* 0x0000b40013037a23 */ /* 0x002fcc0000010800 */
[----:B--2---:R-:W-:Y:S01]  /*fd40*/  F2FP.BF16.PACK_AB R10, R99, R96 ;  /* 0x00000060630a723e */ /* 0x004fe200000010ff */
[----:B------:R-:W-:Y:S01]  /*fd50*/  FFMA.FTZ R19, R74, c[0x0][0x2d0], -R2 ;  /* 0x0000b4004a137a23 */ /* 0x000fe20000010802 */
[----:B------:R1:W-:Y:S02]  /*fd60*/  MUFU.EX2 R94, R3 ;  /* 0x00000003005e7308 */ /* 0x0003e40000000800 */
[----:B-1----:R-:W-:-:S06]  /*fd70*/  FFMA.FTZ R3, R20, c[0x0][0x2d0], -R0 ;  /* 0x0000b40014037a23 */ /* 0x002fcc0000010800 */
[----:B------:R1:W2:Y:S02]  /*fd80*/  MUFU.EX2 R97, R3 ;  /* 0x0000000300617308 */ /* 0x0002a40000000800 */
[--C-:B-1----:R-:W-:Y:S01]  /*fd90*/  FFMA.FTZ R3, R21, c[0x0][0x2d0], -R0.reuse ;  /* 0x0000b40015037a23 */ /* 0x102fe20000010800 */
[----:B--2---:R-:W-:Y:S01]  /*fda0*/  F2FP.BF16.PACK_AB R9, R97, R94 ;  /* 0x0000005e6109723e */ /* 0x004fe200000010ff */
[C---:B------:R-:W-:Y:S04]  /*fdb0*/  HMMA.16816.F32.BF16 R20, R12.reuse, R6, RZ ;  /* 0x000000060c14723c */ /* 0x040fe800000418ff */
[----:B------:R1:W-:Y:S04]  /*fdc0*/  MUFU.EX2 R98, R3 ;  /* 0x0000000300627308 */ /* 0x0003e80000000800 */
[----:B------:R-:W-:Y:S01]  /*fdd0*/  HMMA.16816.F32.BF16 R4, R12, R48, RZ ;  /* 0x000000300c04723c */ /* 0x000fe200000418ff */
[----:B-1----:R-:W-:-:S02]  /*fde0*/  FFMA.FTZ R3, R52, c[0x0][0x2d0], -R0 ;  /* 0x0000b40034037a23 */ /* 0x002fc40000010800 */
[----:B------:R-:W1:Y:S02]  /*fdf0*/  LDSM.16.MT88.4 R52, [R172+0x800] ;  /* 0x00080000ac34783b */ /* 0x000e640000004200 */
[----:B------:R-:W2:Y:S02]  /*fe00*/  MUFU.EX2 R103, R3 ;  /* 0x0000000300677308 */ /* 0x000ea40000000800 */
[----:B--2---:R-:W-:Y:S01]  /*fe10*/  F2FP.BF16.PACK_AB R11, R103, R98 ;  /* 0x00000062670b723e */ /* 0x004fe200000010ff */
[----:B------:R-:W-:-:S04]  /*fe20*/  FADD.FTZ R3, R86, R84 ;  /* 0x0000005456037221 */ /* 0x000fc80000010000 */
[----:B------:R-:W-:Y:S02]  /*fe30*/  FADD.FTZ R3, R88, R3 ;  /* 0x0000000358037221 */ /* 0x000fe40000010000 */
[----:B------:R-:W-:Y:S02]  /*fe40*/  HMMA.16816.F32.BF16 R160, R8, R32, R24 ;  /* 0x0000002008a0723c */ /* 0x000fe40000041818 */
[----:B------:R-:W-:-:S04]  /*fe50*/  FADD.FTZ R3, R90, R3 ;  /* 0x000000035a037221 */ /* 0x000fc80000010000 */
[----:B------:R-:W-:Y:S02]  /*fe60*/  FADD.FTZ R3, R95, R3 ;  /* 0x000000035f037221 */ /* 0x000fe40000010000 */
[----:B------:R-:W-:Y:S01]  /*fe70*/  HMMA.16816.F32.BF16 R120, R8, R34, R20 ;  /* 0x000000220878723c */ /* 0x000fe20000041814 */
[----:B------:R-:W-:Y:S01]  /*fe80*/  LDSM.16.MT88.4 R32, [R170+0x2800] ;  /* 0x00280000aa20783b */ /* 0x000fe20000004200 */
[----:B------:R-:W-:-:S06]  /*fe90*/  FADD.FTZ R3, R93, R3 ;  /* 0x000000035d037221 */ /* 0x000fcc0000010000 */
[C---:B------:R-:W-:Y:S08]  /*fea0*/  HMMA.16816.F32.BF16 R24, R12.reuse, R40, RZ ;  /* 0x000000280c18723c */ /* 0x040ff000000418ff */
[----:B------:R-:W-:Y:S01]  /*feb0*/  HMMA.16816.F32.BF16 R20, R12, R42, RZ ;  /* 0x0000002a0c14723c */ /* 0x000fe200000418ff */
[----:B------:R-:W2:Y:S07]  /*fec0*/  LDSM.16.MT88.4 R40, [R170+0x2000] ;  /* 0x00200000aa28783b */ /* 0x000eae0000004200 */
[C---:B------:R-:W-:Y:S01]  /*fed0*/  HMMA.16816.F32.BF16 R136, R8.reuse, R36, R44 ;  /* 0x000000240888723c */ /* 0x040fe2000004182c */
[----:B------:R-:W3:Y:S07]  /*fee0*/  LDSM.16.MT88.4 R44, [R173+0x2000] ;  /* 0x00200000ad2c783b */ /* 0x000eee0000004200 */
[----:B------:R-:W-:Y:S08]  /*fef0*/  HMMA.16816.F32.BF16 R156, R8, R56, R4 ;  /* 0x00000038089c723c */ /* 0x000ff00000041804 */
[----:B------:R-:W-:Y:S08]  /*ff00*/  HMMA.16816.F32.BF16 R4, R12, R60, RZ ;  /* 0x0000003c0c04723c */ /* 0x000ff000000418ff */
[----:B------:R-:W-:Y:S01]  /*ff10*/  HMMA.16816.F32.BF16 R128, R8, R38, R28 ;  /* 0x000000260880723c */ /* 0x000fe2000004181c */
[----:B------:R-:W4:Y:S07]  /*ff20*/  LDSM.16.MT88.4 R36, [R173+0x2800] ;  /* 0x00280000ad24783b */ /* 0x000f2e0000004200 */
[----:B------:R-:W-:Y:S08]  /*ff30*/  HMMA.16816.F32.BF16 R28, R12, R50, RZ ;  /* 0x000000320c1c723c */ /* 0x000ff000000418ff */
[C---:B-1----:R-:W-:Y:S08]  /*ff40*/  HMMA.16816.F32.BF16 R152, R8.reuse, R52, R24 ;  /* 0x000000340898723c */ /* 0x042ff00000041818 */
[----:B------:R-:W-:Y:S08]  /*ff50*/  HMMA.16816.F32.BF16 R132, R8, R54, R20 ;  /* 0x000000360884723c */ /* 0x000ff00000041814 */
[C---:B--2---:R-:W-:Y:S08]  /*ff60*/  HMMA.16816.F32.BF16 R24, R12.reuse, R40, RZ ;  /* 0x000000280c18723c */ /* 0x044ff000000418ff */
[----:B------:R-:W-:Y:S01]  /*ff70*/  HMMA.16816.F32.BF16 R20, R12, R42, RZ ;  /* 0x0000002a0c14723c */ /* 0x000fe200000418ff */
[----:B------:R-:W1:Y:S07]  /*ff80*/  LDSM.16.MT88.4 R40, [R172+0x2000] ;  /* 0x00200000ac28783b */ /* 0x000e6e0000004200 */
[----:B------:R-:W-:Y:S08]  /*ff90*/  HMMA.16816.F32.BF16 R148, R8, R64, R4 ;  /* 0x000000400894723c */ /* 0x000ff00000041804 */
[----:B---3--:R-:W-:Y:S08]  /*ffa0*/  HMMA.16816.F32.BF16 R4, R12, R44, RZ ;  /* 0x0000002c0c04723c */ /* 0x008ff000000418ff */
[C---:B------:R-:W-:Y:S08]  /*ffb0*/  HMMA.16816.F32.BF16 R112, R8.reuse, R58, R28 ;  /* 0x0000003a0870723c */ /* 0x040ff0000004181c */
[----:B------:R-:W-:Y:S01]  /*ffc0*/  HMMA.16816.F32.BF16 R56, R8, R32, R24 ;  /* 0x000000200838723c */ /* 0x000fe20000041818 */
[----:B------:R-:W2:Y:S06]  /*ffd0*/  LDSM.16.MT88.4 R24, [R172+0x2800] ;  /* 0x00280000ac18783b */ /* 0x000eac0000004200 */
[--C-:B------:R-:W-:Y:S01]  /*ffe0*/  FFMA.FTZ R32, R78, c[0x0][0x2d0], -R0.reuse ;  /* 0x0000b4004e207a23 */ /* 0x100fe20000010800 */
[----:B------:R-:W-:Y:S01]  /*fff0*/  HMMA.16816.F32.BF16 R28, R12, R62, RZ ;  /* 0x0000003e0c1c723c */ /* 0x000fe200000418ff */
[----:B------:R-:W-:-:S07]  /*10000*/  FFMA.FTZ R33, R76, c[0x0][0x2d0], -R0 ;  /* 0x0000b4004c217a23 */ /* 0x000fce0000010800 */
[----:B----4-:R-:W-:Y:S07]  /*10010*/  HMMA.16816.F32.BF16 R124, R8, R36, R4 ;  /* 0x00000024087c723c */ /* 0x010fee0000041804 */
[--C-:B------:R-:W-:Y:S01]  /*10020*/  FFMA.FTZ R36, R69, c[0x0][0x2d0], -R2.reuse ;  /* 0x0000b40045247a23 */ /* 0x100fe20000010802 */
[----:B-1----:R-:W-:Y:S08]  /*10030*/  HMMA.16816.F32.BF16 R4, R12, R40, RZ ;  /* 0x000000280c04723c */ /* 0x002ff000000418ff */
[C---:B------:R-:W-:Y:S07]  /*10040*/  HMMA.16816.F32.BF16 R60, R8.reuse, R34, R20 ;  /* 0x00000022083c723c */ /* 0x040fee0000041814 */
[----:B------:R-:W-:Y:S01]  /*10050*/  FFMA.FTZ R35, R68, c[0x0][0x2d0], -R2 ;  /* 0x0000b40044237a23 */ /* 0x000fe20000010802 */
[----:B------:R-:W-:Y:S01]  /*10060*/  HMMA.16816.F32.BF16 R52, R8, R66, R28 ;  /* 0x000000420834723c */ /* 0x000fe2000004181c */
[----:B------:R-:W1:Y:S01]  /*10070*/  LDSM.16.MT88.4 R28, [R169+0x4000] ;  /* 0x00400000a91c783b */ /* 0x000e620000004200 */
[----:B------:R-:W-:-:S06]  /*10080*/  FFMA.FTZ R34, R77, c[0x0][0x2d0], -R0 ;  /* 0x0000b4004d227a23 */ /* 0x000fcc0000010800 */
[----:B------:R-:W-:Y:S08]  /*10090*/  HMMA.16816.F32.BF16 R20, R12, R46, RZ ;  /* 0x0000002e0c14723c */ /* 0x000ff000000418ff */
[----:B--2---:R-:W-:Y:S08]  /*100a0*/  HMMA.16816.F32.BF16 R116, R8, R24, R4 ;  /* 0x000000180874723c */ /* 0x004ff00000041804 */
[----:B------:R-:W-:Y:S08]  /*100b0*/  HMMA.16816.F32.BF16 R4, R12, R42, RZ ;  /* 0x0000002a0c04723c */ /* 0x000ff000000418ff */
[C---:B------:R-:W-:Y:S01]  /*100c0*/  HMMA.16816.F32.BF16 R108, R8.reuse, R38, R20 ;  /* 0x00000026086c723c */ /* 0x040fe20000041814 */
[----:B------:R-:W2:Y:S11]  /*100d0*/  LDSM.16.MT88.4 R20, [R169+0x4800] ;  /* 0x00480000a914783b */ /* 0x000eb60000004200 */
[----:B------:R-:W-:Y:S04]  /*100e0*/  @!UPT UIADD3 URZ, URZ, URZ, URZ ;  /* 0x0000003f3f3ff290 */ /* 0x000fe8000fffe03f */
[----:B------:R-:W-:Y:S01]  /*100f0*/  HMMA.16816.F32.BF16 R64, R8, R26, R4 ;  /* 0x0000001a0840723c */ /* 0x000fe20000041804 */
[----:B------:R-:W-:Y:S07]  /*10100*/  LDSM.16.MT88.4 R24, [R170+0x4800] ;  /* 0x00480000aa18783b */ /* 0x000fee0000004200 */
[----:B-1----:R-:W-:Y:S07]  /*10110*/  HMMA.16816.F32.BF16 R4, R12, R28, RZ ;  /* 0x0000001c0c04723c */ /* 0x002fee00000418ff */
[--C-:B------:R-:W-:Y:S11]  /*10120*/  FFMA.FTZ R28, R75, c[0x0][0x2d0], -R2.reuse ;  /* 0x0000b4004b1c7a23 */ /* 0x100ff60000010802 */
[----:B------:R-:W-:Y:S06]  /*10130*/  @!UPT UIADD3 URZ, URZ, URZ, URZ ;  /* 0x0000003f3f3ff290 */ /* 0x000fec000fffe03f */
[----:B--2---:R-:W-:Y:S08]  /*10140*/  HMMA.16816.F32.BF16 R84, R8, R20, R4 ;  /* 0x000000140854723c */ /* 0x004ff00000041804 */
[----:B------:R-:W-:Y:S07]  /*10150*/  HMMA.16816.F32.BF16 R4, R12, R30, RZ ;  /* 0x0000001e0c04723c */ /* 0x000fee00000418ff */
[----:B------:R-:W-:-:S02]  /*10160*/  FFMA.FTZ R30, R71, c[0x0][0x2d0], -R2 ;  /* 0x0000b400471e7a23 */ /* 0x000fc40000010802 */
[--C-:B------:R-:W-:Y:S11]  /*10170*/  FFMA.FTZ R31, R70, c[0x0][0x2d0], -R2.reuse ;  /* 0x0000b400461f7a23 */ /* 0x100ff60000010802 */
[----:B------:R-:W-:Y:S04]  /*10180*/  @!UPT UIADD3 URZ, URZ, URZ, URZ ;  /* 0x0000003f3f3ff290 */ /* 0x000fe8000fffe03f */
[----:B------:R-:W-:Y:S01]  /*10190*/  HMMA.16816.F32.BF16 R88, R8, R22, R4 ;  /* 0x000000160858723c */ /* 0x000fe20000041804 */
[----:B------:R-:W1:Y:S06]  /*101a0*/  LDSM.16.MT88.4 R20, [R170+0x4000] ;  /* 0x00400000aa14783b */ /* 0x000e6c0000004200 */
[----:B------:R-:W-:Y:S02]  /*101b0*/  FADD.FTZ R4, R92, R17 ;  /* 0x000000115c047221 */ /* 0x000fe40000010000 */
[----:B------:R-:W-:Y:S02]  /*101c0*/  FFMA.FTZ R17, R72, c[0x0][0x2d0], -R2 ;  /* 0x0000b40048117a23 */ /* 0x000fe40000010802 */
[----:B------:R-:W-:-:S02]  /*101d0*/  FADD.FTZ R29, R94, R4 ;  /* 0x000000045e1d7221 */ /* 0x000fc40000010000 */
[----:B------:R-:W-:Y:S02]  /*101e0*/  FADD.FTZ R2, R96, R3 ;  /* 0x0000000360027221 */ /* 0x000fe40000010000 */
[----:B------:R-:W-:Y:S02]  /*101f0*/  FADD.FTZ R3, R97, R29 ;  /* 0x0000001d61037221 */ /* 0x000fe40000010000 */
[----:B------:R-:W-:Y:S02]  /*10200*/  FADD.FTZ R2, R99, R2 ;  /* 0x0000000263027221 */ /* 0x000fe40000010000 */
[----:B------:R-:W-:Y:S01]  /*10210*/  FADD.FTZ R3, R98, R3 ;  /* 0x0000000362037221 */ /* 0x000fe20000010000 */
[----:B-1----:R-:W-:Y:S01]  /*10220*/  HMMA.16816.F32.BF16 R4, R12, R20, RZ ;  /* 0x000000140c04723c */ /* 0x002fe200000418ff */
[----:B------:R-:W-:Y:S08]  /*10230*/  MUFU.EX2 R21, R30 ;  /* 0x0000001e00157308 */ /* 0x000ff00000000800 */
[----:B------:R-:W1:Y:S11]  /*10240*/  MUFU.EX2 R20, R31 ;  /* 0x0000001f00147308 */ /* 0x000e760000000800 */
[----:B------:R-:W-:Y:S04]  /*10250*/  @!UPT UIADD3 URZ, URZ, URZ, URZ ;  /* 0x0000003f3f3ff290 */ /* 0x000fe8000fffe03f */
[----:B------:R-:W-:Y:S01]  /*10260*/  HMMA.16816.F32.BF16 R92, R8, R24, R4 ;  /* 0x00000018085c723c */ /* 0x000fe20000041804 */
[----:B------:R2:W-:Y:S01]  /*10270*/  MUFU.EX2 R25, R28 ;  /* 0x0000001c00197308 */ /* 0x0005e20000000800 */
[----:B-1----:R-:W-:-:S06]  /*10280*/  F2FP.BF16.PACK_AB R96, R20, R21 ;  /* 0x000000151460723e */ /* 0x002fcc00000010ff */
[----:B------:R-:W-:Y:S01]  /*10290*/  HMMA.16816.F32.BF16 R4, R12, R22, RZ ;  /* 0x000000160c04723c */ /* 0x000fe200000418ff */
[----:B------:R1:W3:Y:S01]  /*102a0*/  MUFU.EX2 R23, R19 ;  /* 0x0000001300177308 */ /* 0x0002e20000000800 */
[----:B--2---:R-:W2:Y:S07]  /*102b0*/  LDSM.16.MT88.4 R28, [R173+0x4000] ;  /* 0x00400000ad1c783b */ /* 0x004eae0000004200 */
[----:B------:R4:W-:Y:S01]  /*102c0*/  MUFU.EX2 R24, R18 ;  /* 0x0000001200187308 */ /* 0x0009e20000000800 */
[----:B-1----:R-:W-:-:S07]  /*102d0*/  FFMA.FTZ R19, R83, c[0x0][0x2d0], -R0 ;  /* 0x0000b40053137a23 */ /* 0x002fce0000010800 */
[----:B------:R-:W1:Y:S07]  /*102e0*/  MUFU.EX2 R22, R17 ;  /* 0x0000001100167308 */ /* 0x000e6e0000000800 */
[----:B------:R-:W-:Y:S01]  /*102f0*/  HMMA.16816.F32.BF16 R144, R8, R26, R4 ;  /* 0x0000001a0890723c */ /* 0x000fe20000041804 */
[----:B----4-:R-:W-:-:S06]  /*10300*/  FFMA.FTZ R18, R82, c[0x0][0x2d0], -R0 ;  /* 0x0000b40052127a23 */ /* 0x010fcc0000010800 */
[--C-:B------:R-:W-:Y:S01]  /*10310*/  FFMA.FTZ R7, R80, c[0x0][0x2d0], -R0.reuse ;  /* 0x0000b40050077a23 */ /* 0x100fe20000010800 */
[----:B---3--:R-:W-:Y:S01]  /*10320*/  F2FP.BF16.PACK_AB R4, R23, R25 ;  /* 0x000000191704723e */ /* 0x008fe200000010ff */
[--C-:B------:R-:W-:Y:S01]  /*10330*/  FFMA.FTZ R5, R79, c[0x0][0x2d0], -R0.reuse ;  /* 0x0000b4004f057a23 */ /* 0x100fe20000010800 */
[----:B-1----:R-:W-:Y:S01]  /*10340*/  F2FP.BF16.PACK_AB R6, R22, R24 ;  /* 0x000000181606723e */ /* 0x002fe200000010ff */
[----:B------:R-:W-:Y:S01]  /*10350*/  FFMA.FTZ R17, R81, c[0x0][0x2d0], -R0 ;  /* 0x0000b40051117a23 */ /* 0x000fe20000010800 */
[----:B------:R-:W-:Y:S01]  /*10360*/  MUFU.EX2 R18, R18 ;  /* 0x0000001200127308 */ /* 0x000fe20000000800 */
[----:B------:R-:W-:Y:S02]  /*10370*/  FADD.FTZ R0, R25, R2 ;  /* 0x0000000219007221 */ /* 0x000fe40000010000 */
[----:B------:R-:W-:Y:S02]  /*10380*/  FADD.FTZ R2, R103, R3 ;  /* 0x0000000367027221 */ /* 0x000fe40000010000 */
[----:B------:R-:W-:-:S03]  /*10390*/  FADD.FTZ R0, R23, R0 ;  /* 0x0000000017007221 */ /* 0x000fc60000010000 */
[----:B------:R-:W-:Y:S01]  /*103a0*/  MUFU.EX2 R7, R7 ;  /* 0x0000000700077308 */ /* 0x000fe20000000800 */
[----:B------:R-:W-:Y:S02]  /*103b0*/  FADD.FTZ R0, R24, R0 ;  /* 0x0000000018007221 */ /* 0x000fe40000010000 */
[----:B------:R-:W1:Y:S02]  /*103c0*/  LDSM.16.MT88.4 R24, [R173+0x4800] ;  /* 0x00480000ad18783b */ /* 0x000e640000004200 */
[----:B------:R-:W-:-:S04]  /*103d0*/  FADD.FTZ R0, R22, R0 ;  /* 0x0000000016007221 */ /* 0x000fc80000010000 */
[----:B------:R-:W-:-:S04]  /*103e0*/  FADD.FTZ R0, R21, R0 ;  /* 0x0000000015007221 */ /* 0x000fc80000010000 */
[----:B------:R-:W-:Y:S02]  /*103f0*/  FADD.FTZ R3, R20, R0 ;  /* 0x0000000014037221 */ /* 0x000fe40000010000 */
[----:B--2---:R-:W-:Y:S01]  /*10400*/  HMMA.16816.F32.BF16 R20, R12, R28, RZ ;  /* 0x0000001c0c14723c */ /* 0x004fe200000418ff */
[----:B------:R-:W-:Y:S08]  /*10410*/  MUFU.EX2 R29, R36 ;  /* 0x00000024001d7308 */ /* 0x000ff00000000800 */
[----:B------:R-:W2:Y:S02]  /*10420*/  MUFU.EX2 R28, R35 ;  /* 0x00000023001c7308 */ /* 0x000ea40000000800 */
[----:B--2---:R-:W-:Y:S11]  /*10430*/  F2FP.BF16.PACK_AB R98, R28, R29 ;  /* 0x0000001d1c62723e */ /* 0x004ff600000010ff */
[----:B------:R-:W-:Y:S02]  /*10440*/  @!UPT UIADD3 URZ, URZ, URZ, URZ ;  /* 0x0000003f3f3ff290 */ /* 0x000fe4000fffe03f */
[----:B-1----:R-:W-:Y:S01]  /*10450*/  HMMA.16816.F32.BF16 R48, R8, R24, R20 ;  /* 0x000000180830723c */ /* 0x002fe20000041814 */
[----:B------:R-:W1:Y:S07]  /*10460*/  MUFU.EX2 R25, R19 ;  /* 0x0000001300197308 */ /* 0x000e6e0000000800 */
[----:B------:R-:W-:Y:S01]  /*10470*/  HMMA.16816.F32.BF16 R20, R12, R30, RZ ;  /* 0x0000001e0c14723c */ /* 0x000fe200000418ff */
[----:B------:R-:W2:Y:S01]  /*10480*/  MUFU.EX2 R24, R17 ;  /* 0x0000001100187308 */ /* 0x000ea20000000800 */
[----:B-1----:R-:W-:-:S07]  /*10490*/  FADD.FTZ R0, R25, R2 ;  /* 0x0000000219007221 */ /* 0x002fce0000010000 */
[----:B------:R1:W3:Y:S01]  /*104a0*/  MUFU.EX2 R19, R5 ;  /* 0x0000000500137308 */ /* 0x0002e20000000800 */
[----:B------:R-:W-:Y:S02]  /*104b0*/  FADD.FTZ R2, R18, R0 ;  /* 0x0000000012027221 */ /* 0x000fe40000010000 */
[----:B------:R-:W-:Y:S02]  /*104c0*/  FADD.FTZ R0, R29, R3 ;  /* 0x000000031d007221 */ /* 0x000fe40000010000 */
[----:B--2---:R-:W-:-:S03]  /*104d0*/  FADD.FTZ R2, R24, R2 ;  /* 0x0000000218027221 */ /* 0x004fc60000010000 */
[----:B------:R-:W2:Y:S01]  /*104e0*/  MUFU.EX2 R17, R32 ;  /* 0x0000002000117308 */ /* 0x000ea20000000800 */
[----:B------:R-:W-:Y:S02]  /*104f0*/  FADD.FTZ R206, R28, R0 ;  /* 0x000000001cce7221 */ /* 0x000fe40000010000 */
[C---:B------:R-:W-:Y:S01]  /*10500*/  FADD.FTZ R0, R7.reuse, R2 ;  /* 0x0000000207007221 */ /* 0x040fe20000010000 */
[----:B------:R-:W-:-:S03]  /*10510*/  F2FP.BF16.PACK_AB R7, R7, R24 ;  /* 0x000000180707723e */ /* 0x000fc600000010ff */
[----:B------:R-:W-:Y:S01]  /*10520*/  HMMA.16816.F32.BF16 R40, R8, R26, R20 ;  /* 0x0000001a0828723c */ /* 0x000fe20000041814 */
[----:B------:R-:W4:Y:S01]  /*10530*/  LDSM.16.MT88.4 R20, [R172+0x4000] ;  /* 0x00400000ac14783b */ /* 0x000f220000004200 */
[----:B-1----:R-:W-:Y:S01]  /*10540*/  F2FP.BF16.PACK_AB R5, R18, R25 ;  /* 0x000000191205723e */ /* 0x002fe200000010ff */
[----:B------:R-:W1:Y:S01]  /*10550*/  MUFU.EX2 R3, R34 ;  /* 0x0000002200037308 */ /* 0x000e620000000800 */
[----:B---3--:R-:W-:Y:S01]  /*10560*/  FADD.FTZ R0, R19, R0 ;  /* 0x0000000013007221 */ /* 0x008fe20000010000 */
[----:B--2---:R-:W-:-:S06]  /*10570*/  F2FP.BF16.PACK_AB R97, R17, R19 ;  /* 0x000000131161723e */ /* 0x004fcc00000010ff */
[----:B------:R-:W2:Y:S01]  /*10580*/  MUFU.EX2 R2, R33 ;  /* 0x0000002100027308 */ /* 0x000ea20000000800 */
[----:B------:R-:W-:-:S04]  /*10590*/  FADD.FTZ R0, R17, R0 ;  /* 0x0000000011007221 */ /* 0x000fc80000010000 */
[----:B-1----:R-:W-:Y:S01]  /*105a0*/  FADD.FTZ R0, R3, R0 ;  /* 0x0000000003007221 */ /* 0x002fe20000010000 */
[----:B--2---:R-:W-:-:S03]  /*105b0*/  F2FP.BF16.PACK_AB R99, R2, R3 ;  /* 0x000000030263723e */ /* 0x004fc600000010ff */
[----:B------:R-:W-:Y:S01]  /*105c0*/  FADD.FTZ R200, R2, R0 ;  /* 0x0000000002c87221 */ /* 0x000fe20000010000 */
[----:B------:R-:W-:-:S04]  /*105d0*/  IADD3 R0, R104, -0x2, RZ ;  /* 0xfffffffe68007810 */ /* 0x000fc80007ffe0ff */
[----:B------:R-:W-:Y:S01]  /*105e0*/  ISETP.GE.AND P0, PT, R0, R217, PT ;  /* 0x000000d90000720c */ /* 0x000fe20003f06270 */
[C---:B----4-:R-:W-:Y:S08]  /*105f0*/  HMMA.16816.F32.BF16 R24, R12.reuse, R20, RZ ;  /* 0x000000140c18723c */ /* 0x050ff000000418ff */
[----:B------:R-:W-:Y:S01]  /*10600*/  HMMA.16816.F32.BF16 R12, R12, R22, RZ ;  /* 0x000000160c0c723c */ /* 0x000fe200000418ff */
[----:B------:R-:W1:Y:S11]  /*10610*/  LDSM.16.MT88.4 R20, [R172+0x4800] ;  /* 0x00480000ac14783b */ /* 0x000e760000004200 */
[----:B------:R-:W-:Y:S04]  /*10620*/  @!UPT UIADD3 URZ, URZ, URZ, URZ ;  /* 0x0000003f3f3ff290 */ /* 0x000fe8000fffe03f */
[C---:B-1----:R-:W-:Y:S08]  /*10630*/  HMMA.16816.F32.BF16 R24, R8.reuse, R20, R24 ;  /* 0x000000140818723c */ /* 0x042ff00000041818 */
[----:B------:R-:W-:Y:S01]  /*10640*/  HMMA.16816.F32.BF16 R12, R8, R22, R12 ;  /* 0x00000016080c723c */ /* 0x000fe2000004180c */
        /* <DEDUP_REMOVED lines=13> */
[----:B------:R-:W2:Y:S03]  /*10720*/  LDSM.16.MT88.4 R132, [R169+0x1800] ;  /* 0x00180000a984783b */ /* 0x000ea60000004200 */
[C---:B-1----:R-:W-:Y:S08]  /*10730*/  HMMA.16816.F32.BF16 R44, R4.reuse, R8, R148 ;  /* 0x00000008042c723c */ /* 0x042ff00000041894 */
[----:B------:R-:W-:Y:S01]  /*10740*/  HMMA.16816.F32.BF16 R52, R4, R10, R52 ;  /* 0x0000000a0434723c */ /* 0x000fe20000041834 */
[----:B------:R-:W1:Y:S07]  /*10750*/  LDSM.16.MT88.4 R8, [R170+0x3000] ;  /* 0x00300000aa08783b */ /* 0x000e6e0000004200 */
[C---:B--2---:R-:W-:Y:S08]  /*10760*/  HMMA.16816.F32.BF16 R136, R96.reuse, R132, R136 ;  /* 0x000000846088723c */ /* 0x044ff00000041888 */
[----:B------:R-:W-:Y:S08]  /*10770*/  HMMA.16816.F32.BF16 R132, R96, R134, R20 ;  /* 0x000000866084723c */ /* 0x000ff00000041814 */
[C---:B-1----:R-:W-:Y:S08]  /*10780*/  HMMA.16816.F32.BF16 R56, R4.reuse, R8, R56 ;  /* 0x000000080438723c */ /* 0x042ff00000041838 */
[C---:B------:R-:W-:Y:S01]  /*10790*/  HMMA.16816.F32.BF16 R60, R4.reuse, R10, R60 ;  /* 0x0000000a043c723c */ /* 0x040fe2000004183c */
[----:B------:R-:W1:Y:S07]  /*107a0*/  LDSM.16.MT88.4 R8, [R173+0x3000] ;  /* 0x00300000ad08783b */ /* 0x000e6e0000004200 */
[C---:B-1----:R-:W-:Y:S01]  /*107b0*/  HMMA.16816.F32.BF16 R68, R4.reuse, R8, R124 ;  /* 0x000000080444723c */ /* 0x042fe2000004187c */
[----:B------:R-:W1:Y:S07]  /*107c0*/  LDSM.16.MT88.4 R124, [R170+0x1800] ;  /* 0x00180000aa7c783b */ /* 0x000e6e0000004200 */
[----:B------:R-:W-:Y:S01]  /*107d0*/  HMMA.16816.F32.BF16 R72, R4, R10, R108 ;  /* 0x0000000a0448723c */ /* 0x000fe2000004186c */
[----:B------:R-:W2:Y:S04]  /*107e0*/  LDSM.16.MT88.4 R8, [R172+0x3000] ;  /* 0x00300000ac08783b */ /* 0x000ea80000004200 */
[----:B------:R-:W3:Y:S03]  /*107f0*/  LDSM.16.MT88.4 R108, [R172+0x1800] ;  /* 0x00180000ac6c783b */ /* 0x000ee60000004200 */
[----:B-1----:R-:W-:Y:S08]  /*10800*/  HMMA.16816.F32.BF16 R128, R96, R124, R128 ;  /* 0x0000007c6080723c */ /* 0x002ff00000041880 */
[C---:B--2---:R-:W-:Y:S01]  /*10810*/  HMMA.16816.F32.BF16 R76, R4.reuse, R8, R116 ;  /* 0x00000008044c723c */ /* 0x044fe20000041874 */
[----:B------:R-:W1:Y:S07]  /*10820*/  LDSM.16.MT88.4 R116, [R173+0x1800] ;  /* 0x00180000ad74783b */ /* 0x000e6e0000004200 */
[----:B------:R-:W-:Y:S01]  /*10830*/  HMMA.16816.F32.BF16 R80, R4, R10, R64 ;  /* 0x0000000a0450723c */ /* 0x000fe20000041840 */
[----:B------:R-:W2:Y:S04]  /*10840*/  LDSM.16.MT88.4 R8, [R169+0x5000] ;  /* 0x00500000a908783b */ /* 0x000ea80000004200 */
[----:B------:R-:W-:Y:S03]  /*10850*/  LDSM.16.MT88.4 R64, [R172+0x3800] ;  /* 0x00380000ac40783b */ /* 0x000fe60000004200 */
[C---:B---3--:R-:W-:Y:S08]  /*10860*/  HMMA.16816.F32.BF16 R112, R96.reuse, R108, R112 ;  /* 0x0000006c6070723c */ /* 0x048ff00000041870 */
[C---:B------:R-:W-:Y:S08]  /*10870*/  HMMA.16816.F32.BF16 R108, R96.reuse, R110, R36 ;  /* 0x0000006e606c723c */ /* 0x040ff00000041824 */
[C---:B------:R-:W-:Y:S08]  /*10880*/  HMMA.16816.F32.BF16 R124, R96.reuse, R126, R28 ;  /* 0x0000007e607c723c */ /* 0x040ff0000004181c */
[----:B-1----:R-:W-:Y:S08]  /*10890*/  HMMA.16816.F32.BF16 R120, R96, R116, R120 ;  /* 0x000000746078723c */ /* 0x002ff00000041878 */
[C---:B--2---:R-:W-:Y:S08]  /*108a0*/  HMMA.16816.F32.BF16 R84, R4.reuse, R8, R84 ;  /* 0x000000080454723c */ /* 0x044ff00000041854 */
[----:B------:R-:W-:Y:S01]  /*108b0*/  HMMA.16816.F32.BF16 R88, R4, R10, R88 ;  /* 0x0000000a0458723c */ /* 0x000fe20000041858 */
[----:B------:R-:W1:Y:S07]  /*108c0*/  LDSM.16.MT88.4 R8, [R170+0x5000] ;  /* 0x00500000aa08783b */ /* 0x000e6e0000004200 */
        /* <DEDUP_REMOVED lines=9> */
[C---:B-1----:R-:W-:Y:S08]  /*10960*/  HMMA.16816.F32.BF16 R36, R96.reuse, R40, R44 ;  /* 0x000000286024723c */ /* 0x042ff0000004182c */
[C---:B--2---:R-:W-:Y:S01]  /*10970*/  HMMA.16816.F32.BF16 R44, R96.reuse, R48, R56 ;  /* 0x00000030602c723c */ /* 0x044fe20000041838 */
[----:B------:R-:W1:Y:S07]  /*10980*/  LDSM.16.MT88.4 R56, [R173+0x3800] ;  /* 0x00380000ad38783b */ /* 0x000e6e0000004200 */
[C---:B------:R-:W-:Y:S08]  /*10990*/  HMMA.16816.F32.BF16 R40, R96.reuse, R42, R52 ;  /* 0x0000002a6028723c */ /* 0x040ff00000041834 */
[C---:B------:R-:W-:Y:S08]  /*109a0*/  HMMA.16816.F32.BF16 R48, R96.reuse, R50, R60 ;  /* 0x000000326030723c */ /* 0x040ff0000004183c */
[C---:B------:R-:W-:Y:S08]  /*109b0*/  HMMA.16816.F32.BF16 R60, R96.reuse, R64, R76 ;  /* 0x00000040603c723c */ /* 0x040ff0000004184c */
[----:B------:R-:W-:Y:S01]  /*109c0*/  HMMA.16816.F32.BF16 R64, R96, R66, R80 ;  /* 0x000000426040723c */ /* 0x000fe20000041850 */
[----:B------:R-:W2:Y:S07]  /*109d0*/  LDSM.16.MT88.4 R80, [R170+0x5800] ;  /* 0x00580000aa50783b */ /* 0x000eae0000004200 */
[----:B---3--:R-:W-:Y:S08]  /*109e0*/  HMMA.16816.F32.BF16 R24, R4, R8, R24 ;  /* 0x000000080418723c */ /* 0x008ff00000041818 */
[C---:B-1----:R-:W-:Y:S08]  /*109f0*/  HMMA.16816.F32.BF16 R52, R96.reuse, R56, R68 ;  /* 0x000000386034723c */ /* 0x042ff00000041844 */
[----:B------:R-:W-:Y:S01]  /*10a00*/  HMMA.16816.F32.BF16 R56, R96, R58, R72 ;  /* 0x0000003a6038723c */ /* 0x000fe20000041848 */
[----:B------:R-:W1:Y:S07]  /*10a10*/  LDSM.16.MT88.4 R72, [R169+0x5800] ;  /* 0x00580000a948783b */ /* 0x000e6e0000004200 */
[----:B------:R-:W-:Y:S01]  /*10a20*/  HMMA.16816.F32.BF16 R12, R4, R10, R12 ;  /* 0x0000000a040c723c */ /* 0x000fe2000004180c */
[----:B------:R-:W3:Y:S07]  /*10a30*/  LDSM.16.MT88.4 R4, [R172+0x5800] ;  /* 0x00580000ac04783b */ /* 0x000eee0000004200 */
[C---:B--2---:R-:W-:Y:S08]  /*10a40*/  HMMA.16816.F32.BF16 R76, R96.reuse, R80, R92 ;  /* 0x00000050604c723c */ /* 0x044ff0000004185c */
[C---:B------:R-:W-:Y:S08]  /*10a50*/  HMMA.16816.F32.BF16 R80, R96.reuse, R82, R144 ;  /* 0x000000526050723c */ /* 0x040ff00000041890 */
[C---:B-1----:R-:W-:Y:S08]  /*10a60*/  HMMA.16816.F32.BF16 R68, R96.reuse, R72, R84 ;  /* 0x000000486044723c */ /* 0x042ff00000041854 */
[C---:B------:R-:W-:Y:S01]  /*10a70*/  HMMA.16816.F32.BF16 R72, R96.reuse, R74, R88 ;  /* 0x0000004a6048723c */ /* 0x040fe20000041858 */
[----:B------:R-:W1:Y:S07]  /*10a80*/  LDSM.16.MT88.4 R88, [R173+0x5800] ;  /* 0x00580000ad58783b */ /* 0x000e6e0000004200 */
[C---:B---3--:R-:W-:Y:S08]  /*10a90*/  HMMA.16816.F32.BF16 R92, R96.reuse, R4, R24 ;  /* 0x00000004605c723c */ /* 0x048ff00000041818 */
[C---:B-1----:R-:W-:Y:S08]  /*10aa0*/  HMMA.16816.F32.BF16 R84, R96.reuse, R88, R152 ;  /* 0x000000586054723c */ /* 0x042ff00000041898 */
[C---:B------:R-:W-:Y:S08]  /*10ab0*/  HMMA.16816.F32.BF16 R88, R96.reuse, R90, R148 ;  /* 0x0000005a6058723c */ /* 0x040ff00000041894 */
[----:B------:R-:W-:Y:S01]  /*10ac0*/  HMMA.16816.F32.BF16 R96, R96, R6, R12 ;  /* 0x000000066060723c */ /* 0x000fe2000004180c */
[----:B------:R-:W-:Y:S07]  /*10ad0*/  @!UPT UIADD3 URZ, URZ, URZ, URZ ;  /* 0x0000003f3f3ff290 */ /* 0x000fee000fffe03f */
[----:B------:R-:W-:Y:S11]  /*10ae0*/  @!P0 BRA `(.L_x_268) ;  /* 0x0000303000008947 */ /* 0x000ff60003800000 */
[----:B------:R-:W-:Y:S02]  /*10af0*/  MOV R194, R0 ;  /* 0x0000000000c27202 */ /* 0x000fe40000000f00 */
[----:B------:R-:W-:-:S02]  /*10b00*/  MOV R104, R16 ;  /* 0x0000001000687202 */ /* 0x000fc40000000f00 */
[----:B------:R-:W-:Y:S02]  /*10b10*/  MOV R103, R102 ;  /* 0x0000006600677202 */ /* 0x000fe40000000f00 */
.L_x_275:
[----:B------:R-:W-:Y:S04]  /*10b20*/  DEPBAR.LE SB0, 0x0 ;  /* 0x000080000000791a */ /* 0x000fe80000000000 */
[----:B------:R-:W-:Y:S01]  /*10b30*/  WARPSYNC 0xffffffff ;  /* 0xffffffff00007948 */ /* 0x000fe20003800000 */
[----:B------:R-:W-:Y:S01]  /*10b40*/  BAR.SYNC.DEFER_BLOCKING 0x0 ;  /* 0x0000000000007b1d */ /* 0x000fe20000010000 */
[----:B------:R-:W-:Y:S01]  /*10b50*/  SHF.R.S32.HI R0, RZ, 0x1f, R195 ;  /* 0x0000001fff007819 */ /* 0x000fe200000114c3 */
[----:B------:R-:W-:Y:S01]  /*10b60*/  IMAD.WIDE.U32 R2, R195, c[0x0][0x208], RZ ;  /* 0x00008200c3027a25 */ /* 0x000fe200078e00ff */
[----:B------:R-:W-:Y:S02]  /*10b70*/  ISETP.GE.AND P4, PT, R208, c[0x0][0x1d4], PT ;  /* 0x00007500d0007a0c */ /* 0x000fe40003f86270 */
[C---:B------:R-:W-:Y:S01]  /*10b80*/  ISETP.GE.AND P3, PT, R207.reuse, c[0x0][0x1d4], PT ;  /* 0x00007500cf007a0c */ /* 0x040fe20003f66270 */
[----:B------:R-:W-:Y:S01]  /*10b90*/  IMAD R0, R0, c[0x0][0x208], RZ ;  /* 0x0000820000007a24 */ /* 0x000fe200078e02ff */
[C---:B------:R-:W-:Y:S01]  /*10ba0*/  SHF.L.U64.HI R30, R208.reuse, 0x1, R223 ;  /* 0x00000001d01e7819 */ /* 0x040fe200000102df */
[----:B------:R-:W-:Y:S01]  /*10bb0*/  IMAD.SHL.U32 R23, R208, 0x2, RZ ;  /* 0x00000002d0177824 */ /* 0x000fe200078e00ff */
[----:B------:R-:W-:Y:S01]  /*10bc0*/  SHF.L.U64.HI R22, R207, 0x1, R224 ;  /* 0x00000001cf167819 */ /* 0x000fe200000102e0 */
[----:B------:R-:W-:Y:S01]  /*10bd0*/  IMAD R0, R195, c[0x0][0x20c], R0 ;  /* 0x00008300c3007a24 */ /* 0x000fe200078e0200 */
[C---:B------:R-:W-:Y:S01]  /*10be0*/  SHF.L.U64.HI R14, R210.reuse, 0x1, R211 ;  /* 0x00000001d20e7819 */ /* 0x040fe200000102d3 */
[----:B------:R-:W-:Y:S02]  /*10bf0*/  IMAD.SHL.U32 R15, R207, 0x2, RZ ;  /* 0x00000002cf0f7824 */ /* 0x000fe400078e00ff */
[----:B------:R-:W-:Y:S01]  /*10c00*/  IMAD.IADD R3, R3, 0x1, R0 ;  /* 0x0000000103037824 */ /* 0x000fe200078e0200 */
[----:B------:R-:W-:Y:S01]  /*10c10*/  SHF.R.S32.HI R0, RZ, 0x1f, R192 ;  /* 0x0000001fff007819 */ /* 0x000fe200000114c0 */
[----:B------:R-:W-:Y:S02]  /*10c20*/  IMAD.SHL.U32 R13, R210, 0x2, RZ ;  /* 0x00000002d20d7824 */ /* 0x000fe400078e00ff */
[----:B------:R-:W-:Y:S04]  /*10c30*/  IMAD.WIDE.U32 R2, R192, c[0x0][0x218], R2 ;  /* 0x00008600c0027a25 */ /* 0x000fe800078e0002 */
[----:B------:R-:W-:Y:S01]  /*10c40*/  IMAD R4, R0, c[0x0][0x218], RZ ;  /* 0x0000860000047a24 */ /* 0x000fe200078e02ff */
[----:B------:R-:W-:Y:S01]  /*10c50*/  IADD3 R0, P0, R226, R2, RZ ;  /* 0x00000002e2007210 */ /* 0x000fe20007f1e0ff */
[----:B------:R1:W2:Y:S02]  /*10c60*/  LDSM.16.M88.4 R32, [R175] ;  /* 0x00000000af20783b */ /* 0x0002a40000000200 */
[----:B------:R-:W-:Y:S02]  /*10c70*/  IMAD R4, R192, c[0x0][0x21c], R4 ;  /* 0x00008700c0047a24 */ /* 0x000fe400078e0204 */
[----:B------:R1:W3:Y:S03]  /*10c80*/  LDSM.16.M88.4 R8, [R168] ;  /* 0x00000000a808783b */ /* 0x0002e60000000200 */
[----:B------:R-:W-:Y:S01]  /*10c90*/  IADD3.X R2, R225, R3, R4, P0, !PT ;  /* 0x00000003e1027210 */ /* 0x000fe200007fe404 */
[----:B------:R1:W4:Y:S01]  /*10ca0*/  LDSM.16.M88.4 R16, [R168+0x800] ;  /* 0x00080000a810783b */ /* 0x0003220000000200 */
[C---:B------:R-:W-:Y:S03]  /*10cb0*/  LEA R5, P0, R0.reuse, c[0x0][0x1f8], 0x1 ;  /* 0x00007e0000057a11 */ /* 0x040fe600078008ff */
[----:B------:R1:W1:Y:S01]  /*10cc0*/  LDSM.16.M88.4 R24, [R168+0x1000] ;  /* 0x00100000a818783b */ /* 0x0002620000000200 */
[----:B------:R-:W-:Y:S03]  /*10cd0*/  LEA.HI.X R4, R0, c[0x0][0x1fc], R2, 0x1, P0 ;  /* 0x00007f0000047a11 */ /* 0x000fe600000f0c02 */
[----:B------:R1:W1:Y:S04]  /*10ce0*/  LDSM.16.M88.4 R144, [R168+0x1800] ;  /* 0x00180000a890783b */ /* 0x0002680000000200 */
[----:B------:R1:W1:Y:S04]  /*10cf0*/  LDSM.16.M88.4 R148, [R176] ;  /* 0x00000000b094783b */ /* 0x0002680000000200 */
[----:B------:R1:W1:Y:S04]  /*10d00*/  LDSM.16.M88.4 R152, [R179] ;  /* 0x00000000b398783b */ /* 0x0002680000000200 */
[----:B------:R1:W1:Y:S04]  /*10d10*/  LDSM.16.M88.4 R156, [R190] ;  /* 0x00000000be9c783b */ /* 0x0002680000000200 */
[----:B------:R1:W1:Y:S04]  /*10d20*/  LDSM.16.M88.4 R160, [R189] ;  /* 0x00000000bda0783b */ /* 0x0002680000000200 */
[----:B------:R1:W1:Y:S01]  /*10d30*/  LDSM.16.M88.4 R164, [R188] ;  /* 0x00000000bca4783b */ /* 0x0002620000000200 */
[----:B------:R-:W-:-:S05]  /*10d40*/  BRA.DIV ~URZ, `(.L_x_269) ;  /* 0x000084d27f007947 */ /* 0x000fca000b800000 */
[----:B------:R4:W3:Y:S02]  /*10d50*/  SHFL.IDX PT, R0, R4, RZ, 0x181f ;  /* 0x00181fff04007589 */ /* 0x0008e400000e0000 */
.L_x_349:
[----:B------:R-:W5:Y:S01]  /*10d60*/  SHFL.IDX PT, R3, R5, RZ, 0x181f ;  /* 0x00181fff05037589 */ /* 0x000f6200000e0000 */
[----:B------:R-:W-:Y:S01]  /*10d70*/  LOP3.LUT P1, RZ, R212, 0x10, RZ, 0xc0, !PT ;  /* 0x00000010d4ff7812 */ /* 0x000fe2000782c0ff */
[----:B------:R-:W-:Y:S03]  /*10d80*/  BSSY B0, `(.L_x_270) ;  /* 0x000013e000007945 */ /* 0x000fe60003800000 */
[----:B------:R-:W-:Y:S03]  /*10d90*/  SEL R102, RZ, 0x10, P1 ;  /* 0x00000010ff667807 */ /* 0x000fe60000800000 */
[----:B------:R4:W-:Y:S08]  /*10da0*/  SHFL.IDX PT, R12, R4, 0x1, 0x181f ;  /* 0x00381f00040c7f89 */ /* 0x0009f000000e0000 */
[----:B------:R3:W2:Y:S01]  /*10db0*/  SHFL.IDX PT, R2, R5, 0x1, 0x181f ;  /* 0x00381f0005027f89 */ /* 0x0006a200000e0000 */
[C---:B-----5:R-:W-:Y:S04]  /*10dc0*/  IADD3 R6, P0, R3.reuse, R13, RZ ;  /* 0x0000000d03067210 */ /* 0x060fe80007f1e0ff */
[C---:B---3--:R-:W-:Y:S02]  /*10dd0*/  IADD3.X R7, R0.reuse, R14, RZ, P0, !PT ;  /* 0x0000000e00077210 */ /* 0x048fe400007fe4ff */
[----:B----4-:R-:W-:Y:S03]  /*10de0*/  IADD3 R4, P0, R3, R15, RZ ;  /* 0x0000000f03047210 */ /* 0x010fe60007f1e0ff */
[----:B------:R3:W-:Y:S01]  /*10df0*/  LDGSTS.E.BYPASS.LTC128B.128 [R191+0x100], [R6.64], !P1 ;  /* 0x0010000006bf7fae */ /* 0x0007e2000c901d4a */
[----:B------:R-:W-:Y:S07]  /*10e00*/  IADD3.X R5, R0, R22, RZ, P0, !PT ;  /* 0x0000001600057210 */ /* 0x000fee00007fe4ff */
[----:B------:R4:W-:Y:S02]  /*10e10*/  LDGSTS.E.BYPASS.LTC128B.128 [R191+0x2100], [R4.64], !P3 ;  /* 0x0210000004bf7fae */ /* 0x0009e4000d901d4a */
[----:B----4-:R-:W-:Y:S02]  /*10e20*/  IADD3 R5, -R102, 0x10, RZ ;  /* 0x0000001066057810 */ /* 0x010fe40007ffe1ff */
[----:B------:R-:W-:Y:S02]  /*10e30*/  SEL R4, RZ, 0x10, P3 ;  /* 0x00000010ff047807 */ /* 0x000fe40001800000 */
[----:B------:R-:W-:Y:S02]  /*10e40*/  LOP3.LUT R5, R5, 0xf, RZ, 0xc0, !PT ;  /* 0x0000000f05057812 */ /* 0x000fe400078ec0ff */
[C---:B------:R-:W-:Y:S02]  /*10e50*/  ISETP.NE.U32.AND P5, PT, R4.reuse, RZ, PT ;  /* 0x000000ff0400720c */ /* 0x040fe40003fa5070 */
[----:B--2---:R-:W-:Y:S02]  /*10e60*/  IADD3 R20, P1, P0, R5, R2, R13 ;  /* 0x0000000205147210 */ /* 0x004fe4000783e00d */
[----:B------:R-:W-:Y:S02]  /*10e70*/  IADD3 R4, -R4, 0x10, RZ ;  /* 0x0000001004047810 */ /* 0x000fe40007ffe1ff */
[----:B------:R-:W-:Y:S02]  /*10e80*/  IADD3.X R21, RZ, R12, R14, P1, P0 ;  /* 0x0000000cff157210 */ /* 0x000fe40000fe040e */
[----:B------:R-:W-:Y:S02]  /*10e90*/  IADD3 R14, P2, R3, R23, RZ ;  /* 0x00000017030e7210 */ /* 0x000fe40007f5e0ff */
[----:B------:R-:W-:Y:S02]  /*10ea0*/  LOP3.LUT R4, R4, 0xf, RZ, 0xc0, !PT ;  /* 0x0000000f04047812 */ /* 0x000fe400078ec0ff */
[----:B------:R-:W-:Y:S02]  /*10eb0*/  SEL R13, RZ, 0x10, P4 ;  /* 0x00000010ff0d7807 */ /* 0x000fe40002000000 */
[----:B------:R-:W-:Y:S02]  /*10ec0*/  IADD3 R28, P1, P0, R4, R2, R15 ;  /* 0x00000002041c7210 */ /* 0x000fe4000783e00f */
[----:B------:R-:W-:Y:S02]  /*10ed0*/  IADD3.X R15, R0, R30, RZ, P2, !PT ;  /* 0x0000001e000f7210 */ /* 0x000fe400017fe4ff */
[C---:B------:R-:W-:Y:S02]  /*10ee0*/  IADD3 R4, -R13.reuse, 0x10, RZ ;  /* 0x000000100d047810 */ /* 0x040fe40007ffe1ff */
[----:B------:R-:W-:Y:S01]  /*10ef0*/  ISETP.NE.U32.AND P2, PT, R102, RZ, PT ;  /* 0x000000ff6600720c */ /* 0x000fe20003f45070 */
[----:B------:R2:W-:Y:S01]  /*10f00*/  LDGSTS.E.BYPASS.LTC128B.128 [R191+0x4100], [R14.64], !P4 ;  /* 0x041000000ebf7fae */ /* 0x0005e2000e101d4a */
[----:B------:R-:W-:Y:S02]  /*10f10*/  LOP3.LUT R4, R4, 0xf, RZ, 0xc0, !PT ;  /* 0x0000000f04047812 */ /* 0x000fe400078ec0ff */
[----:B------:R-:W-:Y:S02]  /*10f20*/  IADD3.X R29, RZ, R12, R22, P1, P0 ;  /* 0x0000000cff1d7210 */ /* 0x000fe40000fe0416 */
[----:B------:R-:W-:Y:S02]  /*10f30*/  IADD3 R2, P1, P0, R4, R2, R23 ;  /* 0x0000000204027210 */ /* 0x000fe4000783e017 */
[C---:B---3--:R-:W-:Y:S03]  /*10f40*/  HMMA.16816.F32.BF16 R4, R32.reuse, R8, RZ ;  /* 0x000000082004723c */ /* 0x048fe600000418ff */
[----:B------:R-:W-:Y:S02]  /*10f50*/  IADD3.X R3, RZ, R12, R30, P1, P0 ;  /* 0x0000000cff037210 */ /* 0x000fe40000fe041e */
[----:B------:R3:W-:Y:S01]  /*10f60*/  LDGSTS.E.BYPASS.LTC128B.128.ZFILL [R191+0x1100], [R20.64], P2 ;  /* 0x0110000014bf7fae */ /* 0x0007e20009141d4a */
[----:B------:R-:W-:Y:S02]  /*10f70*/  ISETP.NE.U32.AND P0, PT, R13, RZ, PT ;  /* 0x000000ff0d00720c */ /* 0x000fe40003f05070 */
[C---:B------:R-:W-:Y:S05]  /*10f80*/  HMMA.16816.F32.BF16 R8, R32.reuse, R10, RZ ;  /* 0x0000000a2008723c */ /* 0x040fea00000418ff */
[----:B------:R4:W-:Y:S03]  /*10f90*/  LDGSTS.E.BYPASS.LTC128B.128.ZFILL [R191+0x3100], [R28.64], P5 ;  /* 0x031000001cbf7fae */ /* 0x0009e6000a941d4a */
[C---:B--2---:R-:W-:Y:S05]  /*10fa0*/  HMMA.16816.F32.BF16 R12, R32.reuse, R16, RZ ;  /* 0x00000010200c723c */ /* 0x044fea00000418ff */
[----:B------:R2:W-:Y:S01]  /*10fb0*/  LDGSTS.E.BYPASS.LTC128B.128.ZFILL [R191+0x5100], [R2.64], P0 ;  /* 0x0510000002bf7fae */ /* 0x0005e20008141d4a */
[----:B------:R-:W-:Y:S02]  /*10fc0*/  ISETP.GT.AND P0, PT, R194, R217, PT ;  /* 0x000000d9c200720c */ /* 0x000fe40003f04270 */
[C---:B------:R-:W-:Y:S05]  /*10fd0*/  HMMA.16816.F32.BF16 R16, R32.reuse, R18, RZ ;  /* 0x000000122010723c */ /* 0x040fea00000418ff */
[----:B------:R-:W0:Y:S03]  /*10fe0*/  LDGDEPBAR ;  /* 0x00000000000079af */ /* 0x000e260000000000 */
[C---:B-1-3--:R-:W-:Y:S08]  /*10ff0*/  HMMA.16816.F32.BF16 R20, R32.reuse, R24, RZ ;  /* 0x000000182014723c */ /* 0x04aff000000418ff */
[C---:B------:R-:W-:Y:S08]  /*11000*/  HMMA.16816.F32.BF16 R24, R32.reuse, R26, RZ ;  /* 0x0000001a2018723c */ /* 0x040ff000000418ff */
[C---:B----4-:R-:W-:Y:S08]  /*11010*/  HMMA.16816.F32.BF16 R28, R32.reuse, R144, RZ ;  /* 0x00000090201c723c */ /* 0x050ff000000418ff */
[----:B------:R-:W-:Y:S01]  /*11020*/  HMMA.16816.F32.BF16 R32, R32, R146, RZ ;  /* 0x000000922020723c */ /* 0x000fe200000418ff */
[----:B------:R-:W-:Y:S07]  /*11030*/  LDSM.16.M88.4 R144, [R178] ;  /* 0x00000000b290783b */ /* 0x000fee0000000200 */
[C---:B------:R-:W-:Y:S08]  /*11040*/  HMMA.16816.F32.BF16 R4, R148.reuse, R152, R4 ;  /* 0x000000989404723c */ /* 0x040ff00000041804 */
[C---:B------:R-:W-:Y:S01]  /*11050*/  HMMA.16816.F32.BF16 R8, R148.reuse, R154, R8 ;  /* 0x0000009a9408723c */ /* 0x040fe20000041808 */
[----:B------:R-:W1:Y:S07]  /*11060*/  LDSM.16.M88.4 R152, [R174] ;  /* 0x00000000ae98783b */ /* 0x000e6e0000000200 */
[C---:B------:R-:W-:Y:S08]  /*11070*/  HMMA.16816.F32.BF16 R12, R148.reuse, R156, R12 ;  /* 0x0000009c940c723c */ /* 0x040ff0000004180c */
[C---:B------:R-:W-:Y:S01]  /*11080*/  HMMA.16816.F32.BF16 R16, R148.reuse, R158, R16 ;  /* 0x0000009e9410723c */ /* 0x040fe20000041810 */
[----:B------:R-:W3:Y:S07]  /*11090*/  LDSM.16.M88.4 R156, [R174+0x800] ;  /* 0x00080000ae9c783b */ /* 0x000eee0000000200 */
[C---:B------:R-:W-:Y:S08]  /*110a0*/  HMMA.16816.F32.BF16 R20, R148.reuse, R160, R20 ;  /* 0x000000a09414723c */ /* 0x040ff00000041814 */
[C---:B------:R-:W-:Y:S01]  /*110b0*/  HMMA.16816.F32.BF16 R24, R148.reuse, R162, R24 ;  /* 0x000000a29418723c */ /* 0x040fe20000041818 */
[----:B------:R-:W-:Y:S07]  /*110c0*/  LDSM.16.M88.4 R160, [R174+0x1800] ;  /* 0x00180000aea0783b */ /* 0x000fee0000000200 */
[C---:B------:R-:W-:Y:S08]  /*110d0*/  HMMA.16816.F32.BF16 R28, R148.reuse, R164, R28 ;  /* 0x000000a4941c723c */ /* 0x040ff0000004181c */
[----:B------:R-:W-:Y:S01]  /*110e0*/  HMMA.16816.F32.BF16 R32, R148, R166, R32 ;  /* 0x000000a69420723c */ /* 0x000fe20000041820 */
[----:B------:R-:W4:Y:S07]  /*110f0*/  LDSM.16.M88.4 R148, [R174+0x1000] ;  /* 0x00100000ae94783b */ /* 0x000f2e0000000200 */
[C---:B-1----:R-:W-:Y:S08]  /*11100*/  HMMA.16816.F32.BF16 R4, R144.reuse, R152, R4 ;  /* 0x000000989004723c */ /* 0x042ff00000041804 */
[C---:B------:R-:W-:Y:S01]  /*11110*/  HMMA.16816.F32.BF16 R8, R144.reuse, R154, R8 ;  /* 0x0000009a9008723c */ /* 0x040fe20000041808 */
[----:B------:R-:W-:Y:S07]  /*11120*/  LDSM.16.M88.4 R152, [R171] ;  /* 0x00000000ab98783b */ /* 0x000fee0000000200 */
[C---:B---3--:R-:W-:Y:S08]  /*11130*/  HMMA.16816.F32.BF16 R12, R144.reuse, R156, R12 ;  /* 0x0000009c900c723c */ /* 0x048ff0000004180c */
[C---:B------:R-:W-:Y:S01]  /*11140*/  HMMA.16816.F32.BF16 R16, R144.reuse, R158, R16 ;  /* 0x0000009e9010723c */ /* 0x040fe20000041810 */
[----:B------:R-:W-:Y:S07]  /*11150*/  LDSM.16.M88.4 R156, [R171+0x800] ;  /* 0x00080000ab9c783b */ /* 0x000fee0000000200 */
[C---:B----4-:R-:W-:Y:S08]  /*11160*/  HMMA.16816.F32.BF16 R20, R144.reuse, R148, R20 ;  /* 0x000000949014723c */ /* 0x050ff00000041814 */
[C---:B------:R-:W-:Y:S01]  /*11170*/  HMMA.16816.F32.BF16 R24, R144.reuse, R150, R24 ;  /* 0x000000969018723c */ /* 0x040fe20000041818 */
[----:B------:R-:W1:Y:S07]  /*11180*/  LDSM.16.M88.4 R148, [R177] ;  /* 0x00000000b194783b */ /* 0x000e6e0000000200 */
[C---:B------:R-:W-:Y:S08]  /*11190*/  HMMA.16816.F32.BF16 R28, R144.reuse, R160, R28 ;  /* 0x000000a0901c723c */ /* 0x040ff0000004181c */
[----:B------:R-:W-:Y:S01]  /*111a0*/  HMMA.16816.F32.BF16 R32, R144, R162, R32 ;  /* 0x000000a29020723c */ /* 0x000fe20000041820 */
[----:B------:R-:W3:Y:S08]  /*111b0*/  LDSM.16.M88.4 R144, [R171+0x1000] ;  /* 0x00100000ab90783b */ /* 0x000ef00000000200 */
[----:B------:R-:W4:Y:S01]  /*111c0*/  LDSM.16.M88.4 R160, [R171+0x1800] ;  /* 0x00180000aba0783b */ /* 0x000f220000000200 */
[C---:B-1----:R-:W-:Y:S08]  /*111d0*/  HMMA.16816.F32.BF16 R4, R148.reuse, R152, R4 ;  /* 0x000000989404723c */ /* 0x042ff00000041804 */
[C---:B------:R-:W-:Y:S01]  /*111e0*/  HMMA.16816.F32.BF16 R8, R148.reuse, R154, R8 ;  /* 0x0000009a9408723c */ /* 0x040fe20000041808 */
[----:B------:R-:W-:Y:S07]  /*111f0*/  LDSM.16.M88.4 R152, [R168+0x2000] ;  /* 0x00200000a898783b */ /* 0x000fee0000000200 */
[C---:B------:R-:W-:Y:S08]  /*11200*/  HMMA.16816.F32.BF16 R12, R148.reuse, R156, R12 ;  /* 0x0000009c940c723c */ /* 0x040ff0000004180c */
[C---:B------:R-:W-:Y:S01]  /*11210*/  HMMA.16816.F32.BF16 R16, R148.reuse, R158, R16 ;  /* 0x0000009e9410723c */ /* 0x040fe20000041810 */
[----:B------:R-:W-:Y:S07]  /*11220*/  LDSM.16.M88.4 R156, [R168+0x2800] ;  /* 0x00280000a89c783b */ /* 0x000fee0000000200 */
[C---:B---3--:R-:W-:Y:S08]  /*11230*/  HMMA.16816.F32.BF16 R20, R148.reuse, R144, R20 ;  /* 0x000000909414723c */ /* 0x048ff00000041814 */
[C---:B------:R-:W-:Y:S01]  /*11240*/  HMMA.16816.F32.BF16 R24, R148.reuse, R146, R24 ;  /* 0x000000929418723c */ /* 0x040fe20000041818 */
[----:B------:R-:W1:Y:S07]  /*11250*/  LDSM.16.M88.4 R144, [R175+0x4000] ;  /* 0x00400000af90783b */ /* 0x000e6e0000000200 */
[C---:B----4-:R-:W-:Y:S08]  /*11260*/  HMMA.16816.F32.BF16 R28, R148.reuse, R160, R28 ;  /* 0x000000a0941c723c */ /* 0x050ff0000004181c */
[----:B------:R-:W-:Y:S01]  /*11270*/  HMMA.16816.F32.BF16 R32, R148, R162, R32 ;  /* 0x000000a29420723c */ /* 0x000fe20000041820 */
[----:B------:R-:W3:Y:S08]  /*11280*/  LDSM.16.M88.4 R148, [R168+0x3000] ;  /* 0x00300000a894783b */ /* 0x000ef00000000200 */
[----:B------:R-:W4:Y:S01]  /*11290*/  LDSM.16.M88.4 R160, [R168+0x3800] ;  /* 0x00380000a8a0783b */ /* 0x000f220000000200 */
[C---:B-1----:R-:W-:Y:S08]  /*112a0*/  HMMA.16816.F32.BF16 R4, R144.reuse, R152, R4 ;  /* 0x000000989004723c */ /* 0x042ff00000041804 */
[C---:B------:R-:W-:Y:S01]  /*112b0*/  HMMA.16816.F32.BF16 R8, R144.reuse, R154, R8 ;  /* 0x0000009a9008723c */ /* 0x040fe20000041808 */
[----:B------:R-:W-:Y:S07]  /*112c0*/  LDSM.16.M88.4 R152, [R187] ;  /* 0x00000000bb98783b */ /* 0x000fee0000000200 */
[C---:B------:R-:W-:Y:S08]  /*112d0*/  HMMA.16816.F32.BF16 R12, R144.reuse, R156, R12 ;  /* 0x0000009c900c723c */ /* 0x040ff0000004180c */
[C---:B------:R-:W-:Y:S01]  /*112e0*/  HMMA.16816.F32.BF16 R16, R144.reuse, R158, R16 ;  /* 0x0000009e9010723c */ /* 0x040fe20000041810 */
[----:B------:R-:W-:Y:S07]  /*112f0*/  LDSM.16.M88.4 R156, [R186] ;  /* 0x00000000ba9c783b */ /* 0x000fee0000000200 */
[C---:B---3--:R-:W-:Y:S08]  /*11300*/  HMMA.16816.F32.BF16 R20, R144.reuse, R148, R20 ;  /* 0x000000949014723c */ /* 0x048ff00000041814 */
[C---:B------:R-:W-:Y:S01]  /*11310*/  HMMA.16816.F32.BF16 R24, R144.reuse, R150, R24 ;  /* 0x000000969018723c */ /* 0x040fe20000041818 */
[----:B------:R-:W1:Y:S07]  /*11320*/  LDSM.16.M88.4 R148, [R176+0x4000] ;  /* 0x00400000b094783b */ /* 0x000e6e0000000200 */
[C---:B----4-:R-:W-:Y:S08]  /*11330*/  HMMA.16816.F32.BF16 R28, R144.reuse, R160, R28 ;  /* 0x000000a0901c723c */ /* 0x050ff0000004181c */
[----:B------:R-:W-:Y:S01]  /*11340*/  HMMA.16816.F32.BF16 R32, R144, R162, R32 ;  /* 0x000000a29020723c */ /* 0x000fe20000041820 */
[----:B------:R-:W3:Y:S08]  /*11350*/  LDSM.16.M88.4 R144, [R185] ;  /* 0x00000000b990783b */ /* 0x000ef00000000200 */
[----:B------:R-:W4:Y:S01]  /*11360*/  LDSM.16.M88.4 R160, [R184] ;  /* 0x00000000b8a0783b */ /* 0x000f220000000200 */
        /* <DEDUP_REMOVED lines=51> */
[----:B------:R-:W-:Y:S01]  /*116a0*/  LDSM.16.M88.4 R160, [R174+0x4000] ;  /* 0x00400000aea0783b */ /* 0x000fe20000000200 */
[C---:B-1----:R-:W-:Y:S08]  /*116b0*/  HMMA.16816.F32.BF16 R4, R148.reuse, R152, R4 ;  /* 0x000000989404723c */ /* 0x042ff00000041804 */
[C---:B------:R-:W-:Y:S01]  /*116c0*/  HMMA.16816.F32.BF16 R8, R148.reuse, R154, R8 ;  /* 0x0000009a9408723c */ /* 0x040fe20000041808 */
[----:B------:R-:W1:Y:S07]  /*116d0*/  LDSM.16.M88.4 R152, [R180] ;  /* 0x00000000b498783b */ /* 0x000e6e0000000200 */
[C---:B------:R-:W-:Y:S08]  /*116e0*/  HMMA.16816.F32.BF16 R12, R148.reuse, R156, R12 ;  /* 0x0000009c940c723c */ /* 0x040ff0000004180c */
[C---:B------:R-:W-:Y:S01]  /*116f0*/  HMMA.16816.F32.BF16 R16, R148.reuse, R158, R16 ;  /* 0x0000009e9410723c */ /* 0x040fe20000041810 */
[----:B------:R-:W4:Y:S07]  /*11700*/  LDSM.16.M88.4 R156, [R178+0x8000] ;  /* 0x00800000b29c783b */ /* 0x000f2e0000000200 */
[C---:B---3--:R-:W-:Y:S08]  /*11710*/  HMMA.16816.F32.BF16 R20, R148.reuse, R144, R20 ;  /* 0x000000909414723c */ /* 0x048ff00000041814 */
[C---:B------:R-:W-:Y:S01]  /*11720*/  HMMA.16816.F32.BF16 R24, R148.reuse, R146, R24 ;  /* 0x000000929418723c */ /* 0x040fe20000041818 */
[----:B------:R-:W3:Y:S07]  /*11730*/  LDSM.16.M88.4 R144, [R174+0x4800] ;  /* 0x00480000ae90783b */ /* 0x000eee0000000200 */
[C---:B-1----:R-:W-:Y:S08]  /*11740*/  HMMA.16816.F32.BF16 R28, R148.reuse, R152, R28 ;  /* 0x00000098941c723c */ /* 0x042ff0000004181c */
[----:B------:R-:W-:Y:S01]  /*11750*/  HMMA.16816.F32.BF16 R32, R148, R154, R32 ;  /* 0x0000009a9420723c */ /* 0x000fe20000041820 */
[----:B------:R-:W1:Y:S07]  /*11760*/  LDSM.16.M88.4 R148, [R174+0x5000] ;  /* 0x00500000ae94783b */ /* 0x000e6e0000000200 */
[C---:B----4-:R-:W-:Y:S01]  /*11770*/  HMMA.16816.F32.BF16 R4, R156.reuse, R160, R4 ;  /* 0x000000a09c04723c */ /* 0x050fe20000041804 */
[----:B------:R-:W4:Y:S07]  /*11780*/  LDSM.16.M88.4 R152, [R174+0x5800] ;  /* 0x00580000ae98783b */ /* 0x000f2e0000000200 */
[C---:B------:R-:W-:Y:S01]  /*11790*/  HMMA.16816.F32.BF16 R8, R156.reuse, R162, R8 ;  /* 0x000000a29c08723c */ /* 0x040fe20000041808 */
[----:B------:R-:W-:Y:S07]  /*117a0*/  LDSM.16.M88.4 R160, [R171+0x4000] ;  /* 0x00400000aba0783b */ /* 0x000fee0000000200 */
[C---:B---3--:R-:W-:Y:S08]  /*117b0*/  HMMA.16816.F32.BF16 R12, R156.reuse, R144, R12 ;  /* 0x000000909c0c723c */ /* 0x048ff0000004180c */
[C---:B------:R-:W-:Y:S01]  /*117c0*/  HMMA.16816.F32.BF16 R16, R156.reuse, R146, R16 ;  /* 0x000000929c10723c */ /* 0x040fe20000041810 */
[----:B------:R-:W3:Y:S07]  /*117d0*/  LDSM.16.M88.4 R144, [R177+0x8000] ;  /* 0x00800000b190783b */ /* 0x000eee0000000200 */
[C---:B-1----:R-:W-:Y:S08]  /*117e0*/  HMMA.16816.F32.BF16 R20, R156.reuse, R148, R20 ;  /* 0x000000949c14723c */ /* 0x042ff00000041814 */
[C---:B------:R-:W-:Y:S01]  /*117f0*/  HMMA.16816.F32.BF16 R24, R156.reuse, R150, R24 ;  /* 0x000000969c18723c */ /* 0x040fe20000041818 */
[----:B------:R-:W1:Y:S07]  /*11800*/  LDSM.16.M88.4 R148, [R171+0x4800] ;  /* 0x00480000ab94783b */ /* 0x000e6e0000000200 */
[C---:B----4-:R-:W-:Y:S08]  /*11810*/  HMMA.16816.F32.BF16 R28, R156.reuse, R152, R28 ;  /* 0x000000989c1c723c */ /* 0x050ff0000004181c */
[----:B------:R-:W-:Y:S08]  /*11820*/  HMMA.16816.F32.BF16 R32, R156, R154, R32 ;  /* 0x0000009a9c20723c */ /* 0x000ff00000041820 */
[C---:B---3--:R-:W-:Y:S08]  /*11830*/  HMMA.16816.F32.BF16 R4, R144.reuse, R160, R4 ;  /* 0x000000a09004723c */ /* 0x048ff00000041804 */
[C---:B------:R-:W-:Y:S08]  /*11840*/  HMMA.16816.F32.BF16 R8, R144.reuse, R162, R8 ;  /* 0x000000a29008723c */ /* 0x040ff00000041808 */
[C---:B-1----:R-:W-:Y:S08]  /*11850*/  HMMA.16816.F32.BF16 R12, R144.reuse, R148, R12 ;  /* 0x00000094900c723c */ /* 0x042ff0000004180c */
[----:B------:R-:W-:Y:S01]  /*11860*/  FMUL.FTZ R0, R4, c[0x0][0x320] ;  /* 0x0000c80004007a20 */ /* 0x000fe20000410000 */
[C---:B------:R-:W-:Y:S03]  /*11870*/  HMMA.16816.F32.BF16 R16, R144.reuse, R150, R16 ;  /* 0x000000969010723c */ /* 0x040fe60000041810 */
[----:B------:R1:W3:Y:S04]  /*11880*/  MUFU.TANH R161, R0 ;  /* 0x0000000000a17308 */ /* 0x0002e80000002400 */
[----:B------:R-:W-:Y:S02]  /*11890*/  FMUL.FTZ R10, R10, c[0x0][0x320] ;  /* 0x0000c8000a0a7a20 */ /* 0x000fe40000410000 */
[----:B--2---:R-:W-:Y:S04]  /*118a0*/  FMUL.FTZ R3, R11, c[0x0][0x320] ;  /* 0x0000c8000b037a20 */ /* 0x004fe80000410000 */
[----:B------:R-:W2:Y:S02]  /*118b0*/  MUFU.TANH R165, R10 ;  /* 0x0000000a00a57308 */ /* 0x000ea40000002400 */
[----:B------:R-:W-:Y:S08]  /*118c0*/  FMUL.FTZ R2, R12, c[0x0][0x320] ;  /* 0x0000c8000c027a20 */ /* 0x000ff00000410000 */
[----:B------:R-:W4:Y:S01]  /*118d0*/  MUFU.TANH R157, R2 ;  /* 0x00000002009d7308 */ /* 0x000f220000002400 */
[----:B-1----:R-:W-:Y:S09]  /*118e0*/  FMUL.FTZ R0, R5, c[0x0][0x320] ;  /* 0x0000c80005007a20 */ /* 0x002ff20000410000 */
[----:B------:R1:W1:Y:S10]  /*118f0*/  MUFU.TANH R164, R0 ;  /* 0x0000000000a47308 */ /* 0x0002740000002400 */
[----:B------:R5:W2:Y:S01]  /*11900*/  MUFU.TANH R163, R3 ;  /* 0x0000000300a37308 */ /* 0x000aa20000002400 */
[----:B-1----:R-:W-:Y:S09]  /*11910*/  FMUL.FTZ R0, R6, c[0x0][0x320] ;  /* 0x0000c80006007a20 */ /* 0x002ff20000410000 */
[----:B------:R1:W1:Y:S01]  /*11920*/  MUFU.TANH R166, R0 ;  /* 0x0000000000a67308 */ /* 0x0002620000002400 */
[----:B-----5:R-:W-:Y:S09]  /*11930*/  FMUL.FTZ R3, R19, c[0x0][0x320] ;  /* 0x0000c80013037a20 */ /* 0x020ff20000410000 */
[----:B------:R-:W2:Y:S01]  /*11940*/  MUFU.TANH R153, R3 ;  /* 0x0000000300997308 */ /* 0x000ea20000002400 */
[----:B-1----:R-:W-:Y:S02]  /*11950*/  FMUL.FTZ R0, R7, c[0x0][0x320] ;  /* 0x0000c80007007a20 */ /* 0x002fe40000410000 */
[----:B------:R-:W1:Y:S07]  /*11960*/  LDSM.16.M88.4 R4, [R171+0x5000] ;  /* 0x00500000ab04783b */ /* 0x000e6e0000000200 */
[----:B------:R5:W1:Y:S02]  /*11970*/  MUFU.TANH R167, R0 ;  /* 0x0000000000a77308 */ /* 0x000a640000002400 */
[----:B-----5:R-:W-:Y:S08]  /*11980*/  FMUL.FTZ R0, R8, c[0x0][0x320] ;  /* 0x0000c80008007a20 */ /* 0x020ff00000410000 */
[----:B------:R5:W2:Y:S01]  /*11990*/  MUFU.TANH R162, R0 ;  /* 0x0000000000a27308 */ /* 0x000aa20000002400 */
[C---:B-1----:R-:W-:Y:S07]  /*119a0*/  HMMA.16816.F32.BF16 R20, R144.reuse, R4, R20 ;  /* 0x000000049014723c */ /* 0x042fee0000041814 */
[----:B------:R-:W-:Y:S01]  /*119b0*/  FMUL.FTZ R4, R18, c[0x0][0x320] ;  /* 0x0000c80012047a20 */ /* 0x000fe20000410000 */
[C---:B------:R-:W-:Y:S03]  /*119c0*/  HMMA.16816.F32.BF16 R24, R144.reuse, R6, R24 ;  /* 0x000000069018723c */ /* 0x040fe60000041818 */
[----:B------:R-:W1:Y:S01]  /*119d0*/  MUFU.TANH R154, R4 ;  /* 0x00000004009a7308 */ /* 0x000e620000002400 */
[----:B-----5:R-:W-:Y:S02]  /*119e0*/  FMUL.FTZ R0, R9, c[0x0][0x320] ;  /* 0x0000c80009007a20 */ /* 0x020fe40000410000 */
[----:B------:R-:W5:Y:S02]  /*119f0*/  LDSM.16.M88.4 R8, [R171+0x5800] ;  /* 0x00580000ab08783b */ /* 0x000f640000000200 */
[----:B------:R-:W-:Y:S05]  /*11a00*/  DEPBAR.LE SB0, 0x0 ;  /* 0x000080000000791a */ /* 0x000fea0000000000 */
[----:B------:R1:W1:Y:S01]  /*11a10*/  MUFU.TANH R160, R0 ;  /* 0x0000000000a07308 */ /* 0x0002620000002400 */
[----:B------:R-:W-:Y:S02]  /*11a20*/  BAR.SYNC.DEFER_BLOCKING 0x0 ;  /* 0x0000000000007b1d */ /* 0x000fe40000010000 */
[----:B------:R-:W-:Y:S07]  /*11a30*/  FMUL.FTZ R2, R21, c[0x0][0x320] ;  /* 0x0000c80015027a20 */ /* 0x000fee0000410000 */
[----:B------:R-:W2:Y:S01]  /*11a40*/  MUFU.TANH R148, R2 ;  /* 0x0000000200947308 */ /* 0x000ea20000002400 */
[----:B-1----:R-:W-:Y:S09]  /*11a50*/  FMUL.FTZ R0, R13, c[0x0][0x320] ;  /* 0x0000c8000d007a20 */ /* 0x002ff20000410000 */
[----:B------:R1:W1:Y:S01]  /*11a60*/  MUFU.TANH R156, R0 ;  /* 0x00000000009c7308 */ /* 0x0002620000002400 */
[C---:B-----5:R-:W-:Y:S08]  /*11a70*/  HMMA.16816.F32.BF16 R28, R144.reuse, R8, R28 ;  /* 0x00000008901c723c */ /* 0x060ff0000004181c */
[----:B------:R-:W-:Y:S04]  /*11a80*/  HMMA.16816.F32.BF16 R32, R144, R10, R32 ;  /* 0x0000000a9020723c */ /* 0x000fe80000041820 */
[----:B-1----:R-:W-:Y:S04]  /*11a90*/  FMUL.FTZ R0, R14, c[0x0][0x320] ;  /* 0x0000c8000e007a20 */ /* 0x002fe80000410000 */
        /* <DEDUP_REMOVED lines=39> */
[----:B------:R-:W-:Y:S01]  /*11d10*/  ISETP.GT.AND P0, PT, R213, 0x3f, PT ;  /* 0x0000003fd500780c */ /* 0x000fe20003f04270 */
[----:B------:R-:W-:Y:S01]  /*11d20*/  IMAD R2, R194, 0x40, R234 ;  /* 0x00000040c2027824 */ /* 0x000fe200078e02ea */
[----:B------:R-:W-:Y:S01]  /*11d30*/  SHF.L.U64.HI R14, R208, 0x1, R223 ;  /* 0x00000001d00e7819 */ /* 0x000fe200000102df */
[----:B------:R-:W-:Y:S01]  /*11d40*/  IMAD.MOV.U32 R192, RZ, RZ, RZ ;  /* 0x000000ffffc07224 */ /* 0x000fe200078e00ff */
[----:B------:R-:W-:Y:S01]  /*11d50*/  ISETP.NE.AND P1, PT, R0, c[0x0][0x2b8], PT ;  /* 0x0000ae0000007a0c */ /* 0x000fe20003f25270 */
[----:B------:R-:W-:Y:S01]  /*11d60*/  IMAD.SHL.U32 R12, R208, 0x2, RZ ;  /* 0x00000002d00c7824 */ /* 0x000fe200078e00ff */
[----:B------:R-:W-:Y:S01]  /*11d70*/  IADD3 R2, R2, -0x40, R213 ;  /* 0xffffffc002027810 */ /* 0x000fe20007ffe0d5 */
[C---:B------:R-:W-:Y:S01]  /*11d80*/  IMAD.SHL.U32 R11, R207.reuse, 0x2, RZ ;  /* 0x00000002cf0b7824 */ /* 0x040fe200078e00ff */
[----:B------:R-:W-:Y:S01]  /*11d90*/  SHF.L.U64.HI R13, R207, 0x1, R224 ;  /* 0x00000001cf0d7819 */ /* 0x000fe200000102e0 */
[C---:B------:R-:W-:Y:S01]  /*11da0*/  IMAD.SHL.U32 R9, R210.reuse, 0x2, RZ ;  /* 0x00000002d2097824 */ /* 0x040fe200078e00ff */
[----:B------:R-:W-:Y:S01]  /*11db0*/  SHF.L.U64.HI R10, R210, 0x1, R211 ;  /* 0x00000001d20a7819 */ /* 0x000fe200000102d3 */
[----:B------:R-:W-:Y:S06]  /*11dc0*/  IMAD.MOV.U32 R0, RZ, RZ, R2 ;  /* 0x000000ffff007224 */ /* 0x000fec00078e0002 */
        /* <DEDUP_REMOVED lines=24> */
.L_x_350:
        /* <DEDUP_REMOVED lines=18> */
.L_x_351:
[C---:B---3--:R-:W-:Y:S02]  /*12070*/  IADD3 R2, -R102.reuse, 0x10, RZ ;  /* 0x0000001066027810 */ /* 0x048fe40007ffe1ff */
[----:B------:R-:W-:Y:S02]  /*12080*/  ISETP.NE.U32.AND P0, PT, R102, RZ, PT ;  /* 0x000000ff6600720c */ /* 0x000fe40003f05070 */
[----:B------:R-:W-:Y:S04]  /*12090*/  LOP3.LUT R2, R2, 0xf, RZ, 0xc0, !PT ;  /* 0x0000000f02027812 */ /* 0x000fe800078ec0ff */
[----:B--2---:R-:W-:Y:S04]  /*120a0*/  IADD3 R2, P2, P1, R2, R0, R9 ;  /* 0x0000000002027210 */ /* 0x004fe8000795e009 */
[----:B----4-:R-:W-:Y:S02]  /*120b0*/  IADD3.X R3, RZ, R4, R10, P2, P1 ;  /* 0x00000004ff037210 */ /* 0x010fe400017e240a */
[----:B------:R-:W-:Y:S03]  /*120c0*/  IADD3 R6, P1, R0, R11, RZ ;  /* 0x0000000b00067210 */ /* 0x000fe60007f3e0ff */
[----:B------:R-:W-:Y:S01]  /*120d0*/  @!PT LDS RZ, [RZ] ;  /* 0x00000000fffff984 */ /* 0x000fe20000000800 */
[----:B------:R-:W-:Y:S01]  /*120e0*/  @!PT LDS RZ, [RZ] ;  /* 0x00000000fffff984 */ /* 0x000fe20000000800 */
[----:B------:R-:W-:Y:S01]  /*120f0*/  @!PT LDS RZ, [RZ] ;  /* 0x00000000fffff984 */ /* 0x000fe20000000800 */
[----:B------:R2:W-:Y:S02]  /*12100*/  LDGSTS.E.BYPASS.LTC128B.128.ZFILL [R191+0x7100], [R2.64], P0 ;  /* 0x0710000002bf7fae */ /* 0x0005e40008141d4a */
[----:B------:R-:W-:Y:S05]  /*12110*/  IMAD.X R7, R4, 0x1, R13, P1 ;  /* 0x0000000104077824 */ /* 0x000fea00008e060d */
[----:B------:R3:W-:Y:S01]  /*12120*/  LDGSTS.E.BYPASS.LTC128B.128 [R191+0x9100], [R6.64], !P3 ;  /* 0x0910000006bf7fae */ /* 0x0007e2000d901d4a */
[----:B--2---:R-:W-:Y:S05]  /*12130*/  IADD3 R2, P0, R0, R12, RZ ;  /* 0x0000000c00027210 */ /* 0x004fea0007f1e0ff */
[----:B------:R-:W-:Y:S05]  /*12140*/  IMAD.X R3, R4, 0x1, R14, P0 ;  /* 0x0000000104037824 */ /* 0x000fea00000e060e */
[----:B------:R3:W-:Y:S03]  /*12150*/  LDGSTS.E.BYPASS.LTC128B.128 [R191+0xb100], [R2.64], !P4 ;  /* 0x0b10000002bf7fae */ /* 0x0007e6000e101d4a */
.L_x_271:
[----:B--234-:R-:W-:Y:S05]  /*12160*/  BSYNC B0 ;  /* 0x0000000000007941 */ /* 0x01cfea0003800000 */
.L_x_270:
        /* <DEDUP_REMOVED lines=34> */
[----:B------:R-:W1:Y:S02]  /*12390*/  SHFL.BFLY PT, R0, R4, 0x2, 0x1f ;  /* 0x0c401f0004007f89 */ /* 0x000e6400000e0000 */
[----:B-1----:R-:W-:Y:S05]  /*123a0*/  FMNMX.FTZ R0, R4, R0, !PT ;  /* 0x0000000004007209 */ /* 0x002fea0007810000 */
[----:B------:R-:W1:Y:S02]  /*123b0*/  SHFL.BFLY PT, R2, R0, 0x1, 0x1f ;  /* 0x0c201f0000027f89 */ /* 0x000e6400000e0000 */
[----:B-1----:R-:W-:Y:S02]  /*123c0*/  FMNMX.FTZ R102, R0, R2, !PT ;  /* 0x0000000200667209 */ /* 0x002fe40007810000 */
[----:B------:R-:W1:Y:S02]  /*123d0*/  SHFL.BFLY PT, R0, R5, 0x2, 0x1f ;  /* 0x0c401f0005007f89 */ /* 0x000e6400000e0000 */
[----:B-1----:R-:W-:Y:S05]  /*123e0*/  FMNMX.FTZ R4, R5, R0, !PT ;  /* 0x0000000005047209 */ /* 0x002fea0007810000 */
[----:B------:R1:W2:Y:S02]  /*123f0*/  SHFL.BFLY PT, R0, R4, 0x1, 0x1f ;  /* 0x0c201f0004007f89 */ /* 0x0002a400000e0000 */
.L_x_352:
[----:B--2---:R-:W-:Y:S01]  /*12400*/  FMNMX.FTZ R3, R0, R4, !PT ;  /* 0x0000000400037209 */ /* 0x004fe20007810000 */
[C---:B------:R-:W-:Y:S01]  /*12410*/  FADD.FTZ R0, -R102.reuse, R103 ;  /* 0x0000006766007221 */ /* 0x040fe20000010100 */
[----:B------:R-:W-:Y:S01]  /*12420*/  WARPSYNC 0xffffffff ;  /* 0xffffffff00007948 */ /* 0x000fe20003800000 */
[----:B-1----:R-:W-:Y:S01]  /*12430*/  FMUL.FTZ R4, R102, c[0x0][0x2d0] ;  /* 0x0000b40066047a20 */ /* 0x002fe20000410000 */
[----:B------:R-:W-:Y:S01]  /*12440*/  ISETP.GT.AND P0, PT, R194, R217, PT ;  /* 0x000000d9c200720c */ /* 0x000fe20003f04270 */
[----:B------:R-:W-:Y:S02]  /*12450*/  FMUL.FTZ R0, R0, c[0x0][0x2d0] ;  /* 0x0000b40000007a20 */ /* 0x000fe40000410000 */
[--C-:B------:R-:W-:Y:S02]  /*12460*/  FFMA.FTZ R7, R161, c[0x0][0x2d0], -R4.reuse ;  /* 0x0000b400a1077a23 */ /* 0x100fe40000010804 */
[--C-:B------:R-:W-:Y:S01]  /*12470*/  FFMA.FTZ R155, R155, c[0x0][0x2d0], -R4.reuse ;  /* 0x0000b4009b9b7a23 */ /* 0x100fe20000010804 */
        /* <DEDUP_REMOVED lines=16> */
[----:B------:R-:W-:Y:S03]  /*12580*/  FFMA.FTZ R156, R156, c[0x0][0x2d0], -R4 ;  /* 0x0000b4009c9c7a23 */ /* 0x000fe60000010804 */
[----:B------:R-:W-:Y:S10]  /*12590*/  MUFU.EX2 R4, R7 ;  /* 0x0000000700047308 */ /* 0x000ff40000000800 */
[----:B------:R-:W1:Y:S02]  /*125a0*/  MUFU.EX2 R6, R6 ;  /* 0x0000000600067308 */ /* 0x000e640000000800 */
[----:B-1----:R-:W-:Y:S01]  /*125b0*/  F2FP.BF16.PACK_AB R144, R6, R4 ;  /* 0x000000040690723e */ /* 0x002fe200000010ff */
[----:B------:R-:W-:Y:S01]  /*125c0*/  FFMA.FTZ R0, R2, R206, R4 ;  /* 0x000000ce02007223 */ /* 0x000fe20000010004 */
[----:B------:R-:W-:Y:S01]  /*125d0*/  F2FP.BF16.PACK_AB R146, R8, R9 ;  /* 0x000000090892723e */ /* 0x000fe200000010ff */
[C---:B------:R-:W-:Y:S02]  /*125e0*/  FMUL.FTZ R4, R3.reuse, c[0x0][0x2d0] ;  /* 0x0000b40003047a20 */ /* 0x040fe40000410000 */
[----:B------:R-:W-:Y:S02]  /*125f0*/  FADD.FTZ R7, R6, R0 ;  /* 0x0000000006077221 */ /* 0x000fe40000010000 */
[----:B------:R-:W-:Y:S02]  /*12600*/  FADD.FTZ R0, -R3, R104 ;  /* 0x0000006803007221 */ /* 0x000fe40000010100 */
[----:B------:R-:W-:Y:S02]  /*12610*/  FMUL.FTZ R32, R2, R108 ;  /* 0x0000006c02207220 */ /* 0x000fe40000410000 */
[----:B------:R-:W-:Y:S02]  /*12620*/  FMUL.FTZ R0, R0, c[0x0][0x2d0] ;  /* 0x0000b40000007a20 */ /* 0x000fe40000410000 */
[----:B------:R-:W-:Y:S02]  /*12630*/  FMUL.FTZ R33, R2, R109 ;  /* 0x0000006d02217220 */ /* 0x000fe40000410000 */
[--C-:B------:R-:W-:Y:S02]  /*12640*/  FFMA.FTZ R5, R166, c[0x0][0x2d0], -R4.reuse ;  /* 0x0000b400a6057a23 */ /* 0x100fe40000010804 */
[----:B------:R-:W1:Y:S01]  /*12650*/  MUFU.EX2 R0, R0 ;  /* 0x0000000000007308 */ /* 0x000e620000000800 */
[--C-:B------:R-:W-:Y:S02]  /*12660*/  FFMA.FTZ R6, R167, c[0x0][0x2d0], -R4.reuse ;  /* 0x0000b400a7067a23 */ /* 0x100fe40000010804 */
[--C-:B------:R-:W-:Y:S02]  /*12670*/  FFMA.FTZ R103, R165, c[0x0][0x2d0], -R4.reuse ;  /* 0x0000b400a5677a23 */ /* 0x100fe40000010804 */
[--C-:B------:R-:W-:Y:S02]  /*12680*/  FFMA.FTZ R104, R163, c[0x0][0x2d0], -R4.reuse ;  /* 0x0000b400a3687a23 */ /* 0x100fe40000010804 */
[--C-:B------:R-:W-:Y:S02]  /*12690*/  FFMA.FTZ R160, R25, c[0x0][0x2d0], -R4.reuse ;  /* 0x0000b40019a07a23 */ /* 0x100fe40000010804 */
[--C-:B------:R-:W-:Y:S01]  /*126a0*/  FFMA.FTZ R163, R21, c[0x0][0x2d0], -R4.reuse ;  /* 0x0000b40015a37a23 */ /* 0x100fe20000010804 */
[----:B------:R2:W-:Y:S01]  /*126b0*/  MUFU.EX2 R10, R5 ;  /* 0x00000005000a7308 */ /* 0x0005e20000000800 */
[--C-:B------:R-:W-:Y:S02]  /*126c0*/  FFMA.FTZ R151, R159, c[0x0][0x2d0], -R4.reuse ;  /* 0x0000b4009f977a23 */ /* 0x100fe40000010804 */
[--C-:B------:R-:W-:Y:S02]  /*126d0*/  FFMA.FTZ R159, R26, c[0x0][0x2d0], -R4.reuse ;  /* 0x0000b4001a9f7a23 */ /* 0x100fe40000010804 */
[--C-:B------:R-:W-:Y:S02]  /*126e0*/  FFMA.FTZ R148, R158, c[0x0][0x2d0], -R4.reuse ;  /* 0x0000b4009e947a23 */ /* 0x100fe40000010804 */
[--C-:B------:R-:W-:Y:S02]  /*126f0*/  FFMA.FTZ R154, R154, c[0x0][0x2d0], -R4.reuse ;  /* 0x0000b4009a9a7a23 */ /* 0x100fe40000010804 */
[--C-:B------:R-:W-:Y:S02]  /*12700*/  FFMA.FTZ R153, R153, c[0x0][0x2d0], -R4.reuse ;  /* 0x0000b40099997a23 */ /* 0x100fe40000010804 */
[--C-:B------:R-:W-:Y:S02]  /*12710*/  FFMA.FTZ R158, R150, c[0x0][0x2d0], -R4.reuse ;  /* 0x0000b400969e7a23 */ /* 0x100fe40000010804 */
[--C-:B------:R-:W-:Y:S02]  /*12720*/  FFMA.FTZ R150, R149, c[0x0][0x2d0], -R4.reuse ;  /* 0x0000b40095967a23 */ /* 0x100fe40000010804 */
[C---:B-1----:R-:W-:Y:S02]  /*12730*/  FMUL.FTZ R34, R0.reuse, R110 ;  /* 0x0000006e00227220 */ /* 0x042fe40000410000 */
[----:B------:R-:W-:Y:S02]  /*12740*/  FMUL.FTZ R35, R0, R111 ;  /* 0x0000006f00237220 */ /* 0x000fe40000410000 */
[----:B------:R-:W1:Y:S01]  /*12750*/  LDSM.16.MT88.4 R108, [R169] ;  /* 0x00000000a96c783b */ /* 0x000e620000004200 */
[--C-:B------:R-:W-:Y:S02]  /*12760*/  FFMA.FTZ R165, R20, c[0x0][0x2d0], -R4.reuse ;  /* 0x0000b40014a57a23 */ /* 0x100fe40000010804 */
[--C-:B------:R-:W-:Y:S02]  /*12770*/  FFMA.FTZ R166, R19, c[0x0][0x2d0], -R4.reuse ;  /* 0x0000b40013a67a23 */ /* 0x100fe40000010804 */
[----:B------:R-:W-:Y:S02]  /*12780*/  FFMA.FTZ R167, R18, c[0x0][0x2d0], -R4 ;  /* 0x0000b40012a77a23 */ /* 0x000fe40000010804 */
[----:B------:R-:W-:Y:S02]  /*12790*/  FADD.FTZ R4, R9, R7 ;  /* 0x0000000709047221 */ /* 0x000fe40000010000 */
[----:B------:R-:W3:Y:S01]  /*127a0*/  MUFU.EX2 R7, R6 ;  /* 0x0000000600077308 */ /* 0x000ee20000000800 */
[C---:B------:R-:W-:Y:S02]  /*127b0*/  FMUL.FTZ R18, R0.reuse, R126 ;  /* 0x0000007e00127220 */ /* 0x040fe40000410000 */
[----:B------:R-:W-:Y:S02]  /*127c0*/  FMUL.FTZ R19, R0, R127 ;  /* 0x0000007f00137220 */ /* 0x000fe40000410000 */
[----:B------:R-:W-:Y:S02]  /*127d0*/  FADD.FTZ R149, R8, R4 ;  /* 0x0000000408957221 */ /* 0x000fe40000010000 */
[C---:B------:R-:W-:Y:S02]  /*127e0*/  FMUL.FTZ R4, R2.reuse, R136 ;  /* 0x0000008802047220 */ /* 0x040fe40000410000 */
[C---:B--2---:R-:W-:Y:S01]  /*127f0*/  FMUL.FTZ R5, R2.reuse, R137 ;  /* 0x0000008902057220 */ /* 0x044fe20000410000 */
[----:B------:R-:W-:Y:S01]  /*12800*/  MUFU.EX2 R126, R103 ;  /* 0x00000067007e7308 */ /* 0x000fe20000000800 */
[C---:B------:R-:W-:Y:S02]  /*12810*/  FMUL.FTZ R17, R2.reuse, R125 ;  /* 0x0000007d02117220 */ /* 0x040fe40000410000 */
[C---:B------:R-:W-:Y:S02]  /*12820*/  FMUL.FTZ R8, R2.reuse, R132 ;  /* 0x0000008402087220 */ /* 0x040fe40000410000 */
[----:B------:R-:W-:Y:S02]  /*12830*/  FMUL.FTZ R9, R2, R133 ;  /* 0x0000008502097220 */ /* 0x000fe40000410000 */
[----:B------:R-:W-:Y:S02]  /*12840*/  FMUL.FTZ R11, R0, R135 ;  /* 0x00000087000b7220 */ /* 0x000fe40000410000 */
[C---:B------:R-:W-:Y:S01]  /*12850*/  FMUL.FTZ R12, R2.reuse, R128 ;  /* 0x00000080020c7220 */ /* 0x040fe20000410000 */
[----:B------:R-:W2:Y:S01]  /*12860*/  MUFU.EX2 R127, R104 ;  /* 0x00000068007f7308 */ /* 0x000ea20000000800 */
[----:B------:R-:W-:Y:S02]  /*12870*/  FMUL.FTZ R13, R2, R129 ;  /* 0x00000081020d7220 */ /* 0x000fe40000410000 */
[C---:B------:R-:W-:Y:S01]  /*12880*/  FMUL.FTZ R14, R0.reuse, R130 ;  /* 0x00000082000e7220 */ /* 0x040fe20000410000 */
[C---:B---3--:R-:W-:Y:S01]  /*12890*/  F2FP.BF16.PACK_AB R145, R7.reuse, R10 ;  /* 0x0000000a0791723e */ /* 0x048fe200000010ff */
[C---:B------:R-:W-:Y:S02]  /*128a0*/  FFMA.FTZ R6, R0.reuse, R200, R10 ;  /* 0x000000c800067223 */ /* 0x040fe4000001000a */
[C---:B------:R-:W-:Y:S02]  /*128b0*/  FMUL.FTZ R10, R0.reuse, R134 ;  /* 0x00000086000a7220 */ /* 0x040fe40000410000 */
[----:B------:R-:W-:Y:S01]  /*128c0*/  FADD.FTZ R125, R7, R6 ;  /* 0x00000006077d7221 */ /* 0x000fe20000010000 */
[----:B------:R-:W-:Y:S01]  /*128d0*/  LDSM.16.MT88.4 R132, [R169+0x1800] ;  /* 0x00180000a984783b */ /* 0x000fe20000004200 */
[C---:B------:R-:W-:Y:S01]  /*128e0*/  FMUL.FTZ R6, R0.reuse, R138 ;  /* 0x0000008a00067220 */ /* 0x040fe20000410000 */
[----:B------:R-:W-:Y:S01]  /*128f0*/  MUFU.EX2 R104, R152 ;  /* 0x0000009800687308 */ /* 0x000fe20000000800 */
[C---:B------:R-:W-:Y:S02]  /*12900*/  FMUL.FTZ R7, R0.reuse, R139 ;  /* 0x0000008b00077220 */ /* 0x040fe40000410000 */
[----:B------:R-:W-:Y:S02]  /*12910*/  FMUL.FTZ R15, R0, R131 ;  /* 0x00000083000f7220 */ /* 0x000fe40000410000 */
[C---:B------:R-:W-:Y:S02]  /*12920*/  FMUL.FTZ R16, R2.reuse, R124 ;  /* 0x0000007c02107220 */ /* 0x040fe40000410000 */
[----:B------:R-:W-:Y:S02]  /*12930*/  FMUL.FTZ R21, R2, R121 ;  /* 0x0000007902157220 */ /* 0x000fe40000410000 */
[C---:B------:R-:W-:Y:S01]  /*12940*/  FMUL.FTZ R22, R0.reuse, R122 ;  /* 0x0000007a00167220 */ /* 0x040fe20000410000 */
[----:B------:R-:W-:Y:S01]  /*12950*/  MUFU.EX2 R124, R196 ;  /* 0x000000c4007c7308 */ /* 0x000fe20000000800 */
[----:B------:R-:W-:Y:S01]  /*12960*/  FMUL.FTZ R23, R0, R123 ;  /* 0x0000007b00177220 */ /* 0x000fe20000410000 */
[----:B--2---:R-:W-:Y:S01]  /*12970*/  F2FP.BF16.PACK_AB R147, R127, R126 ;  /* 0x0000007e7f93723e */ /* 0x004fe200000010ff */
[----:B------:R-:W-:Y:S02]  /*12980*/  FMUL.FTZ R25, R2, R117 ;  /* 0x0000007502197220 */ /* 0x000fe40000410000 */
[C---:B------:R-:W-:Y:S02]  /*12990*/  FMUL.FTZ R26, R0.reuse, R118 ;  /* 0x00000076001a7220 */ /* 0x040fe40000410000 */
[----:B------:R-:W-:Y:S02]  /*129a0*/  FMUL.FTZ R27, R0, R119 ;  /* 0x00000077001b7220 */ /* 0x000fe40000410000 */
[C---:B-1----:R-:W-:Y:S01]  /*129b0*/  HMMA.16816.F32.BF16 R4, R144.reuse, R108, R4 ;  /* 0x0000006c9004723c */ /* 0x042fe20000041804 */
[----:B------:R-:W-:Y:S04]  /*129c0*/  MUFU.EX2 R152, R150 ;  /* 0x0000009600987308 */ /* 0x000fe80000000800 */
[C---:B------:R-:W-:Y:S02]  /*129d0*/  FMUL.FTZ R28, R2.reuse, R112 ;  /* 0x00000070021c7220 */ /* 0x040fe40000410000 */
[----:B------:R-:W-:Y:S01]  /*129e0*/  FMUL.FTZ R29, R2, R113 ;  /* 0x00000071021d7220 */ /* 0x000fe20000410000 */
[C---:B------:R-:W-:Y:S01]  /*129f0*/  HMMA.16816.F32.BF16 R8, R144.reuse, R110, R8 ;  /* 0x0000006e9008723c */ /* 0x040fe20000041808 */
[----:B------:R-:W1:Y:S02]  /*12a00*/  LDSM.16.MT88.4 R108, [R170] ;  /* 0x00000000aa6c783b */ /* 0x000e640000004200 */
[----:B------:R-:W-:Y:S01]  /*12a10*/  MUFU.EX2 R150, R160 ;  /* 0x000000a000967308 */ /* 0x000fe20000000800 */
[C---:B------:R-:W-:Y:S02]  /*12a20*/  FMUL.FTZ R30, R0.reuse, R114 ;  /* 0x00000072001e7220 */ /* 0x040fe40000410000 */
[----:B------:R-:W-:Y:S02]  /*12a30*/  FMUL.FTZ R31, R0, R115 ;  /* 0x00000073001f7220 */ /* 0x000fe40000410000 */
[C---:B------:R-:W-:Y:S01]  /*12a40*/  FMUL.FTZ R20, R2.reuse, R120 ;  /* 0x0000007802147220 */ /* 0x040fe20000410000 */
[----:B------:R-:W-:Y:S03]  /*12a50*/  LDSM.16.MT88.4 R112, [R169+0x800] ;  /* 0x00080000a970783b */ /* 0x000fe60000004200 */
        /* <DEDUP_REMOVED lines=15> */
[----:B------:R-:W-:Y:S02]  /*12b50*/  FMUL.FTZ R47, R0, R47 ;  /* 0x0000002f002f7220 */ /* 0x000fe40000410000 */
[C---:B------:R-:W-:Y:S02]  /*12b60*/  FMUL.FTZ R48, R2.reuse, R48 ;  /* 0x0000003002307220 */ /* 0x040fe40000410000 */
[----:B------:R-:W-:Y:S01]  /*12b70*/  FMUL.FTZ R49, R2, R49 ;  /* 0x0000003102317220 */ /* 0x000fe20000410000 */
[C---:B-1----:R-:W-:Y:S02]  /*12b80*/  HMMA.16816.F32.BF16 R12, R144.reuse, R108, R12 ;  /* 0x0000006c900c723c */ /* 0x042fe4000004180c */
[----:B------:R-:W-:Y:S01]  /*12b90*/  MUFU.EX2 R157, R151 ;  /* 0x00000097009d7308 */ /* 0x000fe20000000800 */
[C---:B------:R-:W-:Y:S02]  /*12ba0*/  FMUL.FTZ R50, R0.reuse, R50 ;  /* 0x0000003200327220 */ /* 0x040fe40000410000 */
[----:B------:R-:W-:Y:S02]  /*12bb0*/  FMUL.FTZ R51, R0, R51 ;  /* 0x0000003300337220 */ /* 0x000fe40000410000 */
[C---:B------:R-:W-:Y:S01]  /*12bc0*/  FMUL.FTZ R52, R2.reuse, R52 ;  /* 0x0000003402347220 */ /* 0x040fe20000410000 */
[C---:B------:R-:W-:Y:S01]  /*12bd0*/  HMMA.16816.F32.BF16 R16, R144.reuse, R110, R16 ;  /* 0x0000006e9010723c */ /* 0x040fe20000041810 */
[----:B------:R-:W1:Y:S03]  /*12be0*/  LDSM.16.MT88.4 R108, [R173] ;  /* 0x00000000ad6c783b */ /* 0x000e660000004200 */
[----:B------:R-:W-:Y:S01]  /*12bf0*/  FMUL.FTZ R53, R2, R53 ;  /* 0x0000003502357220 */ /* 0x000fe20000410000 */
[----:B------:R-:W-:Y:S01]  /*12c00*/  MUFU.EX2 R151, R159 ;  /* 0x0000009f00977308 */ /* 0x000fe20000000800 */
[C---:B------:R-:W-:Y:S02]  /*12c10*/  FMUL.FTZ R54, R0.reuse, R54 ;  /* 0x0000003600367220 */ /* 0x040fe40000410000 */
[----:B------:R-:W-:Y:S04]  /*12c20*/  FMUL.FTZ R55, R0, R55 ;  /* 0x0000003700377220 */ /* 0x000fe80000410000 */
[C---:B------:R-:W-:Y:S02]  /*12c30*/  FMUL.FTZ R56, R2.reuse, R56 ;  /* 0x0000003802387220 */ /* 0x040fe40000410000 */
[----:B------:R-:W-:Y:S01]  /*12c40*/  FMUL.FTZ R57, R2, R57 ;  /* 0x0000003902397220 */ /* 0x000fe20000410000 */
        /* <DEDUP_REMOVED lines=12> */
[----:B------:R-:W-:Y:S01]  /*12d10*/  MUFU.EX2 R153, R158 ;  /* 0x0000009e00997308 */ /* 0x000fe20000000800 */
        /* <DEDUP_REMOVED lines=8> */
[----:B------:R-:W1:Y:S03]  /*12da0*/  LDSM.16.MT88.4 R108, [R172] ;  /* 0x00000000ac6c783b */ /* 0x000e660000004200 */
[C---:B------:R-:W-:Y:S02]  /*12db0*/  FMUL.FTZ R74, R0.reuse, R74 ;  /* 0x0000004a004a7220 */ /* 0x040fe40000410000 */
[----:B------:R-:W-:Y:S02]  /*12dc0*/  FMUL.FTZ R75, R0, R75 ;  /* 0x0000004b004b7220 */ /* 0x000fe40000410000 */
[C---:B------:R-:W-:Y:S04]  /*12dd0*/  FMUL.FTZ R76, R2.reuse, R76 ;  /* 0x0000004c024c7220 */ /* 0x040fe80000410000 */
[----:B------:R-:W-:Y:S02]  /*12de0*/  FMUL.FTZ R77, R2, R77 ;  /* 0x0000004d024d7220 */ /* 0x000fe40000410000 */
[C---:B------:R-:W-:Y:S02]  /*12df0*/  FMUL.FTZ R78, R0.reuse, R78 ;  /* 0x0000004e004e7220 */ /* 0x040fe40000410000 */
        /* <DEDUP_REMOVED lines=12> */
[----:B------:R-:W-:Y:S01]  /*12ec0*/  FMUL.FTZ R91, R0, R91 ;  /* 0x0000005b005b7220 */ /* 0x000fe20000410000 */
[C---:B-1----:R-:W-:Y:S03]  /*12ed0*/  HMMA.16816.F32.BF16 R28, R144.reuse, R108, R28 ;  /* 0x0000006c901c723c */ /* 0x042fe6000004181c */
[C---:B------:R-:W-:Y:S02]  /*12ee0*/  FMUL.FTZ R92, R2.reuse, R92 ;  /* 0x0000005c025c7220 */ /* 0x040fe40000410000 */
[C---:B------:R-:W-:Y:S02]  /*12ef0*/  FMUL.FTZ R93, R2.reuse, R93 ;  /* 0x0000005d025d7220 */ /* 0x040fe40000410000 */
[C---:B------:R-:W-:Y:S01]  /*12f00*/  FMUL.FTZ R96, R2.reuse, R96 ;  /* 0x0000006002607220 */ /* 0x040fe20000410000 */
[C---:B------:R-:W-:Y:S01]  /*12f10*/  HMMA.16816.F32.BF16 R32, R144.reuse, R110, R32 ;  /* 0x0000006e9020723c */ /* 0x040fe20000041820 */
[----:B------:R-:W1:Y:S03]  /*12f20*/  LDSM.16.MT88.4 R108, [R169+0x2000] ;  /* 0x00200000a96c783b */ /* 0x000e660000004200 */
[----:B------:R-:W-:Y:S02]  /*12f30*/  FMUL.FTZ R97, R2, R97 ;  /* 0x0000006102617220 */ /* 0x000fe40000410000 */
[----:B------:R-:W3:Y:S01]  /*12f40*/  MUFU.EX2 R2, R156 ;  /* 0x0000009c00027308 */ /* 0x000ee20000000800 */
[C---:B------:R-:W-:Y:S02]  /*12f50*/  FMUL.FTZ R94, R0.reuse, R94 ;  /* 0x0000005e005e7220 */ /* 0x040fe40000410000 */
[C---:B------:R-:W-:Y:S03]  /*12f60*/  FMUL.FTZ R95, R0.reuse, R95 ;  /* 0x0000005f005f7220 */ /* 0x040fe60000410000 */
[C---:B------:R-:W-:Y:S02]  /*12f70*/  FMUL.FTZ R98, R0.reuse, R98 ;  /* 0x0000006200627220 */ /* 0x040fe40000410000 */
[----:B------:R-:W-:Y:S02]  /*12f80*/  FMUL.FTZ R99, R0, R99 ;  /* 0x0000006300637220 */ /* 0x000fe40000410000 */
[----:B--2---:R-:W-:Y:S01]  /*12f90*/  FADD.FTZ R0, R103, R149 ;  /* 0x0000009567007221 */ /* 0x004fe20000010000 */
[----:B------:R-:W2:Y:S10]  /*12fa0*/  MUFU.EX2 R156, R148 ;  /* 0x00000094009c7308 */ /* 0x000eb40000000800 */
[----:B------:R-:W-:Y:S01]  /*12fb0*/  MUFU.EX2 R149, R163 ;  /* 0x000000a300957308 */ /* 0x000fe20000000800 */
[----:B---3--:R-:W-:Y:S04]  /*12fc0*/  FADD.FTZ R0, R2, R0 ;  /* 0x0000000002007221 */ /* 0x008fe80000010000 */
[----:B------:R-:W-:Y:S05]  /*12fd0*/  FADD.FTZ R0, R116, R0 ;  /* 0x0000000074007221 */ /* 0x000fea0000010000 */
[----:B------:R-:W3:Y:S01]  /*12fe0*/  MUFU.EX2 R148, R165 ;  /* 0x000000a500947308 */ /* 0x000ee20000000800 */
[----:B------:R-:W-:Y:S01]  /*12ff0*/  FADD.FTZ R0, R104, R0 ;  /* 0x0000000068007221 */ /* 0x000fe20000010000 */
        /* <DEDUP_REMOVED lines=21> */
[C---:B-1----:R-:W-:Y:S07]  /*13150*/  HMMA.16816.F32.BF16 R92, R144.reuse, R108, R92 ;  /* 0x0000006c905c723c */ /* 0x042fee000004185c */
[----:B------:R-:W-:Y:S01]  /*13160*/  F2FP.BF16.PACK_AB R108, R2, R103 ;  /* 0x00000067026c723e */ /* 0x000fe200000010ff */
[----:B------:R-:W-:Y:S01]  /*13170*/  HMMA.16816.F32.BF16 R96, R144, R110, R96 ;  /* 0x0000006e9060723c */ /* 0x000fe20000041860 */
[----:B------:R-:W1:Y:S03]  /*13180*/  MUFU.EX2 R103, R193 ;  /* 0x000000c100677308 */ /* 0x000e660000000800 */
[----:B--2---:R-:W-:Y:S03]  /*13190*/  F2FP.BF16.PACK_AB R109, R156, R157 ;  /* 0x0000009d9c6d723e */ /* 0x004fe600000010ff */
[----:B------:R-:W-:Y:S02]  /*131a0*/  F2FP.BF16.PACK_AB R110, R104, R116 ;  /* 0x00000074686e723e */ /* 0x000fe400000010ff */
[----:B------:R-:W2:Y:S02]  /*131b0*/  LDSM.16.MT88.4 R116, [R170+0x800] ;  /* 0x00080000aa74783b */ /* 0x000ea40000004200 */
[----:B------:R-:W4:Y:S01]  /*131c0*/  MUFU.EX2 R2, R164 ;  /* 0x000000a400027308 */ /* 0x000f220000000800 */
[----:B------:R-:W-:Y:S02]  /*131d0*/  F2FP.BF16.PACK_AB R111, R154, R155 ;  /* 0x0000009b9a6f723e */ /* 0x000fe400000010ff */
[----:B---3--:R-:W-:Y:S05]  /*131e0*/  F2FP.BF16.PACK_AB R145, R148, R149 ;  /* 0x000000959491723e */ /* 0x008fea00000010ff */
[C---:B------:R-:W-:Y:S02]  /*131f0*/  HMMA.16816.F32.BF16 R4, R108.reuse, R112, R4 ;  /* 0x000000706c04723c */ /* 0x040fe40000041804 */
[----:B------:R-:W3:Y:S03]  /*13200*/  MUFU.EX2 R104, R161 ;  /* 0x000000a100687308 */ /* 0x000ee60000000800 */
[----:B-1----:R-:W-:Y:S03]  /*13210*/  FADD.FTZ R0, R103, R0 ;  /* 0x0000000067007221 */ /* 0x002fe60000010000 */
[C---:B------:R-:W-:Y:S01]  /*13220*/  HMMA.16816.F32.BF16 R8, R108.reuse, R114, R8 ;  /* 0x000000726c08723c */ /* 0x040fe20000041808 */
[----:B------:R-:W1:Y:S03]  /*13230*/  LDSM.16.MT88.4 R112, [R173+0x800] ;  /* 0x00080000ad70783b */ /* 0x000e660000004200 */
[----:B----4-:R-:W-:Y:S04]  /*13240*/  FADD.FTZ R0, R2, R0 ;  /* 0x0000000002007221 */ /* 0x010fe80000010000 */
[----:B------:R-:W-:Y:S04]  /*13250*/  FADD.FTZ R0, R120, R0 ;  /* 0x0000000078007221 */ /* 0x000fe80000010000 */
[----:B---3--:R-:W-:Y:S01]  /*13260*/  FADD.FTZ R0, R104, R0 ;  /* 0x0000000068007221 */ /* 0x008fe20000010000 */
[C---:B--2---:R-:W-:Y:S03]  /*13270*/  HMMA.16816.F32.BF16 R12, R108.reuse, R116, R12 ;  /* 0x000000746c0c723c */ /* 0x044fe6000004180c */
[----:B------:R-:W-:Y:S05]  /*13280*/  FADD.FTZ R0, R124, R0 ;  /* 0x000000007c007221 */ /* 0x000fea0000010000 */
        /* <DEDUP_REMOVED lines=30> */
[----:B------:R-:W-:Y:S01]  /*13470*/  HMMA.16816.F32.BF16 R96, R108, R118, R96 ;  /* 0x000000766c60723c */ /* 0x000fe20000041860 */
[----:B------:R-:W2:Y:S06]  /*13480*/  LDSM.16.MT88.4 R116, [R170+0x1000] ;  /* 0x00100000aa74783b */ /* 0x000eac0000004200 */
[----:B------:R-:W-:Y:S02]  /*13490*/  F2FP.BF16.PACK_AB R110, R104, R120 ;  /* 0x00000078686e723e */ /* 0x000fe400000010ff */
[----:B------:R-:W3:Y:S01]  /*134a0*/  LDSM.16.MT88.4 R120, [R173+0x1000] ;  /* 0x00100000ad78783b */ /* 0x000ee20000004200 */
[----:B------:R-:W-:Y:S02]  /*134b0*/  MUFU.EX2 R104, R199 ;  /* 0x000000c700687308 */ /* 0x000fe40000000800 */
[----:B------:R-:W-:Y:S02]  /*134c0*/  F2FP.BF16.PACK_AB R108, R2, R103 ;  /* 0x00000067026c723e */ /* 0x000fe400000010ff */
[----:B------:R-:W-:Y:S02]  /*134d0*/  F2FP.BF16.PACK_AB R109, R152, R153 ;  /* 0x00000099986d723e */ /* 0x000fe400000010ff */
[----:B------:R-:W-:Y:S04]  /*134e0*/  F2FP.BF16.PACK_AB R111, R150, R151 ;  /* 0x00000097966f723e */ /* 0x000fe800000010ff */
[----:B------:R-:W4:Y:S03]  /*134f0*/  MUFU.EX2 R2, R197 ;  /* 0x000000c500027308 */ /* 0x000f260000000800 */
[C---:B-1----:R-:W-:Y:S07]  /*13500*/  HMMA.16816.F32.BF16 R4, R108.reuse, R112, R4 ;  /* 0x000000706c04723c */ /* 0x042fee0000041804 */
[----:B------:R-:W1:Y:S01]  /*13510*/  MUFU.EX2 R103, R198 ;  /* 0x000000c600677308 */ /* 0x000e620000000800 */
[C---:B------:R-:W-:Y:S01]  /*13520*/  HMMA.16816.F32.BF16 R8, R108.reuse, R114, R8 ;  /* 0x000000726c08723c */ /* 0x040fe20000041808 */
[----:B------:R-:W5:Y:S07]  /*13530*/  LDSM.16.MT88.4 R112, [R172+0x1000] ;  /* 0x00100000ac70783b */ /* 0x000f6e0000004200 */
[C---:B--2---:R-:W-:Y:S04]  /*13540*/  HMMA.16816.F32.BF16 R12, R108.reuse, R116, R12 ;  /* 0x000000746c0c723c */ /* 0x044fe8000004180c */
[C---:B----4-:R-:W-:Y:S01]  /*13550*/  F2FP.BF16.PACK_AB R144, R2.reuse, R124 ;  /* 0x0000007c0290723e */ /* 0x050fe200000010ff */
[----:B------:R-:W-:Y:S02]  /*13560*/  FADD.FTZ R0, R2, R0 ;  /* 0x0000000002007221 */ /* 0x000fe40000010000 */
[----:B------:R-:W-:Y:S01]  /*13570*/  FADD.FTZ R2, R126, R125 ;  /* 0x0000007d7e027221 */ /* 0x000fe20000010000 */
[C---:B------:R-:W-:Y:S01]  /*13580*/  HMMA.16816.F32.BF16 R16, R108.reuse, R118, R16 ;  /* 0x000000766c10723c */ /* 0x040fe20000041810 */
[----:B------:R-:W2:Y:S03]  /*13590*/  LDSM.16.MT88.4 R116, [R169+0x3000] ;  /* 0x00300000a974783b */ /* 0x000ea60000004200 */
[----:B------:R-:W-:Y:S01]  /*135a0*/  FADD.FTZ R0, R104, R0 ;  /* 0x0000000068007221 */ /* 0x000fe20000010000 */
[C---:B-1----:R-:W-:Y:S02]  /*135b0*/  F2FP.BF16.PACK_AB R146, R103.reuse, R104 ;  /* 0x000000686792723e */ /* 0x042fe400000010ff */
[----:B------:R-:W-:Y:S01]  /*135c0*/  MUFU.EX2 R104, R166 ;  /* 0x000000a600687308 */ /* 0x000fe20000000800 */
[C---:B---3--:R-:W-:Y:S04]  /*135d0*/  HMMA.16816.F32.BF16 R20, R108.reuse, R120, R20 ;  /* 0x000000786c14723c */ /* 0x048fe80000041814 */
[----:B------:R-:W-:Y:S02]  /*135e0*/  FADD.FTZ R206, R103, R0 ;  /* 0x0000000067ce7221 */ /* 0x000fe40000010000 */
[----:B------:R-:W-:Y:S02]  /*135f0*/  FADD.FTZ R0, R127, R2 ;  /* 0x000000027f007221 */ /* 0x000fe40000010000 */
[C---:B------:R-:W-:Y:S01]  /*13600*/  HMMA.16816.F32.BF16 R24, R108.reuse, R122, R24 ;  /* 0x0000007a6c18723c */ /* 0x040fe20000041818 */
[----:B------:R-:W1:Y:S01]  /*13610*/  LDSM.16.MT88.4 R120, [R170+0x3000] ;  /* 0x00300000aa78783b */ /* 0x000e620000004200 */
[----:B------:R-:W3:Y:S02]  /*13620*/  MUFU.EX2 R103, R167 ;  /* 0x000000a700677308 */ /* 0x000ee40000000800 */
[----:B------:R-:W-:Y:S04]  /*13630*/  FADD.FTZ R0, R157, R0 ;  /* 0x000000009d007221 */ /* 0x000fe80000010000 */
[C---:B-----5:R-:W-:Y:S01]  /*13640*/  HMMA.16816.F32.BF16 R28, R108.reuse, R112, R28 ;  /* 0x000000706c1c723c */ /* 0x060fe2000004181c */
[----:B------:R-:W-:Y:S03]  /*13650*/  LDSM.16.MT88.4 R124, [R170+0x1800] ;  /* 0x00180000aa7c783b */ /* 0x000fe60000004200 */
[----:B------:R-:W-:Y:S04]  /*13660*/  FADD.FTZ R0, R156, R0 ;  /* 0x000000009c007221 */ /* 0x000fe80000010000 */
[C---:B------:R-:W-:Y:S01]  /*13670*/  HMMA.16816.F32.BF16 R32, R108.reuse, R114, R32 ;  /* 0x000000726c20723c */ /* 0x040fe20000041820 */
[----:B------:R-:W4:Y:S03]  /*13680*/  LDSM.16.MT88.4 R112, [R173+0x3000] ;  /* 0x00300000ad70783b */ /* 0x000f260000004200 */
[----:B------:R-:W-:Y:S04]  /*13690*/  FADD.FTZ R0, R155, R0 ;  /* 0x000000009b007221 */ /* 0x000fe80000010000 */
[----:B------:R-:W-:Y:S01]  /*136a0*/  FADD.FTZ R0, R154, R0 ;  /* 0x000000009a007221 */ /* 0x000fe20000010000 */
[C---:B--2---:R-:W-:Y:S03]  /*136b0*/  HMMA.16816.F32.BF16 R36, R108.reuse, R116, R36 ;  /* 0x000000746c24723c */ /* 0x044fe60000041824 */
[----:B---3--:R-:W-:Y:S01]  /*136c0*/  F2FP.BF16.PACK_AB R147, R103, R104 ;  /* 0x000000686793723e */ /* 0x008fe200000010ff */
[----:B------:R-:W-:Y:S04]  /*136d0*/  FADD.FTZ R0, R153, R0 ;  /* 0x0000000099007221 */ /* 0x000fe80000010000 */
        /* <DEDUP_REMOVED lines=8> */
[C---:B----4-:R-:W-:Y:S04]  /*13760*/  HMMA.16816.F32.BF16 R52, R108.reuse, R112, R52 ;  /* 0x000000706c34723c */ /* 0x050fe80000041834 */
[----:B------:R-:W-:Y:S04]  /*13770*/  FADD.FTZ R0, R149, R0 ;  /* 0x0000000095007221 */ /* 0x000fe80000010000 */
[C---:B------:R-:W-:Y:S01]  /*13780*/  HMMA.16816.F32.BF16 R56, R108.reuse, R114, R56 ;  /* 0x000000726c38723c */ /* 0x040fe20000041838 */
[----:B------:R-:W3:Y:S03]  /*13790*/  LDSM.16.MT88.4 R112, [R170+0x5000] ;  /* 0x00500000aa70783b */ /* 0x000ee60000004200 */
[----:B------:R-:W-:Y:S04]  /*137a0*/  FADD.FTZ R0, R148, R0 ;  /* 0x0000000094007221 */ /* 0x000fe80000010000 */
[----:B------:R-:W-:Y:S01]  /*137b0*/  FADD.FTZ R2, R104, R0 ;  /* 0x0000000068027221 */ /* 0x000fe20000010000 */
[C---:B--2---:R-:W-:Y:S03]  /*137c0*/  HMMA.16816.F32.BF16 R60, R108.reuse, R116, R60 ;  /* 0x000000746c3c723c */ /* 0x044fe6000004183c */
[----:B------:R-:W-:Y:S01]  /*137d0*/  IADD3 R0, R194, -0x1, RZ ;  /* 0xffffffffc2007810 */ /* 0x000fe20007ffe0ff */
[----:B------:R-:W-:Y:S01]  /*137e0*/  FADD.FTZ R200, R103, R2 ;  /* 0x0000000267c87221 */ /* 0x000fe20000010000 */
[----:B------:R-:W-:Y:S02]  /*137f0*/  MOV R103, R102 ;  /* 0x0000006600677202 */ /* 0x000fe40000000f00 */
[----:B------:R-:W-:Y:S01]  /*13800*/  MOV R194, R0 ;  /* 0x0000000000c27202 */ /* 0x000fe20000000f00 */
[C---:B------:R-:W-:Y:S01]  /*13810*/  HMMA.16816.F32.BF16 R64, R108.reuse, R118, R64 ;  /* 0x000000766c40723c */ /* 0x040fe20000041840 */
[----:B------:R-:W2:Y:S03]  /*13820*/  LDSM.16.MT88.4 R116, [R173+0x5000] ;  /* 0x00500000ad74783b */ /* 0x000ea60000004200 */
[-C--:B------:R-:W-:Y:S04]  /*13830*/  MOV R104, R3.reuse ;  /* 0x0000000300687202 */ /* 0x080fe80000000f00 */
[C---:B-1----:R-:W-:Y:S08]  /*13840*/  HMMA.16816.F32.BF16 R68, R108.reuse, R120, R68 ;  /* 0x000000786c44723c */ /* 0x042ff00000041844 */
[C---:B------:R-:W-:Y:S01]  /*13850*/  HMMA.16816.F32.BF16 R72, R108.reuse, R122, R72 ;  /* 0x0000007a6c48723c */ /* 0x040fe20000041848 */
[----:B------:R-:W1:Y:S07]  /*13860*/  LDSM.16.MT88.4 R120, [R172+0x5000] ;  /* 0x00500000ac78783b */ /* 0x000e6e0000004200 */
[C---:B---3--:R-:W-:Y:S08]  /*13870*/  HMMA.16816.F32.BF16 R76, R108.reuse, R112, R76 ;  /* 0x000000706c4c723c */ /* 0x048ff0000004184c */
[C---:B------:R-:W-:Y:S08]  /*13880*/  HMMA.16816.F32.BF16 R80, R108.reuse, R114, R80 ;  /* 0x000000726c50723c */ /* 0x040ff00000041850 */
[C---:B--2---:R-:W-:Y:S08]  /*13890*/  HMMA.16816.F32.BF16 R84, R108.reuse, R116, R84 ;  /* 0x000000746c54723c */ /* 0x044ff00000041854 */
[C---:B------:R-:W-:Y:S01]  /*138a0*/  HMMA.16816.F32.BF16 R88, R108.reuse, R118, R88 ;  /* 0x000000766c58723c */ /* 0x040fe20000041858 */
[----:B------:R-:W2:Y:S07]  /*138b0*/  LDSM.16.MT88.4 R116, [R173+0x1800] ;  /* 0x00180000ad74783b */ /* 0x000eae0000004200 */
[C---:B-1----:R-:W-:Y:S08]  /*138c0*/  HMMA.16816.F32.BF16 R92, R108.reuse, R120, R92 ;  /* 0x000000786c5c723c */ /* 0x042ff0000004185c */
[----:B------:R-:W-:Y:S01]  /*138d0*/  HMMA.16816.F32.BF16 R96, R108, R122, R96 ;  /* 0x0000007a6c60723c */ /* 0x000fe20000041860 */
[----:B------:R-:W1:Y:S07]  /*138e0*/  LDSM.16.MT88.4 R108, [R172+0x1800] ;  /* 0x00180000ac6c783b */ /* 0x000e6e0000004200 */
        /* <DEDUP_REMOVED lines=8> */
[C---:B--2---:R-:W-:Y:S08]  /*13970*/  HMMA.16816.F32.BF16 R120, R144.reuse, R116, R20 ;  /* 0x000000749078723c */ /* 0x044ff00000041814 */
[C---:B------:R-:W-:Y:S08]  /*13980*/  HMMA.16816.F32.BF16 R116, R144.reuse, R118, R24 ;  /* 0x000000769074723c */ /* 0x040ff00000041818 */
[C---:B-1----:R-:W-:Y:S08]  /*13990*/  HMMA.16816.F32.BF16 R112, R144.reuse, R108, R28 ;  /* 0x0000006c9070723c */ /* 0x042ff0000004181c */
        /* <DEDUP_REMOVED lines=13> */
[C---:B-1----:R-:W-:Y:S08]  /*13a70*/  HMMA.16816.F32.BF16 R68, R144.reuse, R4, R68 ;  /* 0x000000049044723c */ /* 0x042ff00000041844 */
[C---:B------:R-:W-:Y:S08]  /*13a80*/  HMMA.16816.F32.BF16 R72, R144.reuse, R6, R72 ;  /* 0x000000069048723c */ /* 0x040ff00000041848 */
[C---:B--2---:R-:W-:Y:S08]  /*13a90*/  HMMA.16816.F32.BF16 R76, R144.reuse, R8, R76 ;  /* 0x00000008904c723c */ /* 0x044ff0000004184c */
[C---:B------:R-:W-:Y:S08]  /*13aa0*/  HMMA.16816.F32.BF16 R80, R144.reuse, R10, R80 ;  /* 0x0000000a9050723c */ /* 0x040ff00000041850 */
[C---:B---3--:R-:W-:Y:S08]  /*13ab0*/  HMMA.16816.F32.BF16 R84, R144.reuse, R12, R84 ;  /* 0x0000000c9054723c */ /* 0x048ff00000041854 */
[C---:B------:R-:W-:Y:S08]  /*13ac0*/  HMMA.16816.F32.BF16 R88, R144.reuse, R14, R88 ;  /* 0x0000000e9058723c */ /* 0x040ff00000041858 */
[C---:B----4-:R-:W-:Y:S07]  /*13ad0*/  HMMA.16816.F32.BF16 R92, R144.reuse, R16, R92 ;  /* 0x00000010905c723c */ /* 0x050fee000004185c */
[----:B------:R-:W-:Y:S01]  /*13ae0*/  MOV R16, R3 ;  /* 0x0000000300107202 */ /* 0x000fe20000000f00 */
[----:B------:R-:W-:Y:S01]  /*13af0*/  HMMA.16816.F32.BF16 R96, R144, R18, R96 ;  /* 0x000000129060723c */ /* 0x000fe20000041860 */
[----:B------:R-:W-:Y:S07]  /*13b00*/  @!UPT UIADD3 URZ, URZ, URZ, URZ ;  /* 0x0000003f3f3ff290 */ /* 0x000fee000fffe03f */
[----:B------:R-:W-:-:S11]  /*13b10*/  @P0 BRA `(.L_x_275) ;  /* 0xffffd00000000947 */ /* 0x000fd6000383ffff */
.L_x_268:
[----:B------:R-:W-:Y:S05]  /*13b20*/  BRA.DIV ~URZ, `(.L_x_276) ;  /* 0x00005ad27f007947 */ /* 0x000fea000b800000 */
[----:B------:R1:W2:Y:S02]  /*13b30*/  SHFL.BFLY PT, R0, R206, 0x2, 0x1f ;  /* 0x0c401f00ce007f89 */ /* 0x0002a400000e0000 */
.L_x_353:
[----:B--2---:R-:W-:Y:S01]  /*13b40*/  FADD.FTZ R5, R0, R206 ;  /* 0x000000ce00057221 */ /* 0x004fe20000010000 */
[----:B------:R-:W-:Y:S05]  /*13b50*/  BRA.DIV ~URZ, `(.L_x_277) ;  /* 0x00005af27f007947 */ /* 0x000fea000b800000 */
[----:B------:R-:W2:Y:S02]  /*13b60*/  SHFL.BFLY PT, R0, R5, 0x1, 0x1f ;  /* 0x0c201f0005007f89 */ /* 0x000ea400000e0000 */
[----:B--2---:R-:W-:-:S02]  /*13b70*/  FADD.FTZ R5, R5, R0 ;  /* 0x0000000005057221 */ /* 0x004fc40000010000 */
[----:B------:R-:W2:Y:S02]  /*13b80*/  SHFL.BFLY PT, R0, R200, 0x2, 0x1f ;  /* 0x0c401f00c8007f89 */ /* 0x000ea400000e0000 */
[----:B--2---:R-:W-:-:S05]  /*13b90*/  FADD.FTZ R4, R0, R200 ;  /* 0x000000c800047221 */ /* 0x004fca0000010000 */
[----:B------:R2:W3:Y:S02]  /*13ba0*/  SHFL.BFLY PT, R3, R4, 0x1, 0x1f ;  /* 0x0c201f0004037f89 */ /* 0x0004e400000e0000 */
.L_x_354:
[----:B------:R-:W-:Y:S01]  /*13bb0*/  FSETP.NE.FTZ.AND P0, PT, R5, RZ, PT ;  /* 0x000000ff0500720b */ /* 0x000fe20003f15000 */
[----:B---3--:R-:W-:Y:S01]  /*13bc0*/  FADD.FTZ R3, R3, R4 ;  /* 0x0000000403037221 */ /* 0x008fe20000010000 */
[----:B------:R-:W-:Y:S02]  /*13bd0*/  MOV R2, RZ ;  /* 0x000000ff00027202 */ /* 0x000fe40000000f00 */
[----:B------:R-:W-:Y:S02]  /*13be0*/  MOV R18, 0xff800000 ;  /* 0xff80000000127802 */ /* 0x000fe40000000f00 */
[----:B------:R-:W-:-:S07]  /*13bf0*/  MOV R15, 0xff800000 ;  /* 0xff800000000f7802 */ /* 0x000fce0000000f00 */
[----:B------:R-:W3:Y:S08]  /*13c00*/  @P0 MUFU.LG2 R0, R5 ;  /* 0x0000000500000308 */ /* 0x000ef00000000c00 */
[----:B------:R4:W5:Y:S01]  /*13c10*/  @P0 MUFU.RCP R2, R5 ;  /* 0x0000000500020308 */ /* 0x0009620000001000 */
[----:B--23--:R-:W-:Y:S01]  /*13c20*/  @P0 FMUL.FTZ R4, R0, 0.69314718246459960938 ;  /* 0x3f31721800040820 */ /* 0x00cfe20000410000 */
[----:B----4-:R-:W-:Y:S01]  /*13c30*/  @P0 MOV R5, 0x3f317218 ;  /* 0x3f31721800050802 */ /* 0x010fe20000000f00 */
[----:B-----5:R-:W-:-:S02]  /*13c40*/  FMUL.FTZ R34, R2, R116 ;  /* 0x0000007402227220 */ /* 0x020fc40000410000 */
[C---:B------:R-:W-:Y:S02]  /*13c50*/  FMUL.FTZ R35, R2.reuse, R117 ;  /* 0x0000007502237220 */ /* 0x040fe40000410000 */
[----:B------:R-:W-:Y:S02]  /*13c60*/  @P0 FMUL.FTZ R0, R5, c[0x0][0x2d0] ;  /* 0x0000b40005000a20 */ /* 0x000fe40000410000 */
[----:B------:R-:W-:Y:S02]  /*13c70*/  FMUL.FTZ R103, R2, R113 ;  /* 0x0000007102677220 */ /* 0x000fe40000410000 */
[----:B------:R-:W-:Y:S01]  /*13c80*/  @P0 FFMA.FTZ R18, R0, R102, R4 ;  /* 0x0000006600120223 */ /* 0x000fe20000010004 */
[----:B------:R-:W-:Y:S01]  /*13c90*/  FSETP.NE.FTZ.AND P0, PT, R3, RZ, PT ;  /* 0x000000ff0300720b */ /* 0x000fe20003f15000 */
[C---:B------:R-:W-:Y:S01]  /*13ca0*/  FMUL.FTZ R102, R2.reuse, R112 ;  /* 0x0000007002667220 */ /* 0x040fe20000410000 */
[----:B------:R-:W-:Y:S01]  /*13cb0*/  MOV R0, RZ ;  /* 0x000000ff00007202 */ /* 0x000fe20000000f00 */
[----:B------:R-:W-:-:S02]  /*13cc0*/  FMUL.FTZ R116, R2, R88 ;  /* 0x0000005802747220 */ /* 0x000fc40000410000 */
[C---:B------:R-:W-:Y:S02]  /*13cd0*/  FMUL.FTZ R117, R2.reuse, R89 ;  /* 0x0000005902757220 */ /* 0x040fe40000410000 */
[C---:B------:R-:W-:Y:S02]  /*13ce0*/  FMUL.FTZ R112, R2.reuse, R68 ;  /* 0x0000004402707220 */ /* 0x040fe40000410000 */
[C---:B------:R-:W-:Y:S02]  /*13cf0*/  FMUL.FTZ R113, R2.reuse, R69 ;  /* 0x0000004502717220 */ /* 0x040fe40000410000 */
[C---:B------:R-:W-:Y:S02]  /*13d00*/  FMUL.FTZ R24, R2.reuse, R132 ;  /* 0x0000008402187220 */ /* 0x040fe40000410000 */
[----:B------:R-:W2:Y:S01]  /*13d10*/  @P0 MUFU.RCP R0, R3 ;  /* 0x0000000300000308 */ /* 0x000ea20000001000 */
[----:B------:R-:W-:Y:S01]  /*13d20*/  @P0 MOV R4, 0x3f317218 ;  /* 0x3f31721800040802 */ /* 0x000fe20000000f00 */
[----:B------:R-:W-:-:S02]  /*13d30*/  FMUL.FTZ R25, R2, R133 ;  /* 0x0000008502197220 */ /* 0x000fc40000410000 */
[C---:B------:R-:W-:Y:S02]  /*13d40*/  FMUL.FTZ R68, R2.reuse, R72 ;  /* 0x0000004802447220 */ /* 0x040fe40000410000 */
[C---:B------:R-:W-:Y:S02]  /*13d50*/  FMUL.FTZ R69, R2.reuse, R73 ;  /* 0x0000004902457220 */ /* 0x040fe40000410000 */
[----:B------:R-:W3:Y:S01]  /*13d60*/  @P0 MUFU.LG2 R3, R3 ;  /* 0x0000000300030308 */ /* 0x000ee20000000c00 */
[C---:B------:R-:W-:Y:S02]  /*13d70*/  FMUL.FTZ R20, R2.reuse, R96 ;  /* 0x0000006002147220 */ /* 0x040fe40000410000 */
[----:B------:R-:W-:Y:S02]  /*13d80*/  FMUL.FTZ R21, R2, R97 ;  /* 0x0000006102157220 */ /* 0x000fe40000410000 */
[----:B------:R-:W-:Y:S02]  /*13d90*/  @P0 FMUL.FTZ R4, R4, c[0x0][0x2d0] ;  /* 0x0000b40004040a20 */ /* 0x000fe40000410000 */
[----:B------:R-:W-:-:S02]  /*13da0*/  FMUL.FTZ R72, R2, R76 ;  /* 0x0000004c02487220 */ /* 0x000fc40000410000 */
[C---:B--2---:R-:W-:Y:S02]  /*13db0*/  FMUL.FTZ R88, R0.reuse, R122 ;  /* 0x0000007a00587220 */ /* 0x044fe40000410000 */
[C---:B------:R-:W-:Y:S02]  /*13dc0*/  FMUL.FTZ R89, R0.reuse, R123 ;  /* 0x0000007b00597220 */ /* 0x040fe40000410000 */
[C---:B------:R-:W-:Y:S02]  /*13dd0*/  FMUL.FTZ R122, R0.reuse, R38 ;  /* 0x00000026007a7220 */ /* 0x040fe40000410000 */
[----:B------:R-:W-:Y:S02]  /*13de0*/  FMUL.FTZ R123, R0, R39 ;  /* 0x00000027007b7220 */ /* 0x000fe40000410000 */
[----:B---3--:R-:W-:Y:S02]  /*13df0*/  @P0 FMUL.FTZ R3, R3, 0.69314718246459960938 ;  /* 0x3f31721803030820 */ /* 0x008fe40000410000 */
        /* <DEDUP_REMOVED lines=58> */
[----:B------:R-:W-:Y:S02]  /*141a0*/  @P0 FFMA.FTZ R15, R4, R16, R3 ;  /* 0x00000010040f0223 */ /* 0x000fe40000010003 */
        /* <DEDUP_REMOVED lines=19> */
[----:B------:R-:W-:Y:S02]  /*142e0*/  FMUL.FTZ R65, R2, R65 ;  /* 0x0000004102417220 */ /* 0x000fe40000410000 */
.L_x_210:
[----:B------:R-:W2:Y:S01]  /*142f0*/  S2R R2, SR_TID.X ;  /* 0x0000000000027919 */ /* 0x000ea20000002100 */
[----:B------:R-:W-:Y:S01]  /*14300*/  BSSY B0, `(.L_x_278) ;  /* 0x0000010000007945 */ /* 0x000fe20003800000 */
[----:B--2---:R-:W-:-:S13]  /*14310*/  LOP3.LUT P0, RZ, R2, 0xff, RZ, 0xc0, !PT ;  /* 0x000000ff02ff7812 */ /* 0x004fda000780c0ff */
[----:B------:R-:W-:Y:S05]  /*14320*/  @P0 BRA `(.L_x_279) ;  /* 0x000000d000000947 */ /* 0x000fea0003800000 */
[----:B------:R-:W2:Y:S01]  /*14330*/  S2R R2, SR_LANEID ;  /* 0x0000000000027919 */ /* 0x000ea20000000000 */
[----:B------:R-:W-:Y:S01]  /*14340*/  VOTEU.ANY UR4, UPT, PT ;  /* 0x0000000000047886 */ /* 0x000fe200038e0100 */
[----:B------:R-:W-:Y:S01]  /*14350*/  IMAD.MOV.U32 R4, RZ, RZ, c[0x0][0x560] ;  /* 0x00015800ff047624 */ /* 0x000fe200078e00ff */
[----:B------:R-:W2:Y:S01]  /*14360*/  FLO.U32 R3, UR4 ;  /* 0x0000000400037d00 */ /* 0x000ea200080e0000 */
[----:B------:R-:W-:Y:S01]  /*14370*/  IMAD.MOV.U32 R5, RZ, RZ, c[0x0][0x564] ;  /* 0x00015900ff057624 */ /* 0x000fe200078e00ff */
[----:B--2---:R-:W-:-:S06]  /*14380*/  ISETP.EQ.U32.AND P0, PT, R3, R2, PT ;  /* 0x000000020300720c */ /* 0x004fcc0003f02070 */
[----:B------:R-:W2:Y:S07]  /*14390*/  POPC R2, UR4 ;  /* 0x0000000400027d09 */ /* 0x000eae0008000000 */
[----:B--2---:R2:W3:Y:S04]  /*143a0*/  @P0 ATOMG.E.ADD.STRONG.GPU PT, R2, [R4.64], R2 ;  /* 0x00000002040209a8 */ /* 0x0044e800081ee1ca */
[----:B--2---:R-:W2:Y:S04]  /*143b0*/  S2R R4, SR_LTMASK ;  /* 0x0000000000047919 */ /* 0x004ea80000003900 */
[----:B---3--:R2:W3:Y:S02]  /*143c0*/  SHFL.IDX PT, R3, R2, R3, 0x1f ;  /* 0x00001f0302037589 */ /* 0x0084e400000e0000 */
[----:B--2---:R-:W-:-:S06]  /*143d0*/  LOP3.LUT R2, R4, UR4, RZ, 0xc0, !PT ;  /* 0x0000000404027c12 */ /* 0x004fcc000f8ec0ff */
[----:B------:R-:W3:Y:S02]  /*143e0*/  POPC R2, R2 ;  /* 0x0000000200027309 */ /* 0x000ee40000000000 */
[----:B---3--:R-:W-:-:S06]  /*143f0*/  IADD3 R236, R3, c[0x0][0xc], R2 ;  /* 0x0000030003ec7a10 */ /* 0x008fcc0007ffe002 */
.L_x_279:
[----:B------:R-:W-:Y:S05]  /*14400*/  BSYNC B0 ;  /* 0x0000000000007941 */ /* 0x000fea0003800000 */
.L_x_278:
[----:B------:R-:W-:Y:S01]  /*14410*/  PRMT R0, R0, 0x9910, RZ ;  /* 0x0000991000007816 */ /* 0x000fe200000000ff */
[----:B------:R-:W-:Y:S01]  /*14420*/  BSSY B1, `(.L_x_280) ;  /* 0x0000381000017945 */ /* 0x000fe20003800000 */
[----:B------:R-:W-:Y:S02]  /*14430*/  IMAD.MOV.U32 R29, RZ, RZ, R236 ;  /* 0x000000ffff1d7224 */ /* 0x000fe400078e00ec */
[----:B------:R-:W-:-:S13]  /*14440*/  ISETP.NE.AND P0, PT, R0, RZ, PT ;  /* 0x000000ff0000720c */ /* 0x000fda0003f05270 */
[----:B------:R-:W-:Y:S05]  /*14450*/  @!P0 BRA `(.L_x_281) ;  /* 0x00002bf000008947 */ /* 0x000fea0003800000 */
[----:B------:R-:W2:Y:S04]  /*14460*/  LDL R6, [R1+0xc] ;  /* 0x00000c0001067983 */ /* 0x000ea80000100800 */
[----:B------:R-:W3:Y:S04]  /*14470*/  LDL R5, [R1+0x4] ;  /* 0x0000040001057983 */ /* 0x000ee80000100800 */
[----:B------:R-:W4:Y:S04]  /*14480*/  LDL R4, [R1+0x8] ;  /* 0x0000080001047983 */ /* 0x000f280000100800 */
[----:B------:R-:W3:Y:S01]  /*14490*/  LDL R3, [R1] ;  /* 0x0000000001037983 */ /* 0x000ee20000100800 */
[----:B------:R-:W-:Y:S01]  /*144a0*/  WARPSYNC 0xffffffff ;  /* 0xffffffff00007948 */ /* 0x000fe20003800000 */
[----:B------:R-:W-:Y:S01]  /*144b0*/  F2FP.BF16.PACK_AB R2, R23, R22 ;  /* 0x000000161702723e */ /* 0x000fe200000010ff */
[----:B------:R-:W-:Y:S01]  /*144c0*/  IMAD.MOV.U32 R14, RZ, RZ, c[0x0][0x388] ;  /* 0x0000e200ff0e7624 */ /* 0x000fe200078e00ff */
[----:B------:R-:W-:Y:S01]  /*144d0*/  BAR.SYNC.DEFER_BLOCKING 0x1, 0x100 ;  /* 0x0044000000007b1d */ /* 0x000fe20000010000 */
[----:B------:R-:W-:-:S02]  /*144e0*/  F2FP.BF16.PACK_AB R0, R93, R92 ;  /* 0x0000005c5d00723e */ /* 0x000fc400000010ff */
[----:B------:R-:W-:-:S04]  /*144f0*/  ISETP.NE.U32.AND P0, PT, RZ, c[0x0][0x508], PT ;  /* 0x00014200ff007a0c */ /* 0x000fc80003f05070 */
[----:B------:R-:W-:Y:S01]  /*14500*/  ISETP.NE.AND.EX P1, PT, RZ, c[0x0][0x50c], PT, P0 ;  /* 0x00014300ff007a0c */ /* 0x000fe20003f25300 */
[----:B------:R1:W-:Y:S04]  /*14510*/  STS [R248], R2 ;  /* 0x00000002f8007388 */ /* 0x0003e80000000800 */
[----:B------:R1:W-:Y:S02]  /*14520*/  STS [R248+0x400], R0 ;  /* 0x00040000f8007388 */ /* 0x0003e40000000800 */
[----:B-1----:R-:W-:Y:S02]  /*14530*/  F2FP.BF16.PACK_AB R2, R25, R24 ;  /* 0x000000181902723e */ /* 0x002fe400000010ff */
[----:B------:R-:W-:-:S03]  /*14540*/  F2FP.BF16.PACK_AB R0, R85, R84 ;  /* 0x000000545500723e */ /* 0x000fc600000010ff */
        /* <DEDUP_REMOVED lines=11> */
[----:B------:R-:W-:Y:S02]  /*14600*/  F2FP.BF16.PACK_AB R0, R89, R88 ;  /* 0x000000585900723e */ /* 0x000fe400000010ff */
[----:B------:R-:W-:-:S04]  /*14610*/  ISETP.NE.U32.AND P2, PT, RZ, c[0x0][0x500], PT ;  /* 0x00014000ff007a0c */ /* 0x000fc80003f45070 */
[----:B------:R-:W-:Y:S01]  /*14620*/  ISETP.NE.AND.EX P2, PT, RZ, c[0x0][0x504], PT, P2 ;  /* 0x00014100ff007a0c */ /* 0x000fe20003f45320 */
[----:B--2---:R1:W-:Y:S04]  /*14630*/  STS [R6], R2 ;  /* 0x0000000206007388 */ /* 0x0043e80000000800 */
[----:B------:R2:W-:Y:S01]  /*14640*/  STS [R6+0x400], R0 ;  /* 0x0004000006007388 */ /* 0x0005e20000000800 */
[----:B-1----:R-:W-:Y:S02]  /*14650*/  F2FP.BF16.PACK_AB R2, R35, R34 ;  /* 0x000000222302723e */ /* 0x002fe400000010ff */
[----:B--2---:R-:W-:-:S03]  /*14660*/  F2FP.BF16.PACK_AB R0, R119, R118 ;  /* 0x000000767700723e */ /* 0x004fc600000010ff */
[----:B---3--:R1:W-:Y:S04]  /*14670*/  STS [R5], R2 ;  /* 0x0000000205007388 */ /* 0x0083e80000000800 */
[----:B------:R2:W-:Y:S01]  /*14680*/  STS [R5+0x400], R0 ;  /* 0x0004000005007388 */ /* 0x0005e20000000800 */
[----:B-1----:R-:W-:Y:S02]  /*14690*/  F2FP.BF16.PACK_AB R2, R103, R102 ;  /* 0x000000666702723e */ /* 0x002fe400000010ff */
[----:B--2---:R-:W-:-:S03]  /*146a0*/  F2FP.BF16.PACK_AB R0, R115, R114 ;  /* 0x000000727300723e */ /* 0x004fc600000010ff */
[----:B----4-:R1:W-:Y:S04]  /*146b0*/  STS [R4], R2 ;  /* 0x0000000204007388 */ /* 0x0103e80000000800 */
[----:B------:R2:W-:Y:S01]  /*146c0*/  STS [R4+0x400], R0 ;  /* 0x0004000004007388 */ /* 0x0005e20000000800 */
[----:B-1----:R-:W-:Y:S02]  /*146d0*/  F2FP.BF16.PACK_AB R2, R109, R108 ;  /* 0x0000006c6d02723e */ /* 0x002fe400000010ff */
[----:B--2---:R-:W-:-:S03]  /*146e0*/  F2FP.BF16.PACK_AB R0, R97, R96 ;  /* 0x000000606100723e */ /* 0x004fc600000010ff */
[----:B------:R1:W-:Y:S04]  /*146f0*/  STS [R3], R2 ;  /* 0x0000000203007388 */ /* 0x0003e80000000800 */
[----:B------:R2:W-:Y:S01]  /*14700*/  STS [R3+0x400], R0 ;  /* 0x0004000003007388 */ /* 0x0005e20000000800 */
[----:B-1----:R-:W-:Y:S02]  /*14710*/  F2FP.BF16.PACK_AB R2, R37, R36 ;  /* 0x000000242502723e */ /* 0x002fe400000010ff */
[----:B--2---:R-:W-:-:S03]  /*14720*/  F2FP.BF16.PACK_AB R0, R123, R122 ;  /* 0x0000007a7b00723e */ /* 0x004fc600000010ff */
[----:B------:R1:W-:Y:S04]  /*14730*/  STS [R248+0x4000], R2 ;  /* 0x00400002f8007388 */ /* 0x0003e80000000800 */
        /* <DEDUP_REMOVED lines=60> */
[----:B------:R2:W-:Y:S04]  /*14b00*/  STS [R3+0x8400], R0 ;  /* 0x0084000003007388 */ /* 0x0005e80000000800 */
[----:B------:R-:W-:Y:S01]  /*14b10*/  BAR.SYNC.DEFER_BLOCKING 0x1, 0x100 ;  /* 0x0044000000007b1d */ /* 0x000fe20000010000 */
[----:B-1----:R-:W-:-:S04]  /*14b20*/  @P1 IADD3 R2, P0, R240, c[0x0][0x508], RZ ;  /* 0x00014200f0021a10 */ /* 0x002fc80007f1e0ff */
[----:B--2---:R-:W-:Y:S02]  /*14b30*/  @P1 IADD3.X R3, R241, c[0x0][0x50c], RZ, P0, !PT ;  /* 0x00014300f1031a10 */ /* 0x004fe400007fe4ff */
[----:B------:R-:W-:-:S03]  /*14b40*/  IADD3 R4, P0, R240, c[0x0][0x500], RZ ;  /* 0x00014000f0047a10 */ /* 0x000fc60007f1e0ff */
[----:B------:R1:W5:Y:S01]  /*14b50*/  @P1 LDG.E R14, [R2.64] ;  /* 0x0000000a020e1981 */ /* 0x000362000c1e1900 */
[----:B------:R-:W-:Y:S01]  /*14b60*/  IADD3.X R5, R241, c[0x0][0x504], RZ, P0, !PT ;  /* 0x00014100f1057a10 */ /* 0x000fe200007fe4ff */
[----:B-1----:R-:W-:-:S06]  /*14b70*/  IMAD.MOV.U32 R2, RZ, RZ, RZ ;  /* 0x000000ffff027224 */ /* 0x002fcc00078e00ff */
[----:B------:R1:W5:Y:S01]  /*14b80*/  @P2 LDG.E R2, [R4.64] ;  /* 0x0000000a04022981 */ /* 0x000362000c1e1900 */
[----:B------:R-:W-:-:S04]  /*14b90*/  ISETP.NE.AND P0, PT, R244, RZ, PT ;  /* 0x000000fff400720c */ /* 0x000fc80003f05270 */
[----:B------:R-:W-:Y:S01]  /*14ba0*/  SEL R0, R244, c[0x0][0x3d4], P0 ;  /* 0x0000f500f4007a07 */ /* 0x000fe20000000000 */
[----:B------:R-:W-:Y:S05]  /*14bb0*/  @P1 BRA `(.L_x_282) ;  /* 0x0000004000001947 */ /* 0x000fea0003800000 */
[----:B------:R-:W-:Y:S05]  /*14bc0*/  @!P2 BRA `(.L_x_282) ;  /* 0x000000300000a947 */ /* 0x000fea0003800000 */
[----:B-----5:R2:W3:Y:S04]  /*14bd0*/  LDG.E R14, [R4.64] ;  /* 0x0000000a040e7981 */ /* 0x0204e8000c1e1900 */
[----:B-12---:R-:W3:Y:S02]  /*14be0*/  LDG.E R4, [R4.64+0x4] ;  /* 0x0000040a04047981 */ /* 0x006ee4000c1e1900 */
[----:B---3--:R-:W-:Y:S02]  /*14bf0*/  IADD3 R14, -R14, R4, RZ ;  /* 0x000000040e0e7210 */ /* 0x008fe40007ffe1ff */
.L_x_282:
[----:B------:R-:W2:Y:S01]  /*14c00*/  LDL R19, [R1+0x58] ;  /* 0x0000580001137983 */ /* 0x000ea20000100800 */
[----:B------:R-:W-:Y:S01]  /*14c10*/  IMAD.MOV.U32 R13, RZ, RZ, 0x368 ;  /* 0x00000368ff0d7424 */ /* 0x000fe200078e00ff */
[----:B------:R-:W-:Y:S02]  /*14c20*/  ISETP.GT.AND P2, PT, R0, 0x1, PT ;  /* 0x000000010000780c */ /* 0x000fe40003f44270 */
[----:B------:R-:W-:-:S02]  /*14c30*/  ISETP.NE.U32.AND P0, PT, RZ, c[0x0][0x500], PT ;  /* 0x00014000ff007a0c */ /* 0x000fc40003f05070 */
[----:B------:R-:W-:Y:S02]  /*14c40*/  SEL R13, R13, 0x328, P2 ;  /* 0x000003280d0d7807 */ /* 0x000fe40001000000 */
[----:B------:R-:W-:Y:S02]  /*14c50*/  ISETP.NE.AND.EX P0, PT, RZ, c[0x0][0x504], PT, P0 ;  /* 0x00014100ff007a0c */ /* 0x000fe40003f05300 */
[----:B------:R-:W3:Y:S01]  /*14c60*/  LDC.64 R6, c[0x0][R13+0x170] ;  /* 0x00005c000d067b82 */ /* 0x000ee20000000a00 */
[----:B-1----:R-:W-:Y:S02]  /*14c70*/  LOP3.LUT R5, R238, 0xffff, RZ, 0xc0, !PT ;  /* 0x0000ffffee057812 */ /* 0x002fe400078ec0ff */
[----:B------:R-:W-:Y:S02]  /*14c80*/  SEL R0, R242, RZ, !P0 ;  /* 0x000000fff2007207 */ /* 0x000fe40004000000 */
[----:B------:R-:W-:-:S03]  /*14c90*/  SEL R4, R243, RZ, !P0 ;  /* 0x000000fff3047207 */ /* 0x000fc60004000000 */
[----:B------:R-:W1:Y:S08]  /*14ca0*/  LDC.64 R10, c[0x0][R13+0x168] ;  /* 0x00005a000d0a7b82 */ /* 0x000e700000000a00 */
[----:B------:R-:W4:Y:S01]  /*14cb0*/  LDC.64 R16, c[0x0][R13+0x178] ;  /* 0x00005e000d107b82 */ /* 0x000f220000000a00 */
[----:B---3--:R-:W-:-:S04]  /*14cc0*/  IMAD R3, R7, R0, RZ ;  /* 0x0000000007037224 */ /* 0x008fc800078e02ff */
[C---:B------:R-:W-:Y:S02]  /*14cd0*/  IMAD R4, R6.reuse, R4, R3 ;  /* 0x0000000406047224 */ /* 0x040fe400078e0203 */
[----:B------:R-:W-:-:S04]  /*14ce0*/  IMAD.WIDE.U32 R6, R6, R0, RZ ;  /* 0x0000000006067225 */ /* 0x000fc800078e00ff */
[----:B-1----:R-:W-:-:S04]  /*14cf0*/  IMAD.WIDE.U32 R8, R10, R5, RZ ;  /* 0x000000050a087225 */ /* 0x002fc800078e00ff */
[----:B------:R-:W-:Y:S01]  /*14d00*/  IMAD.IADD R4, R7, 0x1, R4 ;  /* 0x0000000107047824 */ /* 0x000fe200078e0204 */
[--C-:B-----5:R-:W-:Y:S01]  /*14d10*/  IADD3 R12, P1, P0, R6, R8, R2.reuse ;  /* 0x00000008060c7210 */ /* 0x120fe2000783e002 */
[----:B------:R-:W-:Y:S01]  /*14d20*/  IMAD R3, R11, R5, RZ ;  /* 0x000000050b037224 */ /* 0x000fe200078e02ff */
[----:B------:R-:W-:Y:S02]  /*14d30*/  SEL R6, R245, RZ, P2 ;  /* 0x000000fff5067207 */ /* 0x000fe40001000000 */
[----:B------:R-:W-:Y:S01]  /*14d40*/  SHF.R.S32.HI R8, RZ, 0x1f, R2 ;  /* 0x0000001fff087819 */ /* 0x000fe20000011402 */
[----:B------:R-:W-:Y:S02]  /*14d50*/  IMAD.IADD R9, R9, 0x1, R3 ;  /* 0x0000000109097824 */ /* 0x000fe400078e0203 */
[-C--:B----4-:R-:W-:Y:S02]  /*14d60*/  IMAD R10, R17, R6.reuse, RZ ;  /* 0x00000006110a7224 */ /* 0x090fe400078e02ff */
[----:B------:R-:W-:Y:S01]  /*14d70*/  IMAD.WIDE.U32 R6, R16, R6, RZ ;  /* 0x0000000610067225 */ /* 0x000fe200078e00ff */
[----:B------:R-:W-:Y:S01]  /*14d80*/  IADD3.X R11, R4, R9, R8, P1, P0 ;  /* 0x00000009040b7210 */ /* 0x000fe20000fe0408 */
[----:B------:R-:W3:Y:S02]  /*14d90*/  LDL R16, [R1+0x54] ;  /* 0x0000540001107983 */ /* 0x000ee40000100800 */
[----:B------:R-:W-:-:S05]  /*14da0*/  IMAD.MOV.U32 R3, RZ, RZ, c[0x0][0x4e8] ;  /* 0x00013a00ff037624 */ /* 0x000fca00078e00ff */
[----:B------:R-:W-:Y:S01]  /*14db0*/  ISETP.NE.AND P3, PT, R3, 0x1, PT ;  /* 0x000000010300780c */ /* 0x000fe20003f65270 */
[----:B------:R-:W-:Y:S01]  /*14dc0*/  IMAD.IADD R10, R7, 0x1, R10 ;  /* 0x00000001070a7824 */ /* 0x000fe200078e020a */
[----:B------:R-:W1:Y:S01]  /*14dd0*/  S2R R28, SR_TID.X ;  /* 0x00000000001c7919 */ /* 0x000e620000002100 */
[----:B--2---:R-:W-:-:S10]  /*14de0*/  IMAD R3, R237, 0x80, R19 ;  /* 0x00000080ed037824 */ /* 0x004fd400078e0213 */
[----:B------:R-:W-:-:S04]  /*14df0*/  @P3 IMAD.HI.U32 R9, R3, c[0x0][0x4ec], RZ ;  /* 0x00013b0003093a27 */ /* 0x000fc800078e00ff */
[----:B------:R-:W-:Y:S01]  /*14e00*/  IMAD.MOV.U32 R4, RZ, RZ, R3 ;  /* 0x000000ffff047224 */ /* 0x000fe200078e0003 */
[----:B------:R-:W-:-:S04]  /*14e10*/  @P3 SHF.R.U32.HI R4, RZ, c[0x0][0x4f0], R9 ;  /* 0x00013c00ff043a19 */ /* 0x000fc80000011609 */
[----:B------:R-:W-:Y:S02]  /*14e20*/  IADD3 R6, P1, P0, R4, R12, R6 ;  /* 0x0000000c04067210 */ /* 0x000fe4000783e006 */
[----:B------:R-:W-:-:S04]  /*14e30*/  SHF.R.S32.HI R7, RZ, 0x1f, R4 ;  /* 0x0000001fff077819 */ /* 0x000fc80000011404 */
[----:B------:R-:W-:Y:S02]  /*14e40*/  IADD3.X R7, R7, R11, R10, P1, P0 ;  /* 0x0000000b07077210 */ /* 0x000fe40000fe040a */
[----:B------:R-:W2:Y:S01]  /*14e50*/  LDC.64 R10, c[0x0][R13+0x160] ;  /* 0x000058000d0a7b82 */ /* 0x000ea20000000a00 */
[----:B------:R-:W-:-:S04]  /*14e60*/  IMAD.MOV R4, RZ, RZ, -R4 ;  /* 0x000000ffff047224 */ /* 0x000fc800078e0a04 */
[----:B------:R-:W-:-:S05]  /*14e70*/  IMAD R4, R4, c[0x0][0x4e8], R3 ;  /* 0x00013a0004047a24 */ /* 0x000fca00078e0203 */
[----:B------:R-:W-:Y:S02]  /*14e80*/  SHF.R.S32.HI R9, RZ, 0x1f, R4 ;  /* 0x0000001fff097819 */ /* 0x000fe40000011404 */
[----:B-1----:R-:W-:-:S04]  /*14e90*/  SHF.R.S32.HI R19, RZ, 0x1f, R28 ;  /* 0x0000001fff137819 */ /* 0x002fc8000001141c */
[----:B------:R-:W-:-:S04]  /*14ea0*/  LEA.HI R19, R19, R28, RZ, 0x5 ;  /* 0x0000001c13137211 */ /* 0x000fc800078f28ff */
[----:B------:R-:W-:Y:S01]  /*14eb0*/  LOP3.LUT R19, R19, 0xffffffe0, RZ, 0xc0, !PT ;  /* 0xffffffe013137812 */ /* 0x000fe200078ec0ff */
[----:B--2---:R-:W-:-:S04]  /*14ec0*/  IMAD.WIDE.U32 R6, R10, R4, R6 ;  /* 0x000000040a067225 */ /* 0x004fc800078e0006 */
[----:B------:R-:W-:-:S04]  /*14ed0*/  IMAD R4, R11, R4, RZ ;  /* 0x000000040b047224 */ /* 0x000fc800078e02ff */
[----:B------:R-:W-:Y:S02]  /*14ee0*/  IMAD R4, R10, R9, R4 ;  /* 0x000000090a047224 */ /* 0x000fe400078e0204 */
[----:B------:R-:W-:Y:S02]  /*14ef0*/  IMAD.MOV.U32 R10, RZ, RZ, c[0x0][0x4a8] ;  /* 0x00012a00ff0a7624 */ /* 0x000fe400078e00ff */
[----:B------:R-:W-:-:S03]  /*14f00*/  IMAD.MOV.U32 R9, RZ, RZ, c[0x0][0x4ac] ;  /* 0x00012b00ff097624 */ /* 0x000fc600078e00ff */
[----:B------:R-:W-:Y:S01]  /*14f10*/  SEL R10, R10, c[0x0][0x450], P2 ;  /* 0x000114000a0a7a07 */ /* 0x000fe20001000000 */
[----:B------:R-:W-:Y:S01]  /*14f20*/  IMAD.IADD R4, R7, 0x1, R4 ;  /* 0x0000000107047824 */ /* 0x000fe200078e0204 */
[----:B------:R-:W-:Y:S02]  /*14f30*/  SEL R9, R9, c[0x0][0x454], P2 ;  /* 0x0001150009097a07 */ /* 0x000fe40001000000 */
[----:B------:R-:W-:-:S04]  /*14f40*/  LEA R10, P0, R6, R10, 0x2 ;  /* 0x0000000a060a7211 */ /* 0x000fc800078010ff */
[----:B------:R-:W-:Y:S01]  /*14f50*/  LEA.HI.X R6, R6, R9, R4, 0x2, P0 ;  /* 0x0000000906067211 */ /* 0x000fe200000f1404 */
[----:B------:R-:W-:Y:S01]  /*14f60*/  SHFL.IDX PT, R12, R10, RZ, 0x1c1f ;  /* 0x001c1fff0a0c7589 */ /* 0x000fe200000e0000 */
[----:B------:R-:W-:-:S03]  /*14f70*/  IMAD.IADD R19, R28, 0x1, -R19 ;  /* 0x000000011c137824 */ /* 0x000fc600078e0a13 */
[----:B------:R-:W1:Y:S01]  /*14f80*/  SHFL.IDX PT, R13, R6, RZ, 0x1c1f ;  /* 0x001c1fff060d7589 */ /* 0x000e6200000e0000 */
[----:B------:R-:W-:-:S03]  /*14f90*/  IMAD R4, R14, c[0x0][0x4e8], RZ ;  /* 0x00013a000e047a24 */ /* 0x000fc600078e02ff */
[----:B------:R-:W-:Y:S01]  /*14fa0*/  SHFL.IDX PT, R10, R10, 0x1, 0x1c1f ;  /* 0x003c1f000a0a7f89 */ /* 0x000fe200000e0000 */
[----:B------:R-:W-:-:S03]  /*14fb0*/  LOP3.LUT P0, RZ, R19, 0x3, RZ, 0xc0, !PT ;  /* 0x0000000313ff7812 */ /* 0x000fc6000780c0ff */
[----:B------:R3:W2:Y:S02]  /*14fc0*/  SHFL.IDX PT, R11, R6, 0x1, 0x1c1f ;  /* 0x003c1f00060b7f89 */ /* 0x0006a400000e0000 */
[----:B---3--:R-:W-:-:S05]  /*14fd0*/  IMAD R6, R237, 0x80, R16 ;  /* 0x00000080ed067824 */ /* 0x008fca00078e0210 */
[C---:B------:R-:W-:Y:S02]  /*14fe0*/  IADD3 R7, R6.reuse, 0x8, RZ ;  /* 0x0000000806077810 */ /* 0x040fe40007ffe0ff */
[-C--:B------:R-:W-:Y:S02]  /*14ff0*/  ISETP.GE.OR P1, PT, R6, R4.reuse, P0 ;  /* 0x000000040600720c */ /* 0x080fe40000726670 */
[----:B------:R-:W-:-:S11]  /*15000*/  ISETP.GE.OR P0, PT, R7, R4, P0 ;  /* 0x000000040700720c */ /* 0x000fd60000706670 */
[----:B-1----:R1:W-:Y:S01]  /*15010*/  @!P1 ST.E [R12.64], R18 ;  /* 0x000000120c009985 */ /* 0x0023e2000c10190a */
[----:B------:R-:W-:-:S03]  /*15020*/  ISETP.GE.AND P1, PT, R7, R4, PT ;  /* 0x000000040700720c */ /* 0x000fc60003f26270 */
[----:B--2---:R2:W-:Y:S01]  /*15030*/  @!P0 ST.E [R10.64], R15 ;  /* 0x0000000f0a008985 */ /* 0x0045e2000c10190a */
[----:B------:R-:W-:Y:S02]  /*15040*/  ISETP.GE.AND P0, PT, R6, R4, PT ;  /* 0x000000040600720c */ /* 0x000fe40003f06270 */
[----:B-1----:R-:W-:Y:S01]  /*15050*/  P2R R13, PR, RZ, 0x2 ;  /* 0x00000002ff0d7803 */ /* 0x002fe20000000000 */
[----:B------:R-:W-:Y:S05]  /*15060*/  @P2 BRA `(.L_x_283) ;  /* 0x000007c000002947 */ /* 0x000fea0003800000 */
[----:B------:R-:W-:Y:S01]  /*15070*/  IMAD R8, R8, c[0x0][0x3a0], RZ ;  /* 0x0000e80008087a24 */ /* 0x000fe200078e02ff */
[----:B------:R-:W-:Y:S01]  /*15080*/  SHF.R.S32.HI R9, RZ, 0x1f, R0 ;  /* 0x0000001fff097819 */ /* 0x000fe20000011400 */
[C---:B------:R-:W-:Y:S01]  /*15090*/  IMAD.WIDE.U32 R6, R2.reuse, c[0x0][0x3a0], RZ ;  /* 0x0000e80002067a25 */ /* 0x040fe200078e00ff */
[----:B------:R1:W3:Y:S03]  /*150a0*/  LDS.128 R24, [R191+0x80] ;  /* 0x00008000bf187984 */ /* 0x0002e60000000c00 */
[----:B------:R-:W-:Y:S01]  /*150b0*/  IMAD R2, R2, c[0x0][0x3a4], R8 ;  /* 0x0000e90002027a24 */ /* 0x000fe200078e0208 */
[----:B------:R-:W-:Y:S01]  /*150c0*/  LEA R8, R237, R213, 0x7 ;  /* 0x000000d5ed087211 */ /* 0x000fe200078e38ff */
[----:B------:R1:W4:Y:S03]  /*150d0*/  LDS.128 R40, [R191+0x1080] ;  /* 0x00108000bf287984 */ /* 0x0003260000000c00 */
[----:B------:R-:W-:Y:S01]  /*150e0*/  IADD3 R3, R7, R2, RZ ;  /* 0x0000000207037210 */ /* 0x000fe20007ffe0ff */
[----:B------:R1:W2:Y:S01]  /*150f0*/  LDS.128 R52, [R191+0x2080] ;  /* 0x00208000bf347984 */ /* 0x0002a20000000c00 */
[----:B------:R-:W-:-:S03]  /*15100*/  MOV R2, R6 ;  /* 0x0000000600027202 */ /* 0x000fc60000000f00 */
[----:B------:R1:W1:Y:S02]  /*15110*/  LDS.128 R60, [R191+0x3080] ;  /* 0x00308000bf3c7984 */ /* 0x0002640000000c00 */
[----:B------:R-:W-:Y:S01]  /*15120*/  IMAD.WIDE.U32 R6, R5, c[0x0][0x3e8], R2 ;  /* 0x0000fa0005067a25 */ /* 0x000fe200078e0002 */
[----:B------:R-:W-:Y:S01]  /*15130*/  MOV R2, R8 ;  /* 0x0000000800027202 */ /* 0x000fe20000000f00 */
[----:B------:R1:W1:Y:S02]  /*15140*/  LDS.128 R20, [R191+0x4080] ;  /* 0x00408000bf147984 */ /* 0x0002640000000c00 */
[----:B------:R-:W-:Y:S02]  /*15150*/  IMAD R3, R9, c[0x0][0x3f0], RZ ;  /* 0x0000fc0009037a24 */ /* 0x000fe400078e02ff */
[----:B------:R-:W-:Y:S01]  /*15160*/  @P3 IMAD.HI.U32 R9, R8, c[0x0][0x4ec], RZ ;  /* 0x00013b0008093a27 */ /* 0x000fe200078e00ff */
[----:B------:R1:W1:Y:S03]  /*15170*/  LDS.128 R36, [R191+0x5080] ;  /* 0x00508000bf247984 */ /* 0x0002660000000c00 */
[----:B------:R-:W-:Y:S01]  /*15180*/  IMAD R7, R5, c[0x0][0x3ec], R7 ;  /* 0x0000fb0005077a24 */ /* 0x000fe200078e0207 */
[----:B------:R1:W1:Y:S01]  /*15190*/  LDS.128 R48, [R191+0x6080] ;  /* 0x00608000bf307984 */ /* 0x0002620000000c00 */
[----:B------:R-:W-:Y:S01]  /*151a0*/  @P3 SHF.R.U32.HI R2, RZ, c[0x0][0x4f0], R9 ;  /* 0x00013c00ff023a19 */ /* 0x000fe20000011609 */
[----:B------:R-:W-:-:S02]  /*151b0*/  IMAD R5, R0, c[0x0][0x3f4], R3 ;  /* 0x0000fd0000057a24 */ /* 0x000fc400078e0203 */
[----:B------:R1:W1:Y:S01]  /*151c0*/  LDS.128 R56, [R191+0x7080] ;  /* 0x00708000bf387984 */ /* 0x0002620000000c00 */
[----:B------:R-:W-:Y:S01]  /*151d0*/  IMAD.WIDE.U32 R6, R0, c[0x0][0x3f0], R6 ;  /* 0x0000fc0000067a25 */ /* 0x000fe200078e0006 */
[----:B------:R-:W-:Y:S02]  /*151e0*/  SHF.R.S32.HI R3, RZ, 0x1f, R2 ;  /* 0x0000001fff037819 */ /* 0x000fe40000011402 */
[----:B------:R1:W1:Y:S01]  /*151f0*/  LDS.128 R16, [R191+0x8080] ;  /* 0x00808000bf107984 */ /* 0x0002620000000c00 */
[----:B------:R-:W-:Y:S02]  /*15200*/  IADD3 R0, -R2, RZ, RZ ;  /* 0x000000ff02007210 */ /* 0x000fe40007ffe1ff */
[----:B------:R-:W-:Y:S01]  /*15210*/  IADD3 R7, R7, R5, RZ ;  /* 0x0000000507077210 */ /* 0x000fe20007ffe0ff */
[----:B------:R1:W1:Y:S01]  /*15220*/  LDS.128 R32, [R191+0x9080] ;  /* 0x00908000bf207984 */ /* 0x0002620000000c00 */
[----:B------:R-:W-:Y:S02]  /*15230*/  IMAD R3, R3, c[0x0][0x3e0], RZ ;  /* 0x0000f80003037a24 */ /* 0x000fe400078e02ff */
[----:B------:R-:W-:Y:S01]  /*15240*/  IMAD R0, R0, c[0x0][0x4e8], R8 ;  /* 0x00013a0000007a24 */ /* 0x000fe200078e0208 */
[----:B------:R1:W1:Y:S01]  /*15250*/  LDS.128 R44, [R191+0xa080] ;  /* 0x00a08000bf2c7984 */ /* 0x0002620000000c00 */
[----:B------:R-:W-:-:S02]  /*15260*/  IMAD R8, R2, c[0x0][0x3e4], R3 ;  /* 0x0000f90002087a24 */ /* 0x000fc400078e0203 */
[----:B------:R-:W-:Y:S01]  /*15270*/  IMAD.WIDE.U32 R2, R2, c[0x0][0x3e0], R6 ;  /* 0x0000f80002027a25 */ /* 0x000fe200078e0006 */
[----:B------:R1:W1:Y:S01]  /*15280*/  LDS.128 R64, [R191+0xb080] ;  /* 0x00b08000bf407984 */ /* 0x0002620000000c00 */
[----:B------:R-:W-:-:S03]  /*15290*/  SHF.R.S32.HI R5, RZ, 0x1f, R0 ;  /* 0x0000001fff057819 */ /* 0x000fc60000011400 */
[----:B------:R-:W-:Y:S02]  /*152a0*/  IADD3 R3, R3, R8, RZ ;  /* 0x0000000803037210 */ /* 0x000fe40007ffe0ff */
[----:B------:R-:W-:-:S03]  /*152b0*/  IMAD R5, R5, c[0x0][0x3d8], RZ ;  /* 0x0000f60005057a24 */ /* 0x000fc600078e02ff */
[----:B------:R-:W-:-:S04]  /*152c0*/  IMAD.WIDE.U32 R2, R0, c[0x0][0x3d8], R2 ;  /* 0x0000f60000027a25 */ /* 0x000fc800078e0002 */
[----:B------:R-:W-:Y:S01]  /*152d0*/  IMAD R0, R0, c[0x0][0x3dc], R5 ;  /* 0x0000f70000007a24 */ /* 0x000fe200078e0205 */
[----:B------:R-:W-:Y:S02]  /*152e0*/  LEA R12, P0, R2, c[0x0][0x380], 0x1 ;  /* 0x0000e000020c7a11 */ /* 0x000fe400078008ff */
[----:B------:R-:W-:Y:S02]  /*152f0*/  LEA R5, R237, R246, 0x7 ;  /* 0x000000f6ed057211 */ /* 0x000fe400078e38ff */
[----:B------:R-:W-:-:S04]  /*15300*/  IADD3 R0, R3, R0, RZ ;  /* 0x0000000003007210 */ /* 0x000fc80007ffe0ff */
[----:B------:R-:W-:Y:S01]  /*15310*/  LEA.HI.X R6, R2, c[0x0][0x384], R0, 0x1, P0 ;  /* 0x0000e10002067a11 */ /* 0x000fe200000f0c00 */
[----:B------:R-:W-:Y:S05]  /*15320*/  BRA.DIV ~URZ, `(.L_x_284) ;  /* 0x000044127f007947 */ /* 0x000fea000b800000 */
[----:B--234-:R2:W3:Y:S02]  /*15330*/  SHFL.IDX PT, R7, R6, RZ, 0x181f ;  /* 0x00181fff06077589 */ /* 0x01c4e400000e0000 */
.L_x_355:
[----:B------:R-:W-:Y:S05]  /*15340*/  BRA.DIV ~URZ, `(.L_x_285) ;  /* 0x000044627f007947 */ /* 0x000fea000b800000 */
[----:B------:R4:W2:Y:S02]  /*15350*/  SHFL.IDX PT, R0, R12, RZ, 0x181f ;  /* 0x00181fff0c007589 */ /* 0x0008a400000e0000 */
.L_x_356:
[----:B------:R-:W-:Y:S01]  /*15360*/  ISETP.GE.AND P0, PT, R5, R4, PT ;  /* 0x000000040500720c */ /* 0x000fe20003f06270 */
[----:B------:R-:W-:-:S12]  /*15370*/  BSSY B0, `(.L_x_286) ;  /* 0x000000e000007945 */ /* 0x000fd80003800000 */
[----:B------:R-:W-:Y:S05]  /*15380*/  @P0 BRA `(.L_x_287) ;  /* 0x000000c000000947 */ /* 0x000fea0003800000 */
[----:B------:R-:W-:Y:S02]  /*15390*/  ISETP.GE.AND P2, PT, R210, c[0x0][0x3c8], PT ;  /* 0x0000f200d2007a0c */ /* 0x000fe40003f46270 */
[----:B------:R-:W-:Y:S02]  /*153a0*/  ISETP.GE.AND P1, PT, R207, c[0x0][0x3c8], PT ;  /* 0x0000f200cf007a0c */ /* 0x000fe40003f26270 */
[----:B------:R-:W-:-:S09]  /*153b0*/  ISETP.GE.AND P0, PT, R208, c[0x0][0x3c8], PT ;  /* 0x0000f200d0007a0c */ /* 0x000fd20003f06270 */
        /* <DEDUP_REMOVED lines=9> */
.L_x_287:
[----:B------:R-:W-:Y:S05]  /*15450*/  BSYNC B0 ;  /* 0x0000000000007941 */ /* 0x000fea0003800000 */
.L_x_286:
[----:B------:R-:W-:Y:S05]  /*15460*/  BRA.DIV ~URZ, `(.L_x_288) ;  /* 0x000043a27f007947 */ /* 0x000fea000b800000 */
[----:B---3--:R3:W4:Y:S04]  /*15470*/  SHFL.IDX PT, R7, R6, 0x1, 0x181f ;  /* 0x00381f0006077f89 */ /* 0x00872800000e0000 */
[----:B--2---:R3:W2:Y:S02]  /*15480*/  SHFL.IDX PT, R0, R12, 0x1, 0x181f ;  /* 0x00381f000c007f89 */ /* 0x0046a400000e0000 */
.L_x_357:
[----:B------:R-:W-:Y:S01]  /*15490*/  IADD3 R2, R5, 0x20, RZ ;  /* 0x0000002005027810 */ /* 0x000fe20007ffe0ff */
[----:B------:R-:W-:Y:S03]  /*154a0*/  BSSY B0, `(.L_x_289) ;  /* 0x000000f000007945 */ /* 0x000fe60003800000 */
[----:B------:R-:W-:-:S13]  /*154b0*/  ISETP.GE.AND P0, PT, R2, R4, PT ;  /* 0x000000040200720c */ /* 0x000fda0003f06270 */
[----:B------:R-:W-:Y:S05]  /*154c0*/  @P0 BRA `(.L_x_290) ;  /* 0x000000c000000947 */ /* 0x000fea0003800000 */
[----:B------:R-:W-:Y:S02]  /*154d0*/  ISETP.GE.AND P2, PT, R210, c[0x0][0x3c8], PT ;  /* 0x0000f200d2007a0c */ /* 0x000fe40003f46270 */
[----:B------:R-:W-:Y:S02]  /*154e0*/  ISETP.GE.AND P1, PT, R207, c[0x0][0x3c8], PT ;  /* 0x0000f200cf007a0c */ /* 0x000fe40003f26270 */
[----:B------:R-:W-:-:S09]  /*154f0*/  ISETP.GE.AND P0, PT, R208, c[0x0][0x3c8], PT ;  /* 0x0000f200d0007a0c */ /* 0x000fd20003f06270 */
        /* <DEDUP_REMOVED lines=9> */
.L_x_290:
[----:B------:R-:W-:Y:S05]  /*15590*/  BSYNC B0 ;  /* 0x0000000000007941 */ /* 0x000fea0003800000 */
.L_x_289:
[----:B------:R-:W-:Y:S05]  /*155a0*/  BRA.DIV ~URZ, `(.L_x_291) ;  /* 0x000043227f007947 */ /* 0x000fea000b800000 */
[----:B----4-:R4:W3:Y:S02]  /*155b0*/  SHFL.IDX PT, R7, R6, 0x2, 0x181f ;  /* 0x00581f0006077f89 */ /* 0x0108e400000e0000 */
.L_x_358:
[----:B------:R-:W-:Y:S05]  /*155c0*/  BRA.DIV ~URZ, `(.L_x_292) ;  /* 0x000043727f007947 */ /* 0x000fea000b800000 */
[----:B--2---:R2:W4:Y:S02]  /*155d0*/  SHFL.IDX PT, R0, R12, 0x2, 0x181f ;  /* 0x00581f000c007f89 */ /* 0x00452400000e0000 */
.L_x_359:
[----:B------:R-:W-:Y:S01]  /*155e0*/  IADD3 R2, R5, 0x40, RZ ;  /* 0x0000004005027810 */ /* 0x000fe20007ffe0ff */
[----:B------:R-:W-:Y:S03]  /*155f0*/  BSSY B0, `(.L_x_293) ;  /* 0x000000f000007945 */ /* 0x000fe60003800000 */
[----:B------:R-:W-:-:S13]  /*15600*/  ISETP.GE.AND P0, PT, R2, R4, PT ;  /* 0x000000040200720c */ /* 0x000fda0003f06270 */
[----:B------:R-:W-:Y:S05]  /*15610*/  @P0 BRA `(.L_x_294) ;  /* 0x000000c000000947 */ /* 0x000fea0003800000 */
[----:B------:R-:W-:Y:S02]  /*15620*/  ISETP.GE.AND P2, PT, R210, c[0x0][0x3c8], PT ;  /* 0x0000f200d2007a0c */ /* 0x000fe40003f46270 */
[----:B------:R-:W-:Y:S02]  /*15630*/  ISETP.GE.AND P1, PT, R207, c[0x0][0x3c8], PT ;  /* 0x0000f200cf007a0c */ /* 0x000fe40003f26270 */
[----:B------:R-:W-:-:S09]  /*15640*/  ISETP.GE.AND P0, PT, R208, c[0x0][0x3c8], PT ;  /* 0x0000f200d0007a0c */ /* 0x000fd20003f06270 */
        /* <DEDUP_REMOVED lines=9> */
.L_x_294:
[----:B------:R-:W-:Y:S05]  /*156e0*/  BSYNC B0 ;  /* 0x0000000000007941 */ /* 0x000fea0003800000 */
.L_x_293:
[----:B------:R-:W-:Y:S05]  /*156f0*/  BRA.DIV ~URZ, `(.L_x_295) ;  /* 0x000042a27f007947 */ /* 0x000fea000b800000 */
[----:B---34-:R-:W3:Y:S04]  /*15700*/  SHFL.IDX PT, R6, R6, 0x3, 0x181f ;  /* 0x00781f0006067f89 */ /* 0x018ee800000e0000 */
[----:B------:R4:W2:Y:S02]  /*15710*/  SHFL.IDX PT, R0, R12, 0x3, 0x181f ;  /* 0x00781f000c007f89 */ /* 0x0008a400000e0000 */
.L_x_360:
[----:B------:R-:W-:-:S04]  /*15720*/  IADD3 R2, R5, 0x60, RZ ;  /* 0x0000006005027810 */ /* 0x000fc80007ffe0ff */
[----:B------:R-:W-:-:S13]  /*15730*/  ISETP.GE.AND P0, PT, R2, R4, PT ;  /* 0x000000040200720c */ /* 0x000fda0003f06270 */
[----:B------:R-:W-:Y:S05]  /*15740*/  @P0 BRA `(.L_x_296) ;  /* 0x000024e000000947 */ /* 0x000fea0003800000 */
[----:B------:R-:W-:Y:S02]  /*15750*/  ISETP.GE.AND P1, PT, R210, c[0x0][0x3c8], PT ;  /* 0x0000f200d2007a0c */ /* 0x000fe40003f26270 */
[----:B------:R-:W-:-:S11]  /*15760*/  ISETP.GE.AND P0, PT, R207, c[0x0][0x3c8], PT ;  /* 0x0000f200cf007a0c */ /* 0x000fd60003f06270 */
[CC--:B--2---:R-:W-:Y:S02]  /*15770*/  @!P1 LEA R4, P3, R210.reuse, R0.reuse, 0x1 ;  /* 0x00000000d2049211 */ /* 0x0c4fe400078608ff */
[C---:B------:R-:W-:Y:S02]  /*15780*/  @!P0 LEA R2, P2, R207.reuse, R0, 0x1 ;  /* 0x00000000cf028211 */ /* 0x040fe400078408ff */
[-C--:B---3--:R-:W-:Y:S02]  /*15790*/  @!P1 LEA.HI.X R5, R210, R6.reuse, R211, 0x1, P3 ;  /* 0x00000006d2059211 */ /* 0x088fe400018f0cd3 */
[----:B------:R-:W-:-:S03]  /*157a0*/  @!P0 LEA.HI.X R3, R207, R6, R224, 0x1, P2 ;  /* 0x00000006cf038211 */ /* 0x000fc600010f0ce0 */
[----:B-1----:R1:W-:Y:S04]  /*157b0*/  @!P1 ST.E.128 [R4.64], R60 ;  /* 0x0000003c04009985 */ /* 0x0023e8000c101d0a */
[----:B------:R1:W-:Y:S01]  /*157c0*/  @!P0 ST.E.128 [R2.64], R56 ;  /* 0x0000003802008985 */ /* 0x0003e2000c101d0a */
[----:B------:R-:W-:-:S13]  /*157d0*/  ISETP.GE.AND P0, PT, R208, c[0x0][0x3c8], PT ;  /* 0x0000f200d0007a0c */ /* 0x000fda0003f06270 */
[----:B------:R-:W-:Y:S05]  /*157e0*/  @P0 BRA `(.L_x_296) ;  /* 0x0000244000000947 */ /* 0x000fea0003800000 */
[----:B-1----:R-:W-:-:S04]  /*157f0*/  LEA R2, P0, R208, R0, 0x1 ;  /* 0x00000000d0027211 */ /* 0x002fc800078008ff */
[----:B------:R-:W-:-:S05]  /*15800*/  LEA.HI.X R3, R208, R6, R223, 0x1, P0 ;  /* 0x00000006d0037211 */ /* 0x000fca00000f0cdf */
[----:B------:R1:W-:Y:S01]  /*15810*/  ST.E.128 [R2.64], R64 ;  /* 0x0000004002007985 */ /* 0x0003e2000c101d0a */
[----:B------:R-:W-:Y:S05]  /*15820*/  BRA `(.L_x_296) ;  /* 0x0000240000007947 */ /* 0x000fea0003800000 */
.L_x_283:
[----:B------:R-:W-:Y:S02]  /*15830*/  IMAD R8, R8, c[0x0][0x408], RZ ;  /* 0x0001020008087a24 */ /* 0x000fe400078e02ff */
[----:B------:R-:W-:-:S04]  /*15840*/  IMAD.WIDE.U32 R6, R2, c[0x0][0x408], RZ ;  /* 0x0001020002067a25 */ /* 0x000fc800078e00ff */
[----:B------:R-:W-:Y:S01]  /*15850*/  IMAD R8, R2, c[0x0][0x40c], R8 ;  /* 0x0001030002087a24 */ /* 0x000fe200078e0208 */
[----:B------:R-:W-:-:S04]  /*15860*/  SHF.R.S32.HI R2, RZ, 0x1f, R0 ;  /* 0x0000001fff027819 */ /* 0x000fc80000011400 */
[----:B------:R-:W-:Y:S01]  /*15870*/  IADD3 R7, R7, R8, RZ ;  /* 0x0000000807077210 */ /* 0x000fe20007ffe0ff */
[----:B------:R-:W-:-:S04]  /*15880*/  IMAD R2, R2, c[0x0][0x440], RZ ;  /* 0x0001100002027a24 */ /* 0x000fc800078e02ff */
[----:B------:R-:W-:-:S04]  /*15890*/  IMAD.WIDE.U32 R6, R5, c[0x0][0x438], R6 ;  /* 0x00010e0005067a25 */ /* 0x000fc800078e0006 */
[----:B------:R-:W-:Y:S01]  /*158a0*/  IMAD R5, R5, c[0x0][0x43c], R7 ;  /* 0x00010f0005057a24 */ /* 0x000fe200078e0207 */
[----:B------:R-:W-:Y:S01]  /*158b0*/  MOV R4, R6 ;  /* 0x0000000600047202 */ /* 0x000fe20000000f00 */
[----:B------:R-:W-:-:S04]  /*158c0*/  IMAD R2, R0, c[0x0][0x444], R2 ;  /* 0x0001110000027a24 */ /* 0x000fc800078e0202 */
[----:B------:R-:W-:Y:S01]  /*158d0*/  IMAD.WIDE.U32 R4, R0, c[0x0][0x440], R4 ;  /* 0x0001100000047a25 */ /* 0x000fe200078e0004 */
[----:B------:R-:W-:-:S04]  /*158e0*/  MOV R0, R3 ;  /* 0x0000000300007202 */ /* 0x000fc80000000f00 */
[----:B------:R-:W-:Y:S01]  /*158f0*/  IADD3 R5, R5, R2, RZ ;  /* 0x0000000205057210 */ /* 0x000fe20007ffe0ff */
[----:B------:R-:W-:-:S04]  /*15900*/  @P3 IMAD.HI.U32 R2, R3, c[0x0][0x4ec], RZ ;  /* 0x00013b0003023a27 */ /* 0x000fc800078e00ff */
[----:B------:R-:W-:Y:S01]  /*15910*/  IMAD.WIDE.U32 R4, R245, c[0x0][0x448], R4 ;  /* 0x00011200f5047a25 */ /* 0x000fe200078e0004 */
[----:B------:R-:W-:-:S03]  /*15920*/  @P3 SHF.R.U32.HI R0, RZ, c[0x0][0x4f0], R2 ;  /* 0x00013c00ff003a19 */ /* 0x000fc60000011602 */
[----:B------:R-:W-:Y:S01]  /*15930*/  IMAD R5, R245, c[0x0][0x44c], R5 ;  /* 0x00011300f5057a24 */ /* 0x000fe200078e0205 */
[----:B------:R-:W-:-:S03]  /*15940*/  SHF.R.S32.HI R2, RZ, 0x1f, R0 ;  /* 0x0000001fff027819 */ /* 0x000fc60000011400 */
[----:B------:R-:W-:-:S04]  /*15950*/  IMAD.WIDE.U32 R4, R0, c[0x0][0x430], R4 ;  /* 0x00010c0000047a25 */ /* 0x000fc800078e0004 */
[----:B------:R-:W-:-:S04]  /*15960*/  IMAD R2, R2, c[0x0][0x430], RZ ;  /* 0x00010c0002027a24 */ /* 0x000fc800078e02ff */
[C---:B------:R-:W-:Y:S01]  /*15970*/  IMAD R2, R0.reuse, c[0x0][0x434], R2 ;  /* 0x00010d0000027a24 */ /* 0x040fe200078e0202 */
[----:B------:R-:W-:-:S05]  /*15980*/  IADD3 R0, -R0, RZ, RZ ;  /* 0x000000ff00007210 */ /* 0x000fca0007ffe1ff */
[----:B------:R-:W-:Y:S01]  /*15990*/  IMAD R0, R0, c[0x0][0x4e8], R3 ;  /* 0x00013a0000007a24 */ /* 0x000fe200078e0203 */
[----:B------:R-:W-:Y:S02]  /*159a0*/  IADD3 R3, R5, R2, RZ ;  /* 0x0000000205037210 */ /* 0x000fe40007ffe0ff */
[----:B------:R-:W-:Y:S02]  /*159b0*/  MOV R2, R4 ;  /* 0x0000000400027202 */ /* 0x000fe40000000f00 */
[----:B------:R-:W-:-:S03]  /*159c0*/  SHF.R.S32.HI R4, RZ, 0x1f, R0 ;  /* 0x0000001fff047819 */ /* 0x000fc60000011400 */
[----:B------:R-:W-:-:S04]  /*159d0*/  IMAD.WIDE.U32 R2, R0, c[0x0][0x428], R2 ;  /* 0x00010a0000027a25 */ /* 0x000fc800078e0002 */
[----:B------:R-:W-:Y:S01]  /*159e0*/  IMAD R4, R4, c[0x0][0x428], RZ ;  /* 0x00010a0004047a24 */ /* 0x000fe200078e02ff */
[----:B------:R-:W-:-:S03]  /*159f0*/  LEA R12, P1, R2, c[0x0][0x400], 0x2 ;  /* 0x00010000020c7a11 */ /* 0x000fc600078210ff */
[----:B------:R-:W-:-:S05]  /*15a00*/  IMAD R0, R0, c[0x0][0x42c], R4 ;  /* 0x00010b0000007a24 */ /* 0x000fca00078e0204 */
[----:B------:R-:W-:-:S04]  /*15a10*/  IADD3 R0, R3, R0, RZ ;  /* 0x0000000003007210 */ /* 0x000fc80007ffe0ff */
[----:B------:R-:W-:Y:S01]  /*15a20*/  LEA.HI.X R5, R2, c[0x0][0x404], R0, 0x2, P1 ;  /* 0x0001010002057a11 */ /* 0x000fe200008f1400 */
[----:B------:R-:W-:Y:S05]  /*15a30*/  BRA.DIV ~URZ, `(.L_x_297) ;  /* 0x000040227f007947 */ /* 0x000fea000b800000 */
[----:B------:R1:W3:Y:S02]  /*15a40*/  SHFL.IDX PT, R4, R5, RZ, 0x1c1f ;  /* 0x001c1fff05047589 */ /* 0x0002e400000e0000 */
.L_x_361:
[----:B------:R-:W-:Y:S05]  /*15a50*/  BRA.DIV ~URZ, `(.L_x_298) ;  /* 0x000040727f007947 */ /* 0x000fea000b800000 */
[----:B------:R4:W1:Y:S02]  /*15a60*/  SHFL.IDX PT, R0, R12, RZ, 0x1c1f ;  /* 0x001c1fff0c007589 */ /* 0x00086400000e0000 */
.L_x_362:
[----:B------:R-:W-:Y:S01]  /*15a70*/  BSSY B0, `(.L_x_299) ;  /* 0x00000a6000007945 */ /* 0x000fe20003800000 */
[----:B------:R-:W-:Y:S05]  /*15a80*/  @P0 BRA `(.L_x_300) ;  /* 0x00000a4000000947 */ /* 0x000fea0003800000 */
[C---:B------:R-:W-:Y:S02]  /*15a90*/  ISETP.GE.AND P0, PT, R247.reuse, c[0x0][0x3c8], PT ;  /* 0x0000f200f7007a0c */ /* 0x040fe40003f06270 */
[C---:B------:R-:W-:Y:S02]  /*15aa0*/  IADD3 R7, R247.reuse, 0x8, RZ ;  /* 0x00000008f7077810 */ /* 0x040fe40007ffe0ff */
[----:B------:R-:W-:Y:S02]  /*15ab0*/  IADD3 R6, R247, 0x10, RZ ;  /* 0x00000010f7067810 */ /* 0x000fe40007ffe0ff */
[----:B------:R-:W-:Y:S02]  /*15ac0*/  ISETP.GE.AND P1, PT, R7, c[0x0][0x3c8], PT ;  /* 0x0000f20007007a0c */ /* 0x000fe40003f26270 */
[----:B------:R-:W-:-:S02]  /*15ad0*/  IADD3 R9, R247, 0x8, RZ ;  /* 0x00000008f7097810 */ /* 0x000fc40007ffe0ff */
[----:B------:R-:W-:Y:S02]  /*15ae0*/  ISETP.GE.AND P2, PT, R6, c[0x0][0x3c8], PT ;  /* 0x0000f20006007a0c */ /* 0x000fe40003f46270 */
[----:B------:R-:W-:Y:S01]  /*15af0*/  SHF.R.S32.HI R9, RZ, 0x1f, R9 ;  /* 0x0000001fff097819 */ /* 0x000fe20000011409 */
[----:B-1----:R-:W-:Y:S01]  /*15b00*/  @!P0 IMAD.MOV.U32 R2, RZ, RZ, R0 ;  /* 0x000000ffff028224 */ /* 0x002fe200078e0000 */
[C---:B------:R-:W-:Y:S01]  /*15b10*/  IADD3 R8, R247.reuse, 0x18, RZ ;  /* 0x00000018f7087810 */ /* 0x040fe20007ffe0ff */
[----:B---3--:R-:W-:Y:S01]  /*15b20*/  @!P0 IMAD.MOV.U32 R3, RZ, RZ, R4 ;  /* 0x000000ffff038224 */ /* 0x008fe200078e0004 */
[C---:B--2---:R-:W-:Y:S02]  /*15b30*/  IADD3 R10, R247.reuse, 0x30, RZ ;  /* 0x00000030f70a7810 */ /* 0x044fe40007ffe0ff */
[C---:B------:R-:W-:Y:S01]  /*15b40*/  IADD3 R14, R247.reuse, 0x40, RZ ;  /* 0x00000040f70e7810 */ /* 0x040fe20007ffe0ff */
[----:B------:R-:W-:Y:S01]  /*15b50*/  @!P0 IMAD.WIDE R2, R247, 0x4, R2 ;  /* 0x00000004f7028825 */ /* 0x000fe200078e0202 */
[----:B------:R-:W-:-:S02]  /*15b60*/  ISETP.GE.AND P3, PT, R10, c[0x0][0x3c8], PT ;  /* 0x0000f2000a007a0c */ /* 0x000fc40003f66270 */
[C---:B------:R-:W-:Y:S02]  /*15b70*/  IADD3 R15, R247.reuse, 0x30, RZ ;  /* 0x00000030f70f7810 */ /* 0x040fe40007ffe0ff */
[----:B------:R1:W-:Y:S01]  /*15b80*/  @!P0 ST.E.64 [R2.64], R22 ;  /* 0x0000001602008985 */ /* 0x0003e2000c101b0a */
[----:B------:R-:W-:Y:S02]  /*15b90*/  ISETP.GE.AND P4, PT, R14, c[0x0][0x3c8], PT ;  /* 0x0000f2000e007a0c */ /* 0x000fe40003f86270 */
[C---:B------:R-:W-:Y:S02]  /*15ba0*/  IADD3 R11, R247.reuse, 0x38, RZ ;  /* 0x00000038f70b7810 */ /* 0x040fe40007ffe0ff */
[----:B------:R-:W-:Y:S02]  /*15bb0*/  SHF.R.S32.HI R15, RZ, 0x1f, R15 ;  /* 0x0000001fff0f7819 */ /* 0x000fe4000001140f */
[----:B------:R-:W-:Y:S02]  /*15bc0*/  SHF.R.S32.HI R11, RZ, 0x1f, R11 ;  /* 0x0000001fff0b7819 */ /* 0x000fe4000001140b */
[----:B------:R-:W-:-:S02]  /*15bd0*/  IADD3 R16, R247, 0x60, RZ ;  /* 0x00000060f7107810 */ /* 0x000fc40007ffe0ff */
[C---:B------:R-:W-:Y:S02]  /*15be0*/  IADD3 R17, R247.reuse, 0x80, RZ ;  /* 0x00000080f7117810 */ /* 0x040fe40007ffe0ff */
[----:B------:R-:W-:Y:S02]  /*15bf0*/  SHF.R.S32.HI R16, RZ, 0x1f, R16 ;  /* 0x0000001fff107819 */ /* 0x000fe40000011410 */
[----:B------:R-:W-:Y:S02]  /*15c00*/  SHF.R.S32.HI R17, RZ, 0x1f, R17 ;  /* 0x0000001fff117819 */ /* 0x000fe40000011411 */
[----:B------:R-:W-:-:S04]  /*15c10*/  IADD3 R18, R247, 0xa8, RZ ;  /* 0x000000a8f7127810 */ /* 0x000fc80007ffe0ff */
[----:B------:R-:W-:Y:S02]  /*15c20*/  SHF.R.S32.HI R18, RZ, 0x1f, R18 ;  /* 0x0000001fff127819 */ /* 0x000fe40000011412 */
[----:B-1----:R-:W-:-:S04]  /*15c30*/  @!P1 LEA R2, P0, R7, R0, 0x2 ;  /* 0x0000000007029211 */ /* 0x002fc800078010ff */
[----:B------:R-:W-:Y:S02]  /*15c40*/  @!P1 LEA.HI.X R3, R7, R4, R9, 0x2, P0 ;  /* 0x0000000407039211 */ /* 0x000fe400000f1409 */
[C---:B------:R-:W-:Y:S02]  /*15c50*/  IADD3 R9, R247.reuse, 0x10, RZ ;  /* 0x00000010f7097810 */ /* 0x040fe40007ffe0ff */
[----:B------:R-:W-:Y:S01]  /*15c60*/  IADD3 R7, R247, 0x20, RZ ;  /* 0x00000020f7077810 */ /* 0x000fe20007ffe0ff */
[----:B------:R1:W-:Y:S01]  /*15c70*/  @!P1 ST.E.64 [R2.64], R24 ;  /* 0x0000001802009985 */ /* 0x0003e2000c101b0a */
[----:B------:R-:W-:Y:S02]  /*15c80*/  ISETP.GE.AND P1, PT, R8, c[0x0][0x3c8], PT ;  /* 0x0000f20008007a0c */ /* 0x000fe40003f26270 */
[----:B------:R-:W-:Y:S02]  /*15c90*/  SHF.R.S32.HI R9, RZ, 0x1f, R9 ;  /* 0x0000001fff097819 */ /* 0x000fe40000011409 */
[----:B-1----:R-:W-:-:S04]  /*15ca0*/  @!P2 LEA R2, P0, R6, R0, 0x2 ;  /* 0x000000000602a211 */ /* 0x002fc800078010ff */
[----:B------:R-:W-:Y:S02]  /*15cb0*/  @!P2 LEA.HI.X R3, R6, R4, R9, 0x2, P0 ;  /* 0x000000040603a211 */ /* 0x000fe400000f1409 */
[C---:B------:R-:W-:Y:S02]  /*15cc0*/  IADD3 R9, R247.reuse, 0x18, RZ ;  /* 0x00000018f7097810 */ /* 0x040fe40007ffe0ff */
[----:B------:R-:W-:Y:S01]  /*15cd0*/  IADD3 R6, R247, 0x28, RZ ;  /* 0x00000028f7067810 */ /* 0x000fe20007ffe0ff */
[----:B------:R1:W-:Y:S01]  /*15ce0*/  @!P2 ST.E.64 [R2.64], R26 ;  /* 0x0000001a0200a985 */ /* 0x0003e2000c101b0a */
[----:B------:R-:W-:Y:S02]  /*15cf0*/  SHF.R.S32.HI R9, RZ, 0x1f, R9 ;  /* 0x0000001fff097819 */ /* 0x000fe40000011409 */
[----:B------:R-:W-:Y:S02]  /*15d00*/  ISETP.GE.AND P2, PT, R7, c[0x0][0x3c8], PT ;  /* 0x0000f20007007a0c */ /* 0x000fe40003f46270 */
        /* <DEDUP_REMOVED lines=16> */
[----:B------:R-:W-:-:S03]  /*15e10*/  @!P3 LEA R6, P5, R10, R0, 0x2 ;  /* 0x000000000a06b211 */ /* 0x000fc600078a10ff */
[----:B------:R1:W-:Y:S01]  /*15e20*/  @!P1 ST.E.64 [R2.64], R34 ;  /* 0x0000002202009985 */ /* 0x0003e2000c101b0a */
[----:B------:R-:W-:Y:S02]  /*15e30*/  ISETP.GE.AND P1, PT, R9, c[0x0][0x3c8], PT ;  /* 0x0000f20009007a0c */ /* 0x000fe40003f26270 */
[----:B------:R-:W-:Y:S02]  /*15e40*/  @!P3 LEA.HI.X R7, R10, R4, R15, 0x2, P5 ;  /* 0x000000040a07b211 */ /* 0x000fe400028f140f */
[C---:B------:R-:W-:Y:S02]  /*15e50*/  IADD3 R10, R247.reuse, 0x50, RZ ;  /* 0x00000050f70a7810 */ /* 0x040fe40007ffe0ff */
[----:B------:R-:W-:Y:S01]  /*15e60*/  IADD3 R15, R247, 0x40, RZ ;  /* 0x00000040f70f7810 */ /* 0x000fe20007ffe0ff */
[----:B------:R2:W-:Y:S01]  /*15e70*/  @!P3 ST.E.64 [R6.64], R102 ;  /* 0x000000660600b985 */ /* 0x0005e2000c101b0a */
[----:B------:R-:W-:Y:S02]  /*15e80*/  ISETP.GE.AND P3, PT, R10, c[0x0][0x3c8], PT ;  /* 0x0000f2000a007a0c */ /* 0x000fe40003f66270 */
[----:B------:R-:W-:-:S02]  /*15e90*/  SHF.R.S32.HI R15, RZ, 0x1f, R15 ;  /* 0x0000001fff0f7819 */ /* 0x000fc4000001140f */
[----:B-1----:R-:W-:-:S04]  /*15ea0*/  @!P2 LEA R2, P0, R8, R0, 0x2 ;  /* 0x000000000802a211 */ /* 0x002fc800078010ff */
[----:B------:R-:W-:Y:S02]  /*15eb0*/  @!P2 LEA.HI.X R3, R8, R4, R11, 0x2, P0 ;  /* 0x000000040803a211 */ /* 0x000fe400000f140b */
[C---:B------:R-:W-:Y:S02]  /*15ec0*/  IADD3 R8, R247.reuse, 0x58, RZ ;  /* 0x00000058f7087810 */ /* 0x040fe40007ffe0ff */
[----:B------:R-:W-:Y:S01]  /*15ed0*/  IADD3 R11, R247, 0x48, RZ ;  /* 0x00000048f70b7810 */ /* 0x000fe20007ffe0ff */
[----:B------:R1:W-:Y:S01]  /*15ee0*/  @!P2 ST.E.64 [R2.64], R108 ;  /* 0x0000006c0200a985 */ /* 0x0003e2000c101b0a */
[----:B--2---:R-:W-:Y:S02]  /*15ef0*/  @!P4 LEA R6, P5, R14, R0, 0x2 ;  /* 0x000000000e06c211 */ /* 0x004fe400078a10ff */
[----:B------:R-:W-:Y:S02]  /*15f00*/  ISETP.GE.AND P2, PT, R8, c[0x0][0x3c8], PT ;  /* 0x0000f20008007a0c */ /* 0x000fe40003f46270 */
[----:B------:R-:W-:-:S02]  /*15f10*/  SHF.R.S32.HI R11, RZ, 0x1f, R11 ;  /* 0x0000001fff0b7819 */ /* 0x000fc4000001140b */
        /* <DEDUP_REMOVED lines=11> */
[----:B------:R-:W-:Y:S02]  /*15fd0*/  ISETP.GE.AND P1, PT, R9, c[0x0][0x3c8], PT ;  /* 0x0000f20009007a0c */ /* 0x000fe40003f26270 */
[----:B--2---:R-:W-:Y:S02]  /*15fe0*/  @!P3 LEA R6, P5, R10, R0, 0x2 ;  /* 0x000000000a06b211 */ /* 0x004fe400078a10ff */
[----:B------:R-:W-:-:S02]  /*15ff0*/  SHF.R.S32.HI R11, RZ, 0x1f, R11 ;  /* 0x0000001fff0b7819 */ /* 0x000fc4000001140b */
[----:B------:R-:W-:Y:S02]  /*16000*/  @!P3 LEA.HI.X R7, R10, R4, R14, 0x2, P5 ;  /* 0x000000040a07b211 */ /* 0x000fe400028f140e */
[C---:B------:R-:W-:Y:S02]  /*16010*/  IADD3 R10, R247.reuse, 0x70, RZ ;  /* 0x00000070f70a7810 */ /* 0x040fe40007ffe0ff */
[----:B------:R-:W-:Y:S01]  /*16020*/  IADD3 R14, R247, 0x80, RZ ;  /* 0x00000080f70e7810 */ /* 0x000fe20007ffe0ff */
[----:B------:R2:W-:Y:S01]  /*16030*/  @!P3 ST.E.64 [R6.64], R44 ;  /* 0x0000002c0600b985 */ /* 0x0005e2000c101b0a */
[----:B------:R-:W-:Y:S02]  /*16040*/  ISETP.GE.AND P3, PT, R10, c[0x0][0x3c8], PT ;  /* 0x0000f2000a007a0c */ /* 0x000fe40003f66270 */
        /* <DEDUP_REMOVED lines=23> */
[----:B------:R-:W-:Y:S02]  /*161c0*/  ISETP.GE.AND P6, PT, R11, c[0x0][0x3c8], PT ;  /* 0x0000f2000b007a0c */ /* 0x000fe40003fc6270 */
[C---:B------:R-:W-:Y:S01]  /*161d0*/  IADD3 R16, R247.reuse, 0x88, RZ ;  /* 0x00000088f7107810 */ /* 0x040fe20007ffe0ff */
[----:B------:R2:W-:Y:S01]  /*161e0*/  @!P3 ST.E.64 [R6.64], R60 ;  /* 0x0000003c0600b985 */ /* 0x0005e2000c101b0a */
[----:B------:R-:W-:Y:S02]  /*161f0*/  IADD3 R10, R247, 0x98, RZ ;  /* 0x00000098f70a7810 */ /* 0x000fe40007ffe0ff */
[----:B------:R-:W-:Y:S02]  /*16200*/  SHF.R.S32.HI R16, RZ, 0x1f, R16 ;  /* 0x0000001fff107819 */ /* 0x000fe40000011410 */
[----:B------:R-:W-:-:S02]  /*16210*/  ISETP.GE.AND P5, PT, R10, c[0x0][0x3c8], PT ;  /* 0x0000f2000a007a0c */ /* 0x000fc40003fa6270 */
[----:B-1----:R-:W-:-:S04]  /*16220*/  @!P2 LEA R2, P0, R8, R0, 0x2 ;  /* 0x000000000802a211 */ /* 0x002fc800078010ff */
[----:B------:R-:W-:Y:S02]  /*16230*/  @!P2 LEA.HI.X R3, R8, R4, R9, 0x2, P0 ;  /* 0x000000040803a211 */ /* 0x000fe400000f1409 */
[----:B------:R-:W-:-:S03]  /*16240*/  @!P4 LEA R8, P0, R14, R0, 0x2 ;  /* 0x000000000e08c211 */ /* 0x000fc600078010ff */
[----:B------:R1:W-:Y:S01]  /*16250*/  @!P2 ST.E.64 [R2.64], R64 ;  /* 0x000000400200a985 */ /* 0x0003e2000c101b0a */
[----:B------:R-:W-:Y:S02]  /*16260*/  @!P4 LEA.HI.X R9, R14, R4, R17, 0x2, P0 ;  /* 0x000000040e09c211 */ /* 0x000fe400000f1411 */
[----:B------:R-:W-:Y:S02]  /*16270*/  IADD3 R14, R247, 0xa0, RZ ;  /* 0x000000a0f70e7810 */ /* 0x000fe40007ffe0ff */
[-C--:B--2---:R-:W-:Y:S01]  /*16280*/  @!P6 LEA R6, P0, R11, R0.reuse, 0x2 ;  /* 0x000000000b06e211 */ /* 0x084fe200078010ff */
[----:B------:R-:W-:Y:S01]  /*16290*/  @!P4 ST.E.64 [R8.64], R112 ;  /* 0x000000700800c985 */ /* 0x000fe2000c101b0a */
[----:B------:R-:W-:Y:S02]  /*162a0*/  ISETP.GE.AND P4, PT, R14, c[0x0][0x3c8], PT ;  /* 0x0000f2000e007a0c */ /* 0x000fe40003f86270 */
[----:B------:R-:W-:Y:S02]  /*162b0*/  IADD3 R17, R247, 0xa8, RZ ;  /* 0x000000a8f7117810 */ /* 0x000fe40007ffe0ff */
[----:B-1----:R-:W-:-:S04]  /*162c0*/  @!P1 LEA R2, P2, R15, R0, 0x2 ;  /* 0x000000000f029211 */ /* 0x002fc800078410ff */
[-C--:B------:R-:W-:Y:S02]  /*162d0*/  @!P1 LEA.HI.X R3, R15, R4.reuse, R16, 0x2, P2 ;  /* 0x000000040f039211 */ /* 0x080fe400010f1410 */
[C---:B------:R-:W-:Y:S02]  /*162e0*/  IADD3 R16, R247.reuse, 0x90, RZ ;  /* 0x00000090f7107810 */ /* 0x040fe40007ffe0ff */
[----:B------:R-:W-:Y:S01]  /*162f0*/  IADD3 R15, R247, 0xb0, RZ ;  /* 0x000000b0f70f7810 */ /* 0x000fe20007ffe0ff */
[----:B------:R1:W-:Y:S01]  /*16300*/  @!P1 ST.E.64 [R2.64], R68 ;  /* 0x0000004402009985 */ /* 0x0003e2000c101b0a */
[----:B------:R-:W-:Y:S02]  /*16310*/  SHF.R.S32.HI R16, RZ, 0x1f, R16 ;  /* 0x0000001fff107819 */ /* 0x000fe40000011410 */
[----:B------:R-:W-:Y:S02]  /*16320*/  ISETP.GE.AND P2, PT, R17, c[0x0][0x3c8], PT ;  /* 0x0000f20011007a0c */ /* 0x000fe40003f46270 */
[----:B------:R-:W-:-:S02]  /*16330*/  @!P6 LEA.HI.X R7, R11, R4, R16, 0x2, P0 ;  /* 0x000000040b07e211 */ /* 0x000fc400000f1410 */
[----:B------:R-:W-:Y:S02]  /*16340*/  IADD3 R11, R247, 0x98, RZ ;  /* 0x00000098f70b7810 */ /* 0x000fe40007ffe0ff */
[----:B------:R-:W-:Y:S01]  /*16350*/  ISETP.GE.AND P1, PT, R15, c[0x0][0x3c8], PT ;  /* 0x0000f2000f007a0c */ /* 0x000fe20003f26270 */
[----:B------:R2:W-:Y:S01]  /*16360*/  @!P6 ST.E.64 [R6.64], R72 ;  /* 0x000000480600e985 */ /* 0x0005e2000c101b0a */
[----:B------:R-:W-:Y:S02]  /*16370*/  SHF.R.S32.HI R11, RZ, 0x1f, R11 ;  /* 0x0000001fff0b7819 */ /* 0x000fe4000001140b */
[----:B------:R-:W-:Y:S02]  /*16380*/  IADD3 R16, R247, 0xa0, RZ ;  /* 0x000000a0f7107810 */ /* 0x000fe40007ffe0ff */
[----:B------:R-:W-:Y:S02]  /*16390*/  ISETP.GE.AND P0, PT, R252, c[0x0][0x3c8], PT ;  /* 0x0000f200fc007a0c */ /* 0x000fe40003f06270 */
[----:B------:R-:W-:-:S02]  /*163a0*/  SHF.R.S32.HI R16, RZ, 0x1f, R16 ;  /* 0x0000001fff107819 */ /* 0x000fc40000011410 */
[----:B-1----:R-:W-:-:S04]  /*163b0*/  @!P5 LEA R2, P3, R10, R0, 0x2 ;  /* 0x000000000a02d211 */ /* 0x002fc800078610ff */
[----:B------:R-:W-:Y:S02]  /*163c0*/  @!P5 LEA.HI.X R3, R10, R4, R11, 0x2, P3 ;  /* 0x000000040a03d211 */ /* 0x000fe400018f140b */
[CC--:B------:R-:W-:Y:S02]  /*163d0*/  @!P4 LEA R10, P6, R14.reuse, R0.reuse, 0x2 ;  /* 0x000000000e0ac211 */ /* 0x0c0fe400078c10ff */
[----:B------:R-:W-:Y:S01]  /*163e0*/  @!P2 LEA R8, P3, R17, R0, 0x2 ;  /* 0x000000001108a211 */ /* 0x000fe200078610ff */
[----:B------:R1:W-:Y:S01]  /*163f0*/  @!P5 ST.E.64 [R2.64], R76 ;  /* 0x0000004c0200d985 */ /* 0x0003e2000c101b0a */
[----:B------:R-:W-:Y:S02]  /*16400*/  @!P4 LEA.HI.X R11, R14, R4, R16, 0x2, P6 ;  /* 0x000000040e0bc211 */ /* 0x000fe400030f1410 */
[----:B------:R-:W-:Y:S02]  /*16410*/  IADD3 R16, R247, 0xb0, RZ ;  /* 0x000000b0f7107810 */ /* 0x000fe40007ffe0ff */
[----:B--2---:R-:W-:Y:S01]  /*16420*/  @!P1 LEA R6, P5, R15, R0, 0x2 ;  /* 0x000000000f069211 */ /* 0x004fe200078a10ff */
[----:B------:R2:W-:Y:S01]  /*16430*/  @!P4 ST.E.64 [R10.64], R124 ;  /* 0x0000007c0a00c985 */ /* 0x0005e2000c101b0a */
[----:B------:R-:W-:-:S02]  /*16440*/  SHF.R.S32.HI R16, RZ, 0x1f, R16 ;  /* 0x0000001fff107819 */ /* 0x000fc40000011410 */
[-C--:B------:R-:W-:Y:S02]  /*16450*/  @!P2 LEA.HI.X R9, R17, R4.reuse, R18, 0x2, P3 ;  /* 0x000000041109a211 */ /* 0x080fe400018f1412 */
[----:B------:R-:W-:Y:S02]  /*16460*/  SHF.R.S32.HI R14, RZ, 0x1f, R252 ;  /* 0x0000001fff0e7819 */ /* 0x000fe400000114fc */
[----:B------:R-:W-:Y:S01]  /*16470*/  @!P1 LEA.HI.X R7, R15, R4, R16, 0x2, P5 ;  /* 0x000000040f079211 */ /* 0x000fe200028f1410 */
[----:B------:R2:W-:Y:S04]  /*16480*/  @!P2 ST.E.64 [R8.64], R116 ;  /* 0x000000740800a985 */ /* 0x0005e8000c101b0a */
[----:B------:R2:W-:Y:S01]  /*16490*/  @!P1 ST.E.64 [R6.64], R80 ;  /* 0x0000005006009985 */ /* 0x0005e2000c101b0a */
[----:B-1----:R-:W-:-:S04]  /*164a0*/  @!P0 LEA R2, P3, R252, R0, 0x2 ;  /* 0x00000000fc028211 */ /* 0x002fc800078610ff */
[----:B------:R-:W-:-:S05]  /*164b0*/  @!P0 LEA.HI.X R3, R252, R4, R14, 0x2, P3 ;  /* 0x00000004fc038211 */ /* 0x000fca00018f140e */
[----:B------:R2:W-:Y:S04]  /*164c0*/  @!P0 ST.E.64 [R2.64], R20 ;  /* 0x0000001402008985 */ /* 0x0005e8000c101b0a */
.L_x_300:
[----:B------:R-:W-:Y:S05]  /*164d0*/  BSYNC B0 ;  /* 0x0000000000007941 */ /* 0x000fea0003800000 */
.L_x_299:
[----:B------:R-:W-:Y:S05]  /*164e0*/  BRA.DIV ~URZ, `(.L_x_301) ;  /* 0x000036427f007947 */ /* 0x000fea000b800000 */
[----:B---3--:R3:W2:Y:S04]  /*164f0*/  SHFL.IDX PT, R4, R5, 0x1, 0x1c1f ;  /* 0x003c1f0005047f89 */ /* 0x0086a800000e0000 */
[----:B-1----:R3:W1:Y:S02]  /*16500*/  SHFL.IDX PT, R0, R12, 0x1, 0x1c1f ;  /* 0x003c1f000c007f89 */ /* 0x00266400000e0000 */
.L_x_363:
[----:B------:R-:W-:-:S13]  /*16510*/  ISETP.NE.AND P0, PT, R13, RZ, PT ;  /* 0x000000ff0d00720c */ /* 0x000fda0003f05270 */
[----:B------:R-:W-:Y:S05]  /*16520*/  @P0 BRA `(.L_x_296) ;  /* 0x0000170000000947 */ /* 0x000fea0003800000 */
[C---:B------:R-:W-:Y:S02]  /*16530*/  ISETP.GE.AND P4, PT, R247.reuse, c[0x0][0x3c8], PT ;  /* 0x0000f200f7007a0c */ /* 0x040fe40003f86270 */
[C---:B--2---:R-:W-:Y:S02]  /*16540*/  IADD3 R15, R247.reuse, 0x18, RZ ;  /* 0x00000018f70f7810 */ /* 0x044fe40007ffe0ff */
[----:B------:R-:W-:Y:S02]  /*16550*/  IADD3 R8, R247, 0x8, RZ ;  /* 0x00000008f7087810 */ /* 0x000fe40007ffe0ff */
[----:B------:R-:W-:Y:S02]  /*16560*/  ISETP.GE.AND P1, PT, R15, c[0x0][0x3c8], PT ;  /* 0x0000f2000f007a0c */ /* 0x000fe40003f26270 */
[----:B------:R-:W-:Y:S02]  /*16570*/  ISETP.GE.AND P3, PT, R8, c[0x0][0x3c8], PT ;  /* 0x0000f20008007a0c */ /* 0x000fe40003f66270 */
[----:B---3--:R-:W-:-:S02]  /*16580*/  IADD3 R5, R247, 0x10, RZ ;  /* 0x00000010f7057810 */ /* 0x008fc40007ffe0ff */
[----:B------:R-:W-:Y:S01]  /*16590*/  IADD3 R9, R247, 0x8, RZ ;  /* 0x00000008f7097810 */ /* 0x000fe20007ffe0ff */
[----:B-1----:R-:W-:Y:S01]  /*165a0*/  @!P4 IMAD.MOV.U32 R6, RZ, RZ, R0 ;  /* 0x000000ffff06c224 */ /* 0x002fe200078e0000 */
[----:B------:R-:W-:Y:S01]  /*165b0*/  ISETP.GE.AND P2, PT, R5, c[0x0][0x3c8], PT ;  /* 0x0000f20005007a0c */ /* 0x000fe20003f46270 */
[----:B------:R-:W-:Y:S01]  /*165c0*/  @!P4 IMAD.MOV.U32 R7, RZ, RZ, R4 ;  /* 0x000000ffff07c224 */ /* 0x000fe200078e0004 */
[----:B------:R-:W-:Y:S02]  /*165d0*/  SHF.R.S32.HI R9, RZ, 0x1f, R9 ;  /* 0x0000001fff097819 */ /* 0x000fe40000011409 */
[C---:B------:R-:W-:Y:S01]  /*165e0*/  IADD3 R10, R247.reuse, 0x20, RZ ;  /* 0x00000020f70a7810 */ /* 0x040fe20007ffe0ff */
[C---:B------:R-:W-:Y:S01]  /*165f0*/  @!P4 IMAD.WIDE R6, R247.reuse, 0x4, R6 ;  /* 0x00000004f706c825 */ /* 0x040fe200078e0206 */
[----:B----4-:R-:W-:Y:S02]  /*16600*/  IADD3 R12, R247, 0x10, RZ ;  /* 0x00000010f70c7810 */ /* 0x010fe40007ffe0ff */
[----:B------:R-:W-:-:S02]  /*16610*/  @!P3 LEA R2, P5, R8, R0, 0x2 ;  /* 0x000000000802b211 */ /* 0x000fc400078a10ff */
[----:B------:R1:W-:Y:S01]  /*16620*/  @!P4 ST.E.64 [R6.64], R92 ;  /* 0x0000005c0600c985 */ /* 0x0003e2000c101b0a */
[----:B------:R-:W-:Y:S02]  /*16630*/  ISETP.GE.AND P0, PT, R10, c[0x0][0x3c8], PT ;  /* 0x0000f2000a007a0c */ /* 0x000fe40003f06270 */
[----:B------:R-:W-:Y:S02]  /*16640*/  @!P3 LEA.HI.X R3, R8, R4, R9, 0x2, P5 ;  /* 0x000000040803b211 */ /* 0x000fe400028f1409 */
[----:B------:R-:W-:Y:S02]  /*16650*/  SHF.R.S32.HI R12, RZ, 0x1f, R12 ;  /* 0x0000001fff0c7819 */ /* 0x000fe4000001140c */
[----:B------:R-:W-:Y:S01]  /*16660*/  IADD3 R16, R247, 0x18, RZ ;  /* 0x00000018f7107810 */ /* 0x000fe20007ffe0ff */
[----:B------:R2:W-:Y:S01]  /*16670*/  @!P3 ST.E.64 [R2.64], R84 ;  /* 0x000000540200b985 */ /* 0x0005e2000c101b0a */
[----:B------:R-:W-:Y:S02]  /*16680*/  @!P2 LEA R8, P3, R5, R0, 0x2 ;  /* 0x000000000508a211 */ /* 0x000fe400078610ff */
[----:B------:R-:W-:-:S02]  /*16690*/  SHF.R.S32.HI R16, RZ, 0x1f, R16 ;  /* 0x0000001fff107819 */ /* 0x000fc40000011410 */
[----:B------:R-:W-:Y:S02]  /*166a0*/  @!P2 LEA.HI.X R9, R5, R4, R12, 0x2, P3 ;  /* 0x000000040509a211 */ /* 0x000fe400018f140c */
[C---:B------:R-:W-:Y:S02]  /*166b0*/  IADD3 R5, R247.reuse, 0x38, RZ ;  /* 0x00000038f7057810 */ /* 0x040fe40007ffe0ff */
[C---:B------:R-:W-:Y:S01]  /*166c0*/  IADD3 R12, R247.reuse, 0x20, RZ ;  /* 0x00000020f70c7810 */ /* 0x040fe20007ffe0ff */
[----:B------:R3:W-:Y:S01]  /*166d0*/  @!P2 ST.E.64 [R8.64], R130 ;  /* 0x000000820800a985 */ /* 0x0007e2000c101b0a */
[C---:B------:R-:W-:Y:S02]  /*166e0*/  IADD3 R11, R247.reuse, 0x28, RZ ;  /* 0x00000028f70b7810 */ /* 0x040fe40007ffe0ff */
[----:B------:R-:W-:Y:S02]  /*166f0*/  SHF.R.S32.HI R12, RZ, 0x1f, R12 ;  /* 0x0000001fff0c7819 */ /* 0x000fe4000001140c */
[----:B------:R-:W-:-:S02]  /*16700*/  IADD3 R14, R247, 0x30, RZ ;  /* 0x00000030f70e7810 */ /* 0x000fc40007ffe0ff */
[----:B------:R-:W-:Y:S02]  /*16710*/  ISETP.GE.AND P5, PT, R11, c[0x0][0x3c8], PT ;  /* 0x0000f2000b007a0c */ /* 0x000fe40003fa6270 */
[----:B------:R-:W-:Y:S02]  /*16720*/  ISETP.GE.AND P4, PT, R14, c[0x0][0x3c8], PT ;  /* 0x0000f2000e007a0c */ /* 0x000fe40003f86270 */
[----:B-1----:R-:W-:Y:S02]  /*16730*/  @!P1 LEA R6, P6, R15, R0, 0x2 ;  /* 0x000000000f069211 */ /* 0x002fe400078c10ff */
[----:B------:R-:W-:-:S04]  /*16740*/  IADD3 R13, R247, 0x30, RZ ;  /* 0x00000030f70d7810 */ /* 0x000fc80007ffe0ff */
[----:B------:R-:W-:-:S07]  /*16750*/  SHF.R.S32.HI R13, RZ, 0x1f, R13 ;  /* 0x0000001fff0d7819 */ /* 0x000fce000001140d */
[----:B--2---:R-:W-:-:S04]  /*16760*/  P2R R2, PR, RZ, 0x40 ;  /* 0x00000040ff027803 */ /* 0x004fc80000000000 */
[----:B------:R-:W-:Y:S02]  /*16770*/  ISETP.NE.AND P3, PT, R2, RZ, PT ;  /* 0x000000ff0200720c */ /* 0x000fe40003f65270 */
[C---:B------:R-:W-:Y:S02]  /*16780*/  @!P0 LEA R2, P6, R10.reuse, R0, 0x2 ;  /* 0x000000000a028211 */ /* 0x040fe400078c10ff */
[-C--:B------:R-:W-:Y:S02]  /*16790*/  @!P1 LEA.HI.X R7, R15, R4.reuse, R16, 0x2, P3 ;  /* 0x000000040f079211 */ /* 0x080fe400018f1410 */
[----:B------:R-:W-:Y:S02]  /*167a0*/  ISETP.GE.AND P3, PT, R5, c[0x0][0x3c8], PT ;  /* 0x0000f20005007a0c */ /* 0x000fe40003f66270 */
[----:B------:R-:W-:Y:S01]  /*167b0*/  @!P0 LEA.HI.X R3, R10, R4, R12, 0x2, P6 ;  /* 0x000000040a038211 */ /* 0x000fe200030f140c */
[----:B------:R1:W-:Y:S01]  /*167c0*/  @!P1 ST.E.64 [R6.64], R120 ;  /* 0x0000007806009985 */ /* 0x0003e2000c101b0a */
[----:B------:R-:W-:-:S02]  /*167d0*/  IADD3 R12, R247, 0x28, RZ ;  /* 0x00000028f70c7810 */ /* 0x000fc40007ffe0ff */
[----:B------:R-:W-:Y:S01]  /*167e0*/  IADD3 R15, R247, 0x48, RZ ;  /* 0x00000048f70f7810 */ /* 0x000fe20007ffe0ff */
[----:B------:R2:W-:Y:S01]  /*167f0*/  @!P0 ST.E.64 [R2.64], R88 ;  /* 0x0000005802008985 */ /* 0x0005e2000c101b0a */
[----:B---3--:R-:W-:Y:S02]  /*16800*/  @!P5 LEA R8, P0, R11, R0, 0x2 ;  /* 0x000000000b08d211 */ /* 0x008fe400078010ff */
[----:B------:R-:W-:Y:S02]  /*16810*/  SHF.R.S32.HI R12, RZ, 0x1f, R12 ;  /* 0x0000001fff0c7819 */ /* 0x000fe4000001140c */
[----:B------:R-:W-:Y:S02]  /*16820*/  IADD3 R10, R247, 0x40, RZ ;  /* 0x00000040f70a7810 */ /* 0x000fe40007ffe0ff */
[----:B------:R-:W-:Y:S02]  /*16830*/  @!P5 LEA.HI.X R9, R11, R4, R12, 0x2, P0 ;  /* 0x000000040b09d211 */ /* 0x000fe400000f140c */
[----:B------:R-:W-:-:S02]  /*16840*/  IADD3 R12, R247, 0x38, RZ ;  /* 0x00000038f70c7810 */ /* 0x000fc40007ffe0ff */
[----:B------:R-:W-:Y:S01]  /*16850*/  ISETP.GE.AND P2, PT, R10, c[0x0][0x3c8], PT ;  /* 0x0000f2000a007a0c */ /* 0x000fe20003f46270 */
[----:B------:R3:W-:Y:S01]  /*16860*/  @!P5 ST.E.64 [R8.64], R118 ;  /* 0x000000760800d985 */ /* 0x0007e2000c101b0a */
[----:B------:R-:W-:Y:S02]  /*16870*/  SHF.R.S32.HI R12, RZ, 0x1f, R12 ;  /* 0x0000001fff0c7819 */ /* 0x000fe4000001140c */
[C---:B------:R-:W-:Y:S02]  /*16880*/  IADD3 R11, R247.reuse, 0x50, RZ ;  /* 0x00000050f70b7810 */ /* 0x040fe40007ffe0ff */
[----:B------:R-:W-:Y:S02]  /*16890*/  IADD3 R16, R247, 0x88, RZ ;  /* 0x00000088f7107810 */ /* 0x000fe40007ffe0ff */
[----:B------:R-:W-:Y:S02]  /*168a0*/  ISETP.GE.AND P0, PT, R11, c[0x0][0x3c8], PT ;  /* 0x0000f2000b007a0c */ /* 0x000fe40003f06270 */
[----:B------:R-:W-:-:S02]  /*168b0*/  SHF.R.S32.HI R16, RZ, 0x1f, R16 ;  /* 0x0000001fff107819 */ /* 0x000fc40000011410 */
[CC--:B-1----:R-:W-:Y:S02]  /*168c0*/  @!P4 LEA R6, P6, R14.reuse, R0.reuse, 0x2 ;  /* 0x000000000e06c211 */ /* 0x0c2fe400078c10ff */
[----:B--2---:R-:W-:Y:S02]  /*168d0*/  @!P3 LEA R2, P1, R5, R0, 0x2 ;  /* 0x000000000502b211 */ /* 0x004fe400078210ff */
[----:B------:R-:W-:Y:S02]  /*168e0*/  @!P4 LEA.HI.X R7, R14, R4, R13, 0x2, P6 ;  /* 0x000000040e07c211 */ /* 0x000fe400030f140d */
[C---:B------:R-:W-:Y:S02]  /*168f0*/  IADD3 R14, R247.reuse, 0x60, RZ ;  /* 0x00000060f70e7810 */ /* 0x040fe40007ffe0ff */
[----:B------:R-:W-:Y:S01]  /*16900*/  IADD3 R13, R247, 0x48, RZ ;  /* 0x00000048f70d7810 */ /* 0x000fe20007ffe0ff */
[----:B------:R1:W-:Y:S01]  /*16910*/  @!P4 ST.E.64 [R6.64], R114 ;  /* 0x000000720600c985 */ /* 0x0003e2000c101b0a */
[----:B------:R-:W-:-:S02]  /*16920*/  ISETP.GE.AND P4, PT, R14, c[0x0][0x3c8], PT ;  /* 0x0000f2000e007a0c */ /* 0x000fc40003f86270 */
[----:B------:R-:W-:-:S03]  /*16930*/  SHF.R.S32.HI R13, RZ, 0x1f, R13 ;  /* 0x0000001fff0d7819 */ /* 0x000fc6000001140d */
[----:B------:R-:W-:Y:S02]  /*16940*/  P2R R3, PR, RZ, 0x2 ;  /* 0x00000002ff037803 */ /* 0x000fe40000000000 */
[----:B------:R-:W-:Y:S02]  /*16950*/  ISETP.GE.AND P1, PT, R15, c[0x0][0x3c8], PT ;  /* 0x0000f2000f007a0c */ /* 0x000fe40003f26270 */
[----:B------:R-:W-:-:S04]  /*16960*/  ISETP.NE.AND P6, PT, R3, RZ, PT ;  /* 0x000000ff0300720c */ /* 0x000fc80003fc5270 */
[----:B------:R-:W-:Y:S02]  /*16970*/  @!P3 LEA.HI.X R3, R5, R4, R12, 0x2, P6 ;  /* 0x000000040503b211 */ /* 0x000fe400030f140c */
[C---:B------:R-:W-:Y:S02]  /*16980*/  IADD3 R12, R247.reuse, 0x40, RZ ;  /* 0x00000040f70c7810 */ /* 0x040fe40007ffe0ff */
[----:B------:R-:W-:Y:S01]  /*16990*/  IADD3 R5, R247, 0x58, RZ ;  /* 0x00000058f7057810 */ /* 0x000fe20007ffe0ff */
[----:B------:R2:W-:Y:S01]  /*169a0*/  @!P3 ST.E.64 [R2.64], R96 ;  /* 0x000000600200b985 */ /* 0x0005e2000c101b0a */
[----:B---3--:R-:W-:Y:S02]  /*169b0*/  @!P2 LEA R8, P3, R10, R0, 0x2 ;  /* 0x000000000a08a211 */ /* 0x008fe400078610ff */
[----:B------:R-:W-:Y:S02]  /*169c0*/  SHF.R.S32.HI R12, RZ, 0x1f, R12 ;  /* 0x0000001fff0c7819 */ /* 0x000fe4000001140c */
[----:B------:R-:W-:-:S02]  /*169d0*/  ISETP.GE.AND P5, PT, R5, c[0x0][0x3c8], PT ;  /* 0x0000f20005007a0c */ /* 0x000fc40003fa6270 */
[----:B------:R-:W-:Y:S02]  /*169e0*/  @!P2 LEA.HI.X R9, R10, R4, R12, 0x2, P3 ;  /* 0x000000040a09a211 */ /* 0x000fe400018f140c */
[----:B------:R-:W-:Y:S02]  /*169f0*/  IADD3 R12, R247, 0x50, RZ ;  /* 0x00000050f70c7810 */ /* 0x000fe40007ffe0ff */
[----:B-1----:R-:W-:Y:S01]  /*16a00*/  @!P1 LEA R6, P6, R15, R0, 0x2 ;  /* 0x000000000f069211 */ /* 0x002fe200078c10ff */
[----:B------:R1:W-:Y:S01]  /*16a10*/  @!P2 ST.E.64 [R8.64], R122 ;  /* 0x0000007a0800a985 */ /* 0x0003e2000c101b0a */
[----:B------:R-:W-:Y:S02]  /*16a20*/  SHF.R.S32.HI R12, RZ, 0x1f, R12 ;  /* 0x0000001fff0c7819 */ /* 0x000fe4000001140c */
[----:B------:R-:W-:-:S09]  /*16a30*/  IADD3 R10, R247, 0x68, RZ ;  /* 0x00000068f70a7810 */ /* 0x000fd20007ffe0ff */
[----:B--2---:R-:W-:-:S04]  /*16a40*/  P2R R2, PR, RZ, 0x40 ;  /* 0x00000040ff027803 */ /* 0x004fc80000000000 */
[----:B------:R-:W-:Y:S02]  /*16a50*/  ISETP.NE.AND P3, PT, R2, RZ, PT ;  /* 0x000000ff0200720c */ /* 0x000fe40003f65270 */
[----:B------:R-:W-:Y:S02]  /*16a60*/  @!P0 LEA R2, P6, R11, R0, 0x2 ;  /* 0x000000000b028211 */ /* 0x000fe400078c10ff */
[-C--:B------:R-:W-:Y:S02]  /*16a70*/  @!P1 LEA.HI.X R7, R15, R4.reuse, R13, 0x2, P3 ;  /* 0x000000040f079211 */ /* 0x080fe400018f140d */
[----:B------:R-:W-:Y:S02]  /*16a80*/  @!P0 LEA.HI.X R3, R11, R4, R12, 0x2, P6 ;  /* 0x000000040b038211 */ /* 0x000fe400030f140c */
[C---:B------:R-:W-:Y:S01]  /*16a90*/  IADD3 R13, R247.reuse, 0x58, RZ ;  /* 0x00000058f70d7810 */ /* 0x040fe20007ffe0ff */
[----:B------:R2:W-:Y:S01]  /*16aa0*/  @!P1 ST.E.64 [R6.64], R110 ;  /* 0x0000006e06009985 */ /* 0x0005e2000c101b0a */
[----:B------:R-:W-:-:S02]  /*16ab0*/  IADD3 R12, R247, 0x78, RZ ;  /* 0x00000078f70c7810 */ /* 0x000fc40007ffe0ff */
[----:B------:R-:W-:Y:S01]  /*16ac0*/  ISETP.GE.AND P3, PT, R10, c[0x0][0x3c8], PT ;  /* 0x0000f2000a007a0c */ /* 0x000fe20003f66270 */
[----:B------:R3:W-:Y:S01]  /*16ad0*/  @!P0 ST.E.64 [R2.64], R38 ;  /* 0x0000002602008985 */ /* 0x0007e2000c101b0a */
[----:B-1----:R-:W-:Y:S02]  /*16ae0*/  @!P5 LEA R8, P0, R5, R0, 0x2 ;  /* 0x000000000508d211 */ /* 0x002fe400078010ff */
[----:B------:R-:W-:Y:S02]  /*16af0*/  SHF.R.S32.HI R13, RZ, 0x1f, R13 ;  /* 0x0000001fff0d7819 */ /* 0x000fe4000001140d */
[----:B------:R-:W-:Y:S02]  /*16b00*/  IADD3 R15, R247, 0x60, RZ ;  /* 0x00000060f70f7810 */ /* 0x000fe40007ffe0ff */
[----:B------:R-:W-:Y:S02]  /*16b10*/  ISETP.GE.AND P1, PT, R12, c[0x0][0x3c8], PT ;  /* 0x0000f2000c007a0c */ /* 0x000fe40003f26270 */
[----:B------:R-:W-:-:S02]  /*16b20*/  @!P5 LEA.HI.X R9, R5, R4, R13, 0x2, P0 ;  /* 0x000000040509d211 */ /* 0x000fc400000f140d */
[----:B------:R-:W-:Y:S02]  /*16b30*/  SHF.R.S32.HI R15, RZ, 0x1f, R15 ;  /* 0x0000001fff0f7819 */ /* 0x000fe4000001140f */
[C---:B------:R-:W-:Y:S01]  /*16b40*/  IADD3 R11, R247.reuse, 0x70, RZ ;  /* 0x00000070f70b7810 */ /* 0x040fe20007ffe0ff */
[----:B------:R1:W-:Y:S01]  /*16b50*/  @!P5 ST.E.64 [R8.64], R128 ;  /* 0x000000800800d985 */ /* 0x0003e2000c101b0a */
[----:B------:R-:W-:Y:S02]  /*16b60*/  IADD3 R13, R247, 0x68, RZ ;  /* 0x00000068f70d7810 */ /* 0x000fe40007ffe0ff */
[----:B------:R-:W-:Y:S02]  /*16b70*/  ISETP.GE.AND P2, PT, R11, c[0x0][0x3c8], PT ;  /* 0x0000f2000b007a0c */ /* 0x000fe40003f46270 */
[----:B------:R-:W-:Y:S02]  /*16b80*/  SHF.R.S32.HI R13, RZ, 0x1f, R13 ;  /* 0x0000001fff0d7819 */ /* 0x000fe4000001140d */
[----:B------:R-:W-:-:S02]  /*16b90*/  IADD3 R5, R247, 0x80, RZ ;  /* 0x00000080f7057810 */ /* 0x000fc40007ffe0ff */
[----:B--2---:R-:W-:-:S13]  /*16ba0*/  @!P4 LEA R6, P6, R14, R0, 0x2 ;  /* 0x000000000e06c211 */ /* 0x004fda00078c10ff */
[----:B---3--:R-:W-:-:S04]  /*16bb0*/  P2R R2, PR, RZ, 0x40 ;  /* 0x00000040ff027803 */ /* 0x008fc80000000000 */
[----:B------:R-:W-:Y:S02]  /*16bc0*/  ISETP.NE.AND P0, PT, R2, RZ, PT ;  /* 0x000000ff0200720c */ /* 0x000fe40003f05270 */
[----:B------:R-:W-:Y:S02]  /*16bd0*/  @!P3 LEA R2, P6, R10, R0, 0x2 ;  /* 0x000000000a02b211 */ /* 0x000fe400078c10ff */
[-C--:B------:R-:W-:Y:S02]  /*16be0*/  @!P4 LEA.HI.X R7, R14, R4.reuse, R15, 0x2, P0 ;  /* 0x000000040e07c211 */ /* 0x080fe400000f140f */
[----:B------:R-:W-:Y:S02]  /*16bf0*/  @!P3 LEA.HI.X R3, R10, R4, R13, 0x2, P6 ;  /* 0x000000040a03b211 */ /* 0x000fe400030f140d */
[----:B------:R-:W-:Y:S01]  /*16c00*/  IADD3 R13, R247, 0x70, RZ ;  /* 0x00000070f70d7810 */ /* 0x000fe20007ffe0ff */
[----:B------:R2:W-:Y:S01]  /*16c10*/  @!P4 ST.E.64 [R6.64], R54 ;  /* 0x000000360600c985 */ /* 0x0005e2000c101b0a */
[----:B------:R-:W-:-:S02]  /*16c20*/  ISETP.GE.AND P0, PT, R5, c[0x0][0x3c8], PT ;  /* 0x0000f20005007a0c */ /* 0x000fc40003f06270 */
[----:B------:R-:W-:Y:S01]  /*16c30*/  SHF.R.S32.HI R13, RZ, 0x1f, R13 ;  /* 0x0000001fff0d7819 */ /* 0x000fe2000001140d */
[----:B------:R3:W-:Y:S01]  /*16c40*/  @!P3 ST.E.64 [R2.64], R42 ;  /* 0x0000002a0200b985 */ /* 0x0007e2000c101b0a */
[----:B-1----:R-:W-:Y:S02]  /*16c50*/  @!P2 LEA R8, P3, R11, R0, 0x2 ;  /* 0x000000000b08a211 */ /* 0x002fe400078610ff */
[----:B------:R-:W-:Y:S02]  /*16c60*/  IADD3 R14, R247, 0x88, RZ ;  /* 0x00000088f70e7810 */ /* 0x000fe40007ffe0ff */
[----:B------:R-:W-:Y:S02]  /*16c70*/  @!P2 LEA.HI.X R9, R11, R4, R13, 0x2, P3 ;  /* 0x000000040b09a211 */ /* 0x000fe400018f140d */
[C---:B------:R-:W-:Y:S02]  /*16c80*/  IADD3 R13, R247.reuse, 0x78, RZ ;  /* 0x00000078f70d7810 */ /* 0x040fe40007ffe0ff */
[----:B------:R-:W-:Y:S01]  /*16c90*/  IADD3 R11, R247, 0x80, RZ ;  /* 0x00000080f70b7810 */ /* 0x000fe20007ffe0ff */
[----:B------:R-:W-:Y:S01]  /*16ca0*/  @!P2 ST.E.64 [R8.64], R132 ;  /* 0x000000840800a985 */ /* 0x000fe2000c101b0a */
[----:B------:R-:W-:-:S02]  /*16cb0*/  ISETP.GE.AND P5, PT, R14, c[0x0][0x3c8], PT ;  /* 0x0000f2000e007a0c */ /* 0x000fc40003fa6270 */
[C---:B------:R-:W-:Y:S02]  /*16cc0*/  IADD3 R10, R247.reuse, 0x90, RZ ;  /* 0x00000090f70a7810 */ /* 0x040fe40007ffe0ff */
[----:B------:R-:W-:Y:S02]  /*16cd0*/  SHF.R.S32.HI R13, RZ, 0x1f, R13 ;  /* 0x0000001fff0d7819 */ /* 0x000fe4000001140d */
[----:B------:R-:W-:Y:S02]  /*16ce0*/  SHF.R.S32.HI R11, RZ, 0x1f, R11 ;  /* 0x0000001fff0b7819 */ /* 0x000fe4000001140b */
[----:B------:R-:W-:-:S04]  /*16cf0*/  IADD3 R15, R247, 0xa0, RZ ;  /* 0x000000a0f70f7810 */ /* 0x000fc80007ffe0ff */
[----:B------:R-:W-:Y:S02]  /*16d00*/  ISETP.GE.AND P2, PT, R15, c[0x0][0x3c8], PT ;  /* 0x0000f2000f007a0c */ /* 0x000fe40003f46270 */
[-C--:B--2---:R-:W-:Y:S02]  /*16d10*/  @!P1 LEA R6, P4, R12, R0.reuse, 0x2 ;  /* 0x000000000c069211 */ /* 0x084fe400078810ff */
[----:B---3--:R-:W-:-:S11]  /*16d20*/  @!P0 LEA R2, P6, R5, R0, 0x2 ;  /* 0x0000000005028211 */ /* 0x008fd600078c10ff */
[----:B------:R-:W-:Y:S02]  /*16d30*/  P2R R3, PR, RZ, 0x10 ;  /* 0x00000010ff037803 */ /* 0x000fe40000000000 */
[----:B------:R-:W-:Y:S02]  /*16d40*/  ISETP.GE.AND P4, PT, R10, c[0x0][0x3c8], PT ;  /* 0x0000f2000a007a0c */ /* 0x000fe40003f86270 */
[----:B------:R-:W-:Y:S02]  /*16d50*/  ISETP.NE.AND P3, PT, R3, RZ, PT ;  /* 0x000000ff0300720c */ /* 0x000fe40003f65270 */
[-C--:B------:R-:W-:Y:S02]  /*16d60*/  @!P0 LEA.HI.X R3, R5, R4.reuse, R11, 0x2, P6 ;  /* 0x0000000405038211 */ /* 0x080fe400030f140b */
[----:B------:R-:W-:Y:S02]  /*16d70*/  @!P1 LEA.HI.X R7, R12, R4, R13, 0x2, P3 ;  /* 0x000000040c079211 */ /* 0x000fe400018f140d */
[----:B------:R-:W-:-:S02]  /*16d80*/  IADD3 R12, R247, 0x98, RZ ;  /* 0x00000098f70c7810 */ /* 0x000fc40007ffe0ff */
[C---:B------:R-:W-:Y:S01]  /*16d90*/  IADD3 R11, R247.reuse, 0x90, RZ ;  /* 0x00000090f70b7810 */ /* 0x040fe20007ffe0ff */
[----:B------:R1:W-:Y:S01]  /*16da0*/  @!P1 ST.E.64 [R6.64], R62 ;  /* 0x0000003e06009985 */ /* 0x0003e2000c101b0a */
[----:B------:R-:W-:Y:S02]  /*16db0*/  ISETP.GE.AND P3, PT, R12, c[0x0][0x3c8], PT ;  /* 0x0000f2000c007a0c */ /* 0x000fe40003f66270 */
[----:B------:R-:W-:Y:S01]  /*16dc0*/  SHF.R.S32.HI R11, RZ, 0x1f, R11 ;  /* 0x0000001fff0b7819 */ /* 0x000fe2000001140b */
[----:B------:R2:W-:Y:S01]  /*16dd0*/  @!P0 ST.E.64 [R2.64], R46 ;  /* 0x0000002e02008985 */ /* 0x0005e2000c101b0a */
[C---:B------:R-:W-:Y:S02]  /*16de0*/  IADD3 R13, R247.reuse, 0xa8, RZ ;  /* 0x000000a8f70d7810 */ /* 0x040fe40007ffe0ff */
[----:B------:R-:W-:Y:S02]  /*16df0*/  IADD3 R5, R247, 0xb0, RZ ;  /* 0x000000b0f7057810 */ /* 0x000fe40007ffe0ff */
[----:B------:R-:W-:-:S02]  /*16e00*/  ISETP.GE.AND P1, PT, R13, c[0x0][0x3c8], PT ;  /* 0x0000f2000d007a0c */ /* 0x000fc40003f26270 */
[----:B-1----:R-:W-:-:S04]  /*16e10*/  @!P5 LEA R6, P0, R14, R0, 0x2 ;  /* 0x000000000e06d211 */ /* 0x002fc800078010ff */
[----:B------:R-:W-:Y:S02]  /*16e20*/  @!P5 LEA.HI.X R7, R14, R4, R16, 0x2, P0 ;  /* 0x000000040e07d211 */ /* 0x000fe400000f1410 */
[C---:B--2---:R-:W-:Y:S02]  /*16e30*/  @!P4 LEA R2, P6, R10.reuse, R0, 0x2 ;  /* 0x000000000a02c211 */ /* 0x044fe400078c10ff */
[----:B------:R-:W-:Y:S01]  /*16e40*/  IADD3 R14, R247, 0x98, RZ ;  /* 0x00000098f70e7810 */ /* 0x000fe20007ffe0ff */
[----:B------:R-:W-:Y:S01]  /*16e50*/  @!P5 ST.E.64 [R6.64], R66 ;  /* 0x000000420600d985 */ /* 0x000fe2000c101b0a */
[----:B------:R-:W-:Y:S02]  /*16e60*/  @!P4 LEA.HI.X R3, R10, R4, R11, 0x2, P6 ;  /* 0x000000040a03c211 */ /* 0x000fe400030f140b */
[----:B------:R-:W-:Y:S02]  /*16e70*/  @!P3 LEA R10, P5, R12, R0, 0x2 ;  /* 0x000000000c0ab211 */ /* 0x000fe400078a10ff */
[----:B------:R-:W-:Y:S01]  /*16e80*/  ISETP.GE.AND P0, PT, R5, c[0x0][0x3c8], PT ;  /* 0x0000f20005007a0c */ /* 0x000fe20003f06270 */
[----:B------:R1:W-:Y:S01]  /*16e90*/  @!P4 ST.E.64 [R2.64], R70 ;  /* 0x000000460200c985 */ /* 0x0003e2000c101b0a */
[----:B------:R-:W-:-:S02]  /*16ea0*/  SHF.R.S32.HI R14, RZ, 0x1f, R14 ;  /* 0x0000001fff0e7819 */ /* 0x000fc4000001140e */
[----:B------:R-:W-:Y:S02]  /*16eb0*/  IADD3 R16, R247, 0xa0, RZ ;  /* 0x000000a0f7107810 */ /* 0x000fe40007ffe0ff */
[----:B------:R-:W-:Y:S02]  /*16ec0*/  @!P2 LEA R8, P6, R15, R0, 0x2 ;  /* 0x000000000f08a211 */ /* 0x000fe400078c10ff */
[----:B------:R-:W-:-:S04]  /*16ed0*/  SHF.R.S32.HI R16, RZ, 0x1f, R16 ;  /* 0x0000001fff107819 */ /* 0x000fc80000011410 */
[----:B------:R-:W-:Y:S02]  /*16ee0*/  @!P2 LEA.HI.X R9, R15, R4, R16, 0x2, P6 ;  /* 0x000000040f09a211 */ /* 0x000fe400030f1410 */
[----:B-1----:R-:W-:Y:S02]  /*16ef0*/  P2R R2, PR, RZ, 0x20 ;  /* 0x00000020ff027803 */ /* 0x002fe40000000000 */
[----:B------:R-:W-:Y:S02]  /*16f00*/  @!P1 LEA R6, P5, R13, R0, 0x2 ;  /* 0x000000000d069211 */ /* 0x000fe400078a10ff */
[----:B------:R-:W-:-:S04]  /*16f10*/  ISETP.NE.AND P4, PT, R2, RZ, PT ;  /* 0x000000ff0200720c */ /* 0x000fc80003f85270 */
[----:B------:R-:W-:Y:S02]  /*16f20*/  @!P3 LEA.HI.X R11, R12, R4, R14, 0x2, P4 ;  /* 0x000000040c0bb211 */ /* 0x000fe400020f140e */
[C---:B------:R-:W-:Y:S02]  /*16f30*/  IADD3 R14, R247.reuse, 0xa8, RZ ;  /* 0x000000a8f70e7810 */ /* 0x040fe40007ffe0ff */
[----:B------:R-:W-:Y:S01]  /*16f40*/  IADD3 R12, R247, 0xb0, RZ ;  /* 0x000000b0f70c7810 */ /* 0x000fe20007ffe0ff */
[----:B------:R1:W-:Y:S01]  /*16f50*/  @!P3 ST.E.64 [R10.64], R82 ;  /* 0x000000520a00b985 */ /* 0x0003e2000c101b0a */
[----:B------:R-:W-:Y:S02]  /*16f60*/  SHF.R.S32.HI R14, RZ, 0x1f, R14 ;  /* 0x0000001fff0e7819 */ /* 0x000fe4000001140e */
[----:B------:R-:W-:Y:S01]  /*16f70*/  SHF.R.S32.HI R12, RZ, 0x1f, R12 ;  /* 0x0000001fff0c7819 */ /* 0x000fe2000001140c */
[----:B------:R1:W-:Y:S01]  /*16f80*/  @!P2 ST.E.64 [R8.64], R78 ;  /* 0x0000004e0800a985 */ /* 0x0003e2000c101b0a */
[----:B------:R-:W-:-:S02]  /*16f90*/  @!P0 LEA R2, P4, R5, R0, 0x2 ;  /* 0x0000000005028211 */ /* 0x000fc400078810ff */
[-C--:B------:R-:W-:Y:S02]  /*16fa0*/  @!P1 LEA.HI.X R7, R13, R4.reuse, R14, 0x2, P5 ;  /* 0x000000040d079211 */ /* 0x080fe400028f140e */
[----:B------:R-:W-:-:S03]  /*16fb0*/  @!P0 LEA.HI.X R3, R5, R4, R12, 0x2, P4 ;  /* 0x0000000405038211 */ /* 0x000fc600020f140c */
[----:B------:R1:W-:Y:S04]  /*16fc0*/  @!P1 ST.E.64 [R6.64], R74 ;  /* 0x0000004a06009985 */ /* 0x0003e8000c101b0a */
[----:B------:R1:W-:Y:S01]  /*16fd0*/  @!P0 ST.E.64 [R2.64], R58 ;  /* 0x0000003a02008985 */ /* 0x0003e2000c101b0a */
[----:B------:R-:W-:-:S13]  /*16fe0*/  ISETP.GE.AND P0, PT, R252, c[0x0][0x3c8], PT ;  /* 0x0000f200fc007a0c */ /* 0x000fda0003f06270 */
[----:B------:R-:W-:Y:S05]  /*16ff0*/  @P0 BRA `(.L_x_296) ;  /* 0x00000c3000000947 */ /* 0x000fea0003800000 */
[----:B------:R-:W-:Y:S02]  /*17000*/  SHF.R.S32.HI R5, RZ, 0x1f, R252 ;  /* 0x0000001fff057819 */ /* 0x000fe400000114fc */
[----:B-1----:R-:W-:-:S04]  /*17010*/  LEA R2, P0, R252, R0, 0x2 ;  /* 0x00000000fc027211 */ /* 0x002fc800078010ff */
[----:B------:R-:W-:-:S05]  /*17020*/  LEA.HI.X R3, R252, R4, R5, 0x2, P0 ;  /* 0x00000004fc037211 */ /* 0x000fca00000f1405 */
[----:B------:R1:W-:Y:S01]  /*17030*/  ST.E.64 [R2.64], R50 ;  /* 0x0000003202007985 */ /* 0x0003e2000c101b0a */
[----:B------:R-:W-:Y:S05]  /*17040*/  BRA `(.L_x_296) ;  /* 0x00000be000007947 */ /* 0x000fea0003800000 */
.L_x_281:
        /* <DEDUP_REMOVED lines=16> */
[----:B--2---:R2:W3:Y:S04]  /*17150*/  LDG.E R4, [R2.64] ;  /* 0x0000000a02047981 */ /* 0x0044e8000c1e1900 */
[----:B--2---:R-:W3:Y:S02]  /*17160*/  LDG.E R2, [R2.64+0x4] ;  /* 0x0000040a02027981 */ /* 0x004ee4000c1e1900 */
[----:B---3-5:R-:W-:Y:S02]  /*17170*/  IADD3 R19, -R4, R2, RZ ;  /* 0x0000000204137210 */ /* 0x028fe40007ffe1ff */
.L_x_302:
        /* <DEDUP_REMOVED lines=31> */
[-C--:B-----5:R-:W-:Y:S01]  /*17370*/  IMAD R10, R17, R5.reuse, RZ ;  /* 0x00000005110a7224 */ /* 0x0a0fe200078e02ff */
[----:B------:R-:W-:Y:S02]  /*17380*/  @P0 SHF.R.U32.HI R2, RZ, c[0x0][0x4f0], R20 ;  /* 0x00013c00ff020a19 */ /* 0x000fe40000011614 */
[----:B------:R-:W-:Y:S01]  /*17390*/  IADD3 R20, P1, P0, R6, R8, R0 ;  /* 0x0000000806147210 */ /* 0x000fe2000783e000 */
[----:B------:R-:W-:Y:S01]  /*173a0*/  IMAD.WIDE.U32 R8, R16, R5, RZ ;  /* 0x0000000510087225 */ /* 0x000fe200078e00ff */
[--C-:B------:R-:W-:Y:S02]  /*173b0*/  SHF.R.S32.HI R5, RZ, 0x1f, R2.reuse ;  /* 0x0000001fff057819 */ /* 0x100fe40000011402 */
[----:B------:R-:W-:Y:S01]  /*173c0*/  IADD3.X R11, R7, R11, R15, P1, P0 ;  /* 0x0000000b070b7210 */ /* 0x000fe20000fe040f */
[----:B------:R-:W-:Y:S01]  /*173d0*/  IMAD.MOV R6, RZ, RZ, -R2 ;  /* 0x000000ffff067224 */ /* 0x000fe200078e0a02 */
[----:B------:R-:W-:Y:S01]  /*173e0*/  IADD3 R9, R9, R10, RZ ;  /* 0x0000000a09097210 */ /* 0x000fe20007ffe0ff */
[----:B------:R-:W-:Y:S01]  /*173f0*/  IMAD.MOV.U32 R10, RZ, RZ, c[0x0][0x4a8] ;  /* 0x00012a00ff0a7624 */ /* 0x000fe200078e00ff */
[----:B------:R-:W-:Y:S01]  /*17400*/  IADD3 R8, P1, P0, R2, R20, R8 ;  /* 0x0000001402087210 */ /* 0x000fe2000783e008 */
[----:B------:R-:W-:-:S03]  /*17410*/  IMAD R6, R6, c[0x0][0x4e8], R14 ;  /* 0x00013a0006067a24 */ /* 0x000fc600078e020e */
[----:B------:R-:W-:Y:S01]  /*17420*/  IADD3.X R9, R5, R11, R9, P1, P0 ;  /* 0x0000000b05097210 */ /* 0x000fe20000fe0409 */
[----:B-1----:R-:W-:Y:S01]  /*17430*/  IMAD R2, R13, R6, RZ ;  /* 0x000000060d027224 */ /* 0x002fe200078e02ff */
[----:B------:R-:W-:Y:S02]  /*17440*/  SHF.R.S32.HI R7, RZ, 0x1f, R6 ;  /* 0x0000001fff077819 */ /* 0x000fe40000011406 */
[----:B------:R-:W-:-:S03]  /*17450*/  MOV R5, c[0x0][0x4ac] ;  /* 0x00012b0000057a02 */ /* 0x000fc60000000f00 */
[C---:B------:R-:W-:Y:S01]  /*17460*/  IMAD R2, R12.reuse, R7, R2 ;  /* 0x000000070c027224 */ /* 0x040fe200078e0202 */
[----:B------:R-:W-:Y:S01]  /*17470*/  SEL R5, R5, c[0x0][0x454], P2 ;  /* 0x0001150005057a07 */ /* 0x000fe20001000000 */
[----:B------:R-:W-:Y:S01]  /*17480*/  IMAD.WIDE.U32 R6, R12, R6, R8 ;  /* 0x000000060c067225 */ /* 0x000fe200078e0008 */
[----:B------:R-:W-:-:S03]  /*17490*/  SEL R8, R10, c[0x0][0x450], P2 ;  /* 0x000114000a087a07 */ /* 0x000fc60001000000 */
[----:B------:R-:W-:Y:S01]  /*174a0*/  IMAD.IADD R2, R7, 0x1, R2 ;  /* 0x0000000107027824 */ /* 0x000fe200078e0202 */
[----:B------:R-:W-:-:S04]  /*174b0*/  LEA R8, P0, R6, R8, 0x2 ;  /* 0x0000000806087211 */ /* 0x000fc800078010ff */
[----:B------:R-:W-:Y:S02]  /*174c0*/  LEA.HI.X R9, R6, R5, R2, 0x2, P0 ;  /* 0x0000000506097211 */ /* 0x000fe400000f1402 */
[----:B------:R-:W-:-:S05]  /*174d0*/  MOV R2, 0xff800000 ;  /* 0xff80000000027802 */ /* 0x000fca0000000f00 */
[----:B------:R1:W-:Y:S02]  /*174e0*/  STG.E [R8.64], R2 ;  /* 0x0000000208007986 */ /* 0x0003e4000c10190a */
.L_x_304:
[----:B------:R-:W-:Y:S05]  /*174f0*/  BSYNC B0 ;  /* 0x0000000000007941 */ /* 0x000fea0003800000 */
.L_x_303:
[----:B------:R-:W-:-:S13]  /*17500*/  ISETP.GT.AND P0, PT, R18, 0x1, PT ;  /* 0x000000011200780c */ /* 0x000fda0003f04270 */
[----:B------:R-:W-:Y:S05]  /*17510*/  @P0 BRA `(.L_x_296) ;  /* 0x0000071000000947 */ /* 0x000fea0003800000 */
[----:B------:R-:W-:Y:S01]  /*17520*/  MOV R5, c[0x0][0x4e8] ;  /* 0x00013a0000057a02 */ /* 0x000fe20000000f00 */
[----:B-1----:R-:W-:Y:S01]  /*17530*/  IMAD R2, R15, c[0x0][0x3a0], RZ ;  /* 0x0000e8000f027a24 */ /* 0x002fe200078e02ff */
[----:B------:R-:W-:Y:S01]  /*17540*/  LEA R11, R237, R246, 0x7 ;  /* 0x000000f6ed0b7211 */ /* 0x000fe200078e38ff */
[----:B------:R-:W-:Y:S01]  /*17550*/  IMAD.WIDE.U32 R6, R0, c[0x0][0x3a0], RZ ;  /* 0x0000e80000067a25 */ /* 0x000fe200078e00ff */
[----:B------:R-:W-:-:S03]  /*17560*/  ISETP.NE.AND P0, PT, R5, 0x1, PT ;  /* 0x000000010500780c */ /* 0x000fc60003f05270 */
[----:B------:R-:W-:Y:S01]  /*17570*/  IMAD R0, R0, c[0x0][0x3a4], R2 ;  /* 0x0000e90000007a24 */ /* 0x000fe200078e0202 */
[----:B------:R-:W-:Y:S01]  /*17580*/  LEA R2, R237, R213, 0x7 ;  /* 0x000000d5ed027211 */ /* 0x000fe200078e38ff */
[----:B------:R-:W-:-:S03]  /*17590*/  IMAD R8, R21, c[0x0][0x3f0], RZ ;  /* 0x0000fc0015087a24 */ /* 0x000fc600078e02ff */
[----:B------:R-:W-:Y:S01]  /*175a0*/  IADD3 R7, R7, R0, RZ ;  /* 0x0000000007077210 */ /* 0x000fe20007ffe0ff */
[----:B------:R-:W-:Y:S01]  /*175b0*/  IMAD R9, R3, c[0x0][0x3f4], R8 ;  /* 0x0000fd0003097a24 */ /* 0x000fe200078e0208 */
[----:B------:R-:W-:-:S03]  /*175c0*/  MOV R0, R2 ;  /* 0x0000000200007202 */ /* 0x000fc60000000f00 */
[----:B------:R-:W-:-:S04]  /*175d0*/  @P0 IMAD.HI.U32 R5, R2, c[0x0][0x4ec], RZ ;  /* 0x00013b0002050a27 */ /* 0x000fc800078e00ff */
[----:B------:R-:W-:Y:S01]  /*175e0*/  IMAD.WIDE.U32 R6, R4, c[0x0][0x3e8], R6 ;  /* 0x0000fa0004067a25 */ /* 0x000fe200078e0006 */
[----:B------:R-:W-:-:S03]  /*175f0*/  @P0 SHF.R.U32.HI R0, RZ, c[0x0][0x4f0], R5 ;  /* 0x00013c00ff000a19 */ /* 0x000fc60000011605 */
[----:B------:R-:W-:Y:S01]  /*17600*/  IMAD R5, R4, c[0x0][0x3ec], R7 ;  /* 0x0000fb0004057a24 */ /* 0x000fe200078e0207 */
[----:B------:R-:W-:Y:S02]  /*17610*/  MOV R4, R6 ;  /* 0x0000000600047202 */ /* 0x000fe40000000f00 */
[----:B------:R-:W-:-:S03]  /*17620*/  SHF.R.S32.HI R8, RZ, 0x1f, R0 ;  /* 0x0000001fff087819 */ /* 0x000fc60000011400 */
[----:B------:R-:W-:Y:S01]  /*17630*/  IMAD.WIDE.U32 R6, R3, c[0x0][0x3f0], R4 ;  /* 0x0000fc0003067a25 */ /* 0x000fe200078e0004 */
[----:B------:R-:W-:-:S03]  /*17640*/  IADD3 R4, -R0, RZ, RZ ;  /* 0x000000ff00047210 */ /* 0x000fc60007ffe1ff */
[----:B------:R-:W-:Y:S01]  /*17650*/  IMAD R5, R8, c[0x0][0x3e0], RZ ;  /* 0x0000f80008057a24 */ /* 0x000fe200078e02ff */
[----:B------:R-:W-:Y:S01]  /*17660*/  IADD3 R3, R7, R9, RZ ;  /* 0x0000000907037210 */ /* 0x000fe20007ffe0ff */
[----:B------:R-:W-:Y:S01]  /*17670*/  IMAD R4, R4, c[0x0][0x4e8], R2 ;  /* 0x00013a0004047a24 */ /* 0x000fe200078e0202 */
[----:B------:R-:W-:Y:S01]  /*17680*/  MOV R2, R6 ;  /* 0x0000000600027202 */ /* 0x000fe20000000f00 */
[----:B------:R-:W-:-:S04]  /*17690*/  IMAD R5, R0, c[0x0][0x3e4], R5 ;  /* 0x0000f90000057a24 */ /* 0x000fc800078e0205 */
        /* <DEDUP_REMOVED lines=11> */
.L_x_364:
[----:B------:R-:W-:Y:S05]  /*17750*/  BRA.DIV ~URZ, `(.L_x_306) ;  /* 0x000025027f007947 */ /* 0x000fea000b800000 */
[----:B------:R3:W4:Y:S02]  /*17760*/  SHFL.IDX PT, R0, R12, RZ, 0x181f ;  /* 0x00181fff0c007589 */ /* 0x00072400000e0000 */
.L_x_365:
[----:B------:R-:W-:Y:S01]  /*17770*/  IMAD R10, R19, c[0x0][0x4e8], RZ ;  /* 0x00013a00130a7a24 */ /* 0x000fe200078e02ff */
[----:B------:R-:W-:Y:S04]  /*17780*/  BSSY B0, `(.L_x_307) ;  /* 0x000000f000007945 */ /* 0x000fe80003800000 */
        /* <DEDUP_REMOVED lines=14> */
.L_x_308:
[----:B------:R-:W-:Y:S05]  /*17870*/  BSYNC B0 ;  /* 0x0000000000007941 */ /* 0x000fea0003800000 */
.L_x_307:
[----:B------:R-:W-:Y:S05]  /*17880*/  BRA.DIV ~URZ, `(.L_x_309) ;  /* 0x000024327f007947 */ /* 0x000fea000b800000 */
[----:B--2---:R2:W1:Y:S04]  /*17890*/  SHFL.IDX PT, R4, R5, 0x1, 0x181f ;  /* 0x00381f0005047f89 */ /* 0x00446800000e0000 */
[----:B----4-:R2:W4:Y:S02]  /*178a0*/  SHFL.IDX PT, R0, R12, 0x1, 0x181f ;  /* 0x00381f000c007f89 */ /* 0x01052400000e0000 */
.L_x_366:
        /* <DEDUP_REMOVED lines=16> */
.L_x_311:
[----:B------:R-:W-:Y:S05]  /*179b0*/  BSYNC B0 ;  /* 0x0000000000007941 */ /* 0x000fea0003800000 */
.L_x_310:
[----:B------:R-:W-:Y:S05]  /*179c0*/  BRA.DIV ~URZ, `(.L_x_312) ;  /* 0x000023b27f007947 */ /* 0x000fea000b800000 */
[----:B-1----:R1:W2:Y:S02]  /*179d0*/  SHFL.IDX PT, R4, R5, 0x2, 0x181f ;  /* 0x00581f0005047f89 */ /* 0x0022a400000e0000 */
.L_x_367:
[----:B------:R-:W-:Y:S05]  /*179e0*/  BRA.DIV ~URZ, `(.L_x_313) ;  /* 0x000024027f007947 */ /* 0x000fea000b800000 */
[----:B----4-:R4:W1:Y:S02]  /*179f0*/  SHFL.IDX PT, R0, R12, 0x2, 0x181f ;  /* 0x00581f000c007f89 */ /* 0x01086400000e0000 */
.L_x_368:
[----:B------:R-:W-:Y:S01]  /*17a00*/  IADD3 R2, R11, 0x40, RZ ;  /* 0x000000400b027810 */ /* 0x000fe20007ffe0ff */
[----:B------:R-:W-:Y:S03]  /*17a10*/  BSSY B0, `(.L_x_314) ;  /* 0x000000f000007945 */ /* 0x000fe60003800000 */
[----:B------:R-:W-:-:S13]  /*17a20*/  ISETP.GE.AND P0, PT, R2, R10, PT ;  /* 0x0000000a0200720c */ /* 0x000fda0003f06270 */
[----:B------:R-:W-:Y:S05]  /*17a30*/  @P0 BRA `(.L_x_315) ;  /* 0x000000c000000947 */ /* 0x000fea0003800000 */
[----:B------:R-:W-:Y:S02]  /*17a40*/  ISETP.GE.AND P2, PT, R210, c[0x0][0x3c8], PT ;  /* 0x0000f200d2007a0c */ /* 0x000fe40003f46270 */
[----:B------:R-:W-:Y:S02]  /*17a50*/  ISETP.GE.AND P1, PT, R207, c[0x0][0x3c8], PT ;  /* 0x0000f200cf007a0c */ /* 0x000fe40003f26270 */
[----:B------:R-:W-:-:S09]  /*17a60*/  ISETP.GE.AND P0, PT, R208, c[0x0][0x3c8], PT ;  /* 0x0000f200d0007a0c */ /* 0x000fd20003f06270 */
        /* <DEDUP_REMOVED lines=9> */
.L_x_315:
[----:B------:R-:W-:Y:S05]  /*17b00*/  BSYNC B0 ;  /* 0x0000000000007941 */ /* 0x000fea0003800000 */
.L_x_314:
[----:B------:R-:W-:Y:S05]  /*17b10*/  BRA.DIV ~URZ, `(.L_x_316) ;  /* 0x000023327f007947 */ /* 0x000fea000b800000 */
[----:B--2---:R2:W3:Y:S04]  /*17b20*/  SHFL.IDX PT, R4, R5, 0x3, 0x181f ;  /* 0x00781f0005047f89 */ /* 0x0044e800000e0000 */
[----:B-1----:R2:W1:Y:S02]  /*17b30*/  SHFL.IDX PT, R0, R12, 0x3, 0x181f ;  /* 0x00781f000c007f89 */ /* 0x00246400000e0000 */
.L_x_369:
[----:B------:R-:W-:-:S04]  /*17b40*/  IADD3 R11, R11, 0x60, RZ ;  /* 0x000000600b0b7810 */ /* 0x000fc80007ffe0ff */
        /* <DEDUP_REMOVED lines=8> */
[-C--:B---3--:R-:W-:Y:S02]  /*17bd0*/  @!P2 LEA.HI.X R9, R210, R4.reuse, R211, 0x1, P5 ;  /* 0x00000004d209a211 */ /* 0x088fe400028f0cd3 */
[-C--:B------:R-:W-:Y:S02]  /*17be0*/  @!P1 LEA.HI.X R7, R207, R4.reuse, R224, 0x1, P4 ;  /* 0x00000004cf079211 */ /* 0x080fe400020f0ce0 */
[----:B------:R-:W-:Y:S01]  /*17bf0*/  @!P0 LEA.HI.X R3, R208, R4, R223, 0x1, P3 ;  /* 0x00000004d0038211 */ /* 0x000fe200018f0cdf */
[----:B------:R1:W-:Y:S04]  /*17c00*/  @!P2 ST.E.128 [R8.64], RZ ;  /* 0x000000ff0800a985 */ /* 0x0003e8000c101d0a */
[----:B------:R1:W-:Y:S04]  /*17c10*/  @!P1 ST.E.128 [R6.64], RZ ;  /* 0x000000ff06009985 */ /* 0x0003e8000c101d0a */
[----:B------:R1:W-:Y:S02]  /*17c20*/  @!P0 ST.E.128 [R2.64], RZ ;  /* 0x000000ff02008985 */ /* 0x0003e4000c101d0a */
.L_x_296:
[----:B------:R-:W-:Y:S05]  /*17c30*/  BSYNC B1 ;  /* 0x0000000000017941 */ /* 0x000fea0003800000 */
.L_x_280:
[----:B------:R-:W-:-:S13]  /*17c40*/  ISETP.NE.AND P0, PT, RZ, UR9, PT ;  /* 0x00000009ff007c0c */ /* 0x000fda000bf05270 */
[----:B------:R-:W-:Y:S01]  /*17c50*/  @P0 WARPSYNC 0xffffffff ;  /* 0xffffffff00000948 */ /* 0x000fe20003800000 */
[----:B------:R-:W-:Y:S06]  /*17c60*/  @P0 BAR.SYNC.DEFER_BLOCKING 0x5, 0x100 ;  /* 0x0144000000000b1d */ /* 0x000fec0000010000 */
[----:B------:R-:W4:Y:S04]  /*17c70*/  @P0 LDS.128 R236, [0x18100] ;  /* 0x01810000ffec0984 */ /* 0x000f280000000c00 */
[----:B------:R-:W-:Y:S06]  /*17c80*/  @P0 BAR.ARV 0x4, 0x100 ;  /* 0x0104000000000b1d */ /* 0x000fec0000002000 */
[----:B------:R-:W-:Y:S05]  /*17c90*/  @P0 BRA `(.L_x_317) ;  /* 0x00000ae000000947 */ /* 0x000fea0003800000 */
[----:B-12---:R-:W1:Y:S01]  /*17ca0*/  S2R R0, SR_TID.X ;  /* 0x0000000000007919 */ /* 0x006e620000002100 */
[----:B------:R-:W-:Y:S01]  /*17cb0*/  IMAD.MOV.U32 R8, RZ, RZ, RZ ;  /* 0x000000ffff087224 */ /* 0x000fe200078e00ff */
[----:B-1----:R-:W-:-:S04]  /*17cc0*/  LOP3.LUT R14, R0, 0x1f, RZ, 0xc0, !PT ;  /* 0x0000001f000e7812 */ /* 0x002fc800078ec0ff */
[----:B------:R-:W-:Y:S01]  /*17cd0*/  ISETP.NE.AND P6, PT, R14, 0x1f, PT ;  /* 0x0000001f0e00780c */ /* 0x000fe20003fc5270 */
[----:B------:R-:W-:Y:S10]  /*17ce0*/  BRA.DIV ~URZ, `(.L_x_318) ;  /* 0x000022227f007947 */ /* 0x000ff4000b800000 */
[----:B------:R1:W2:Y:S02]  /*17cf0*/  SHFL.IDX PT, R9, R29, RZ, 0x1f ;  /* 0x00001fff1d097589 */ /* 0x0002a400000e0000 */
.L_x_370:
[----:B------:R-:W-:Y:S05]  /*17d00*/  BRA.DIV ~URZ, `(.L_x_319) ;  /* 0x000022727f007947 */ /* 0x000fea000b800000 */
[----:B---3--:R3:W1:Y:S02]  /*17d10*/  SHFL.IDX PT, R6, R29, 0x1, 0x1f ;  /* 0x00201f001d067f89 */ /* 0x00866400000e0000 */
.L_x_371:
[----:B----4-:R-:W-:Y:S02]  /*17d20*/  IMAD.IADD R0, R239, 0x1, R14 ;  /* 0x00000001ef007824 */ /* 0x010fe400078e020e */
[----:B------:R-:W-:-:S03]  /*17d30*/  IMAD.MOV.U32 R7, RZ, RZ, RZ ;  /* 0x000000ffff077224 */ /* 0x000fc600078e00ff */
[----:B------:R-:W-:-:S13]  /*17d40*/  ISETP.GE.OR P0, PT, R0, c[0x0][0x53c], !P6 ;  /* 0x00014f0000007a0c */ /* 0x000fda0007706670 */
[----:B------:R-:W-:Y:S01]  /*17d50*/  @!P0 MOV R2, 0x4 ;  /* 0x0000000400028802 */ /* 0x000fe20000000f00 */
[----:B------:R-:W-:-:S04]  /*17d60*/  @!P0 IMAD.MOV.U32 R4, RZ, RZ, 0x4 ;  /* 0x00000004ff048424 */ /* 0x000fc800078e00ff */
[----:B------:R-:W-:-:S04]  /*17d70*/  @!P0 IMAD.WIDE R4, R0, R4, c[0x0][0x580] ;  /* 0x0001600000048625 */ /* 0x000fc800078e0204 */
[----:B------:R-:W-:Y:S01]  /*17d80*/  @!P0 IMAD.WIDE R2, R0, R2, c[0x0][0x578] ;  /* 0x00015e0000028625 */ /* 0x000fe200078e0202 */
[----:B------:R-:W4:Y:S04]  /*17d90*/  @!P0 LDG.E R7, [R4.64] ;  /* 0x0000000a04078981 */ /* 0x000f28000c1e1900 */
[----:B------:R-:W4:Y:S01]  /*17da0*/  @!P0 LDG.E R8, [R2.64] ;  /* 0x0000000a02088981 */ /* 0x000f22000c1e1900 */
[C---:B------:R-:W-:Y:S02]  /*17db0*/  ISETP.GE.U32.AND P4, PT, R14.reuse, 0x10, PT ;  /* 0x000000100e00780c */ /* 0x040fe40003f86070 */
[C---:B------:R-:W-:Y:S02]  /*17dc0*/  ISETP.GE.U32.AND P3, PT, R14.reuse, 0x8, PT ;  /* 0x000000080e00780c */ /* 0x040fe40003f66070 */
[----:B------:R-:W-:-:S02]  /*17dd0*/  ISETP.GE.U32.AND P2, PT, R14, 0x4, PT ;  /* 0x000000040e00780c */ /* 0x000fc40003f46070 */
[C---:B------:R-:W-:Y:S02]  /*17de0*/  ISETP.GE.U32.AND P1, PT, R14.reuse, 0x2, PT ;  /* 0x000000020e00780c */ /* 0x040fe40003f26070 */
[----:B------:R-:W-:Y:S02]  /*17df0*/  ISETP.NE.AND P5, PT, R14, RZ, PT ;  /* 0x000000ff0e00720c */ /* 0x000fe40003fa5270 */
[----:B------:R-:W-:Y:S01]  /*17e00*/  MOV R13, RZ ;  /* 0x000000ff000d7202 */ /* 0x000fe20000000f00 */
[----:B----4-:R-:W-:Y:S01]  /*17e10*/  IMAD R0, R8, R7, RZ ;  /* 0x0000000708007224 */ /* 0x010fe200078e02ff */
[----:B------:R-:W-:Y:S07]  /*17e20*/  BRA.DIV ~URZ, `(.L_x_320) ;  /* 0x000021c27f007947 */ /* 0x000fee000b800000 */
[----:B------:R4:W3:Y:S02]  /*17e30*/  SHFL.UP PT, R4, R0, 0x1, RZ ;  /* 0x0420000000047989 */ /* 0x0008e400000e00ff */
.L_x_372:
[----:B---3--:R-:W-:-:S04]  /*17e40*/  SEL R4, R4, RZ, P5 ;  /* 0x000000ff04047207 */ /* 0x008fc80002800000 */
[----:B----4-:R-:W-:Y:S01]  /*17e50*/  IADD3 R0, R0, R4, RZ ;  /* 0x0000000400007210 */ /* 0x010fe20007ffe0ff */
[----:B------:R-:W-:Y:S05]  /*17e60*/  BRA.DIV ~URZ, `(.L_x_321) ;  /* 0x000021c27f007947 */ /* 0x000fea000b800000 */
        /* <DEDUP_REMOVED lines=12> */
[----:B------:R3:W4:Y:S02]  /*17f30*/  SHFL.IDX PT, R0, R4, 0x1f, 0x1f ;  /* 0x03e01f0004007f89 */ /* 0x00072400000e0000 */
.L_x_373:
[----:B----4-:R-:W-:Y:S01]  /*17f40*/  IMAD R0, R0, c[0x0][0x538], RZ ;  /* 0x00014e0000007a24 */ /* 0x010fe200078e02ff */
[----:B------:R-:W-:Y:S04]  /*17f50*/  BSSY B1, `(.L_x_322) ;  /* 0x000007d000017945 */ /* 0x000fe80003800000 */
[----:B-1----:R-:W-:-:S04]  /*17f60*/  IADD3 R6, R0, R6, RZ ;  /* 0x0000000600067210 */ /* 0x002fc80007ffe0ff */
[----:B--2---:R-:W-:-:S13]  /*17f70*/  ISETP.GT.AND P0, PT, R6, R9, PT ;  /* 0x000000090600720c */ /* 0x004fda0003f04270 */
[----:B------:R-:W-:Y:S05]  /*17f80*/  @P0 BRA `(.L_x_323) ;  /* 0x0000025000000947 */ /* 0x000fea0003800000 */
.L_x_327:
        /* <DEDUP_REMOVED lines=8> */
[----:B---3--:R-:W-:Y:S01]  /*18010*/  @!P0 MOV R4, 0x4 ;  /* 0x0000000400048802 */ /* 0x008fe20000000f00 */
[----:B------:R-:W-:-:S04]  /*18020*/  @!P0 IMAD.MOV.U32 R2, RZ, RZ, 0x4 ;  /* 0x00000004ff028424 */ /* 0x000fc800078e00ff */
[----:B------:R-:W-:-:S04]  /*18030*/  @!P0 IMAD.WIDE R4, R0, R4, c[0x0][0x580] ;  /* 0x0001600000048625 */ /* 0x000fc800078e0204 */
[----:B------:R-:W-:Y:S01]  /*18040*/  @!P0 IMAD.WIDE R2, R0, R2, c[0x0][0x578] ;  /* 0x00015e0000028625 */ /* 0x000fe200078e0202 */
[----:B------:R-:W2:Y:S04]  /*18050*/  @!P0 LDG.E R7, [R4.64] ;  /* 0x0000000a04078981 */ /* 0x000ea8000c1e1900 */
[----:B------:R-:W2:Y:S02]  /*18060*/  @!P0 LDG.E R8, [R2.64] ;  /* 0x0000000a02088981 */ /* 0x000ea4000c1e1900 */
[----:B--2---:R-:W-:Y:S01]  /*18070*/  IMAD R0, R8, R7, RZ ;  /* 0x0000000708007224 */ /* 0x004fe200078e02ff */
[----:B------:R-:W-:Y:S05]  /*18080*/  BRA.DIV ~URZ, `(.L_x_325) ;  /* 0x000021427f007947 */ /* 0x000fea000b800000 */
[----:B------:R1:W2:Y:S02]  /*18090*/  SHFL.UP PT, R2, R0, 0x1, RZ ;  /* 0x0420000000027989 */ /* 0x0002a400000e00ff */
.L_x_374:
        /* <DEDUP_REMOVED lines=16> */
.L_x_375:
[----:B--2---:R-:W-:-:S05]  /*181a0*/  IMAD R0, R0, c[0x0][0x538], RZ ;  /* 0x00014e0000007a24 */ /* 0x004fca00078e02ff */
[----:B------:R-:W-:-:S04]  /*181b0*/  IADD3 R6, R0, R6, RZ ;  /* 0x0000000600067210 */ /* 0x000fc80007ffe0ff */
[----:B------:R-:W-:-:S13]  /*181c0*/  ISETP.GT.AND P0, PT, R6, R9, PT ;  /* 0x000000090600720c */ /* 0x000fda0003f04270 */
[----:B-1----:R-:W-:Y:S05]  /*181d0*/  @!P0 BRA `(.L_x_327) ;  /* 0xfffffdb000008947 */ /* 0x002fea000383ffff */
.L_x_323:
[----:B------:R-:W-:-:S05]  /*181e0*/  IADD3 R12, -R0, R6, RZ ;  /* 0x00000006000c7210 */ /* 0x000fca0007ffe1ff */
[----:B------:R-:W-:-:S05]  /*181f0*/  IMAD R0, R4, c[0x0][0x538], R12 ;  /* 0x00014e0004007a24 */ /* 0x000fca00078e020c */
[----:B------:R-:W-:Y:S01]  /*18200*/  ISETP.GT.AND P0, PT, R0, R9, PT ;  /* 0x000000090000720c */ /* 0x000fe20003f04270 */
[----:B------:R-:W-:-:S12]  /*18210*/  BRA.DIV ~URZ, `(.L_x_328) ;  /* 0x000021a27f007947 */ /* 0x000fd8000b800000 */
[----:B------:R-:W-:-:S04]  /*18220*/  VOTE.ANY R10, PT, !P0 ;  /* 0x00000000000a7806 */ /* 0x000fc800040e0100 */
.L_x_376:
[----:B------:R1:W2:Y:S01]  /*18230*/  POPC R6, R10 ;  /* 0x0000000a00067309 */ /* 0x0002a20000000000 */
[----:B------:R-:W-:Y:S05]  /*18240*/  BRA.DIV ~URZ, `(.L_x_329) ;  /* 0x000021c27f007947 */ /* 0x000fea000b800000 */
[----:B--2---:R2:W4:Y:S04]  /*18250*/  SHFL.IDX PT, R7, R7, R6, 0x1f ;  /* 0x00001f0607077589 */ /* 0x00452800000e0000 */
[----:B------:R2:W1:Y:S02]  /*18260*/  SHFL.IDX PT, R5, R8, R6, 0x1f ;  /* 0x00001f0608057589 */ /* 0x00046400000e0000 */
.L_x_377:
[----:B------:R-:W-:Y:S01]  /*18270*/  ISETP.NE.AND P0, PT, R10, RZ, PT ;  /* 0x000000ff0a00720c */ /* 0x000fe20003f05270 */
[----:B------:R-:W-:-:S12]  /*18280*/  BSSY B0, `(.L_x_330) ;  /* 0x0000005000007945 */ /* 0x000fd80003800000 */
[----:B------:R-:W-:Y:S05]  /*18290*/  @!P0 BRA `(.L_x_331) ;  /* 0x0000003000008947 */ /* 0x000fea0003800000 */
[----:B------:R-:W-:Y:S01]  /*182a0*/  IADD3 R28, R6, -0x1, RZ ;  /* 0xffffffff061c7810 */ /* 0x000fe20007ffe0ff */
[----:B------:R-:W-:Y:S05]  /*182b0*/  BRA.DIV ~URZ, `(.L_x_332) ;  /* 0x000022227f007947 */ /* 0x000fea000b800000 */
[----:B------:R2:W3:Y:S02]  /*182c0*/  SHFL.IDX PT, R13, R4, R28, 0x1f ;  /* 0x00001f1c040d7589 */ /* 0x0004e400000e0000 */
.L_x_331:
[----:B------:R-:W-:Y:S05]  /*182d0*/  BSYNC B0 ;  /* 0x0000000000007941 */ /* 0x000fea0003800000 */
.L_x_330:
[----:B----4-:R-:W-:Y:S01]  /*182e0*/  IABS R2, R7 ;  /* 0x0000000700027213 */ /* 0x010fe20000000000 */
[----:B---3--:R-:W-:Y:S01]  /*182f0*/  IMAD R236, R13, c[0x0][0x538], R12 ;  /* 0x00014e000dec7a24 */ /* 0x008fe200078e020c */
[----:B-1----:R-:W-:Y:S01]  /*18300*/  IABS R3, R5 ;  /* 0x0000000500037213 */ /* 0x002fe20000000000 */
[----:B------:R-:W-:Y:S01]  /*18310*/  IMAD.IADD R239, R6, 0x1, R239 ;  /* 0x0000000106ef7824 */ /* 0x000fe200078e02ef */
[----:B------:R-:W1:Y:S01]  /*18320*/  I2F.RP R10, R2 ;  /* 0x00000002000a7306 */ /* 0x000e620000209400 */
[----:B------:R-:W-:-:S05]  /*18330*/  IMAD.IADD R12, R9, 0x1, -R236 ;  /* 0x00000001090c7824 */ /* 0x000fca00078e0aec */
[----:B--2---:R-:W-:Y:S02]  /*18340*/  IABS R8, R12 ;  /* 0x0000000c00087213 */ /* 0x004fe40000000000 */
[----:B------:R-:W-:Y:S08]  /*18350*/  I2F.RP R9, R3 ;  /* 0x0000000300097306 */ /* 0x000ff00000209400 */
[----:B-1----:R-:W1:Y:S02]  /*18360*/  MUFU.RCP R10, R10 ;  /* 0x0000000a000a7308 */ /* 0x002e640000001000 */
[----:B-1----:R-:W-:-:S06]  /*18370*/  IADD3 R10, R10, 0xffffffe, RZ ;  /* 0x0ffffffe0a0a7810 */ /* 0x002fcc0007ffe0ff */
[----:B------:R-:W1:Y:S02]  /*18380*/  F2I.FTZ.U32.TRUNC.NTZ R11, R10 ;  /* 0x0000000a000b7305 */ /* 0x000e64000021f000 */
[----:B-1----:R-:W-:Y:S01]  /*18390*/  IMAD.MOV R0, RZ, RZ, -R11 ;  /* 0x000000ffff007224 */ /* 0x002fe200078e0a0b */
[----:B------:R-:W-:-:S03]  /*183a0*/  MOV R10, RZ ;  /* 0x000000ff000a7202 */ /* 0x000fc60000000f00 */
        /* <DEDUP_REMOVED lines=12> */
[-C--:B------:R-:W-:Y:S01]  /*18470*/  @!P0 IADD3 R4, R4, -R2.reuse, RZ ;  /* 0x8000000204048210 */ /* 0x080fe20007ffe0ff */
[----:B------:R-:W1:Y:S01]  /*18480*/  F2I.FTZ.U32.TRUNC.NTZ R9, R8 ;  /* 0x0000000800097305 */ /* 0x000e62000021f000 */
[----:B------:R-:W-:Y:S02]  /*18490*/  @!P0 IADD3 R0, R0, 0x1, RZ ;  /* 0x0000000100008810 */ /* 0x000fe40007ffe0ff */
[----:B------:R-:W-:Y:S02]  /*184a0*/  ISETP.GE.U32.AND P2, PT, R4, R2, PT ;  /* 0x000000020400720c */ /* 0x000fe40003f46070 */
[----:B------:R-:W-:Y:S02]  /*184b0*/  LOP3.LUT R2, R12, R7, RZ, 0x3c, !PT ;  /* 0x000000070c027212 */ /* 0x000fe400078e3cff */
[----:B------:R-:W-:Y:S02]  /*184c0*/  ISETP.NE.AND P0, PT, R7, RZ, PT ;  /* 0x000000ff0700720c */ /* 0x000fe40003f05270 */
[----:B------:R-:W-:-:S07]  /*184d0*/  ISETP.GE.AND P1, PT, R2, RZ, PT ;  /* 0x000000ff0200720c */ /* 0x000fce0003f26270 */
[----:B------:R-:W-:Y:S01]  /*184e0*/  @P2 IADD3 R0, R0, 0x1, RZ ;  /* 0x0000000100002810 */ /* 0x000fe20007ffe0ff */
[----:B-1----:R-:W-:Y:S02]  /*184f0*/  IMAD.MOV R2, RZ, RZ, -R9 ;  /* 0x000000ffff027224 */ /* 0x002fe400078e0a09 */
[----:B------:R-:W-:Y:S02]  /*18500*/  IMAD.MOV.U32 R8, RZ, RZ, RZ ;  /* 0x000000ffff087224 */ /* 0x000fe400078e00ff */
[----:B------:R-:W-:Y:S01]  /*18510*/  IMAD.MOV.U32 R4, RZ, RZ, R2 ;  /* 0x000000ffff047224 */ /* 0x000fe200078e0002 */
[----:B------:R-:W-:Y:S01]  /*18520*/  IABS R2, R5 ;  /* 0x0000000500027213 */ /* 0x000fe20000000000 */
[----:B------:R-:W-:Y:S01]  /*18530*/  @!P1 IMAD.MOV R0, RZ, RZ, -R0 ;  /* 0x000000ffff009224 */ /* 0x000fe200078e0a00 */
[----:B------:R-:W-:Y:S01]  /*18540*/  @!P0 LOP3.LUT R0, RZ, R7, RZ, 0x33, !PT ;  /* 0x00000007ff008212 */ /* 0x000fe200078e33ff */
[----:B------:R-:W-:Y:S01]  /*18550*/  IMAD R4, R4, R3, RZ ;  /* 0x0000000304047224 */ /* 0x000fe200078e02ff */
[----:B------:R-:W-:-:S02]  /*18560*/  IADD3 R10, RZ, -R2, RZ ;  /* 0x80000002ff0a7210 */ /* 0x000fc40007ffe0ff */
[----:B------:R-:W-:Y:S01]  /*18570*/  IABS R11, R0 ;  /* 0x00000000000b7213 */ /* 0x000fe20000000000 */
[----:B------:R-:W-:Y:S01]  /*18580*/  IMAD.HI.U32 R2, R9, R4, R8 ;  /* 0x0000000409027227 */ /* 0x000fe200078e0008 */
[----:B------:R-:W-:-:S03]  /*18590*/  MOV R8, R10 ;  /* 0x0000000a00087202 */ /* 0x000fc60000000f00 */
[----:B------:R-:W-:Y:S02]  /*185a0*/  IMAD.MOV.U32 R4, RZ, RZ, R11 ;  /* 0x000000ffff047224 */ /* 0x000fe400078e000b */
[----:B------:R-:W-:Y:S02]  /*185b0*/  IMAD R7, R0, R7, RZ ;  /* 0x0000000700077224 */ /* 0x000fe400078e02ff */
[----:B------:R-:W-:-:S03]  /*185c0*/  IMAD.HI.U32 R2, R2, R4, RZ ;  /* 0x0000000402027227 */ /* 0x000fc600078e00ff */
[----:B------:R-:W-:Y:S01]  /*185d0*/  IADD3 R237, R12, -R7, RZ ;  /* 0x800000070ced7210 */ /* 0x000fe20007ffe0ff */
        /* <DEDUP_REMOVED lines=16> */
.L_x_324:
[----:B------:R-:W-:Y:S01]  /*186e0*/  IMAD.MOV.U32 R236, RZ, RZ, R9 ;  /* 0x000000ffffec7224 */ /* 0x000fe200078e0009 */
[----:B------:R-:W-:Y:S01]  /*186f0*/  MOV R238, RZ ;  /* 0x000000ff00ee7202 */ /* 0x000fe20000000f00 */
[----:B------:R-:W-:Y:S01]  /*18700*/  IMAD.MOV.U32 R237, RZ, RZ, RZ ;  /* 0x000000ffffed7224 */ /* 0x000fe200078e00ff */
[----:B------:R-:W-:Y:S02]  /*18710*/  MOV R239, c[0x0][0x53c] ;  /* 0x00014f0000ef7a02 */ /* 0x000fe40000000f00 */
.L_x_333:
[----:B------:R-:W-:Y:S05]  /*18720*/  BSYNC B1 ;  /* 0x0000000000017941 */ /* 0x000fea0003800000 */
.L_x_322:
[----:B------:R-:W-:Y:S01]  /*18730*/  WARPSYNC 0xffffffff ;  /* 0xffffffff00007948 */ /* 0x000fe20003800000 */
[----:B------:R-:W-:Y:S01]  /*18740*/  BAR.SYNC.DEFER_BLOCKING 0x4, 0x100 ;  /* 0x0104000000007b1d */ /* 0x000fe20000010000 */
[----:B------:R-:W-:-:S13]  /*18750*/  ISETP.NE.AND P0, PT, R14, RZ, PT ;  /* 0x000000ff0e00720c */ /* 0x000fda0003f05270 */
[----:B------:R1:W-:Y:S04]  /*18760*/  @!P0 STS.128 [0x18100], R236 ;  /* 0x018100ecff008388 */ /* 0x0003e80000000c00 */
[----:B------:R-:W-:Y:S06]  /*18770*/  BAR.ARV 0x5, 0x100 ;  /* 0x0144000000007b1d */ /* 0x000fec0000002000 */
.L_x_317:
[----:B----4-:R-:W-:-:S13]  /*18780*/  ISETP.GE.AND P0, PT, R239, c[0x0][0x53c], PT ;  /* 0x00014f00ef007a0c */ /* 0x010fda0003f06270 */
[----:B-123--:R-:W-:Y:S01]  /*18790*/  @P0 CALL.REL.NOINC `(.L_x_334) ;  /* 0x0000001000000944 */ /* 0x00efe20003c00000 */
[----:B------:R-:W-:Y:S05]  /*187a0*/  BRA `(.L_x_335) ;  /* 0xfffe952000007947 */ /* 0x000fea000383ffff */
.L_x_334:
[----:B------:R-:W-:Y:S05]  /*187b0*/  EXIT ;  /* 0x000000000000794d */ /* 0x000fea0003800000 */
.L_x_168:
[----:B------:R-:W-:Y:S01]  /*187c0*/  IMAD.MOV.U32 R0, RZ, RZ, R5 ;  /* 0x000000ffff007224 */ /* 0x000fe200078e0005 */
[----:B------:R-:W-:Y:S02]  /*187d0*/  MOV R3, 0x1 ;  /* 0x0000000100037802 */ /* 0x000fe40000000f00 */
[----:B------:R-:W-:Y:S02]  /*187e0*/  MOV R2, 0x18800 ;  /* 0x0001880000027802 */ /* 0x000fe40000000f00 */
[----:B-1----:R-:W-:Y:S05]  /*187f0*/  CALL.REL.NOINC `($__internal_6_$__cuda_sm70_shflsync_up_p) ;  /* 0x00001df000007944 */ /* 0x002fea0003c00000 */
[----:B------:R-:W-:Y:S01]  /*18800*/  MOV R0, R4 ;  /* 0x0000000400007202 */ /* 0x000fe20000000f00 */
[----:B------:R-:W-:Y:S05]  /*18810*/  BRA `(.L_x_336) ;  /* 0xfffe7c3000007947 */ /* 0x000fea000383ffff */
.L_x_169:
[----:B------:R-:W-:Y:S01]  /*18820*/  IMAD.MOV.U32 R0, RZ, RZ, R5 ;  /* 0x000000ffff007224 */ /* 0x000fe200078e0005 */
[----:B------:R-:W-:Y:S02]  /*18830*/  MOV R3, 0x2 ;  /* 0x0000000200037802 */ /* 0x000fe40000000f00 */
[----:B------:R-:W-:Y:S02]  /*18840*/  MOV R2, 0x18860 ;  /* 0x0001886000027802 */ /* 0x000fe40000000f00 */
[----:B-1----:R-:W-:Y:S05]  /*18850*/  CALL.REL.NOINC `($__internal_6_$__cuda_sm70_shflsync_up_p) ;  /* 0x00001d9000007944 */ /* 0x002fea0003c00000 */
[----:B------:R-:W-:Y:S01]  /*18860*/  SEL R4, R4, RZ, P4 ;  /* 0x000000ff04047207 */ /* 0x000fe20002000000 */
[----:B------:R-:W-:Y:S01]  /*18870*/  IMAD.MOV.U32 R3, RZ, RZ, 0x4 ;  /* 0x00000004ff037424 */ /* 0x000fe200078e00ff */
[----:B------:R-:W-:-:S03]  /*18880*/  MOV R2, 0x188b0 ;  /* 0x000188b000027802 */ /* 0x000fc60000000f00 */
[----:B------:R-:W-:Y:S02]  /*18890*/  IMAD.IADD R0, R5, 0x1, R4 ;  /* 0x0000000105007824 */ /* 0x000fe400078e0204 */
[----:B------:R-:W-:Y:S05]  /*188a0*/  CALL.REL.NOINC `($__internal_6_$__cuda_sm70_shflsync_up_p) ;  /* 0x00001d4000007944 */ /* 0x000fea0003c00000 */
        /* <DEDUP_REMOVED lines=12> */
[----:B------:R-:W-:Y:S02]  /*18970*/  MOV R3, 0x1f ;  /* 0x0000001f00037802 */ /* 0x000fe40000000f00 */
[----:B------:R-:W-:Y:S01]  /*18980*/  MOV R2, 0x189c0 ;  /* 0x000189c000027802 */ /* 0x000fe20000000f00 */
[----:B------:R-:W-:-:S04]  /*18990*/  IMAD.IADD R4, R0, 0x1, R4 ;  /* 0x0000000100047824 */ /* 0x000fc800078e0204 */
[----:B------:R-:W-:Y:S02]  /*189a0*/  IMAD.MOV.U32 R0, RZ, RZ, R4 ;  /* 0x000000ffff007224 */ /* 0x000fe400078e0004 */
[----:B------:R-:W-:Y:S05]  /*189b0*/  CALL.REL.NOINC `($__internal_5_$__cuda_sm70_shflsync_idx_p) ;  /* 0x00001be000007944 */ /* 0x000fea0003c00000 */
[----:B------:R-:W-:Y:S05]  /*189c0*/  BRA `(.L_x_337) ;  /* 0xfffe7b8000007947 */ /* 0x000fea000383ffff */
.L_x_171:
[----:B------:R-:W-:Y:S02]  /*189d0*/  SEL R0, RZ, 0x1, P0 ;  /* 0x00000001ff007807 */ /* 0x000fe40000000000 */
[----:B------:R-:W-:Y:S02]  /*189e0*/  MOV R2, 0x18a00 ;  /* 0x00018a0000027802 */ /* 0x000fe40000000f00 */
[----:B-1----:R-:W-:Y:S05]  /*189f0*/  CALL.REL.NOINC `($__internal_7_$__cuda_sm70_votesync_ballot) ;  /* 0x00001c5000007944 */ /* 0x002fea0003c00000 */
[----:B------:R-:W-:Y:S01]  /*18a00*/  MOV R5, R0 ;  /* 0x0000000000057202 */ /* 0x000fe20000000f00 */
[----:B------:R-:W-:Y:S05]  /*18a10*/  BRA `(.L_x_338) ;  /* 0xfffe7bc000007947 */ /* 0x000fea000383ffff */
.L_x_172:
[----:B------:R-:W-:Y:S01]  /*18a20*/  IMAD.MOV.U32 R0, RZ, RZ, R8 ;  /* 0x000000ffff007224 */ /* 0x000fe200078e0008 */
[----:B---3--:R-:W-:Y:S01]  /*18a30*/  MOV R28, R13 ;  /* 0x0000000d001c7202 */ /* 0x008fe20000000f00 */
[----:B------:R-:W-:Y:S01]  /*18a40*/  IMAD.MOV.U32 R3, RZ, RZ, 0x1f ;  /* 0x0000001fff037424 */ /* 0x000fe200078e00ff */
[----:B------:R-:W-:Y:S02]  /*18a50*/  MOV R2, 0x18a70 ;  /* 0x00018a7000027802 */ /* 0x000fe40000000f00 */
[----:B-12---:R-:W-:Y:S05]  /*18a60*/  CALL.REL.NOINC `($__internal_5_$__cuda_sm70_shflsync_idx_p) ;  /* 0x00001b3000007944 */ /* 0x006fea0003c00000 */
[----:B------:R-:W-:Y:S01]  /*18a70*/  IMAD.MOV.U32 R11, RZ, RZ, R0 ;  /* 0x000000ffff0b7224 */ /* 0x000fe200078e0000 */
[----:B------:R-:W-:Y:S01]  /*18a80*/  MOV R0, R7 ;  /* 0x0000000700007202 */ /* 0x000fe20000000f00 */
[----:B------:R-:W-:Y:S01]  /*18a90*/  IMAD.MOV.U32 R6, RZ, RZ, RZ ;  /* 0x000000ffff067224 */ /* 0x000fe200078e00ff */
[----:B------:R-:W-:Y:S01]  /*18aa0*/  MOV R28, R13 ;  /* 0x0000000d001c7202 */ /* 0x000fe20000000f00 */
[----:B------:R-:W-:Y:S01]  /*18ab0*/  IMAD.MOV.U32 R3, RZ, RZ, 0x1f ;  /* 0x0000001fff037424 */ /* 0x000fe200078e00ff */
[----:B------:R-:W-:-:S02]  /*18ac0*/  MOV R2, 0x18ae0 ;  /* 0x00018ae000027802 */ /* 0x000fc40000000f00 */
[----:B------:R-:W-:Y:S05]  /*18ad0*/  CALL.REL.NOINC `($__internal_5_$__cuda_sm70_shflsync_idx_p) ;  /* 0x00001ac000007944 */ /* 0x000fea0003c00000 */
[----:B------:R-:W-:Y:S01]  /*18ae0*/  MOV R10, R0 ;  /* 0x00000000000a7202 */ /* 0x000fe20000000f00 */
[----:B------:R-:W-:Y:S05]  /*18af0*/  BRA `(.L_x_339) ;  /* 0xfffe7b3000007947 */ /* 0x000fea000383ffff */
.L_x_175:
[----:B------:R-:W-:Y:S01]  /*18b00*/  IMAD.MOV.U32 R0, RZ, RZ, R4 ;  /* 0x000000ffff007224 */ /* 0x000fe200078e0004 */
[----:B------:R-:W-:-:S02]  /*18b10*/  MOV R3, 0x1f ;  /* 0x0000001f00037802 */ /* 0x000fc40000000f00 */
[----:B------:R-:W-:Y:S02]  /*18b20*/  MOV R2, 0x18b40 ;  /* 0x00018b4000027802 */ /* 0x000fe40000000f00 */
[----:B-1234-:R-:W-:Y:S05]  /*18b30*/  CALL.REL.NOINC `($__internal_5_$__cuda_sm70_shflsync_idx_p) ;  /* 0x00001a6000007944 */ /* 0x01efea0003c00000 */
[----:B------:R-:W-:Y:S01]  /*18b40*/  MOV R6, R0 ;  /* 0x0000000000067202 */ /* 0x000fe20000000f00 */
[----:B------:R-:W-:Y:S05]  /*18b50*/  BRA `(.L_x_174) ;  /* 0xfffe7b3000007947 */ /* 0x000fea000383ffff */
.L_x_211:
[----:B------:R-:W-:Y:S01]  /*18b60*/  IMAD.MOV.U32 R0, RZ, RZ, R5 ;  /* 0x000000ffff007224 */ /* 0x000fe200078e0005 */
[----:B------:R-:W-:Y:S01]  /*18b70*/  MOV R28, RZ ;  /* 0x000000ff001c7202 */ /* 0x000fe20000000f00 */
[----:B------:R-:W-:Y:S01]  /*18b80*/  IMAD.MOV.U32 R3, RZ, RZ, 0x181f ;  /* 0x0000181fff037424 */ /* 0x000fe200078e00ff */
[----:B------:R-:W-:Y:S02]  /*18b90*/  MOV R2, 0x18bb0 ;  /* 0x00018bb000027802 */ /* 0x000fe40000000f00 */
[----:B-----5:R-:W-:Y:S05]  /*18ba0*/  CALL.REL.NOINC `($__internal_5_$__cuda_sm70_shflsync_idx_p) ;  /* 0x000019f000007944 */ /* 0x020fea0003c00000 */
[----:B------:R-:W-:Y:S01]  /*18bb0*/  MOV R6, R0 ;  /* 0x0000000000067202 */ /* 0x000fe20000000f00 */
[----:B------:R-:W-:Y:S05]  /*18bc0*/  BRA `(.L_x_340) ;  /* 0xfffef2a000007947 */ /* 0x000fea000383ffff */
.L_x_212:
[----:B------:R-:W-:Y:S01]  /*18bd0*/  IMAD.MOV.U32 R0, RZ, RZ, R7 ;  /* 0x000000ffff007224 */ /* 0x000fe200078e0007 */
[----:B------:R-:W-:Y:S01]  /*18be0*/  MOV R28, RZ ;  /* 0x000000ff001c7202 */ /* 0x000fe20000000f00 */
[----:B------:R-:W-:Y:S01]  /*18bf0*/  IMAD.MOV.U32 R3, RZ, RZ, 0x181f ;  /* 0x0000181fff037424 */ /* 0x000fe200078e00ff */
[----:B------:R-:W-:Y:S02]  /*18c00*/  MOV R2, 0x18c20 ;  /* 0x00018c2000027802 */ /* 0x000fe40000000f00 */
[----:B-12--5:R-:W-:Y:S05]  /*18c10*/  CALL.REL.NOINC `($__internal_5_$__cuda_sm70_shflsync_idx_p) ;  /* 0x0000198000007944 */ /* 0x026fea0003c00000 */
[----:B------:R-:W-:Y:S05]  /*18c20*/  BRA `(.L_x_341) ;  /* 0xfffef26000007947 */ /* 0x000fea000383ffff */
.L_x_215:
[----:B----4-:R-:W-:Y:S01]  /*18c30*/  IMAD.MOV.U32 R0, RZ, RZ, R5 ;  /* 0x000000ffff007224 */ /* 0x010fe200078e0005 */
[----:B------:R-:W-:Y:S01]  /*18c40*/  MOV R28, 0x1 ;  /* 0x00000001001c7802 */ /* 0x000fe20000000f00 */
[----:B--2---:R-:W-:Y:S01]  /*18c50*/  IMAD.MOV.U32 R3, RZ, RZ, 0x181f ;  /* 0x0000181fff037424 */ /* 0x004fe200078e00ff */
[----:B------:R-:W-:-:S02]  /*18c60*/  MOV R2, 0x18c80 ;  /* 0x00018c8000027802 */ /* 0x000fc40000000f00 */
[----:B-1-3-5:R-:W-:Y:S05]  /*18c70*/  CALL.REL.NOINC `($__internal_5_$__cuda_sm70_shflsync_idx_p) ;  /* 0x0000192000007944 */ /* 0x02afea0003c00000 */
[----:B------:R-:W-:Y:S01]  /*18c80*/  IMAD.MOV.U32 R6, RZ, RZ, R0 ;  /* 0x000000ffff067224 */ /* 0x000fe200078e0000 */
[----:B------:R-:W-:Y:S01]  /*18c90*/  MOV R28, 0x1 ;  /* 0x00000001001c7802 */ /* 0x000fe20000000f00 */
[----:B------:R-:W-:Y:S01]  /*18ca0*/  IMAD.MOV.U32 R0, RZ, RZ, R7 ;  /* 0x000000ffff007224 */ /* 0x000fe200078e0007 */
[----:B------:R-:W-:-:S02]  /*18cb0*/  MOV R3, 0x181f ;  /* 0x0000181f00037802 */ /* 0x000fc40000000f00 */
[----:B------:R-:W-:Y:S02]  /*18cc0*/  MOV R2, 0x18ce0 ;  /* 0x00018ce000027802 */ /* 0x000fe40000000f00 */
[----:B------:R-:W-:Y:S05]  /*18cd0*/  CALL.REL.NOINC `($__internal_5_$__cuda_sm70_shflsync_idx_p) ;  /* 0x000018c000007944 */ /* 0x000fea0003c00000 */
[----:B------:R-:W-:Y:S05]  /*18ce0*/  BRA `(.L_x_342) ;  /* 0xfffef2e000007947 */ /* 0x000fea000383ffff */
.L_x_218:
[----:B----4-:R-:W-:Y:S01]  /*18cf0*/  IMAD.MOV.U32 R0, RZ, RZ, R5 ;  /* 0x000000ffff007224 */ /* 0x010fe200078e0005 */
[----:B------:R-:W-:Y:S01]  /*18d00*/  MOV R28, 0x2 ;  /* 0x00000002001c7802 */ /* 0x000fe20000000f00 */
[----:B-1----:R-:W-:Y:S01]  /*18d10*/  IMAD.MOV.U32 R3, RZ, RZ, 0x181f ;  /* 0x0000181fff037424 */ /* 0x002fe200078e00ff */
[----:B------:R-:W-:Y:S02]  /*18d20*/  MOV R2, 0x18d40 ;  /* 0x00018d4000027802 */ /* 0x000fe40000000f00 */
[----:B--23-5:R-:W-:Y:S05]  /*18d30*/  CALL.REL.NOINC `($__internal_5_$__cuda_sm70_shflsync_idx_p) ;  /* 0x0000186000007944 */ /* 0x02cfea0003c00000 */
[----:B------:R-:W-:Y:S01]  /*18d40*/  MOV R6, R0 ;  /* 0x0000000000067202 */ /* 0x000fe20000000f00 */
[----:B------:R-:W-:Y:S05]  /*18d50*/  BRA `(.L_x_343) ;  /* 0xfffef3a000007947 */ /* 0x000fea000383ffff */
.L_x_219:
[----:B----4-:R-:W-:Y:S01]  /*18d60*/  IMAD.MOV.U32 R0, RZ, RZ, R7 ;  /* 0x000000ffff007224 */ /* 0x010fe200078e0007 */
[----:B------:R-:W-:Y:S01]  /*18d70*/  MOV R28, 0x2 ;  /* 0x00000002001c7802 */ /* 0x000fe20000000f00 */
[----:B------:R-:W-:Y:S01]  /*18d80*/  IMAD.MOV.U32 R3, RZ, RZ, 0x181f ;  /* 0x0000181fff037424 */ /* 0x000fe200078e00ff */
[----:B------:R-:W-:Y:S02]  /*18d90*/  MOV R2, 0x18db0 ;  /* 0x00018db000027802 */ /* 0x000fe40000000f00 */
[----:B-123-5:R-:W-:Y:S05]  /*18da0*/  CALL.REL.NOINC `($__internal_5_$__cuda_sm70_shflsync_idx_p) ;  /* 0x000017f000007944 */ /* 0x02efea0003c00000 */
[----:B------:R-:W-:Y:S05]  /*18db0*/  BRA `(.L_x_344) ;  /* 0xfffef36000007947 */ /* 0x000fea000383ffff */
.L_x_222:
[----:B-1----:R-:W-:Y:S01]  /*18dc0*/  IMAD.MOV.U32 R0, RZ, RZ, R5 ;  /* 0x000000ffff007224 */ /* 0x002fe200078e0005 */
[----:B------:R-:W-:Y:S01]  /*18dd0*/  MOV R28, 0x3 ;  /* 0x00000003001c7802 */ /* 0x000fe20000000f00 */
[----:B------:R-:W-:Y:S01]  /*18de0*/  IMAD.MOV.U32 R3, RZ, RZ, 0x181f ;  /* 0x0000181fff037424 */ /* 0x000fe200078e00ff */
[----:B------:R-:W-:-:S02]  /*18df0*/  MOV R2, 0x18e10 ;  /* 0x00018e1000027802 */ /* 0x000fc40000000f00 */
[----:B--2345:R-:W-:Y:S05]  /*18e00*/  CALL.REL.NOINC `($__internal_5_$__cuda_sm70_shflsync_idx_p) ;  /* 0x0000179000007944 */ /* 0x03cfea0003c00000 */
[----:B------:R-:W-:Y:S01]  /*18e10*/  IMAD.MOV.U32 R5, RZ, RZ, R0 ;  /* 0x000000ffff057224 */ /* 0x000fe200078e0000 */
[----:B------:R-:W-:Y:S01]  /*18e20*/  MOV R28, 0x3 ;  /* 0x00000003001c7802 */ /* 0x000fe20000000f00 */
[----:B------:R-:W-:Y:S01]  /*18e30*/  IMAD.MOV.U32 R0, RZ, RZ, R7 ;  /* 0x000000ffff007224 */ /* 0x000fe200078e0007 */
[----:B------:R-:W-:-:S02]  /*18e40*/  MOV R3, 0x181f ;  /* 0x0000181f00037802 */ /* 0x000fc40000000f00 */
[----:B------:R-:W-:Y:S02]  /*18e50*/  MOV R2, 0x18e70 ;  /* 0x00018e7000027802 */ /* 0x000fe40000000f00 */
[----:B------:R-:W-:Y:S05]  /*18e60*/  CALL.REL.NOINC `($__internal_5_$__cuda_sm70_shflsync_idx_p) ;  /* 0x0000173000007944 */ /* 0x000fea0003c00000 */
[----:B------:R-:W-:Y:S05]  /*18e70*/  BRA `(.L_x_345) ;  /* 0xfffef3e000007947 */ /* 0x000fea000383ffff */
.L_x_265:
[----:B------:R-:W-:Y:S01]  /*18e80*/  IMAD.MOV.U32 R0, RZ, RZ, R5 ;  /* 0x000000ffff007224 */ /* 0x000fe200078e0005 */
[----:B------:R-:W-:Y:S01]  /*18e90*/  MOV R28, RZ ;  /* 0x000000ff001c7202 */ /* 0x000fe20000000f00 */
[----:B------:R-:W-:Y:S01]  /*18ea0*/  IMAD.MOV.U32 R3, RZ, RZ, 0x181f ;  /* 0x0000181fff037424 */ /* 0x000fe200078e00ff */
[----:B------:R-:W-:Y:S02]  /*18eb0*/  MOV R2, 0x18ed0 ;  /* 0x00018ed000027802 */ /* 0x000fe40000000f00 */
[----:B------:R-:W-:Y:S05]  /*18ec0*/  CALL.REL.NOINC `($__internal_5_$__cuda_sm70_shflsync_idx_p) ;  /* 0x000016d000007944 */ /* 0x000fea0003c00000 */
[----:B------:R-:W-:Y:S01]  /*18ed0*/  MOV R4, R0 ;  /* 0x0000000000047202 */ /* 0x000fe20000000f00 */
[----:B------:R-:W-:Y:S05]  /*18ee0*/  BRA `(.L_x_346) ;  /* 0xffff630000007947 */ /* 0x000fea000383ffff */
.L_x_266:
[----:B------:R-:W-:Y:S01]  /*18ef0*/  IMAD.MOV.U32 R0, RZ, RZ, R10 ;  /* 0x000000ffff007224 */ /* 0x000fe200078e000a */
[----:B------:R-:W-:Y:S01]  /*18f00*/  MOV R28, RZ ;  /* 0x000000ff001c7202 */ /* 0x000fe20000000f00 */
[----:B------:R-:W-:Y:S01]  /*18f10*/  IMAD.MOV.U32 R3, RZ, RZ, 0x181f ;  /* 0x0000181fff037424 */ /* 0x000fe200078e00ff */
[----:B------:R-:W-:Y:S02]  /*18f20*/  MOV R2, 0x18f40 ;  /* 0x00018f4000027802 */ /* 0x000fe40000000f00 */
[----:B-12---:R-:W-:Y:S05]  /*18f30*/  CALL.REL.NOINC `($__internal_5_$__cuda_sm70_shflsync_idx_p) ;  /* 0x0000166000007944 */ /* 0x006fea0003c00000 */
[----:B------:R-:W-:Y:S01]  /*18f40*/  LOP3.LUT P1, RZ, R212, 0x10, RZ, 0xc0, !PT ;  /* 0x00000010d4ff7812 */ /* 0x000fe2000782c0ff */
[----:B------:R-:W-:Y:S01]  /*18f50*/  IMAD.MOV.U32 R7, RZ, RZ, R92 ;  /* 0x000000ffff077224 */ /* 0x000fe200078e005c */
[----:B------:R-:W-:Y:S01]  /*18f60*/  IADD3 R2, P0, R0, R85, RZ ;  /* 0x0000005500027210 */ /* 0x000fe20007f1e0ff */
[----:B------:R-:W-:Y:S01]  /*18f70*/  IMAD.MOV.U32 R28, RZ, RZ, 0x1 ;  /* 0x00000001ff1c7424 */ /* 0x000fe200078e00ff */
[----:B------:R-:W-:-:S03]  /*18f80*/  SEL R6, RZ, 0x10, P4 ;  /* 0x00000010ff067807 */ /* 0x000fc60002000000 */
[----:B------:R-:W-:-:S06]  /*18f90*/  IMAD.X R3, R4, 0x1, R87, P0 ;  /* 0x0000000104037824 */ /* 0x000fcc00000e0657 */
[----:B------:R-:W-:Y:S01]  /*18fa0*/  @!PT LDS RZ, [RZ] ;  /* 0x00000000fffff984 */ /* 0x000fe20000000800 */
[----:B------:R-:W-:Y:S01]  /*18fb0*/  @!PT LDS RZ, [RZ] ;  /* 0x00000000fffff984 */ /* 0x000fe20000000800 */
[----:B------:R-:W-:Y:S01]  /*18fc0*/  @!PT LDS RZ, [RZ] ;  /* 0x00000000fffff984 */ /* 0x000fe20000000800 */
[----:B------:R1:W-:Y:S02]  /*18fd0*/  LDGSTS.E.BYPASS.LTC128B.128 [R191+0x6100], [R2.64], !P1 ;  /* 0x0610000002bf7fae */ /* 0x0003e4000c901d4a */
[----:B-1----:R-:W-:-:S05]  /*18fe0*/  IADD3 R2, P0, R0, R86, RZ ;  /* 0x0000005600027210 */ /* 0x002fca0007f1e0ff */
[----:B------:R-:W-:-:S05]  /*18ff0*/  IMAD.X R3, R4, 0x1, R88, P0 ;  /* 0x0000000104037824 */ /* 0x000fca00000e0658 */
[----:B------:R1:W-:Y:S02]  /*19000*/  LDGSTS.E.BYPASS.LTC128B.128 [R191+0x8100], [R2.64], !P4 ;  /* 0x0810000002bf7fae */ /* 0x0003e4000e101d4a */
[----:B-1----:R-:W-:Y:S01]  /*19010*/  IADD3 R2, P0, R0, R89, RZ ;  /* 0x0000005900027210 */ /* 0x002fe20007f1e0ff */
[----:B------:R-:W-:Y:S01]  /*19020*/  IMAD.MOV.U32 R0, RZ, RZ, R5 ;  /* 0x000000ffff007224 */ /* 0x000fe200078e0005 */
[----:B------:R-:W-:-:S03]  /*19030*/  SEL R5, RZ, 0x10, P1 ;  /* 0x00000010ff057807 */ /* 0x000fc60000800000 */
[----:B------:R-:W-:-:S05]  /*19040*/  IMAD.X R3, R4, 0x1, R90, P0 ;  /* 0x0000000104037824 */ /* 0x000fca00000e065a */
[----:B------:R1:W-:Y:S02]  /*19050*/  LDGSTS.E.BYPASS.LTC128B.128 [R191+0xa100], [R2.64], !P5 ;  /* 0x0a10000002bf7fae */ /* 0x0003e4000e901d4a */
[----:B-1----:R-:W-:Y:S01]  /*19060*/  IMAD.MOV.U32 R3, RZ, RZ, 0x181f ;  /* 0x0000181fff037424 */ /* 0x002fe200078e00ff */
[----:B------:R-:W-:Y:S02]  /*19070*/  MOV R2, 0x19090 ;  /* 0x0001909000027802 */ /* 0x000fe40000000f00 */
[----:B------:R-:W-:Y:S05]  /*19080*/  CALL.REL.NOINC `($__internal_5_$__cuda_sm70_shflsync_idx_p) ;  /* 0x0000151000007944 */ /* 0x000fea0003c00000 */
[----:B------:R-:W-:Y:S01]  /*19090*/  IMAD.MOV.U32 R4, RZ, RZ, R0 ;  /* 0x000000ffff047224 */ /* 0x000fe200078e0000 */
[----:B------:R-:W-:Y:S01]  /*190a0*/  MOV R28, 0x1 ;  /* 0x00000001001c7802 */ /* 0x000fe20000000f00 */
[----:B------:R-:W-:Y:S01]  /*190b0*/  IMAD.MOV.U32 R0, RZ, RZ, R10 ;  /* 0x000000ffff007224 */ /* 0x000fe200078e000a */
[----:B------:R-:W-:Y:S02]  /*190c0*/  MOV R3, 0x181f ;  /* 0x0000181f00037802 */ /* 0x000fe40000000f00 */
[----:B------:R-:W-:Y:S02]  /*190d0*/  MOV R2, 0x190f0 ;  /* 0x000190f000027802 */ /* 0x000fe40000000f00 */
[----:B------:R-:W-:Y:S05]  /*190e0*/  CALL.REL.NOINC `($__internal_5_$__cuda_sm70_shflsync_idx_p) ;  /* 0x000014b000007944 */ /* 0x000fea0003c00000 */
[----:B------:R-:W-:Y:S05]  /*190f0*/  BRA `(.L_x_347) ;  /* 0xffff621000007947 */ /* 0x000fea000383ffff */
.L_x_267:
[----:B------:R-:W-:Y:S02]  /*19100*/  MOV R0, 0x2 ;  /* 0x0000000200007802 */ /* 0x000fe40000000f00 */
[----:B------:R-:W-:-:S02]  /*19110*/  MOV R2, 0x19130 ;  /* 0x0001913000027802 */ /* 0x000fc40000000f00 */
[----:B------:R-:W-:Y:S05]  /*19120*/  CALL.REL.NOINC `($__internal_4_$__cuda_sm70_shflsync_bfly_p) ;  /* 0x0000141000007944 */ /* 0x000fea0003c00000 */
[----:B------:R-:W-:Y:S01]  /*19130*/  FMNMX.FTZ R4, R4, R0, !PT ;  /* 0x0000000004047209 */ /* 0x000fe20007810000 */
[----:B------:R-:W-:Y:S01]  /*19140*/  IMAD.MOV.U32 R0, RZ, RZ, 0x1 ;  /* 0x00000001ff007424 */ /* 0x000fe200078e00ff */
[----:B------:R-:W-:-:S02]  /*19150*/  MOV R2, 0x19170 ;  /* 0x0001917000027802 */ /* 0x000fc40000000f00 */
[----:B------:R-:W-:Y:S05]  /*19160*/  CALL.REL.NOINC `($__internal_4_$__cuda_sm70_shflsync_bfly_p) ;  /* 0x000013d000007944 */ /* 0x000fea0003c00000 */
[----:B------:R-:W-:Y:S01]  /*19170*/  FMNMX.FTZ R102, R4, R0, !PT ;  /* 0x0000000004667209 */ /* 0x000fe20007810000 */
[----:B------:R-:W-:Y:S01]  /*19180*/  IMAD.MOV.U32 R4, RZ, RZ, R5 ;  /* 0x000000ffff047224 */ /* 0x000fe200078e0005 */
[----:B------:R-:W-:Y:S01]  /*19190*/  MOV R2, 0x191c0 ;  /* 0x000191c000027802 */ /* 0x000fe20000000f00 */
[----:B------:R-:W-:-:S02]  /*191a0*/  IMAD.MOV.U32 R0, RZ, RZ, 0x2 ;  /* 0x00000002ff007424 */ /* 0x000fc400078e00ff */
[----:B------:R-:W-:Y:S05]  /*191b0*/  CALL.REL.NOINC `($__internal_4_$__cuda_sm70_shflsync_bfly_p) ;  /* 0x0000138000007944 */ /* 0x000fea0003c00000 */
[----:B------:R-:W-:Y:S01]  /*191c0*/  FMNMX.FTZ R4, R5, R0, !PT ;  /* 0x0000000005047209 */ /* 0x000fe20007810000 */
[----:B------:R-:W-:Y:S01]  /*191d0*/  IMAD.MOV.U32 R0, RZ, RZ, 0x1 ;  /* 0x00000001ff007424 */ /* 0x000fe200078e00ff */
[----:B------:R-:W-:-:S02]  /*191e0*/  MOV R2, 0x19200 ;  /* 0x0001920000027802 */ /* 0x000fc40000000f00 */
[----:B------:R-:W-:Y:S05]  /*191f0*/  CALL.REL.NOINC `($__internal_4_$__cuda_sm70_shflsync_bfly_p) ;  /* 0x0000134000007944 */ /* 0x000fea0003c00000 */
[----:B------:R-:W-:Y:S01]  /*19200*/  MOV R3, R0 ;  /* 0x0000000000037202 */ /* 0x000fe20000000f00 */
[----:B------:R-:W-:Y:S05]  /*19210*/  BRA `(.L_x_348) ;  /* 0xffff67d000007947 */ /* 0x000fea000383ffff */
.L_x_269:
[----:B------:R-:W-:Y:S01]  /*19220*/  MOV R28, RZ ;  /* 0x000000ff001c7202 */ /* 0x000fe20000000f00 */
[----:B------:R-:W-:Y:S01]  /*19230*/  IMAD.MOV.U32 R0, RZ, RZ, R4 ;  /* 0x000000ffff007224 */ /* 0x000fe200078e0004 */
[----:B------:R-:W-:Y:S01]  /*19240*/  MOV R2, 0x19270 ;  /* 0x0001927000027802 */ /* 0x000fe20000000f00 */
[----:B------:R-:W-:Y:S02]  /*19250*/  IMAD.MOV.U32 R3, RZ, RZ, 0x181f ;  /* 0x0000181fff037424 */ /* 0x000fe400078e00ff */
[----:B-1234-:R-:W-:Y:S05]  /*19260*/  CALL.REL.NOINC `($__internal_5_$__cuda_sm70_shflsync_idx_p) ;  /* 0x0000133000007944 */ /* 0x01efea0003c00000 */
[----:B------:R-:W-:-:S05]  /*19270*/  BRA `(.L_x_349) ;  /* 0xffff7ae000007947 */ /* 0x000fca000383ffff */
.L_x_272:
[----:B------:R-:W-:Y:S01]  /*19280*/  MOV R28, RZ ;  /* 0x000000ff001c7202 */ /* 0x000fe20000000f00 */
[----:B------:R-:W-:Y:S01]  /*19290*/  IMAD.MOV.U32 R0, RZ, RZ, R5 ;  /* 0x000000ffff007224 */ /* 0x000fe200078e0005 */
[----:B------:R-:W-:Y:S01]  /*192a0*/  MOV R2, 0x192d0 ;  /* 0x000192d000027802 */ /* 0x000fe20000000f00 */
[----:B------:R-:W-:Y:S02]  /*192b0*/  IMAD.MOV.U32 R3, RZ, RZ, 0x181f ;  /* 0x0000181fff037424 */ /* 0x000fe400078e00ff */
[----:B------:R-:W-:Y:S05]  /*192c0*/  CALL.REL.NOINC `($__internal_5_$__cuda_sm70_shflsync_idx_p) ;  /* 0x000012d000007944 */ /* 0x000fea0003c00000 */
[----:B------:R-:W-:Y:S01]  /*192d0*/  MOV R4, R0 ;  /* 0x0000000000047202 */ /* 0x000fe20000000f00 */
[----:B------:R-:W-:-:S05]  /*192e0*/  BRA `(.L_x_350) ;  /* 0xffff8c6000007947 */ /* 0x000fca000383ffff */
.L_x_273:
[----:B------:R-:W-:Y:S01]  /*192f0*/  MOV R28, RZ ;  /* 0x000000ff001c7202 */ /* 0x000fe20000000f00 */
[----:B------:R-:W-:Y:S01]  /*19300*/  IMAD.MOV.U32 R0, RZ, RZ, R8 ;  /* 0x000000ffff007224 */ /* 0x000fe200078e0008 */
[----:B------:R-:W-:Y:S01]  /*19310*/  MOV R2, 0x19340 ;  /* 0x0001934000027802 */ /* 0x000fe20000000f00 */
[----:B------:R-:W-:Y:S02]  /*19320*/  IMAD.MOV.U32 R3, RZ, RZ, 0x181f ;  /* 0x0000181fff037424 */ /* 0x000fe400078e00ff */
[----:B-12---:R-:W-:Y:S05]  /*19330*/  CALL.REL.NOINC `($__internal_5_$__cuda_sm70_shflsync_idx_p) ;  /* 0x0000126000007944 */ /* 0x006fea0003c00000 */
        /* <DEDUP_REMOVED lines=10> */
[----:B------:R-:W-:Y:S05]  /*193e0*/  IADD3 R6, P0, R0, R11, RZ ;  /* 0x0000000b00067210 */ /* 0x000fea0007f1e0ff */
[----:B------:R-:W-:Y:S05]  /*193f0*/  IMAD.X R7, R4, 0x1, R13, P0 ;  /* 0x0000000104077824 */ /* 0x000fea00000e060d */
[----:B------:R2:W-:Y:S01]  /*19400*/  LDGSTS.E.BYPASS.LTC128B.128 [R191+0x8100], [R6.64], !P3 ;  /* 0x0810000006bf7fae */ /* 0x0005e2000d901d4a */
[----:B-1----:R-:W-:Y:S01]  /*19410*/  IADD3 R2, P0, R0, R12, RZ ;  /* 0x0000000c00027210 */ /* 0x002fe20007f1e0ff */
[----:B------:R-:W-:Y:S04]  /*19420*/  IMAD.MOV.U32 R0, RZ, RZ, R5 ;  /* 0x000000ffff007224 */ /* 0x000fe800078e0005 */
[----:B------:R-:W-:Y:S05]  /*19430*/  IMAD.X R3, R4, 0x1, R14, P0 ;  /* 0x0000000104037824 */ /* 0x000fea00000e060e */
[----:B------:R1:W-:Y:S02]  /*19440*/  LDGSTS.E.BYPASS.LTC128B.128 [R191+0xa100], [R2.64], !P4 ;  /* 0x0a10000002bf7fae */ /* 0x0003e4000e101d4a */
[----:B-1----:R-:W-:Y:S01]  /*19450*/  MOV R2, 0x19480 ;  /* 0x0001948000027802 */ /* 0x002fe20000000f00 */
[----:B------:R-:W-:Y:S02]  /*19460*/  IMAD.MOV.U32 R3, RZ, RZ, 0x181f ;  /* 0x0000181fff037424 */ /* 0x000fe400078e00ff */
[----:B--2---:R-:W-:Y:S05]  /*19470*/  CALL.REL.NOINC `($__internal_5_$__cuda_sm70_shflsync_idx_p) ;  /* 0x0000112000007944 */ /* 0x004fea0003c00000 */
[----:B------:R-:W-:Y:S01]  /*19480*/  MOV R28, 0x1 ;  /* 0x00000001001c7802 */ /* 0x000fe20000000f00 */
[----:B------:R-:W-:Y:S01]  /*19490*/  IMAD.MOV.U32 R4, RZ, RZ, R0 ;  /* 0x000000ffff047224 */ /* 0x000fe200078e0000 */
[----:B------:R-:W-:Y:S01]  /*194a0*/  MOV R3, 0x181f ;  /* 0x0000181f00037802 */ /* 0x000fe20000000f00 */
[----:B------:R-:W-:Y:S01]  /*194b0*/  IMAD.MOV.U32 R0, RZ, RZ, R8 ;  /* 0x000000ffff007224 */ /* 0x000fe200078e0008 */
[----:B------:R-:W-:Y:S02]  /*194c0*/  MOV R2, 0x194e0 ;  /* 0x000194e000027802 */ /* 0x000fe40000000f00 */
[----:B------:R-:W-:Y:S05]  /*194d0*/  CALL.REL.NOINC `($__internal_5_$__cuda_sm70_shflsync_idx_p) ;  /* 0x000010c000007944 */ /* 0x000fea0003c00000 */
[----:B------:R-:W-:-:S05]  /*194e0*/  BRA `(.L_x_351) ;  /* 0xffff8b8000007947 */ /* 0x000fca000383ffff */
.L_x_274:
[----:B------:R-:W-:Y:S02]  /*194f0*/  MOV R0, 0x2 ;  /* 0x0000000200007802 */ /* 0x000fe40000000f00 */
[----:B------:R-:W-:Y:S02]  /*19500*/  MOV R2, 0x19520 ;  /* 0x0001952000027802 */ /* 0x000fe40000000f00 */
[----:B------:R-:W-:Y:S05]  /*19510*/  CALL.REL.NOINC `($__internal_4_$__cuda_sm70_shflsync_bfly_p) ;  /* 0x0000102000007944 */ /* 0x000fea0003c00000 */
[----:B------:R-:W-:Y:S01]  /*19520*/  FMNMX.FTZ R4, R4, R0, !PT ;  /* 0x0000000004047209 */ /* 0x000fe20007810000 */
[----:B------:R-:W-:Y:S01]  /*19530*/  IMAD.MOV.U32 R0, RZ, RZ, 0x1 ;  /* 0x00000001ff007424 */ /* 0x000fe200078e00ff */
[----:B------:R-:W-:Y:S02]  /*19540*/  MOV R2, 0x19560 ;  /* 0x0001956000027802 */ /* 0x000fe40000000f00 */
[----:B------:R-:W-:Y:S05]  /*19550*/  CALL.REL.NOINC `($__internal_4_$__cuda_sm70_shflsync_bfly_p) ;  /* 0x00000fe000007944 */ /* 0x000fea0003c00000 */
[----:B------:R-:W-:Y:S01]  /*19560*/  FMNMX.FTZ R102, R4, R0, !PT ;  /* 0x0000000004667209 */ /* 0x000fe20007810000 */
[----:B------:R-:W-:Y:S01]  /*19570*/  IMAD.MOV.U32 R4, RZ, RZ, R5 ;  /* 0x000000ffff047224 */ /* 0x000fe200078e0005 */
[----:B------:R-:W-:Y:S01]  /*19580*/  MOV R2, 0x195b0 ;  /* 0x000195b000027802 */ /* 0x000fe20000000f00 */
[----:B------:R-:W-:Y:S02]  /*19590*/  IMAD.MOV.U32 R0, RZ, RZ, 0x2 ;  /* 0x00000002ff007424 */ /* 0x000fe400078e00ff */
[----:B------:R-:W-:Y:S05]  /*195a0*/  CALL.REL.NOINC `($__internal_4_$__cuda_sm70_shflsync_bfly_p) ;  /* 0x00000f9000007944 */ /* 0x000fea0003c00000 */
[----:B------:R-:W-:Y:S01]  /*195b0*/  FMNMX.FTZ R4, R5, R0, !PT ;  /* 0x0000000005047209 */ /* 0x000fe20007810000 */
[----:B------:R-:W-:Y:S01]  /*195c0*/  IMAD.MOV.U32 R0, RZ, RZ, 0x1 ;  /* 0x00000001ff007424 */ /* 0x000fe200078e00ff */
[----:B------:R-:W-:Y:S02]  /*195d0*/  MOV R2, 0x195f0 ;  /* 0x000195f000027802 */ /* 0x000fe40000000f00 */
[----:B------:R-:W-:Y:S05]  /*195e0*/  CALL.REL.NOINC `($__internal_4_$__cuda_sm70_shflsync_bfly_p) ;  /* 0x00000f5000007944 */ /* 0x000fea0003c00000 */
[----:B------:R-:W-:-:S05]  /*195f0*/  BRA `(.L_x_352) ;  /* 0xffff8e0000007947 */ /* 0x000fca000383ffff */
.L_x_276:
[----:B------:R-:W-:Y:S01]  /*19600*/  IMAD.MOV.U32 R4, RZ, RZ, R206 ;  /* 0x000000ffff047224 */ /* 0x000fe200078e00ce */
[----:B------:R-:W-:-:S02]  /*19610*/  MOV R0, 0x2 ;  /* 0x0000000200007802 */ /* 0x000fc40000000f00 */
[----:B------:R-:W-:Y:S02]  /*19620*/  MOV R2, 0x19640 ;  /* 0x0001964000027802 */ /* 0x000fe40000000f00 */
[----:B------:R-:W-:Y:S05]  /*19630*/  CALL.REL.NOINC `($__internal_4_$__cuda_sm70_shflsync_bfly_p) ;  /* 0x00000f0000007944 */ /* 0x000fea0003c00000 */
[----:B------:R-:W-:Y:S05]  /*19640*/  BRA `(.L_x_353) ;  /* 0xffffa4f000007947 */ /* 0x000fea000383ffff */
.L_x_277:
[----:B------:R-:W-:Y:S01]  /*19650*/  IMAD.MOV.U32 R4, RZ, RZ, R5 ;  /* 0x000000ffff047224 */ /* 0x000fe200078e0005 */
[----:B------:R-:W-:Y:S02]  /*19660*/  MOV R0, 0x1 ;  /* 0x0000000100007802 */ /* 0x000fe40000000f00 */
[----:B------:R-:W-:Y:S02]  /*19670*/  MOV R2, 0x19690 ;  /* 0x0001969000027802 */ /* 0x000fe40000000f00 */
[----:B-1----:R-:W-:Y:S05]  /*19680*/  CALL.REL.NOINC `($__internal_4_$__cuda_sm70_shflsync_bfly_p) ;  /* 0x00000eb000007944 */ /* 0x002fea0003c00000 */
[----:B------:R-:W-:Y:S01]  /*19690*/  FADD.FTZ R5, R5, R0 ;  /* 0x0000000005057221 */ /* 0x000fe20000010000 */
[----:B------:R-:W-:Y:S02]  /*196a0*/  MOV R4, R200 ;  /* 0x000000c800047202 */ /* 0x000fe40000000f00 */
[----:B------:R-:W-:Y:S02]  /*196b0*/  MOV R0, 0x2 ;  /* 0x0000000200007802 */ /* 0x000fe40000000f00 */
[----:B------:R-:W-:Y:S02]  /*196c0*/  MOV R2, 0x196e0 ;  /* 0x000196e000027802 */ /* 0x000fe40000000f00 */
[----:B------:R-:W-:Y:S05]  /*196d0*/  CALL.REL.NOINC `($__internal_4_$__cuda_sm70_shflsync_bfly_p) ;  /* 0x00000e6000007944 */ /* 0x000fea0003c00000 */
[----:B------:R-:W-:Y:S01]  /*196e0*/  FADD.FTZ R4, R200, R0 ;  /* 0x00000000c8047221 */ /* 0x000fe20000010000 */
[----:B------:R-:W-:Y:S02]  /*196f0*/  MOV R0, 0x1 ;  /* 0x0000000100007802 */ /* 0x000fe40000000f00 */
[----:B------:R-:W-:-:S02]  /*19700*/  MOV R2, 0x19720 ;  /* 0x0001972000027802 */ /* 0x000fc40000000f00 */
[----:B------:R-:W-:Y:S05]  /*19710*/  CALL.REL.NOINC `($__internal_4_$__cuda_sm70_shflsync_bfly_p) ;  /* 0x00000e2000007944 */ /* 0x000fea0003c00000 */
[----:B------:R-:W-:Y:S01]  /*19720*/  MOV R3, R0 ;  /* 0x0000000000037202 */ /* 0x000fe20000000f00 */
[----:B------:R-:W-:Y:S05]  /*19730*/  BRA `(.L_x_354) ;  /* 0xffffa47000007947 */ /* 0x000fea000383ffff */
.L_x_284:
[----:B--234-:R-:W-:Y:S01]  /*19740*/  IMAD.MOV.U32 R0, RZ, RZ, R6 ;  /* 0x000000ffff007224 */ /* 0x01cfe200078e0006 */
[----:B------:R-:W-:Y:S01]  /*19750*/  MOV R28, RZ ;  /* 0x000000ff001c7202 */ /* 0x000fe20000000f00 */
[----:B------:R-:W-:Y:S01]  /*19760*/  IMAD.MOV.U32 R3, RZ, RZ, 0x181f ;  /* 0x0000181fff037424 */ /* 0x000fe200078e00ff */
[----:B------:R-:W-:-:S02]  /*19770*/  MOV R2, 0x19790 ;  /* 0x0001979000027802 */ /* 0x000fc40000000f00 */
[----:B-1----:R-:W-:Y:S05]  /*19780*/  CALL.REL.NOINC `($__internal_5_$__cuda_sm70_shflsync_idx_p) ;  /* 0x00000e1000007944 */ /* 0x002fea0003c00000 */
[----:B------:R-:W-:Y:S01]  /*19790*/  MOV R7, R0 ;  /* 0x0000000000077202 */ /* 0x000fe20000000f00 */
[----:B------:R-:W-:Y:S05]  /*197a0*/  BRA `(.L_x_355) ;  /* 0xffffbb9000007947 */ /* 0x000fea000383ffff */
.L_x_285:
[----:B------:R-:W-:Y:S01]  /*197b0*/  IMAD.MOV.U32 R0, RZ, RZ, R12 ;  /* 0x000000ffff007224 */ /* 0x000fe200078e000c */
[----:B------:R-:W-:Y:S01]  /*197c0*/  MOV R28, RZ ;  /* 0x000000ff001c7202 */ /* 0x000fe20000000f00 */
[----:B------:R-:W-:Y:S01]  /*197d0*/  IMAD.MOV.U32 R3, RZ, RZ, 0x181f ;  /* 0x0000181fff037424 */ /* 0x000fe200078e00ff */
[----:B------:R-:W-:-:S02]  /*197e0*/  MOV R2, 0x19800 ;  /* 0x0001980000027802 */ /* 0x000fc40000000f00 */
[----:B-123--:R-:W-:Y:S05]  /*197f0*/  CALL.REL.NOINC `($__internal_5_$__cuda_sm70_shflsync_idx_p) ;  /* 0x00000da000007944 */ /* 0x00efea0003c00000 */
[----:B------:R-:W-:Y:S05]  /*19800*/  BRA `(.L_x_356) ;  /* 0xffffbb5000007947 */ /* 0x000fea000383ffff */
.L_x_288:
[----:B--2---:R-:W-:Y:S01]  /*19810*/  IMAD.MOV.U32 R0, RZ, RZ, R6 ;  /* 0x000000ffff007224 */ /* 0x004fe200078e0006 */
[----:B------:R-:W-:Y:S01]  /*19820*/  MOV R28, 0x1 ;  /* 0x00000001001c7802 */ /* 0x000fe20000000f00 */
[----:B------:R-:W-:Y:S01]  /*19830*/  IMAD.MOV.U32 R3, RZ, RZ, 0x181f ;  /* 0x0000181fff037424 */ /* 0x000fe200078e00ff */
[----:B------:R-:W-:-:S02]  /*19840*/  MOV R2, 0x19860 ;  /* 0x0001986000027802 */ /* 0x000fc40000000f00 */
[----:B-1-34-:R-:W-:Y:S05]  /*19850*/  CALL.REL.NOINC `($__internal_5_$__cuda_sm70_shflsync_idx_p) ;  /* 0x00000d4000007944 */ /* 0x01afea0003c00000 */
[----:B------:R-:W-:Y:S01]  /*19860*/  IMAD.MOV.U32 R7, RZ, RZ, R0 ;  /* 0x000000ffff077224 */ /* 0x000fe200078e0000 */
[----:B------:R-:W-:Y:S01]  /*19870*/  MOV R28, 0x1 ;  /* 0x00000001001c7802 */ /* 0x000fe20000000f00 */
[----:B------:R-:W-:Y:S01]  /*19880*/  IMAD.MOV.U32 R0, RZ, RZ, R12 ;  /* 0x000000ffff007224 */ /* 0x000fe200078e000c */
[----:B------:R-:W-:-:S02]  /*19890*/  MOV R3, 0x181f ;  /* 0x0000181f00037802 */ /* 0x000fc40000000f00 */
[----:B------:R-:W-:Y:S02]  /*198a0*/  MOV R2, 0x198c0 ;  /* 0x000198c000027802 */ /* 0x000fe40000000f00 */
[----:B------:R-:W-:Y:S05]  /*198b0*/  CALL.REL.NOINC `($__internal_5_$__cuda_sm70_shflsync_idx_p) ;  /* 0x00000ce000007944 */ /* 0x000fea0003c00000 */
[----:B------:R-:W-:Y:S05]  /*198c0*/  BRA `(.L_x_357) ;  /* 0xffffbbc000007947 */ /* 0x000fea000383ffff */
.L_x_291:
[----:B--2---:R-:W-:Y:S01]  /*198d0*/  IMAD.MOV.U32 R0, RZ, RZ, R6 ;  /* 0x000000ffff007224 */ /* 0x004fe200078e0006 */
[----:B------:R-:W-:Y:S01]  /*198e0*/  MOV R28, 0x2 ;  /* 0x00000002001c7802 */ /* 0x000fe20000000f00 */
[----:B------:R-:W-:Y:S01]  /*198f0*/  IMAD.MOV.U32 R3, RZ, RZ, 0x181f ;  /* 0x0000181fff037424 */ /* 0x000fe200078e00ff */
[----:B------:R-:W-:Y:S02]  /*19900*/  MOV R2, 0x19920 ;  /* 0x0001992000027802 */ /* 0x000fe40000000f00 */
[----:B-1-34-:R-:W-:Y:S05]  /*19910*/  CALL.REL.NOINC `($__internal_5_$__cuda_sm70_shflsync_idx_p) ;  /* 0x00000c8000007944 */ /* 0x01afea0003c00000 */
[----:B------:R-:W-:Y:S01]  /*19920*/  MOV R7, R0 ;  /* 0x0000000000077202 */ /* 0x000fe20000000f00 */
[----:B------:R-:W-:Y:S05]  /*19930*/  BRA `(.L_x_358) ;  /* 0xffffbc8000007947 */ /* 0x000fea000383ffff */
.L_x_292:
[----:B--2---:R-:W-:Y:S01]  /*19940*/  IMAD.MOV.U32 R0, RZ, RZ, R12 ;  /* 0x000000ffff007224 */ /* 0x004fe200078e000c */
[----:B------:R-:W-:Y:S01]  /*19950*/  MOV R28, 0x2 ;  /* 0x00000002001c7802 */ /* 0x000fe20000000f00 */
[----:B------:R-:W-:Y:S01]  /*19960*/  IMAD.MOV.U32 R3, RZ, RZ, 0x181f ;  /* 0x0000181fff037424 */ /* 0x000fe200078e00ff */
[----:B------:R-:W-:Y:S02]  /*19970*/  MOV R2, 0x19990 ;  /* 0x0001999000027802 */ /* 0x000fe40000000f00 */
[----:B-1-34-:R-:W-:Y:S05]  /*19980*/  CALL.REL.NOINC `($__internal_5_$__cuda_sm70_shflsync_idx_p) ;  /* 0x00000c1000007944 */ /* 0x01afea0003c00000 */
[----:B------:R-:W-:Y:S05]  /*19990*/  BRA `(.L_x_359) ;  /* 0xffffbc4000007947 */ /* 0x000fea000383ffff */
.L_x_295:
[----:B----4-:R-:W-:Y:S01]  /*199a0*/  IMAD.MOV.U32 R0, RZ, RZ, R6 ;  /* 0x000000ffff007224 */ /* 0x010fe200078e0006 */
[----:B------:R-:W-:Y:S01]  /*199b0*/  MOV R28, 0x3 ;  /* 0x00000003001c7802 */ /* 0x000fe20000000f00 */
[----:B---3--:R-:W-:Y:S01]  /*199c0*/  IMAD.MOV.U32 R3, RZ, RZ, 0x181f ;  /* 0x0000181fff037424 */ /* 0x008fe200078e00ff */
[----:B------:R-:W-:-:S02]  /*199d0*/  MOV R2, 0x199f0 ;  /* 0x000199f000027802 */ /* 0x000fc40000000f00 */
[----:B-12---:R-:W-:Y:S05]  /*199e0*/  CALL.REL.NOINC `($__internal_5_$__cuda_sm70_shflsync_idx_p) ;  /* 0x00000bb000007944 */ /* 0x006fea0003c00000 */
[----:B------:R-:W-:Y:S01]  /*199f0*/  IMAD.MOV.U32 R6, RZ, RZ, R0 ;  /* 0x000000ffff067224 */ /* 0x000fe200078e0000 */
[----:B------:R-:W-:Y:S01]  /*19a00*/  MOV R28, 0x3 ;  /* 0x00000003001c7802 */ /* 0x000fe20000000f00 */
[----:B------:R-:W-:Y:S01]  /*19a10*/  IMAD.MOV.U32 R0, RZ, RZ, R12 ;  /* 0x000000ffff007224 */ /* 0x000fe200078e000c */
[----:B------:R-:W-:-:S02]  /*19a20*/  MOV R3, 0x181f ;  /* 0x0000181f00037802 */ /* 0x000fc40000000f00 */
[----:B------:R-:W-:Y:S02]  /*19a30*/  MOV R2, 0x19a50 ;  /* 0x00019a5000027802 */ /* 0x000fe40000000f00 */
[----:B------:R-:W-:Y:S05]  /*19a40*/  CALL.REL.NOINC `($__internal_5_$__cuda_sm70_shflsync_idx_p) ;  /* 0x00000b5000007944 */ /* 0x000fea0003c00000 */
[----:B------:R-:W-:Y:S05]  /*19a50*/  BRA `(.L_x_360) ;  /* 0xffffbcc000007947 */ /* 0x000fea000383ffff */
.L_x_297:
[----:B------:R-:W-:Y:S01]  /*19a60*/  IMAD.MOV.U32 R0, RZ, RZ, R5 ;  /* 0x000000ffff007224 */ /* 0x000fe200078e0005 */
[----:B------:R-:W-:Y:S01]  /*19a70*/  MOV R28, RZ ;  /* 0x000000ff001c7202 */ /* 0x000fe20000000f00 */
[----:B------:R-:W-:Y:S01]  /*19a80*/  IMAD.MOV.U32 R3, RZ, RZ, 0x1c1f ;  /* 0x00001c1fff037424 */ /* 0x000fe200078e00ff */
[----:B------:R-:W-:Y:S02]  /*19a90*/  MOV R2, 0x19ab0 ;  /* 0x00019ab000027802 */ /* 0x000fe40000000f00 */
[----:B--2---:R-:W-:Y:S05]  /*19aa0*/  CALL.REL.NOINC `($__internal_5_$__cuda_sm70_shflsync_idx_p) ;  /* 0x00000af000007944 */ /* 0x004fea0003c00000 */
[----:B------:R-:W-:Y:S01]  /*19ab0*/  MOV R4, R0 ;  /* 0x0000000000047202 */ /* 0x000fe20000000f00 */
[----:B------:R-:W-:Y:S05]  /*19ac0*/  BRA `(.L_x_361) ;  /* 0xffffbf8000007947 */ /* 0x000fea000383ffff */
.L_x_298:
[----:B------:R-:W-:Y:S01]  /*19ad0*/  IMAD.MOV.U32 R0, RZ, RZ, R12 ;  /* 0x000000ffff007224 */ /* 0x000fe200078e000c */
[----:B------:R-:W-:Y:S01]  /*19ae0*/  MOV R28, RZ ;  /* 0x000000ff001c7202 */ /* 0x000fe20000000f00 */
[----:B------:R-:W-:Y:S01]  /*19af0*/  IMAD.MOV.U32 R3, RZ, RZ, 0x1c1f ;  /* 0x00001c1fff037424 */ /* 0x000fe200078e00ff */
[----:B------:R-:W-:Y:S02]  /*19b00*/  MOV R2, 0x19b20 ;  /* 0x00019b2000027802 */ /* 0x000fe40000000f00 */
[----:B-123--:R-:W-:Y:S05]  /*19b10*/  CALL.REL.NOINC `($__internal_5_$__cuda_sm70_shflsync_idx_p) ;  /* 0x00000a8000007944 */ /* 0x00efea0003c00000 */
[----:B------:R-:W-:Y:S05]  /*19b20*/  BRA `(.L_x_362) ;  /* 0xffffbf4000007947 */ /* 0x000fea000383ffff */
.L_x_301:
[----:B-1----:R-:W-:Y:S01]  /*19b30*/  IMAD.MOV.U32 R0, RZ, RZ, R5 ;  /* 0x000000ffff007224 */ /* 0x002fe200078e0005 */
[----:B------:R-:W-:Y:S01]  /*19b40*/  MOV R28, 0x1 ;  /* 0x00000001001c7802 */ /* 0x000fe20000000f00 */
[----:B--2---:R-:W-:Y:S01]  /*19b50*/  IMAD.MOV.U32 R3, RZ, RZ, 0x1c1f ;  /* 0x00001c1fff037424 */ /* 0x004fe200078e00ff */
[----:B------:R-:W-:-:S02]  /*19b60*/  MOV R2, 0x19b80 ;  /* 0x00019b8000027802 */ /* 0x000fc40000000f00 */
[----:B---34-:R-:W-:Y:S05]  /*19b70*/  CALL.REL.NOINC `($__internal_5_$__cuda_sm70_shflsync_idx_p) ;  /* 0x00000a2000007944 */ /* 0x018fea0003c00000 */
[----:B------:R-:W-:Y:S01]  /*19b80*/  IMAD.MOV.U32 R4, RZ, RZ, R0 ;  /* 0x000000ffff047224 */ /* 0x000fe200078e0000 */
[----:B------:R-:W-:Y:S01]  /*19b90*/  MOV R28, 0x1 ;  /* 0x00000001001c7802 */ /* 0x000fe20000000f00 */
[----:B------:R-:W-:Y:S01]  /*19ba0*/  IMAD.MOV.U32 R0, RZ, RZ, R12 ;  /* 0x000000ffff007224 */ /* 0x000fe200078e000c */
[----:B------:R-:W-:-:S02]  /*19bb0*/  MOV R3, 0x1c1f ;  /* 0x00001c1f00037802 */ /* 0x000fc40000000f00 */
[----:B------:R-:W-:Y:S02]  /*19bc0*/  MOV R2, 0x19be0 ;  /* 0x00019be000027802 */ /* 0x000fe40000000f00 */
[----:B------:R-:W-:Y:S05]  /*19bd0*/  CALL.REL.NOINC `($__internal_5_$__cuda_sm70_shflsync_idx_p) ;  /* 0x000009c000007944 */ /* 0x000fea0003c00000 */
[----:B------:R-:W-:Y:S05]  /*19be0*/  BRA `(.L_x_363) ;  /* 0xffffc92000007947 */ /* 0x000fea000383ffff */
.L_x_305:
[----:B------:R-:W-:Y:S01]  /*19bf0*/  IMAD.MOV.U32 R0, RZ, RZ, R5 ;  /* 0x000000ffff007224 */ /* 0x000fe200078e0005 */
[----:B------:R-:W-:Y:S01]  /*19c00*/  MOV R28, RZ ;  /* 0x000000ff001c7202 */ /* 0x000fe20000000f00 */
[----:B------:R-:W-:Y:S01]  /*19c10*/  IMAD.MOV.U32 R3, RZ, RZ, 0x181f ;  /* 0x0000181fff037424 */ /* 0x000fe200078e00ff */
[----:B------:R-:W-:Y:S02]  /*19c20*/  MOV R2, 0x19c40 ;  /* 0x00019c4000027802 */ /* 0x000fe40000000f00 */
[----:B------:R-:W-:Y:S05]  /*19c30*/  CALL.REL.NOINC `($__internal_5_$__cuda_sm70_shflsync_idx_p) ;  /* 0x0000096000007944 */ /* 0x000fea0003c00000 */
[----:B------:R-:W-:Y:S01]  /*19c40*/  MOV R4, R0 ;  /* 0x0000000000047202 */ /* 0x000fe20000000f00 */
[----:B------:R-:W-:Y:S05]  /*19c50*/  BRA `(.L_x_364) ;  /* 0xffffdaf000007947 */ /* 0x000fea000383ffff */
.L_x_306:
[----:B------:R-:W-:Y:S01]  /*19c60*/  IMAD.MOV.U32 R0, RZ, RZ, R12 ;  /* 0x000000ffff007224 */ /* 0x000fe200078e000c */
[----:B------:R-:W-:Y:S01]  /*19c70*/  MOV R28, RZ ;  /* 0x000000ff001c7202 */ /* 0x000fe20000000f00 */
[----:B------:R-:W-:Y:S01]  /*19c80*/  IMAD.MOV.U32 R3, RZ, RZ, 0x181f ;  /* 0x0000181fff037424 */ /* 0x000fe200078e00ff */
[----:B------:R-:W-:Y:S02]  /*19c90*/  MOV R2, 0x19cb0 ;  /* 0x00019cb000027802 */ /* 0x000fe40000000f00 */
[----:B-12---:R-:W-:Y:S05]  /*19ca0*/  CALL.REL.NOINC `($__internal_5_$__cuda_sm70_shflsync_idx_p) ;  /* 0x000008f000007944 */ /* 0x006fea0003c00000 */
[----:B------:R-:W-:Y:S05]  /*19cb0*/  BRA `(.L_x_365) ;  /* 0xffffdab000007947 */ /* 0x000fea000383ffff */
.L_x_309:
[----:B----4-:R-:W-:Y:S01]  /*19cc0*/  IMAD.MOV.U32 R0, RZ, RZ, R5 ;  /* 0x000000ffff007224 */ /* 0x010fe200078e0005 */
[----:B------:R-:W-:Y:S01]  /*19cd0*/  MOV R28, 0x1 ;  /* 0x00000001001c7802 */ /* 0x000fe20000000f00 */
[----:B--2---:R-:W-:Y:S01]  /*19ce0*/  IMAD.MOV.U32 R3, RZ, RZ, 0x181f ;  /* 0x0000181fff037424 */ /* 0x004fe200078e00ff */
[----:B------:R-:W-:-:S02]  /*19cf0*/  MOV R2, 0x19d10 ;  /* 0x00019d1000027802 */ /* 0x000fc40000000f00 */
[----:B-1-3--:R-:W-:Y:S05]  /*19d00*/  CALL.REL.NOINC `($__internal_5_$__cuda_sm70_shflsync_idx_p) ;  /* 0x0000089000007944 */ /* 0x00afea0003c00000 */
[----:B------:R-:W-:Y:S01]  /*19d10*/  IMAD.MOV.U32 R4, RZ, RZ, R0 ;  /* 0x000000ffff047224 */ /* 0x000fe200078e0000 */
[----:B------:R-:W-:Y:S01]  /*19d20*/  MOV R28, 0x1 ;  /* 0x00000001001c7802 */ /* 0x000fe20000000f00 */
[----:B------:R-:W-:Y:S01]  /*19d30*/  IMAD.MOV.U32 R0, RZ, RZ, R12 ;  /* 0x000000ffff007224 */ /* 0x000fe200078e000c */
[----:B------:R-:W-:-:S02]  /*19d40*/  MOV R3, 0x181f ;  /* 0x0000181f00037802 */ /* 0x000fc40000000f00 */
[----:B------:R-:W-:Y:S02]  /*19d50*/  MOV R2, 0x19d70 ;  /* 0x00019d7000027802 */ /* 0x000fe40000000f00 */
[----:B------:R-:W-:Y:S05]  /*19d60*/  CALL.REL.NOINC `($__internal_5_$__cuda_sm70_shflsync_idx_p) ;  /* 0x0000083000007944 */ /* 0x000fea0003c00000 */
[----:B------:R-:W-:Y:S05]  /*19d70*/  BRA `(.L_x_366) ;  /* 0xffffdb3000007947 */ /* 0x000fea000383ffff */
.L_x_312:
[----:B----4-:R-:W-:Y:S01]  /*19d80*/  IMAD.MOV.U32 R0, RZ, RZ, R5 ;  /* 0x000000ffff007224 */ /* 0x010fe200078e0005 */
[----:B------:R-:W-:Y:S01]  /*19d90*/  MOV R28, 0x2 ;  /* 0x00000002001c7802 */ /* 0x000fe20000000f00 */
[----:B-1----:R-:W-:Y:S01]  /*19da0*/  IMAD.MOV.U32 R3, RZ, RZ, 0x181f ;  /* 0x0000181fff037424 */ /* 0x002fe200078e00ff */
[----:B------:R-:W-:Y:S02]  /*19db0*/  MOV R2, 0x19dd0 ;  /* 0x00019dd000027802 */ /* 0x000fe40000000f00 */
[----:B--23--:R-:W-:Y:S05]  /*19dc0*/  CALL.REL.NOINC `($__internal_5_$__cuda_sm70_shflsync_idx_p) ;  /* 0x000007d000007944 */ /* 0x00cfea0003c00000 */
[----:B------:R-:W-:Y:S01]  /*19dd0*/  MOV R4, R0 ;  /* 0x0000000000047202 */ /* 0x000fe20000000f00 */
[----:B------:R-:W-:Y:S05]  /*19de0*/  BRA `(.L_x_367) ;  /* 0xffffdbf000007947 */ /* 0x000fea000383ffff */
.L_x_313:
[----:B----4-:R-:W-:Y:S01]  /*19df0*/  IMAD.MOV.U32 R0, RZ, RZ, R12 ;  /* 0x000000ffff007224 */ /* 0x010fe200078e000c */
[----:B------:R-:W-:Y:S01]  /*19e00*/  MOV R28, 0x2 ;  /* 0x00000002001c7802 */ /* 0x000fe20000000f00 */
[----:B------:R-:W-:Y:S01]  /*19e10*/  IMAD.MOV.U32 R3, RZ, RZ, 0x181f ;  /* 0x0000181fff037424 */ /* 0x000fe200078e00ff */
[----:B------:R-:W-:Y:S02]  /*19e20*/  MOV R2, 0x19e40 ;  /* 0x00019e4000027802 */ /* 0x000fe40000000f00 */
[----:B-123--:R-:W-:Y:S05]  /*19e30*/  CALL.REL.NOINC `($__internal_5_$__cuda_sm70_shflsync_idx_p) ;  /* 0x0000076000007944 */ /* 0x00efea0003c00000 */
[----:B------:R-:W-:Y:S05]  /*19e40*/  BRA `(.L_x_368) ;  /* 0xffffdbb000007947 */ /* 0x000fea000383ffff */
.L_x_316:
[----:B-1----:R-:W-:Y:S01]  /*19e50*/  IMAD.MOV.U32 R0, RZ, RZ, R5 ;  /* 0x000000ffff007224 */ /* 0x002fe200078e0005 */
[----:B------:R-:W-:Y:S01]  /*19e60*/  MOV R28, 0x3 ;  /* 0x00000003001c7802 */ /* 0x000fe20000000f00 */
[----:B------:R-:W-:Y:S01]  /*19e70*/  IMAD.MOV.U32 R3, RZ, RZ, 0x181f ;  /* 0x0000181fff037424 */ /* 0x000fe200078e00ff */
[----:B------:R-:W-:-:S02]  /*19e80*/  MOV R2, 0x19ea0 ;  /* 0x00019ea000027802 */ /* 0x000fc40000000f00 */
[----:B--234-:R-:W-:Y:S05]  /*19e90*/  CALL.REL.NOINC `($__internal_5_$__cuda_sm70_shflsync_idx_p) ;  /* 0x0000070000007944 */ /* 0x01cfea0003c00000 */
[----:B------:R-:W-:Y:S01]  /*19ea0*/  IMAD.MOV.U32 R4, RZ, RZ, R0 ;  /* 0x000000ffff047224 */ /* 0x000fe200078e0000 */
[----:B------:R-:W-:Y:S01]  /*19eb0*/  MOV R28, 0x3 ;  /* 0x00000003001c7802 */ /* 0x000fe20000000f00 */
[----:B------:R-:W-:Y:S01]  /*19ec0*/  IMAD.MOV.U32 R0, RZ, RZ, R12 ;  /* 0x000000ffff007224 */ /* 0x000fe200078e000c */
[----:B------:R-:W-:-:S02]  /*19ed0*/  MOV R3, 0x181f ;  /* 0x0000181f00037802 */ /* 0x000fc40000000f00 */
[----:B------:R-:W-:Y:S02]  /*19ee0*/  MOV R2, 0x19f00 ;  /* 0x00019f0000027802 */ /* 0x000fe40000000f00 */
[----:B------:R-:W-:Y:S05]  /*19ef0*/  CALL.REL.NOINC `($__internal_5_$__cuda_sm70_shflsync_idx_p) ;  /* 0x000006a000007944 */ /* 0x000fea0003c00000 */
[----:B------:R-:W-:Y:S05]  /*19f00*/  BRA `(.L_x_369) ;  /* 0xffffdc3000007947 */ /* 0x000fea000383ffff */
.L_x_318:
[----:B------:R-:W-:Y:S01]  /*19f10*/  IMAD.MOV.U32 R0, RZ, RZ, R29 ;  /* 0x000000ffff007224 */ /* 0x000fe200078e001d */
[----:B------:R-:W-:Y:S01]  /*19f20*/  MOV R28, RZ ;  /* 0x000000ff001c7202 */ /* 0x000fe20000000f00 */
[----:B------:R-:W-:Y:S01]  /*19f30*/  IMAD.MOV.U32 R3, RZ, RZ, 0x1f ;  /* 0x0000001fff037424 */ /* 0x000fe200078e00ff */
[----:B------:R-:W-:Y:S02]  /*19f40*/  MOV R2, 0x19f60 ;  /* 0x00019f6000027802 */ /* 0x000fe40000000f00 */
[----:B---34-:R-:W-:Y:S05]  /*19f50*/  CALL.REL.NOINC `($__internal_5_$__cuda_sm70_shflsync_idx_p) ;  /* 0x0000064000007944 */ /* 0x018fea0003c00000 */
[----:B------:R-:W-:Y:S01]  /*19f60*/  MOV R9, R0 ;  /* 0x0000000000097202 */ /* 0x000fe20000000f00 */
[----:B------:R-:W-:Y:S05]  /*19f70*/  BRA `(.L_x_370) ;  /* 0xffffdd8000007947 */ /* 0x000fea000383ffff */
.L_x_319:
[----:B------:R-:W-:Y:S01]  /*19f80*/  IMAD.MOV.U32 R0, RZ, RZ, R29 ;  /* 0x000000ffff007224 */ /* 0x000fe200078e001d */
[----:B------:R-:W-:Y:S01]  /*19f90*/  MOV R28, 0x1 ;  /* 0x00000001001c7802 */ /* 0x000fe20000000f00 */
[----:B------:R-:W-:Y:S01]  /*19fa0*/  IMAD.MOV.U32 R3, RZ, RZ, 0x1f ;  /* 0x0000001fff037424 */ /* 0x000fe200078e00ff */
[----:B------:R-:W-:Y:S02]  /*19fb0*/  MOV R2, 0x19fd0 ;  /* 0x00019fd000027802 */ /* 0x000fe40000000f00 */
[----:B-1234-:R-:W-:Y:S05]  /*19fc0*/  CALL.REL.NOINC `($__internal_5_$__cuda_sm70_shflsync_idx_p) ;  /* 0x000005d000007944 */ /* 0x01efea0003c00000 */
[----:B------:R-:W-:Y:S01]  /*19fd0*/  MOV R6, R0 ;  /* 0x0000000000067202 */ /* 0x000fe20000000f00 */
[----:B------:R-:W-:Y:S05]  /*19fe0*/  BRA `(.L_x_371) ;  /* 0xffffdd3000007947 */ /* 0x000fea000383ffff */
.L_x_320:
[----:B------:R-:W-:Y:S02]  /*19ff0*/  MOV R3, 0x1 ;  /* 0x0000000100037802 */ /* 0x000fe40000000f00 */
[----:B------:R-:W-:-:S02]  /*1a000*/  MOV R2, 0x1a020 ;  /* 0x0001a02000027802 */ /* 0x000fc40000000f00 */
[----:B-123--:R-:W-:Y:S05]  /*1a010*/  CALL.REL.NOINC `($__internal_6_$__cuda_sm70_shflsync_up_p) ;  /* 0x000005d000007944 */ /* 0x00efea0003c00000 */
[----:B------:R-:W-:Y:S05]  /*1a020*/  BRA `(.L_x_372) ;  /* 0xffffde1000007947 */ /* 0x000fea000383ffff */
.L_x_321:
[----:B------:R-:W-:Y:S02]  /*1a030*/  MOV R3, 0x2 ;  /* 0x0000000200037802 */ /* 0x000fe40000000f00 */
[----:B------:R-:W-:-:S02]  /*1a040*/  MOV R2, 0x1a060 ;  /* 0x0001a06000027802 */ /* 0x000fc40000000f00 */
[----:B-12---:R-:W-:Y:S05]  /*1a050*/  CALL.REL.NOINC `($__internal_6_$__cuda_sm70_shflsync_up_p) ;  /* 0x0000059000007944 */ /* 0x006fea0003c00000 */
[----:B------:R-:W-:Y:S02]  /*1a060*/  SEL R3, R4, RZ, P1 ;  /* 0x000000ff04037207 */ /* 0x000fe40000800000 */
[----:B------:R-:W-:-:S03]  /*1a070*/  MOV R2, 0x1a0b0 ;  /* 0x0001a0b000027802 */ /* 0x000fc60000000f00 */
[----:B------:R-:W-:Y:S02]  /*1a080*/  IMAD.IADD R0, R0, 0x1, R3 ;  /* 0x0000000100007824 */ /* 0x000fe400078e0203 */
[----:B------:R-:W-:Y:S02]  /*1a090*/  IMAD.MOV.U32 R3, RZ, RZ, 0x4 ;  /* 0x00000004ff037424 */ /* 0x000fe400078e00ff */
        /* <DEDUP_REMOVED lines=19> */
.L_x_325:
[----:B------:R-:W-:Y:S02]  /*1a1d0*/  MOV R3, 0x1 ;  /* 0x0000000100037802 */ /* 0x000fe40000000f00 */
[----:B------:R-:W-:Y:S02]  /*1a1e0*/  MOV R2, 0x1a200 ;  /* 0x0001a20000027802 */ /* 0x000fe40000000f00 */
[----:B------:R-:W-:Y:S05]  /*1a1f0*/  CALL.REL.NOINC `($__internal_6_$__cuda_sm70_shflsync_up_p) ;  /* 0x000003f000007944 */ /* 0x000fea0003c00000 */
[----:B------:R-:W-:Y:S01]  /*1a200*/  MOV R2, R4 ;  /* 0x0000000400027202 */ /* 0x000fe20000000f00 */
[----:B------:R-:W-:Y:S05]  /*1a210*/  BRA `(.L_x_374) ;  /* 0xffffde8000007947 */ /* 0x000fea000383ffff */
.L_x_326:
[----:B------:R-:W-:Y:S02]  /*1a220*/  MOV R3, 0x2 ;  /* 0x0000000200037802 */ /* 0x000fe40000000f00 */
[----:B------:R-:W-:Y:S02]  /*1a230*/  MOV R2, 0x1a250 ;  /* 0x0001a25000027802 */ /* 0x000fe40000000f00 */
        /* <DEDUP_REMOVED lines=24> */
.L_x_328:
[----:B------:R-:W-:Y:S02]  /*1a3c0*/  SEL R0, RZ, 0x1, P0 ;  /* 0x00000001ff007807 */ /* 0x000fe40000000000 */
[----:B------:R-:W-:Y:S02]  /*1a3d0*/  MOV R2, 0x1a3f0 ;  /* 0x0001a3f000027802 */ /* 0x000fe40000000f00 */
[----:B---3--:R-:W-:Y:S05]  /*1a3e0*/  CALL.REL.NOINC `($__internal_7_$__cuda_sm70_votesync_ballot) ;  /* 0x0000026000007944 */ /* 0x008fea0003c00000 */
[----:B------:R-:W-:Y:S01]  /*1a3f0*/  MOV R10, R0 ;  /* 0x00000000000a7202 */ /* 0x000fe20000000f00 */
[----:B------:R-:W-:Y:S05]  /*1a400*/  BRA `(.L_x_376) ;  /* 0xffffde2000007947 */ /* 0x000fea000383ffff */
.L_x_329:
[----:B------:R-:W-:Y:S01]  /*1a410*/  IMAD.MOV.U32 R0, RZ, RZ, R7 ;  /* 0x000000ffff007224 */ /* 0x000fe200078e0007 */
[----:B--2---:R-:W-:Y:S01]  /*1a420*/  MOV R28, R6 ;  /* 0x00000006001c7202 */ /* 0x004fe20000000f00 */
[----:B------:R-:W-:Y:S01]  /*1a430*/  IMAD.MOV.U32 R3, RZ, RZ, 0x1f ;  /* 0x0000001fff037424 */ /* 0x000fe200078e00ff */
[----:B------:R-:W-:Y:S02]  /*1a440*/  MOV R2, 0x1a460 ;  /* 0x0001a46000027802 */ /* 0x000fe40000000f00 */
[----:B-1-3--:R-:W-:Y:S05]  /*1a450*/  CALL.REL.NOINC `($__internal_5_$__cuda_sm70_shflsync_idx_p) ;  /* 0x0000014000007944 */ /* 0x00afea0003c00000 */
[----:B------:R-:W-:Y:S01]  /*1a460*/  IMAD.MOV.U32 R7, RZ, RZ, R0 ;  /* 0x000000ffff077224 */ /* 0x000fe200078e0000 */
[----:B------:R-:W-:Y:S01]  /*1a470*/  MOV R28, R6 ;  /* 0x00000006001c7202 */ /* 0x000fe20000000f00 */
[----:B------:R-:W-:Y:S01]  /*1a480*/  IMAD.MOV.U32 R0, RZ, RZ, R8 ;  /* 0x000000ffff007224 */ /* 0x000fe200078e0008 */
[----:B------:R-:W-:Y:S02]  /*1a490*/  MOV R3, 0x1f ;  /* 0x0000001f00037802 */ /* 0x000fe40000000f00 */
[----:B------:R-:W-:-:S02]  /*1a4a0*/  MOV R2, 0x1a4c0 ;  /* 0x0001a4c000027802 */ /* 0x000fc40000000f00 */
[----:B------:R-:W-:Y:S05]  /*1a4b0*/  CALL.REL.NOINC `($__internal_5_$__cuda_sm70_shflsync_idx_p) ;  /* 0x000000e000007944 */ /* 0x000fea0003c00000 */
[----:B------:R-:W-:Y:S01]  /*1a4c0*/  MOV R5, R0 ;  /* 0x0000000000057202 */ /* 0x000fe20000000f00 */
[----:B------:R-:W-:Y:S05]  /*1a4d0*/  BRA `(.L_x_377) ;  /* 0xffffdd9000007947 */ /* 0x000fea000383ffff */
.L_x_332:
[----:B------:R-:W-:Y:S01]  /*1a4e0*/  IMAD.MOV.U32 R0, RZ, RZ, R4 ;  /* 0x000000ffff007224 */ /* 0x000fe200078e0004 */
[----:B------:R-:W-:-:S02]  /*1a4f0*/  MOV R3, 0x1f ;  /* 0x0000001f00037802 */ /* 0x000fc40000000f00 */
[----:B------:R-:W-:Y:S02]  /*1a500*/  MOV R2, 0x1a520 ;  /* 0x0001a52000027802 */ /* 0x000fe40000000f00 */
[----:B-1234-:R-:W-:Y:S05]  /*1a510*/  CALL.REL.NOINC `($__internal_5_$__cuda_sm70_shflsync_idx_p) ;  /* 0x0000008000007944 */ /* 0x01efea0003c00000 */
[----:B------:R-:W-:Y:S01]  /*1a520*/  MOV R13, R0 ;  /* 0x00000000000d7202 */ /* 0x000fe20000000f00 */
[----:B------:R-:W-:Y:S05]  /*1a530*/  BRA `(.L_x_331) ;  /* 0xffffdd9000007947 */ /* 0x000fea000383ffff */
        .weak           $__internal_4_$__cuda_sm70_shflsync_bfly_p
        .type           $__internal_4_$__cuda_sm70_shflsync_bfly_p,@function
        .size           $__internal_4_$__cuda_sm70_shflsync_bfly_p,($__internal_5_$__cuda_sm70_shflsync_idx_p - $__internal_4_$__cuda_sm70_shflsync_bfly_p)
$__internal_4_$__cuda_sm70_shflsync_bfly_p:
[----:B------:R-:W-:Y:S02]  /*1a540*/  MOV R27, 0xffffffff ;  /* 0xffffffff001b7802 */ /* 0x000fe40000000f00 */
[----:B------:R-:W-:Y:S02]  /*1a550*/  MOV R3, 0x1f ;  /* 0x0000001f00037802 */ /* 0x000fe40000000f00 */
[----:B------:R-:W-:Y:S04]  /*1a560*/  WARPSYNC R27 ;  /* 0x0000001b00007348 */ /* 0x000fe80003800000 */
[----:B------:R1:W2:Y:S02]  /*1a570*/  SHFL.BFLY PT, R0, R4, R0, R3 ;  /* 0x0c00000004007389 */ /* 0x0002a400000e0003 */
[----:B-1----:R-:W-:-:S04]  /*1a580*/  MOV R3, 0x0 ;  /* 0x0000000000037802 */ /* 0x002fc80000000f00 */
[----:B--2---:R-:W-:Y:S05]  /*1a590*/  RET.REL.NODEC R2 `(_ZN7cutlass13device_kernelIN5flash19enable_sm80_to_sm89INS1_16FlashAttnFwdSm80INS1_25CollectiveMainloopFwdSm80ILi8ELi1ELb0EN4cute5tupleIJNS5_1CILi128EEENS7_ILi64EEENS7_ILi192EEEEEELi192ENS_10bfloat16_tEfNS_4arch4Sm80ELb0ELb0ELb1ELb1ELb1ELb1ELb1ELb1EEENS1_21CollectiveEpilogueFwdINS6_IJS8_SA_S9_EEENS6_IJNS7_ILi1EEESI_SI_EEESC_SE_Li256ELb1ELb1ELb1ELb0EEENS1_36VarlenDynamicPersistentTileSchedulerILi128ELi64ELi256ELi256ELb1ELb1ELb0ELb0ELb1ELb1EEEEEEEEEvNT_6ParamsE) ;  /* 0xfffe5a6002007950 */ /* 0x004fea0003c3ffff */
        .weak           $__internal_5_$__cuda_sm70_shflsync_idx_p
        .type           $__internal_5_$__cuda_sm70_shflsync_idx_p,@function
        .size           $__internal_5_$__cuda_sm70_shflsync_idx_p,($__internal_6_$__cuda_sm70_shflsync_up_p - $__internal_5_$__cuda_sm70_shflsync_idx_p)
$__internal_5_$__cuda_sm70_shflsync_idx_p:
[----:B------:R-:W-:-:S04]  /*1a5a0*/  MOV R193, 0xffffffff ;  /* 0xffffffff00c17802 */ /* 0x000fc80000000f00 */
[----:B------:R-:W-:Y:S04]  /*1a5b0*/  WARPSYNC R193 ;  /* 0x000000c100007348 */ /* 0x000fe80003800000 */
[----:B------:R1:W2:Y:S02]  /*1a5c0*/  SHFL.IDX PT, R0, R0, R28, R3 ;  /* 0x0000001c00007389 */ /* 0x0002a400000e0003 */
[----:B-1----:R-:W-:-:S04]  /*1a5d0*/  MOV R3, 0x0 ;  /* 0x0000000000037802 */ /* 0x002fc80000000f00 */
[----:B--2---:R-:W-:Y:S05]  /*1a5e0*/  RET.REL.NODEC R2 `(_ZN7cutlass13device_kernelIN5flash19enable_sm80_to_sm89INS1_16FlashAttnFwdSm80INS1_25CollectiveMainloopFwdSm80ILi8ELi1ELb0EN4cute5tupleIJNS5_1CILi128EEENS7_ILi64EEENS7_ILi192EEEEEELi192ENS_10bfloat16_tEfNS_4arch4Sm80ELb0ELb0ELb1ELb1ELb1ELb1ELb1ELb1EEENS1_21CollectiveEpilogueFwdINS6_IJS8_SA_S9_EEENS6_IJNS7_ILi1EEESI_SI_EEESC_SE_Li256ELb1ELb1ELb1ELb0EEENS1_36VarlenDynamicPersistentTileSchedulerILi128ELi64ELi256ELi256ELb1ELb1ELb0ELb0ELb1ELb1EEEEEEEEEvNT_6ParamsE) ;  /* 0xfffe5a1002007950 */ /* 0x004fea0003c3ffff */
        .weak           $__internal_6_$__cuda_sm70_shflsync_up_p
        .type           $__internal_6_$__cuda_sm70_shflsync_up_p,@function
        .size           $__internal_6_$__cuda_sm70_shflsync_up_p,($__internal_7_$__cuda_sm70_votesync_ballot - $__internal_6_$__cuda_sm70_shflsync_up_p)
$__internal_6_$__cuda_sm70_shflsync_up_p:
[----:B------:R-:W-:Y:S02]  /*1a5f0*/  MOV R4, RZ ;  /* 0x000000ff00047202 */ /* 0x000fe40000000f00 */
[----:B------:R-:W-:-:S04]  /*1a600*/  MOV R10, 0xffffffff ;  /* 0xffffffff000a7802 */ /* 0x000fc80000000f00 */
[----:B------:R-:W-:Y:S04]  /*1a610*/  WARPSYNC R10 ;  /* 0x0000000a00007348 */ /* 0x000fe80003800000 */
[----:B------:R1:W2:Y:S02]  /*1a620*/  SHFL.UP PT, R4, R0, R3, R4 ;  /* 0x0400000300047389 */ /* 0x0002a400000e0004 */
[----:B-1----:R-:W-:-:S04]  /*1a630*/  MOV R3, 0x0 ;  /* 0x0000000000037802 */ /* 0x002fc80000000f00 */
[----:B--2---:R-:W-:Y:S05]  /*1a640*/  RET.REL.NODEC R2 `(_ZN7cutlass13device_kernelIN5flash19enable_sm80_to_sm89INS1_16FlashAttnFwdSm80INS1_25CollectiveMainloopFwdSm80ILi8ELi1ELb0EN4cute5tupleIJNS5_1CILi128EEENS7_ILi64EEENS7_ILi192EEEEEELi192ENS_10bfloat16_tEfNS_4arch4Sm80ELb0ELb0ELb1ELb1ELb1ELb1ELb1ELb1EEENS1_21CollectiveEpilogueFwdINS6_IJS8_SA_S9_EEENS6_IJNS7_ILi1EEESI_SI_EEESC_SE_Li256ELb1ELb1ELb1ELb0EEENS1_36VarlenDynamicPersistentTileSchedulerILi128ELi64ELi256ELi256ELb1ELb1ELb0ELb0ELb1ELb1EEEEEEEEEvNT_6ParamsE) ;  /* 0xfffe59b002007950 */ /* 0x004fea0003c3ffff */
        .weak           $__internal_7_$__cuda_sm70_votesync_ballot
        .type           $__internal_7_$__cuda_sm70_votesync_ballot,@function
        .size           $__internal_7_$__cuda_sm70_votesync_ballot,(.L_x_6216 - $__internal_7_$__cuda_sm70_votesync_ballot)
$__internal_7_$__cuda_sm70_votesync_ballot:
[----:B------:R-:W-:Y:S01]  /*1a650*/  ISETP.NE.U32.AND P0, PT, R0, 0x1, PT ;  /* 0x000000010000780c */ /* 0x000fe20003f05070 */
[----:B------:R-:W-:-:S04]  /*1a660*/  IMAD.MOV.U32 R3, RZ, RZ, -0x1 ;  /* 0xffffffffff037424 */ /* 0x000fc800078e00ff */
[----:B------:R-:W-:Y:S08]  /*1a670*/  WARPSYNC R3 ;  /* 0x0000000300007348 */ /* 0x000ff00003800000 */
[----:B------:R-:W-:-:S04]  /*1a680*/  VOTE.ANY R0, PT, !P0 ;  /* 0x0000000000007806 */ /* 0x000fc800040e0100 */
[----:B------:R-:W-:Y:S01]  /*1a690*/  LOP3.LUT R0, R0, R3, RZ, 0xc0, !PT ;  /* 0x0000000300007212 */ /* 0x000fe200078ec0ff */
[----:B------:R-:W-:-:S04]  /*1a6a0*/  IMAD.MOV.U32 R3, RZ, RZ, 0x0 ;  /* 0x00000000ff037424 */ /* 0x000fc800078e00ff */
[----:B------:R-:W-:Y:S05]  /*1a6b0*/  RET.REL.NODEC R2 `(_ZN7cutlass13device_kernelIN5flash19enable_sm80_to_sm89INS1_16FlashAttnFwdSm80INS1_25CollectiveMainloopFwdSm80ILi8ELi1ELb0EN4cute5tupleIJNS5_1CILi128EEENS7_ILi64EEENS7_ILi192EEEEEELi192ENS_10bfloat16_tEfNS_4arch4Sm80ELb0ELb0ELb1ELb1ELb1ELb1ELb1ELb1EEENS1_21CollectiveEpilogueFwdINS6_IJS8_SA_S9_EEENS6_IJNS7_ILi1EEESI_SI_EEESC_SE_Li256ELb1ELb1ELb1ELb0EEENS1_36VarlenDynamicPersistentTileSchedulerILi128ELi64ELi256ELi256ELb1ELb1ELb0ELb0ELb1ELb1EEEEEEEEEvNT_6ParamsE) ;  /* 0xfffe594002007950 */ /* 0x000fea0003c3ffff */
.L_x_378:
        /* <DEDUP_REMOVED lines=12> */
.L_x_6216:


//--------------------- .text._ZN7cutlass13device_kernelIN5flash19enable_sm80_to_sm89INS1_16FlashAttnFwdSm80INS1_25CollectiveMainloopFwdSm80ILi8ELi1ELb0EN4cute5tupleIJNS5_1CILi128EEENS7_ILi64EEENS7_ILi192EEEEEELi192ENS_10bfloat16_tEfNS_4arch4Sm80ELb0ELb1ELb1ELb0ELb1ELb0ELb1ELb1EEENS1_21CollectiveEpilogueFwdINS6_IJS8_SA_S9_EEENS6_IJNS7_ILi1EEESI_SI_EEESC_SE_Li256ELb0ELb1ELb1ELb0EEENS1_19SingleTileSchedulerILb0ELb1ELb1ELi128EEEEEEEEEvNT_6ParamsE --------------------------
	.section	.text._ZN7cutlass13device_kernelIN5flash19enable_sm80_to_sm89INS1_16FlashAttnFwdSm80INS1_25CollectiveMainloopFwdSm80ILi8ELi1ELb0EN4cute5tupleIJNS5_1CILi128EEENS7_ILi64EEENS7_ILi192EEEEEELi192ENS_10bfloat16_tEfNS_4arch4Sm80ELb0ELb1ELb1ELb0ELb1ELb0ELb1ELb1EEENS1_21CollectiveEpilogueFwdINS6_IJS8_SA_S9_EEENS6_IJNS7_ILi1EEESI_SI_EEESC_SE_Li256ELb0ELb1ELb1ELb0EEENS1_19SingleTileSchedulerILb0ELb1ELb1ELi128EEEEEEEEEvNT_6ParamsE,"ax",@progbits
	.sectioninfo	@"SHI_REGISTERS=255"
	.align	128
.text._ZN7cutlass13device_kernelIN5flash19enable_sm80_to_sm89INS1_16FlashAttnFwdSm80INS1_25CollectiveMainloopFwdSm80ILi8ELi1ELb0EN4cute5tupleIJNS5_1CILi128EEENS7_ILi64EEENS7_ILi192EEEEEELi192ENS_10bfloat16_tEfNS_4arch4Sm80ELb0ELb1ELb1ELb0ELb1ELb0ELb1ELb1EEENS1_21CollectiveEpilogueFwdINS6_IJS8_SA_S9_EEENS6_IJNS7_ILi1EEESI_SI_EEESC_SE_Li256ELb0ELb1ELb1ELb0EEENS1_19SingleTileSchedulerILb0ELb1ELb1ELi128EEEEEEEEEvNT_6ParamsE:
        .type           _ZN7cutlass13device_kernelIN5flash19enable_sm80_to_sm89INS1_16FlashAttnFwdSm80INS1_25CollectiveMainloopFwdSm80ILi8ELi1ELb0EN4cute5tupleIJNS5_1CILi128EEENS7_ILi64EEENS7_ILi192EEEEEELi192ENS_10bfloat16_tEfNS_4arch4Sm80ELb0ELb1ELb1ELb0ELb1ELb0ELb1ELb1EEENS1_21CollectiveEpilogueFwdINS6_IJS8_SA_S9_EEENS6_IJNS7_ILi1EEESI_SI_EEESC_SE_Li256ELb0ELb1ELb1ELb0EEENS1_19SingleTileSchedulerILb0ELb1ELb1ELi128EEEEEEEEEvNT_6ParamsE,@function
        .size           _ZN7cutlass13device_kernelIN5flash19enable_sm80_to_sm89INS1_16FlashAttnFwdSm80INS1_25CollectiveMainloopFwdSm80ILi8ELi1ELb0EN4cute5tupleIJNS5_1CILi128EEENS7_ILi64EEENS7_ILi192EEEEEELi192ENS_10bfloat16_tEfNS_4arch4Sm80ELb0ELb1ELb1ELb0ELb1ELb0ELb1ELb1EEENS1_21CollectiveEpilogueFwdINS6_IJS8_SA_S9_EEENS6_IJNS7_ILi1EEESI_SI_EEESC_SE_Li256ELb0ELb1ELb1ELb0EEENS1_19SingleTileSchedulerILb0ELb1ELb1ELi128EEEEEEEEEvNT_6ParamsE,(.L_x_6221 - _ZN7cutlass13device_kernelIN5flash19enable_sm80_to_sm89INS1_16FlashAttnFwdSm80INS1_25CollectiveMainloopFwdSm80ILi8ELi1ELb0EN4cute5tupleIJNS5_1CILi128EEENS7_ILi64EEENS7_ILi192EEEEEELi192ENS_10bfloat16_tEfNS_4arch4Sm80ELb0ELb1ELb1ELb0ELb1ELb0ELb1ELb1EEENS1_21CollectiveEpilogueFwdINS6_IJS8_SA_S9_EEENS6_IJNS7_ILi1EEESI_SI_EEESC_SE_Li256ELb0ELb1ELb1ELb0EEENS1_19SingleTileSchedulerILb0ELb1ELb1ELi128EEEEEEEEEvNT_6ParamsE)
        .other          _ZN7cutlass13device_kernelIN5flash19enable_sm80_to_sm89INS1_16FlashAttnFwdSm80INS1_25CollectiveMainloopFwdSm80ILi8ELi1ELb0EN4cute5tupleIJNS5_1CILi128EEENS7_ILi64EEENS7_ILi192EEEEEELi192ENS_10bfloat16_tEfNS_4arch4Sm80ELb0ELb1ELb1ELb0ELb1ELb0ELb1ELb1EEENS1_21CollectiveEpilogueFwdINS6_IJS8_SA_S9_EEENS6_IJNS7_ILi1EEESI_SI_EEESC_SE_Li256ELb0ELb1ELb1ELb0EEENS1_19SingleTileSchedulerILb0ELb1ELb1ELi128EEEEEEEEEvNT_6ParamsE,@"STO_CUDA_ENTRY STV_DEFAULT"
_ZN7cutlass13device_kernelIN5flash19enable_sm80_to_sm89INS1_16FlashAttnFwdSm80INS1_25CollectiveMainloopFwdSm80ILi8ELi1ELb0EN4cute5tupleIJNS5_1CILi128EEENS7_ILi64EEENS7_ILi192EEEEEELi192ENS_10bfloat16_tEfNS_4arch4Sm80ELb0ELb1ELb1ELb0ELb1ELb0ELb1ELb1EEENS1_21CollectiveEpilogueFwdINS6_IJS8_SA_S9_EEENS6_IJNS7_ILi1EEESI_SI_EEESC_SE_Li256ELb0ELb1ELb1ELb0EEENS1_19SingleTileSchedulerILb0ELb1ELb1ELi128EEEEEEEEEvNT_6ParamsE:
        /* <DEDUP_REMOVED lines=17> */
.L_x_379:
[----:B------:R-:W-:Y:S02]  /*0110*/  ULDC.64 UR4, c[0x0][0x550] ;  /* 0x0001540000047ab9 */ /* 0x000fe40000000a00 */
[----:B------:R-:W-:Y:S02]  /*0120*/  UISETP.NE.AND UP0, UPT, UR4, 0x1, UPT ;  /* 0x000000010400788c */ /* 0x000fe4000bf05270 */
[----:B------:R-:W-:-:S02]  /*0130*/  UIMAD.WIDE.U32 UR8, UR7, UR5, URZ ;  /* 0x00000005070872a5 */ /* 0x000fc4000f8e003f */
[----:B------:R-:W-:Y:S02]  /*0140*/  ULDC UR4, c[0x0][0x558] ;  /* 0x0001560000047ab9 */ /* 0x000fe40000000800 */
[----:B------:R-:W-:-:S05]  /*0150*/  UMOV UR13, UR7 ;  /* 0x00000007000d7c82 */ /* 0x000fca0008000000 */
[----:B------:R-:W-:-:S03]  /*0160*/  @UP0 USHF.R.U32.HI UR13, URZ, UR4, UR9 ;  /* 0x000000043f0d0299 */ /* 0x000fc60008011609 */
.L_x_380:
        /* <DEDUP_REMOVED lines=16> */
[----:B------:R-:W1:Y:S01]  /*0270*/  S2UR UR24, SR_CTAID.X ;  /* 0x00000000001879c3 */ /* 0x000e620000002500 */
[----:B------:R-:W-:Y:S02]  /*0280*/  ULDC UR4, c[0x0][0x2c4] ;  /* 0x0000b10000047ab9 */ /* 0x000fe40000000800 */
[----:B------:R-:W-:Y:S02]  /*0290*/  UISETP.NE.AND UP1, UPT, UR4, 0x1, UPT ;  /* 0x000000010400788c */ /* 0x000fe4000bf25270 */
[----:B------:R-:W-:Y:S02]  /*02a0*/  UMOV UR12, URZ ;  /* 0x0000003f000c7c82 */ /* 0x000fe40008000000 */
[----:B------:R-:W-:Y:S02]  /*02b0*/  ULDC.64 UR4, c[0x0][0x2c8] ;  /* 0x0000b20000047ab9 */ /* 0x000fe40000000a00 */
[----:B-1----:R-:W-:-:S05]  /*02c0*/  USHF.L.U32 UR24, UR24, 0x7, URZ ;  /* 0x0000000718187899 */ /* 0x002fca000800063f */
[----:B------:R-:W-:Y:S02]  /*02d0*/  @UP1 UIADD3 UR10, UR24, 0x7f, URZ ;  /* 0x0000007f180a1890 */ /* 0x000fe4000fffe03f */
[----:B------:R-:W-:Y:S02]  /*02e0*/  UIADD3 UR8, UR24, 0x7f, URZ ;  /* 0x0000007f18087890 */ /* 0x000fe4000fffe03f */
[----:B------:R-:W-:-:S03]  /*02f0*/  UIMAD.WIDE.U32 UR10, UR10, UR4, URZ ;  /* 0x000000040a0a72a5 */ /* 0x000fc6000f8e003f */
[----:B------:R-:W-:-:S04]  /*0300*/  ULDC UR4, c[0x0][0x2ac] ;  /* 0x0000ab0000047ab9 */ /* 0x000fc80000000800 */
[----:B------:R-:W-:Y:S02]  /*0310*/  @UP1 UMOV UR9, UR11 ;  /* 0x0000000b00091c82 */ /* 0x000fe40008000000 */
[----:B------:R-:W-:Y:S02]  /*0320*/  ULDC UR10, c[0x0][0x1d0] ;  /* 0x00007400000a7ab9 */ /* 0x000fe40000000800 */
[----:B------:R-:W-:Y:S02]  /*0330*/  @UP1 USHF.R.U32.HI UR8, URZ, UR5, UR9 ;  /* 0x000000053f081299 */ /* 0x000fe40008011609 */
[----:B------:R-:W-:Y:S02]  /*0340*/  UIMAD UR10, UR4, UR10, URZ ;  /* 0x0000000a040a72a4 */ /* 0x000fe4000f8e023f */
[----:B------:R-:W-:Y:S02]  /*0350*/  UMOV UR9, 0x1 ;  /* 0x0000000100097882 */ /* 0x000fe40000000000 */
[----:B------:R-:W-:-:S02]  /*0360*/  ULDC.64 UR4, c[0x0][0x328] ;  /* 0x0000ca0000047ab9 */ /* 0x000fc40000000a00 */
[----:B------:R-:W-:Y:S02]  /*0370*/  UISETP.LE.AND UP0, UPT, UR9, UR5, UPT ;  /* 0x000000050900728c */ /* 0x000fe4000bf03270 */
[----:B------:R-:W-:Y:S02]  /*0380*/  ULDC UR11, c[0x0][0x168] ;  /* 0x00005a00000b7ab9 */ /* 0x000fe40000000800 */
[----:B------:R-:W-:-:S04]  /*0390*/  UIADD3 UR11, UR10, -UR11, UR9 ;  /* 0x8000000b0a0b7290 */ /* 0x000fc8000fffe009 */
[----:B------:R-:W-:-:S04]  /*03a0*/  UIADD3 UR5, UR11, UR8, URZ ;  /* 0x000000080b057290 */ /* 0x000fc8000fffe03f */
[----:B------:R-:W-:Y:S01]  /*03b0*/  UIADD3 UR8, UR5, UR4, URZ ;  /* 0x0000000405087290 */ /* 0x000fe2000fffe03f */
[----:B--2---:R1:W2:Y:S01]  /*03c0*/  @P0 R2UR UR12, R2 ;  /* 0x00000000020c03c2 */ /* 0x0042a200000e0000 */
[----:B------:R-:W-:-:S13]  /*03d0*/  PLOP3.LUT P0, PT, PT, PT, UP0, 0x40, 0x0 ;  /* 0x000000000000781c */ /* 0x000fda0003f0e808 */
[----:B------:R-:W-:Y:S05]  /*03e0*/  @P0 BRA `(.L_x_381) ;  /* 0x0000016000000947 */ /* 0x000fea0003800000 */
[----:B------:R-:W-:Y:S01]  /*03f0*/  ISETP.LT.AND P0, PT, RZ, UR5, PT ;  /* 0x00000005ff007c0c */ /* 0x000fe2000bf01270 */
[----:B------:R-:W-:-:S12]  /*0400*/  UIADD3 UR11, UR5, -0x1, URZ ;  /* 0xffffffff050b7890 */ /* 0x000fd8000fffe03f */
[----:B------:R-:W-:Y:S05]  /*0410*/  @P0 BRA `(.L_x_382) ;  /* 0x0000009000000947 */ /* 0x000fea0003800000 */
[----:B------:R-:W-:Y:S02]  /*0420*/  ULDC UR4, c[0x0][0x32c] ;  /* 0x0000cb0000047ab9 */ /* 0x000fe40000000800 */
[----:B------:R-:W-:Y:S02]  /*0430*/  UISETP.NE.AND UP2, UPT, UR9, UR4, UPT ;  /* 0x000000040900728c */ /* 0x000fe4000bf45270 */
[----:B------:R-:W-:-:S03]  /*0440*/  UIADD3 UR11, -UR5, URZ, URZ ;  /* 0x0000003f050b7290 */ /* 0x000fc6000fffe13f */
[----:B------:R-:W-:Y:S02]  /*0450*/  ULDC.64 UR4, c[0x0][0x330] ;  /* 0x0000cc0000047ab9 */ /* 0x000fe40000000a00 */
[----:B------:R-:W-:-:S07]  /*0460*/  UIMAD.WIDE.U32 UR14, UR11, UR4, URZ ;  /* 0x000000040b0e72a5 */ /* 0x000fce000f8e003f */
[----:B------:R-:W-:Y:S02]  /*0470*/  @UP2 UMOV UR9, UR15 ;  /* 0x0000000f00092c82 */ /* 0x000fe40008000000 */
[----:B------:R-:W-:-:S04]  /*0480*/  @UP2 USHF.R.U32.HI UR11, URZ, UR5, UR9 ;  /* 0x000000053f0b2299 */ /* 0x000fc80008011609 */
[----:B------:R-:W-:Y:S01]  /*0490*/  ULOP3.LUT UR11, URZ, UR11, URZ, 0x33, !UPT ;  /* 0x0000000b3f0b7292 */ /* 0x000fe2000f8e333f */
[----:B------:R-:W-:Y:S05]  /*04a0*/  BRA `(.L_x_383) ;  /* 0x0000006000007947 */ /* 0x000fea0003800000 */
.L_x_382:
[----:B------:R-:W-:Y:S02]  /*04b0*/  ULDC UR4, c[0x0][0x32c] ;  /* 0x0000cb0000047ab9 */ /* 0x000fe40000000800 */
[----:B------:R-:W-:-:S03]  /*04c0*/  UISETP.NE.AND UP2, UPT, UR9, UR4, UPT ;  /* 0x000000040900728c */ /* 0x000fc6000bf45270 */
[----:B------:R-:W-:Y:S02]  /*04d0*/  ULDC.64 UR4, c[0x0][0x330] ;  /* 0x0000cc0000047ab9 */ /* 0x000fe40000000a00 */
[----:B------:R-:W-:-:S07]  /*04e0*/  UIMAD.WIDE.U32 UR14, UR11, UR4, URZ ;  /* 0x000000040b0e72a5 */ /* 0x000fce000f8e003f */
[----:B------:R-:W-:Y:S02]  /*04f0*/  @UP2 UMOV UR9, UR15 ;  /* 0x0000000f00092c82 */ /* 0x000fe40008000000 */
[----:B------:R-:W-:Y:S02]  /*0500*/  @UP2 USHF.R.U32.HI UR11, URZ, UR5, UR9 ;  /* 0x000000053f0b2299 */ /* 0x000fe40008011609 */
.L_x_383:
[----:B------:R-:W-:Y:S02]  /*0510*/  ULDC UR4, c[0x0][0x32c] ;  /* 0x0000cb0000047ab9 */ /* 0x000fe40000000800 */
[----:B------:R-:W-:-:S04]  /*0520*/  UIMAD UR4, UR11, UR4, UR4 ;  /* 0x000000040b0472a4 */ /* 0x000fc8000f8e0204 */
[----:B------:R-:W-:-:S04]  /*0530*/  UISETP.LT.AND UP2, UPT, UR8, UR4, UPT ;  /* 0x000000040800728c */ /* 0x000fc8000bf41270 */
[----:B------:R-:W-:Y:S02]  /*0540*/  USEL UR8, UR8, UR4, UP2 ;  /* 0x0000000408087287 */ /* 0x000fe40009000000 */
.L_x_381:
[----:B------:R-:W-:Y:S01]  /*0550*/  UIADD3 UR9, UR10, 0x3f, URZ ;  /* 0x0000003f0a097890 */ /* 0x000fe2000fffe03f */
[----:B------:R-:W-:Y:S01]  /*0560*/  PLOP3.LUT P0, PT, PT, PT, UP0, 0x40, 0x0 ;  /* 0x000000000000781c */ /* 0x000fe20003f0e808 */
[----:B------:R-:W-:Y:S02]  /*0570*/  UIADD3 UR11, UR8, 0x3f, URZ ;  /* 0x0000003f080b7890 */ /* 0x000fe4000fffe03f */
[----:B------:R-:W-:Y:S02]  /*0580*/  ULDC.64 UR4, c[0x0][0x2c8] ;  /* 0x0000b20000047ab9 */ /* 0x000fe40000000a00 */
[----:B------:R-:W-:Y:S02]  /*0590*/  UIMAD.WIDE.U32 UR16, UR24, UR4, URZ ;  /* 0x00000004181072a5 */ /* 0x000fe4000f8e003f */
[----:B------:R-:W-:Y:S02]  /*05a0*/  USHF.R.S32.HI UR14, URZ, 0x1f, UR9 ;  /* 0x0000001f3f0e7899 */ /* 0x000fe40008011409 */
[----:B------:R-:W-:-:S02]  /*05b0*/  USHF.R.S32.HI UR8, URZ, 0x1f, UR11 ;  /* 0x0000001f3f087899 */ /* 0x000fc4000801140b */
[----:B------:R-:W-:Y:S02]  /*05c0*/  UMOV UR4, UR24 ;  /* 0x0000001800047c82 */ /* 0x000fe40008000000 */
[----:B------:R-:W-:Y:S02]  /*05d0*/  @UP1 USHF.R.U32.HI UR4, URZ, UR5, UR17 ;  /* 0x000000053f041299 */ /* 0x000fe40008011611 */
[----:B------:R-:W-:Y:S02]  /*05e0*/  ULEA.HI UR5, UR14, UR9, URZ, 0x6 ;  /* 0x000000090e057291 */ /* 0x000fe4000f8f303f */
[----:B------:R-:W-:Y:S02]  /*05f0*/  ULEA.HI UR20, UR8, UR11, URZ, 0x6 ;  /* 0x0000000b08147291 */ /* 0x000fe4000f8f303f */
[----:B------:R-:W-:Y:S02]  /*0600*/  ULDC UR21, c[0x0][0x168] ;  /* 0x00005a0000157ab9 */ /* 0x000fe40000000800 */
[----:B------:R-:W-:-:S02]  /*0610*/  USHF.R.S32.HI UR5, URZ, 0x6, UR5 ;  /* 0x000000063f057899 */ /* 0x000fc40008011405 */
[----:B------:R-:W-:Y:S02]  /*0620*/  USHF.R.S32.HI UR20, URZ, 0x6, UR20 ;  /* 0x000000063f147899 */ /* 0x000fe40008011414 */
[----:B------:R-:W-:Y:S02]  /*0630*/  UIADD3 UR21, UR10, -UR21, URZ ;  /* 0x800000150a157290 */ /* 0x000fe4000fffe03f */
[----:B------:R-:W-:Y:S02]  /*0640*/  UISETP.LT.AND UP2, UPT, UR5, UR20, UPT ;  /* 0x000000140500728c */ /* 0x000fe4000bf41270 */
[----:B------:R-:W-:Y:S02]  /*0650*/  UIADD3 UR4, UR21, UR4, URZ ;  /* 0x0000000415047290 */ /* 0x000fe4000fffe03f */
[----:B------:R-:W-:Y:S02]  /*0660*/  ULDC UR8, c[0x0][0x324] ;  /* 0x0000c90000087ab9 */ /* 0x000fe40000000800 */
[----:B------:R-:W-:-:S02]  /*0670*/  USEL UR20, UR5, UR20, UP2 ;  /* 0x0000001405147287 */ /* 0x000fc40009000000 */
[----:B------:R-:W-:Y:S01]  /*0680*/  UIADD3 UR8, UR4, -UR8, URZ ;  /* 0x8000000804087290 */ /* 0x000fe2000fffe03f */
[----:B------:R-:W-:Y:S05]  /*0690*/  @P0 BRA `(.L_x_384) ;  /* 0x0000017000000947 */ /* 0x000fea0003800000 */
[----:B------:R-:W-:Y:S02]  /*06a0*/  UMOV UR9, UR4 ;  /* 0x0000000400097c82 */ /* 0x000fe40008000000 */
[----:B------:R-:W-:-:S06]  /*06b0*/  UISETP.GT.AND UP2, UPT, UR9, -0x1, UPT ;  /* 0xffffffff0900788c */ /* 0x000fcc000bf44270 */
[----:B------:R-:W-:-:S13]  /*06c0*/  PLOP3.LUT P0, PT, PT, PT, UP2, 0x80, 0x0 ;  /* 0x000000000000781c */ /* 0x000fda0003f0f028 */
[----:B------:R-:W-:Y:S05]  /*06d0*/  @P0 BRA `(.L_x_385) ;  /* 0x0000009000000947 */ /* 0x000fea0003800000 */
[----:B------:R-:W-:Y:S02]  /*06e0*/  ULDC UR4, c[0x0][0x32c] ;  /* 0x0000cb0000047ab9 */ /* 0x000fe40000000800 */
[----:B------:R-:W-:Y:S02]  /*06f0*/  UISETP.NE.AND UP2, UPT, UR4, 0x1, UPT ;  /* 0x000000010400788c */ /* 0x000fe4000bf45270 */
[----:B------:R-:W-:Y:S02]  /*0700*/  ULOP3.LUT UR9, URZ, UR9, URZ, 0x33, !UPT ;  /* 0x000000093f097292 */ /* 0x000fe4000f8e333f */
[----:B------:R-:W-:Y:S02]  /*0710*/  ULDC.64 UR4, c[0x0][0x330] ;  /* 0x0000cc0000047ab9 */ /* 0x000fe40000000a00 */
[----:B------:R-:W-:-:S07]  /*0720*/  UIMAD.WIDE.U32 UR14, UR9, UR4, URZ ;  /* 0x00000004090e72a5 */ /* 0x000fce000f8e003f */
[----:B------:R-:W-:Y:S02]  /*0730*/  @UP2 UMOV UR11, UR15 ;  /* 0x0000000f000b2c82 */ /* 0x000fe40008000000 */
[----:B------:R-:W-:-:S04]  /*0740*/  @UP2 USHF.R.U32.HI UR9, URZ, UR5, UR11 ;  /* 0x000000053f092299 */ /* 0x000fc8000801160b */
[----:B------:R-:W-:Y:S01]  /*0750*/  ULOP3.LUT UR9, URZ, UR9, URZ, 0x33, !UPT ;  /* 0x000000093f097292 */ /* 0x000fe2000f8e333f */
[----:B------:R-:W-:Y:S05]  /*0760*/  BRA `(.L_x_386) ;  /* 0x0000006000007947 */ /* 0x000fea0003800000 */
.L_x_385:
[----:B------:R-:W-:Y:S02]  /*0770*/  ULDC UR4, c[0x0][0x32c] ;  /* 0x0000cb0000047ab9 */ /* 0x000fe40000000800 */
[----:B------:R-:W-:-:S03]  /*0780*/  UISETP.NE.AND UP2, UPT, UR4, 0x1, UPT ;  /* 0x000000010400788c */ /* 0x000fc6000bf45270 */
[----:B------:R-:W-:Y:S02]  /*0790*/  ULDC.64 UR4, c[0x0][0x330] ;  /* 0x0000cc0000047ab9 */ /* 0x000fe40000000a00 */
[----:B------:R-:W-:-:S07]  /*07a0*/  UIMAD.WIDE.U32 UR14, UR9, UR4, URZ ;  /* 0x00000004090e72a5 */ /* 0x000fce000f8e003f */
[----:B------:R-:W-:Y:S02]  /*07b0*/  @UP2 UMOV UR11, UR15 ;  /* 0x0000000f000b2c82 */ /* 0x000fe40008000000 */
[----:B------:R-:W-:Y:S02]  /*07c0*/  @UP2 USHF.R.U32.HI UR9, URZ, UR5, UR11 ;  /* 0x000000053f092299 */ /* 0x000fe4000801160b */
.L_x_386:
[----:B------:R-:W-:Y:S02]  /*07d0*/  ULDC UR4, c[0x0][0x32c] ;  /* 0x0000cb0000047ab9 */ /* 0x000fe40000000800 */
[----:B------:R-:W-:-:S04]  /*07e0*/  UIMAD UR4, UR9, UR4, URZ ;  /* 0x00000004090472a4 */ /* 0x000fc8000f8e023f */
[----:B------:R-:W-:-:S04]  /*07f0*/  UISETP.LT.AND UP2, UPT, UR8, UR4, UPT ;  /* 0x000000040800728c */ /* 0x000fc8000bf41270 */
[----:B------:R-:W-:-:S04]  /*0800*/  USEL UR8, UR8, UR4, !UP2 ;  /* 0x0000000408087287 */ /* 0x000fc8000d000000 */
.L_x_384:
[----:B------:R-:W-:Y:S02]  /*0810*/  USHF.R.S32.HI UR4, URZ, 0x1f, UR8 ;  /* 0x0000001f3f047899 */ /* 0x000fe40008011408 */
[----:B------:R-:W-:Y:S02]  /*0820*/  ULDC UR5, c[0x0][0x338] ;  /* 0x0000ce0000057ab9 */ /* 0x000fe40000000800 */
[----:B------:R-:W-:-:S04]  /*0830*/  ULEA.HI UR4, UR4, UR8, URZ, 0x6 ;  /* 0x0000000804047291 */ /* 0x000fc8000f8f303f */
[----:B------:R-:W-:Y:S02]  /*0840*/  USHF.R.S32.HI UR9, URZ, 0x6, UR4 ;  /* 0x000000063f097899 */ /* 0x000fe40008011404 */
[----:B------:R-:W-:Y:S02]  /*0850*/  USHF.R.U32.HI UR4, URZ, 0x10, UR7 ;  /* 0x000000103f047899 */ /* 0x000fe40008011607 */
[----:B------:R-:W-:Y:S02]  /*0860*/  UISETP.LT.AND UP2, UPT, URZ, UR9, UPT ;  /* 0x000000093f00728c */ /* 0x000fe4000bf41270 */
[----:B------:R-:W-:Y:S02]  /*0870*/  UISETP.NE.AND UP3, UPT, UR4, URZ, UPT ;  /* 0x0000003f0400728c */ /* 0x000fe4000bf65270 */
[----:B------:R-:W-:Y:S02]  /*0880*/  USEL UR9, URZ, UR9, !UP2 ;  /* 0x000000093f097287 */ /* 0x000fe4000d000000 */
[----:B------:R-:W-:-:S02]  /*0890*/  USEL UR5, UR4, UR5, UP3 ;  /* 0x0000000504057287 */ /* 0x000fc40009800000 */
[----:B------:R-:W-:Y:S02]  /*08a0*/  UISETP.GT.AND UP2, UPT, UR20, UR9, UPT ;  /* 0x000000091400728c */ /* 0x000fe4000bf44270 */
[----:B------:R-:W-:-:S04]  /*08b0*/  UMOV UR4, URZ ;  /* 0x0000003f00047c82 */ /* 0x000fc80008000000 */
[----:B------:R-:W-:-:S13]  /*08c0*/  PLOP3.LUT P0, PT, PT, PT, UP2, 0x80, 0x0 ;  /* 0x000000000000781c */ /* 0x000fda0003f0f028 */
[----:B------:R-:W-:Y:S05]  /*08d0*/  @!P0 BRA `(.L_x_387) ;  /* 0x0000021000008947 */ /* 0x000fea0003800000 */
[----:B------:R-:W-:Y:S01]  /*08e0*/  IMAD.U32 R0, RZ, RZ, UR5 ;  /* 0x00000005ff007e24 */ /* 0x000fe2000f8e00ff */
[----:B------:R-:W-:Y:S02]  /*08f0*/  UIADD3 UR15, UR5, -0x1, UR20 ;  /* 0xffffffff050f7890 */ /* 0x000fe4000fffe014 */
[----:B------:R-:W-:Y:S02]  /*0900*/  UMOV UR16, URZ ;  /* 0x0000003f00107c82 */ /* 0x000fe40008000000 */
[-C--:B-1----:R-:W-:Y:S01]  /*0910*/  IABS R2, R0.reuse ;  /* 0x0000000000027213 */ /* 0x082fe20000000000 */
[----:B------:R-:W-:Y:S01]  /*0920*/  UIADD3 UR15, -UR9, UR15, URZ ;  /* 0x0000000f090f7290 */ /* 0x000fe2000fffe13f */
[----:B------:R-:W-:Y:S02]  /*0930*/  IABS R0, R0 ;  /* 0x0000000000007213 */ /* 0x000fe40000000000 */
[----:B------:R1:W3:Y:S03]  /*0940*/  R2UR UR14, R2 ;  /* 0x00000000020e73c2 */ /* 0x0002e600000e0000 */
[----:B------:R-:W-:Y:S01]  /*0950*/  IMAD.U32 R4, RZ, RZ, UR15 ;  /* 0x0000000fff047e24 */ /* 0x000fe2000f8e00ff */
[----:B------:R-:W-:Y:S01]  /*0960*/  ULOP3.LUT UR15, UR15, UR5, URZ, 0x3c, !UPT ;  /* 0x000000050f0f7292 */ /* 0x000fe2000f8e3c3f */
[----:B------:R-:W-:-:S04]  /*0970*/  IMAD.MOV R0, RZ, RZ, -R0 ;  /* 0x000000ffff007224 */ /* 0x000fc800078e0a00 */
[----:B------:R-:W4:Y:S01]  /*0980*/  R2UR UR8, R0 ;  /* 0x00000000000873c2 */ /* 0x000f2200000e0000 */
[----:B-1----:R-:W-:Y:S01]  /*0990*/  IABS R2, R4 ;  /* 0x0000000400027213 */ /* 0x002fe20000000000 */
[----:B---3--:R-:W1:Y:S06]  /*09a0*/  I2F.RP R5, UR14 ;  /* 0x0000000e00057d06 */ /* 0x008e6c0008209400 */
[----:B------:R-:W3:Y:S02]  /*09b0*/  R2UR UR11, R2 ;  /* 0x00000000020b73c2 */ /* 0x000ee400000e0000 */
[----:B-1----:R-:W1:Y:S02]  /*09c0*/  MUFU.RCP R3, R5 ;  /* 0x0000000500037308 */ /* 0x002e640000001000 */
[----:B-1----:R-:W-:-:S06]  /*09d0*/  IADD3 R3, R3, 0xffffffe, RZ ;  /* 0x0ffffffe03037810 */ /* 0x002fcc0007ffe0ff */
[----:B------:R-:W1:Y:S02]  /*09e0*/  F2I.FTZ.U32.TRUNC.NTZ R3, R3 ;  /* 0x0000000300037305 */ /* 0x000e64000021f000 */
[----:B-1----:R-:W1:Y:S02]  /*09f0*/  R2UR UR17, R3 ;  /* 0x00000000031173c2 */ /* 0x002e6400000e0000 */
[----:B-1----:R-:W-:-:S04]  /*0a00*/  UIADD3 UR4, URZ, -UR17, URZ ;  /* 0x800000113f047290 */ /* 0x002fc8000fffe03f */
[----:B------:R-:W-:-:S04]  /*0a10*/  UIMAD UR4, UR4, UR14, URZ ;  /* 0x0000000e040472a4 */ /* 0x000fc8000f8e023f */
[----:B------:R-:W-:-:S04]  /*0a20*/  UIMAD.WIDE.U32 UR16, UR17, UR4, UR16 ;  /* 0x00000004111072a5 */ /* 0x000fc8000f8e0010 */
[----:B---3--:R-:W-:-:S04]  /*0a30*/  UIMAD.WIDE.U32 UR16, UR17, UR11, URZ ;  /* 0x0000000b111072a5 */ /* 0x008fc8000f8e003f */
[----:B----4-:R-:W-:-:S04]  /*0a40*/  UIMAD UR8, UR17, UR8, UR11 ;  /* 0x00000008110872a4 */ /* 0x010fc8000f8e020b */
[----:B------:R-:W-:-:S11]  /*0a50*/  UISETP.GT.U32.AND UP2, UPT, UR14, UR8, UPT ;  /* 0x000000080e00728c */ /* 0x000fd6000bf44070 */
[----:B------:R-:W-:Y:S02]  /*0a60*/  @!UP2 UIADD3 UR8, UR8, -UR14, URZ ;  /* 0x8000000e0808a290 */ /* 0x000fe4000fffe03f */
[----:B------:R-:W-:Y:S02]  /*0a70*/  @!UP2 UIADD3 UR17, UR17, 0x1, URZ ;  /* 0x000000011111a890 */ /* 0x000fe4000fffe03f */
[----:B------:R-:W-:Y:S02]  /*0a80*/  UISETP.GE.U32.AND UP3, UPT, UR8, UR14, UPT ;  /* 0x0000000e0800728c */ /* 0x000fe4000bf66070 */
[----:B------:R-:W-:-:S09]  /*0a90*/  UISETP.GE.AND UP2, UPT, UR15, URZ, UPT ;  /* 0x0000003f0f00728c */ /* 0x000fd2000bf46270 */
[----:B------:R-:W-:Y:S02]  /*0aa0*/  @UP3 UIADD3 UR17, UR17, 0x1, URZ ;  /* 0x0000000111113890 */ /* 0x000fe4000fffe03f */
[----:B------:R-:W-:-:S05]  /*0ab0*/  UISETP.NE.AND UP3, UPT, UR5, URZ, UPT ;  /* 0x0000003f0500728c */ /* 0x000fca000bf65270 */
[----:B------:R-:W-:Y:S02]  /*0ac0*/  UMOV UR4, UR17 ;  /* 0x0000001100047c82 */ /* 0x000fe40008000000 */
[----:B------:R-:W-:-:S04]  /*0ad0*/  @!UP2 UIADD3 UR4, -UR4, URZ, URZ ;  /* 0x0000003f0404a290 */ /* 0x000fc8000fffe13f */
[----:B------:R-:W-:Y:S02]  /*0ae0*/  @!UP3 ULOP3.LUT UR4, URZ, UR5, URZ, 0x33, !UPT ;  /* 0x000000053f04b292 */ /* 0x000fe4000f8e333f */
.L_x_387:
[----:B------:R-:W-:Y:S01]  /*0af0*/  ULOP3.LUT UR7, UR7, 0xffff, URZ, 0xc0, !UPT ;  /* 0x0000ffff07077892 */ /* 0x000fe2000f8ec03f */
[----:B------:R-:W-:Y:S01]  /*0b00*/  PLOP3.LUT P2, PT, PT, PT, PT, 0x80, 0x0 ;  /* 0x000000000000781c */ /* 0x000fe20003f4f070 */
[----:B------:R-:W-:Y:S01]  /*0b10*/  IMAD.MOV.U32 R7, RZ, RZ, RZ ;  /* 0x000000ffff077224 */ /* 0x000fe200078e00ff */
[----:B------:R-:W-:Y:S01]  /*0b20*/  CS2R R96, SRZ ;  /* 0x0000000000607805 */ /* 0x000fe2000001ff00 */
[----:B------:R-:W-:Y:S01]  /*0b30*/  UIMAD UR9, UR7, UR4, UR9 ;  /* 0x00000004070972a4 */ /* 0x000fe2000f8e0209 */
        /* <DEDUP_REMOVED lines=8> */
[----:B-1----:R-:W-:Y:S01]  /*0bc0*/  CS2R R2, SRZ ;  /* 0x0000000000027805 */ /* 0x002fe2000001ff00 */
        /* <DEDUP_REMOVED lines=54> */
[----:B------:R-:W-:Y:S01]  /*0f30*/  SHF.R.S32.HI R87, RZ, 0x1f, R84 ;  /* 0x0000001fff577819 */ /* 0x000fe20000011454 */
[----:B------:R-:W-:Y:S01]  /*0f40*/  USHF.R.S32.HI UR7, URZ, 0x1f, UR13 ;  /* 0x0000001f3f077899 */ /* 0x000fe2000801140d */
[----:B------:R-:W-:Y:S01]  /*0f50*/  PLOP3.LUT P1, PT, PT, PT, UP1, 0x80, 0x0 ;  /* 0x000000000000781c */ /* 0x000fe20003f2f018 */
[----:B------:R-:W-:Y:S01]  /*0f60*/  ULDC.64 UR4, c[0x0][0x1b8] ;  /* 0x00006e0000047ab9 */ /* 0x000fe20000000a00 */
[----:B------:R1:W3:Y:S01]  /*0f70*/  @P2 LDG.E R3, [R2.64] ;  /* 0x0000001202032981 */ /* 0x0002e2000c1e1900 */
[CC--:B------:R-:W-:Y:S01]  /*0f80*/  LEA.HI R8, R87.reuse, R84.reuse, RZ, 0x3 ;  /* 0x0000005457087211 */ /* 0x0c0fe200078f18ff */
[----:B------:R-:W-:Y:S01]  /*0f90*/  UIMAD UR7, UR7, UR4, URZ ;  /* 0x00000004070772a4 */ /* 0x000fe2000f8e023f */
[----:B------:R-:W-:Y:S01]  /*0fa0*/  PLOP3.LUT P0, PT, PT, PT, UP1, 0x80, 0x0 ;  /* 0x000000000000781c */ /* 0x000fe20003f0f018 */
[----:B------:R-:W-:Y:S01]  /*0fb0*/  UIMAD.WIDE.U32 UR14, UR13, UR4, URZ ;  /* 0x000000040d0e72a5 */ /* 0x000fe2000f8e003f */
[----:B------:R-:W-:Y:S01]  /*0fc0*/  LOP3.LUT R5, R8, 0xfffffff8, RZ, 0xc0, !PT ;  /* 0xfffffff808057812 */ /* 0x000fe200078ec0ff */
[----:B------:R-:W-:Y:S01]  /*0fd0*/  UIMAD UR7, UR13, UR5, UR7 ;  /* 0x000000050d0772a4 */ /* 0x000fe2000f8e0207 */
[----:B------:R-:W-:Y:S01]  /*0fe0*/  SHF.R.S32.HI R8, RZ, 0x3, R8 ;  /* 0x00000003ff087819 */ /* 0x000fe20000011408 */
[----:B------:R-:W-:Y:S01]  /*0ff0*/  USHF.R.S32.HI UR8, URZ, 0x1f, UR6 ;  /* 0x0000001f3f087899 */ /* 0x000fe20008011406 */
[----:B------:R-:W-:Y:S01]  /*1000*/  LEA.HI R12, R87, R84, RZ, 0x6 ;  /* 0x00000054570c7211 */ /* 0x000fe200078f30ff */
[----:B------:R-:W-:Y:S01]  /*1010*/  IMAD.IADD R0, R84, 0x1, -R5 ;  /* 0x0000000154007824 */ /* 0x000fe200078e0a05 */
[----:B------:R-:W-:Y:S01]  /*1020*/  ULDC.64 UR4, c[0x0][0x1c0] ;  /* 0x0000700000047ab9 */ /* 0x000fe20000000a00 */
[----:B------:R-:W-:Y:S01]  /*1030*/  IMAD.SHL.U32 R207, R8, 0x40, RZ ;  /* 0x0000004008cf7824 */ /* 0x000fe200078e00ff */
[----:B------:R-:W-:Y:S01]  /*1040*/  UIADD3 UR15, UR15, UR7, URZ ;  /* 0x000000070f0f7290 */ /* 0x000fe2000fffe03f */
[C---:B------:R-:W-:Y:S01]  /*1050*/  IMAD R210, R0.reuse, 0x20, R8 ;  /* 0x0000002000d27824 */ /* 0x040fe200078e0208 */
[----:B------:R-:W-:Y:S01]  /*1060*/  UIMAD UR8, UR8, UR4, URZ ;  /* 0x00000004080872a4 */ /* 0x000fe2000f8e023f */
[----:B------:R-:W-:Y:S01]  /*1070*/  IMAD.SHL.U32 R218, R0, 0x8, RZ ;  /* 0x0000000800da7824 */ /* 0x000fe200078e00ff */
[----:B------:R-:W-:Y:S01]  /*1080*/  UIMAD.WIDE.U32 UR14, UR6, UR4, UR14 ;  /* 0x00000004060e72a5 */ /* 0x000fe2000f8e000e */
[----:B------:R-:W-:Y:S01]  /*1090*/  LOP3.LUT R207, R207, 0x1c0, RZ, 0xc0, !PT ;  /* 0x000001c0cfcf7812 */ /* 0x000fe200078ec0ff */
[----:B------:R-:W-:Y:S01]  /*10a0*/  UIMAD UR5, UR6, UR5, UR8 ;  /* 0x00000005060572a4 */ /* 0x000fe2000f8e0208 */
[----:B------:R-:W-:Y:S01]  /*10b0*/  IMAD.SHL.U32 R12, R12, 0x8, RZ ;  /* 0x000000080c0c7824 */ /* 0x000fe200078e00ff */
[----:B------:R-:W-:Y:S01]  /*10c0*/  ULDC UR4, c[0x0][0x168] ;  /* 0x00005a0000047ab9 */ /* 0x000fe20000000800 */
[----:B------:R-:W-:Y:S01]  /*10d0*/  ISETP.GE.AND P3, PT, R218, c[0x0][0x198], PT ;  /* 0x00006600da007a0c */ /* 0x000fe20003f66270 */
[----:B------:R-:W-:Y:S01]  /*10e0*/  UIADD3 UR5, UR15, UR5, URZ ;  /* 0x000000050f057290 */ /* 0x000fe2000fffe03f */
[----:B------:R-:W-:Y:S01]  /*10f0*/  IMAD.U32 R11, RZ, RZ, UR15 ;  /* 0x0000000fff0b7e24 */ /* 0x000fe2000f8e00ff */
[----:B-1----:R-:W-:Y:S01]  /*1100*/  IADD3 R2, R210, UR24, RZ ;  /* 0x00000018d2027c10 */ /* 0x002fe2000fffe0ff */
[----:B------:R-:W-:Y:S01]  /*1110*/  IMAD.U32 R10, RZ, RZ, UR14 ;  /* 0x0000000eff0a7e24 */ /* 0x000fe2000f8e00ff */
[----:B------:R-:W-:Y:S02]  /*1120*/  BSSY B0, `(.L_x_389) ;  /* 0x000003f000007945 */ /* 0x000fe40003800000 */
[----:B------:R-:W-:Y:S01]  /*1130*/  IMAD.U32 R11, RZ, RZ, UR5 ;  /* 0x00000005ff0b7e24 */ /* 0x000fe2000f8e00ff */
[----:B------:R-:W-:Y:S01]  /*1140*/  ULDC UR5, c[0x0][0x2c4] ;  /* 0x0000b10000057ab9 */ /* 0x000fe20000000800 */
[----:B------:R-:W-:Y:S01]  /*1150*/  @P1 IMAD.HI.U32 R4, R2, c[0x0][0x2c8], RZ ;  /* 0x0000b20002041a27 */ /* 0x000fe200078e00ff */
[----:B------:R-:W-:-:S03]  /*1160*/  UIMAD UR4, UR5, UR4, URZ ;  /* 0x00000004050472a4 */ /* 0x000fc6000f8e023f */
[----:B------:R-:W-:Y:S01]  /*1170*/  IMAD.MOV.U32 R7, RZ, RZ, R2 ;  /* 0x000000ffff077224 */ /* 0x000fe200078e0002 */
[----:B------:R-:W-:-:S04]  /*1180*/  @P0 SHF.R.U32.HI R7, RZ, c[0x0][0x2cc], R4 ;  /* 0x0000b300ff070a19 */ /* 0x000fc80000011604 */
[--C-:B------:R-:W-:Y:S01]  /*1190*/  SHF.R.S32.HI R4, RZ, 0x1f, R7.reuse ;  /* 0x0000001fff047819 */ /* 0x100fe20000011407 */
[----:B------:R-:W-:Y:S02]  /*11a0*/  IMAD.MOV R5, RZ, RZ, -R7 ;  /* 0x000000ffff057224 */ /* 0x000fe400078e0a07 */
[----:B------:R-:W-:-:S04]  /*11b0*/  IMAD.WIDE.U32 R10, R7, c[0x0][0x1b0], R10 ;  /* 0x00006c00070a7a25 */ /* 0x000fc800078e000a */
[----:B------:R-:W-:Y:S02]  /*11c0*/  IMAD R5, R5, c[0x0][0x2c4], R2 ;  /* 0x0000b10005057a24 */ /* 0x000fe400078e0202 */
[----:B------:R-:W-:Y:S02]  /*11d0*/  IMAD R4, R4, c[0x0][0x1b0], RZ ;  /* 0x00006c0004047a24 */ /* 0x000fe400078e02ff */
[----:B------:R-:W-:Y:S01]  /*11e0*/  IMAD.MOV.U32 R6, RZ, RZ, R10 ;  /* 0x000000ffff067224 */ /* 0x000fe200078e000a */
[----:B------:R-:W-:Y:S01]  /*11f0*/  SHF.R.S32.HI R2, RZ, 0x1f, R5 ;  /* 0x0000001fff027819 */ /* 0x000fe20000011405 */
[----:B------:R-:W-:Y:S01]  /*1200*/  IMAD R7, R7, c[0x0][0x1b4], R4 ;  /* 0x00006d0007077a24 */ /* 0x000fe200078e0204 */
[----:B------:R-:W-:Y:S02]  /*1210*/  SHF.R.U32.HI R4, RZ, 0x3, R207 ;  /* 0x00000003ff047819 */ /* 0x000fe400000116cf */
[----:B------:R-:W-:Y:S01]  /*1220*/  LOP3.LUT R207, R207, 0x38, R218, 0xf8, !PT ;  /* 0x00000038cfcf7812 */ /* 0x000fe200078ef8da */
[----:B------:R-:W-:-:S02]  /*1230*/  IMAD.IADD R7, R11, 0x1, R7 ;  /* 0x000000010b077824 */ /* 0x000fc400078e0207 */
[----:B------:R-:W-:Y:S01]  /*1240*/  IMAD R2, R2, c[0x0][0x1a8], RZ ;  /* 0x00006a0002027a24 */ /* 0x000fe200078e02ff */
[----:B------:R-:W-:Y:S01]  /*1250*/  LOP3.LUT R207, R207, R4, RZ, 0x3c, !PT ;  /* 0x00000004cfcf7212 */ /* 0x000fe200078e3cff */
[----:B------:R-:W-:Y:S01]  /*1260*/  IMAD.WIDE.U32 R6, R5, c[0x0][0x1a8], R6 ;  /* 0x00006a0005067a25 */ /* 0x000fe200078e0006 */
[----:B------:R-:W-:Y:S02]  /*1270*/  IADD3 R4, R218, 0x40, RZ ;  /* 0x00000040da047810 */ /* 0x000fe40007ffe0ff */
[----:B------:R-:W-:Y:S01]  /*1280*/  LOP3.LUT R207, R207, 0xfffffe00, R12, 0xf8, !PT ;  /* 0xfffffe00cfcf7812 */ /* 0x000fe200078ef80c */
[----:B------:R-:W-:Y:S01]  /*1290*/  IMAD R11, R5, c[0x0][0x1ac], R2 ;  /* 0x00006b00050b7a24 */ /* 0x000fe200078e0202 */
[----:B------:R-:W-:Y:S02]  /*12a0*/  LEA.HI R5, R87, R84, RZ, 0x4 ;  /* 0x0000005457057211 */ /* 0x000fe400078f20ff */
[----:B------:R-:W-:Y:S01]  /*12b0*/  LEA R15, P0, R6, c[0x0][0x160], 0x1 ;  /* 0x00005800060f7a11 */ /* 0x000fe200078008ff */
[----:B------:R-:W-:Y:S01]  /*12c0*/  IMAD.IADD R10, R7, 0x1, R11 ;  /* 0x00000001070a7824 */ /* 0x000fe200078e020b */
[----:B------:R-:W-:-:S02]  /*12d0*/  LOP3.LUT R9, R5, 0xfffffff0, RZ, 0xc0, !PT ;  /* 0xfffffff005097812 */ /* 0x000fc400078ec0ff */
[----:B------:R-:W-:Y:S01]  /*12e0*/  ISETP.GE.AND P4, PT, R4, c[0x0][0x198], PT ;  /* 0x0000660004007a0c */ /* 0x000fe20003f86270 */
[----:B------:R1:W4:Y:S01]  /*12f0*/  SHFL.IDX PT, R16, R15, RZ, 0x181f ;  /* 0x00181fff0f107589 */ /* 0x00032200000e0000 */
[----:B------:R-:W-:Y:S01]  /*1300*/  LEA.HI.X R10, R6, c[0x0][0x164], R10, 0x1, P0 ;  /* 0x00005900060a7a11 */ /* 0x000fe200000f0c0a */
[----:B------:R-:W-:Y:S01]  /*1310*/  IMAD.IADD R2, R84, 0x1, -R9 ;  /* 0x0000000154027824 */ /* 0x000fe200078e0a09 */
[----:B------:R-:W-:Y:S02]  /*1320*/  IADD3 R6, R8, UR24, RZ ;  /* 0x0000001808067c10 */ /* 0x000fe4000fffe0ff */
[----:B------:R-:W-:Y:S01]  /*1330*/  IADD3 R9, R218, 0x80, RZ ;  /* 0x00000080da097810 */ /* 0x000fe20007ffe0ff */
[----:B------:R1:W2:Y:S01]  /*1340*/  SHFL.IDX PT, R17, R10, RZ, 0x181f ;  /* 0x00181fff0a117589 */ /* 0x0002a200000e0000 */
[----:B------:R-:W-:Y:S02]  /*1350*/  SHF.R.S32.HI R7, RZ, 0x1f, R2 ;  /* 0x0000001fff077819 */ /* 0x000fe40000011402 */
[----:B------:R-:W-:-:S02]  /*1360*/  ISETP.GE.AND P5, PT, R6, UR4, PT ;  /* 0x0000000406007c0c */ /* 0x000fc4000bfa6270 */
[----:B------:R-:W-:Y:S02]  /*1370*/  LEA.HI R7, R7, R2, RZ, 0x3 ;  /* 0x0000000207077211 */ /* 0x000fe400078f18ff */
[----:B------:R-:W-:Y:S02]  /*1380*/  ISETP.GE.AND P0, PT, R9, c[0x0][0x198], PT ;  /* 0x0000660009007a0c */ /* 0x000fe40003f06270 */
[----:B------:R-:W-:-:S05]  /*1390*/  LOP3.LUT R11, R7, 0xfffffff8, RZ, 0xc0, !PT ;  /* 0xfffffff8070b7812 */ /* 0x000fca00078ec0ff */
[----:B------:R-:W-:Y:S02]  /*13a0*/  IMAD.IADD R11, R2, 0x1, -R11 ;  /* 0x00000001020b7824 */ /* 0x000fe400078e0a0b */
[----:B------:R-:W-:Y:S01]  /*13b0*/  IMAD.MOV.U32 R2, RZ, RZ, 0x10 ;  /* 0x00000010ff027424 */ /* 0x000fe200078e00ff */
[----:B---3--:R3:W5:Y:S02]  /*13c0*/  @P2 R2UR UR7, R3 ;  /* 0x00000000030723c2 */ /* 0x00876400000e0000 */
[----:B------:R-:W-:Y:S01]  /*13d0*/  R2P PR, R11, 0x6 ;  /* 0x000000060b007804 */ /* 0x000fe20000000000 */
[----:B-----5:R-:W-:-:S04]  /*13e0*/  @!UP2 UMOV UR7, UR6 ;  /* 0x000000060007ac82 */ /* 0x020fc80008000000 */
[----:B------:R-:W-:Y:S01]  /*13f0*/  SEL R2, R2, 0xfffffff0, !P1 ;  /* 0xfffffff002027807 */ /* 0x000fe20004800000 */
[----:B---3--:R-:W-:-:S05]  /*1400*/  IMAD.MOV.U32 R3, RZ, RZ, 0x20 ;  /* 0x00000020ff037424 */ /* 0x008fca00078e00ff */
[----:B------:R-:W-:Y:S01]  /*1410*/  SEL R3, R3, 0xffffffe0, !P2 ;  /* 0xffffffe003037807 */ /* 0x000fe20005000000 */
[----:B------:R-:W-:Y:S05]  /*1420*/  @P5 BRA `(.L_x_390) ;  /* 0x000000e000005947 */ /* 0x000fea0003800000 */
[----:B-12-4-:R-:W-:Y:S01]  /*1430*/  SHF.R.S32.HI R13, RZ, 0x1f, R4 ;  /* 0x0000001fff0d7819 */ /* 0x016fe20000011404 */
[----:B------:R-:W-:Y:S01]  /*1440*/  IMAD.SHL.U32 R14, R207, 0x2, RZ ;  /* 0x00000002cf0e7824 */ /* 0x000fe200078e00ff */
[----:B------:R-:W-:Y:S01]  /*1450*/  SHF.R.S32.HI R12, RZ, 0x1f, R9 ;  /* 0x0000001fff0c7819 */ /* 0x000fe20000011409 */
[----:B------:R-:W-:Y:S01]  /*1460*/  IMAD.WIDE R18, R218, 0x2, R16 ;  /* 0x00000002da127825 */ /* 0x000fe200078e0210 */
[----:B------:R-:W-:Y:S02]  /*1470*/  LEA.HI R13, R13, R4, RZ, 0x3 ;  /* 0x000000040d0d7211 */ /* 0x000fe400078f18ff */
[----:B------:R-:W-:Y:S02]  /*1480*/  LEA.HI R12, R12, R9, RZ, 0x3 ;  /* 0x000000090c0c7211 */ /* 0x000fe400078f18ff */
[----:B------:R-:W-:Y:S01]  /*1490*/  LOP3.LUT R13, R13, 0xfffffff8, RZ, 0xc0, !PT ;  /* 0xfffffff80d0d7812 */ /* 0x000fe200078ec0ff */
[----:B------:R-:W-:Y:S01]  /*14a0*/  @!PT LDS RZ, [RZ] ;  /* 0x00000000fffff984 */ /* 0x000fe20000000800 */
[----:B------:R1:W-:Y:S01]  /*14b0*/  LDGSTS.E.BYPASS.LTC128B.128 [R14+0xc100], [R18.64], !P3 ;  /* 0x0c100000120e7fae */ /* 0x0003e2000d901d52 */
[----:B------:R-:W-:-:S03]  /*14c0*/  LOP3.LUT R12, R12, 0xfffffff8, RZ, 0xc0, !PT ;  /* 0xfffffff80c0c7812 */ /* 0x000fc600078ec0ff */
[----:B------:R-:W-:-:S04]  /*14d0*/  IMAD.WIDE R20, R13, 0x2, R16 ;  /* 0x000000020d147825 */ /* 0x000fc800078e0210 */
[----:B------:R-:W-:Y:S01]  /*14e0*/  IMAD.WIDE R12, R12, 0x2, R16 ;  /* 0x000000020c0c7825 */ /* 0x000fe200078e0210 */
[----:B------:R1:W-:Y:S04]  /*14f0*/  LDGSTS.E.BYPASS.LTC128B.128 [R14+0x10100], [R20.64], !P4 ;  /* 0x10100000140e7fae */ /* 0x0003e8000e101d52 */
[----:B------:R1:W-:Y:S02]  /*1500*/  LDGSTS.E.BYPASS.LTC128B.128 [R14+0x14100], [R12.64], !P0 ;  /* 0x141000000c0e7fae */ /* 0x0003e4000c101d52 */
.L_x_390:
[----:B-12-4-:R-:W-:Y:S05]  /*1510*/  BSYNC B0 ;  /* 0x0000000000007941 */ /* 0x016fea0003800000 */
.L_x_389:
[----:B------:R-:W-:Y:S01]  /*1520*/  IADD3 R12, R6, 0x20, RZ ;  /* 0x00000020060c7810 */ /* 0x000fe20007ffe0ff */
[----:B------:R1:W2:Y:S01]  /*1530*/  SHFL.IDX PT, R17, R10, 0x1, 0x181f ;  /* 0x00381f000a117f89 */ /* 0x0002a200000e0000 */
[----:B------:R-:W-:Y:S02]  /*1540*/  BSSY B0, `(.L_x_391) ;  /* 0x0000012000007945 */ /* 0x000fe40003800000 */
[----:B------:R-:W-:Y:S01]  /*1550*/  ISETP.GE.AND P1, PT, R12, UR4, PT ;  /* 0x000000040c007c0c */ /* 0x000fe2000bf26270 */
[----:B------:R1:W3:-:S12]  /*1560*/  SHFL.IDX PT, R16, R15, 0x1, 0x181f ;  /* 0x00381f000f107f89 */ /* 0x0002d800000e0000 */
[----:B------:R-:W-:Y:S05]  /*1570*/  @P1 BRA `(.L_x_392) ;  /* 0x000000e000001947 */ /* 0x000fea0003800000 */
[----:B------:R-:W-:Y:S01]  /*1580*/  SHF.R.S32.HI R13, RZ, 0x1f, R4 ;  /* 0x0000001fff0d7819 */ /* 0x000fe20000011404 */
[----:B------:R-:W-:Y:S01]  /*1590*/  IMAD.SHL.U32 R14, R207, 0x2, RZ ;  /* 0x00000002cf0e7824 */ /* 0x000fe200078e00ff */
[----:B------:R-:W-:Y:S01]  /*15a0*/  SHF.R.S32.HI R12, RZ, 0x1f, R9 ;  /* 0x0000001fff0c7819 */ /* 0x000fe20000011409 */
[----:B--23--:R-:W-:Y:S01]  /*15b0*/  IMAD.WIDE R18, R218, 0x2, R16 ;  /* 0x00000002da127825 */ /* 0x00cfe200078e0210 */
        /* <DEDUP_REMOVED lines=10> */
.L_x_392:
[----:B------:R-:W-:Y:S05]  /*1660*/  BSYNC B0 ;  /* 0x0000000000007941 */ /* 0x000fea0003800000 */
.L_x_391:
[----:B--2---:R-:W-:Y:S01]  /*1670*/  IADD3 R12, R6, 0x40, RZ ;  /* 0x00000040060c7810 */ /* 0x004fe20007ffe0ff */
[----:B------:R2:W4:Y:S01]  /*1680*/  SHFL.IDX PT, R17, R10, 0x2, 0x181f ;  /* 0x00581f000a117f89 */ /* 0x00052200000e0000 */
[----:B------:R-:W-:Y:S02]  /*1690*/  BSSY B0, `(.L_x_393) ;  /* 0x0000012000007945 */ /* 0x000fe40003800000 */
[----:B------:R-:W-:Y:S01]  /*16a0*/  ISETP.GE.AND P1, PT, R12, UR4, PT ;  /* 0x000000040c007c0c */ /* 0x000fe2000bf26270 */
[----:B---3--:R2:W3:-:S12]  /*16b0*/  SHFL.IDX PT, R16, R15, 0x2, 0x181f ;  /* 0x00581f000f107f89 */ /* 0x0084d800000e0000 */
[----:B------:R-:W-:Y:S05]  /*16c0*/  @P1 BRA `(.L_x_394) ;  /* 0x000000e000001947 */ /* 0x000fea0003800000 */
[----:B------:R-:W-:Y:S01]  /*16d0*/  SHF.R.S32.HI R13, RZ, 0x1f, R4 ;  /* 0x0000001fff0d7819 */ /* 0x000fe20000011404 */
[----:B------:R-:W-:Y:S01]  /*16e0*/  IMAD.SHL.U32 R14, R207, 0x2, RZ ;  /* 0x00000002cf0e7824 */ /* 0x000fe200078e00ff */
[----:B------:R-:W-:Y:S01]  /*16f0*/  SHF.R.S32.HI R12, RZ, 0x1f, R9 ;  /* 0x0000001fff0c7819 */ /* 0x000fe20000011409 */
[----:B---34-:R-:W-:Y:S01]  /*1700*/  IMAD.WIDE R18, R218, 0x2, R16 ;  /* 0x00000002da127825 */ /* 0x018fe200078e0210 */
        /* <DEDUP_REMOVED lines=10> */
.L_x_394:
[----:B------:R-:W-:Y:S05]  /*17b0*/  BSYNC B0 ;  /* 0x0000000000007941 */ /* 0x000fea0003800000 */
.L_x_393:
[----:B---3--:R-:W-:Y:S01]  /*17c0*/  SHFL.IDX PT, R16, R15, 0x3, 0x181f ;  /* 0x00781f000f107f89 */ /* 0x008fe200000e0000 */
[----:B------:R-:W-:Y:S01]  /*17d0*/  IMAD.MOV.U32 R12, RZ, RZ, c[0x0][0x2b8] ;  /* 0x0000ae00ff0c7624 */ /* 0x000fe200078e00ff */
[----:B------:R-:W-:Y:S01]  /*17e0*/  UIADD3 UR25, UR20, -0x1, URZ ;  /* 0xffffffff14197890 */ /* 0x000fe2000fffe03f */
[----:B------:R-:W-:Y:S01]  /*17f0*/  SHF.R.S32.HI R217, RZ, 0x1f, R4 ;  /* 0x0000001fffd97819 */ /* 0x000fe20000011404 */
[----:B----4-:R-:W3:Y:S01]  /*1800*/  SHFL.IDX PT, R17, R10, 0x3, 0x181f ;  /* 0x00781f000a117f89 */ /* 0x010ee200000e0000 */
[----:B------:R-:W-:Y:S01]  /*1810*/  SHF.R.S32.HI R216, RZ, 0x1f, R9 ;  /* 0x0000001fffd87819 */ /* 0x000fe20000011409 */
[----:B------:R-:W-:Y:S01]  /*1820*/  USHF.L.U32 UR11, UR25, 0x6, URZ ;  /* 0x00000006190b7899 */ /* 0x000fe2000800063f */
[----:B------:R-:W-:Y:S01]  /*1830*/  ISETP.NE.AND P2, PT, R12, 0x1, PT ;  /* 0x000000010c00780c */ /* 0x000fe20003f45270 */
[----:B------:R-:W-:Y:S01]  /*1840*/  IMAD.SHL.U32 R207, R207, 0x2, RZ ;  /* 0x00000002cfcf7824 */ /* 0x000fe200078e00ff */
[----:B------:R-:W-:Y:S01]  /*1850*/  IADD3 R12, R6, 0x60, RZ ;  /* 0x00000060060c7810 */ /* 0x000fe20007ffe0ff */
[----:B------:R-:W-:Y:S01]  /*1860*/  USHF.R.S32.HI UR6, URZ, 0x1f, UR7 ;  /* 0x0000001f3f067899 */ /* 0x000fe20008011407 */
[----:B------:R-:W-:Y:S01]  /*1870*/  LEA.HI R217, R217, R4, RZ, 0x3 ;  /* 0x00000004d9d97211 */ /* 0x000fe200078f18ff */
[----:B------:R-:W-:Y:S01]  /*1880*/  IMAD.MOV.U32 R208, RZ, RZ, RZ ;  /* 0x000000ffffd07224 */ /* 0x000fe200078e00ff */
[----:B------:R-:W-:Y:S01]  /*1890*/  ISETP.GE.AND P5, PT, R12, UR4, PT ;  /* 0x000000040c007c0c */ /* 0x000fe2000bfa6270 */
[----:B------:R-:W-:Y:S01]  /*18a0*/  ULDC.64 UR4, c[0x0][0x2b0] ;  /* 0x0000ac0000047ab9 */ /* 0x000fe20000000a00 */
[----:B------:R-:W-:Y:S01]  /*18b0*/  LEA.HI R216, R216, R9, RZ, 0x3 ;  /* 0x00000009d8d87211 */ /* 0x000fe200078f18ff */
[----:B------:R-:W-:Y:S01]  /*18c0*/  UIMAD UR6, UR6, UR4, URZ ;  /* 0x00000004060672a4 */ /* 0x000fe2000f8e023f */
[----:B------:R-:W-:Y:S01]  /*18d0*/  LOP3.LUT R217, R217, 0xfffffff8, RZ, 0xc0, !PT ;  /* 0xfffffff8d9d97812 */ /* 0x000fe200078ec0ff */
[----:B------:R-:W-:Y:S01]  /*18e0*/  UIMAD.WIDE.U32 UR16, UR7, UR4, URZ ;  /* 0x00000004071072a5 */ /* 0x000fe2000f8e003f */
[----:B------:R-:W-:Y:S01]  /*18f0*/  LOP3.LUT R216, R216, 0xfffffff8, RZ, 0xc0, !PT ;  /* 0xfffffff8d8d87812 */ /* 0x000fe200078ec0ff */
[----:B------:R-:W-:Y:S01]  /*1900*/  UIMAD UR5, UR7, UR5, UR6 ;  /* 0x00000005070572a4 */ /* 0x000fe2000f8e0206 */
[----:B------:R-:W-:-:S03]  /*1910*/  IADD3 R6, R210, UR11, RZ ;  /* 0x0000000bd2067c10 */ /* 0x000fc6000fffe0ff */
[----:B------:R-:W-:Y:S01]  /*1920*/  UIADD3 UR8, UR17, UR5, URZ ;  /* 0x0000000511087290 */ /* 0x000fe2000fffe03f */
[C---:B------:R-:W-:Y:S02]  /*1930*/  ISETP.GE.AND P6, PT, R6.reuse, UR10, PT ;  /* 0x0000000a06007c0c */ /* 0x040fe4000bfc6270 */
[----:B------:R-:W-:Y:S01]  /*1940*/  IADD3 R209, R6, UR12, RZ ;  /* 0x0000000c06d17c10 */ /* 0x000fe2000fffe0ff */
[----:B-123--:R-:W-:Y:S01]  /*1950*/  @!P5 IMAD.WIDE R14, R218, 0x2, R16 ;  /* 0x00000002da0ed825 */ /* 0x00efe200078e0210 */
[----:B------:R-:W-:-:S03]  /*1960*/  ISETP.GT.OR P6, PT, R210, 0x3f, P6 ;  /* 0x0000003fd200780c */ /* 0x000fc600037c4670 */
[--C-:B------:R-:W-:Y:S01]  /*1970*/  @!P5 IMAD.WIDE R18, R217, 0x2, R16.reuse ;  /* 0x00000002d912d825 */ /* 0x100fe200078e0210 */
[----:B------:R-:W-:Y:S01]  /*1980*/  @!PT LDS RZ, [RZ] ;  /* 0x00000000fffff984 */ /* 0x000fe20000000800 */
[----:B------:R1:W-:Y:S01]  /*1990*/  @!P5 LDGSTS.E.BYPASS.LTC128B.128 [R207+0xf100], [R14.64], !P3 ;  /* 0x0f1000000ecfdfae */ /* 0x0003e2000d901d52 */
[----:B------:R-:W-:Y:S02]  /*19a0*/  USHF.R.S32.HI UR6, URZ, 0x1f, UR13 ;  /* 0x0000001f3f067899 */ /* 0x000fe4000801140d */
[----:B------:R-:W-:Y:S01]  /*19b0*/  @!P5 IMAD.WIDE R16, R216, 0x2, R16 ;  /* 0x00000002d810d825 */ /* 0x000fe200078e0210 */
[----:B------:R2:W-:Y:S01]  /*19c0*/  @!P5 LDGSTS.E.BYPASS.LTC128B.128 [R207+0x13100], [R18.64], !P4 ;  /* 0x1310000012cfdfae */ /* 0x0005e2000e101d52 */
[----:B------:R-:W-:Y:S02]  /*19d0*/  ULDC.64 UR4, c[0x0][0x1e8] ;  /* 0x00007a0000047ab9 */ /* 0x000fe40000000a00 */
[----:B------:R-:W-:Y:S01]  /*19e0*/  @P2 IMAD.HI.U32 R12, R209, c[0x0][0x2bc], RZ ;  /* 0x0000af00d10c2a27 */ /* 0x000fe200078e00ff */
[----:B------:R3:W-:Y:S03]  /*19f0*/  @!P5 LDGSTS.E.BYPASS.LTC128B.128 [R207+0x17100], [R16.64], !P0 ;  /* 0x1710000010cfdfae */ /* 0x0007e6000c101d52 */
[----:B------:R-:W-:Y:S01]  /*1a00*/  IMAD.MOV.U32 R6, RZ, RZ, R209 ;  /* 0x000000ffff067224 */ /* 0x000fe200078e00d1 */
[----:B------:R-:W0:Y:S01]  /*1a10*/  LDGDEPBAR ;  /* 0x00000000000079af */ /* 0x000e220000000000 */
[----:B------:R-:W-:-:S04]  /*1a20*/  @P2 SHF.R.U32.HI R6, RZ, c[0x0][0x2c0], R12 ;  /* 0x0000b000ff062a19 */ /* 0x000fc8000001160c */
[----:B------:R-:W-:-:S04]  /*1a30*/  @!P6 IADD3 R13, P1, R6, UR16, RZ ;  /* 0x00000010060dec10 */ /* 0x000fc8000ff3e0ff */
[----:B------:R-:W-:Y:S02]  /*1a40*/  @!P6 LEA.HI.X.SX32 R10, R6, UR8, 0x1, P1 ;  /* 0x00000008060aec11 */ /* 0x000fe400088f0eff */
[----:B------:R-:W-:-:S04]  /*1a50*/  @!P6 LEA R12, P1, R13, c[0x0][0x2a0], 0x2 ;  /* 0x0000a8000d0cea11 */ /* 0x000fc800078210ff */
[----:B------:R-:W-:Y:S01]  /*1a60*/  @!P6 LEA.HI.X R13, R13, c[0x0][0x2a4], R10, 0x2, P1 ;  /* 0x0000a9000d0dea11 */ /* 0x000fe200008f140a */
[----:B------:R-:W-:Y:S06]  /*1a70*/  BAR.SYNC.DEFER_BLOCKING 0x0 ;  /* 0x0000000000007b1d */ /* 0x000fec0000010000 */
[----:B------:R4:W5:Y:S01]  /*1a80*/  @!P6 LDG.E R208, [R12.64] ;  /* 0x000000120cd0e981 */ /* 0x000962000c1e1900 */
[----:B------:R-:W-:Y:S01]  /*1a90*/  IMAD.MOV R6, RZ, RZ, -R6 ;  /* 0x000000ffff067224 */ /* 0x000fe200078e0a06 */
[----:B------:R-:W-:Y:S01]  /*1aa0*/  UIMAD UR7, UR6, UR4, URZ ;  /* 0x00000004060772a4 */ /* 0x000fe2000f8e023f */
[----:B-1----:R-:W-:Y:S01]  /*1ab0*/  IMAD.SHL.U32 R15, R0, 0x40, RZ ;  /* 0x00000040000f7824 */ /* 0x002fe200078e00ff */
[----:B------:R-:W-:Y:S01]  /*1ac0*/  UIMAD.WIDE.U32 UR14, UR13, UR4, URZ ;  /* 0x000000040d0e72a5 */ /* 0x000fe2000f8e003f */
[----:B------:R-:W-:Y:S01]  /*1ad0*/  IMAD R209, R6, c[0x0][0x2b8], R209 ;  /* 0x0000ae0006d17a24 */ /* 0x000fe200078e02d1 */
[----:B------:R-:W-:Y:S01]  /*1ae0*/  UIMAD UR7, UR13, UR5, UR7 ;  /* 0x000000050d0772a4 */ /* 0x000fe2000f8e0207 */
[----:B------:R-:W-:Y:S01]  /*1af0*/  IMAD.SHL.U32 R10, R8, 0x8, RZ ;  /* 0x00000008080a7824 */ /* 0x000fe200078e00ff */
[----:B------:R-:W-:Y:S01]  /*1b00*/  LOP3.LUT R15, R15, 0x1c0, RZ, 0xc0, !PT ;  /* 0x000001c00f0f7812 */ /* 0x000fe200078ec0ff */
[----:B------:R-:W-:Y:S01]  /*1b10*/  IMAD.WIDE.U32 R20, R209, c[0x0][0x1e0], RZ ;  /* 0x00007800d1147a25 */ /* 0x000fe200078e00ff */
[----:B------:R-:W-:Y:S01]  /*1b20*/  SHF.R.S32.HI R14, RZ, 0x1f, R209 ;  /* 0x0000001fff0e7819 */ /* 0x000fe200000114d1 */
[----:B------:R-:W-:Y:S01]  /*1b30*/  UIADD3 UR7, UR15, UR7, URZ ;  /* 0x000000070f077290 */ /* 0x000fe2000fffe03f */
[----:B------:R-:W-:Y:S01]  /*1b40*/  LOP3.LUT R10, R15, 0x8, R10, 0xf8, !PT ;  /* 0x000000080f0a7812 */ /* 0x000fe200078ef80a */
[C---:B---3--:R-:W-:Y:S01]  /*1b50*/  IMAD.WIDE.U32 R16, R209.reuse, c[0x0][0x208], RZ ;  /* 0x00008200d1107a25 */ /* 0x048fe200078e00ff */
[----:B------:R-:W-:Y:S01]  /*1b60*/  SHF.R.U32.HI R15, RZ, 0x3, R15 ;  /* 0x00000003ff0f7819 */ /* 0x000fe2000001160f */
[----:B------:R-:W-:Y:S01]  /*1b70*/  ULDC.64 UR4, c[0x0][0x210] ;  /* 0x0000840000047ab9 */ /* 0x000fe20000000a00 */
[----:B------:R-:W-:Y:S01]  /*1b80*/  LOP3.LUT P3, RZ, R0, 0x2, RZ, 0xc0, !PT ;  /* 0x0000000200ff7812 */ /* 0x000fe2000786c0ff */
[C---:B------:R-:W-:Y:S01]  /*1b90*/  IMAD R6, R14.reuse, c[0x0][0x1e0], RZ ;  /* 0x000078000e067a24 */ /* 0x040fe200078e02ff */
[----:B------:R-:W-:Y:S01]  /*1ba0*/  UIMAD UR6, UR6, UR4, URZ ;  /* 0x00000004060672a4 */ /* 0x000fe2000f8e023f */
[----:B------:R-:W-:Y:S01]  /*1bb0*/  IMAD R14, R14, c[0x0][0x208], RZ ;  /* 0x000082000e0e7a24 */ /* 0x000fe200078e02ff */
[----:B------:R-:W-:Y:S01]  /*1bc0*/  LOP3.LUT R10, R10, R15, RZ, 0x3c, !PT ;  /* 0x0000000f0a0a7212 */ /* 0x000fe200078e3cff */
[----:B--2---:R-:W-:Y:S01]  /*1bd0*/  IMAD R18, R209, c[0x0][0x1e4], R6 ;  /* 0x00007900d1127a24 */ /* 0x004fe200078e0206 */
[----:B------:R-:W-:Y:S01]  /*1be0*/  UIMAD.WIDE.U32 UR22, UR13, UR4, URZ ;  /* 0x000000040d1672a5 */ /* 0x000fe2000f8e003f */
[----:B------:R-:W-:Y:S01]  /*1bf0*/  IMAD.U32 R85, RZ, RZ, UR11 ;  /* 0x0000000bff557e24 */ /* 0x000fe2000f8e00ff */
[----:B------:R-:W-:Y:S01]  /*1c00*/  UIMAD UR6, UR13, UR5, UR6 ;  /* 0x000000050d0672a4 */ /* 0x000fe2000f8e0206 */
[----:B------:R-:W-:Y:S01]  /*1c10*/  IMAD.IADD R19, R21, 0x1, R18 ;  /* 0x0000000115137824 */ /* 0x000fe200078e0212 */
[----:B----4-:R-:W-:Y:S01]  /*1c20*/  SHF.R.S32.HI R12, RZ, 0x4, R5 ;  /* 0x00000004ff0c7819 */ /* 0x010fe20000011405 */
[----:B------:R-:W-:Y:S01]  /*1c30*/  IMAD.MOV.U32 R18, RZ, RZ, R20 ;  /* 0x000000ffff127224 */ /* 0x000fe200078e0014 */
[----:B------:R-:W-:Y:S01]  /*1c40*/  UIADD3 UR6, UR23, UR6, URZ ;  /* 0x0000000617067290 */ /* 0x000fe2000fffe03f */
[----:B------:R-:W-:Y:S01]  /*1c50*/  IMAD R13, R209, c[0x0][0x20c], R14 ;  /* 0x00008300d10d7a24 */ /* 0x000fe200078e020e */
[----:B------:R-:W-:Y:S01]  /*1c60*/  LEA.HI R5, R5, R12, RZ, 0x1 ;  /* 0x0000000c05057211 */ /* 0x000fe200078f08ff */
[----:B------:R-:W-:Y:S01]  /*1c70*/  IMAD.SHL.U32 R90, R7, 0x40, RZ ;  /* 0x00000040075a7824 */ /* 0x000fe200078e00ff */
[----:B------:R-:W-:Y:S01]  /*1c80*/  IADD3 R8, -R8, UR10, -R85 ;  /* 0x0000000a08087c10 */ /* 0x000fe2000fffe955 */
[----:B------:R-:W-:Y:S01]  /*1c90*/  IMAD.IADD R13, R17, 0x1, R13 ;  /* 0x00000001110d7824 */ /* 0x000fe200078e020d */
[----:B------:R-:W-:Y:S01]  /*1ca0*/  LOP3.LUT R5, R5, 0xfffffffe, RZ, 0xc0, !PT ;  /* 0xfffffffe05057812 */ /* 0x000fe200078ec0ff */
[----:B------:R-:W-:Y:S01]  /*1cb0*/  UISETP.GT.AND UP2, UPT, UR25, UR9, UPT ;  /* 0x000000091900728c */ /* 0x000fe2000bf44270 */
[----:B------:R-:W-:-:S02]  /*1cc0*/  ISETP.GE.AND P1, PT, R8, 0x1, PT ;  /* 0x000000010800780c */ /* 0x000fc40003f26270 */
[----:B------:R-:W-:Y:S01]  /*1cd0*/  ISETP.GE.AND P5, PT, R218, c[0x0][0x1d4], PT ;  /* 0x00007500da007a0c */ /* 0x000fe20003fa6270 */
[----:B------:R-:W-:Y:S01]  /*1ce0*/  IMAD.IADD R5, R12, 0x1, -R5 ;  /* 0x000000010c057824 */ /* 0x000fe200078e0a05 */
[----:B------:R-:W-:Y:S01]  /*1cf0*/  ISETP.GE.AND P4, PT, R4, c[0x0][0x1d4], PT ;  /* 0x0000750004007a0c */ /* 0x000fe20003f86270 */
[----:B------:R-:W-:Y:S01]  /*1d00*/  IMAD.MOV.U32 R12, RZ, RZ, R16 ;  /* 0x000000ffff0c7224 */ /* 0x000fe200078e0010 */
[----:B------:R-:W-:Y:S01]  /*1d10*/  LEA.HI R88, R87, R84, RZ, 0x5 ;  /* 0x0000005457587211 */ /* 0x000fe200078f28ff */
[----:B------:R-:W-:Y:S01]  /*1d20*/  IMAD.SHL.U32 R16, R11, 0x40, RZ ;  /* 0x000000400b107824 */ /* 0x000fe200078e00ff */
[----:B------:R-:W-:Y:S01]  /*1d30*/  LOP3.LUT R90, R90, 0xfffffe00, RZ, 0xc0, !PT ;  /* 0xfffffe005a5a7812 */ /* 0x000fe200078ec0ff */
[C---:B------:R-:W-:Y:S01]  /*1d40*/  IMAD R205, R5.reuse, 0x200, R10 ;  /* 0x0000020005cd7824 */ /* 0x040fe200078e020a */
[----:B------:R-:W-:Y:S01]  /*1d50*/  SHF.R.S32.HI R86, RZ, 0x5, R88 ;  /* 0x00000005ff567819 */ /* 0x000fe20000011458 */
[----:B------:R-:W-:Y:S01]  /*1d60*/  IMAD.SHL.U32 R89, R5, 0x8, RZ ;  /* 0x0000000805597824 */ /* 0x000fe200078e00ff */
[----:B------:R-:W-:Y:S01]  /*1d70*/  LOP3.LUT R16, R16, 0x1c0, RZ, 0xc0, !PT ;  /* 0x000001c010107812 */ /* 0x000fe200078ec0ff */
[----:B------:R-:W-:Y:S01]  /*1d80*/  IMAD.SHL.U32 R205, R205, 0x2, RZ ;  /* 0x00000002cdcd7824 */ /* 0x000fe200078e00ff */
[----:B------:R-:W-:Y:S01]  /*1d90*/  SHF.R.S32.HI R133, RZ, 0x1f, R218 ;  /* 0x0000001fff857819 */ /* 0x000fe200000114da */
[----:B------:R-:W-:Y:S01]  /*1da0*/  IMAD R206, R86, 0x400, R90 ;  /* 0x0000040056ce7824 */ /* 0x000fe200078e025a */
[----:B------:R-:W-:-:S02]  /*1db0*/  LOP3.LUT R89, R16, 0x8, R89, 0xf8, !PT ;  /* 0x0000000810597812 */ /* 0x000fc400078ef859 */
[----:B------:R-:W-:Y:S02]  /*1dc0*/  IADD3 R204, R205, 0x6120, RZ ;  /* 0x00006120cdcc7810 */ /* 0x000fe40007ffe0ff */
[----:B------:R-:W-:Y:S02]  /*1dd0*/  SHF.R.U32.HI R16, RZ, 0x3, R16 ;  /* 0x00000003ff107819 */ /* 0x000fe40000011610 */
[----:B------:R-:W-:Y:S02]  /*1de0*/  IADD3 R213, R207, 0x100, RZ ;  /* 0x00000100cfd57810 */ /* 0x000fe40007ffe0ff */
[----:B------:R-:W-:Y:S02]  /*1df0*/  LOP3.LUT R89, R89, R16, RZ, 0x3c, !PT ;  /* 0x0000001059597212 */ /* 0x000fe400078e3cff */
[----:B------:R-:W-:Y:S02]  /*1e00*/  SHF.R.S32.HI R220, RZ, 0x1f, R217 ;  /* 0x0000001fffdc7819 */ /* 0x000fe400000114d9 */
[----:B------:R-:W-:Y:S01]  /*1e10*/  SHF.R.S32.HI R219, RZ, 0x1f, R216 ;  /* 0x0000001fffdb7819 */ /* 0x000fe200000114d8 */
[----:B------:R-:W-:-:S04]  /*1e20*/  IMAD.IADD R206, R89, 0x1, R206 ;  /* 0x0000000159ce7824 */ /* 0x000fc800078e02ce */
[----:B------:R-:W-:-:S04]  /*1e30*/  IMAD.SHL.U32 R206, R206, 0x2, RZ ;  /* 0x00000002cece7824 */ /* 0x000fc800078e00ff */
[--C-:B------:R-:W-:Y:S02]  /*1e40*/  IMAD R202, R2, 0x2, R206.reuse ;  /* 0x0000000202ca7824 */ /* 0x100fe400078e02ce */
[C---:B------:R-:W-:Y:S02]  /*1e50*/  IMAD R201, R3.reuse, 0x2, R206 ;  /* 0x0000000203c97824 */ /* 0x040fe400078e02ce */
[----:B------:R-:W-:Y:S01]  /*1e60*/  IMAD R199, R3, 0x2, R202 ;  /* 0x0000000203c77824 */ /* 0x000fe200078e02ca */
[----:B-----5:R-:W-:Y:S01]  /*1e70*/  SHF.R.S32.HI R6, RZ, 0x1f, R208 ;  /* 0x0000001fff067819 */ /* 0x020fe200000114d0 */
[----:B------:R-:W-:-:S04]  /*1e80*/  IMAD.WIDE.U32 R18, R208, c[0x0][0x1f0], R18 ;  /* 0x00007c00d0127a25 */ /* 0x000fc800078e0012 */
[----:B------:R-:W-:Y:S01]  /*1e90*/  IMAD R21, R6, c[0x0][0x1f0], RZ ;  /* 0x00007c0006157a24 */ /* 0x000fe200078e02ff */
[----:B------:R-:W-:Y:S01]  /*1ea0*/  IADD3 R17, P0, R18, UR14, RZ ;  /* 0x0000000e12117c10 */ /* 0x000fe2000ff1e0ff */
[----:B------:R-:W-:Y:S02]  /*1eb0*/  IMAD R11, R6, c[0x0][0x218], RZ ;  /* 0x00008600060b7a24 */ /* 0x000fe400078e02ff */
[C---:B------:R-:W-:Y:S02]  /*1ec0*/  IMAD R14, R208.reuse, c[0x0][0x1f4], R21 ;  /* 0x00007d00d00e7a24 */ /* 0x040fe400078e0215 */
[----:B------:R-:W-:-:S03]  /*1ed0*/  IMAD R5, R208, c[0x0][0x21c], R11 ;  /* 0x00008700d0057a24 */ /* 0x000fc600078e020b */
[----:B------:R-:W-:Y:S02]  /*1ee0*/  IADD3.X R14, R19, UR7, R14, P0, !PT ;  /* 0x00000007130e7c10 */ /* 0x000fe400087fe40e */
[----:B------:R-:W-:-:S04]  /*1ef0*/  LEA R18, P0, R17, c[0x0][0x1c8], 0x1 ;  /* 0x0000720011127a11 */ /* 0x000fc800078008ff */
[----:B------:R-:W-:Y:S01]  /*1f00*/  LEA.HI.X R17, R17, c[0x0][0x1cc], R14, 0x1, P0 ;  /* 0x0000730011117a11 */ /* 0x000fe200000f0c0e */
[----:B------:R-:W-:Y:S01]  /*1f10*/  IMAD.WIDE.U32 R14, R208, c[0x0][0x218], R12 ;  /* 0x00008600d00e7a25 */ /* 0x000fe200078e000c */
[----:B------:R-:W-:Y:S04]  /*1f20*/  SHFL.IDX PT, R10, R18, 0x1, 0x181f ;  /* 0x00381f00120a7f89 */ /* 0x000fe800000e0000 */
[----:B------:R-:W-:Y:S01]  /*1f30*/  SHFL.IDX PT, R12, R18, RZ, 0x181f ;  /* 0x00181fff120c7589 */ /* 0x000fe200000e0000 */
[----:B------:R-:W-:-:S03]  /*1f40*/  IADD3 R6, P0, R14, UR22, RZ ;  /* 0x000000160e067c10 */ /* 0x000fc6000ff1e0ff */
[----:B------:R-:W1:Y:S01]  /*1f50*/  SHFL.IDX PT, R13, R17, RZ, 0x181f ;  /* 0x00181fff110d7589 */ /* 0x000e6200000e0000 */
[----:B------:R-:W-:Y:S02]  /*1f60*/  IADD3.X R5, R15, UR6, R5, P0, !PT ;  /* 0x000000060f057c10 */ /* 0x000fe400087fe405 */
[----:B------:R-:W-:Y:S01]  /*1f70*/  IADD3 R15, R205, 0x6100, RZ ;  /* 0x00006100cd0f7810 */ /* 0x000fe20007ffe0ff */
[----:B------:R-:W2:Y:S01]  /*1f80*/  SHFL.IDX PT, R11, R17, 0x1, 0x181f ;  /* 0x00381f00110b7f89 */ /* 0x000ea200000e0000 */
[C---:B------:R-:W-:Y:S02]  /*1f90*/  LEA R14, P0, R6.reuse, c[0x0][0x1f8], 0x1 ;  /* 0x00007e00060e7a11 */ /* 0x040fe400078008ff */
[----:B------:R-:W-:Y:S02]  /*1fa0*/  @P3 IADD3 R204, R15, -0x20, RZ ;  /* 0xffffffe00fcc3810 */ /* 0x000fe40007ffe0ff */
[----:B------:R-:W-:Y:S01]  /*1fb0*/  LEA.HI.X R15, R6, c[0x0][0x1fc], R5, 0x1, P0 ;  /* 0x00007f00060f7a11 */ /* 0x000fe200000f0c05 */
[----:B------:R-:W3:Y:S01]  /*1fc0*/  SHFL.IDX PT, R16, R14, RZ, 0x181f ;  /* 0x00181fff0e107589 */ /* 0x000ee200000e0000 */
[----:B------:R-:W-:-:S02]  /*1fd0*/  ISETP.GT.AND P0, PT, R8, 0x20, PT ;  /* 0x000000200800780c */ /* 0x000fc40003f04270 */
[----:B------:R-:W-:Y:S01]  /*1fe0*/  ISETP.GE.AND P3, PT, R9, c[0x0][0x1d4], PT ;  /* 0x0000750009007a0c */ /* 0x000fe20003f66270 */
[----:B------:R-:W4:Y:S01]  /*1ff0*/  SHFL.IDX PT, R40, R14, 0x1, 0x181f ;  /* 0x00381f000e287f89 */ /* 0x000f2200000e0000 */
[C---:B------:R-:W-:Y:S02]  /*2000*/  IADD3 R195, R204.reuse, 0x800, RZ ;  /* 0x00000800ccc37810 */ /* 0x040fe40007ffe0ff */
[----:B------:R-:W-:Y:S01]  /*2010*/  SEL R221, RZ, 0x10, P3 ;  /* 0x00000010ffdd7807 */ /* 0x000fe20001800000 */
[----:B------:R-:W5:Y:S01]  /*2020*/  SHFL.IDX PT, R6, R15, RZ, 0x181f ;  /* 0x00181fff0f067589 */ /* 0x000f6200000e0000 */
[C---:B------:R-:W-:Y:S02]  /*2030*/  IADD3 R194, R204.reuse, 0x1000, RZ ;  /* 0x00001000ccc27810 */ /* 0x040fe40007ffe0ff */
[C---:B------:R-:W-:Y:S01]  /*2040*/  IADD3 R193, R204.reuse, 0x1800, RZ ;  /* 0x00001800ccc17810 */ /* 0x040fe20007ffe0ff */
[----:B------:R3:W3:Y:S01]  /*2050*/  SHFL.IDX PT, R5, R15, 0x1, 0x181f ;  /* 0x00381f000f057f89 */ /* 0x0006e200000e0000 */
[----:B------:R-:W-:Y:S01]  /*2060*/  IADD3 R191, R204, 0x2000, RZ ;  /* 0x00002000ccbf7810 */ /* 0x000fe20007ffe0ff */
[----:B-1----:R-:W-:Y:S01]  /*2070*/  @P1 IMAD.WIDE R20, R218, 0x2, R12 ;  /* 0x00000002da141825 */ /* 0x002fe200078e020c */
[----:B------:R-:W-:-:S02]  /*2080*/  IADD3 R190, R204, 0x2800, RZ ;  /* 0x00002800ccbe7810 */ /* 0x000fc40007ffe0ff */
[C---:B------:R-:W-:Y:S01]  /*2090*/  IADD3 R189, R204.reuse, 0x3000, RZ ;  /* 0x00003000ccbd7810 */ /* 0x040fe20007ffe0ff */
[--C-:B------:R-:W-:Y:S01]  /*20a0*/  @P1 IMAD.WIDE R18, R217, 0x2, R12.reuse ;  /* 0x00000002d9121825 */ /* 0x100fe200078e020c */
[----:B------:R1:W-:Y:S01]  /*20b0*/  @P1 LDGSTS.E.BYPASS.LTC128B.128 [R207+0x6100], [R20.64], !P5 ;  /* 0x0610000014cf1fae */ /* 0x0003e2000e901d52 */
[----:B------:R-:W-:Y:S02]  /*20c0*/  IADD3 R188, R204, 0x3800, RZ ;  /* 0x00003800ccbc7810 */ /* 0x000fe40007ffe0ff */
[----:B------:R-:W-:Y:S01]  /*20d0*/  @P1 IMAD.WIDE R22, R216, 0x2, R12 ;  /* 0x00000002d8161825 */ /* 0x000fe200078e020c */
[----:B------:R1:W-:Y:S01]  /*20e0*/  @P1 LDGSTS.E.BYPASS.LTC128B.128 [R207+0x8100], [R18.64], !P4 ;  /* 0x0810000012cf1fae */ /* 0x0003e2000e101d52 */
[----:B------:R-:W-:Y:S02]  /*20f0*/  IADD3 R187, R204, 0x4000, RZ ;  /* 0x00004000ccbb7810 */ /* 0x000fe40007ffe0ff */
[----:B--2---:R-:W-:Y:S01]  /*2100*/  @P0 IMAD.WIDE R12, R218, 0x2, R10 ;  /* 0x00000002da0c0825 */ /* 0x004fe200078e020a */
[----:B------:R2:W-:Y:S01]  /*2110*/  @P1 LDGSTS.E.BYPASS.LTC128B.128 [R207+0xa100], [R22.64], !P3 ;  /* 0x0a10000016cf1fae */ /* 0x0005e2000d901d52 */
[----:B------:R-:W-:-:S02]  /*2120*/  IADD3 R186, R204, 0x4800, RZ ;  /* 0x00004800ccba7810 */ /* 0x000fc40007ffe0ff */
[C-C-:B------:R-:W-:Y:S01]  /*2130*/  @P0 IMAD.WIDE R24, R217.reuse, 0x2, R10.reuse ;  /* 0x00000002d9180825 */ /* 0x140fe200078e020a */
[----:B------:R2:W-:Y:S01]  /*2140*/  @P0 LDGSTS.E.BYPASS.LTC128B.128 [R207+0x7100], [R12.64], !P5 ;  /* 0x071000000ccf0fae */ /* 0x0005e2000e901d52 */
[----:B------:R-:W-:Y:S02]  /*2150*/  IADD3 R185, R204, 0x5000, RZ ;  /* 0x00005000ccb97810 */ /* 0x000fe40007ffe0ff */
[----:B------:R-:W-:Y:S01]  /*2160*/  @P0 IMAD.WIDE R26, R216, 0x2, R10 ;  /* 0x00000002d81a0825 */ /* 0x000fe200078e020a */
[----:B------:R2:W-:Y:S01]  /*2170*/  @P0 LDGSTS.E.BYPASS.LTC128B.128 [R207+0x9100], [R24.64], !P4 ;  /* 0x0910000018cf0fae */ /* 0x0005e2000e101d52 */
[----:B------:R-:W-:Y:S02]  /*2180*/  IADD3 R184, R204, 0x5800, RZ ;  /* 0x00005800ccb87810 */ /* 0x000fe40007ffe0ff */
[----:B------:R-:W-:Y:S01]  /*2190*/  IMAD.WIDE R10, R218, 0x2, RZ ;  /* 0x00000002da0a7825 */ /* 0x000fe200078e02ff */
[----:B------:R2:W-:Y:S03]  /*21a0*/  @P0 LDGSTS.E.BYPASS.LTC128B.128 [R207+0xb100], [R26.64], !P3 ;  /* 0x0b1000001acf0fae */ /* 0x0005e6000d901d52 */
[----:B---3--:R-:W-:Y:S01]  /*21b0*/  IMAD.WIDE R14, R217, 0x2, RZ ;  /* 0x00000002d90e7825 */ /* 0x008fe200078e02ff */
[----:B------:R-:W0:Y:S01]  /*21c0*/  LDGDEPBAR ;  /* 0x00000000000079af */ /* 0x000e220000000000 */
[----:B------:R-:W-:-:S02]  /*21d0*/  IADD3 R48, P0, R16, R10, RZ ;  /* 0x0000000a10307210 */ /* 0x000fc40007f1e0ff */
[----:B----4-:R-:W-:-:S03]  /*21e0*/  IADD3 R10, P1, R10, R40, RZ ;  /* 0x000000280a0a7210 */ /* 0x010fc60007f3e0ff */
[----:B-----5:R-:W-:Y:S01]  /*21f0*/  IMAD.X R49, R6, 0x1, R11, P0 ;  /* 0x0000000106317824 */ /* 0x020fe200000e060b */
[----:B------:R-:W-:Y:S01]  /*2200*/  IADD3 R42, P0, R14, R40, RZ ;  /* 0x000000280e2a7210 */ /* 0x000fe20007f1e0ff */
[----:B------:R-:W-:Y:S01]  /*2210*/  IMAD.X R11, R11, 0x1, R5, P1 ;  /* 0x000000010b0b7824 */ /* 0x000fe200008e0605 */
[----:B-1----:R-:W-:-:S03]  /*2220*/  IADD3 R18, P6, R16, R14, RZ ;  /* 0x0000000e10127210 */ /* 0x002fc60007fde0ff */
[----:B------:R-:W-:Y:S02]  /*2230*/  IMAD.X R43, R15, 0x1, R5, P0 ;  /* 0x000000010f2b7824 */ /* 0x000fe400000e0605 */
[----:B------:R-:W-:Y:S01]  /*2240*/  IMAD.X R19, R6, 0x1, R15, P6 ;  /* 0x0000000106137824 */ /* 0x000fe200030e060f */
[----:B------:R-:W-:Y:S01]  /*2250*/  ISETP.GE.AND P6, PT, R4, c[0x0][0x1d4], PT ;  /* 0x0000750004007a0c */ /* 0x000fe20003fc6270 */
[----:B--2---:R-:W-:-:S05]  /*2260*/  IMAD.WIDE R12, R216, 0x2, RZ ;  /* 0x00000002d80c7825 */ /* 0x004fca00078e02ff */
[----:B------:R-:W-:Y:S02]  /*2270*/  IADD3 R16, P1, R16, R12, RZ ;  /* 0x0000000c10107210 */ /* 0x000fe40007f3e0ff */
[----:B------:R-:W-:Y:S01]  /*2280*/  IADD3 R40, P0, R12, R40, RZ ;  /* 0x000000280c287210 */ /* 0x000fe20007f1e0ff */
[----:B------:R-:W-:-:S04]  /*2290*/  DEPBAR.LE SB0, 0x1 ;  /* 0x000080400000791a */ /* 0x000fc80000000000 */
[----:B------:R-:W-:-:S04]  /*22a0*/  DEPBAR.LE SB0, 0x0 ;  /* 0x000080000000791a */ /* 0x000fc80000000000 */
[----:B------:R-:W-:Y:S01]  /*22b0*/  BAR.SYNC.DEFER_BLOCKING 0x0 ;  /* 0x0000000000007b1d */ /* 0x000fe20000010000 */
[----:B------:R-:W-:Y:S01]  /*22c0*/  IMAD.X R17, R6, 0x1, R13, P1 ;  /* 0x0000000106117824 */ /* 0x000fe200008e060d */
[----:B------:R-:W-:Y:S01]  /*22d0*/  ISETP.GE.AND P1, PT, R218, c[0x0][0x1d4], PT ;  /* 0x00007500da007a0c */ /* 0x000fe20003f26270 */
[----:B------:R-:W-:-:S03]  /*22e0*/  IMAD.X R41, R13, 0x1, R5, P0 ;  /* 0x000000010d297824 */ /* 0x000fc600000e0605 */
[C---:B------:R-:W-:Y:S02]  /*22f0*/  ISETP.LT.OR P0, PT, R8.reuse, 0x1, P1 ;  /* 0x000000010800780c */ /* 0x040fe40000f01670 */
[----:B------:R-:W-:Y:S01]  /*2300*/  ISETP.GE.AND P1, PT, R9, c[0x0][0x1d4], PT ;  /* 0x0000750009007a0c */ /* 0x000fe20003f26270 */
[----:B------:R-:W-:Y:S04]  /*2310*/  LDSM.16.M88.4 R28, [R206+0xc100] ;  /* 0x00c10000ce1c783b */ /* 0x000fe80000000200 */
[----:B------:R-:W-:Y:S04]  /*2320*/  LDSM.16.M88.4 R12, [R202+0xc100] ;  /* 0x00c10000ca0c783b */ /* 0x000fe80000000200 */
[----:B------:R-:W1:Y:S04]  /*2330*/  LDSM.16.M88.4 R20, [R205+0x6100] ;  /* 0x00610000cd14783b */ /* 0x000e680000000200 */
[----:B------:R-:W-:Y:S04]  /*2340*/  LDSM.16.M88.4 R64, [R205+0x6900] ;  /* 0x00690000cd40783b */ /* 0x000fe80000000200 */
[----:B------:R-:W2:Y:S04]  /*2350*/  LDSM.16.M88.4 R56, [R205+0x7100] ;  /* 0x00710000cd38783b */ /* 0x000ea80000000200 */
[----:B------:R-:W3:Y:S04]  /*2360*/  LDSM.16.M88.4 R32, [R205+0x7900] ;  /* 0x00790000cd20783b */ /* 0x000ee80000000200 */
[----:B------:R-:W4:Y:S04]  /*2370*/  LDSM.16.M88.4 R4, [R204] ;  /* 0x00000000cc04783b */ /* 0x000f280000000200 */
[----:B------:R-:W5:Y:S04]  /*2380*/  LDSM.16.M88.4 R80, [R204+0x800] ;  /* 0x00080000cc50783b */ /* 0x000f680000000200 */
[----:B------:R-:W3:Y:S04]  /*2390*/  LDSM.16.M88.4 R44, [R204+0x1000] ;  /* 0x00100000cc2c783b */ /* 0x000ee80000000200 */
[----:B------:R-:W3:Y:S04]  /*23a0*/  LDSM.16.M88.4 R36, [R204+0x1800] ;  /* 0x00180000cc24783b */ /* 0x000ee80000000200 */
        /* <DEDUP_REMOVED lines=9> */
[----:B------:R-:W-:Y:S01]  /*2440*/  HMMA.16816.F32.BF16 R20, R28, R22, RZ ;  /* 0x000000161c14723c */ /* 0x000fe200000418ff */
[----:B------:R-:W-:-:S07]  /*2450*/  ISETP.LT.OR P1, PT, R8, 0x21, P1 ;  /* 0x000000210800780c */ /* 0x000fce0000f21670 */
[----:B--2---:R-:W-:Y:S04]  /*2460*/  HMMA.16816.F32.BF16 R60, R28, R56, RZ ;  /* 0x000000381c3c723c */ /* 0x004fe800000418ff */
[----:B------:R1:W-:Y:S01]  /*2470*/  LDGSTS.E.BYPASS.LTC128B.128 [R207+0x4100], [R16.64], !P0 ;  /* 0x0410000010cf7fae */ /* 0x0003e2000c101d52 */
[----:B------:R-:W-:-:S03]  /*2480*/  ISETP.GE.AND P0, PT, R218, c[0x0][0x1d4], PT ;  /* 0x00007500da007a0c */ /* 0x000fc60003f06270 */
[----:B------:R-:W-:Y:S01]  /*2490*/  HMMA.16816.F32.BF16 R56, R28, R58, RZ ;  /* 0x0000003a1c38723c */ /* 0x000fe200000418ff */
[----:B------:R-:W-:-:S07]  /*24a0*/  ISETP.LT.OR P0, PT, R8, 0x21, P0 ;  /* 0x000000210800780c */ /* 0x000fce0000701670 */
[----:B---3--:R-:W-:Y:S06]  /*24b0*/  HMMA.16816.F32.BF16 R52, R28, R32, RZ ;  /* 0x000000201c34723c */ /* 0x008fec00000418ff */
[----:B------:R2:W-:Y:S01]  /*24c0*/  LDGSTS.E.BYPASS.LTC128B.128 [R207+0x1100], [R10.64], !P0 ;  /* 0x011000000acf7fae */ /* 0x0005e2000c101d52 */
[----:B------:R-:W-:Y:S01]  /*24d0*/  LOP3.LUT P0, RZ, R0, 0x4, RZ, 0xc0, !PT ;  /* 0x0000000400ff7812 */ /* 0x000fe2000780c0ff */
[----:B------:R-:W-:Y:S01]  /*24e0*/  IMAD.MOV.U32 R0, RZ, RZ, 0x40 ;  /* 0x00000040ff007424 */ /* 0x000fe200078e00ff */
[----:B----4-:R-:W-:Y:S01]  /*24f0*/  HMMA.16816.F32.BF16 R24, R12, R4, R24 ;  /* 0x000000040c18723c */ /* 0x010fe20000041818 */
[----:B------:R3:W-:Y:S03]  /*2500*/  LDGSTS.E.BYPASS.LTC128B.128 [R207+0x3100], [R42.64], !P6 ;  /* 0x031000002acf7fae */ /* 0x0007e6000f101d52 */
[----:B------:R-:W-:Y:S01]  /*2510*/  SEL R0, R0, 0xffffffc0, !P0 ;  /* 0xffffffc000007807 */ /* 0x000fe20004000000 */
[----:B------:R3:W-:Y:S01]  /*2520*/  LDGSTS.E.BYPASS.LTC128B.128 [R207+0x5100], [R40.64], !P1 ;  /* 0x0510000028cf7fae */ /* 0x0007e2000c901d52 */
[----:B------:R-:W-:-:S02]  /*2530*/  PLOP3.LUT P0, PT, PT, PT, UP2, 0x40, 0x0 ;  /* 0x000000000000781c */ /* 0x000fc40003f0e828 */
[C---:B-1----:R-:W-:Y:S01]  /*2540*/  HMMA.16816.F32.BF16 R16, R28.reuse, R64, RZ ;  /* 0x000000401c10723c */ /* 0x042fe200000418ff */
[----:B------:R-:W-:Y:S01]  /*2550*/  IMAD.IADD R200, R205, 0x1, R0 ;  /* 0x00000001cdc87824 */ /* 0x000fe200078e0200 */
[----:B------:R-:W-:Y:S01]  /*2560*/  LDSM.16.M88.4 R48, [R201+0xc100] ;  /* 0x00c10000c930783b */ /* 0x000fe20000000200 */
[----:B------:R-:W-:Y:S01]  /*2570*/  IMAD.IADD R192, R0, 0x1, R204 ;  /* 0x0000000100c07824 */ /* 0x000fe200078e02cc */
[----:B------:R-:W-:Y:S02]  /*2580*/  ISETP.GT.AND P1, PT, R210, 0x3f, PT ;  /* 0x0000003fd200780c */ /* 0x000fe40003f24270 */
[----:B------:R-:W-:Y:S02]  /*2590*/  LDSM.16.M88.4 R76, [R200+0x6900] ;  /* 0x00690000c84c783b */ /* 0x000fe40000000200 */
[C---:B------:R-:W-:Y:S02]  /*25a0*/  HMMA.16816.F32.BF16 R64, R28.reuse, R66, RZ ;  /* 0x000000421c40723c */ /* 0x040fe400000418ff */
[----:B------:R-:W-:Y:S04]  /*25b0*/  LDSM.16.M88.4 R72, [R200+0x7100] ;  /* 0x00710000c848783b */ /* 0x000fe80000000200 */
[----:B------:R-:W-:Y:S02]  /*25c0*/  LDSM.16.M88.4 R68, [R192+0x800] ;  /* 0x00080000c044783b */ /* 0x000fe40000000200 */
[----:B------:R-:W-:Y:S02]  /*25d0*/  HMMA.16816.F32.BF16 R28, R28, R34, RZ ;  /* 0x000000221c1c723c */ /* 0x000fe400000418ff */
[----:B--2---:R-:W1:Y:S04]  /*25e0*/  LDSM.16.M88.4 R8, [R200+0x6100] ;  /* 0x00610000c808783b */ /* 0x004e680000000200 */
[----:B------:R-:W-:Y:S02]  /*25f0*/  LDSM.16.M88.4 R32, [R199+0xc100] ;  /* 0x00c10000c720783b */ /* 0x000fe40000000200 */
[C---:B------:R-:W-:Y:S02]  /*2600*/  HMMA.16816.F32.BF16 R20, R12.reuse, R6, R20 ;  /* 0x000000060c14723c */ /* 0x040fe40000041814 */
[----:B---3--:R-:W2:Y:S04]  /*2610*/  LDSM.16.M88.4 R40, [R200+0x7900] ;  /* 0x00790000c828783b */ /* 0x008ea80000000200 */
[----:B------:R-:W3:Y:S02]  /*2620*/  LDSM.16.M88.4 R4, [R192] ;  /* 0x00000000c004783b */ /* 0x000ee40000000200 */
[C---:B-----5:R-:W-:Y:S02]  /*2630*/  HMMA.16816.F32.BF16 R16, R12.reuse, R80, R16 ;  /* 0x000000500c10723c */ /* 0x060fe40000041810 */
[----:B------:R-:W0:Y:S06]  /*2640*/  LDGDEPBAR ;  /* 0x00000000000079af */ /* 0x000e2c0000000000 */
[C---:B------:R-:W-:Y:S01]  /*2650*/  HMMA.16816.F32.BF16 R64, R12.reuse, R82, R64 ;  /* 0x000000520c40723c */ /* 0x040fe20000041840 */
[----:B------:R-:W-:Y:S07]  /*2660*/  LDSM.16.M88.4 R80, [R205+0x8900] ;  /* 0x00890000cd50783b */ /* 0x000fee0000000200 */
[C---:B------:R-:W-:Y:S08]  /*2670*/  HMMA.16816.F32.BF16 R60, R12.reuse, R44, R60 ;  /* 0x0000002c0c3c723c */ /* 0x040ff0000004183c */
[C---:B------:R-:W-:Y:S01]  /*2680*/  HMMA.16816.F32.BF16 R56, R12.reuse, R46, R56 ;  /* 0x0000002e0c38723c */ /* 0x040fe20000041838 */
[----:B------:R-:W4:Y:S07]  /*2690*/  LDSM.16.M88.4 R44, [R192+0x1000] ;  /* 0x00100000c02c783b */ /* 0x000f2e0000000200 */
[C---:B------:R-:W-:Y:S08]  /*26a0*/  HMMA.16816.F32.BF16 R52, R12.reuse, R36, R52 ;  /* 0x000000240c34723c */ /* 0x040ff00000041834 */
[----:B------:R-:W-:Y:S01]  /*26b0*/  HMMA.16816.F32.BF16 R28, R12, R38, R28 ;  /* 0x000000260c1c723c */ /* 0x000fe2000004181c */
[----:B------:R-:W5:Y:S04]  /*26c0*/  LDSM.16.M88.4 R36, [R192+0x1800] ;  /* 0x00180000c024783b */ /* 0x000f680000000200 */
[----:B------:R-:W-:Y:S03]  /*26d0*/  LDSM.16.M88.4 R12, [R206+0x10100] ;  /* 0x01010000ce0c783b */ /* 0x000fe60000000200 */
[C---:B-1----:R-:W-:Y:S08]  /*26e0*/  HMMA.16816.F32.BF16 R24, R48.reuse, R8, R24 ;  /* 0x000000083018723c */ /* 0x042ff00000041818 */
[C---:B------:R-:W-:Y:S01]  /*26f0*/  HMMA.16816.F32.BF16 R20, R48.reuse, R10, R20 ;  /* 0x0000000a3014723c */ /* 0x040fe20000041814 */
[----:B------:R-:W1:Y:S07]  /*2700*/  LDSM.16.M88.4 R8, [R205+0x8100] ;  /* 0x00810000cd08783b */ /* 0x000e6e0000000200 */
[C---:B------:R-:W-:Y:S08]  /*2710*/  HMMA.16816.F32.BF16 R16, R48.reuse, R76, R16 ;  /* 0x0000004c3010723c */ /* 0x040ff00000041810 */
[C---:B------:R-:W-:Y:S01]  /*2720*/  HMMA.16816.F32.BF16 R64, R48.reuse, R78, R64 ;  /* 0x0000004e3040723c */ /* 0x040fe20000041840 */
[----:B------:R-:W1:Y:S07]  /*2730*/  LDSM.16.M88.4 R76, [R205+0x9100] ;  /* 0x00910000cd4c783b */ /* 0x000e6e0000000200 */
[C---:B------:R-:W-:Y:S08]  /*2740*/  HMMA.16816.F32.BF16 R60, R48.reuse, R72, R60 ;  /* 0x00000048303c723c */ /* 0x040ff0000004183c */
[C---:B------:R-:W-:Y:S01]  /*2750*/  HMMA.16816.F32.BF16 R56, R48.reuse, R74, R56 ;  /* 0x0000004a3038723c */ /* 0x040fe20000041838 */
[----:B------:R-:W-:Y:S07]  /*2760*/  LDSM.16.M88.4 R72, [R204+0x2800] ;  /* 0x00280000cc48783b */ /* 0x000fee0000000200 */
[C---:B--2---:R-:W-:Y:S08]  /*2770*/  HMMA.16816.F32.BF16 R52, R48.reuse, R40, R52 ;  /* 0x000000283034723c */ /* 0x044ff00000041834 */
[----:B------:R-:W-:Y:S01]  /*2780*/  HMMA.16816.F32.BF16 R48, R48, R42, R28 ;  /* 0x0000002a3030723c */ /* 0x000fe2000004181c */
[----:B------:R-:W2:Y:S04]  /*2790*/  LDSM.16.M88.4 R28, [R205+0x9900] ;  /* 0x00990000cd1c783b */ /* 0x000ea80000000200 */
[----:B------:R-:W-:Y:S03]  /*27a0*/  LDSM.16.M88.4 R40, [R202+0x10100] ;  /* 0x01010000ca28783b */ /* 0x000fe60000000200 */
[C---:B---3--:R-:W-:Y:S08]  /*27b0*/  HMMA.16816.F32.BF16 R24, R32.reuse, R4, R24 ;  /* 0x000000042018723c */ /* 0x048ff00000041818 */
[C---:B------:R-:W-:Y:S01]  /*27c0*/  HMMA.16816.F32.BF16 R20, R32.reuse, R6, R20 ;  /* 0x000000062014723c */ /* 0x040fe20000041814 */
[----:B------:R-:W3:Y:S07]  /*27d0*/  LDSM.16.M88.4 R4, [R204+0x2000] ;  /* 0x00200000cc04783b */ /* 0x000eee0000000200 */
[C---:B------:R-:W-:Y:S08]  /*27e0*/  HMMA.16816.F32.BF16 R16, R32.reuse, R68, R16 ;  /* 0x000000442010723c */ /* 0x040ff00000041810 */
[C---:B------:R-:W-:Y:S01]  /*27f0*/  HMMA.16816.F32.BF16 R64, R32.reuse, R70, R64 ;  /* 0x000000462040723c */ /* 0x040fe20000041840 */
[----:B------:R-:W2:Y:S07]  /*2800*/  LDSM.16.M88.4 R68, [R204+0x3000] ;  /* 0x00300000cc44783b */ /* 0x000eae0000000200 */
[C---:B----4-:R-:W-:Y:S08]  /*2810*/  HMMA.16816.F32.BF16 R60, R32.reuse, R44, R60 ;  /* 0x0000002c203c723c */ /* 0x050ff0000004183c */
[C---:B------:R-:W-:Y:S01]  /*2820*/  HMMA.16816.F32.BF16 R56, R32.reuse, R46, R56 ;  /* 0x0000002e2038723c */ /* 0x040fe20000041838 */
[----:B------:R-:W4:Y:S07]  /*2830*/  LDSM.16.M88.4 R44, [R204+0x3800] ;  /* 0x00380000cc2c783b */ /* 0x000f2e0000000200 */
[C---:B-----5:R-:W-:Y:S08]  /*2840*/  HMMA.16816.F32.BF16 R52, R32.reuse, R36, R52 ;  /* 0x000000242034723c */ /* 0x060ff00000041834 */
[----:B------:R-:W-:Y:S01]  /*2850*/  HMMA.16816.F32.BF16 R48, R32, R38, R48 ;  /* 0x000000262030723c */ /* 0x000fe20000041830 */
[----:B------:R-:W-:Y:S04]  /*2860*/  LDSM.16.M88.4 R36, [R200+0x8100] ;  /* 0x00810000c824783b */ /* 0x000fe80000000200 */
[----:B------:R-:W-:Y:S03]  /*2870*/  LDSM.16.M88.4 R32, [R200+0x8900] ;  /* 0x00890000c820783b */ /* 0x000fe60000000200 */
[C---:B-1----:R-:W-:Y:S08]  /*2880*/  HMMA.16816.F32.BF16 R24, R12.reuse, R8, R24 ;  /* 0x000000080c18723c */ /* 0x042ff00000041818 */
[C---:B------:R-:W-:Y:S01]  /*2890*/  HMMA.16816.F32.BF16 R20, R12.reuse, R10, R20 ;  /* 0x0000000a0c14723c */ /* 0x040fe20000041814 */
[----:B------:R-:W1:Y:S07]  /*28a0*/  LDSM.16.M88.4 R8, [R201+0x10100] ;  /* 0x01010000c908783b */ /* 0x000e6e0000000200 */
[C---:B------:R-:W-:Y:S08]  /*28b0*/  HMMA.16816.F32.BF16 R16, R12.reuse, R80, R16 ;  /* 0x000000500c10723c */ /* 0x040ff00000041810 */
[C---:B------:R-:W-:Y:S01]  /*28c0*/  HMMA.16816.F32.BF16 R64, R12.reuse, R82, R64 ;  /* 0x000000520c40723c */ /* 0x040fe20000041840 */
[----:B------:R-:W-:Y:S07]  /*28d0*/  LDSM.16.M88.4 R80, [R192+0x2800] ;  /* 0x00280000c050783b */ /* 0x000fee0000000200 */
[C---:B------:R-:W-:Y:S08]  /*28e0*/  HMMA.16816.F32.BF16 R60, R12.reuse, R76, R60 ;  /* 0x0000004c0c3c723c */ /* 0x040ff0000004183c */
[C---:B------:R-:W-:Y:S01]  /*28f0*/  HMMA.16816.F32.BF16 R56, R12.reuse, R78, R56 ;  /* 0x0000004e0c38723c */ /* 0x040fe20000041838 */
[----:B------:R-:W-:Y:S07]  /*2900*/  LDSM.16.M88.4 R76, [R199+0x10100] ;  /* 0x01010000c74c783b */ /* 0x000fee0000000200 */
[C---:B--2---:R-:W-:Y:S08]  /*2910*/  HMMA.16816.F32.BF16 R52, R12.reuse, R28, R52 ;  /* 0x0000001c0c34723c */ /* 0x044ff00000041834 */
[----:B------:R-:W-:Y:S01]  /*2920*/  HMMA.16816.F32.BF16 R48, R12, R30, R48 ;  /* 0x0000001e0c30723c */ /* 0x000fe20000041830 */
[----:B------:R-:W2:Y:S04]  /*2930*/  LDSM.16.M88.4 R28, [R200+0x9100] ;  /* 0x00910000c81c783b */ /* 0x000ea80000000200 */
[----:B------:R-:W5:Y:S03]  /*2940*/  LDSM.16.M88.4 R12, [R200+0x9900] ;  /* 0x00990000c80c783b */ /* 0x000f660000000200 */
[C---:B---3--:R-:W-:Y:S08]  /*2950*/  HMMA.16816.F32.BF16 R24, R40.reuse, R4, R24 ;  /* 0x000000042818723c */ /* 0x048ff00000041818 */
[C---:B------:R-:W-:Y:S01]  /*2960*/  HMMA.16816.F32.BF16 R20, R40.reuse, R6, R20 ;  /* 0x000000062814723c */ /* 0x040fe20000041814 */
[----:B------:R-:W3:Y:S07]  /*2970*/  LDSM.16.M88.4 R4, [R192+0x2000] ;  /* 0x00200000c004783b */ /* 0x000eee0000000200 */
[C---:B------:R-:W-:Y:S08]  /*2980*/  HMMA.16816.F32.BF16 R16, R40.reuse, R72, R16 ;  /* 0x000000482810723c */ /* 0x040ff00000041810 */
[C---:B------:R-:W-:Y:S01]  /*2990*/  HMMA.16816.F32.BF16 R64, R40.reuse, R74, R64 ;  /* 0x0000004a2840723c */ /* 0x040fe20000041840 */
[----:B------:R-:W2:Y:S07]  /*29a0*/  LDSM.16.M88.4 R72, [R192+0x3000] ;  /* 0x00300000c048783b */ /* 0x000eae0000000200 */
[C---:B------:R-:W-:Y:S08]  /*29b0*/  HMMA.16816.F32.BF16 R60, R40.reuse, R68, R60 ;  /* 0x00000044283c723c */ /* 0x040ff0000004183c */
[C---:B------:R-:W-:Y:S01]  /*29c0*/  HMMA.16816.F32.BF16 R56, R40.reuse, R70, R56 ;  /* 0x000000462838723c */ /* 0x040fe20000041838 */
[----:B------:R-:W2:Y:S07]  /*29d0*/  LDSM.16.M88.4 R68, [R192+0x3800] ;  /* 0x00380000c044783b */ /* 0x000eae0000000200 */
[C---:B----4-:R-:W-:Y:S08]  /*29e0*/  HMMA.16816.F32.BF16 R52, R40.reuse, R44, R52 ;  /* 0x0000002c2834723c */ /* 0x050ff00000041834 */
[----:B------:R-:W-:Y:S01]  /*29f0*/  HMMA.16816.F32.BF16 R48, R40, R46, R48 ;  /* 0x0000002e2830723c */ /* 0x000fe20000041830 */
[----:B------:R-:W-:Y:S04]  /*2a00*/  LDSM.16.M88.4 R44, [R206+0x14100] ;  /* 0x01410000ce2c783b */ /* 0x000fe80000000200 */
[----:B------:R-:W4:Y:S03]  /*2a10*/  LDSM.16.M88.4 R40, [R205+0xa100] ;  /* 0x00a10000cd28783b */ /* 0x000f260000000200 */
[C---:B-1----:R-:W-:Y:S08]  /*2a20*/  HMMA.16816.F32.BF16 R24, R8.reuse, R36, R24 ;  /* 0x000000240818723c */ /* 0x042ff00000041818 */
[C---:B------:R-:W-:Y:S01]  /*2a30*/  HMMA.16816.F32.BF16 R20, R8.reuse, R38, R20 ;  /* 0x000000260814723c */ /* 0x040fe20000041814 */
[----:B------:R-:W1:Y:S07]  /*2a40*/  LDSM.16.M88.4 R36, [R205+0xa900] ;  /* 0x00a90000cd24783b */ /* 0x000e6e0000000200 */
[C---:B------:R-:W-:Y:S08]  /*2a50*/  HMMA.16816.F32.BF16 R16, R8.reuse, R32, R16 ;  /* 0x000000200810723c */ /* 0x040ff00000041810 */
[C---:B------:R-:W-:Y:S01]  /*2a60*/  HMMA.16816.F32.BF16 R64, R8.reuse, R34, R64 ;  /* 0x000000220840723c */ /* 0x040fe20000041840 */
[----:B------:R-:W1:Y:S07]  /*2a70*/  LDSM.16.M88.4 R32, [R205+0xb100] ;  /* 0x00b10000cd20783b */ /* 0x000e6e0000000200 */
[C---:B--2---:R-:W-:Y:S08]  /*2a80*/  HMMA.16816.F32.BF16 R60, R8.reuse, R28, R60 ;  /* 0x0000001c083c723c */ /* 0x044ff0000004183c */
[C---:B------:R-:W-:Y:S01]  /*2a90*/  HMMA.16816.F32.BF16 R56, R8.reuse, R30, R56 ;  /* 0x0000001e0838723c */ /* 0x040fe20000041838 */
[----:B------:R-:W2:Y:S07]  /*2aa0*/  LDSM.16.M88.4 R28, [R205+0xb900] ;  /* 0x00b90000cd1c783b */ /* 0x000eae0000000200 */
[C---:B-----5:R-:W-:Y:S08]  /*2ab0*/  HMMA.16816.F32.BF16 R52, R8.reuse, R12, R52 ;  /* 0x0000000c0834723c */ /* 0x060ff00000041834 */
[----:B------:R-:W-:Y:S01]  /*2ac0*/  HMMA.16816.F32.BF16 R48, R8, R14, R48 ;  /* 0x0000000e0830723c */ /* 0x000fe20000041830 */
[----:B------:R-:W-:Y:S04]  /*2ad0*/  LDSM.16.M88.4 R12, [R202+0x14100] ;  /* 0x01410000ca0c783b */ /* 0x000fe80000000200 */
[----:B------:R-:W5:Y:S03]  /*2ae0*/  LDSM.16.M88.4 R8, [R204+0x4000] ;  /* 0x00400000cc08783b */ /* 0x000f660000000200 */
[C---:B---3--:R-:W-:Y:S08]  /*2af0*/  HMMA.16816.F32.BF16 R24, R76.reuse, R4, R24 ;  /* 0x000000044c18723c */ /* 0x048ff00000041818 */
[C---:B------:R-:W-:Y:S01]  /*2b00*/  HMMA.16816.F32.BF16 R20, R76.reuse, R6, R20 ;  /* 0x000000064c14723c */ /* 0x040fe20000041814 */
[----:B------:R-:W3:Y:S07]  /*2b10*/  LDSM.16.M88.4 R4, [R204+0x4800] ;  /* 0x00480000cc04783b */ /* 0x000eee0000000200 */
[C---:B------:R-:W-:Y:S08]  /*2b20*/  HMMA.16816.F32.BF16 R16, R76.reuse, R80, R16 ;  /* 0x000000504c10723c */ /* 0x040ff00000041810 */
[C---:B------:R-:W-:Y:S08]  /*2b30*/  HMMA.16816.F32.BF16 R64, R76.reuse, R82, R64 ;  /* 0x000000524c40723c */ /* 0x040ff00000041840 */
[C---:B------:R-:W-:Y:S08]  /*2b40*/  HMMA.16816.F32.BF16 R60, R76.reuse, R72, R60 ;  /* 0x000000484c3c723c */ /* 0x040ff0000004183c */
[C---:B------:R-:W-:Y:S08]  /*2b50*/  HMMA.16816.F32.BF16 R56, R76.reuse, R74, R56 ;  /* 0x0000004a4c38723c */ /* 0x040ff00000041838 */
[C---:B------:R-:W-:Y:S08]  /*2b60*/  HMMA.16816.F32.BF16 R52, R76.reuse, R68, R52 ;  /* 0x000000444c34723c */ /* 0x040ff00000041834 */
[----:B------:R-:W-:Y:S01]  /*2b70*/  HMMA.16816.F32.BF16 R48, R76, R70, R48 ;  /* 0x000000464c30723c */ /* 0x000fe20000041830 */
[----:B------:R-:W2:Y:S07]  /*2b80*/  LDSM.16.M88.4 R68, [R204+0x5000] ;  /* 0x00500000cc44783b */ /* 0x000eae0000000200 */
[C---:B----4-:R-:W-:Y:S08]  /*2b90*/  HMMA.16816.F32.BF16 R24, R44.reuse, R40, R24 ;  /* 0x000000282c18723c */ /* 0x050ff00000041818 */
[C---:B------:R-:W-:Y:S01]  /*2ba0*/  HMMA.16816.F32.BF16 R20, R44.reuse, R42, R20 ;  /* 0x0000002a2c14723c */ /* 0x040fe20000041814 */
[----:B------:R-:W4:Y:S07]  /*2bb0*/  LDSM.16.M88.4 R40, [R204+0x5800] ;  /* 0x00580000cc28783b */ /* 0x000f2e0000000200 */
[C---:B-1----:R-:W-:Y:S08]  /*2bc0*/  HMMA.16816.F32.BF16 R16, R44.reuse, R36, R16 ;  /* 0x000000242c10723c */ /* 0x042ff00000041810 */
[C---:B------:R-:W-:Y:S01]  /*2bd0*/  HMMA.16816.F32.BF16 R64, R44.reuse, R38, R64 ;  /* 0x000000262c40723c */ /* 0x040fe20000041840 */
[----:B------:R-:W-:Y:S07]  /*2be0*/  LDSM.16.M88.4 R36, [R200+0xb100] ;  /* 0x00b10000c824783b */ /* 0x000fee0000000200 */
[C---:B------:R-:W-:Y:S08]  /*2bf0*/  HMMA.16816.F32.BF16 R60, R44.reuse, R32, R60 ;  /* 0x000000202c3c723c */ /* 0x040ff0000004183c */
[C---:B------:R-:W-:Y:S01]  /*2c00*/  HMMA.16816.F32.BF16 R56, R44.reuse, R34, R56 ;  /* 0x000000222c38723c */ /* 0x040fe20000041838 */
[----:B------:R-:W-:Y:S07]  /*2c10*/  LDSM.16.M88.4 R32, [R200+0xb900] ;  /* 0x00b90000c820783b */ /* 0x000fee0000000200 */
[C---:B--2---:R-:W-:Y:S08]  /*2c20*/  HMMA.16816.F32.BF16 R52, R44.reuse, R28, R52 ;  /* 0x0000001c2c34723c */ /* 0x044ff00000041834 */
[----:B------:R-:W-:Y:S01]  /*2c30*/  HMMA.16816.F32.BF16 R48, R44, R30, R48 ;  /* 0x0000001e2c30723c */ /* 0x000fe20000041830 */
[----:B------:R-:W-:Y:S04]  /*2c40*/  LDSM.16.M88.4 R28, [R201+0x14100] ;  /* 0x01410000c91c783b */ /* 0x000fe80000000200 */
[----:B------:R-:W-:Y:S03]  /*2c50*/  LDSM.16.M88.4 R44, [R199+0x14100] ;  /* 0x01410000c72c783b */ /* 0x000fe60000000200 */
[C---:B-----5:R-:W-:Y:S08]  /*2c60*/  HMMA.16816.F32.BF16 R24, R12.reuse, R8, R24 ;  /* 0x000000080c18723c */ /* 0x060ff00000041818 */
[C---:B------:R-:W-:Y:S01]  /*2c70*/  HMMA.16816.F32.BF16 R20, R12.reuse, R10, R20 ;  /* 0x0000000a0c14723c */ /* 0x040fe20000041814 */
[----:B------:R-:W1:Y:S07]  /*2c80*/  LDSM.16.M88.4 R8, [R200+0xa100] ;  /* 0x00a10000c808783b */ /* 0x000e6e0000000200 */
[C---:B---3--:R-:W-:Y:S08]  /*2c90*/  HMMA.16816.F32.BF16 R16, R12.reuse, R4, R16 ;  /* 0x000000040c10723c */ /* 0x048ff00000041810 */
[C---:B------:R-:W-:Y:S01]  /*2ca0*/  HMMA.16816.F32.BF16 R64, R12.reuse, R6, R64 ;  /* 0x000000060c40723c */ /* 0x040fe20000041840 */
[----:B------:R-:W2:Y:S07]  /*2cb0*/  LDSM.16.M88.4 R4, [R200+0xa900] ;  /* 0x00a90000c804783b */ /* 0x000eae0000000200 */
[C---:B------:R-:W-:Y:S08]  /*2cc0*/  HMMA.16816.F32.BF16 R60, R12.reuse, R68, R60 ;  /* 0x000000440c3c723c */ /* 0x040ff0000004183c */
[C---:B------:R-:W-:Y:S08]  /*2cd0*/  HMMA.16816.F32.BF16 R56, R12.reuse, R70, R56 ;  /* 0x000000460c38723c */ /* 0x040ff00000041838 */
[----:B----4-:R-:W-:Y:S01]  /*2ce0*/  HMMA.16816.F32.BF16 R68, R12, R40, R52 ;  /* 0x000000280c44723c */ /* 0x010fe20000041834 */
[----:B------:R-:W3:Y:S07]  /*2cf0*/  LDSM.16.M88.4 R52, [R192+0x4000] ;  /* 0x00400000c034783b */ /* 0x000eee0000000200 */
[----:B-1----:R-:W-:Y:S08]  /*2d00*/  HMMA.16816.F32.BF16 R24, R28, R8, R24 ;  /* 0x000000081c18723c */ /* 0x002ff00000041818 */
[----:B------:R-:W-:Y:S01]  /*2d10*/  HMMA.16816.F32.BF16 R48, R12, R42, R48 ;  /* 0x0000002a0c30723c */ /* 0x000fe20000041830 */
[----:B------:R-:W1:Y:S04]  /*2d20*/  LDSM.16.M88.4 R12, [R192+0x4800] ;  /* 0x00480000c00c783b */ /* 0x000e680000000200 */
[----:B------:R-:W-:Y:S03]  /*2d30*/  LDSM.16.M88.4 R40, [R192+0x5000] ;  /* 0x00500000c028783b */ /* 0x000fe60000000200 */
[----:B------:R-:W-:Y:S01]  /*2d40*/  HMMA.16816.F32.BF16 R20, R28, R10, R20 ;  /* 0x0000000a1c14723c */ /* 0x000fe20000041814 */
[----:B------:R-:W4:Y:S01]  /*2d50*/  LDSM.16.M88.4 R8, [R192+0x5800] ;  /* 0x00580000c008783b */ /* 0x000f220000000200 */
[----:B------:R-:W-:-:S06]  /*2d60*/  DEPBAR.LE SB0, 0x0 ;  /* 0x000080000000791a */ /* 0x000fcc0000000000 */
[C---:B--2---:R-:W-:Y:S07]  /*2d70*/  HMMA.16816.F32.BF16 R16, R28.reuse, R4, R16 ;  /* 0x000000041c10723c */ /* 0x044fee0000041810 */
[----:B------:R-:W-:Y:S01]  /*2d80*/  LOP3.LUT R4, R89, R90, RZ, 0xfc, !PT ;  /* 0x0000005a59047212 */ /* 0x000fe200078efcff */
[----:B------:R-:W-:Y:S08]  /*2d90*/  HMMA.16816.F32.BF16 R68, R28, R32, R68 ;  /* 0x000000201c44723c */ /* 0x000ff00000041844 */
[----:B---3--:R-:W-:Y:S08]  /*2da0*/  HMMA.16816.F32.BF16 R24, R44, R52, R24 ;  /* 0x000000342c18723c */ /* 0x008ff00000041818 */
[C---:B------:R-:W-:Y:S08]  /*2db0*/  HMMA.16816.F32.BF16 R64, R28.reuse, R6, R64 ;  /* 0x000000061c40723c */ /* 0x040ff00000041840 */
[C---:B------:R-:W-:Y:S08]  /*2dc0*/  HMMA.16816.F32.BF16 R60, R28.reuse, R36, R60 ;  /* 0x000000241c3c723c */ /* 0x040ff0000004183c */
[----:B------:R-:W-:Y:S01]  /*2dd0*/  HMMA.16816.F32.BF16 R56, R28, R38, R56 ;  /* 0x000000261c38723c */ /* 0x000fe20000041838 */
[----:B------:R-:W-:-:S06]  /*2de0*/  FMUL.FTZ R0, R26, c[0x0][0x320] ;  /* 0x0000c8001a007a20 */ /* 0x000fcc0000410000 */
[----:B------:R-:W2:Y:S01]  /*2df0*/  MUFU.TANH R0, R0 ;  /* 0x0000000000007308 */ /* 0x000ea20000002400 */
[----:B------:R-:W-:Y:S08]  /*2e00*/  HMMA.16816.F32.BF16 R48, R28, R34, R48 ;  /* 0x000000221c30723c */ /* 0x000ff00000041830 */
[C---:B-1----:R-:W-:Y:S07]  /*2e10*/  HMMA.16816.F32.BF16 R16, R44.reuse, R12, R16 ;  /* 0x0000000c2c10723c */ /* 0x042fee0000041810 */
[----:B------:R-:W-:Y:S01]  /*2e20*/  FMUL.FTZ R13, R24, c[0x0][0x320] ;  /* 0x0000c800180d7a20 */ /* 0x000fe20000410000 */
[C---:B----4-:R-:W-:Y:S05]  /*2e30*/  HMMA.16816.F32.BF16 R68, R44.reuse, R8, R68 ;  /* 0x000000082c44723c */ /* 0x050fea0000041844 */
[----:B------:R-:W1:Y:S02]  /*2e40*/  MUFU.TANH R13, R13 ;  /* 0x0000000d000d7308 */ /* 0x000e640000002400 */
[----:B------:R-:W-:Y:S01]  /*2e50*/  FMUL.FTZ R8, R25, c[0x0][0x320] ;  /* 0x0000c80019087a20 */ /* 0x000fe20000410000 */
[C---:B------:R-:W-:Y:S05]  /*2e60*/  HMMA.16816.F32.BF16 R20, R44.reuse, R54, R20 ;  /* 0x000000362c14723c */ /* 0x040fea0000041814 */
[----:B------:R-:W3:Y:S03]  /*2e70*/  MUFU.TANH R8, R8 ;  /* 0x0000000800087308 */ /* 0x000ee60000002400 */
[C---:B------:R-:W-:Y:S08]  /*2e80*/  HMMA.16816.F32.BF16 R64, R44.reuse, R14, R64 ;  /* 0x0000000e2c40723c */ /* 0x040ff00000041840 */
[C---:B------:R-:W-:Y:S08]  /*2e90*/  HMMA.16816.F32.BF16 R60, R44.reuse, R40, R60 ;  /* 0x000000282c3c723c */ /* 0x040ff0000004183c */
[C---:B------:R-:W-:Y:S08]  /*2ea0*/  HMMA.16816.F32.BF16 R56, R44.reuse, R42, R56 ;  /* 0x0000002a2c38723c */ /* 0x040ff00000041838 */
[----:B------:R-:W-:Y:S01]  /*2eb0*/  HMMA.16816.F32.BF16 R48, R44, R10, R48 ;  /* 0x0000000a2c30723c */ /* 0x000fe20000041830 */
[----:B------:R-:W-:Y:S06]  /*2ec0*/  BAR.SYNC.DEFER_BLOCKING 0x0 ;  /* 0x0000000000007b1d */ /* 0x000fec0000010000 */
[----:B------:R-:W-:Y:S05]  /*2ed0*/  @P0 BRA `(.L_x_395) ;  /* 0x0000041000000947 */ /* 0x000fea0003800000 */
[----:B-123--:R-:W-:Y:S01]  /*2ee0*/  IADD3 R209, R210, UR12, R85 ;  /* 0x0000000cd2d17c10 */ /* 0x00efe2000fffe055 */
[----:B------:R-:W-:-:S03]  /*2ef0*/  IMAD.MOV.U32 R208, RZ, RZ, RZ ;  /* 0x000000ffffd07224 */ /* 0x000fc600078e00ff */
[----:B------:R-:W-:-:S05]  /*2f00*/  IADD3 R209, R209, -0x40, RZ ;  /* 0xffffffc0d1d17810 */ /* 0x000fca0007ffe0ff */
        /* <DEDUP_REMOVED lines=9> */
[----:B------:R-:W-:Y:S02]  /*2fa0*/  IADD3 R14, -R221, 0x10, RZ ;  /* 0x00000010dd0e7810 */ /* 0x000fe40007ffe1ff */
[----:B------:R-:W-:Y:S01]  /*2fb0*/  SHF.L.U64.HI R9, R217, 0x1, R220 ;  /* 0x00000001d9097819 */ /* 0x000fe200000102dc */
[----:B------:R-:W-:Y:S01]  /*2fc0*/  IMAD R209, R10, c[0x0][0x2b8], R209 ;  /* 0x0000ae000ad17a24 */ /* 0x000fe200078e02d1 */
[----:B------:R-:W-:-:S03]  /*2fd0*/  LOP3.LUT R14, R14, 0xf, RZ, 0xc0, !PT ;  /* 0x0000000f0e0e7812 */ /* 0x000fc600078ec0ff */
[----:B------:R-:W-:Y:S01]  /*2fe0*/  IMAD.WIDE.U32 R10, R209, c[0x0][0x1e0], RZ ;  /* 0x00007800d10a7a25 */ /* 0x000fe200078e00ff */
[----:B------:R-:W-:-:S05]  /*2ff0*/  SHF.R.S32.HI R12, RZ, 0x1f, R209 ;  /* 0x0000001fff0c7819 */ /* 0x000fca00000114d1 */
[----:B------:R-:W-:-:S04]  /*3000*/  IMAD R12, R12, c[0x0][0x1e0], RZ ;  /* 0x000078000c0c7a24 */ /* 0x000fc800078e02ff */
[----:B------:R-:W-:Y:S01]  /*3010*/  IMAD R5, R209, c[0x0][0x1e4], R12 ;  /* 0x00007900d1057a24 */ /* 0x000fe200078e020c */
[----:B------:R-:W-:-:S03]  /*3020*/  SHF.L.U64.HI R12, R218, 0x1, R133 ;  /* 0x00000001da0c7819 */ /* 0x000fc60000010285 */
        /* <DEDUP_REMOVED lines=15> */
[----:B------:R-:W1:Y:S01]  /*3120*/  SHFL.IDX PT, R24, R5, 0x1, 0x181f ;  /* 0x00381f0005187f89 */ /* 0x000e6200000e0000 */
[----:B------:R-:W-:Y:S01]  /*3130*/  IMAD.SHL.U32 R7, R217, 0x2, RZ ;  /* 0x00000002d9077824 */ /* 0x000fe200078e00ff */
[----:B------:R-:W-:Y:S02]  /*3140*/  LOP3.LUT R28, R28, 0xf, RZ, 0xc0, !PT ;  /* 0x0000000f1c1c7812 */ /* 0x000fe400078ec0ff */
[----:B------:R-:W2:Y:S04]  /*3150*/  SHFL.IDX PT, R15, R32, 0x1, 0x181f ;  /* 0x00381f00200f7f89 */ /* 0x000ea800000e0000 */
[----:B------:R3:W4:Y:S04]  /*3160*/  SHFL.IDX PT, R26, R5, RZ, 0x181f ;  /* 0x00181fff051a7589 */ /* 0x00072800000e0000 */
[----:B------:R5:W4:Y:S01]  /*3170*/  SHFL.IDX PT, R25, R32, RZ, 0x181f ;  /* 0x00181fff20197589 */ /* 0x000b2200000e0000 */
[----:B-1----:R-:W-:-:S04]  /*3180*/  IADD3 R30, P6, P0, R30, R24, R11 ;  /* 0x000000181e1e7210 */ /* 0x002fc800078de00b */
[----:B--2---:R-:W-:Y:S02]  /*3190*/  IADD3.X R31, RZ, R15, R12, P6, P0 ;  /* 0x0000000fff1f7210 */ /* 0x004fe400037e040c */
[----:B------:R-:W-:Y:S01]  /*31a0*/  IADD3 R28, P6, P0, R28, R24, R7 ;  /* 0x000000181c1c7210 */ /* 0x000fe200078de007 */
[----:B---3--:R-:W-:-:S03]  /*31b0*/  IMAD.SHL.U32 R5, R216, 0x2, RZ ;  /* 0x00000002d8057824 */ /* 0x008fc600078e00ff */
[----:B------:R-:W-:Y:S02]  /*31c0*/  IADD3.X R29, RZ, R15, R9, P6, P0 ;  /* 0x0000000fff1d7210 */ /* 0x000fe400037e0409 */
[----:B-----5:R-:W-:Y:S02]  /*31d0*/  IADD3 R32, P6, P0, R14, R24, R5 ;  /* 0x000000180e207210 */ /* 0x020fe400078de005 */
[----:B------:R-:W-:-:S04]  /*31e0*/  SHF.L.U64.HI R14, R216, 0x1, R219 ;  /* 0x00000001d80e7819 */ /* 0x000fc800000102db */
[----:B------:R-:W-:Y:S02]  /*31f0*/  IADD3.X R33, RZ, R15, R14, P6, P0 ;  /* 0x0000000fff217210 */ /* 0x000fe400037e040e */
[C---:B----4-:R-:W-:Y:S02]  /*3200*/  IADD3 R34, P6, R26.reuse, R11, RZ ;  /* 0x0000000b1a227210 */ /* 0x050fe40007fde0ff */
[----:B------:R-:W-:-:S03]  /*3210*/  IADD3 R36, P0, R26, R7, RZ ;  /* 0x000000071a247210 */ /* 0x000fc60007f1e0ff */
[C---:B------:R-:W-:Y:S01]  /*3220*/  IMAD.X R35, R25.reuse, 0x1, R12, P6 ;  /* 0x0000000119237824 */ /* 0x040fe200030e060c */
        /* <DEDUP_REMOVED lines=12> */
.L_x_395:
[----:B-123--:R-:W-:Y:S01]  /*32f0*/  FMUL.FTZ R9, R17, c[0x0][0x320] ;  /* 0x0000c80011097a20 */ /* 0x00efe20000410000 */
[----:B------:R-:W-:Y:S01]  /*3300*/  LOP3.LUT R17, R88, 0xffffffe0, RZ, 0xc0, !PT ;  /* 0xffffffe058117812 */ /* 0x000fe200078ec0ff */
[----:B------:R-:W-:Y:S01]  /*3310*/  UIADD3 UR4, UR10, 0x1, -UR11 ;  /* 0x000000010a047890 */ /* 0x000fe2000fffe80b */
[----:B------:R-:W-:Y:S01]  /*3320*/  LEA.HI R87, R87, R84, RZ, 0x2 ;  /* 0x0000005457577211 */ /* 0x000fe200078f10ff */
[----:B------:R-:W-:Y:S01]  /*3330*/  FMUL.FTZ R24, R21, c[0x0][0x320] ;  /* 0x0000c80015187a20 */ /* 0x000fe20000410000 */
[----:B------:R-:W-:Y:S01]  /*3340*/  SHF.R.S32.HI R15, RZ, 0x1f, R86 ;  /* 0x0000001fff0f7819 */ /* 0x000fe20000011456 */
[----:B------:R-:W-:Y:S01]  /*3350*/  IMAD.IADD R10, R84, 0x1, -R17 ;  /* 0x00000001540a7824 */ /* 0x000fe200078e0a11 */
[----:B------:R-:W-:Y:S01]  /*3360*/  LOP3.LUT R87, R87, 0xfffffffc, RZ, 0xc0, !PT ;  /* 0xfffffffc57577812 */ /* 0x000fe200078ec0ff */
[----:B------:R-:W-:Y:S01]  /*3370*/  IMAD.U32 R21, RZ, RZ, UR4 ;  /* 0x00000004ff157e24 */ /* 0x000fe2000f8e00ff */
[----:B------:R-:W-:Y:S01]  /*3380*/  LEA.HI R15, R15, R86, RZ, 0x3 ;  /* 0x000000560f0f7211 */ /* 0x000fe200078f18ff */
[----:B------:R-:W-:Y:S01]  /*3390*/  FMUL.FTZ R11, R16, c[0x0][0x320] ;  /* 0x0000c800100b7a20 */ /* 0x000fe20000410000 */
[----:B------:R-:W-:Y:S01]  /*33a0*/  SHF.R.S32.HI R17, RZ, 0x1f, R10 ;  /* 0x0000001fff117819 */ /* 0x000fe2000001140a */
[----:B------:R-:W-:Y:S01]  /*33b0*/  IMAD.IADD R87, R84, 0x1, -R87 ;  /* 0x0000000154577824 */ /* 0x000fe200078e0a57 */
[----:B------:R-:W-:Y:S01]  /*33c0*/  LOP3.LUT R15, R15, 0xffffff8, RZ, 0xc0, !PT ;  /* 0x0ffffff80f0f7812 */ /* 0x000fe200078ec0ff */
[----:B------:R-:W-:Y:S01]  /*33d0*/  FMUL.FTZ R7, R64, c[0x0][0x320] ;  /* 0x0000c80040077a20 */ /* 0x000fe20000410000 */
[----:B------:R-:W-:Y:S01]  /*33e0*/  LEA.HI R12, R17, R10, RZ, 0x2 ;  /* 0x0000000a110c7211 */ /* 0x000fe200078f10ff */
[----:B------:R-:W-:Y:S01]  /*33f0*/  FMUL.FTZ R5, R65, c[0x0][0x320] ;  /* 0x0000c80041057a20 */ /* 0x000fe20000410000 */
[----:B------:R-:W-:Y:S01]  /*3400*/  LEA.HI R6, R87, R87, RZ, 0x1 ;  /* 0x0000005757067211 */ /* 0x000fe200078f08ff */
[----:B------:R-:W-:Y:S01]  /*3410*/  IMAD.IADD R15, R86, 0x1, -R15 ;  /* 0x00000001560f7824 */ /* 0x000fe200078e0a0f */
[----:B------:R-:W-:Y:S01]  /*3420*/  LEA.HI.SX32 R14, R12, UR24, 0x1e ;  /* 0x000000180c0e7c11 */ /* 0x000fe2000f8ff2ff */
[----:B------:R-:W-:Y:S01]  /*3430*/  FMUL.FTZ R60, R60, c[0x0][0x320] ;  /* 0x0000c8003c3c7a20 */ /* 0x000fe20000410000 */
[----:B------:R-:W-:Y:S01]  /*3440*/  LOP3.LUT R6, R6, 0x1ffffffe, RZ, 0xc0, !PT ;  /* 0x1ffffffe06067812 */ /* 0x000fe200078ec0ff */
[----:B------:R-:W-:Y:S01]  /*3450*/  FMUL.FTZ R61, R61, c[0x0][0x320] ;  /* 0x0000c8003d3d7a20 */ /* 0x000fe20000410000 */
[----:B------:R-:W-:Y:S01]  /*3460*/  PLOP3.LUT P6, PT, PT, PT, UP1, 0x80, 0x0 ;  /* 0x000000000000781c */ /* 0x000fe20003fcf018 */
[----:B------:R-:W-:Y:S01]  /*3470*/  FMUL.FTZ R56, R56, c[0x0][0x320] ;  /* 0x0000c80038387a20 */ /* 0x000fe20000410000 */
[----:B------:R-:W-:Y:S01]  /*3480*/  LEA R14, R15, R14, 0x4 ;  /* 0x0000000e0f0e7211 */ /* 0x000fe200078e20ff */
[----:B------:R-:W-:Y:S01]  /*3490*/  IMAD.IADD R211, R87, 0x1, -R6 ;  /* 0x0000000157d37824 */ /* 0x000fe200078e0a06 */
[----:B------:R-:W-:Y:S01]  /*34a0*/  PLOP3.LUT P0, PT, PT, PT, UP1, 0x80, 0x0 ;  /* 0x000000000000781c */ /* 0x000fe20003f0f018 */
[----:B------:R-:W-:Y:S01]  /*34b0*/  FMUL.FTZ R68, R68, c[0x0][0x320] ;  /* 0x0000c80044447a20 */ /* 0x000fe20000410000 */
[----:B------:R-:W-:Y:S01]  /*34c0*/  LOP3.LUT R15, R12, 0x7ffffffc, RZ, 0xc0, !PT ;  /* 0x7ffffffc0c0f7812 */ /* 0x000fe200078ec0ff */
[----:B------:R-:W-:Y:S01]  /*34d0*/  IMAD R211, R211, 0x8, R14 ;  /* 0x00000008d3d37824 */ /* 0x000fe200078e020e */
[----:B------:R-:W-:Y:S01]  /*34e0*/  ULDC UR25, c[0x0][0x2ac] ;  /* 0x0000ab0000197ab9 */ /* 0x000fe20000000800 */
[----:B------:R-:W-:Y:S01]  /*34f0*/  FMUL.FTZ R69, R69, c[0x0][0x320] ;  /* 0x0000c80045457a20 */ /* 0x000fe20000410000 */
[----:B------:R-:W-:Y:S01]  /*3500*/  ULDC UR4, c[0x0][0x1d0] ;  /* 0x0000740000047ab9 */ /* 0x000fe20000000800 */
[----:B------:R-:W-:Y:S01]  /*3510*/  IMAD.IADD R212, R10, 0x1, -R15 ;  /* 0x000000010ad47824 */ /* 0x000fe200078e0a0f */
[----:B------:R-:W-:Y:S01]  /*3520*/  MOV R6, R211 ;  /* 0x000000d300067202 */ /* 0x000fe20000000f00 */
[----:B------:R-:W-:Y:S01]  /*3530*/  @P6 IMAD.HI.U32 R14, R211, c[0x0][0x2c8], RZ ;  /* 0x0000b200d30e6a27 */ /* 0x000fe200078e00ff */
[----:B------:R-:W1:Y:S01]  /*3540*/  MUFU.TANH R11, R11 ;  /* 0x0000000b000b7308 */ /* 0x000e620000002400 */
[----:B------:R-:W-:Y:S01]  /*3550*/  ULDC UR5, c[0x0][0x324] ;  /* 0x0000c90000057ab9 */ /* 0x000fe20000000800 */
[----:B------:R-:W-:Y:S01]  /*3560*/  SHF.L.U32 R212, R212, 0x1, RZ ;  /* 0x00000001d4d47819 */ /* 0x000fe200000006ff */
[----:B------:R-:W-:Y:S01]  /*3570*/  FMUL.FTZ R15, R20, c[0x0][0x320] ;  /* 0x0000c800140f7a20 */ /* 0x000fe20000410000 */
[----:B------:R-:W-:Y:S01]  /*3580*/  @P0 SHF.R.U32.HI R6, RZ, c[0x0][0x2cc], R14 ;  /* 0x0000b300ff060a19 */ /* 0x000fe2000001160e */
[----:B------:R-:W-:Y:S01]  /*3590*/  FMUL.FTZ R48, R48, c[0x0][0x320] ;  /* 0x0000c80030307a20 */ /* 0x000fe20000410000 */
[----:B------:R-:W-:Y:S01]  /*35a0*/  PLOP3.LUT P0, PT, PT, PT, UP0, 0x40, 0x0 ;  /* 0x000000000000781c */ /* 0x000fe20003f0e808 */
[----:B------:R-:W-:Y:S01]  /*35b0*/  FMUL.FTZ R49, R49, c[0x0][0x320] ;  /* 0x0000c80031317a20 */ /* 0x000fe20000410000 */
[----:B------:R-:W-:Y:S01]  /*35c0*/  IADD3 R12, R21, -c[0x0][0x168], -R212 ;  /* 0x80005a00150c7a10 */ /* 0x000fe20007ffe8d4 */
[----:B------:R-:W2:Y:S01]  /*35d0*/  SHFL.IDX PT, R17, R6, RZ, 0x1c1f ;  /* 0x001c1fff06117589 */ /* 0x000ea200000e0000 */
[----:B------:R-:W-:Y:S01]  /*35e0*/  FMUL.FTZ R57, R57, c[0x0][0x320] ;  /* 0x0000c80039397a20 */ /* 0x000fe20000410000 */
[----:B------:R-:W3:Y:S01]  /*35f0*/  MUFU.TANH R9, R9 ;  /* 0x0000000900097308 */ /* 0x000ee20000002400 */
[----:B------:R-:W-:Y:S01]  /*3600*/  UIMAD UR4, UR25, UR4, -UR11 ;  /* 0x00000004190472a4 */ /* 0x000fe2000f8e0a0b */
[----:B------:R-:W-:Y:S01]  /*3610*/  IADD3 R14, R12, c[0x0][0x328], RZ ;  /* 0x0000ca000c0e7a10 */ /* 0x000fe20007ffe0ff */
[----:B------:R-:W-:Y:S01]  /*3620*/  ULOP3.LUT UR11, URZ, UR5, URZ, 0x33, !UPT ;  /* 0x000000053f0b7292 */ /* 0x000fe2000f8e333f */
[----:B------:R-:W0:Y:S03]  /*3630*/  LDGDEPBAR ;  /* 0x00000000000079af */ /* 0x000e260000000000 */
[----:B------:R-:W-:Y:S01]  /*3640*/  IADD3 R10, -R212, UR4, RZ ;  /* 0x00000004d40a7c10 */ /* 0x000fe2000fffe1ff */
[----:B------:R-:W4:Y:S01]  /*3650*/  MUFU.TANH R7, R7 ;  /* 0x0000000700077308 */ /* 0x000f220000002400 */
[----:B------:R-:W-:-:S07]  /*3660*/  IADD3 R12, R12, UR11, RZ ;  /* 0x0000000b0c0c7c10 */ /* 0x000fce000fffe0ff */
[----:B------:R-:W1:Y:S01]  /*3670*/  MUFU.TANH R5, R5 ;  /* 0x0000000500057308 */ /* 0x000e620000002400 */
[----:B--2---:R-:W-:Y:S01]  /*3680*/  IMAD.IADD R21, R14, 0x1, R17 ;  /* 0x000000010e157824 */ /* 0x004fe200078e0211 */
[----:B------:R-:W-:-:S06]  /*3690*/  IADD3 R20, R12, R17, RZ ;  /* 0x000000110c147210 */ /* 0x000fcc0007ffe0ff */
[----:B------:R2:W1:Y:S01]  /*36a0*/  MUFU.TANH R165, R60 ;  /* 0x0000003c00a57308 */ /* 0x0004620000002400 */
[----:B------:R-:W-:-:S07]  /*36b0*/  IMNMX R21, R21, R10, PT ;  /* 0x0000000a15157217 */ /* 0x000fce0003800200 */
[----:B------:R2:W1:Y:S08]  /*36c0*/  MUFU.TANH R159, R61 ;  /* 0x0000003d009f7308 */ /* 0x0004700000002400 */
[----:B------:R2:W1:Y:S08]  /*36d0*/  MUFU.TANH R157, R56 ;  /* 0x00000038009d7308 */ /* 0x0004700000002400 */
[----:B------:R2:W1:Y:S08]  /*36e0*/  MUFU.TANH R169, R68 ;  /* 0x0000004400a97308 */ /* 0x0004700000002400 */
[----:B------:R2:W1:Y:S08]  /*36f0*/  MUFU.TANH R167, R69 ;  /* 0x0000004500a77308 */ /* 0x0004700000002400 */
[----:B------:R2:W1:Y:S08]  /*3700*/  MUFU.TANH R143, R48 ;  /* 0x00000030008f7308 */ /* 0x0004700000002400 */
[----:B------:R2:W1:Y:S08]  /*3710*/  MUFU.TANH R141, R49 ;  /* 0x00000031008d7308 */ /* 0x0004700000002400 */
[----:B------:R-:W1:Y:S08]  /*3720*/  MUFU.TANH R24, R24 ;  /* 0x0000001800187308 */ /* 0x000e700000002400 */
[----:B------:R-:W1:Y:S08]  /*3730*/  MUFU.TANH R15, R15 ;  /* 0x0000000f000f7308 */ /* 0x000e700000002400 */
[----:B------:R2:W1:Y:S01]  /*3740*/  MUFU.TANH R163, R57 ;  /* 0x0000003900a37308 */ /* 0x0004620000002400 */
[----:B------:R-:W-:Y:S05]  /*3750*/  @P0 BRA `(.L_x_396) ;  /* 0x0000016000000947 */ /* 0x000fea0003800000 */
[----:B---34-:R-:W-:Y:S01]  /*3760*/  IMAD.U32 R16, RZ, RZ, UR10 ;  /* 0x0000000aff107e24 */ /* 0x018fe2000f8e00ff */
[----:B------:R-:W-:Y:S04]  /*3770*/  BSSY B0, `(.L_x_397) ;  /* 0x000000f000007945 */ /* 0x000fe80003800000 */
[----:B------:R-:W-:-:S04]  /*3780*/  IADD3 R26, R16, -c[0x0][0x168], R17 ;  /* 0x80005a00101a7a10 */ /* 0x000fc80007ffe011 */
[----:B------:R-:W-:-:S13]  /*3790*/  ISETP.GT.AND P0, PT, R26, -0x1, PT ;  /* 0xffffffff1a00780c */ /* 0x000fda0003f04270 */
[----:B------:R-:W-:Y:S05]  /*37a0*/  @P0 BRA `(.L_x_398) ;  /* 0x0000007000000947 */ /* 0x000fea0003800000 */
[----:B------:R-:W-:Y:S01]  /*37b0*/  IMAD.MOV.U32 R16, RZ, RZ, c[0x0][0x32c] ;  /* 0x0000cb00ff107624 */ /* 0x000fe200078e00ff */
[----:B------:R-:W-:-:S04]  /*37c0*/  LOP3.LUT R26, RZ, R26, RZ, 0x33, !PT ;  /* 0x0000001aff1a7212 */ /* 0x000fc800078e33ff */
[----:B------:R-:W-:-:S13]  /*37d0*/  ISETP.NE.AND P0, PT, R16, 0x1, PT ;  /* 0x000000011000780c */ /* 0x000fda0003f05270 */
[----:B------:R-:W-:-:S05]  /*37e0*/  @P0 IMAD.HI.U32 R16, R26, c[0x0][0x330], RZ ;  /* 0x0000cc001a100a27 */ /* 0x000fca00078e00ff */
[----:B------:R-:W-:-:S04]  /*37f0*/  @P0 SHF.R.U32.HI R26, RZ, c[0x0][0x334], R16 ;  /* 0x0000cd00ff1a0a19 */ /* 0x000fc80000011610 */
[----:B------:R-:W-:Y:S01]  /*3800*/  LOP3.LUT R26, RZ, R26, RZ, 0x33, !PT ;  /* 0x0000001aff1a7212 */ /* 0x000fe200078e33ff */
[----:B------:R-:W-:Y:S05]  /*3810*/  BRA `(.L_x_399) ;  /* 0x0000004000007947 */ /* 0x000fea0003800000 */
.L_x_398:
[----:B------:R-:W-:-:S04]  /*3820*/  MOV R16, c[0x0][0x32c] ;  /* 0x0000cb0000107a02 */ /* 0x000fc80000000f00 */
[----:B------:R-:W-:-:S13]  /*3830*/  ISETP.NE.AND P0, PT, R16, 0x1, PT ;  /* 0x000000011000780c */ /* 0x000fda0003f05270 */
[----:B------:R-:W-:-:S05]  /*3840*/  @P0 IMAD.HI.U32 R16, R26, c[0x0][0x330], RZ ;  /* 0x0000cc001a100a27 */ /* 0x000fca00078e00ff */
[----:B------:R-:W-:Y:S02]  /*3850*/  @P0 SHF.R.U32.HI R26, RZ, c[0x0][0x334], R16 ;  /* 0x0000cd00ff1a0a19 */ /* 0x000fe40000011610 */
.L_x_399:
[----:B------:R-:W-:Y:S05]  /*3860*/  BSYNC B0 ;  /* 0x0000000000007941 */ /* 0x000fea0003800000 */
.L_x_397:
[----:B------:R-:W-:-:S04]  /*3870*/  IMAD R17, R26, c[0x0][0x32c], -R85 ;  /* 0x0000cb001a117a24 */ /* 0x000fc800078e0a55 */
[----:B------:R-:W-:-:S05]  /*3880*/  IMAD.IADD R17, R17, 0x1, -R212 ;  /* 0x0000000111117824 */ /* 0x000fca00078e0ad4 */
[----:B------:R-:W-:Y:S02]  /*3890*/  IADD3 R16, R17, c[0x0][0x32c], RZ ;  /* 0x0000cb0011107a10 */ /* 0x000fe40007ffe0ff */
[----:B------:R-:W-:Y:S02]  /*38a0*/  IMNMX R20, R20, R17, !PT ;  /* 0x0000001114147217 */ /* 0x000fe40007800200 */
[----:B------:R-:W-:Y:S02]  /*38b0*/  IMNMX R21, R21, R16, PT ;  /* 0x0000001015157217 */ /* 0x000fe40003800200 */
.L_x_396:
[----:B---34-:R-:W-:Y:S01]  /*38c0*/  ISETP.LT.AND P6, PT, RZ, UR20, PT ;  /* 0x00000014ff007c0c */ /* 0x018fe2000bfc1270 */
[----:B------:R-:W-:Y:S02]  /*38d0*/  FMUL.FTZ R25, R27, c[0x0][0x320] ;  /* 0x0000c8001b197a20 */ /* 0x000fe40000410000 */
[----:B------:R-:W3:Y:S01]  /*38e0*/  SHFL.IDX PT, R27, R6, 0x1, 0x1c1f ;  /* 0x003c1f00061b7f89 */ /* 0x000ee200000e0000 */
[----:B------:R-:W-:Y:S01]  /*38f0*/  ISETP.GT.AND P0, PT, R20, RZ, P6 ;  /* 0x000000ff1400720c */ /* 0x000fe20003704270 */
[----:B------:R-:W-:Y:S02]  /*3900*/  FMUL.FTZ R18, R18, c[0x0][0x320] ;  /* 0x0000c80012127a20 */ /* 0x000fe40000410000 */
[----:B------:R-:W-:Y:S01]  /*3910*/  FMUL.FTZ R19, R19, c[0x0][0x320] ;  /* 0x0000c80013137a20 */ /* 0x000fe20000410000 */
[----:B------:R-:W-:Y:S01]  /*3920*/  ISETP.LT.OR P0, PT, R21, 0x1, P0 ;  /* 0x000000011500780c */ /* 0x000fe20000701670 */
[----:B------:R-:W-:Y:S01]  /*3930*/  FMUL.FTZ R58, R58, c[0x0][0x320] ;  /* 0x0000c8003a3a7a20 */ /* 0x000fe20000410000 */
[----:B------:R-:W4:Y:S01]  /*3940*/  MUFU.TANH R25, R25 ;  /* 0x0000001900197308 */ /* 0x000f220000002400 */
[----:B------:R-:W-:Y:S01]  /*3950*/  FMUL.FTZ R59, R59, c[0x0][0x320] ;  /* 0x0000c8003b3b7a20 */ /* 0x000fe20000410000 */
[----:B------:R-:W-:Y:S01]  /*3960*/  FSEL R16, R13, -INF , !P0 ;  /* 0xff8000000d107808 */ /* 0x000fe20004000000 */
[----:B------:R-:W-:Y:S01]  /*3970*/  FMUL.FTZ R70, R70, c[0x0][0x320] ;  /* 0x0000c80046467a20 */ /* 0x000fe20000410000 */
[----:B------:R-:W-:Y:S01]  /*3980*/  ISETP.GT.AND P0, PT, R20, 0x1, P6 ;  /* 0x000000011400780c */ /* 0x000fe20003704270 */
[----:B------:R-:W-:-:S02]  /*3990*/  FMUL.FTZ R71, R71, c[0x0][0x320] ;  /* 0x0000c80047477a20 */ /* 0x000fc40000410000 */
[----:B------:R-:W-:Y:S01]  /*39a0*/  FMUL.FTZ R62, R62, c[0x0][0x320] ;  /* 0x0000c8003e3e7a20 */ /* 0x000fe20000410000 */
[----:B------:R-:W-:Y:S01]  /*39b0*/  ISETP.LT.OR P0, PT, R21, 0x2, P0 ;  /* 0x000000021500780c */ /* 0x000fe20000701670 */
[----:B------:R-:W-:Y:S01]  /*39c0*/  FMUL.FTZ R50, R50, c[0x0][0x320] ;  /* 0x0000c80032327a20 */ /* 0x000fe20000410000 */
[----:B------:R2:W1:Y:S01]  /*39d0*/  MUFU.TANH R164, R58 ;  /* 0x0000003a00a47308 */ /* 0x0004620000002400 */
[----:B------:R-:W-:Y:S01]  /*39e0*/  FMUL.FTZ R51, R51, c[0x0][0x320] ;  /* 0x0000c80033337a20 */ /* 0x000fe20000410000 */
[----:B------:R-:W-:Y:S01]  /*39f0*/  FSEL R17, R8, -INF , !P0 ;  /* 0xff80000008117808 */ /* 0x000fe20004000000 */
[----:B------:R-:W-:Y:S01]  /*3a00*/  FMUL.FTZ R8, R67, c[0x0][0x320] ;  /* 0x0000c80043087a20 */ /* 0x000fe20000410000 */
[----:B------:R-:W-:Y:S01]  /*3a10*/  ISETP.GT.AND P0, PT, R20, 0x8, P6 ;  /* 0x000000081400780c */ /* 0x000fe20003704270 */
[----:B------:R-:W-:Y:S02]  /*3a20*/  FMUL.FTZ R63, R63, c[0x0][0x320] ;  /* 0x0000c8003f3f7a20 */ /* 0x000fe40000410000 */
[----:B------:R-:W-:Y:S01]  /*3a30*/  FMUL.FTZ R23, R23, c[0x0][0x320] ;  /* 0x0000c80017177a20 */ /* 0x000fe20000410000 */
[----:B------:R-:W-:Y:S01]  /*3a40*/  ISETP.LT.OR P0, PT, R21, 0x9, P0 ;  /* 0x000000091500780c */ /* 0x000fe20000701670 */
[----:B------:R2:W1:Y:S03]  /*3a50*/  MUFU.TANH R170, R59 ;  /* 0x0000003b00aa7308 */ /* 0x0004660000002400 */
[----:B-1----:R-:W-:-:S02]  /*3a60*/  FSEL R15, R15, -INF , !P0 ;  /* 0xff8000000f0f7808 */ /* 0x002fc40004000000 */
[----:B------:R-:W-:-:S03]  /*3a70*/  ISETP.GT.AND P0, PT, R20, 0x9, P6 ;  /* 0x000000091400780c */ /* 0x000fc60003704270 */
[----:B------:R-:W1:Y:S01]  /*3a80*/  MUFU.TANH R8, R8 ;  /* 0x0000000800087308 */ /* 0x000e620000002400 */
[----:B------:R-:W-:-:S04]  /*3a90*/  ISETP.LT.OR P0, PT, R21, 0xa, P0 ;  /* 0x0000000a1500780c */ /* 0x000fc80000701670 */
[----:B------:R-:W-:Y:S01]  /*3aa0*/  FSEL R13, R24, -INF , !P0 ;  /* 0xff800000180d7808 */ /* 0x000fe20004000000 */
[----:B------:R-:W-:Y:S01]  /*3ab0*/  FMUL.FTZ R24, R66, c[0x0][0x320] ;  /* 0x0000c80042187a20 */ /* 0x000fe20000410000 */
[----:B------:R-:W-:Y:S01]  /*3ac0*/  ISETP.GT.AND P0, PT, R20, 0x10, P6 ;  /* 0x000000101400780c */ /* 0x000fe20003704270 */
[----:B------:R-:W1:Y:S03]  /*3ad0*/  MUFU.TANH R18, R18 ;  /* 0x0000001200127308 */ /* 0x000e660000002400 */
[----:B------:R-:W-:-:S04]  /*3ae0*/  ISETP.LT.OR P0, PT, R21, 0x11, P0 ;  /* 0x000000111500780c */ /* 0x000fc80000701670 */
[----:B------:R-:W-:Y:S01]  /*3af0*/  FSEL R11, R11, -INF , !P0 ;  /* 0xff8000000b0b7808 */ /* 0x000fe20004000000 */
[----:B------:R2:W1:Y:S01]  /*3b00*/  MUFU.TANH R166, R70 ;  /* 0x0000004600a67308 */ /* 0x0004620000002400 */
[----:B------:R-:W-:-:S04]  /*3b10*/  ISETP.GT.AND P0, PT, R20, 0x11, P6 ;  /* 0x000000111400780c */ /* 0x000fc80003704270 */
[----:B------:R-:W-:-:S03]  /*3b20*/  ISETP.LT.OR P0, PT, R21, 0x12, P0 ;  /* 0x000000121500780c */ /* 0x000fc60000701670 */
[----:B------:R2:W1:Y:S01]  /*3b30*/  MUFU.TANH R142, R71 ;  /* 0x00000047008e7308 */ /* 0x0004620000002400 */
[----:B------:R-:W-:Y:S02]  /*3b40*/  FSEL R9, R9, -INF , !P0 ;  /* 0xff80000009097808 */ /* 0x000fe40004000000 */
[----:B------:R-:W-:-:S04]  /*3b50*/  ISETP.GT.AND P0, PT, R20, 0x18, P6 ;  /* 0x000000181400780c */ /* 0x000fc80003704270 */
[----:B------:R-:W-:Y:S01]  /*3b60*/  ISETP.LT.OR P0, PT, R21, 0x19, P0 ;  /* 0x000000191500780c */ /* 0x000fe20000701670 */
[----:B------:R-:W1:Y:S03]  /*3b70*/  MUFU.TANH R19, R19 ;  /* 0x0000001300137308 */ /* 0x000e660000002400 */
[----:B------:R-:W-:Y:S02]  /*3b80*/  FSEL R7, R7, -INF , !P0 ;  /* 0xff80000007077808 */ /* 0x000fe40004000000 */
[----:B------:R-:W-:-:S03]  /*3b90*/  ISETP.GT.AND P0, PT, R20, 0x19, P6 ;  /* 0x000000191400780c */ /* 0x000fc60003704270 */
[----:B------:R2:W1:Y:S01]  /*3ba0*/  MUFU.TANH R162, R62 ;  /* 0x0000003e00a27308 */ /* 0x0004620000002400 */
[----:B------:R-:W-:-:S04]  /*3bb0*/  ISETP.LT.OR P0, PT, R21, 0x1a, P0 ;  /* 0x0000001a1500780c */ /* 0x000fc80000701670 */
[----:B------:R-:W-:Y:S02]  /*3bc0*/  FSEL R5, R5, -INF , !P0 ;  /* 0xff80000005057808 */ /* 0x000fe40004000000 */
[----:B------:R-:W-:Y:S01]  /*3bd0*/  ISETP.GT.AND P0, PT, R20, 0x20, P6 ;  /* 0x000000201400780c */ /* 0x000fe20003704270 */
[----:B------:R2:W1:Y:S03]  /*3be0*/  MUFU.TANH R140, R50 ;  /* 0x00000032008c7308 */ /* 0x0004660000002400 */
        /* <DEDUP_REMOVED lines=15> */
[----:B------:R-:W-:-:S04]  /*3ce0*/  ISETP.GT.AND P0, PT, R20, 0x30, P6 ;  /* 0x000000301400780c */ /* 0x000fc80003704270 */
        /* <DEDUP_REMOVED lines=8> */
[----:B------:R-:W-:Y:S01]  /*3d70*/  ISETP.GT.AND P0, PT, R20, 0x39, P6 ;  /* 0x000000391400780c */ /* 0x000fe20003704270 */
[----:B------:R-:W-:Y:S02]  /*3d80*/  FMUL.FTZ R20, R22, c[0x0][0x320] ;  /* 0x0000c80016147a20 */ /* 0x000fe40000410000 */
[--C-:B---3--:R-:W-:Y:S01]  /*3d90*/  IMAD.IADD R22, R12, 0x1, R27.reuse ;  /* 0x000000010c167824 */ /* 0x108fe200078e021b */
[----:B------:R-:W-:Y:S01]  /*3da0*/  ISETP.LT.OR P0, PT, R21, 0x3a, P0 ;  /* 0x0000003a1500780c */ /* 0x000fe20000701670 */
[----:B------:R2:W3:Y:S01]  /*3db0*/  MUFU.TANH R6, R20 ;  /* 0x0000001400067308 */ /* 0x0004e20000002400 */
[----:B------:R-:W-:Y:S02]  /*3dc0*/  IMAD.IADD R21, R14, 0x1, R27 ;  /* 0x000000010e157824 */ /* 0x000fe400078e021b */
[----:B------:R-:W-:-:S02]  /*3dd0*/  FSEL R141, R141, -INF , !P0 ;  /* 0xff8000008d8d7808 */ /* 0x000fc40004000000 */
[----:B------:R-:W-:Y:S02]  /*3de0*/  PLOP3.LUT P0, PT, PT, PT, UP0, 0x40, 0x0 ;  /* 0x000000000000781c */ /* 0x000fe40003f0e808 */
[----:B------:R-:W-:-:S11]  /*3df0*/  IMNMX R21, R21, R10, PT ;  /* 0x0000000a15157217 */ /* 0x000fd60003800200 */
[----:B------:R-:W-:Y:S05]  /*3e00*/  @P0 BRA `(.L_x_400) ;  /* 0x0000016000000947 */ /* 0x000fea0003800000 */
[----:B-1234-:R-:W-:Y:S01]  /*3e10*/  IMAD.U32 R10, RZ, RZ, UR10 ;  /* 0x0000000aff0a7e24 */ /* 0x01efe2000f8e00ff */
        /* <DEDUP_REMOVED lines=11> */
.L_x_402:
[----:B------:R-:W-:-:S04]  /*3ed0*/  MOV R10, c[0x0][0x32c] ;  /* 0x0000cb00000a7a02 */ /* 0x000fc80000000f00 */
[----:B------:R-:W-:-:S13]  /*3ee0*/  ISETP.NE.AND P0, PT, R10, 0x1, PT ;  /* 0x000000010a00780c */ /* 0x000fda0003f05270 */
[----:B------:R-:W-:-:S05]  /*3ef0*/  @P0 IMAD.HI.U32 R10, R12, c[0x0][0x330], RZ ;  /* 0x0000cc000c0a0a27 */ /* 0x000fca00078e00ff */
[----:B------:R-:W-:Y:S02]  /*3f00*/  @P0 SHF.R.U32.HI R12, RZ, c[0x0][0x334], R10 ;  /* 0x0000cd00ff0c0a19 */ /* 0x000fe4000001160a */
.L_x_403:
[----:B------:R-:W-:Y:S05]  /*3f10*/  BSYNC B0 ;  /* 0x0000000000007941 */ /* 0x000fea0003800000 */
.L_x_401:
[----:B------:R-:W-:-:S04]  /*3f20*/  IMAD R23, R12, c[0x0][0x32c], -R85 ;  /* 0x0000cb000c177a24 */ /* 0x000fc800078e0a55 */
[----:B------:R-:W-:-:S05]  /*3f30*/  IMAD.IADD R23, R23, 0x1, -R212 ;  /* 0x0000000117177824 */ /* 0x000fca00078e0ad4 */
[----:B------:R-:W-:Y:S02]  /*3f40*/  IADD3 R10, R23, c[0x0][0x32c], RZ ;  /* 0x0000cb00170a7a10 */ /* 0x000fe40007ffe0ff */
[----:B------:R-:W-:Y:S02]  /*3f50*/  IMNMX R22, R22, R23, !PT ;  /* 0x0000001716167217 */ /* 0x000fe40007800200 */
[----:B------:R-:W-:Y:S02]  /*3f60*/  IMNMX R21, R21, R10, PT ;  /* 0x0000000a15157217 */ /* 0x000fe40003800200 */
.L_x_400:
[----:B-1234-:R-:W-:Y:S01]  /*3f70*/  ISETP.GT.AND P0, PT, R22, 0x1, P6 ;  /* 0x000000011600780c */ /* 0x01efe20003704270 */
[----:B------:R-:W-:Y:S01]  /*3f80*/  IMAD.SHL.U32 R203, R4, 0x2, RZ ;  /* 0x0000000204cb7824 */ /* 0x000fe200078e00ff */
[----:B------:R-:W-:Y:S02]  /*3f90*/  ULDC.64 UR4, c[0x0][0x2c8] ;  /* 0x0000b20000047ab9 */ /* 0x000fe40000000a00 */
[----:B------:R-:W-:Y:S01]  /*3fa0*/  ISETP.LT.OR P0, PT, R21, 0x2, P0 ;  /* 0x000000021500780c */ /* 0x000fe20000701670 */
[--C-:B------:R-:W-:Y:S01]  /*3fb0*/  IMAD R197, R3, 0x2, R203.reuse ;  /* 0x0000000203c57824 */ /* 0x100fe200078e02cb */
[----:B------:R-:W-:Y:S01]  /*3fc0*/  LDSM.16.MT88.4 R40, [R203+0x2100] ;  /* 0x00210000cb28783b */ /* 0x000fe20000004200 */
[----:B------:R-:W-:Y:S01]  /*3fd0*/  IMAD R198, R2, 0x2, R203 ;  /* 0x0000000202c67824 */ /* 0x000fe200078e02cb */
[----:B------:R-:W-:Y:S01]  /*3fe0*/  FSEL R20, R25, -INF , !P0 ;  /* 0xff80000019147808 */ /* 0x000fe20004000000 */
[----:B------:R-:W-:Y:S01]  /*3ff0*/  UIMAD.WIDE.U32 UR26, UR24, UR4, URZ ;  /* 0x00000004181a72a5 */ /* 0x000fe2000f8e003f */
[----:B------:R-:W-:Y:S01]  /*4000*/  ISETP.GT.AND P0, PT, R22, 0x8, P6 ;  /* 0x000000081600780c */ /* 0x000fe20003704270 */
[----:B------:R-:W-:Y:S01]  /*4010*/  LDSM.16.MT88.4 R56, [R197+0x2100] ;  /* 0x00210000c538783b */ /* 0x000fe20000004200 */
[----:B------:R-:W-:Y:S01]  /*4020*/  IMAD R196, R3, 0x2, R198 ;  /* 0x0000000203c47824 */ /* 0x000fe200078e02c6 */
[----:B------:R-:W-:Y:S01]  /*4030*/  UIADD3 UR20, UR20, -0x2, URZ ;  /* 0xfffffffe14147890 */ /* 0x000fe2000fffe03f */
[----:B------:R-:W-:Y:S01]  /*4040*/  ISETP.LT.OR P0, PT, R21, 0x9, P0 ;  /* 0x000000091500780c */ /* 0x000fe20000701670 */
[----:B------:R-:W-:Y:S01]  /*4050*/  LDSM.16.MT88.4 R124, [R203+0x100] ;  /* 0x00010000cb7c783b */ /* 0x000fe20000004200 */
[----:B------:R-:W-:-:S02]  /*4060*/  @UP1 UMOV UR25, UR27 ;  /* 0x0000001b00191c82 */ /* 0x000fc40008000000 */
[----:B------:R-:W-:Y:S01]  /*4070*/  FSEL R6, R6, -INF , !P0 ;  /* 0xff80000006067808 */ /* 0x000fe20004000000 */
[----:B------:R-:W-:Y:S01]  /*4080*/  LDSM.16.MT88.4 R116, [R198+0x100] ;  /* 0x00010000c674783b */ /* 0x000fe20000004200 */
[----:B------:R-:W-:Y:S01]  /*4090*/  ISETP.GT.AND P0, PT, R22, 0x9, P6 ;  /* 0x000000091600780c */ /* 0x000fe20003704270 */
[----:B------:R-:W-:Y:S02]  /*40a0*/  @UP1 USHF.R.U32.HI UR24, URZ, UR5, UR25 ;  /* 0x000000053f181299 */ /* 0x000fe40008011619 */
[----:B------:R-:W-:Y:S01]  /*40b0*/  LDSM.16.MT88.4 R108, [R197+0x100] ;  /* 0x00010000c56c783b */ /* 0x000fe20000004200 */
[----:B------:R-:W-:Y:S01]  /*40c0*/  ISETP.LT.OR P0, PT, R21, 0xa, P0 ;  /* 0x0000000a1500780c */ /* 0x000fe20000701670 */
[----:B------:R-:W-:Y:S02]  /*40d0*/  UIADD3 UR4, UR21, UR24, URZ ;  /* 0x0000001815047290 */ /* 0x000fe4000fffe03f */
[----:B------:R-:W-:Y:S01]  /*40e0*/  LDSM.16.MT88.4 R100, [R196+0x100] ;  /* 0x00010000c464783b */ /* 0x000fe20000004200 */
[----:B------:R-:W-:Y:S01]  /*40f0*/  FSEL R144, R144, -INF , !P0 ;  /* 0xff80000090907808 */ /* 0x000fe20004000000 */
[----:B------:R-:W-:Y:S01]  /*4100*/  ULDC UR21, c[0x0][0x328] ;  /* 0x0000ca0000157ab9 */ /* 0x000fe20000000800 */
[----:B------:R-:W-:Y:S01]  /*4110*/  ISETP.GT.AND P0, PT, R22, 0x10, P6 ;  /* 0x000000101600780c */ /* 0x000fe20003704270 */
[----:B------:R-:W-:Y:S01]  /*4120*/  LDSM.16.MT88.4 R48, [R198+0x2100] ;  /* 0x00210000c630783b */ /* 0x000fe20000004200 */
[----:B------:R-:W-:-:S02]  /*4130*/  UIADD3 UR21, UR4, UR21, URZ ;  /* 0x0000001504157290 */ /* 0x000fc4000fffe03f */
[C---:B------:R-:W-:Y:S01]  /*4140*/  ISETP.LT.OR P0, PT, R21.reuse, 0x11, P0 ;  /* 0x000000111500780c */ /* 0x040fe20000701670 */
[----:B------:R-:W-:Y:S03]  /*4150*/  LDSM.16.MT88.4 R64, [R196+0x2100] ;  /* 0x00210000c440783b */ /* 0x000fe60000004200 */
[----:B------:R-:W-:Y:S01]  /*4160*/  FSEL R14, R18, -INF , !P0 ;  /* 0xff800000120e7808 */ /* 0x000fe20004000000 */
[----:B------:R-:W-:Y:S01]  /*4170*/  LDSM.16.MT88.4 R72, [R203+0x4100] ;  /* 0x00410000cb48783b */ /* 0x000fe20000004200 */
[----:B------:R-:W-:Y:S02]  /*4180*/  ISETP.GT.AND P0, PT, R22, 0x11, P6 ;  /* 0x000000111600780c */ /* 0x000fe40003704270 */
[----:B------:R-:W-:Y:S01]  /*4190*/  FMNMX.FTZ R18, R16, R17, !PT ;  /* 0x0000001110127209 */ /* 0x000fe20007810000 */
[----:B------:R-:W-:Y:S01]  /*41a0*/  LDSM.16.MT88.4 R80, [R198+0x4100] ;  /* 0x00410000c650783b */ /* 0x000fe20000004200 */
[----:B------:R-:W-:-:S02]  /*41b0*/  ISETP.LT.OR P0, PT, R21, 0x12, P0 ;  /* 0x000000121500780c */ /* 0x000fc40000701670 */
[----:B------:R-:W-:Y:S01]  /*41c0*/  FMNMX.FTZ R18, R15, R18, !PT ;  /* 0x000000120f127209 */ /* 0x000fe20007810000 */
[----:B------:R-:W-:Y:S01]  /*41d0*/  LDSM.16.MT88.4 R88, [R197+0x4100] ;  /* 0x00410000c558783b */ /* 0x000fe20000004200 */
[----:B------:R-:W-:Y:S02]  /*41e0*/  FSEL R12, R19, -INF , !P0 ;  /* 0xff800000130c7808 */ /* 0x000fe40004000000 */
[----:B------:R-:W-:Y:S01]  /*41f0*/  ISETP.GT.AND P0, PT, R22, 0x18, P6 ;  /* 0x000000181600780c */ /* 0x000fe20003704270 */
[----:B------:R-:W-:Y:S01]  /*4200*/  LDSM.16.MT88.4 R136, [R198+0x900] ;  /* 0x00090000c688783b */ /* 0x000fe20000004200 */
[----:B------:R-:W-:Y:S02]  /*4210*/  FMNMX.FTZ R18, R13, R18, !PT ;  /* 0x000000120d127209 */ /* 0x000fe40007810000 */
[----:B------:R-:W-:Y:S01]  /*4220*/  ISETP.LT.OR P0, PT, R21, 0x19, P0 ;  /* 0x000000191500780c */ /* 0x000fe20000701670 */
[----:B------:R-:W-:Y:S01]  /*4230*/  LDSM.16.MT88.4 R32, [R197+0x900] ;  /* 0x00090000c520783b */ /* 0x000fe20000004200 */
[----:B------:R-:W-:-:S02]  /*4240*/  FMNMX.FTZ R18, R11, R18, !PT ;  /* 0x000000120b127209 */ /* 0x000fc40007810000 */
[----:B------:R-:W-:Y:S01]  /*4250*/  FSEL R10, R24, -INF , !P0 ;  /* 0xff800000180a7808 */ /* 0x000fe20004000000 */
[----:B------:R-:W-:Y:S01]  /*4260*/  LDSM.16.MT88.4 R28, [R196+0x900] ;  /* 0x00090000c41c783b */ /* 0x000fe20000004200 */
[----:B------:R-:W-:Y:S02]  /*4270*/  ISETP.GT.AND P0, PT, R22, 0x19, P6 ;  /* 0x000000191600780c */ /* 0x000fe40003704270 */
[----:B------:R-:W-:Y:S02]  /*4280*/  FMNMX.FTZ R24, R9, R18, !PT ;  /* 0x0000001209187209 */ /* 0x000fe40007810000 */
        /* <DEDUP_REMOVED lines=8> */
[----:B------:R-:W-:-:S04]  /*4310*/  ISETP.GT.AND P0, PT, R22, RZ, P6 ;  /* 0x000000ff1600720c */ /* 0x000fc80003704270 */
[----:B------:R-:W-:-:S04]  /*4320*/  ISETP.LT.OR P0, PT, R21, 0x1, P0 ;  /* 0x000000011500780c */ /* 0x000fc80000701670 */
[----:B------:R-:W-:Y:S02]  /*4330*/  FSEL R18, R0, -INF , !P0 ;  /* 0xff80000000127808 */ /* 0x000fe40004000000 */
[----:B------:R-:W-:Y:S02]  /*4340*/  FMNMX.FTZ R0, R7, R24, !PT ;  /* 0x0000001807007209 */ /* 0x000fe40007810000 */
[----:B------:R-:W-:Y:S01]  /*4350*/  FMNMX.FTZ R23, R18, R20, !PT ;  /* 0x0000001412177209 */ /* 0x000fe20007810000 */
[----:B------:R-:W-:Y:S01]  /*4360*/  LDSM.16.MT88.4 R24, [R198+0x2900] ;  /* 0x00290000c618783b */ /* 0x000fe20000004200 */
[----:B------:R-:W-:Y:S02]  /*4370*/  FMNMX.FTZ R0, R5, R0, !PT ;  /* 0x0000000005007209 */ /* 0x000fe40007810000 */
[----:B------:R-:W-:Y:S02]  /*4380*/  ISETP.GT.AND P0, PT, R22, 0x28, P6 ;  /* 0x000000281600780c */ /* 0x000fe40003704270 */
[----:B------:R-:W-:-:S02]  /*4390*/  FMNMX.FTZ R0, R165, R0, !PT ;  /* 0x00000000a5007209 */ /* 0x000fc40007810000 */
[----:B------:R-:W-:Y:S02]  /*43a0*/  FMNMX.FTZ R23, R6, R23, !PT ;  /* 0x0000001706177209 */ /* 0x000fe40007810000 */
[----:B------:R-:W-:Y:S02]  /*43b0*/  FMNMX.FTZ R0, R159, R0, !PT ;  /* 0x000000009f007209 */ /* 0x000fe40007810000 */
[----:B------:R-:W-:Y:S02]  /*43c0*/  ISETP.LT.OR P0, PT, R21, 0x29, P0 ;  /* 0x000000291500780c */ /* 0x000fe40000701670 */
[----:B------:R-:W-:Y:S02]  /*43d0*/  FMNMX.FTZ R23, R144, R23, !PT ;  /* 0x0000001790177209 */ /* 0x000fe40007810000 */
[----:B------:R-:W-:Y:S02]  /*43e0*/  FMNMX.FTZ R0, R157, R0, !PT ;  /* 0x000000009d007209 */ /* 0x000fe40007810000 */
[----:B------:R-:W-:-:S02]  /*43f0*/  FSEL R164, R164, -INF , !P0 ;  /* 0xff800000a4a47808 */ /* 0x000fc40004000000 */
[----:B------:R-:W-:Y:S02]  /*4400*/  FMNMX.FTZ R23, R14, R23, !PT ;  /* 0x000000170e177209 */ /* 0x000fe40007810000 */
[----:B------:R-:W-:Y:S02]  /*4410*/  ISETP.GT.AND P0, PT, R22, 0x29, P6 ;  /* 0x000000291600780c */ /* 0x000fe40003704270 */
[----:B------:R-:W-:Y:S02]  /*4420*/  FMNMX.FTZ R0, R163, R0, !PT ;  /* 0x00000000a3007209 */ /* 0x000fe40007810000 */
[----:B------:R-:W-:Y:S02]  /*4430*/  FMNMX.FTZ R23, R12, R23, !PT ;  /* 0x000000170c177209 */ /* 0x000fe40007810000 */
[----:B------:R-:W-:Y:S02]  /*4440*/  ISETP.LT.OR P0, PT, R21, 0x2a, P0 ;  /* 0x0000002a1500780c */ /* 0x000fe40000701670 */
[----:B------:R-:W-:-:S02]  /*4450*/  FMNMX.FTZ R0, R169, R0, !PT ;  /* 0x00000000a9007209 */ /* 0x000fc40007810000 */
[----:B------:R-:W-:Y:S02]  /*4460*/  FMNMX.FTZ R23, R10, R23, !PT ;  /* 0x000000170a177209 */ /* 0x000fe40007810000 */
[----:B------:R-:W-:Y:S02]  /*4470*/  FSEL R170, R170, -INF , !P0 ;  /* 0xff800000aaaa7808 */ /* 0x000fe40004000000 */
[----:B------:R-:W-:Y:S02]  /*4480*/  ISETP.GT.AND P0, PT, R22, 0x30, P6 ;  /* 0x000000301600780c */ /* 0x000fe40003704270 */
[----:B------:R-:W-:Y:S02]  /*4490*/  FMNMX.FTZ R0, R167, R0, !PT ;  /* 0x00000000a7007209 */ /* 0x000fe40007810000 */
[----:B------:R-:W-:Y:S02]  /*44a0*/  FMNMX.FTZ R23, R8, R23, !PT ;  /* 0x0000001708177209 */ /* 0x000fe40007810000 */
[----:B------:R-:W-:-:S02]  /*44b0*/  ISETP.LT.OR P0, PT, R21, 0x31, P0 ;  /* 0x000000311500780c */ /* 0x000fc40000701670 */
[----:B------:R-:W-:Y:S02]  /*44c0*/  FMNMX.FTZ R0, R143, R0, !PT ;  /* 0x000000008f007209 */ /* 0x000fe40007810000 */
[----:B------:R-:W-:Y:S02]  /*44d0*/  FMNMX.FTZ R23, R162, R23, !PT ;  /* 0x00000017a2177209 */ /* 0x000fe40007810000 */
[----:B------:R-:W-:Y:S02]  /*44e0*/  FSEL R166, R166, -INF , !P0 ;  /* 0xff800000a6a67808 */ /* 0x000fe40004000000 */
[----:B------:R-:W-:Y:S02]  /*44f0*/  ISETP.GT.AND P0, PT, R22, 0x31, P6 ;  /* 0x000000311600780c */ /* 0x000fe40003704270 */
[----:B------:R-:W-:Y:S02]  /*4500*/  FMNMX.FTZ R0, R141, R0, !PT ;  /* 0x000000008d007209 */ /* 0x000fe40007810000 */
[----:B------:R-:W-:-:S02]  /*4510*/  FMNMX.FTZ R23, R172, R23, !PT ;  /* 0x00000017ac177209 */ /* 0x000fc40007810000 */
[----:B------:R-:W-:Y:S01]  /*4520*/  ISETP.LT.OR P0, PT, R21, 0x32, P0 ;  /* 0x000000321500780c */ /* 0x000fe20000701670 */
[----:B------:R-:W1:Y:S01]  /*4530*/  SHFL.BFLY PT, R19, R0, 0x2, 0x1f ;  /* 0x0c401f0000137f89 */ /* 0x000e6200000e0000 */
[----:B------:R-:W-:Y:S02]  /*4540*/  FMNMX.FTZ R23, R164, R23, !PT ;  /* 0x00000017a4177209 */ /* 0x000fe40007810000 */
[----:B------:R-:W-:Y:S02]  /*4550*/  FSEL R142, R142, -INF , !P0 ;  /* 0xff8000008e8e7808 */ /* 0x000fe40004000000 */
[----:B------:R-:W-:Y:S02]  /*4560*/  ISETP.GT.AND P0, PT, R22, 0x38, P6 ;  /* 0x000000381600780c */ /* 0x000fe40003704270 */
[----:B------:R-:W-:Y:S02]  /*4570*/  FMNMX.FTZ R23, R170, R23, !PT ;  /* 0x00000017aa177209 */ /* 0x000fe40007810000 */
[----:B------:R-:W-:-:S02]  /*4580*/  ISETP.GT.AND P6, PT, R22, 0x39, P6 ;  /* 0x000000391600780c */ /* 0x000fc400037c4270 */
[C---:B------:R-:W-:Y:S02]  /*4590*/  ISETP.LT.OR P0, PT, R21.reuse, 0x39, P0 ;  /* 0x000000391500780c */ /* 0x040fe40000701670 */
[----:B------:R-:W-:Y:S02]  /*45a0*/  FMNMX.FTZ R23, R166, R23, !PT ;  /* 0x00000017a6177209 */ /* 0x000fe40007810000 */
[----:B------:R-:W-:Y:S02]  /*45b0*/  ISETP.LT.OR P6, PT, R21, 0x3a, P6 ;  /* 0x0000003a1500780c */ /* 0x000fe400037c1670 */
[----:B------:R-:W-:Y:S02]  /*45c0*/  FSEL R140, R140, -INF , !P0 ;  /* 0xff8000008c8c7808 */ /* 0x000fe40004000000 */
[----:B------:R-:W-:Y:S02]  /*45d0*/  FMNMX.FTZ R23, R142, R23, !PT ;  /* 0x000000178e177209 */ /* 0x000fe40007810000 */
[----:B------:R-:W-:-:S02]  /*45e0*/  FSEL R160, R160, -INF , !P6 ;  /* 0xff800000a0a07808 */ /* 0x000fc40007000000 */
[----:B------:R-:W-:Y:S02]  /*45f0*/  FMNMX.FTZ R21, R140, R23, !PT ;  /* 0x000000178c157209 */ /* 0x000fe40007810000 */
[----:B-1----:R-:W-:Y:S02]  /*4600*/  FMNMX.FTZ R22, R0, R19, !PT ;  /* 0x0000001300167209 */ /* 0x002fe40007810000 */
[----:B------:R-:W-:-:S03]  /*4610*/  FMNMX.FTZ R21, R160, R21, !PT ;  /* 0x00000015a0157209 */ /* 0x000fc60007810000 */
[----:B------:R-:W-:Y:S04]  /*4620*/  SHFL.BFLY PT, R23, R22, 0x1, 0x1f ;  /* 0x0c201f0016177f89 */ /* 0x000fe800000e0000 */
[----:B------:R-:W1:Y:S02]  /*4630*/  SHFL.BFLY PT, R0, R21, 0x2, 0x1f ;  /* 0x0c401f0015007f89 */ /* 0x000e6400000e0000 */
[----:B-1----:R-:W-:Y:S02]  /*4640*/  FMNMX.FTZ R19, R21, R0, !PT ;  /* 0x0000000015137209 */ /* 0x002fe40007810000 */
[----:B------:R-:W-:-:S03]  /*4650*/  FMNMX.FTZ R0, R22, R23, !PT ;  /* 0x0000001716007209 */ /* 0x000fc60007810000 */
[----:B------:R-:W1:Y:S01]  /*4660*/  SHFL.BFLY PT, R132, R19, 0x1, 0x1f ;  /* 0x0c201f0013847f89 */ /* 0x000e6200000e0000 */
[C---:B------:R-:W-:Y:S01]  /*4670*/  FSETP.NEU.FTZ.AND P0, PT, R0.reuse, -INF , PT ;  /* 0xff8000000000780b */ /* 0x040fe20003f1d000 */
[----:B------:R-:W-:-:S05]  /*4680*/  FMUL.FTZ R168, R0, c[0x0][0x2d0] ;  /* 0x0000b40000a87a20 */ /* 0x000fca0000410000 */
[----:B------:R-:W-:-:S05]  /*4690*/  FSEL R168, R168, RZ, P0 ;  /* 0x000000ffa8a87208 */ /* 0x000fca0000000000 */
[--C-:B------:R-:W-:Y:S02]  /*46a0*/  FFMA.FTZ R155, R16, c[0x0][0x2d0], -R168.reuse ;  /* 0x0000b400109b7a23 */ /* 0x100fe400000108a8 */
[--C-:B------:R-:W-:Y:S02]  /*46b0*/  FFMA.FTZ R154, R17, c[0x0][0x2d0], -R168.reuse ;  /* 0x0000b400119a7a23 */ /* 0x100fe400000108a8 */
[--C-:B------:R-:W-:Y:S02]  /*46c0*/  FFMA.FTZ R153, R15, c[0x0][0x2d0], -R168.reuse ;  /* 0x0000b4000f997a23 */ /* 0x100fe400000108a8 */
[--C-:B------:R-:W-:Y:S01]  /*46d0*/  FFMA.FTZ R148, R13, c[0x0][0x2d0], -R168.reuse ;  /* 0x0000b4000d947a23 */ /* 0x100fe200000108a8 */
[----:B------:R-:W-:Y:S01]  /*46e0*/  MUFU.EX2 R155, R155 ;  /* 0x0000009b009b7308 */ /* 0x000fe20000000800 */
[--C-:B------:R-:W-:Y:S02]  /*46f0*/  FFMA.FTZ R146, R7, c[0x0][0x2d0], -R168.reuse ;  /* 0x0000b40007927a23 */ /* 0x100fe400000108a8 */
[--C-:B------:R-:W-:Y:S01]  /*4700*/  FFMA.FTZ R135, R5, c[0x0][0x2d0], -R168.reuse ;  /* 0x0000b40005877a23 */ /* 0x100fe200000108a8 */
[----:B-1----:R-:W-:Y:S01]  /*4710*/  FMNMX.FTZ R132, R132, R19, !PT ;  /* 0x0000001384847209 */ /* 0x002fe20007810000 */
[----:B------:R-:W-:-:S03]  /*4720*/  FFMA.FTZ R152, R11, c[0x0][0x2d0], -R168 ;  /* 0x0000b4000b987a23 */ /* 0x000fc600000108a8 */
[----:B------:R-:W1:Y:S01]  /*4730*/  MUFU.EX2 R154, R154 ;  /* 0x0000009a009a7308 */ /* 0x000e620000000800 */
[C---:B------:R-:W-:Y:S01]  /*4740*/  FSETP.NEU.FTZ.AND P0, PT, R132.reuse, -INF , PT ;  /* 0xff8000008400780b */ /* 0x040fe20003f1d000 */
[----:B------:R-:W-:Y:S02]  /*4750*/  FMUL.FTZ R161, R132, c[0x0][0x2d0] ;  /* 0x0000b40084a17a20 */ /* 0x000fe40000410000 */
[--C-:B------:R-:W-:Y:S02]  /*4760*/  FFMA.FTZ R147, R9, c[0x0][0x2d0], -R168.reuse ;  /* 0x0000b40009937a23 */ /* 0x100fe400000108a8 */
[--C-:B------:R-:W-:Y:S01]  /*4770*/  FFMA.FTZ R156, R165, c[0x0][0x2d0], -R168.reuse ;  /* 0x0000b400a59c7a23 */ /* 0x100fe200000108a8 */
[----:B------:R-:W-:Y:S01]  /*4780*/  FSEL R161, R161, RZ, P0 ;  /* 0x000000ffa1a17208 */ /* 0x000fe20000000000 */
[----:B------:R-:W-:Y:S01]  /*4790*/  MUFU.EX2 R153, R153 ;  /* 0x0000009900997308 */ /* 0x000fe20000000800 */
[--C-:B------:R-:W-:Y:S01]  /*47a0*/  FFMA.FTZ R158, R163, c[0x0][0x2d0], -R168.reuse ;  /* 0x0000b400a39e7a23 */ /* 0x100fe200000108a8 */
[----:B------:R-:W-:Y:S01]  /*47b0*/  PLOP3.LUT P0, PT, PT, PT, UP0, 0x40, 0x0 ;  /* 0x000000000000781c */ /* 0x000fe20003f0e808 */
[----:B------:R-:W-:-:S02]  /*47c0*/  FFMA.FTZ R159, R159, c[0x0][0x2d0], -R168 ;  /* 0x0000b4009f9f7a23 */ /* 0x000fc400000108a8 */
[--C-:B------:R-:W-:Y:S02]  /*47d0*/  FFMA.FTZ R149, R18, c[0x0][0x2d0], -R161.reuse ;  /* 0x0000b40012957a23 */ /* 0x100fe400000108a1 */
[--C-:B------:R-:W-:Y:S01]  /*47e0*/  FFMA.FTZ R150, R20, c[0x0][0x2d0], -R161.reuse ;  /* 0x0000b40014967a23 */ /* 0x100fe200000108a1 */
[----:B------:R-:W2:Y:S01]  /*47f0*/  MUFU.EX2 R148, R148 ;  /* 0x0000009400947308 */ /* 0x000ea20000000800 */
[--C-:B------:R-:W-:Y:S01]  /*4800*/  FFMA.FTZ R151, R6, c[0x0][0x2d0], -R161.reuse ;  /* 0x0000b40006977a23 */ /* 0x100fe200000108a1 */
[----:B------:R-:W-:Y:S01]  /*4810*/  LDSM.16.MT88.4 R16, [R197+0x2900] ;  /* 0x00290000c510783b */ /* 0x000fe20000004200 */
[--C-:B------:R-:W-:Y:S01]  /*4820*/  FFMA.FTZ R144, R144, c[0x0][0x2d0], -R161.reuse ;  /* 0x0000b40090907a23 */ /* 0x100fe200000108a1 */
[----:B-1----:R-:W-:Y:S01]  /*4830*/  F2FP.BF16.PACK_AB R96, R154, R155 ;  /* 0x0000009b9a60723e */ /* 0x002fe200000010ff */
[--C-:B------:R-:W-:Y:S01]  /*4840*/  FFMA.FTZ R3, R10, c[0x0][0x2d0], -R161.reuse ;  /* 0x0000b4000a037a23 */ /* 0x100fe200000108a1 */
[----:B------:R-:W1:Y:S01]  /*4850*/  LDSM.16.MT88.4 R4, [R196+0x4100] ;  /* 0x00410000c404783b */ /* 0x000e620000004200 */
[--C-:B------:R-:W-:Y:S01]  /*4860*/  FFMA.FTZ R2, R8, c[0x0][0x2d0], -R161.reuse ;  /* 0x0000b40008027a23 */ /* 0x100fe200000108a1 */
[----:B------:R-:W-:Y:S01]  /*4870*/  MUFU.EX2 R149, R149 ;  /* 0x0000009500957308 */ /* 0x000fe20000000800 */
[--C-:B------:R-:W-:Y:S01]  /*4880*/  FFMA.FTZ R145, R14, c[0x0][0x2d0], -R161.reuse ;  /* 0x0000b4000e917a23 */ /* 0x100fe200000108a1 */
[----:B------:R-:W3:Y:S01]  /*4890*/  LDSM.16.MT88.4 R8, [R203+0x2900] ;  /* 0x00290000cb08783b */ /* 0x000ee20000004200 */
[----:B------:R-:W-:-:S02]  /*48a0*/  FFMA.FTZ R134, R12, c[0x0][0x2d0], -R161 ;  /* 0x0000b4000c867a23 */ /* 0x000fc400000108a1 */
[--C-:B------:R-:W-:Y:S01]  /*48b0*/  FFMA.FTZ R157, R157, c[0x0][0x2d0], -R168.reuse ;  /* 0x0000b4009d9d7a23 */ /* 0x100fe200000108a8 */
[----:B------:R-:W4:Y:S01]  /*48c0*/  LDSM.16.MT88.4 R20, [R203+0x900] ;  /* 0x00090000cb14783b */ /* 0x000f220000004200 */
[--C-:B------:R-:W-:Y:S01]  /*48d0*/  FFMA.FTZ R162, R162, c[0x0][0x2d0], -R161.reuse ;  /* 0x0000b400a2a27a23 */ /* 0x100fe200000108a1 */
[----:B------:R-:W5:Y:S01]  /*48e0*/  MUFU.EX2 R150, R150 ;  /* 0x0000009600967308 */ /* 0x000f620000000800 */
[----:B--2---:R-:W-:Y:S01]  /*48f0*/  F2FP.BF16.PACK_AB R98, R148, R153 ;  /* 0x000000999462723e */ /* 0x004fe200000010ff */
[----:B------:R-:W2:Y:S01]  /*4900*/  LDSM.16.MT88.4 R12, [R196+0x2900] ;  /* 0x00290000c40c783b */ /* 0x000ea20000004200 */
[--C-:B------:R-:W-:Y:S02]  /*4910*/  FFMA.FTZ R163, R172, c[0x0][0x2d0], -R161.reuse ;  /* 0x0000b400aca37a23 */ /* 0x100fe400000108a1 */
[--C-:B------:R-:W-:Y:S02]  /*4920*/  FFMA.FTZ R164, R164, c[0x0][0x2d0], -R161.reuse ;  /* 0x0000b400a4a47a23 */ /* 0x100fe400000108a1 */
[----:B------:R-:W-:Y:S01]  /*4930*/  FFMA.FTZ R165, R170, c[0x0][0x2d0], -R161 ;  /* 0x0000b400aaa57a23 */ /* 0x000fe200000108a1 */
[----:B------:R-:W-:Y:S01]  /*4940*/  MUFU.EX2 R151, R151 ;  /* 0x0000009700977308 */ /* 0x000fe20000000800 */
[----:B------:R-:W-:-:S02]  /*4950*/  FFMA.FTZ R170, R167, c[0x0][0x2d0], -R168 ;  /* 0x0000b400a7aa7a23 */ /* 0x000fc400000108a8 */
[--C-:B------:R-:W-:Y:S02]  /*4960*/  FFMA.FTZ R169, R169, c[0x0][0x2d0], -R168.reuse ;  /* 0x0000b400a9a97a23 */ /* 0x100fe400000108a8 */
[--C-:B------:R-:W-:Y:S02]  /*4970*/  FFMA.FTZ R167, R143, c[0x0][0x2d0], -R168.reuse ;  /* 0x0000b4008fa77a23 */ /* 0x100fe400000108a8 */
[----:B------:R-:W-:Y:S01]  /*4980*/  FFMA.FTZ R214, R141, c[0x0][0x2d0], -R168 ;  /* 0x0000b4008dd67a23 */ /* 0x000fe200000108a8 */
[----:B------:R-:W1:Y:S01]  /*4990*/  MUFU.EX2 R144, R144 ;  /* 0x0000009000907308 */ /* 0x000e620000000800 */
[----:B-----5:R-:W-:Y:S01]  /*49a0*/  F2FP.BF16.PACK_AB R97, R150, R149 ;  /* 0x000000959661723e */ /* 0x020fe200000010ff */
[--C-:B------:R-:W-:Y:S02]  /*49b0*/  FFMA.FTZ R166, R166, c[0x0][0x2d0], -R161.reuse ;  /* 0x0000b400a6a67a23 */ /* 0x100fe400000108a1 */
[--C-:B------:R-:W-:Y:S02]  /*49c0*/  FFMA.FTZ R171, R142, c[0x0][0x2d0], -R161.reuse ;  /* 0x0000b4008eab7a23 */ /* 0x100fe400000108a1 */
[----:B------:R-:W-:-:S02]  /*49d0*/  FFMA.FTZ R168, R140, c[0x0][0x2d0], -R161 ;  /* 0x0000b4008ca87a23 */ /* 0x000fc400000108a1 */
[----:B------:R-:W-:Y:S01]  /*49e0*/  MUFU.EX2 R152, R152 ;  /* 0x0000009800987308 */ /* 0x000fe20000000800 */
[----:B------:R-:W-:Y:S01]  /*49f0*/  FFMA.FTZ R215, R160, c[0x0][0x2d0], -R161 ;  /* 0x0000b400a0d77a23 */ /* 0x000fe200000108a1 */
[----:B------:R-:W-:Y:S01]  /*4a00*/  LDSM.16.MT88.4 R140, [R198+0x1900] ;  /* 0x00190000c68c783b */ /* 0x000fe20000004200 */
[----:B------:R-:W-:Y:S02]  /*4a10*/  FADD.FTZ R154, R155, R154 ;  /* 0x0000009a9b9a7221 */ /* 0x000fe40000010000 */
[----:B------:R-:W-:Y:S02]  /*4a20*/  FADD.FTZ R150, R149, R150 ;  /* 0x0000009695967221 */ /* 0x000fe40000010000 */
[----:B------:R-:W-:Y:S01]  /*4a30*/  FADD.FTZ R153, R153, R154 ;  /* 0x0000009a99997221 */ /* 0x000fe20000010000 */
[----:B-1----:R-:W-:Y:S01]  /*4a40*/  F2FP.BF16.PACK_AB R99, R144, R151 ;  /* 0x000000979063723e */ /* 0x002fe200000010ff */
[----:B------:R-:W1:Y:S01]  /*4a50*/  MUFU.EX2 R147, R147 ;  /* 0x0000009300937308 */ /* 0x000e620000000800 */
[----:B------:R-:W-:-:S02]  /*4a60*/  FADD.FTZ R151, R151, R150 ;  /* 0x0000009697977221 */ /* 0x000fc40000010000 */
        /* <DEDUP_REMOVED lines=46> */
[C---:B------:R-:W-:Y:S07]  /*4d50*/  HMMA.16816.F32.BF16 R92, R96.reuse, R4, RZ ;  /* 0x00000004605c723c */ /* 0x040fee00000418ff */
        /* <DEDUP_REMOVED lines=12> */
[----:B---3--:R-:W-:Y:S01]  /*4e20*/  HMMA.16816.F32.BF16 R36, R4, R8, R36 ;  /* 0x000000080424723c */ /* 0x008fe20000041824 */
[----:B------:R-:W-:-:S07]  /*4e30*/  FADD.FTZ R3, R2, R3 ;  /* 0x0000000302037221 */ /* 0x000fce0000010000 */
[C---:B------:R-:W-:Y:S01]  /*4e40*/  HMMA.16816.F32.BF16 R40, R4.reuse, R10, R40 ;  /* 0x0000000a0428723c */ /* 0x040fe20000041828 */
[----:B------:R-:W1:Y:S07]  /*4e50*/  LDSM.16.MT88.4 R8, [R198+0x4900] ;  /* 0x00490000c608783b */ /* 0x000e6e0000004200 */
[C---:B------:R-:W-:Y:S08]  /*4e60*/  HMMA.16816.F32.BF16 R52, R4.reuse, R16, R52 ;  /* 0x000000100434723c */ /* 0x040ff00000041834 */
[C---:B------:R-:W-:Y:S01]  /*4e70*/  HMMA.16816.F32.BF16 R56, R4.reuse, R18, R56 ;  /* 0x000000120438723c */ /* 0x040fe20000041838 */
[----:B------:R-:W3:Y:S07]  /*4e80*/  LDSM.16.MT88.4 R16, [R197+0x4900] ;  /* 0x00490000c510783b */ /* 0x000eee0000004200 */
[C---:B----4-:R-:W-:Y:S08]  /*4e90*/  HMMA.16816.F32.BF16 R128, R4.reuse, R20, R128 ;  /* 0x000000140480723c */ /* 0x050ff00000041880 */
        /* <DEDUP_REMOVED lines=116> */
[----:B------:R-:W-:Y:S07]  /*55e0*/  @P0 BRA `(.L_x_404) ;  /* 0x0000018000000947 */ /* 0x000fee0003800000 */
[----:B------:R-:W-:Y:S01]  /*55f0*/  ISETP.LT.AND P0, PT, RZ, UR4, PT ;  /* 0x00000004ff007c0c */ /* 0x000fe2000bf01270 */
[----:B------:R-:W-:-:S12]  /*5600*/  UIADD3 UR24, UR4, -0x1, URZ ;  /* 0xffffffff04187890 */ /* 0x000fd8000fffe03f */
[----:B------:R-:W-:Y:S05]  /*5610*/  @P0 BRA `(.L_x_405) ;  /* 0x000000a000000947 */ /* 0x000fea0003800000 */
[----:B------:R-:W-:Y:S02]  /*5620*/  UMOV UR24, 0x1 ;  /* 0x0000000100187882 */ /* 0x000fe40000000000 */
        /* <DEDUP_REMOVED lines=9> */
.L_x_405:
[----:B------:R-:W-:Y:S02]  /*56c0*/  UMOV UR5, 0x1 ;  /* 0x0000000100057882 */ /* 0x000fe40000000000 */
[----:B------:R-:W-:Y:S02]  /*56d0*/  ULDC UR4, c[0x0][0x32c] ;  /* 0x0000cb0000047ab9 */ /* 0x000fe40000000800 */
[----:B------:R-:W-:-:S03]  /*56e0*/  UISETP.NE.AND UP2, UPT, UR5, UR4, UPT ;  /* 0x000000040500728c */ /* 0x000fc6000bf45270 */
[----:B------:R-:W-:Y:S02]  /*56f0*/  ULDC.64 UR4, c[0x0][0x330] ;  /* 0x0000cc0000047ab9 */ /* 0x000fe40000000a00 */
[----:B------:R-:W-:-:S07]  /*5700*/  UIMAD.WIDE.U32 UR26, UR24, UR4, URZ ;  /* 0x00000004181a72a5 */ /* 0x000fce000f8e003f */
[----:B------:R-:W-:Y:S02]  /*5710*/  @UP2 UMOV UR25, UR27 ;  /* 0x0000001b00192c82 */ /* 0x000fe40008000000 */
[----:B------:R-:W-:Y:S02]  /*5720*/  @UP2 USHF.R.U32.HI UR24, URZ, UR5, UR25 ;  /* 0x000000053f182299 */ /* 0x000fe40008011619 */
.L_x_406:
[----:B------:R-:W-:Y:S02]  /*5730*/  ULDC UR4, c[0x0][0x32c] ;  /* 0x0000cb0000047ab9 */ /* 0x000fe40000000800 */
[----:B------:R-:W-:-:S04]  /*5740*/  UIMAD UR4, UR24, UR4, UR4 ;  /* 0x00000004180472a4 */ /* 0x000fc8000f8e0204 */
[----:B------:R-:W-:-:S04]  /*5750*/  UISETP.LT.AND UP2, UPT, UR21, UR4, UPT ;  /* 0x000000041500728c */ /* 0x000fc8000bf41270 */
[----:B------:R-:W-:-:S04]  /*5760*/  USEL UR21, UR21, UR4, UP2 ;  /* 0x0000000415157287 */ /* 0x000fc80009000000 */
.L_x_404:
[----:B------:R-:W-:-:S04]  /*5770*/  USHF.R.S32.HI UR4, URZ, 0x1f, UR21 ;  /* 0x0000001f3f047899 */ /* 0x000fc80008011415 */
[----:B------:R-:W-:-:S04]  /*5780*/  ULEA.HI UR4, UR4, UR21, URZ, 0x6 ;  /* 0x0000001504047291 */ /* 0x000fc8000f8f303f */
[----:B------:R-:W-:-:S04]  /*5790*/  USHF.R.S32.HI UR4, URZ, 0x6, UR4 ;  /* 0x000000063f047899 */ /* 0x000fc80008011404 */
[----:B------:R-:W-:-:S04]  /*57a0*/  UISETP.LT.AND UP2, UPT, UR9, UR4, UPT ;  /* 0x000000040900728c */ /* 0x000fc8000bf41270 */
[----:B------:R-:W-:-:S04]  /*57b0*/  USEL UR4, UR9, UR4, !UP2 ;  /* 0x0000000409047287 */ /* 0x000fc8000d000000 */
[----:B------:R-:W-:-:S06]  /*57c0*/  UISETP.GE.AND UP2, UPT, UR20, UR4, UPT ;  /* 0x000000041400728c */ /* 0x000fcc000bf46270 */
[----:B------:R-:W-:-:S13]  /*57d0*/  PLOP3.LUT P0, PT, PT, PT, UP2, 0x40, 0x0 ;  /* 0x000000000000781c */ /* 0x000fda0003f0e828 */
[----:B------:R-:W-:Y:S05]  /*57e0*/  @P0 BRA `(.L_x_407) ;  /* 0x00003bd000000947 */ /* 0x000fea0003800000 */
[C---:B------:R-:W-:Y:S01]  /*57f0*/  SHF.L.U64.HI R222, R218.reuse, 0x1, R133 ;  /* 0x00000001dade7819 */ /* 0x040fe20000010285 */
[----:B------:R-:W-:Y:S01]  /*5800*/  IMAD.MOV.U32 R2, RZ, RZ, R132 ;  /* 0x000000ffff027224 */ /* 0x000fe200078e0084 */
[----:B------:R-:W-:Y:S01]  /*5810*/  SHF.L.U32 R183, R218, 0x1, RZ ;  /* 0x00000001dab77819 */ /* 0x000fe200000006ff */
[----:B------:R-:W-:Y:S01]  /*5820*/  IMAD.MOV.U32 R3, RZ, RZ, R0 ;  /* 0x000000ffff037224 */ /* 0x000fe200078e0000 */
[C---:B------:R-:W-:Y:S01]  /*5830*/  SHF.L.U64.HI R182, R217.reuse, 0x1, R220 ;  /* 0x00000001d9b67819 */ /* 0x040fe200000102dc */
[----:B------:R-:W-:Y:S01]  /*5840*/  IMAD.SHL.U32 R181, R217, 0x2, RZ ;  /* 0x00000002d9b57824 */ /* 0x000fe200078e00ff */
[----:B------:R-:W-:Y:S02]  /*5850*/  SEL R180, RZ, 0x10, P4 ;  /* 0x00000010ffb47807 */ /* 0x000fe40002000000 */
.L_x_418:
[----:B------:R-:W-:Y:S04]  /*5860*/  DEPBAR.LE SB0, 0x0 ;  /* 0x000080000000791a */ /* 0x000fe80000000000 */
[----:B------:R-:W-:Y:S01]  /*5870*/  BAR.SYNC.DEFER_BLOCKING 0x0 ;  /* 0x0000000000007b1d */ /* 0x000fe20000010000 */
[----:B------:R-:W-:Y:S06]  /*5880*/  UISETP.GT.AND UP2, UPT, UR9, UR20, UPT ;  /* 0x000000140900728c */ /* 0x000fec000bf44270 */
[----:B------:R-:W-:Y:S01]  /*5890*/  PLOP3.LUT P0, PT, PT, PT, UP2, 0x80, 0x0 ;  /* 0x000000000000781c */ /* 0x000fe20003f0f028 */
[----:B------:R1:W2:Y:S04]  /*58a0*/  LDSM.16.M88.4 R132, [R206+0xc100] ;  /* 0x00c10000ce84783b */ /* 0x0002a80000000200 */
[----:B------:R1:W3:Y:S04]  /*58b0*/  LDSM.16.M88.4 R136, [R205+0x6100] ;  /* 0x00610000cd88783b */ /* 0x0002e80000000200 */
[----:B------:R1:W4:Y:S04]  /*58c0*/  LDSM.16.M88.4 R140, [R205+0x6900] ;  /* 0x00690000cd8c783b */ /* 0x0003280000000200 */
[----:B------:R1:W1:Y:S04]  /*58d0*/  LDSM.16.M88.4 R144, [R205+0x7100] ;  /* 0x00710000cd90783b */ /* 0x0002680000000200 */
[----:B------:R1:W1:Y:S04]  /*58e0*/  LDSM.16.M88.4 R148, [R205+0x7900] ;  /* 0x00790000cd94783b */ /* 0x0002680000000200 */
[----:B------:R1:W1:Y:S04]  /*58f0*/  LDSM.16.M88.4 R152, [R202+0xc100] ;  /* 0x00c10000ca98783b */ /* 0x0002680000000200 */
[----:B------:R1:W1:Y:S04]  /*5900*/  LDSM.16.M88.4 R156, [R204] ;  /* 0x00000000cc9c783b */ /* 0x0002680000000200 */
[----:B------:R1:W1:Y:S04]  /*5910*/  LDSM.16.M88.4 R160, [R195] ;  /* 0x00000000c3a0783b */ /* 0x0002680000000200 */
[----:B------:R1:W1:Y:S04]  /*5920*/  LDSM.16.M88.4 R164, [R194] ;  /* 0x00000000c2a4783b */ /* 0x0002680000000200 */
[----:B------:R1:W1:Y:S01]  /*5930*/  LDSM.16.M88.4 R168, [R193] ;  /* 0x00000000c1a8783b */ /* 0x0002620000000200 */
[----:B------:R-:W-:-:S05]  /*5940*/  @P0 BRA `(.L_x_408) ;  /* 0x000002b000000947 */ /* 0x000fca0003800000 */
[----:B------:R-:W-:Y:S01]  /*5950*/  SHF.R.S32.HI R5, RZ, 0x1f, R209 ;  /* 0x0000001fff057819 */ /* 0x000fe200000114d1 */
[----:B------:R-:W-:Y:S01]  /*5960*/  IMAD.WIDE.U32 R6, R209, c[0x0][0x208], RZ ;  /* 0x00008200d1067a25 */ /* 0x000fe200078e00ff */
[----:B------:R-:W-:Y:S02]  /*5970*/  SHF.R.S32.HI R4, RZ, 0x1f, R208 ;  /* 0x0000001fff047819 */ /* 0x000fe400000114d0 */
[----:B------:R-:W-:Y:S01]  /*5980*/  IADD3 R12, -R180, 0x10, RZ ;  /* 0x00000010b40c7810 */ /* 0x000fe20007ffe1ff */
[----:B------:R-:W-:Y:S01]  /*5990*/  IMAD R5, R5, c[0x0][0x208], RZ ;  /* 0x0000820005057a24 */ /* 0x000fe200078e02ff */
[----:B------:R-:W-:Y:S01]  /*59a0*/  IADD3 R11, -R221, 0x10, RZ ;  /* 0x00000010dd0b7810 */ /* 0x000fe20007ffe1ff */
[----:B------:R-:W-:Y:S01]  /*59b0*/  IMAD R4, R4, c[0x0][0x218], RZ ;  /* 0x0000860004047a24 */ /* 0x000fe200078e02ff */
[----:B------:R-:W-:Y:S01]  /*59c0*/  LOP3.LUT R12, R12, 0xf, RZ, 0xc0, !PT ;  /* 0x0000000f0c0c7812 */ /* 0x000fe200078ec0ff */
[----:B------:R-:W-:Y:S01]  /*59d0*/  IMAD R5, R209, c[0x0][0x20c], R5 ;  /* 0x00008300d1057a24 */ /* 0x000fe200078e0205 */
[----:B------:R-:W-:Y:S01]  /*59e0*/  LOP3.LUT R11, R11, 0xf, RZ, 0xc0, !PT ;  /* 0x0000000f0b0b7812 */ /* 0x000fe200078ec0ff */
[C---:B------:R-:W-:Y:S02]  /*59f0*/  IMAD R4, R208.reuse, c[0x0][0x21c], R4 ;  /* 0x00008700d0047a24 */ /* 0x040fe400078e0204 */
[----:B------:R-:W-:Y:S04]  /*5a00*/  IMAD.IADD R7, R7, 0x1, R5 ;  /* 0x0000000107077824 */ /* 0x000fe800078e0205 */
[----:B------:R-:W-:Y:S05]  /*5a10*/  IMAD.WIDE.U32 R6, R208, c[0x0][0x218], R6 ;  /* 0x00008600d0067a25 */ /* 0x000fea00078e0006 */
[----:B------:R-:W-:Y:S04]  /*5a20*/  IADD3 R0, P0, R6, UR22, RZ ;  /* 0x0000001606007c10 */ /* 0x000fe8000ff1e0ff */
[----:B------:R-:W-:Y:S02]  /*5a30*/  IADD3.X R7, R7, UR6, R4, P0, !PT ;  /* 0x0000000607077c10 */ /* 0x000fe400087fe404 */
[----:B------:R-:W-:Y:S02]  /*5a40*/  LEA R14, P0, R0, c[0x0][0x1f8], 0x1 ;  /* 0x00007e00000e7a11 */ /* 0x000fe400078008ff */
[----:B------:R-:W-:Y:S02]  /*5a50*/  SHF.L.U64.HI R4, R216, 0x1, R219 ;  /* 0x00000001d8047819 */ /* 0x000fe400000102db */
[----:B------:R-:W-:Y:S01]  /*5a60*/  LEA.HI.X R9, R0, c[0x0][0x1fc], R7, 0x1, P0 ;  /* 0x00007f0000097a11 */ /* 0x000fe200000f0c07 */
[----:B------:R-:W5:Y:S01]  /*5a70*/  SHFL.IDX PT, R6, R14, 0x1, 0x181f ;  /* 0x00381f000e067f89 */ /* 0x000f6200000e0000 */
[----:B------:R-:W-:Y:S03]  /*5a80*/  IMAD.SHL.U32 R0, R216, 0x2, RZ ;  /* 0x00000002d8007824 */ /* 0x000fe600078e00ff */
[----:B------:R-:W4:Y:S04]  /*5a90*/  SHFL.IDX PT, R5, R9, 0x1, 0x181f ;  /* 0x00381f0009057f89 */ /* 0x000f2800000e0000 */
[----:B------:R-:W3:Y:S04]  /*5aa0*/  SHFL.IDX PT, R8, R14, RZ, 0x181f ;  /* 0x00181fff0e087589 */ /* 0x000ee800000e0000 */
[----:B------:R-:W2:Y:S01]  /*5ab0*/  SHFL.IDX PT, R7, R9, RZ, 0x181f ;  /* 0x00181fff09077589 */ /* 0x000ea200000e0000 */
[-C--:B-----5:R-:W-:Y:S04]  /*5ac0*/  IADD3 R12, P6, P0, R12, R6.reuse, R181 ;  /* 0x000000060c0c7210 */ /* 0x0a0fe800078de0b5 */
[-C--:B----4-:R-:W-:Y:S02]  /*5ad0*/  IADD3.X R13, RZ, R5.reuse, R182, P6, P0 ;  /* 0x00000005ff0d7210 */ /* 0x090fe400037e04b6 */
[----:B------:R-:W-:Y:S04]  /*5ae0*/  IADD3 R10, P6, P0, R11, R6, R0 ;  /* 0x000000060b0a7210 */ /* 0x000fe800078de000 */
[--C-:B------:R-:W-:Y:S02]  /*5af0*/  IADD3.X R11, RZ, R5, R4.reuse, P6, P0 ;  /* 0x00000005ff0b7210 */ /* 0x100fe400037e0404 */
[C---:B---3--:R-:W-:Y:S02]  /*5b00*/  IADD3 R14, P6, R8.reuse, R0, RZ ;  /* 0x00000000080e7210 */ /* 0x048fe40007fde0ff */
[C---:B------:R-:W-:Y:S03]  /*5b10*/  IADD3 R16, P0, R8.reuse, R183, RZ ;  /* 0x000000b708107210 */ /* 0x040fe60007f1e0ff */
[C---:B--2---:R-:W-:Y:S01]  /*5b20*/  IMAD.X R15, R7.reuse, 0x1, R4, P6 ;  /* 0x00000001070f7824 */ /* 0x044fe200030e0604 */
[----:B------:R-:W-:Y:S01]  /*5b30*/  IADD3 R8, P6, R8, R181, RZ ;  /* 0x000000b508087210 */ /* 0x000fe20007fde0ff */
[C---:B------:R-:W-:Y:S01]  /*5b40*/  IMAD.X R17, R7.reuse, 0x1, R222, P0 ;  /* 0x0000000107117824 */ /* 0x040fe200000e06de */
[----:B------:R-:W-:Y:S03]  /*5b50*/  IADD3 R6, P0, R6, R183, RZ ;  /* 0x000000b706067210 */ /* 0x000fe60007f1e0ff */
[----:B------:R-:W-:Y:S01]  /*5b60*/  IMAD.X R9, R7, 0x1, R182, P6 ;  /* 0x0000000107097824 */ /* 0x000fe200030e06b6 */
[----:B------:R2:W-:Y:S01]  /*5b70*/  LDGSTS.E.BYPASS.LTC128B.128 [R213], [R16.64], !P5 ;  /* 0x0000000010d57fae */ /* 0x0005e2000e901d52 */
[----:B------:R-:W-:Y:S01]  /*5b80*/  ISETP.NE.U32.AND P6, PT, R180, RZ, PT ;  /* 0x000000ffb400720c */ /* 0x000fe20003fc5070 */
[----:B------:R-:W-:Y:S01]  /*5b90*/  IMAD.X R7, R5, 0x1, R222, P0 ;  /* 0x0000000105077824 */ /* 0x000fe200000e06de */
[----:B------:R-:W-:Y:S01]  /*5ba0*/  ISETP.NE.U32.AND P0, PT, R221, RZ, PT ;  /* 0x000000ffdd00720c */ /* 0x000fe20003f05070 */
[----:B------:R2:W-:Y:S04]  /*5bb0*/  LDGSTS.E.BYPASS.LTC128B.128 [R213+0x2000], [R8.64], !P4 ;  /* 0x0200000008d57fae */ /* 0x0005e8000e101d52 */
[----:B------:R2:W-:Y:S04]  /*5bc0*/  LDGSTS.E.BYPASS.LTC128B.128 [R213+0x4000], [R14.64], !P3 ;  /* 0x040000000ed57fae */ /* 0x0005e8000d901d52 */
[----:B------:R2:W-:Y:S04]  /*5bd0*/  LDGSTS.E.BYPASS.LTC128B.128 [R213+0x1000], [R6.64], !P5 ;  /* 0x0100000006d57fae */ /* 0x0005e8000e901d52 */
[----:B------:R2:W-:Y:S04]  /*5be0*/  LDGSTS.E.BYPASS.LTC128B.128.ZFILL [R213+0x3000], [R12.64], P6 ;  /* 0x030000000cd57fae */ /* 0x0005e8000b141d52 */
[----:B------:R2:W-:Y:S02]  /*5bf0*/  LDGSTS.E.BYPASS.LTC128B.128.ZFILL [R213+0x5000], [R10.64], P0 ;  /* 0x050000000ad57fae */ /* 0x0005e40008141d52 */
.L_x_408:
[C---:B--23--:R-:W-:Y:S01]  /*5c00*/  HMMA.16816.F32.BF16 R4, R132.reuse, R136, RZ ;  /* 0x000000888404723c */ /* 0x04cfe200000418ff */
[----:B------:R-:W-:Y:S01]  /*5c10*/  LDSM.16.M88.4 R172, [R201+0xc100] ;  /* 0x00c10000c9ac783b */ /* 0x000fe20000000200 */
[----:B------:R-:W-:Y:S06]  /*5c20*/  UISETP.GT.AND UP2, UPT, UR20, UR9, UPT ;  /* 0x000000091400728c */ /* 0x000fec000bf44270 */
[C---:B------:R-:W-:Y:S01]  /*5c30*/  HMMA.16816.F32.BF16 R8, R132.reuse, R138, RZ ;  /* 0x0000008a8408723c */ /* 0x040fe200000418ff */
[----:B------:R-:W0:Y:S01]  /*5c40*/  LDGDEPBAR ;  /* 0x00000000000079af */ /* 0x000e220000000000 */
[----:B------:R-:W-:Y:S06]  /*5c50*/  PLOP3.LUT P0, PT, PT, PT, UP2, 0x40, 0x0 ;  /* 0x000000000000781c */ /* 0x000fec0003f0e828 */
[C---:B----4-:R-:W-:Y:S01]  /*5c60*/  HMMA.16816.F32.BF16 R12, R132.reuse, R140, RZ ;  /* 0x0000008c840c723c */ /* 0x050fe200000418ff */
[----:B------:R-:W2:Y:S07]  /*5c70*/  LDSM.16.M88.4 R176, [R200+0x6100] ;  /* 0x00610000c8b0783b */ /* 0x000eae0000000200 */
[C---:B------:R-:W-:Y:S01]  /*5c80*/  HMMA.16816.F32.BF16 R16, R132.reuse, R142, RZ ;  /* 0x0000008e8410723c */ /* 0x040fe200000418ff */
[----:B------:R-:W-:Y:S07]  /*5c90*/  LDSM.16.M88.4 R136, [R200+0x7100] ;  /* 0x00710000c888783b */ /* 0x000fee0000000200 */
[C---:B-1----:R-:W-:Y:S01]  /*5ca0*/  HMMA.16816.F32.BF16 R20, R132.reuse, R144, RZ ;  /* 0x000000908414723c */ /* 0x042fe200000418ff */
[----:B------:R-:W-:Y:S07]  /*5cb0*/  LDSM.16.M88.4 R140, [R200+0x7900] ;  /* 0x00790000c88c783b */ /* 0x000fee0000000200 */
[C---:B------:R-:W-:Y:S01]  /*5cc0*/  HMMA.16816.F32.BF16 R24, R132.reuse, R146, RZ ;  /* 0x000000928418723c */ /* 0x040fe200000418ff */
[----:B------:R-:W-:Y:S07]  /*5cd0*/  LDSM.16.M88.4 R144, [R199+0xc100] ;  /* 0x00c10000c790783b */ /* 0x000fee0000000200 */
[C---:B------:R-:W-:Y:S08]  /*5ce0*/  HMMA.16816.F32.BF16 R28, R132.reuse, R148, RZ ;  /* 0x00000094841c723c */ /* 0x040ff000000418ff */
[----:B------:R-:W-:Y:S01]  /*5cf0*/  HMMA.16816.F32.BF16 R32, R132, R150, RZ ;  /* 0x000000968420723c */ /* 0x000fe200000418ff */
[----:B------:R-:W1:Y:S07]  /*5d00*/  LDSM.16.M88.4 R132, [R200+0x6900] ;  /* 0x00690000c884783b */ /* 0x000e6e0000000200 */
[C---:B------:R-:W-:Y:S01]  /*5d10*/  HMMA.16816.F32.BF16 R4, R152.reuse, R156, R4 ;  /* 0x0000009c9804723c */ /* 0x040fe20000041804 */
[----:B------:R-:W3:Y:S07]  /*5d20*/  LDSM.16.M88.4 R148, [R192] ;  /* 0x00000000c094783b */ /* 0x000eee0000000200 */
[C---:B------:R-:W-:Y:S01]  /*5d30*/  HMMA.16816.F32.BF16 R8, R152.reuse, R158, R8 ;  /* 0x0000009e9808723c */ /* 0x040fe20000041808 */
[----:B------:R-:W-:Y:S07]  /*5d40*/  LDSM.16.M88.4 R156, [R192+0x1000] ;  /* 0x00100000c09c783b */ /* 0x000fee0000000200 */
[C---:B------:R-:W-:Y:S08]  /*5d50*/  HMMA.16816.F32.BF16 R12, R152.reuse, R160, R12 ;  /* 0x000000a0980c723c */ /* 0x040ff0000004180c */
[C---:B------:R-:W-:Y:S01]  /*5d60*/  HMMA.16816.F32.BF16 R16, R152.reuse, R162, R16 ;  /* 0x000000a29810723c */ /* 0x040fe20000041810 */
[----:B------:R-:W-:Y:S07]  /*5d70*/  LDSM.16.M88.4 R160, [R192+0x1800] ;  /* 0x00180000c0a0783b */ /* 0x000fee0000000200 */
[C---:B------:R-:W-:Y:S08]  /*5d80*/  HMMA.16816.F32.BF16 R20, R152.reuse, R164, R20 ;  /* 0x000000a49814723c */ /* 0x040ff00000041814 */
[C---:B------:R-:W-:Y:S01]  /*5d90*/  HMMA.16816.F32.BF16 R24, R152.reuse, R166, R24 ;  /* 0x000000a69818723c */ /* 0x040fe20000041818 */
[----:B------:R-:W-:Y:S07]  /*5da0*/  LDSM.16.M88.4 R164, [R206+0x10100] ;  /* 0x01010000cea4783b */ /* 0x000fee0000000200 */
[C---:B------:R-:W-:Y:S08]  /*5db0*/  HMMA.16816.F32.BF16 R28, R152.reuse, R168, R28 ;  /* 0x000000a8981c723c */ /* 0x040ff0000004181c */
[----:B------:R-:W-:Y:S01]  /*5dc0*/  HMMA.16816.F32.BF16 R32, R152, R170, R32 ;  /* 0x000000aa9820723c */ /* 0x000fe20000041820 */
[----:B------:R-:W4:Y:S07]  /*5dd0*/  LDSM.16.M88.4 R152, [R192+0x800] ;  /* 0x00080000c098783b */ /* 0x000f2e0000000200 */
[C---:B--2---:R-:W-:Y:S01]  /*5de0*/  HMMA.16816.F32.BF16 R4, R172.reuse, R176, R4 ;  /* 0x000000b0ac04723c */ /* 0x044fe20000041804 */
[----:B------:R-:W2:Y:S07]  /*5df0*/  LDSM.16.M88.4 R168, [R205+0x8100] ;  /* 0x00810000cda8783b */ /* 0x000eae0000000200 */
[C---:B------:R-:W-:Y:S01]  /*5e00*/  HMMA.16816.F32.BF16 R8, R172.reuse, R178, R8 ;  /* 0x000000b2ac08723c */ /* 0x040fe20000041808 */
[----:B------:R-:W-:Y:S07]  /*5e10*/  LDSM.16.M88.4 R176, [R191] ;  /* 0x00000000bfb0783b */ /* 0x000fee0000000200 */
[C---:B-1----:R-:W-:Y:S08]  /*5e20*/  HMMA.16816.F32.BF16 R12, R172.reuse, R132, R12 ;  /* 0x00000084ac0c723c */ /* 0x042ff0000004180c */
[C---:B------:R-:W-:Y:S01]  /*5e30*/  HMMA.16816.F32.BF16 R16, R172.reuse, R134, R16 ;  /* 0x00000086ac10723c */ /* 0x040fe20000041810 */
[----:B------:R-:W1:Y:S07]  /*5e40*/  LDSM.16.M88.4 R132, [R205+0x8900] ;  /* 0x00890000cd84783b */ /* 0x000e6e0000000200 */
[C---:B------:R-:W-:Y:S08]  /*5e50*/  HMMA.16816.F32.BF16 R20, R172.reuse, R136, R20 ;  /* 0x00000088ac14723c */ /* 0x040ff00000041814 */
[C---:B------:R-:W-:Y:S01]  /*5e60*/  HMMA.16816.F32.BF16 R24, R172.reuse, R138, R24 ;  /* 0x0000008aac18723c */ /* 0x040fe20000041818 */
[----:B------:R-:W5:Y:S07]  /*5e70*/  LDSM.16.M88.4 R136, [R205+0x9100] ;  /* 0x00910000cd88783b */ /* 0x000f6e0000000200 */
[C---:B------:R-:W-:Y:S08]  /*5e80*/  HMMA.16816.F32.BF16 R28, R172.reuse, R140, R28 ;  /* 0x0000008cac1c723c */ /* 0x040ff0000004181c */
[----:B------:R-:W-:Y:S01]  /*5e90*/  HMMA.16816.F32.BF16 R32, R172, R142, R32 ;  /* 0x0000008eac20723c */ /* 0x000fe20000041820 */
[----:B------:R-:W1:Y:S07]  /*5ea0*/  LDSM.16.M88.4 R140, [R205+0x9900] ;  /* 0x00990000cd8c783b */ /* 0x000e6e0000000200 */
[C---:B---3--:R-:W-:Y:S01]  /*5eb0*/  HMMA.16816.F32.BF16 R4, R144.reuse, R148, R4 ;  /* 0x000000949004723c */ /* 0x048fe20000041804 */
[----:B------:R-:W3:Y:S07]  /*5ec0*/  LDSM.16.M88.4 R172, [R202+0x10100] ;  /* 0x01010000caac783b */ /* 0x000eee0000000200 */
[C---:B------:R-:W-:Y:S01]  /*5ed0*/  HMMA.16816.F32.BF16 R8, R144.reuse, R150, R8 ;  /* 0x000000969008723c */ /* 0x040fe20000041808 */
[----:B------:R-:W-:Y:S07]  /*5ee0*/  LDSM.16.M88.4 R148, [R189] ;  /* 0x00000000bd94783b */ /* 0x000fee0000000200 */
[C---:B----4-:R-:W-:Y:S08]  /*5ef0*/  HMMA.16816.F32.BF16 R12, R144.reuse, R152, R12 ;  /* 0x00000098900c723c */ /* 0x050ff0000004180c */
[C---:B------:R-:W-:Y:S01]  /*5f00*/  HMMA.16816.F32.BF16 R16, R144.reuse, R154, R16 ;  /* 0x0000009a9010723c */ /* 0x040fe20000041810 */
[----:B------:R-:W-:Y:S07]  /*5f10*/  LDSM.16.M88.4 R152, [R188] ;  /* 0x00000000bc98783b */ /* 0x000fee0000000200 */
[C---:B------:R-:W-:Y:S08]  /*5f20*/  HMMA.16816.F32.BF16 R20, R144.reuse, R156, R20 ;  /* 0x0000009c9014723c */ /* 0x040ff00000041814 */
[C---:B------:R-:W-:Y:S01]  /*5f30*/  HMMA.16816.F32.BF16 R24, R144.reuse, R158, R24 ;  /* 0x0000009e9018723c */ /* 0x040fe20000041818 */
[----:B------:R-:W-:Y:S07]  /*5f40*/  LDSM.16.M88.4 R156, [R201+0x10100] ;  /* 0x01010000c99c783b */ /* 0x000fee0000000200 */
[C---:B------:R-:W-:Y:S08]  /*5f50*/  HMMA.16816.F32.BF16 R28, R144.reuse, R160, R28 ;  /* 0x000000a0901c723c */ /* 0x040ff0000004181c */
[----:B------:R-:W-:Y:S01]  /*5f60*/  HMMA.16816.F32.BF16 R32, R144, R162, R32 ;  /* 0x000000a29020723c */ /* 0x000fe20000041820 */
[----:B------:R-:W4:Y:S07]  /*5f70*/  LDSM.16.M88.4 R144, [R190] ;  /* 0x00000000be90783b */ /* 0x000f2e0000000200 */
[C---:B--2---:R-:W-:Y:S01]  /*5f80*/  HMMA.16816.F32.BF16 R4, R164.reuse, R168, R4 ;  /* 0x000000a8a404723c */ /* 0x044fe20000041804 */
[----:B------:R-:W2:Y:S07]  /*5f90*/  LDSM.16.M88.4 R160, [R200+0x8100] ;  /* 0x00810000c8a0783b */ /* 0x000eae0000000200 */
[C---:B------:R-:W-:Y:S01]  /*5fa0*/  HMMA.16816.F32.BF16 R8, R164.reuse, R170, R8 ;  /* 0x000000aaa408723c */ /* 0x040fe20000041808 */
[----:B------:R-:W-:Y:S07]  /*5fb0*/  LDSM.16.M88.4 R168, [R192+0x2000] ;  /* 0x00200000c0a8783b */ /* 0x000fee0000000200 */
[C---:B-1----:R-:W-:Y:S08]  /*5fc0*/  HMMA.16816.F32.BF16 R12, R164.reuse, R132, R12 ;  /* 0x00000084a40c723c */ /* 0x042ff0000004180c */
[C---:B------:R-:W-:Y:S01]  /*5fd0*/  HMMA.16816.F32.BF16 R16, R164.reuse, R134, R16 ;  /* 0x00000086a410723c */ /* 0x040fe20000041810 */
[----:B------:R-:W1:Y:S07]  /*5fe0*/  LDSM.16.M88.4 R132, [R200+0x8900] ;  /* 0x00890000c884783b */ /* 0x000e6e0000000200 */
[C---:B-----5:R-:W-:Y:S08]  /*5ff0*/  HMMA.16816.F32.BF16 R20, R164.reuse, R136, R20 ;  /* 0x00000088a414723c */ /* 0x060ff00000041814 */
        /* <DEDUP_REMOVED lines=8> */
[----:B------:R-:W-:Y:S07]  /*6080*/  LDSM.16.M88.4 R176, [R205+0xa100] ;  /* 0x00a10000cdb0783b */ /* 0x000fee0000000200 */
[C---:B----4-:R-:W-:Y:S08]  /*6090*/  HMMA.16816.F32.BF16 R12, R172.reuse, R144, R12 ;  /* 0x00000090ac0c723c */ /* 0x050ff0000004180c */
[C---:B------:R-:W-:Y:S01]  /*60a0*/  HMMA.16816.F32.BF16 R16, R172.reuse, R146, R16 ;  /* 0x00000092ac10723c */ /* 0x040fe20000041810 */
[----:B------:R-:W4:Y:S07]  /*60b0*/  LDSM.16.M88.4 R144, [R192+0x2800] ;  /* 0x00280000c090783b */ /* 0x000f2e0000000200 */
[C---:B------:R-:W-:Y:S08]  /*60c0*/  HMMA.16816.F32.BF16 R20, R172.reuse, R148, R20 ;  /* 0x00000094ac14723c */ /* 0x040ff00000041814 */
[C---:B------:R-:W-:Y:S01]  /*60d0*/  HMMA.16816.F32.BF16 R24, R172.reuse, R150, R24 ;  /* 0x00000096ac18723c */ /* 0x040fe20000041818 */
[----:B------:R-:W3:Y:S07]  /*60e0*/  LDSM.16.M88.4 R148, [R192+0x3000] ;  /* 0x00300000c094783b */ /* 0x000eee0000000200 */
[C---:B------:R-:W-:Y:S08]  /*60f0*/  HMMA.16816.F32.BF16 R28, R172.reuse, R152, R28 ;  /* 0x00000098ac1c723c */ /* 0x040ff0000004181c */
[----:B------:R-:W-:Y:S01]  /*6100*/  HMMA.16816.F32.BF16 R32, R172, R154, R32 ;  /* 0x0000009aac20723c */ /* 0x000fe20000041820 */
[----:B------:R-:W3:Y:S07]  /*6110*/  LDSM.16.M88.4 R152, [R192+0x3800] ;  /* 0x00380000c098783b */ /* 0x000eee0000000200 */
[C---:B--2---:R-:W-:Y:S01]  /*6120*/  HMMA.16816.F32.BF16 R4, R156.reuse, R160, R4 ;  /* 0x000000a09c04723c */ /* 0x044fe20000041804 */
[----:B------:R-:W2:Y:S07]  /*6130*/  LDSM.16.M88.4 R172, [R206+0x14100] ;  /* 0x01410000ceac783b */ /* 0x000eae0000000200 */
[C---:B------:R-:W-:Y:S01]  /*6140*/  HMMA.16816.F32.BF16 R8, R156.reuse, R162, R8 ;  /* 0x000000a29c08723c */ /* 0x040fe20000041808 */
[----:B------:R-:W-:Y:S07]  /*6150*/  LDSM.16.M88.4 R160, [R187] ;  /* 0x00000000bba0783b */ /* 0x000fee0000000200 */
        /* <DEDUP_REMOVED lines=15> */
[----:B------:R-:W4:Y:S07]  /*6250*/  LDSM.16.M88.4 R144, [R186] ;  /* 0x00000000ba90783b */ /* 0x000f2e0000000200 */
[C---:B------:R-:W-:Y:S08]  /*6260*/  HMMA.16816.F32.BF16 R20, R164.reuse, R148, R20 ;  /* 0x00000094a414723c */ /* 0x040ff00000041814 */
[C---:B------:R-:W-:Y:S01]  /*6270*/  HMMA.16816.F32.BF16 R24, R164.reuse, R150, R24 ;  /* 0x00000096a418723c */ /* 0x040fe20000041818 */
[----:B------:R-:W3:Y:S07]  /*6280*/  LDSM.16.M88.4 R148, [R185] ;  /* 0x00000000b994783b */ /* 0x000eee0000000200 */
[C---:B------:R-:W-:Y:S08]  /*6290*/  HMMA.16816.F32.BF16 R28, R164.reuse, R152, R28 ;  /* 0x00000098a41c723c */ /* 0x040ff0000004181c */
[----:B------:R-:W-:Y:S01]  /*62a0*/  HMMA.16816.F32.BF16 R32, R164, R154, R32 ;  /* 0x0000009aa420723c */ /* 0x000fe20000041820 */
[----:B------:R-:W3:Y:S07]  /*62b0*/  LDSM.16.M88.4 R152, [R184] ;  /* 0x00000000b898783b */ /* 0x000eee0000000200 */
        /* <DEDUP_REMOVED lines=15> */
[C---:B------:R-:W-:Y:S08]  /*63b0*/  HMMA.16816.F32.BF16 R8, R156.reuse, R162, R8 ;  /* 0x000000a29c08723c */ /* 0x040ff00000041808 */
[C---:B----4-:R-:W-:Y:S08]  /*63c0*/  HMMA.16816.F32.BF16 R12, R156.reuse, R144, R12 ;  /* 0x000000909c0c723c */ /* 0x050ff0000004180c */
[C---:B------:R-:W-:Y:S08]  /*63d0*/  HMMA.16816.F32.BF16 R16, R156.reuse, R146, R16 ;  /* 0x000000929c10723c */ /* 0x040ff00000041810 */
[C---:B------:R-:W-:Y:S08]  /*63e0*/  HMMA.16816.F32.BF16 R20, R156.reuse, R148, R20 ;  /* 0x000000949c14723c */ /* 0x040ff00000041814 */
[C---:B------:R-:W-:Y:S08]  /*63f0*/  HMMA.16816.F32.BF16 R24, R156.reuse, R150, R24 ;  /* 0x000000969c18723c */ /* 0x040ff00000041818 */
[C---:B------:R-:W-:Y:S08]  /*6400*/  HMMA.16816.F32.BF16 R28, R156.reuse, R152, R28 ;  /* 0x000000989c1c723c */ /* 0x040ff0000004181c */
[----:B------:R-:W-:Y:S08]  /*6410*/  HMMA.16816.F32.BF16 R32, R156, R154, R32 ;  /* 0x0000009a9c20723c */ /* 0x000ff00000041820 */
[C---:B--2---:R-:W-:Y:S08]  /*6420*/  HMMA.16816.F32.BF16 R4, R164.reuse, R168, R4 ;  /* 0x000000a8a404723c */ /* 0x044ff00000041804 */
[C---:B------:R-:W-:Y:S08]  /*6430*/  HMMA.16816.F32.BF16 R8, R164.reuse, R170, R8 ;  /* 0x000000aaa408723c */ /* 0x040ff00000041808 */
[C---:B-1----:R-:W-:Y:S08]  /*6440*/  HMMA.16816.F32.BF16 R12, R164.reuse, R132, R12 ;  /* 0x00000084a40c723c */ /* 0x042ff0000004180c */
[C---:B------:R-:W-:Y:S01]  /*6450*/  HMMA.16816.F32.BF16 R16, R164.reuse, R134, R16 ;  /* 0x00000086a410723c */ /* 0x040fe20000041810 */
[----:B------:R-:W1:Y:S07]  /*6460*/  LDSM.16.M88.4 R132, [R192+0x4800] ;  /* 0x00480000c084783b */ /* 0x000e6e0000000200 */
[C---:B-----5:R-:W-:Y:S08]  /*6470*/  HMMA.16816.F32.BF16 R20, R164.reuse, R136, R20 ;  /* 0x00000088a414723c */ /* 0x060ff00000041814 */
[C---:B------:R-:W-:Y:S01]  /*6480*/  HMMA.16816.F32.BF16 R24, R164.reuse, R138, R24 ;  /* 0x0000008aa418723c */ /* 0x040fe20000041818 */
[----:B------:R-:W2:Y:S07]  /*6490*/  LDSM.16.M88.4 R136, [R192+0x5000] ;  /* 0x00500000c088783b */ /* 0x000eae0000000200 */
[C---:B------:R-:W-:Y:S08]  /*64a0*/  HMMA.16816.F32.BF16 R28, R164.reuse, R140, R28 ;  /* 0x0000008ca41c723c */ /* 0x040ff0000004181c */
[----:B------:R-:W-:Y:S08]  /*64b0*/  HMMA.16816.F32.BF16 R32, R164, R142, R32 ;  /* 0x0000008ea420723c */ /* 0x000ff00000041820 */
[C---:B---3--:R-:W-:Y:S08]  /*64c0*/  HMMA.16816.F32.BF16 R4, R172.reuse, R176, R4 ;  /* 0x000000b0ac04723c */ /* 0x048ff00000041804 */
[C---:B------:R-:W-:Y:S08]  /*64d0*/  HMMA.16816.F32.BF16 R8, R172.reuse, R178, R8 ;  /* 0x000000b2ac08723c */ /* 0x040ff00000041808 */
[C---:B-1----:R-:W-:Y:S08]  /*64e0*/  HMMA.16816.F32.BF16 R12, R172.reuse, R132, R12 ;  /* 0x00000084ac0c723c */ /* 0x042ff0000004180c */
[C---:B------:R-:W-:Y:S01]  /*64f0*/  HMMA.16816.F32.BF16 R16, R172.reuse, R134, R16 ;  /* 0x00000086ac10723c */ /* 0x040fe20000041810 */
[----:B------:R-:W1:Y:S01]  /*6500*/  LDSM.16.M88.4 R132, [R192+0x5800] ;  /* 0x00580000c084783b */ /* 0x000e620000000200 */
[----:B------:R-:W-:Y:S04]  /*6510*/  DEPBAR.LE SB0, 0x0 ;  /* 0x000080000000791a */ /* 0x000fe80000000000 */
[----:B------:R-:W-:Y:S02]  /*6520*/  FMUL.FTZ R225, R4, c[0x0][0x320] ;  /* 0x0000c80004e17a20 */ /* 0x000fe40000410000 */
[C---:B--2---:R-:W-:Y:S04]  /*6530*/  HMMA.16816.F32.BF16 R20, R172.reuse, R136, R20 ;  /* 0x00000088ac14723c */ /* 0x044fe80000041814 */
        /* <DEDUP_REMOVED lines=10> */
[----:B------:R-:W4:Y:S01]  /*65e0*/  MUFU.TANH R0, R0 ;  /* 0x0000000000007308 */ /* 0x000f220000002400 */
        /* <DEDUP_REMOVED lines=18> */
[----:B------:R-:W-:Y:S02]  /*6710*/  FMUL.FTZ R249, R24, c[0x0][0x320] ;  /* 0x0000c80018f97a20 */ /* 0x000fe40000410000 */
[----:B------:R-:W-:Y:S02]  /*6720*/  FMUL.FTZ R248, R25, c[0x0][0x320] ;  /* 0x0000c80019f87a20 */ /* 0x000fe40000410000 */
[----:B------:R-:W-:Y:S01]  /*6730*/  FMUL.FTZ R242, R26, c[0x0][0x320] ;  /* 0x0000c8001af27a20 */ /* 0x000fe20000410000 */
        /* <DEDUP_REMOVED lines=34> */
[----:B------:R-:W1:Y:S01]  /*6960*/  MUFU.TANH R246, R246 ;  /* 0x000000f600f67308 */ /* 0x000e620000002400 */
[----:B------:R-:W-:-:S05]  /*6970*/  @P0 BRA `(.L_x_409) ;  /* 0x0000039000000947 */ /* 0x000fca0003800000 */
[----:B--234-:R-:W-:Y:S01]  /*6980*/  IADD3 R12, -R180, 0x10, RZ ;  /* 0x00000010b40c7810 */ /* 0x01cfe20007ffe1ff */
[----:B------:R-:W-:Y:S01]  /*6990*/  ULEA UR5, UR20, UR12, 0x6 ;  /* 0x0000000c14057291 */ /* 0x000fe2000f8e303f */
[----:B------:R-:W-:Y:S01]  /*69a0*/  IADD3 R11, -R221, 0x10, RZ ;  /* 0x00000010dd0b7810 */ /* 0x000fe20007ffe1ff */
[----:B------:R-:W-:Y:S01]  /*69b0*/  IMAD.MOV.U32 R208, RZ, RZ, RZ ;  /* 0x000000ffffd07224 */ /* 0x000fe200078e00ff */
[----:B------:R-:W-:Y:S02]  /*69c0*/  LOP3.LUT R12, R12, 0xf, RZ, 0xc0, !PT ;  /* 0x0000000f0c0c7812 */ /* 0x000fe400078ec0ff */
[----:B------:R-:W-:Y:S01]  /*69d0*/  LOP3.LUT R11, R11, 0xf, RZ, 0xc0, !PT ;  /* 0x0000000f0b0b7812 */ /* 0x000fe200078ec0ff */
        /* <DEDUP_REMOVED lines=12> */
[----:B------:R2:W3:Y:S04]  /*6aa0*/  @!P1 LDG.E R208, [R6.64] ;  /* 0x0000001206d09981 */ /* 0x0004e8000c1e1900 */
[----:B------:R-:W-:Y:S04]  /*6ab0*/  IMAD R5, R5, c[0x0][0x1e0], RZ ;  /* 0x0000780005057a24 */ /* 0x000fe800078e02ff */
[C---:B------:R-:W-:Y:S02]  /*6ac0*/  IMAD R5, R209.reuse, c[0x0][0x1e4], R5 ;  /* 0x00007900d1057a24 */ /* 0x040fe400078e0205 */
[----:B--2---:R-:W-:Y:S04]  /*6ad0*/  IMAD.WIDE.U32 R6, R209, c[0x0][0x1e0], RZ ;  /* 0x00007800d1067a25 */ /* 0x004fe800078e00ff */
[----:B------:R-:W-:Y:S01]  /*6ae0*/  IMAD.IADD R7, R7, 0x1, R5 ;  /* 0x0000000107077824 */ /* 0x000fe200078e0205 */
[----:B---3--:R-:W-:Y:S03]  /*6af0*/  SHF.R.S32.HI R4, RZ, 0x1f, R208 ;  /* 0x0000001fff047819 */ /* 0x008fe600000114d0 */
[----:B------:R-:W-:Y:S04]  /*6b00*/  IMAD.WIDE.U32 R6, R208, c[0x0][0x1f0], R6 ;  /* 0x00007c00d0067a25 */ /* 0x000fe800078e0006 */
[----:B------:R-:W-:Y:S01]  /*6b10*/  IMAD R4, R4, c[0x0][0x1f0], RZ ;  /* 0x00007c0004047a24 */ /* 0x000fe200078e02ff */
[----:B------:R-:W-:Y:S03]  /*6b20*/  IADD3 R5, P0, R6, UR14, RZ ;  /* 0x0000000e06057c10 */ /* 0x000fe6000ff1e0ff */
[----:B------:R-:W-:Y:S05]  /*6b30*/  IMAD R4, R208, c[0x0][0x1f4], R4 ;  /* 0x00007d00d0047a24 */ /* 0x000fea00078e0204 */
[----:B------:R-:W-:Y:S02]  /*6b40*/  IADD3.X R4, R7, UR7, R4, P0, !PT ;  /* 0x0000000707047c10 */ /* 0x000fe400087fe404 */
[C---:B------:R-:W-:Y:S04]  /*6b50*/  LEA R15, P0, R5.reuse, c[0x0][0x1c8], 0x1 ;  /* 0x00007200050f7a11 */ /* 0x040fe800078008ff */
[----:B------:R-:W-:Y:S01]  /*6b60*/  LEA.HI.X R14, R5, c[0x0][0x1cc], R4, 0x1, P0 ;  /* 0x00007300050e7a11 */ /* 0x000fe200000f0c04 */
[----:B------:R-:W2:Y:S01]  /*6b70*/  SHFL.IDX PT, R6, R15, 0x1, 0x181f ;  /* 0x00381f000f067f89 */ /* 0x000ea200000e0000 */
[C---:B------:R-:W-:Y:S01]  /*6b80*/  IMAD.SHL.U32 R4, R216.reuse, 0x2, RZ ;  /* 0x00000002d8047824 */ /* 0x040fe200078e00ff */
[----:B------:R-:W-:Y:S02]  /*6b90*/  SHF.L.U64.HI R5, R216, 0x1, R219 ;  /* 0x00000001d8057819 */ /* 0x000fe400000102db */
[----:B------:R-:W3:Y:S04]  /*6ba0*/  SHFL.IDX PT, R7, R14, 0x1, 0x181f ;  /* 0x00381f000e077f89 */ /* 0x000ee800000e0000 */
[----:B------:R-:W4:Y:S04]  /*6bb0*/  SHFL.IDX PT, R8, R15, RZ, 0x181f ;  /* 0x00181fff0f087589 */ /* 0x000f2800000e0000 */
[----:B------:R5:W1:Y:S01]  /*6bc0*/  SHFL.IDX PT, R9, R14, RZ, 0x181f ;  /* 0x00181fff0e097589 */ /* 0x000a6200000e0000 */
[-C--:B--2---:R-:W-:Y:S04]  /*6bd0*/  IADD3 R12, P6, P0, R12, R6.reuse, R181 ;  /* 0x000000060c0c7210 */ /* 0x084fe800078de0b5 */
[-C--:B---3--:R-:W-:Y:S02]  /*6be0*/  IADD3.X R13, RZ, R7.reuse, R182, P6, P0 ;  /* 0x00000007ff0d7210 */ /* 0x088fe400037e04b6 */
[----:B------:R-:W-:Y:S04]  /*6bf0*/  IADD3 R10, P6, P0, R11, R6, R4 ;  /* 0x000000060b0a7210 */ /* 0x000fe800078de004 */
[--C-:B------:R-:W-:Y:S02]  /*6c00*/  IADD3.X R11, RZ, R7, R5.reuse, P6, P0 ;  /* 0x00000007ff0b7210 */ /* 0x100fe400037e0405 */
[C---:B----4-:R-:W-:Y:S02]  /*6c10*/  IADD3 R4, P6, R8.reuse, R4, RZ ;  /* 0x0000000408047210 */ /* 0x050fe40007fde0ff */
[C---:B-----5:R-:W-:Y:S03]  /*6c20*/  IADD3 R14, P0, R8.reuse, R183, RZ ;  /* 0x000000b7080e7210 */ /* 0x060fe60007f1e0ff */
[C---:B-1----:R-:W-:Y:S01]  /*6c30*/  IMAD.X R5, R9.reuse, 0x1, R5, P6 ;  /* 0x0000000109057824 */ /* 0x042fe200030e0605 */
[----:B------:R-:W-:Y:S01]  /*6c40*/  IADD3 R8, P6, R8, R181, RZ ;  /* 0x000000b508087210 */ /* 0x000fe20007fde0ff */
[C---:B------:R-:W-:Y:S01]  /*6c50*/  IMAD.X R15, R9.reuse, 0x1, R222, P0 ;  /* 0x00000001090f7824 */ /* 0x040fe200000e06de */
[----:B------:R-:W-:Y:S03]  /*6c60*/  IADD3 R6, P0, R6, R183, RZ ;  /* 0x000000b706067210 */ /* 0x000fe60007f1e0ff */
[----:B------:R-:W-:Y:S01]  /*6c70*/  IMAD.X R9, R9, 0x1, R182, P6 ;  /* 0x0000000109097824 */ /* 0x000fe200030e06b6 */
[----:B------:R1:W-:Y:S01]  /*6c80*/  LDGSTS.E.BYPASS.LTC128B.128 [R207+0x6100], [R14.64], !P5 ;  /* 0x061000000ecf7fae */ /* 0x0003e2000e901d52 */
        /* <DEDUP_REMOVED lines=8> */
.L_x_409:
[----:B-1234-:R-:W-:Y:S01]  /*6d10*/  IMAD.MOV.U32 R11, RZ, RZ, R211 ;  /* 0x000000ffff0b7224 */ /* 0x01efe200078e00d3 */
[----:B------:R-:W-:Y:S01]  /*6d20*/  PLOP3.LUT P6, PT, PT, PT, UP1, 0x80, 0x0 ;  /* 0x000000000000781c */ /* 0x000fe20003fcf018 */
[----:B------:R-:W0:Y:S01]  /*6d30*/  LDGDEPBAR ;  /* 0x00000000000079af */ /* 0x000e220000000000 */
[----:B------:R-:W-:Y:S01]  /*6d40*/  PLOP3.LUT P0, PT, PT, PT, UP1, 0x80, 0x0 ;  /* 0x000000000000781c */ /* 0x000fe20003f0f018 */
[----:B------:R-:W-:Y:S06]  /*6d50*/  USHF.L.U32 UR5, UR20, 0x6, URZ ;  /* 0x0000000614057899 */ /* 0x000fec000800063f */
[----:B------:R-:W-:Y:S04]  /*6d60*/  IMAD.U32 R5, RZ, RZ, UR5 ;  /* 0x00000005ff057e24 */ /* 0x000fe8000f8e00ff */
[----:B------:R-:W-:Y:S01]  /*6d70*/  @P6 IMAD.HI.U32 R4, R211, c[0x0][0x2c8], RZ ;  /* 0x0000b200d3046a27 */ /* 0x000fe200078e00ff */
[----:B------:R-:W-:Y:S04]  /*6d80*/  IADD3 R5, -R212, 0x1, -R5 ;  /* 0x00000001d4057810 */ /* 0x000fe80007ffe905 */
[----:B------:R-:W-:Y:S01]  /*6d90*/  @P0 SHF.R.U32.HI R11, RZ, c[0x0][0x2cc], R4 ;  /* 0x0000b300ff0b0a19 */ /* 0x000fe20000011604 */
[----:B------:R-:W-:Y:S01]  /*6da0*/  IMAD.MOV.U32 R4, RZ, RZ, c[0x0][0x2ac] ;  /* 0x0000ab00ff047624 */ /* 0x000fe200078e00ff */
[----:B------:R-:W-:Y:S03]  /*6db0*/  PLOP3.LUT P0, PT, PT, PT, UP0, 0x40, 0x0 ;  /* 0x000000000000781c */ /* 0x000fe60003f0e808 */
[----:B------:R-:W1:Y:S01]  /*6dc0*/  SHFL.IDX PT, R13, R11, RZ, 0x1c1f ;  /* 0x001c1fff0b0d7589 */ /* 0x000e6200000e0000 */
[----:B------:R-:W-:Y:S05]  /*6dd0*/  IMAD R5, R4, c[0x0][0x1d0], R5 ;  /* 0x0000740004057a24 */ /* 0x000fea00078e0205 */
[----:B------:R-:W-:Y:S04]  /*6de0*/  IADD3 R4, R5, -c[0x0][0x168], RZ ;  /* 0x80005a0005047a10 */ /* 0x000fe80007ffe0ff */
[C---:B------:R-:W-:Y:S02]  /*6df0*/  IADD3 R5, R4.reuse, c[0x0][0x328], RZ ;  /* 0x0000ca0004057a10 */ /* 0x040fe40007ffe0ff */
[----:B------:R-:W-:Y:S03]  /*6e00*/  IADD3 R4, R4, UR11, RZ ;  /* 0x0000000b04047c10 */ /* 0x000fe6000fffe0ff */
[--C-:B-1----:R-:W-:Y:S02]  /*6e10*/  IMAD.IADD R9, R5, 0x1, R13.reuse ;  /* 0x0000000105097824 */ /* 0x102fe400078e020d */
[----:B------:R-:W-:Y:S01]  /*6e20*/  IMAD.IADD R7, R4, 0x1, R13 ;  /* 0x0000000104077824 */ /* 0x000fe200078e020d */
[----:B------:R-:W-:-:S05]  /*6e30*/  @P0 BRA `(.L_x_410) ;  /* 0x000001b000000947 */ /* 0x000fca0003800000 */
[----:B------:R-:W-:Y:S01]  /*6e40*/  MOV R6, c[0x0][0x2ac] ;  /* 0x0000ab0000067a02 */ /* 0x000fe20000000f00 */
[----:B------:R-:W-:Y:S04]  /*6e50*/  BSSY B0, `(.L_x_411) ;  /* 0x0000013000007945 */ /* 0x000fe80003800000 */
[----:B------:R-:W-:Y:S05]  /*6e60*/  IMAD R13, R6, c[0x0][0x1d0], R13 ;  /* 0x00007400060d7a24 */ /* 0x000fea00078e020d */
[----:B------:R-:W-:Y:S04]  /*6e70*/  IADD3 R13, R13, -c[0x0][0x168], RZ ;  /* 0x80005a000d0d7a10 */ /* 0x000fe80007ffe0ff */
[----:B------:R-:W-:Y:S11]  /*6e80*/  ISETP.GT.AND P0, PT, R13, -0x1, PT ;  /* 0xffffffff0d00780c */ /* 0x000ff60003f04270 */
[----:B------:R-:W-:Y:S02]  /*6e90*/  @!UPT UIADD3 URZ, URZ, URZ, URZ ;  /* 0x0000003f3f3ff290 */ /* 0x000fe4000fffe03f */
[----:B------:R-:W-:-:S05]  /*6ea0*/  @P0 BRA `(.L_x_412) ;  /* 0x0000008000000947 */ /* 0x000fca0003800000 */
[----:B------:R-:W-:Y:S01]  /*6eb0*/  LOP3.LUT R13, RZ, R13, RZ, 0x33, !PT ;  /* 0x0000000dff0d7212 */ /* 0x000fe200078e33ff */
[----:B------:R-:W-:Y:S05]  /*6ec0*/  IMAD.MOV.U32 R6, RZ, RZ, c[0x0][0x32c] ;  /* 0x0000cb00ff067624 */ /* 0x000fea00078e00ff */
[----:B------:R-:W-:Y:S11]  /*6ed0*/  ISETP.NE.AND P0, PT, R6, 0x1, PT ;  /* 0x000000010600780c */ /* 0x000ff60003f05270 */
[----:B------:R-:W-:Y:S02]  /*6ee0*/  @!UPT UIADD3 URZ, URZ, URZ, URZ ;  /* 0x0000003f3f3ff290 */ /* 0x000fe4000fffe03f */
[----:B------:R-:W-:Y:S05]  /*6ef0*/  @P0 IMAD.HI.U32 R6, R13, c[0x0][0x330], RZ ;  /* 0x0000cc000d060a27 */ /* 0x000fea00078e00ff */
[----:B------:R-:W-:Y:S04]  /*6f00*/  @P0 SHF.R.U32.HI R13, RZ, c[0x0][0x334], R6 ;  /* 0x0000cd00ff0d0a19 */ /* 0x000fe80000011606 */
[----:B------:R-:W-:Y:S01]  /*6f10*/  LOP3.LUT R13, RZ, R13, RZ, 0x33, !PT ;  /* 0x0000000dff0d7212 */ /* 0x000fe200078e33ff */
[----:B------:R-:W-:-:S05]  /*6f20*/  BRA `(.L_x_413) ;  /* 0x0000005000007947 */ /* 0x000fca0003800000 */
.L_x_412:
[----:B------:R-:W-:Y:S04]  /*6f30*/  MOV R6, c[0x0][0x32c] ;  /* 0x0000cb0000067a02 */ /* 0x000fe80000000f00 */
[----:B------:R-:W-:Y:S11]  /*6f40*/  ISETP.NE.AND P0, PT, R6, 0x1, PT ;  /* 0x000000010600780c */ /* 0x000ff60003f05270 */
[----:B------:R-:W-:Y:S02]  /*6f50*/  @!UPT UIADD3 URZ, URZ, URZ, URZ ;  /* 0x0000003f3f3ff290 */ /* 0x000fe4000fffe03f */
[----:B------:R-:W-:Y:S05]  /*6f60*/  @P0 IMAD.HI.U32 R6, R13, c[0x0][0x330], RZ ;  /* 0x0000cc000d060a27 */ /* 0x000fea00078e00ff */
[----:B------:R-:W-:Y:S02]  /*6f70*/  @P0 SHF.R.U32.HI R13, RZ, c[0x0][0x334], R6 ;  /* 0x0000cd00ff0d0a19 */ /* 0x000fe40000011606 */
.L_x_413:
[----:B------:R-:W-:Y:S05]  /*6f80*/  BSYNC B0 ;  /* 0x0000000000007941 */ /* 0x000fea0003800000 */
.L_x_411:
[----:B------:R-:W-:Y:S04]  /*6f90*/  IMAD.MOV.U32 R6, RZ, RZ, c[0x0][0x32c] ;  /* 0x0000cb00ff067624 */ /* 0x000fe800078e00ff */
[----:B------:R-:W-:Y:S04]  /*6fa0*/  IMAD R13, R13, R6, -UR5 ;  /* 0x800000050d0d7e24 */ /* 0x000fe8000f8e0206 */
[----:B------:R-:W-:Y:S05]  /*6fb0*/  IMAD.IADD R8, R13, 0x1, -R212 ;  /* 0x000000010d087824 */ /* 0x000fea00078e0ad4 */
[----:B------:R-:W-:Y:S02]  /*6fc0*/  IADD3 R6, R8, c[0x0][0x32c], RZ ;  /* 0x0000cb0008067a10 */ /* 0x000fe40007ffe0ff */
[----:B------:R-:W-:Y:S02]  /*6fd0*/  IMNMX R7, R7, R8, !PT ;  /* 0x0000000807077217 */ /* 0x000fe40007800200 */
[----:B------:R-:W-:Y:S02]  /*6fe0*/  IMNMX R9, R9, R6, PT ;  /* 0x0000000609097217 */ /* 0x000fe40003800200 */
.L_x_410:
[----:B------:R-:W-:Y:S01]  /*6ff0*/  UISETP.GT.AND UP2, UPT, UR20, -0x1, UPT ;  /* 0xffffffff1400788c */ /* 0x000fe2000bf44270 */
[----:B------:R-:W1:Y:S05]  /*7000*/  SHFL.IDX PT, R11, R11, 0x1, 0x1c1f ;  /* 0x003c1f000b0b7f89 */ /* 0x000e6a00000e0000 */
[----:B------:R-:W-:Y:S02]  /*7010*/  PLOP3.LUT P0, PT, PT, PT, UP2, 0x80, 0x0 ;  /* 0x000000000000781c */ /* 0x000fe40003f0f028 */
[----:B------:R-:W-:Y:S02]  /*7020*/  PLOP3.LUT P6, PT, PT, PT, UP2, 0x80, 0x0 ;  /* 0x000000000000781c */ /* 0x000fe40003fcf028 */
[C---:B------:R-:W-:Y:S02]  /*7030*/  ISETP.GT.AND P0, PT, R7.reuse, RZ, P0 ;  /* 0x000000ff0700720c */ /* 0x040fe40000704270 */
[----:B------:R-:W-:Y:S02]  /*7040*/  ISETP.GT.AND P6, PT, R7, 0x1, P6 ;  /* 0x000000010700780c */ /* 0x000fe400037c4270 */
[C---:B------:R-:W-:Y:S02]  /*7050*/  ISETP.LT.OR P0, PT, R9.reuse, 0x1, P0 ;  /* 0x000000010900780c */ /* 0x040fe40000701670 */
[----:B------:R-:W-:Y:S02]  /*7060*/  ISETP.LT.OR P6, PT, R9, 0x2, P6 ;  /* 0x000000020900780c */ /* 0x000fe400037c1670 */
[----:B------:R-:W-:Y:S02]  /*7070*/  FSEL R10, R225, -INF , !P0 ;  /* 0xff800000e10a7808 */ /* 0x000fe40004000000 */
[----:B------:R-:W-:Y:S02]  /*7080*/  PLOP3.LUT P0, PT, PT, PT, UP2, 0x80, 0x0 ;  /* 0x000000000000781c */ /* 0x000fe40003f0f028 */
[----:B------:R-:W-:Y:S02]  /*7090*/  FSEL R8, R227, -INF , !P6 ;  /* 0xff800000e3087808 */ /* 0x000fe40007000000 */
[----:B------:R-:W-:Y:S01]  /*70a0*/  ISETP.GT.AND P0, PT, R7, 0x8, P0 ;  /* 0x000000080700780c */ /* 0x000fe20000704270 */
[--C-:B-1----:R-:W-:Y:S01]  /*70b0*/  IMAD.IADD R5, R5, 0x1, R11.reuse ;  /* 0x0000000105057824 */ /* 0x102fe200078e020b */
[----:B------:R-:W-:Y:S01]  /*70c0*/  PLOP3.LUT P6, PT, PT, PT, UP2, 0x80, 0x0 ;  /* 0x000000000000781c */ /* 0x000fe20003fcf028 */
[----:B------:R-:W-:Y:S01]  /*70d0*/  IMAD.IADD R4, R4, 0x1, R11 ;  /* 0x0000000104047824 */ /* 0x000fe200078e020b */
[----:B------:R-:W-:Y:S02]  /*70e0*/  ISETP.LT.OR P0, PT, R9, 0x9, P0 ;  /* 0x000000090900780c */ /* 0x000fe40000701670 */
[----:B------:R-:W-:Y:S02]  /*70f0*/  ISETP.GT.AND P6, PT, R7, 0x9, P6 ;  /* 0x000000090700780c */ /* 0x000fe400037c4270 */
[----:B------:R-:W-:Y:S02]  /*7100*/  FSEL R228, R228, -INF , !P0 ;  /* 0xff800000e4e47808 */ /* 0x000fe40004000000 */
[----:B------:R-:W-:Y:S02]  /*7110*/  PLOP3.LUT P0, PT, PT, PT, UP2, 0x80, 0x0 ;  /* 0x000000000000781c */ /* 0x000fe40003f0f028 */
[----:B------:R-:W-:Y:S02]  /*7120*/  ISETP.LT.OR P6, PT, R9, 0xa, P6 ;  /* 0x0000000a0900780c */ /* 0x000fe400037c1670 */
[----:B------:R-:W-:Y:S02]  /*7130*/  ISETP.GT.AND P0, PT, R7, 0x10, P0 ;  /* 0x000000100700780c */ /* 0x000fe40000704270 */
[----:B------:R-:W-:Y:S02]  /*7140*/  FSEL R6, R231, -INF , !P6 ;  /* 0xff800000e7067808 */ /* 0x000fe40007000000 */
[----:B------:R-:W-:Y:S02]  /*7150*/  ISETP.LT.OR P0, PT, R9, 0x11, P0 ;  /* 0x000000110900780c */ /* 0x000fe40000701670 */
[----:B------:R-:W-:Y:S02]  /*7160*/  PLOP3.LUT P6, PT, PT, PT, UP2, 0x80, 0x0 ;  /* 0x000000000000781c */ /* 0x000fe40003fcf028 */
[----:B------:R-:W-:Y:S02]  /*7170*/  FSEL R164, R235, -INF , !P0 ;  /* 0xff800000eba47808 */ /* 0x000fe40004000000 */
[----:B------:R-:W-:Y:S02]  /*7180*/  PLOP3.LUT P0, PT, PT, PT, UP2, 0x80, 0x0 ;  /* 0x000000000000781c */ /* 0x000fe40003f0f028 */
[C---:B------:R-:W-:Y:S02]  /*7190*/  ISETP.GT.AND P6, PT, R7.reuse, 0x11, P6 ;  /* 0x000000110700780c */ /* 0x040fe400037c4270 */
[----:B------:R-:W-:Y:S02]  /*71a0*/  ISETP.GT.AND P0, PT, R7, 0x18, P0 ;  /* 0x000000180700780c */ /* 0x000fe40000704270 */
[C---:B------:R-:W-:Y:S02]  /*71b0*/  ISETP.LT.OR P6, PT, R9.reuse, 0x12, P6 ;  /* 0x000000120900780c */ /* 0x040fe400037c1670 */
[----:B------:R-:W-:Y:S02]  /*71c0*/  ISETP.LT.OR P0, PT, R9, 0x19, P0 ;  /* 0x000000190900780c */ /* 0x000fe40000701670 */
[----:B------:R-:W-:Y:S02]  /*71d0*/  FSEL R162, R234, -INF , !P6 ;  /* 0xff800000eaa27808 */ /* 0x000fe40007000000 */
[----:B------:R-:W-:Y:S02]  /*71e0*/  FSEL R142, R236, -INF , !P0 ;  /* 0xff800000ec8e7808 */ /* 0x000fe40004000000 */
[----:B------:R-:W-:Y:S02]  /*71f0*/  PLOP3.LUT P0, PT, PT, PT, UP2, 0x80, 0x0 ;  /* 0x000000000000781c */ /* 0x000fe40003f0f028 */
[----:B------:R-:W-:Y:S02]  /*7200*/  PLOP3.LUT P6, PT, PT, PT, UP2, 0x80, 0x0 ;  /* 0x000000000000781c */ /* 0x000fe40003fcf028 */
[C---:B------:R-:W-:Y:S02]  /*7210*/  ISETP.GT.AND P0, PT, R7.reuse, 0x20, P0 ;  /* 0x000000200700780c */ /* 0x040fe40000704270 */
[----:B------:R-:W-:Y:S02]  /*7220*/  ISETP.GT.AND P6, PT, R7, 0x19, P6 ;  /* 0x000000190700780c */ /* 0x000fe400037c4270 */
[C---:B------:R-:W-:Y:S02]  /*7230*/  ISETP.LT.OR P0, PT, R9.reuse, 0x21, P0 ;  /* 0x000000210900780c */ /* 0x040fe40000701670 */
[----:B------:R-:W-:Y:S02]  /*7240*/  ISETP.LT.OR P6, PT, R9, 0x1a, P6 ;  /* 0x0000001a0900780c */ /* 0x000fe400037c1670 */
[----:B------:R-:W-:Y:S02]  /*7250*/  FSEL R160, R240, -INF , !P0 ;  /* 0xff800000f0a07808 */ /* 0x000fe40004000000 */
        /* <DEDUP_REMOVED lines=26> */
[----:B------:R-:W-:Y:S04]  /*7400*/  PLOP3.LUT P6, PT, PT, PT, UP2, 0x80, 0x0 ;  /* 0x000000000000781c */ /* 0x000fe80003fcf028 */
[----:B------:R-:W-:Y:S04]  /*7410*/  ISETP.GT.AND P6, PT, R7, 0x39, P6 ;  /* 0x000000390700780c */ /* 0x000fe800037c4270 */
[----:B------:R-:W-:Y:S04]  /*7420*/  ISETP.LT.OR P6, PT, R9, 0x3a, P6 ;  /* 0x0000003a0900780c */ /* 0x000fe800037c1670 */
[----:B------:R-:W-:Y:S01]  /*7430*/  FSEL R146, R252, -INF , !P6 ;  /* 0xff800000fc927808 */ /* 0x000fe20007000000 */
        /* <DEDUP_REMOVED lines=9> */
[----:B------:R-:W-:Y:S05]  /*74d0*/  IMAD.MOV.U32 R7, RZ, RZ, 0x1 ;  /* 0x00000001ff077424 */ /* 0x000fea00078e00ff */
[----:B------:R-:W-:Y:S11]  /*74e0*/  ISETP.NE.AND P0, PT, R7, c[0x0][0x32c], PT ;  /* 0x0000cb0007007a0c */ /* 0x000ff60003f05270 */
[----:B------:R-:W-:Y:S02]  /*74f0*/  @!UPT UIADD3 URZ, URZ, URZ, URZ ;  /* 0x0000003f3f3ff290 */ /* 0x000fe4000fffe03f */
[----:B------:R-:W-:Y:S05]  /*7500*/  @P0 IMAD.HI.U32 R7, R12, c[0x0][0x330], RZ ;  /* 0x0000cc000c070a27 */ /* 0x000fea00078e00ff */
[----:B------:R-:W-:Y:S04]  /*7510*/  @P0 SHF.R.U32.HI R12, RZ, c[0x0][0x334], R7 ;  /* 0x0000cd00ff0c0a19 */ /* 0x000fe80000011607 */
[----:B------:R-:W-:Y:S01]  /*7520*/  LOP3.LUT R12, RZ, R12, RZ, 0x33, !PT ;  /* 0x0000000cff0c7212 */ /* 0x000fe200078e33ff */
[----:B------:R-:W-:-:S05]  /*7530*/  BRA `(.L_x_417) ;  /* 0x0000005000007947 */ /* 0x000fca0003800000 */
.L_x_416:
[----:B------:R-:W-:Y:S04]  /*7540*/  MOV R7, 0x1 ;  /* 0x0000000100077802 */ /* 0x000fe80000000f00 */
[----:B------:R-:W-:Y:S11]  /*7550*/  ISETP.NE.AND P0, PT, R7, c[0x0][0x32c], PT ;  /* 0x0000cb0007007a0c */ /* 0x000ff60003f05270 */
[----:B------:R-:W-:Y:S02]  /*7560*/  @!UPT UIADD3 URZ, URZ, URZ, URZ ;  /* 0x0000003f3f3ff290 */ /* 0x000fe4000fffe03f */
[----:B------:R-:W-:Y:S05]  /*7570*/  @P0 IMAD.HI.U32 R7, R12, c[0x0][0x330], RZ ;  /* 0x0000cc000c070a27 */ /* 0x000fea00078e00ff */
[----:B------:R-:W-:Y:S02]  /*7580*/  @P0 SHF.R.U32.HI R12, RZ, c[0x0][0x334], R7 ;  /* 0x0000cd00ff0c0a19 */ /* 0x000fe40000011607 */
.L_x_417:
[----:B------:R-:W-:Y:S05]  /*7590*/  BSYNC B0 ;  /* 0x0000000000007941 */ /* 0x000fea0003800000 */
.L_x_415:
[----:B------:R-:W-:Y:S04]  /*75a0*/  IMAD.MOV.U32 R7, RZ, RZ, c[0x0][0x32c] ;  /* 0x0000cb00ff077624 */ /* 0x000fe800078e00ff */
[----:B------:R-:W-:Y:S04]  /*75b0*/  IMAD R7, R12, R7, -UR5 ;  /* 0x800000050c077e24 */ /* 0x000fe8000f8e0207 */
[----:B------:R-:W-:Y:S05]  /*75c0*/  IMAD.IADD R7, R7, 0x1, -R212 ;  /* 0x0000000107077824 */ /* 0x000fea00078e0ad4 */
[----:B------:R-:W-:Y:S02]  /*75d0*/  IADD3 R12, R7, c[0x0][0x32c], RZ ;  /* 0x0000cb00070c7a10 */ /* 0x000fe40007ffe0ff */
[----:B------:R-:W-:Y:S02]  /*75e0*/  IMNMX R4, R4, R7, !PT ;  /* 0x0000000704047217 */ /* 0x000fe40007800200 */
[----:B------:R-:W-:Y:S02]  /*75f0*/  IMNMX R5, R5, R12, PT ;  /* 0x0000000c05057217 */ /* 0x000fe40003800200 */
.L_x_414:
[----:B------:R-:W-:Y:S01]  /*7600*/  PLOP3.LUT P6, PT, PT, PT, UP2, 0x80, 0x0 ;  /* 0x000000000000781c */ /* 0x000fe20003fcf028 */
[----:B------:R-:W-:Y:S01]  /*7610*/  LDSM.16.MT88.4 R20, [R198+0x100] ;  /* 0x00010000c614783b */ /* 0x000fe20000004200 */
[----:B------:R-:W-:Y:S02]  /*7620*/  PLOP3.LUT P0, PT, PT, PT, UP2, 0x80, 0x0 ;  /* 0x000000000000781c */ /* 0x000fe40003f0f028 */
[----:B------:R-:W-:Y:S02]  /*7630*/  ISETP.GT.AND P6, PT, R4, RZ, P6 ;  /* 0x000000ff0400720c */ /* 0x000fe400037c4270 */
[----:B------:R-:W-:Y:S02]  /*7640*/  FMNMX.FTZ R7, R10, R3, !PT ;  /* 0x000000030a077209 */ /* 0x000fe40007810000 */
[C---:B------:R-:W-:Y:S01]  /*7650*/  ISETP.LT.OR P6, PT, R5.reuse, 0x1, P6 ;  /* 0x000000010500780c */ /* 0x040fe200037c1670 */
[----:B------:R-:W-:Y:S01]  /*7660*/  LDSM.16.MT88.4 R28, [R197+0x100] ;  /* 0x00010000c51c783b */ /* 0x000fe20000004200 */
[----:B------:R-:W-:Y:S02]  /*7670*/  ISETP.GT.AND P0, PT, R4, 0x1, P0 ;  /* 0x000000010400780c */ /* 0x000fe40000704270 */
[----:B------:R-:W-:Y:S02]  /*7680*/  FMNMX.FTZ R7, R8, R7, !PT ;  /* 0x0000000708077209 */ /* 0x000fe40007810000 */
[----:B------:R-:W-:Y:S02]  /*7690*/  FSEL R13, R0, -INF , !P6 ;  /* 0xff800000000d7808 */ /* 0x000fe40007000000 */
[----:B------:R-:W-:Y:S02]  /*76a0*/  ISETP.LT.OR P0, PT, R5, 0x2, P0 ;  /* 0x000000020500780c */ /* 0x000fe40000701670 */
[----:B------:R-:W-:Y:S02]  /*76b0*/  PLOP3.LUT P6, PT, PT, PT, UP2, 0x80, 0x0 ;  /* 0x000000000000781c */ /* 0x000fe40003fcf028 */
[----:B------:R-:W-:Y:S02]  /*76c0*/  FMNMX.FTZ R7, R228, R7, !PT ;  /* 0x00000007e4077209 */ /* 0x000fe40007810000 */
[----:B------:R-:W-:Y:S02]  /*76d0*/  FSEL R223, R223, -INF , !P0 ;  /* 0xff800000dfdf7808 */ /* 0x000fe40004000000 */
[----:B------:R-:W-:Y:S02]  /*76e0*/  ISETP.GT.AND P6, PT, R4, 0x8, P6 ;  /* 0x000000080400780c */ /* 0x000fe400037c4270 */
[----:B------:R-:W-:Y:S02]  /*76f0*/  PLOP3.LUT P0, PT, PT, PT, UP2, 0x80, 0x0 ;  /* 0x000000000000781c */ /* 0x000fe40003f0f028 */
[----:B------:R-:W-:Y:S02]  /*7700*/  FMNMX.FTZ R7, R6, R7, !PT ;  /* 0x0000000706077209 */ /* 0x000fe40007810000 */
[----:B------:R-:W-:Y:S02]  /*7710*/  ISETP.GT.AND P0, PT, R4, 0x9, P0 ;  /* 0x000000090400780c */ /* 0x000fe40000704270 */
[C---:B------:R-:W-:Y:S02]  /*7720*/  ISETP.LT.OR P6, PT, R5.reuse, 0x9, P6 ;  /* 0x000000090500780c */ /* 0x040fe400037c1670 */
[----:B------:R-:W-:Y:S02]  /*7730*/  FMNMX.FTZ R7, R164, R7, !PT ;  /* 0x00000007a4077209 */ /* 0x000fe40007810000 */
[----:B------:R-:W-:Y:S02]  /*7740*/  FSEL R11, R224, -INF , !P6 ;  /* 0xff800000e00b7808 */ /* 0x000fe40007000000 */
[C---:B------:R-:W-:Y:S02]  /*7750*/  ISETP.LT.OR P0, PT, R5.reuse, 0xa, P0 ;  /* 0x0000000a0500780c */ /* 0x040fe40000701670 */
[----:B------:R-:W-:Y:S02]  /*7760*/  PLOP3.LUT P6, PT, PT, PT, UP2, 0x80, 0x0 ;  /* 0x000000000000781c */ /* 0x000fe40003fcf028 */
[----:B------:R-:W-:Y:S02]  /*7770*/  FMNMX.FTZ R7, R162, R7, !PT ;  /* 0x00000007a2077209 */ /* 0x000fe40007810000 */
[----:B------:R-:W-:Y:S02]  /*7780*/  FSEL R9, R226, -INF , !P0 ;  /* 0xff800000e2097808 */ /* 0x000fe40004000000 */
[----:B------:R-:W-:Y:S02]  /*7790*/  ISETP.GT.AND P6, PT, R4, 0x10, P6 ;  /* 0x000000100400780c */ /* 0x000fe400037c4270 */
[----:B------:R-:W-:Y:S02]  /*77a0*/  PLOP3.LUT P0, PT, PT, PT, UP2, 0x80, 0x0 ;  /* 0x000000000000781c */ /* 0x000fe40003f0f028 */
[----:B------:R-:W-:Y:S02]  /*77b0*/  FMNMX.FTZ R7, R142, R7, !PT ;  /* 0x000000078e077209 */ /* 0x000fe40007810000 */
[C---:B------:R-:W-:Y:S02]  /*77c0*/  ISETP.LT.OR P6, PT, R5.reuse, 0x11, P6 ;  /* 0x000000110500780c */ /* 0x040fe400037c1670 */
        /* <DEDUP_REMOVED lines=10> */
[----:B------:R-:W-:Y:S02]  /*7870*/  FMNMX.FTZ R0, R13, R2, !PT ;  /* 0x000000020d007209 */ /* 0x000fe40007810000 */
[----:B------:R-:W-:Y:S02]  /*7880*/  ISETP.LT.OR P6, PT, R5, 0x19, P6 ;  /* 0x000000190500780c */ /* 0x000fe400037c1670 */
[----:B------:R-:W-:Y:S02]  /*7890*/  ISETP.GT.AND P0, PT, R4, 0x19, P0 ;  /* 0x000000190400780c */ /* 0x000fe40000704270 */
[----:B------:R-:W-:Y:S02]  /*78a0*/  FMNMX.FTZ R7, R156, R7, !PT ;  /* 0x000000079c077209 */ /* 0x000fe40007810000 */
[----:B------:R-:W-:Y:S02]  /*78b0*/  FSEL R143, R233, -INF , !P6 ;  /* 0xff800000e98f7808 */ /* 0x000fe40007000000 */
[----:B------:R-:W-:Y:S02]  /*78c0*/  ISETP.LT.OR P0, PT, R5, 0x1a, P0 ;  /* 0x0000001a0500780c */ /* 0x000fe40000701670 */
[----:B------:R-:W-:Y:S02]  /*78d0*/  FMNMX.FTZ R0, R223, R0, !PT ;  /* 0x00000000df007209 */ /* 0x000fe40007810000 */
[----:B------:R-:W-:Y:S02]  /*78e0*/  PLOP3.LUT P6, PT, PT, PT, UP2, 0x80, 0x0 ;  /* 0x000000000000781c */ /* 0x000fe40003fcf028 */
[----:B------:R-:W-:Y:S02]  /*78f0*/  FMNMX.FTZ R7, R154, R7, !PT ;  /* 0x000000079a077209 */ /* 0x000fe40007810000 */
[----:B------:R-:W-:Y:S02]  /*7900*/  FSEL R141, R232, -INF , !P0 ;  /* 0xff800000e88d7808 */ /* 0x000fe40004000000 */
[----:B------:R-:W-:Y:S02]  /*7910*/  FMNMX.FTZ R0, R11, R0, !PT ;  /* 0x000000000b007209 */ /* 0x000fe40007810000 */
[----:B------:R-:W-:Y:S02]  /*7920*/  ISETP.GT.AND P6, PT, R4, 0x20, P6 ;  /* 0x000000200400780c */ /* 0x000fe400037c4270 */
[----:B------:R-:W-:Y:S02]  /*7930*/  PLOP3.LUT P0, PT, PT, PT, UP2, 0x80, 0x0 ;  /* 0x000000000000781c */ /* 0x000fe40003f0f028 */
[----:B------:R-:W-:Y:S02]  /*7940*/  FMNMX.FTZ R7, R152, R7, !PT ;  /* 0x0000000798077209 */ /* 0x000fe40007810000 */
[----:B------:R-:W-:Y:S02]  /*7950*/  ISETP.LT.OR P6, PT, R5, 0x21, P6 ;  /* 0x000000210500780c */ /* 0x000fe400037c1670 */
[----:B------:R-:W-:Y:S02]  /*7960*/  FMNMX.FTZ R0, R9, R0, !PT ;  /* 0x0000000009007209 */ /* 0x000fe40007810000 */
[----:B------:R-:W-:Y:S02]  /*7970*/  ISETP.GT.AND P0, PT, R4, 0x21, P0 ;  /* 0x000000210400780c */ /* 0x000fe40000704270 */
[----:B------:R-:W-:Y:S02]  /*7980*/  FMNMX.FTZ R7, R150, R7, !PT ;  /* 0x0000000796077209 */ /* 0x000fe40007810000 */
[----:B------:R-:W-:Y:S02]  /*7990*/  FSEL R159, R238, -INF , !P6 ;  /* 0xff800000ee9f7808 */ /* 0x000fe40007000000 */
[----:B------:R-:W-:Y:S02]  /*79a0*/  FMNMX.FTZ R12, R163, R0, !PT ;  /* 0x00000000a30c7209 */ /* 0x000fe40007810000 */
[----:B------:R-:W-:Y:S02]  /*79b0*/  ISETP.LT.OR P0, PT, R5, 0x22, P0 ;  /* 0x000000220500780c */ /* 0x000fe40000701670 */
[----:B------:R-:W-:Y:S02]  /*79c0*/  PLOP3.LUT P6, PT, PT, PT, UP2, 0x80, 0x0 ;  /* 0x000000000000781c */ /* 0x000fe40003fcf028 */
[----:B------:R-:W-:Y:S02]  /*79d0*/  FMNMX.FTZ R7, R148, R7, !PT ;  /* 0x0000000794077209 */ /* 0x000fe40007810000 */
[----:B------:R-:W-:Y:S02]  /*79e0*/  FSEL R157, R237, -INF , !P0 ;  /* 0xff800000ed9d7808 */ /* 0x000fe40004000000 */
[----:B------:R-:W-:Y:S02]  /*79f0*/  FMNMX.FTZ R12, R161, R12, !PT ;  /* 0x0000000ca10c7209 */ /* 0x000fe40007810000 */
[----:B------:R-:W-:Y:S02]  /*7a00*/  ISETP.GT.AND P6, PT, R4, 0x28, P6 ;  /* 0x000000280400780c */ /* 0x000fe400037c4270 */
[----:B------:R-:W-:Y:S02]  /*7a10*/  PLOP3.LUT P0, PT, PT, PT, UP2, 0x80, 0x0 ;  /* 0x000000000000781c */ /* 0x000fe40003f0f028 */
[----:B------:R-:W-:Y:S02]  /*7a20*/  FMNMX.FTZ R0, R146, R7, !PT ;  /* 0x0000000792007209 */ /* 0x000fe40007810000 */
[----:B------:R-:W-:Y:S02]  /*7a30*/  FMNMX.FTZ R12, R143, R12, !PT ;  /* 0x0000000c8f0c7209 */ /* 0x000fe40007810000 */
[----:B------:R-:W-:Y:S01]  /*7a40*/  ISETP.LT.OR P6, PT, R5, 0x29, P6 ;  /* 0x000000290500780c */ /* 0x000fe200037c1670 */
[----:B------:R-:W1:Y:S01]  /*7a50*/  SHFL.BFLY PT, R7, R0, 0x2, 0x1f ;  /* 0x0c401f0000077f89 */ /* 0x000e6200000e0000 */
[----:B------:R-:W-:Y:S02]  /*7a60*/  ISETP.GT.AND P0, PT, R4, 0x29, P0 ;  /* 0x000000290400780c */ /* 0x000fe40000704270 */
[----:B------:R-:W-:Y:S02]  /*7a70*/  FSEL R155, R242, -INF , !P6 ;  /* 0xff800000f29b7808 */ /* 0x000fe40007000000 */
[----:B------:R-:W-:Y:S02]  /*7a80*/  FMNMX.FTZ R12, R141, R12, !PT ;  /* 0x0000000c8d0c7209 */ /* 0x000fe40007810000 */
[----:B------:R-:W-:Y:S02]  /*7a90*/  ISETP.LT.OR P0, PT, R5, 0x2a, P0 ;  /* 0x0000002a0500780c */ /* 0x000fe40000701670 */
[----:B------:R-:W-:Y:S02]  /*7aa0*/  PLOP3.LUT P6, PT, PT, PT, UP2, 0x80, 0x0 ;  /* 0x000000000000781c */ /* 0x000fe40003fcf028 */
[----:B------:R-:W-:Y:S02]  /*7ab0*/  FSEL R153, R241, -INF , !P0 ;  /* 0xff800000f1997808 */ /* 0x000fe40004000000 */
[----:B------:R-:W-:Y:S02]  /*7ac0*/  FMNMX.FTZ R12, R159, R12, !PT ;  /* 0x0000000c9f0c7209 */ /* 0x000fe40007810000 */
[C---:B------:R-:W-:Y:S02]  /*7ad0*/  ISETP.GT.AND P6, PT, R4.reuse, 0x30, P6 ;  /* 0x000000300400780c */ /* 0x040fe400037c4270 */
[----:B------:R-:W-:Y:S02]  /*7ae0*/  PLOP3.LUT P0, PT, PT, PT, UP2, 0x80, 0x0 ;  /* 0x000000000000781c */ /* 0x000fe40003f0f028 */
[----:B------:R-:W-:Y:S02]  /*7af0*/  FMNMX.FTZ R12, R157, R12, !PT ;  /* 0x0000000c9d0c7209 */ /* 0x000fe40007810000 */
[----:B------:R-:W-:Y:S02]  /*7b00*/  ISETP.LT.OR P6, PT, R5, 0x31, P6 ;  /* 0x000000310500780c */ /* 0x000fe400037c1670 */
        /* <DEDUP_REMOVED lines=8> */
[----:B------:R-:W-:Y:S01]  /*7b90*/  PLOP3.LUT P0, PT, PT, PT, UP2, 0x80, 0x0 ;  /* 0x000000000000781c */ /* 0x000fe20003f0f028 */
[----:B------:R-:W-:Y:S01]  /*7ba0*/  UISETP.GT.AND UP2, UPT, UR20, UR4, UPT ;  /* 0x000000041400728c */ /* 0x000fe2000bf44270 */
[----:B------:R-:W-:Y:S01]  /*7bb0*/  FMNMX.FTZ R14, R149, R14, !PT ;  /* 0x0000000e950e7209 */ /* 0x000fe20007810000 */
[----:B------:R-:W-:Y:S01]  /*7bc0*/  UIADD3 UR20, UR20, -0x1, URZ ;  /* 0xffffffff14147890 */ /* 0x000fe2000fffe03f */
[----:B------:R-:W-:Y:S02]  /*7bd0*/  ISETP.LT.OR P6, PT, R5, 0x39, P6 ;  /* 0x000000390500780c */ /* 0x000fe400037c1670 */
[----:B------:R-:W-:Y:S02]  /*7be0*/  ISETP.GT.AND P0, PT, R4, 0x39, P0 ;  /* 0x000000390400780c */ /* 0x000fe40000704270 */
[----:B-1----:R-:W-:Y:S02]  /*7bf0*/  FMNMX.FTZ R12, R0, R7, !PT ;  /* 0x00000007000c7209 */ /* 0x002fe40007810000 */
[----:B------:R-:W-:Y:S02]  /*7c00*/  FSEL R145, R247, -INF , !P6 ;  /* 0xff800000f7917808 */ /* 0x000fe40007000000 */
[----:B------:R-:W-:Y:S01]  /*7c10*/  FMNMX.FTZ R0, R147, R14, !PT ;  /* 0x0000000e93007209 */ /* 0x000fe20007810000 */
[----:B------:R-:W1:Y:S01]  /*7c20*/  SHFL.BFLY PT, R15, R12, 0x1, 0x1f ;  /* 0x0c201f000c0f7f89 */ /* 0x000e6200000e0000 */
[----:B------:R-:W-:Y:S02]  /*7c30*/  ISETP.LT.OR P0, PT, R5, 0x3a, P0 ;  /* 0x0000003a0500780c */ /* 0x000fe40000701670 */
[----:B------:R-:W-:Y:S02]  /*7c40*/  FMNMX.FTZ R0, R145, R0, !PT ;  /* 0x0000000091007209 */ /* 0x000fe40007810000 */
[----:B------:R-:W-:Y:S04]  /*7c50*/  FSEL R133, R246, -INF , !P0 ;  /* 0xff800000f6857808 */ /* 0x000fe80004000000 */
[----:B------:R-:W-:Y:S05]  /*7c60*/  FMNMX.FTZ R4, R133, R0, !PT ;  /* 0x0000000085047209 */ /* 0x000fea0007810000 */
[----:B------:R-:W2:Y:S01]  /*7c70*/  SHFL.BFLY PT, R7, R4, 0x2, 0x1f ;  /* 0x0c401f0004077f89 */ /* 0x000ea200000e0000 */
[----:B-1----:R-:W-:Y:S04]  /*7c80*/  FMNMX.FTZ R0, R12, R15, !PT ;  /* 0x0000000f0c007209 */ /* 0x002fe80007810000 */
[C---:B------:R-:W-:Y:S01]  /*7c90*/  FSETP.NEU.FTZ.AND P0, PT, R0.reuse, -INF , PT ;  /* 0xff8000000000780b */ /* 0x040fe20003f1d000 */
[----:B------:R-:W-:Y:S05]  /*7ca0*/  FMUL.FTZ R151, R0, c[0x0][0x2d0] ;  /* 0x0000b40000977a20 */ /* 0x000fea0000410000 */
[----:B------:R-:W-:Y:S02]  /*7cb0*/  FSEL R151, R151, RZ, P0 ;  /* 0x000000ff97977208 */ /* 0x000fe40000000000 */
[----:B--2---:R-:W-:Y:S03]  /*7cc0*/  FMNMX.FTZ R5, R4, R7, !PT ;  /* 0x0000000704057209 */ /* 0x004fe60007810000 */
[--C-:B------:R-:W-:Y:S01]  /*7cd0*/  FFMA.FTZ R168, R10, c[0x0][0x2d0], -R151.reuse ;  /* 0x0000b4000aa87a23 */ /* 0x100fe20000010897 */
[----:B------:R-:W-:Y:S01]  /*7ce0*/  FSEL R4, R0, RZ, P0 ;  /* 0x000000ff00047208 */ /* 0x000fe20000000000 */
[--C-:B------:R-:W-:Y:S01]  /*7cf0*/  FFMA.FTZ R135, R8, c[0x0][0x2d0], -R151.reuse ;  /* 0x0000b40008877a23 */ /* 0x100fe20000010897 */
[----:B------:R-:W1:Y:S01]  /*7d00*/  SHFL.BFLY PT, R132, R5, 0x1, 0x1f ;  /* 0x0c201f0005847f89 */ /* 0x000e6200000e0000 */
[----:B------:R-:W-:Y:S02]  /*7d10*/  FFMA.FTZ R134, R228, c[0x0][0x2d0], -R151 ;  /* 0x0000b400e4867a23 */ /* 0x000fe40000010897 */
[----:B------:R-:W-:Y:S01]  /*7d20*/  MUFU.EX2 R168, R168 ;  /* 0x000000a800a87308 */ /* 0x000fe20000000800 */
[----:B------:R-:W-:Y:S02]  /*7d30*/  FADD.FTZ R3, -R4, R3 ;  /* 0x0000000304037221 */ /* 0x000fe40000010100 */
[--C-:B------:R-:W-:Y:S02]  /*7d40*/  FFMA.FTZ R169, R6, c[0x0][0x2d0], -R151.reuse ;  /* 0x0000b40006a97a23 */ /* 0x100fe40000010897 */
[----:B------:R-:W-:Y:S02]  /*7d50*/  FMUL.FTZ R6, R3, c[0x0][0x2d0] ;  /* 0x0000b40003067a20 */ /* 0x000fe40000410000 */
[--C-:B------:R-:W-:Y:S02]  /*7d60*/  FFMA.FTZ R174, R164, c[0x0][0x2d0], -R151.reuse ;  /* 0x0000b400a4ae7a23 */ /* 0x100fe40000010897 */
[----:B------:R-:W-:Y:S01]  /*7d70*/  LDSM.16.MT88.4 R164, [R203+0x5900] ;  /* 0x00590000cba4783b */ /* 0x000fe20000004200 */
[----:B------:R-:W2:Y:S01]  /*7d80*/  MUFU.EX2 R135, R135 ;  /* 0x0000008700877308 */ /* 0x000ea20000000800 */
[--C-:B------:R-:W-:Y:S02]  /*7d90*/  FFMA.FTZ R175, R162, c[0x0][0x2d0], -R151.reuse ;  /* 0x0000b400a2af7a23 */ /* 0x100fe40000010897 */
[--C-:B------:R-:W-:Y:S02]  /*7da0*/  FFMA.FTZ R176, R142, c[0x0][0x2d0], -R151.reuse ;  /* 0x0000b4008eb07a23 */ /* 0x100fe40000010897 */
[--C-:B------:R-:W-:Y:S02]  /*7db0*/  FFMA.FTZ R177, R140, c[0x0][0x2d0], -R151.reuse ;  /* 0x0000b4008cb17a23 */ /* 0x100fe40000010897 */
[--C-:B------:R-:W-:Y:S02]  /*7dc0*/  FFMA.FTZ R225, R160, c[0x0][0x2d0], -R151.reuse ;  /* 0x0000b400a0e17a23 */ /* 0x100fe40000010897 */
[--C-:B------:R-:W-:Y:S01]  /*7dd0*/  FFMA.FTZ R226, R158, c[0x0][0x2d0], -R151.reuse ;  /* 0x0000b4009ee27a23 */ /* 0x100fe20000010897 */
[----:B------:R-:W-:Y:S01]  /*7de0*/  MUFU.EX2 R134, R134 ;  /* 0x0000008600867308 */ /* 0x000fe20000000800 */
[--C-:B------:R-:W-:Y:S01]  /*7df0*/  FFMA.FTZ R227, R156, c[0x0][0x2d0], -R151.reuse ;  /* 0x0000b4009ce37a23 */ /* 0x100fe20000010897 */
[----:B-1----:R-:W-:Y:S01]  /*7e00*/  FMNMX.FTZ R132, R132, R5, !PT ;  /* 0x0000000584847209 */ /* 0x002fe20007810000 */
[--C-:B------:R-:W-:Y:S02]  /*7e10*/  FFMA.FTZ R228, R154, c[0x0][0x2d0], -R151.reuse ;  /* 0x0000b4009ae47a23 */ /* 0x100fe40000010897 */
[--C-:B------:R-:W-:Y:S01]  /*7e20*/  FFMA.FTZ R233, R152, c[0x0][0x2d0], -R151.reuse ;  /* 0x0000b40098e97a23 */ /* 0x100fe20000010897 */
[C---:B------:R-:W-:Y:S01]  /*7e30*/  FSETP.NEU.FTZ.AND P0, PT, R132.reuse, -INF , PT ;  /* 0xff8000008400780b */ /* 0x040fe20003f1d000 */
[----:B------:R-:W-:Y:S02]  /*7e40*/  FMUL.FTZ R144, R132, c[0x0][0x2d0] ;  /* 0x0000b40084907a20 */ /* 0x000fe40000410000 */
[--C-:B------:R-:W-:Y:S01]  /*7e50*/  FFMA.FTZ R234, R150, c[0x0][0x2d0], -R151.reuse ;  /* 0x0000b40096ea7a23 */ /* 0x100fe20000010897 */
[----:B------:R-:W-:Y:S01]  /*7e60*/  FSEL R5, R132, RZ, P0 ;  /* 0x000000ff84057208 */ /* 0x000fe20000000000 */
[----:B------:R-:W1:Y:S01]  /*7e70*/  MUFU.EX2 R169, R169 ;  /* 0x000000a900a97308 */ /* 0x000e620000000800 */
[----:B------:R-:W-:Y:S01]  /*7e80*/  FSEL R144, R144, RZ, P0 ;  /* 0x000000ff90907208 */ /* 0x000fe20000000000 */
[--C-:B------:R-:W-:Y:S01]  /*7e90*/  FFMA.FTZ R235, R148, c[0x0][0x2d0], -R151.reuse ;  /* 0x0000b40094eb7a23 */ /* 0x100fe20000010897 */
[----:B--2---:R-:W-:Y:S01]  /*7ea0*/  F2FP.BF16.PACK_AB R136, R135, R168 ;  /* 0x000000a88788723e */ /* 0x004fe200000010ff */
[----:B------:R-:W-:Y:S01]  /*7eb0*/  FADD.FTZ R5, -R5, R2 ;  /* 0x0000000205057221 */ /* 0x000fe20000010100 */
[----:B------:R-:W-:Y:S01]  /*7ec0*/  PLOP3.LUT P0, PT, PT, PT, UP2, 0x80, 0x0 ;  /* 0x000000000000781c */ /* 0x000fe20003f0f028 */
[--C-:B------:R-:W-:Y:S02]  /*7ed0*/  FFMA.FTZ R173, R13, c[0x0][0x2d0], -R144.reuse ;  /* 0x0000b4000dad7a23 */ /* 0x100fe40000010890 */
[----:B------:R-:W2:Y:S01]  /*7ee0*/  LDSM.16.MT88.4 R12, [R203+0x100] ;  /* 0x00010000cb0c783b */ /* 0x000ea20000004200 */
[--C-:B------:R-:W-:Y:S01]  /*7ef0*/  FFMA.FTZ R172, R223, c[0x0][0x2d0], -R144.reuse ;  /* 0x0000b400dfac7a23 */ /* 0x100fe20000010890 */
[----:B------:R-:W3:Y:S01]  /*7f00*/  MUFU.EX2 R3, R6 ;  /* 0x0000000600037308 */ /* 0x000ee20000000800 */
[--C-:B------:R-:W-:Y:S02]  /*7f10*/  FFMA.FTZ R171, R11, c[0x0][0x2d0], -R144.reuse ;  /* 0x0000b4000bab7a23 */ /* 0x100fe40000010890 */
[--C-:B------:R-:W-:Y:S02]  /*7f20*/  FFMA.FTZ R170, R9, c[0x0][0x2d0], -R144.reuse ;  /* 0x0000b40009aa7a23 */ /* 0x100fe40000010890 */
[----:B------:R-:W-:Y:S02]  /*7f30*/  FMUL.FTZ R2, R5, c[0x0][0x2d0] ;  /* 0x0000b40005027a20 */ /* 0x000fe40000410000 */
[--C-:B------:R-:W-:Y:S02]  /*7f40*/  FFMA.FTZ R178, R163, c[0x0][0x2d0], -R144.reuse ;  /* 0x0000b400a3b27a23 */ /* 0x100fe40000010890 */
[--C-:B------:R-:W-:Y:S01]  /*7f50*/  FFMA.FTZ R179, R161, c[0x0][0x2d0], -R144.reuse ;  /* 0x0000b400a1b37a23 */ /* 0x100fe20000010890 */
[----:B------:R-:W-:Y:S01]  /*7f60*/  MUFU.EX2 R173, R173 ;  /* 0x000000ad00ad7308 */ /* 0x000fe20000000800 */
[----:B------:R-:W-:Y:S01]  /*7f70*/  LDSM.16.MT88.4 R160, [R196+0x3900] ;  /* 0x00390000c4a0783b */ /* 0x000fe20000004200 */
[--C-:B------:R-:W-:Y:S01]  /*7f80*/  FFMA.FTZ R223, R143, c[0x0][0x2d0], -R144.reuse ;  /* 0x0000b4008fdf7a23 */ /* 0x100fe20000010890 */
[----:B-1----:R-:W-:Y:S01]  /*7f90*/  F2FP.BF16.PACK_AB R138, R169, R134 ;  /* 0x00000086a98a723e */ /* 0x002fe200000010ff */
[--C-:B------:R-:W-:Y:S02]  /*7fa0*/  FFMA.FTZ R224, R141, c[0x0][0x2d0], -R144.reuse ;  /* 0x0000b4008de07a23 */ /* 0x100fe40000010890 */
[--C-:B------:R-:W-:Y:S03]  /*7fb0*/  FFMA.FTZ R229, R159, c[0x0][0x2d0], -R144.reuse ;  /* 0x0000b4009fe57a23 */ /* 0x100fe60000010890 */
[----:B------:R-:W-:Y:S01]  /*7fc0*/  LDSM.16.MT88.4 R140, [R197+0x2900] ;  /* 0x00290000c58c783b */ /* 0x000fe20000004200 */
[----:B------:R-:W1:Y:S01]  /*7fd0*/  MUFU.EX2 R172, R172 ;  /* 0x000000ac00ac7308 */ /* 0x000e620000000800 */
[--C-:B------:R-:W-:Y:S02]  /*7fe0*/  FFMA.FTZ R230, R157, c[0x0][0x2d0], -R144.reuse ;  /* 0x0000b4009de67a23 */ /* 0x100fe40000010890 */
[--C-:B------:R-:W-:Y:S02]  /*7ff0*/  FFMA.FTZ R231, R155, c[0x0][0x2d0], -R144.reuse ;  /* 0x0000b4009be77a23 */ /* 0x100fe40000010890 */
[C---:B---3--:R-:W-:Y:S02]  /*8000*/  FMUL.FTZ R4, R3.reuse, R128 ;  /* 0x0000008003047220 */ /* 0x048fe40000410000 */
[C---:B------:R-:W-:Y:S01]  /*8010*/  FMUL.FTZ R5, R3.reuse, R129 ;  /* 0x0000008103057220 */ /* 0x040fe20000410000 */
[----:B------:R-:W-:Y:S01]  /*8020*/  LDSM.16.MT88.4 R156, [R197+0x3900] ;  /* 0x00390000c59c783b */ /* 0x000fe20000004200 */
[C---:B------:R-:W-:Y:S01]  /*8030*/  FMUL.FTZ R8, R3.reuse, R124 ;  /* 0x0000007c03087220 */ /* 0x040fe20000410000 */
[----:B------:R-:W-:Y:S01]  /*8040*/  MUFU.EX2 R171, R171 ;  /* 0x000000ab00ab7308 */ /* 0x000fe20000000800 */
[C---:B------:R-:W-:Y:S02]  /*8050*/  FMUL.FTZ R9, R3.reuse, R125 ;  /* 0x0000007d03097220 */ /* 0x040fe40000410000 */
[C---:B------:R-:W-:Y:S02]  /*8060*/  FMUL.FTZ R16, R3.reuse, R116 ;  /* 0x0000007403107220 */ /* 0x040fe40000410000 */
[C---:B------:R-:W-:Y:S02]  /*8070*/  FMUL.FTZ R17, R3.reuse, R117 ;  /* 0x0000007503117220 */ /* 0x040fe40000410000 */
[C---:B------:R-:W-:Y:S02]  /*8080*/  FMUL.FTZ R24, R3.reuse, R108 ;  /* 0x0000006c03187220 */ /* 0x040fe40000410000 */
[C---:B------:R-:W-:Y:S01]  /*8090*/  FMUL.FTZ R25, R3.reuse, R109 ;  /* 0x0000006d03197220 */ /* 0x040fe20000410000 */
[----:B------:R-:W3:Y:S01]  /*80a0*/  MUFU.EX2 R170, R170 ;  /* 0x000000aa00aa7308 */ /* 0x000ee20000000800 */
[C---:B------:R-:W-:Y:S02]  /*80b0*/  FMUL.FTZ R32, R3.reuse, R100 ;  /* 0x0000006403207220 */ /* 0x040fe40000410000 */
[----:B------:R-:W-:Y:S01]  /*80c0*/  FMUL.FTZ R33, R3, R101 ;  /* 0x0000006503217220 */ /* 0x000fe20000410000 */
[----:B-1----:R-:W-:Y:S01]  /*80d0*/  F2FP.BF16.PACK_AB R137, R172, R173 ;  /* 0x000000adac89723e */ /* 0x002fe200000010ff */
[--C-:B------:R-:W-:Y:S02]  /*80e0*/  FFMA.FTZ R232, R153, c[0x0][0x2d0], -R144.reuse ;  /* 0x0000b40099e87a23 */ /* 0x100fe40000010890 */
[----:B------:R-:W-:Y:S01]  /*80f0*/  LDSM.16.MT88.4 R152, [R198+0x3900] ;  /* 0x00390000c698783b */ /* 0x000fe20000004200 */
[--C-:B------:R-:W-:Y:S02]  /*8100*/  FFMA.FTZ R237, R149, c[0x0][0x2d0], -R144.reuse ;  /* 0x0000b40095ed7a23 */ /* 0x100fe40000010890 */
[----:B------:R-:W1:Y:S01]  /*8110*/  MUFU.EX2 R2, R2 ;  /* 0x0000000200027308 */ /* 0x000e620000000800 */
[--C-:B------:R-:W-:Y:S02]  /*8120*/  FFMA.FTZ R238, R147, c[0x0][0x2d0], -R144.reuse ;  /* 0x0000b40093ee7a23 */ /* 0x100fe40000010890 */
[--C-:B------:R-:W-:Y:S02]  /*8130*/  FFMA.FTZ R239, R145, c[0x0][0x2d0], -R144.reuse ;  /* 0x0000b40091ef7a23 */ /* 0x100fe40000010890 */
[----:B------:R-:W-:Y:S02]  /*8140*/  FFMA.FTZ R151, R146, c[0x0][0x2d0], -R151 ;  /* 0x0000b40092977a23 */ /* 0x000fe40000010897 */
[----:B------:R-:W-:Y:S02]  /*8150*/  FFMA.FTZ R144, R133, c[0x0][0x2d0], -R144 ;  /* 0x0000b40085907a23 */ /* 0x000fe40000010890 */
[C---:B------:R-:W-:Y:S01]  /*8160*/  FMUL.FTZ R36, R3.reuse, R36 ;  /* 0x0000002403247220 */ /* 0x040fe20000410000 */
[----:B------:R-:W-:Y:S01]  /*8170*/  MUFU.EX2 R236, R151 ;  /* 0x0000009700ec7308 */ /* 0x000fe20000000800 */
[C---:B------:R-:W-:Y:S02]  /*8180*/  FMUL.FTZ R37, R3.reuse, R37 ;  /* 0x0000002503257220 */ /* 0x040fe40000410000 */
[C---:B------:R-:W-:Y:S01]  /*8190*/  FMUL.FTZ R40, R3.reuse, R40 ;  /* 0x0000002803287220 */ /* 0x040fe20000410000 */
[----:B---3--:R-:W-:Y:S01]  /*81a0*/  F2FP.BF16.PACK_AB R139, R170, R171 ;  /* 0x000000abaa8b723e */ /* 0x008fe200000010ff */
[C---:B------:R-:W-:Y:S02]  /*81b0*/  FMUL.FTZ R41, R3.reuse, R41 ;  /* 0x0000002903297220 */ /* 0x040fe40000410000 */
[C---:B------:R-:W-:Y:S02]  /*81c0*/  FMUL.FTZ R44, R3.reuse, R44 ;  /* 0x0000002c032c7220 */ /* 0x040fe40000410000 */
[C---:B------:R-:W-:Y:S01]  /*81d0*/  FMUL.FTZ R45, R3.reuse, R45 ;  /* 0x0000002d032d7220 */ /* 0x040fe20000410000 */
[----:B------:R3:W-:Y:S01]  /*81e0*/  MUFU.EX2 R240, R144 ;  /* 0x0000009000f07308 */ /* 0x0007e20000000800 */
[C---:B------:R-:W-:Y:S02]  /*81f0*/  FMUL.FTZ R48, R3.reuse, R48 ;  /* 0x0000003003307220 */ /* 0x040fe40000410000 */
[C---:B------:R-:W-:Y:S02]  /*8200*/  FMUL.FTZ R49, R3.reuse, R49 ;  /* 0x0000003103317220 */ /* 0x040fe40000410000 */
[C---:B-1----:R-:W-:Y:S02]  /*8210*/  FMUL.FTZ R6, R2.reuse, R130 ;  /* 0x0000008202067220 */ /* 0x042fe40000410000 */
[C---:B------:R-:W-:Y:S02]  /*8220*/  FMUL.FTZ R7, R2.reuse, R131 ;  /* 0x0000008302077220 */ /* 0x040fe40000410000 */
[----:B------:R-:W-:Y:S01]  /*8230*/  LDSM.16.MT88.4 R128, [R198+0x2900] ;  /* 0x00290000c680783b */ /* 0x000fe20000004200 */
[C---:B------:R-:W-:Y:S01]  /*8240*/  FMUL.FTZ R10, R2.reuse, R126 ;  /* 0x0000007e020a7220 */ /* 0x040fe20000410000 */
[----:B------:R-:W-:Y:S01]  /*8250*/  MUFU.EX2 R174, R174 ;  /* 0x000000ae00ae7308 */ /* 0x000fe20000000800 */
[C---:B------:R-:W-:Y:S02]  /*8260*/  FMUL.FTZ R11, R2.reuse, R127 ;  /* 0x0000007f020b7220 */ /* 0x040fe40000410000 */
[C---:B--2---:R-:W-:Y:S03]  /*8270*/  HMMA.16816.F32.BF16 R4, R136.reuse, R12, R4 ;  /* 0x0000000c8804723c */ /* 0x044fe60000041804 */
[----:B------:R-:W-:Y:S02]  /*8280*/  LDSM.16.MT88.4 R124, [R203+0x2900] ;  /* 0x00290000cb7c783b */ /* 0x000fe40000004200 */
[C---:B------:R-:W-:Y:S02]  /*8290*/  FMUL.FTZ R18, R2.reuse, R118 ;  /* 0x0000007602127220 */ /* 0x040fe40000410000 */
[C---:B------:R-:W-:Y:S01]  /*82a0*/  FMUL.FTZ R12, R3.reuse, R120 ;  /* 0x00000078030c7220 */ /* 0x040fe20000410000 */
[C---:B------:R-:W-:Y:S01]  /*82b0*/  HMMA.16816.F32.BF16 R8, R136.reuse, R14, R8 ;  /* 0x0000000e8808723c */ /* 0x040fe20000041808 */
[----:B------:R-:W1:Y:S02]  /*82c0*/  MUFU.EX2 R175, R175 ;  /* 0x000000af00af7308 */ /* 0x000e640000000800 */
[----:B---3--:R-:W-:Y:S01]  /*82d0*/  LDSM.16.MT88.4 R144, [R196+0x1900] ;  /* 0x00190000c490783b */ /* 0x008fe20000004200 */
[C---:B------:R-:W-:Y:S02]  /*82e0*/  FMUL.FTZ R13, R3.reuse, R121 ;  /* 0x00000079030d7220 */ /* 0x040fe40000410000 */
[C---:B------:R-:W-:Y:S02]  /*82f0*/  FMUL.FTZ R19, R2.reuse, R119 ;  /* 0x0000007702137220 */ /* 0x040fe40000410000 */
[C---:B------:R-:W-:Y:S03]  /*8300*/  FMUL.FTZ R14, R2.reuse, R122 ;  /* 0x0000007a020e7220 */ /* 0x040fe60000410000 */
[----:B------:R-:W-:Y:S01]  /*8310*/  LDSM.16.MT88.4 R116, [R198+0x900] ;  /* 0x00090000c674783b */ /* 0x000fe20000004200 */
[C---:B------:R-:W-:Y:S01]  /*8320*/  FMUL.FTZ R15, R2.reuse, R123 ;  /* 0x0000007b020f7220 */ /* 0x040fe20000410000 */
[----:B------:R-:W-:Y:S01]  /*8330*/  MUFU.EX2 R176, R176 ;  /* 0x000000b000b07308 */ /* 0x000fe20000000800 */
[C---:B------:R-:W-:Y:S02]  /*8340*/  FMUL.FTZ R26, R2.reuse, R110 ;  /* 0x0000006e021a7220 */ /* 0x040fe40000410000 */
[C---:B------:R-:W-:Y:S02]  /*8350*/  FMUL.FTZ R27, R2.reuse, R111 ;  /* 0x0000006f021b7220 */ /* 0x040fe40000410000 */
[C---:B------:R-:W-:Y:S01]  /*8360*/  FMUL.FTZ R34, R2.reuse, R102 ;  /* 0x0000006602227220 */ /* 0x040fe20000410000 */
[C---:B------:R-:W-:Y:S01]  /*8370*/  HMMA.16816.F32.BF16 R12, R136.reuse, R20, R12 ;  /* 0x00000014880c723c */ /* 0x040fe2000004180c */
[----:B------:R-:W2:Y:S02]  /*8380*/  LDSM.16.MT88.4 R120, [R196+0x100] ;  /* 0x00010000c478783b */ /* 0x000ea40000004200 */
[C---:B------:R-:W-:Y:S01]  /*8390*/  FMUL.FTZ R35, R2.reuse, R103 ;  /* 0x0000006702237220 */ /* 0x040fe20000410000 */
[----:B------:R-:W-:Y:S01]  /*83a0*/  MUFU.EX2 R177, R177 ;  /* 0x000000b100b17308 */ /* 0x000fe20000000800 */
[C---:B------:R-:W-:Y:S02]  /*83b0*/  FMUL.FTZ R38, R2.reuse, R38 ;  /* 0x0000002602267220 */ /* 0x040fe40000410000 */
[C---:B------:R-:W-:Y:S01]  /*83c0*/  FMUL.FTZ R20, R3.reuse, R112 ;  /* 0x0000007003147220 */ /* 0x040fe20000410000 */
[C---:B------:R-:W-:Y:S01]  /*83d0*/  HMMA.16816.F32.BF16 R16, R136.reuse, R22, R16 ;  /* 0x000000168810723c */ /* 0x040fe20000041810 */
[----:B------:R-:W-:Y:S03]  /*83e0*/  LDSM.16.MT88.4 R100, [R197+0x2100] ;  /* 0x00210000c564783b */ /* 0x000fe60000004200 */
[C---:B------:R-:W-:Y:S02]  /*83f0*/  FMUL.FTZ R21, R3.reuse, R113 ;  /* 0x0000007103157220 */ /* 0x040fe40000410000 */
[C---:B------:R-:W-:Y:S01]  /*8400*/  FMUL.FTZ R39, R2.reuse, R39 ;  /* 0x0000002702277220 */ /* 0x040fe20000410000 */
[----:B------:R-:W-:Y:S01]  /*8410*/  MUFU.EX2 R178, R178 ;  /* 0x000000b200b27308 */ /* 0x000fe20000000800 */
[C---:B------:R-:W-:Y:S01]  /*8420*/  FMUL.FTZ R22, R2.reuse, R114 ;  /* 0x0000007202167220 */ /* 0x040fe20000410000 */
[----:B------:R-:W-:Y:S03]  /*8430*/  LDSM.16.MT88.4 R108, [R196+0x2100] ;  /* 0x00210000c46c783b */ /* 0x000fe60000004200 */
[C---:B------:R-:W-:Y:S02]  /*8440*/  FMUL.FTZ R23, R2.reuse, R115 ;  /* 0x0000007302177220 */ /* 0x040fe40000410000 */
[C---:B------:R-:W-:Y:S02]  /*8450*/  FMUL.FTZ R42, R2.reuse, R42 ;  /* 0x0000002a022a7220 */ /* 0x040fe40000410000 */
[C---:B------:R-:W-:Y:S01]  /*8460*/  FMUL.FTZ R43, R2.reuse, R43 ;  /* 0x0000002b022b7220 */ /* 0x040fe20000410000 */
[----:B------:R-:W3:Y:S01]  /*8470*/  LDSM.16.MT88.4 R112, [R203+0x2100] ;  /* 0x00210000cb70783b */ /* 0x000ee20000004200 */
[C---:B------:R-:W-:Y:S01]  /*8480*/  FMUL.FTZ R46, R2.reuse, R46 ;  /* 0x0000002e022e7220 */ /* 0x040fe20000410000 */
[C---:B------:R-:W-:Y:S01]  /*8490*/  HMMA.16816.F32.BF16 R20, R136.reuse, R28, R20 ;  /* 0x0000001c8814723c */ /* 0x040fe20000041814 */
[----:B------:R-:W4:Y:S02]  /*84a0*/  MUFU.EX2 R179, R179 ;  /* 0x000000b300b37308 */ /* 0x000f240000000800 */
[C---:B------:R-:W-:Y:S02]  /*84b0*/  FMUL.FTZ R47, R2.reuse, R47 ;  /* 0x0000002f022f7220 */ /* 0x040fe40000410000 */
[C---:B------:R-:W-:Y:S01]  /*84c0*/  FMUL.FTZ R50, R2.reuse, R50 ;  /* 0x0000003202327220 */ /* 0x040fe20000410000 */
[----:B------:R-:W-:Y:S01]  /*84d0*/  LDSM.16.MT88.4 R148, [R203+0x3900] ;  /* 0x00390000cb94783b */ /* 0x000fe20000004200 */
[C---:B------:R-:W-:Y:S01]  /*84e0*/  FMUL.FTZ R28, R3.reuse, R104 ;  /* 0x00000068031c7220 */ /* 0x040fe20000410000 */
[C---:B------:R-:W-:Y:S03]  /*84f0*/  HMMA.16816.F32.BF16 R24, R136.reuse, R30, R24 ;  /* 0x0000001e8818723c */ /* 0x040fe60000041818 */
[----:B------:R-:W-:Y:S01]  /*8500*/  MUFU.EX2 R223, R223 ;  /* 0x000000df00df7308 */ /* 0x000fe20000000800 */
[C---:B------:R-:W-:Y:S02]  /*8510*/  FMUL.FTZ R29, R3.reuse, R105 ;  /* 0x00000069031d7220 */ /* 0x040fe40000410000 */
[C---:B------:R-:W-:Y:S02]  /*8520*/  FMUL.FTZ R51, R2.reuse, R51 ;  /* 0x0000003302337220 */ /* 0x040fe40000410000 */
[C---:B------:R-:W-:Y:S04]  /*8530*/  FMUL.FTZ R30, R2.reuse, R106 ;  /* 0x0000006a021e7220 */ /* 0x040fe80000410000 */
[C---:B------:R-:W-:Y:S01]  /*8540*/  FMUL.FTZ R31, R2.reuse, R107 ;  /* 0x0000006b021f7220 */ /* 0x040fe20000410000 */
[----:B------:R-:W5:Y:S01]  /*8550*/  MUFU.EX2 R224, R224 ;  /* 0x000000e000e07308 */ /* 0x000f620000000800 */
[----:B------:R-:W1:Y:S01]  /*8560*/  LDSM.16.MT88.4 R104, [R198+0x2100] ;  /* 0x00210000c668783b */ /* 0x000e620000004200 */
[C---:B------:R-:W-:Y:S02]  /*8570*/  FMUL.FTZ R52, R3.reuse, R52 ;  /* 0x0000003403347220 */ /* 0x040fe40000410000 */
[C---:B------:R-:W-:Y:S02]  /*8580*/  FMUL.FTZ R53, R3.reuse, R53 ;  /* 0x0000003503357220 */ /* 0x040fe40000410000 */
[C---:B--2---:R-:W-:Y:S03]  /*8590*/  HMMA.16816.F32.BF16 R28, R136.reuse, R120, R28 ;  /* 0x00000078881c723c */ /* 0x044fe6000004181c */
        /* <DEDUP_REMOVED lines=8> */
[----:B------:R-:W2:Y:S01]  /*8620*/  MUFU.EX2 R226, R226 ;  /* 0x000000e200e27308 */ /* 0x000ea20000000800 */
[C---:B---3--:R-:W-:Y:S04]  /*8630*/  HMMA.16816.F32.BF16 R36, R136.reuse, R112, R36 ;  /* 0x000000708824723c */ /* 0x048fe80000041824 */
[C---:B------:R-:W-:Y:S02]  /*8640*/  FMUL.FTZ R59, R2.reuse, R59 ;  /* 0x0000003b023b7220 */ /* 0x040fe40000410000 */
[C---:B------:R-:W-:Y:S02]  /*8650*/  FMUL.FTZ R60, R3.reuse, R60 ;  /* 0x0000003c033c7220 */ /* 0x040fe40000410000 */
[C---:B------:R-:W-:Y:S01]  /*8660*/  HMMA.16816.F32.BF16 R40, R136.reuse, R114, R40 ;  /* 0x000000728828723c */ /* 0x040fe20000041828 */
[----:B------:R-:W-:Y:S01]  /*8670*/  LDSM.16.MT88.4 R112, [R203+0x900] ;  /* 0x00090000cb70783b */ /* 0x000fe20000004200 */
[----:B------:R-:W-:Y:S02]  /*8680*/  MUFU.EX2 R227, R227 ;  /* 0x000000e300e37308 */ /* 0x000fe40000000800 */
[C---:B------:R-:W-:Y:S02]  /*8690*/  FMUL.FTZ R61, R3.reuse, R61 ;  /* 0x0000003d033d7220 */ /* 0x040fe40000410000 */
[C---:B------:R-:W-:Y:S02]  /*86a0*/  FMUL.FTZ R62, R2.reuse, R62 ;  /* 0x0000003e023e7220 */ /* 0x040fe40000410000 */
[C---:B------:R-:W-:Y:S01]  /*86b0*/  FMUL.FTZ R63, R2.reuse, R63 ;  /* 0x0000003f023f7220 */ /* 0x040fe20000410000 */
[C---:B-1----:R-:W-:Y:S03]  /*86c0*/  HMMA.16816.F32.BF16 R44, R136.reuse, R104, R44 ;  /* 0x00000068882c723c */ /* 0x042fe6000004182c */
[----:B------:R-:W1:Y:S01]  /*86d0*/  MUFU.EX2 R228, R228 ;  /* 0x000000e400e47308 */ /* 0x000e620000000800 */
[C---:B------:R-:W-:Y:S02]  /*86e0*/  FMUL.FTZ R64, R3.reuse, R64 ;  /* 0x0000004003407220 */ /* 0x040fe40000410000 */
[C---:B------:R-:W-:Y:S02]  /*86f0*/  FMUL.FTZ R65, R3.reuse, R65 ;  /* 0x0000004103417220 */ /* 0x040fe40000410000 */
[C---:B------:R-:W-:Y:S01]  /*8700*/  FMUL.FTZ R66, R2.reuse, R66 ;  /* 0x0000004202427220 */ /* 0x040fe20000410000 */
[C---:B------:R-:W-:Y:S01]  /*8710*/  HMMA.16816.F32.BF16 R48, R136.reuse, R106, R48 ;  /* 0x0000006a8830723c */ /* 0x040fe20000041830 */
[----:B------:R-:W3:Y:S03]  /*8720*/  LDSM.16.MT88.4 R104, [R203+0x4100] ;  /* 0x00410000cb68783b */ /* 0x000ee60000004200 */
[----:B------:R-:W-:Y:S01]  /*8730*/  MUFU.EX2 R229, R229 ;  /* 0x000000e500e57308 */ /* 0x000fe20000000800 */
[C---:B------:R-:W-:Y:S02]  /*8740*/  FMUL.FTZ R67, R2.reuse, R67 ;  /* 0x0000004302437220 */ /* 0x040fe40000410000 */
[C---:B------:R-:W-:Y:S01]  /*8750*/  FMUL.FTZ R68, R3.reuse, R68 ;  /* 0x0000004403447220 */ /* 0x040fe20000410000 */
[C---:B------:R-:W-:Y:S04]  /*8760*/  HMMA.16816.F32.BF16 R52, R136.reuse, R100, R52 ;  /* 0x000000648834723c */ /* 0x040fe80000041834 */
[C---:B------:R-:W-:Y:S02]  /*8770*/  FMUL.FTZ R69, R3.reuse, R69 ;  /* 0x0000004503457220 */ /* 0x040fe40000410000 */
[----:B------:R-:W1:Y:S01]  /*8780*/  MUFU.EX2 R230, R230 ;  /* 0x000000e600e67308 */ /* 0x000e620000000800 */
[C---:B------:R-:W-:Y:S01]  /*8790*/  FMUL.FTZ R70, R2.reuse, R70 ;  /* 0x0000004602467220 */ /* 0x040fe20000410000 */
[C---:B------:R-:W-:Y:S01]  /*87a0*/  HMMA.16816.F32.BF16 R56, R136.reuse, R102, R56 ;  /* 0x000000668838723c */ /* 0x040fe20000041838 */
[----:B------:R-:W1:Y:S03]  /*87b0*/  LDSM.16.MT88.4 R100, [R198+0x4100] ;  /* 0x00410000c664783b */ /* 0x000e660000004200 */
[C---:B------:R-:W-:Y:S02]  /*87c0*/  FMUL.FTZ R71, R2.reuse, R71 ;  /* 0x0000004702477220 */ /* 0x040fe40000410000 */
[C---:B------:R-:W-:Y:S02]  /*87d0*/  FMUL.FTZ R72, R3.reuse, R72 ;  /* 0x0000004803487220 */ /* 0x040fe40000410000 */
[----:B------:R-:W-:Y:S01]  /*87e0*/  MUFU.EX2 R231, R231 ;  /* 0x000000e700e77308 */ /* 0x000fe20000000800 */
[C---:B------:R-:W-:Y:S03]  /*87f0*/  HMMA.16816.F32.BF16 R60, R136.reuse, R108, R60 ;  /* 0x0000006c883c723c */ /* 0x040fe6000004183c */
[C---:B------:R-:W-:Y:S02]  /*8800*/  FMUL.FTZ R73, R3.reuse, R73 ;  /* 0x0000004903497220 */ /* 0x040fe40000410000 */
[C---:B------:R-:W-:Y:S03]  /*8810*/  FMUL.FTZ R74, R2.reuse, R74 ;  /* 0x0000004a024a7220 */ /* 0x040fe60000410000 */
[C---:B------:R-:W-:Y:S01]  /*8820*/  HMMA.16816.F32.BF16 R64, R136.reuse, R110, R64 ;  /* 0x0000006e8840723c */ /* 0x040fe20000041840 */
[----:B------:R-:W2:Y:S01]  /*8830*/  LDSM.16.MT88.4 R108, [R197+0x4100] ;  /* 0x00410000c56c783b */ /* 0x000ea20000004200 */
[----:B------:R-:W2:Y:S02]  /*8840*/  MUFU.EX2 R232, R232 ;  /* 0x000000e800e87308 */ /* 0x000ea40000000800 */
[C---:B------:R-:W-:Y:S02]  /*8850*/  FMUL.FTZ R75, R2.reuse, R75 ;  /* 0x0000004b024b7220 */ /* 0x040fe40000410000 */
[C---:B------:R-:W-:Y:S02]  /*8860*/  FMUL.FTZ R76, R3.reuse, R76 ;  /* 0x0000004c034c7220 */ /* 0x040fe40000410000 */
[C---:B------:R-:W-:Y:S01]  /*8870*/  FMUL.FTZ R77, R3.reuse, R77 ;  /* 0x0000004d034d7220 */ /* 0x040fe20000410000 */
[C---:B---3--:R-:W-:Y:S03]  /*8880*/  HMMA.16816.F32.BF16 R68, R136.reuse, R104, R68 ;  /* 0x000000688844723c */ /* 0x048fe60000041844 */
[C---:B------:R-:W-:Y:S01]  /*8890*/  FMUL.FTZ R78, R2.reuse, R78 ;  /* 0x0000004e024e7220 */ /* 0x040fe20000410000 */
[----:B------:R-:W-:Y:S01]  /*88a0*/  MUFU.EX2 R233, R233 ;  /* 0x000000e900e97308 */ /* 0x000fe20000000800 */
[C---:B------:R-:W-:Y:S02]  /*88b0*/  FMUL.FTZ R79, R2.reuse, R79 ;  /* 0x0000004f024f7220 */ /* 0x040fe40000410000 */
[C---:B------:R-:W-:Y:S01]  /*88c0*/  FMUL.FTZ R80, R3.reuse, R80 ;  /* 0x0000005003507220 */ /* 0x040fe20000410000 */
[C---:B------:R-:W-:Y:S01]  /*88d0*/  HMMA.16816.F32.BF16 R72, R136.reuse, R106, R72 ;  /* 0x0000006a8848723c */ /* 0x040fe20000041848 */
[----:B------:R-:W3:Y:S03]  /*88e0*/  LDSM.16.MT88.4 R104, [R196+0x4100] ;  /* 0x00410000c468783b */ /* 0x000ee60000004200 */
[C---:B------:R-:W-:Y:S02]  /*88f0*/  FMUL.FTZ R81, R3.reuse, R81 ;  /* 0x0000005103517220 */ /* 0x040fe40000410000 */
[C---:B------:R-:W-:Y:S01]  /*8900*/  FMUL.FTZ R82, R2.reuse, R82 ;  /* 0x0000005202527220 */ /* 0x040fe20000410000 */
[----:B------:R-:W2:Y:S01]  /*8910*/  MUFU.EX2 R234, R234 ;  /* 0x000000ea00ea7308 */ /* 0x000ea20000000800 */
[C---:B-1----:R-:W-:Y:S04]  /*8920*/  HMMA.16816.F32.BF16 R76, R136.reuse, R100, R76 ;  /* 0x00000064884c723c */ /* 0x042fe8000004184c */
[C---:B------:R-:W-:Y:S02]  /*8930*/  FMUL.FTZ R83, R2.reuse, R83 ;  /* 0x0000005302537220 */ /* 0x040fe40000410000 */
[----:B------:R-:W-:Y:S01]  /*8940*/  FMUL.FTZ R84, R3, R84 ;  /* 0x0000005403547220 */ /* 0x000fe20000410000 */
[----:B------:R-:W-:Y:S01]  /*8950*/  F2FP.BF16.PACK_AB R100, R175, R174 ;  /* 0x000000aeaf64723e */ /* 0x000fe200000010ff */
[----:B------:R-:W-:Y:S01]  /*8960*/  FMUL.FTZ R85, R3, R85 ;  /* 0x0000005503557220 */ /* 0x000fe20000410000 */
[----:B----4-:R-:W-:Y:S01]  /*8970*/  F2FP.BF16.PACK_AB R101, R179, R178 ;  /* 0x000000b2b365723e */ /* 0x010fe200000010ff */
[----:B------:R-:W-:Y:S01]  /*8980*/  MUFU.EX2 R235, R235 ;  /* 0x000000eb00eb7308 */ /* 0x000fe20000000800 */
[C---:B------:R-:W-:Y:S03]  /*8990*/  HMMA.16816.F32.BF16 R80, R136.reuse, R102, R80 ;  /* 0x000000668850723c */ /* 0x040fe60000041850 */
[C---:B------:R-:W-:Y:S02]  /*89a0*/  FMUL.FTZ R86, R2.reuse, R86 ;  /* 0x0000005602567220 */ /* 0x040fe40000410000 */
[C---:B------:R-:W-:Y:S02]  /*89b0*/  FMUL.FTZ R87, R2.reuse, R87 ;  /* 0x0000005702577220 */ /* 0x040fe40000410000 */
[----:B------:R-:W-:Y:S01]  /*89c0*/  FMUL.FTZ R88, R3, R88 ;  /* 0x0000005803587220 */ /* 0x000fe20000410000 */
[----:B------:R-:W-:Y:S01]  /*89d0*/  F2FP.BF16.PACK_AB R102, R177, R176 ;  /* 0x000000b0b166723e */ /* 0x000fe200000010ff */
[C---:B------:R-:W-:Y:S01]  /*89e0*/  FMUL.FTZ R89, R3.reuse, R89 ;  /* 0x0000005903597220 */ /* 0x040fe20000410000 */
[----:B------:R-:W-:Y:S02]  /*89f0*/  MUFU.EX2 R237, R237 ;  /* 0x000000ed00ed7308 */ /* 0x000fe40000000800 */
[C---:B--2---:R-:W-:Y:S03]  /*8a00*/  HMMA.16816.F32.BF16 R84, R136.reuse, R108, R84 ;  /* 0x0000006c8854723c */ /* 0x044fe60000041854 */
[----:B------:R-:W-:Y:S01]  /*8a10*/  FMUL.FTZ R90, R2, R90 ;  /* 0x0000005a025a7220 */ /* 0x000fe20000410000 */
[----:B-----5:R-:W-:Y:S01]  /*8a20*/  F2FP.BF16.PACK_AB R103, R224, R223 ;  /* 0x000000dfe067723e */ /* 0x020fe200000010ff */
[C---:B------:R-:W-:Y:S02]  /*8a30*/  FMUL.FTZ R91, R2.reuse, R91 ;  /* 0x0000005b025b7220 */ /* 0x040fe40000410000 */
[C---:B------:R-:W-:Y:S01]  /*8a40*/  FMUL.FTZ R92, R3.reuse, R92 ;  /* 0x0000005c035c7220 */ /* 0x040fe20000410000 */
[----:B------:R-:W1:Y:S01]  /*8a50*/  MUFU.EX2 R238, R238 ;  /* 0x000000ee00ee7308 */ /* 0x000e620000000800 */
[C---:B------:R-:W-:Y:S03]  /*8a60*/  FMUL.FTZ R93, R3.reuse, R93 ;  /* 0x0000005d035d7220 */ /* 0x040fe60000410000 */
[C---:B------:R-:W-:Y:S01]  /*8a70*/  HMMA.16816.F32.BF16 R88, R136.reuse, R110, R88 ;  /* 0x0000006e8858723c */ /* 0x040fe20000041858 */
[----:B------:R-:W2:Y:S02]  /*8a80*/  LDSM.16.MT88.4 R108, [R197+0x900] ;  /* 0x00090000c56c783b */ /* 0x000ea40000004200 */
[C---:B------:R-:W-:Y:S02]  /*8a90*/  FMUL.FTZ R94, R2.reuse, R94 ;  /* 0x0000005e025e7220 */ /* 0x040fe40000410000 */
[C---:B------:R-:W-:Y:S01]  /*8aa0*/  FMUL.FTZ R95, R2.reuse, R95 ;  /* 0x0000005f025f7220 */ /* 0x040fe20000410000 */
[----:B------:R-:W4:Y:S01]  /*8ab0*/  MUFU.EX2 R239, R239 ;  /* 0x000000ef00ef7308 */ /* 0x000f220000000800 */
[C---:B------:R-:W-:Y:S02]  /*8ac0*/  FMUL.FTZ R96, R3.reuse, R96 ;  /* 0x0000006003607220 */ /* 0x040fe40000410000 */
[C---:B------:R-:W-:Y:S03]  /*8ad0*/  FMUL.FTZ R97, R3.reuse, R97 ;  /* 0x0000006103617220 */ /* 0x040fe60000410000 */
[C---:B---3--:R-:W-:Y:S03]  /*8ae0*/  HMMA.16816.F32.BF16 R92, R136.reuse, R104, R92 ;  /* 0x00000068885c723c */ /* 0x048fe6000004185c */
[C---:B------:R-:W-:Y:S02]  /*8af0*/  FMUL.FTZ R98, R2.reuse, R98 ;  /* 0x0000006202627220 */ /* 0x040fe40000410000 */
[C---:B------:R-:W-:Y:S02]  /*8b00*/  FMUL.FTZ R99, R2.reuse, R99 ;  /* 0x0000006302637220 */ /* 0x040fe40000410000 */
[----:B------:R-:W-:Y:S02]  /*8b10*/  FFMA.FTZ R168, R3, R214, R168 ;  /* 0x000000d603a87223 */ /* 0x000fe400000100a8 */
[----:B------:R-:W-:Y:S03]  /*8b20*/  FFMA.FTZ R173, R2, R215, R173 ;  /* 0x000000d702ad7223 */ /* 0x000fe600000100ad */
[----:B------:R-:W-:Y:S01]  /*8b30*/  HMMA.16816.F32.BF16 R96, R136, R106, R96 ;  /* 0x0000006a8860723c */ /* 0x000fe20000041860 */
[----:B------:R-:W3:Y:S02]  /*8b40*/  LDSM.16.MT88.4 R104, [R196+0x2900] ;  /* 0x00290000c468783b */ /* 0x000ee40000004200 */
[----:B------:R-:W-:Y:S02]  /*8b50*/  FADD.FTZ R135, R135, R168 ;  /* 0x000000a887877221 */ /* 0x000fe40000010000 */
[----:B------:R-:W-:Y:S02]  /*8b60*/  FADD.FTZ R172, R172, R173 ;  /* 0x000000adacac7221 */ /* 0x000fe40000010000 */
[----:B------:R-:W-:Y:S01]  /*8b70*/  FADD.FTZ R134, R134, R135 ;  /* 0x0000008786867221 */ /* 0x000fe20000010000 */
[C---:B------:R-:W-:Y:S01]  /*8b80*/  HMMA.16816.F32.BF16 R4, R100.reuse, R112, R4 ;  /* 0x000000706404723c */ /* 0x040fe20000041804 */
[----:B------:R-:W-:Y:S04]  /*8b90*/  LDSM.16.MT88.4 R136, [R197+0x3100] ;  /* 0x00310000c588783b */ /* 0x000fe80000004200 */
[----:B------:R-:W-:Y:S02]  /*8ba0*/  FADD.FTZ R3, R171, R172 ;  /* 0x000000acab037221 */ /* 0x000fe40000010000 */
[----:B------:R-:W-:Y:S01]  /*8bb0*/  FADD.FTZ R169, R169, R134 ;  /* 0x00000086a9a97221 */ /* 0x000fe20000010000 */
[C---:B------:R-:W-:Y:S01]  /*8bc0*/  HMMA.16816.F32.BF16 R8, R100.reuse, R114, R8 ;  /* 0x000000726408723c */ /* 0x040fe20000041808 */
[----:B------:R-:W-:Y:S03]  /*8bd0*/  LDSM.16.MT88.4 R112, [R198+0x4900] ;  /* 0x00490000c670783b */ /* 0x000fe60000004200 */
[----:B------:R-:W-:Y:S02]  /*8be0*/  FADD.FTZ R3, R170, R3 ;  /* 0x00000003aa037221 */ /* 0x000fe40000010000 */
[----:B------:R-:W-:Y:S02]  /*8bf0*/  FADD.FTZ R174, R174, R169 ;  /* 0x000000a9aeae7221 */ /* 0x000fe40000010000 */
[C---:B------:R-:W-:Y:S04]  /*8c00*/  HMMA.16816.F32.BF16 R12, R100.reuse, R116, R12 ;  /* 0x00000074640c723c */ /* 0x040fe8000004180c */
[----:B------:R-:W-:Y:S01]  /*8c10*/  FADD.FTZ R2, R178, R3 ;  /* 0x00000003b2027221 */ /* 0x000fe20000010000 */
[----:B------:R-:W-:Y:S01]  /*8c20*/  MOV R3, R0 ;  /* 0x0000000000037202 */ /* 0x000fe20000000f00 */
[----:B------:R-:W-:Y:S02]  /*8c30*/  FADD.FTZ R175, R175, R174 ;  /* 0x000000aeafaf7221 */ /* 0x000fe40000010000 */
[C---:B------:R-:W-:Y:S01]  /*8c40*/  HMMA.16816.F32.BF16 R16, R100.reuse, R118, R16 ;  /* 0x000000766410723c */ /* 0x040fe20000041810 */
[----:B------:R-:W-:Y:S03]  /*8c50*/  LDSM.16.MT88.4 R116, [R197+0x4900] ;  /* 0x00490000c574783b */ /* 0x000fe60000004200 */
[----:B------:R-:W-:Y:S02]  /*8c60*/  FADD.FTZ R2, R179, R2 ;  /* 0x00000002b3027221 */ /* 0x000fe40000010000 */
[----:B------:R-:W-:Y:S02]  /*8c70*/  FADD.FTZ R176, R176, R175 ;  /* 0x000000afb0b07221 */ /* 0x000fe40000010000 */
[C---:B--2---:R-:W-:Y:S04]  /*8c80*/  HMMA.16816.F32.BF16 R20, R100.reuse, R108, R20 ;  /* 0x0000006c6414723c */ /* 0x044fe80000041814 */
[----:B------:R-:W-:Y:S01]  /*8c90*/  FADD.FTZ R223, R223, R2 ;  /* 0x00000002dfdf7221 */ /* 0x000fe20000010000 */
[----:B------:R-:W-:Y:S01]  /*8ca0*/  MOV R2, R132 ;  /* 0x0000008400027202 */ /* 0x000fe20000000f00 */
[----:B------:R-:W-:Y:S02]  /*8cb0*/  FADD.FTZ R176, R177, R176 ;  /* 0x000000b0b1b07221 */ /* 0x000fe40000010000 */
[C---:B------:R-:W-:Y:S01]  /*8cc0*/  HMMA.16816.F32.BF16 R24, R100.reuse, R110, R24 ;  /* 0x0000006e6418723c */ /* 0x040fe20000041818 */
[----:B------:R-:W2:Y:S03]  /*8cd0*/  LDSM.16.MT88.4 R108, [R203+0x4900] ;  /* 0x00490000cb6c783b */ /* 0x000ea60000004200 */
[----:B------:R-:W-:Y:S04]  /*8ce0*/  FADD.FTZ R224, R224, R223 ;  /* 0x000000dfe0e07221 */ /* 0x000fe80000010000 */
        /* <DEDUP_REMOVED lines=20> */
[----:B------:R-:W5:Y:S07]  /*8e30*/  LDSM.16.MT88.4 R112, [R197+0x1100] ;  /* 0x00110000c570783b */ /* 0x000f6e0000004200 */
[C---:B------:R-:W-:Y:S08]  /*8e40*/  HMMA.16816.F32.BF16 R84, R100.reuse, R116, R84 ;  /* 0x000000746454723c */ /* 0x040ff00000041854 */
[C---:B------:R-:W-:Y:S01]  /*8e50*/  HMMA.16816.F32.BF16 R88, R100.reuse, R118, R88 ;  /* 0x000000766458723c */ /* 0x040fe20000041858 */
[----:B------:R-:W1:Y:S07]  /*8e60*/  LDSM.16.MT88.4 R116, [R203+0x3100] ;  /* 0x00310000cb74783b */ /* 0x000e6e0000004200 */
[C---:B---3--:R-:W-:Y:S08]  /*8e70*/  HMMA.16816.F32.BF16 R92, R100.reuse, R104, R92 ;  /* 0x00000068645c723c */ /* 0x048ff0000004185c */
[----:B------:R-:W-:Y:S01]  /*8e80*/  HMMA.16816.F32.BF16 R96, R100, R106, R96 ;  /* 0x0000006a6460723c */ /* 0x000fe20000041860 */
[----:B------:R-:W3:Y:S06]  /*8e90*/  LDSM.16.MT88.4 R104, [R196+0x3100] ;  /* 0x00310000c468783b */ /* 0x000eec0000004200 */
[----:B------:R-:W-:Y:S01]  /*8ea0*/  F2FP.BF16.PACK_AB R100, R226, R225 ;  /* 0x000000e1e264723e */ /* 0x000fe200000010ff */
[----:B------:R-:W-:Y:S01]  /*8eb0*/  FADD.FTZ R225, R225, R176 ;  /* 0x000000b0e1e17221 */ /* 0x000fe20000010000 */
[----:B------:R-:W-:Y:S03]  /*8ec0*/  F2FP.BF16.PACK_AB R102, R228, R227 ;  /* 0x000000e3e466723e */ /* 0x000fe600000010ff */
[----:B------:R-:W-:Y:S01]  /*8ed0*/  F2FP.BF16.PACK_AB R101, R230, R229 ;  /* 0x000000e5e665723e */ /* 0x000fe200000010ff */
[----:B------:R-:W-:Y:S01]  /*8ee0*/  FADD.FTZ R229, R229, R224 ;  /* 0x000000e0e5e57221 */ /* 0x000fe20000010000 */
[----:B------:R-:W-:Y:S01]  /*8ef0*/  F2FP.BF16.PACK_AB R103, R232, R231 ;  /* 0x000000e7e867723e */ /* 0x000fe200000010ff */
[----:B------:R-:W-:Y:S02]  /*8f00*/  FADD.FTZ R226, R226, R225 ;  /* 0x000000e1e2e27221 */ /* 0x000fe40000010000 */
[----:B------:R-:W-:Y:S02]  /*8f10*/  FADD.FTZ R230, R230, R229 ;  /* 0x000000e5e6e67221 */ /* 0x000fe40000010000 */
[----:B------:R-:W-:Y:S02]  /*8f20*/  FADD.FTZ R227, R227, R226 ;  /* 0x000000e2e3e37221 */ /* 0x000fe40000010000 */
[C---:B--2---:R-:W-:Y:S03]  /*8f30*/  HMMA.16816.F32.BF16 R4, R100.reuse, R108, R4 ;  /* 0x0000006c6404723c */ /* 0x044fe60000041804 */
[----:B------:R-:W-:Y:S02]  /*8f40*/  FADD.FTZ R231, R231, R230 ;  /* 0x000000e6e7e77221 */ /* 0x000fe40000010000 */
[----:B------:R-:W-:Y:S02]  /*8f50*/  FADD.FTZ R228, R228, R227 ;  /* 0x000000e3e4e47221 */ /* 0x000fe40000010000 */
[----:B------:R-:W-:Y:S01]  /*8f60*/  FADD.FTZ R232, R232, R231 ;  /* 0x000000e7e8e87221 */ /* 0x000fe20000010000 */
[C---:B------:R-:W-:Y:S01]  /*8f70*/  HMMA.16816.F32.BF16 R8, R100.reuse, R110, R8 ;  /* 0x0000006e6408723c */ /* 0x040fe20000041808 */
[----:B------:R-:W2:Y:S07]  /*8f80*/  LDSM.16.MT88.4 R108, [R203+0x5100] ;  /* 0x00510000cb6c783b */ /* 0x000eae0000004200 */
[C---:B------:R-:W-:Y:S08]  /*8f90*/  HMMA.16816.F32.BF16 R12, R100.reuse, R120, R12 ;  /* 0x00000078640c723c */ /* 0x040ff0000004180c */
[C---:B------:R-:W-:Y:S08]  /*8fa0*/  HMMA.16816.F32.BF16 R16, R100.reuse, R122, R16 ;  /* 0x0000007a6410723c */ /* 0x040ff00000041810 */
[C---:B-----5:R-:W-:Y:S08]  /*8fb0*/  HMMA.16816.F32.BF16 R20, R100.reuse, R112, R20 ;  /* 0x000000706414723c */ /* 0x060ff00000041814 */
[C---:B------:R-:W-:Y:S01]  /*8fc0*/  HMMA.16816.F32.BF16 R24, R100.reuse, R114, R24 ;  /* 0x000000726418723c */ /* 0x040fe20000041818 */
[----:B------:R-:W5:Y:S07]  /*8fd0*/  LDSM.16.MT88.4 R112, [R198+0x5100] ;  /* 0x00510000c670783b */ /* 0x000f6e0000004200 */
[C---:B------:R-:W-:Y:S08]  /*8fe0*/  HMMA.16816.F32.BF16 R28, R100.reuse, R124, R28 ;  /* 0x0000007c641c723c */ /* 0x040ff0000004181c */
[C---:B------:R-:W-:Y:S01]  /*8ff0*/  HMMA.16816.F32.BF16 R32, R100.reuse, R126, R32 ;  /* 0x0000007e6420723c */ /* 0x040fe20000041820 */
[----:B------:R-:W-:Y:S07]  /*9000*/  LDSM.16.MT88.4 R124, [R203+0x1900] ;  /* 0x00190000cb7c783b */ /* 0x000fee0000004200 */
[C---:B-1----:R-:W-:Y:S08]  /*9010*/  HMMA.16816.F32.BF16 R36, R100.reuse, R116, R36 ;  /* 0x000000746424723c */ /* 0x042ff00000041824 */
[C---:B------:R-:W-:Y:S01]  /*9020*/  HMMA.16816.F32.BF16 R40, R100.reuse, R118, R40 ;  /* 0x000000766428723c */ /* 0x040fe20000041828 */
[----:B------:R-:W1:Y:S07]  /*9030*/  LDSM.16.MT88.4 R116, [R197+0x5100] ;  /* 0x00510000c574783b */ /* 0x000e6e0000004200 */
        /* <DEDUP_REMOVED lines=9> */
[----:B----4-:R-:W-:Y:S01]  /*90d0*/  F2FP.BF16.PACK_AB R139, R240, R239 ;  /* 0x000000eff08b723e */ /* 0x010fe200000010ff */
[----:B------:R-:W-:Y:S02]  /*90e0*/  FADD.FTZ R237, R237, R232 ;  /* 0x000000e8eded7221 */ /* 0x000fe40000010000 */
[----:B------:R-:W-:Y:S01]  /*90f0*/  FADD.FTZ R234, R234, R233 ;  /* 0x000000e9eaea7221 */ /* 0x000fe20000010000 */
[C---:B------:R-:W-:Y:S01]  /*9100*/  HMMA.16816.F32.BF16 R64, R100.reuse, R106, R64 ;  /* 0x0000006a6440723c */ /* 0x040fe20000041840 */
[----:B------:R-:W3:Y:S03]  /*9110*/  LDSM.16.MT88.4 R104, [R196+0x5100] ;  /* 0x00510000c468783b */ /* 0x000ee60000004200 */
[----:B------:R-:W-:Y:S02]  /*9120*/  FADD.FTZ R238, R238, R237 ;  /* 0x000000edeeee7221 */ /* 0x000fe40000010000 */
[----:B------:R-:W-:Y:S02]  /*9130*/  FADD.FTZ R235, R235, R234 ;  /* 0x000000eaebeb7221 */ /* 0x000fe40000010000 */
[C---:B--2---:R-:W-:Y:S04]  /*9140*/  HMMA.16816.F32.BF16 R68, R100.reuse, R108, R68 ;  /* 0x0000006c6444723c */ /* 0x044fe80000041844 */
[----:B------:R-:W-:Y:S02]  /*9150*/  FADD.FTZ R215, R239, R238 ;  /* 0x000000eeefd77221 */ /* 0x000fe40000010000 */
[----:B------:R-:W-:Y:S02]  /*9160*/  FADD.FTZ R214, R236, R235 ;  /* 0x000000ebecd67221 */ /* 0x000fe40000010000 */
[C---:B------:R-:W-:Y:S01]  /*9170*/  HMMA.16816.F32.BF16 R72, R100.reuse, R110, R72 ;  /* 0x0000006e6448723c */ /* 0x040fe20000041848 */
[----:B------:R-:W2:Y:S03]  /*9180*/  LDSM.16.MT88.4 R108, [R198+0x1900] ;  /* 0x00190000c66c783b */ /* 0x000ea60000004200 */
[----:B------:R-:W-:Y:S04]  /*9190*/  FADD.FTZ R215, R240, R215 ;  /* 0x000000d7f0d77221 */ /* 0x000fe80000010000 */
[C---:B-----5:R-:W-:Y:S08]  /*91a0*/  HMMA.16816.F32.BF16 R76, R100.reuse, R112, R76 ;  /* 0x00000070644c723c */ /* 0x060ff0000004184c */
[C---:B------:R-:W-:Y:S08]  /*91b0*/  HMMA.16816.F32.BF16 R80, R100.reuse, R114, R80 ;  /* 0x000000726450723c */ /* 0x040ff00000041850 */
[C---:B-1----:R-:W-:Y:S08]  /*91c0*/  HMMA.16816.F32.BF16 R84, R100.reuse, R116, R84 ;  /* 0x000000746454723c */ /* 0x042ff00000041854 */
[C---:B------:R-:W-:Y:S08]  /*91d0*/  HMMA.16816.F32.BF16 R88, R100.reuse, R118, R88 ;  /* 0x000000766458723c */ /* 0x040ff00000041858 */
[C---:B---3--:R-:W-:Y:S08]  /*91e0*/  HMMA.16816.F32.BF16 R92, R100.reuse, R104, R92 ;  /* 0x00000068645c723c */ /* 0x048ff0000004185c */
[----:B------:R-:W-:Y:S08]  /*91f0*/  HMMA.16816.F32.BF16 R96, R100, R106, R96 ;  /* 0x0000006a6460723c */ /* 0x000ff00000041860 */
[C---:B------:R-:W-:Y:S01]  /*9200*/  HMMA.16816.F32.BF16 R128, R136.reuse, R124, R4 ;  /* 0x0000007c8880723c */ /* 0x040fe20000041804 */
[----:B------:R-:W1:Y:S07]  /*9210*/  LDSM.16.MT88.4 R4, [R198+0x5900] ;  /* 0x00590000c604783b */ /* 0x000e6e0000004200 */
[C---:B------:R-:W-:Y:S01]  /*9220*/  HMMA.16816.F32.BF16 R124, R136.reuse, R126, R8 ;  /* 0x0000007e887c723c */ /* 0x040fe20000041808 */
[----:B------:R-:W3:Y:S07]  /*9230*/  LDSM.16.MT88.4 R8, [R197+0x5900] ;  /* 0x00590000c508783b */ /* 0x000eee0000004200 */
[C---:B--2---:R-:W-:Y:S01]  /*9240*/  HMMA.16816.F32.BF16 R120, R136.reuse, R108, R12 ;  /* 0x0000006c8878723c */ /* 0x044fe2000004180c */
[----:B------:R-:W2:Y:S07]  /*9250*/  LDSM.16.MT88.4 R12, [R196+0x5900] ;  /* 0x00590000c40c783b */ /* 0x000eae0000004200 */
        /* <DEDUP_REMOVED lines=15> */
[C---:B-1----:R-:W-:Y:S08]  /*9350*/  HMMA.16816.F32.BF16 R76, R136.reuse, R4, R76 ;  /* 0x00000004884c723c */ /* 0x042ff0000004184c */
[C---:B------:R-:W-:Y:S08]  /*9360*/  HMMA.16816.F32.BF16 R80, R136.reuse, R6, R80 ;  /* 0x000000068850723c */ /* 0x040ff00000041850 */
[C---:B---3--:R-:W-:Y:S08]  /*9370*/  HMMA.16816.F32.BF16 R84, R136.reuse, R8, R84 ;  /* 0x000000088854723c */ /* 0x048ff00000041854 */
[C---:B------:R-:W-:Y:S08]  /*9380*/  HMMA.16816.F32.BF16 R88, R136.reuse, R10, R88 ;  /* 0x0000000a8858723c */ /* 0x040ff00000041858 */
[C---:B--2---:R-:W-:Y:S08]  /*9390*/  HMMA.16816.F32.BF16 R92, R136.reuse, R12, R92 ;  /* 0x0000000c885c723c */ /* 0x044ff0000004185c */
[----:B------:R-:W-:Y:S01]  /*93a0*/  HMMA.16816.F32.BF16 R96, R136, R14, R96 ;  /* 0x0000000e8860723c */ /* 0x000fe20000041860 */
[----:B------:R-:W-:-:S07]  /*93b0*/  @P0 BRA `(.L_x_418) ;  /* 0xffffc4a000000947 */ /* 0x000fce000383ffff */
.L_x_407:
[----:B------:R-:W1:Y:S01]  /*93c0*/  S2UR UR26, SR_CTAID.X ;  /* 0x00000000001a79c3 */ /* 0x000e620000002500 */
[----:B------:R-:W-:Y:S01]  /*93d0*/  UMOV UR25, 0x1 ;  /* 0x0000000100197882 */ /* 0x000fe20000000000 */
[----:B------:R-:W-:Y:S01]  /*93e0*/  PLOP3.LUT P0, PT, PT, PT, UP0, 0x40, 0x0 ;  /* 0x000000000000781c */ /* 0x000fe20003f0e808 */
[----:B------:R-:W-:-:S02]  /*93f0*/  ULDC UR21, c[0x0][0x168] ;  /* 0x00005a0000157ab9 */ /* 0x000fc40000000800 */
[----:B------:R-:W-:Y:S02]  /*9400*/  ULDC.64 UR4, c[0x0][0x2c8] ;  /* 0x0000b20000047ab9 */ /* 0x000fe40000000a00 */
[----:B------:R-:W-:Y:S02]  /*9410*/  UIADD3 UR21, UR25, -UR21, URZ ;  /* 0x8000001519157290 */ /* 0x000fe4000fffe03f */
[----:B------:R-:W-:Y:S02]  /*9420*/  ULDC UR24, c[0x0][0x2ac] ;  /* 0x0000ab0000187ab9 */ /* 0x000fe40000000800 */
[----:B-1----:R-:W-:-:S04]  /*9430*/  ULEA UR26, UR26, 0x7f, 0x7 ;  /* 0x0000007f1a1a7891 */ /* 0x002fc8000f8e383f */
[----:B------:R-:W-:-:S03]  /*9440*/  UIMAD.WIDE.U32 UR28, UR26, UR4, URZ ;  /* 0x000000041a1c72a5 */ /* 0x000fc6000f8e003f */
[----:B------:R-:W-:Y:S02]  /*9450*/  ULDC UR4, c[0x0][0x1d0] ;  /* 0x0000740000047ab9 */ /* 0x000fe40000000800 */
[----:B------:R-:W-:Y:S02]  /*9460*/  UIMAD UR4, UR24, UR4, UR21 ;  /* 0x00000004180472a4 */ /* 0x000fe4000f8e0215 */
[----:B------:R-:W-:Y:S02]  /*9470*/  @UP1 USHF.R.U32.HI UR26, URZ, UR5, UR29 ;  /* 0x000000053f1a1299 */ /* 0x000fe4000801161d */
[----:B------:R-:W-:Y:S02]  /*9480*/  ULDC UR21, c[0x0][0x324] ;  /* 0x0000c90000157ab9 */ /* 0x000fe40000000800 */
[----:B------:R-:W-:-:S04]  /*9490*/  UIADD3 UR24, UR4, UR26, URZ ;  /* 0x0000001a04187290 */ /* 0x000fc8000fffe03f */
[----:B------:R-:W-:Y:S01]  /*94a0*/  UIADD3 UR21, UR24, -UR21, URZ ;  /* 0x8000001518157290 */ /* 0x000fe2000fffe03f */
[----:B------:R-:W-:Y:S05]  /*94b0*/  @P0 BRA `(.L_x_419) ;  /* 0x0000016000000947 */ /* 0x000fea0003800000 */
[----:B------:R-:W-:-:S06]  /*94c0*/  UISETP.GT.AND UP2, UPT, UR24, -0x1, UPT ;  /* 0xffffffff1800788c */ /* 0x000fcc000bf44270 */
[----:B------:R-:W-:-:S13]  /*94d0*/  PLOP3.LUT P0, PT, PT, PT, UP2, 0x80, 0x0 ;  /* 0x000000000000781c */ /* 0x000fda0003f0f028 */
[----:B------:R-:W-:Y:S05]  /*94e0*/  @P0 BRA `(.L_x_420) ;  /* 0x0000009000000947 */ /* 0x000fea0003800000 */
[----:B------:R-:W-:Y:S02]  /*94f0*/  ULDC UR4, c[0x0][0x32c] ;  /* 0x0000cb0000047ab9 */ /* 0x000fe40000000800 */
[----:B------:R-:W-:Y:S02]  /*9500*/  UISETP.NE.AND UP2, UPT, UR25, UR4, UPT ;  /* 0x000000041900728c */ /* 0x000fe4000bf45270 */
[----:B------:R-:W-:Y:S02]  /*9510*/  ULOP3.LUT UR24, URZ, UR24, URZ, 0x33, !UPT ;  /* 0x000000183f187292 */ /* 0x000fe4000f8e333f */
[----:B------:R-:W-:Y:S02]  /*9520*/  ULDC.64 UR4, c[0x0][0x330] ;  /* 0x0000cc0000047ab9 */ /* 0x000fe40000000a00 */
[----:B------:R-:W-:-:S07]  /*9530*/  UIMAD.WIDE.U32 UR26, UR24, UR4, URZ ;  /* 0x00000004181a72a5 */ /* 0x000fce000f8e003f */
[----:B------:R-:W-:Y:S02]  /*9540*/  @UP2 UMOV UR25, UR27 ;  /* 0x0000001b00192c82 */ /* 0x000fe40008000000 */
[----:B------:R-:W-:-:S04]  /*9550*/  @UP2 USHF.R.U32.HI UR24, URZ, UR5, UR25 ;  /* 0x000000053f182299 */ /* 0x000fc80008011619 */
[----:B------:R-:W-:Y:S01]  /*9560*/  ULOP3.LUT UR24, URZ, UR24, URZ, 0x33, !UPT ;  /* 0x000000183f187292 */ /* 0x000fe2000f8e333f */
[----:B------:R-:W-:Y:S05]  /*9570*/  BRA `(.L_x_421) ;  /* 0x0000006000007947 */ /* 0x000fea0003800000 */
.L_x_420:
[----:B------:R-:W-:Y:S02]  /*9580*/  ULDC UR4, c[0x0][0x32c] ;  /* 0x0000cb0000047ab9 */ /* 0x000fe40000000800 */
[----:B------:R-:W-:-:S03]  /*9590*/  UISETP.NE.AND UP2, UPT, UR25, UR4, UPT ;  /* 0x000000041900728c */ /* 0x000fc6000bf45270 */
[----:B------:R-:W-:Y:S02]  /*95a0*/  ULDC.64 UR4, c[0x0][0x330] ;  /* 0x0000cc0000047ab9 */ /* 0x000fe40000000a00 */
[----:B------:R-:W-:-:S07]  /*95b0*/  UIMAD.WIDE.U32 UR26, UR24, UR4, URZ ;  /* 0x00000004181a72a5 */ /* 0x000fce000f8e003f */
[----:B------:R-:W-:Y:S02]  /*95c0*/  @UP2 UMOV UR25, UR27 ;  /* 0x0000001b00192c82 */ /* 0x000fe40008000000 */
[----:B------:R-:W-:Y:S02]  /*95d0*/  @UP2 USHF.R.U32.HI UR24, URZ, UR5, UR25 ;  /* 0x000000053f182299 */ /* 0x000fe40008011619 */
.L_x_421:
[----:B------:R-:W-:Y:S02]  /*95e0*/  ULDC UR4, c[0x0][0x32c] ;  /* 0x0000cb0000047ab9 */ /* 0x000fe40000000800 */
[----:B------:R-:W-:-:S04]  /*95f0*/  UIMAD UR4, UR24, UR4, URZ ;  /* 0x00000004180472a4 */ /* 0x000fc8000f8e023f */
[----:B------:R-:W-:-:S04]  /*9600*/  UISETP.LT.AND UP2, UPT, UR21, UR4, UPT ;  /* 0x000000041500728c */ /* 0x000fc8000bf41270 */
[----:B------:R-:W-:-:S04]  /*9610*/  USEL UR21, UR21, UR4, !UP2 ;  /* 0x0000000415157287 */ /* 0x000fc8000d000000 */
.L_x_419:
[----:B------:R-:W-:-:S04]  /*9620*/  UIADD3 UR21, UR21, 0x3f, URZ ;  /* 0x0000003f15157890 */ /* 0x000fc8000fffe03f */
        /* <DEDUP_REMOVED lines=8> */
[----:B------:R-:W-:Y:S01]  /*96b0*/  SHF.R.S32.HI R5, RZ, 0x1f, R218 ;  /* 0x0000001fff057819 */ /* 0x000fe200000114da */
[----:B------:R-:W-:Y:S01]  /*96c0*/  IMAD.MOV.U32 R135, RZ, RZ, R132 ;  /* 0x000000ffff877224 */ /* 0x000fe200078e0084 */
[C---:B------:R-:W-:Y:S01]  /*96d0*/  SHF.L.U64.HI R224, R217.reuse, 0x1, R220 ;  /* 0x00000001d9e07819 */ /* 0x040fe200000102dc */
[----:B------:R-:W-:Y:S01]  /*96e0*/  IMAD.MOV.U32 R3, RZ, RZ, R0 ;  /* 0x000000ffff037224 */ /* 0x000fe200078e0000 */
[----:B------:R-:W-:Y:S01]  /*96f0*/  SEL R222, RZ, 0x10, P4 ;  /* 0x00000010ffde7807 */ /* 0x000fe20002000000 */
[C---:B------:R-:W-:Y:S01]  /*9700*/  IMAD.SHL.U32 R225, R218.reuse, 0x2, RZ ;  /* 0x00000002dae17824 */ /* 0x040fe200078e00ff */
[----:B------:R-:W-:Y:S01]  /*9710*/  SHF.L.U64.HI R226, R218, 0x1, R5 ;  /* 0x00000001dae27819 */ /* 0x000fe20000010205 */
[----:B------:R-:W-:Y:S02]  /*9720*/  IMAD.SHL.U32 R223, R217, 0x2, RZ ;  /* 0x00000002d9df7824 */ /* 0x000fe400078e00ff */
.L_x_425:
        /* <DEDUP_REMOVED lines=37> */
[----:B------:R3:W2:Y:S01]  /*9980*/  SHFL.IDX PT, R7, R12, RZ, 0x181f ;  /* 0x00181fff0c077589 */ /* 0x0006a200000e0000 */
        /* <DEDUP_REMOVED lines=20> */
.L_x_423:
        /* <DEDUP_REMOVED lines=14> */
[C---:B------:R-:W-:Y:S01]  /*9bb0*/  HMMA.16816.F32.BF16 R28, R136.reuse, R32, RZ ;  /* 0x00000020881c723c */ /* 0x040fe200000418ff */
[----:B------:R-:W-:Y:S07]  /*9bc0*/  LDSM.16.M88.4 R180, [R192] ;  /* 0x00000000c0b4783b */ /* 0x000fee0000000200 */
[----:B------:R-:W-:Y:S01]  /*9bd0*/  HMMA.16816.F32.BF16 R32, R136, R34, RZ ;  /* 0x000000228820723c */ /* 0x000fe200000418ff */
[----:B------:R-:W1:Y:S07]  /*9be0*/  LDSM.16.M88.4 R136, [R200+0x6900] ;  /* 0x00690000c888783b */ /* 0x000e6e0000000200 */
[C---:B------:R-:W-:Y:S08]  /*9bf0*/  HMMA.16816.F32.BF16 R4, R144.reuse, R148, R4 ;  /* 0x000000949004723c */ /* 0x040ff00000041804 */
        /* <DEDUP_REMOVED lines=10> */
[----:B------:R-:W3:Y:S07]  /*9ca0*/  LDSM.16.M88.4 R144, [R192+0x800] ;  /* 0x00080000c090783b */ /* 0x000eee0000000200 */
[C---:B--2---:R-:W-:Y:S01]  /*9cb0*/  HMMA.16816.F32.BF16 R4, R164.reuse, R168, R4 ;  /* 0x000000a8a404723c */ /* 0x044fe20000041804 */
        /* <DEDUP_REMOVED lines=8> */
[----:B------:R-:W4:Y:S07]  /*9d40*/  LDSM.16.M88.4 R140, [R205+0x9100] ;  /* 0x00910000cd8c783b */ /* 0x000f2e0000000200 */
[C---:B------:R-:W-:Y:S08]  /*9d50*/  HMMA.16816.F32.BF16 R28, R164.reuse, R172, R28 ;  /* 0x000000aca41c723c */ /* 0x040ff0000004181c */
[----:B------:R-:W-:Y:S01]  /*9d60*/  HMMA.16816.F32.BF16 R32, R164, R174, R32 ;  /* 0x000000aea420723c */ /* 0x000fe20000041820 */
[----:B------:R-:W5:Y:S07]  /*9d70*/  LDSM.16.M88.4 R164, [R205+0x9900] ;  /* 0x00990000cda4783b */ /* 0x000f6e0000000200 */
[C---:B------:R-:W-:Y:S01]  /*9d80*/  HMMA.16816.F32.BF16 R4, R176.reuse, R180, R4 ;  /* 0x000000b4b004723c */ /* 0x040fe20000041804 */
[----:B------:R-:W1:Y:S07]  /*9d90*/  LDSM.16.M88.4 R172, [R191] ;  /* 0x00000000bfac783b */ /* 0x000e6e0000000200 */
[C---:B------:R-:W-:Y:S01]  /*9da0*/  HMMA.16816.F32.BF16 R8, R176.reuse, R182, R8 ;  /* 0x000000b6b008723c */ /* 0x040fe20000041808 */
[----:B------:R-:W-:Y:S07]  /*9db0*/  LDSM.16.M88.4 R180, [R200+0x8100] ;  /* 0x00810000c8b4783b */ /* 0x000fee0000000200 */
[C---:B---3--:R-:W-:Y:S08]  /*9dc0*/  HMMA.16816.F32.BF16 R12, R176.reuse, R144, R12 ;  /* 0x00000090b00c723c */ /* 0x048ff0000004180c */
[C---:B------:R-:W-:Y:S01]  /*9dd0*/  HMMA.16816.F32.BF16 R16, R176.reuse, R146, R16 ;  /* 0x00000092b010723c */ /* 0x040fe20000041810 */
[----:B------:R-:W3:Y:S07]  /*9de0*/  LDSM.16.M88.4 R144, [R190] ;  /* 0x00000000be90783b */ /* 0x000eee0000000200 */
        /* <DEDUP_REMOVED lines=13> */
[C---:B----4-:R-:W-:Y:S08]  /*9ec0*/  HMMA.16816.F32.BF16 R20, R156.reuse, R140, R20 ;  /* 0x0000008c9c14723c */ /* 0x050ff00000041814 */
[C---:B------:R-:W-:Y:S01]  /*9ed0*/  HMMA.16816.F32.BF16 R24, R156.reuse, R142, R24 ;  /* 0x0000008e9c18723c */ /* 0x040fe20000041818 */
[----:B------:R-:W4:Y:S07]  /*9ee0*/  LDSM.16.M88.4 R140, [R200+0x9100] ;  /* 0x00910000c88c783b */ /* 0x000f2e0000000200 */
[C---:B-----5:R-:W-:Y:S08]  /*9ef0*/  HMMA.16816.F32.BF16 R28, R156.reuse, R164, R28 ;  /* 0x000000a49c1c723c */ /* 0x060ff0000004181c */
[----:B------:R-:W-:Y:S01]  /*9f00*/  HMMA.16816.F32.BF16 R32, R156, R166, R32 ;  /* 0x000000a69c20723c */ /* 0x000fe20000041820 */
[----:B------:R-:W5:Y:S07]  /*9f10*/  LDSM.16.M88.4 R156, [R200+0x9900] ;  /* 0x00990000c89c783b */ /* 0x000f6e0000000200 */
        /* <DEDUP_REMOVED lines=54> */
[C---:B------:R-:W-:Y:S08]  /*a280*/  HMMA.16816.F32.BF16 R8, R176.reuse, R182, R8 ;  /* 0x000000b6b008723c */ /* 0x040ff00000041808 */
[C---:B---3--:R-:W-:Y:S08]  /*a290*/  HMMA.16816.F32.BF16 R12, R176.reuse, R144, R12 ;  /* 0x00000090b00c723c */ /* 0x048ff0000004180c */
        /* <DEDUP_REMOVED lines=10> */
[C---:B----4-:R-:W-:Y:S08]  /*a340*/  HMMA.16816.F32.BF16 R20, R160.reuse, R140, R20 ;  /* 0x0000008ca014723c */ /* 0x050ff00000041814 */
[C---:B------:R-:W-:Y:S01]  /*a350*/  HMMA.16816.F32.BF16 R24, R160.reuse, R142, R24 ;  /* 0x0000008ea018723c */ /* 0x040fe20000041818 */
[----:B------:R-:W2:Y:S07]  /*a360*/  LDSM.16.M88.4 R140, [R192+0x5000] ;  /* 0x00500000c08c783b */ /* 0x000eae0000000200 */
[C---:B-----5:R-:W-:Y:S08]  /*a370*/  HMMA.16816.F32.BF16 R28, R160.reuse, R156, R28 ;  /* 0x0000009ca01c723c */ /* 0x060ff0000004181c */
[----:B------:R-:W-:Y:S08]  /*a380*/  HMMA.16816.F32.BF16 R32, R160, R158, R32 ;  /* 0x0000009ea020723c */ /* 0x000ff00000041820 */
[C---:B------:R-:W-:Y:S08]  /*a390*/  HMMA.16816.F32.BF16 R4, R168.reuse, R172, R4 ;  /* 0x000000aca804723c */ /* 0x040ff00000041804 */
[C---:B------:R-:W-:Y:S08]  /*a3a0*/  HMMA.16816.F32.BF16 R8, R168.reuse, R174, R8 ;  /* 0x000000aea808723c */ /* 0x040ff00000041808 */
[C---:B-1----:R-:W-:Y:S08]  /*a3b0*/  HMMA.16816.F32.BF16 R12, R168.reuse, R136, R12 ;  /* 0x00000088a80c723c */ /* 0x042ff0000004180c */
[C---:B------:R-:W-:Y:S04]  /*a3c0*/  HMMA.16816.F32.BF16 R16, R168.reuse, R138, R16 ;  /* 0x0000008aa810723c */ /* 0x040fe80000041810 */
[----:B------:R-:W-:Y:S02]  /*a3d0*/  FMUL.FTZ R172, R4, c[0x0][0x320] ;  /* 0x0000c80004ac7a20 */ /* 0x000fe40000410000 */
[----:B------:R-:W-:Y:S02]  /*a3e0*/  FMUL.FTZ R144, R5, c[0x0][0x320] ;  /* 0x0000c80005907a20 */ /* 0x000fe40000410000 */
[----:B------:R-:W-:Y:S01]  /*a3f0*/  FMUL.FTZ R9, R9, c[0x0][0x320] ;  /* 0x0000c80009097a20 */ /* 0x000fe20000410000 */
[C---:B--2---:R-:W-:Y:S01]  /*a400*/  HMMA.16816.F32.BF16 R20, R168.reuse, R140, R20 ;  /* 0x0000008ca814723c */ /* 0x044fe20000041814 */
[----:B------:R-:W1:Y:S02]  /*a410*/  MUFU.TANH R172, R172 ;  /* 0x000000ac00ac7308 */ /* 0x000e640000002400 */
[----:B------:R-:W-:Y:S02]  /*a420*/  FMUL.FTZ R10, R10, c[0x0][0x320] ;  /* 0x0000c8000a0a7a20 */ /* 0x000fe40000410000 */
[----:B------:R-:W-:Y:S02]  /*a430*/  FMUL.FTZ R11, R11, c[0x0][0x320] ;  /* 0x0000c8000b0b7a20 */ /* 0x000fe40000410000 */
[----:B------:R-:W-:Y:S01]  /*a440*/  FMUL.FTZ R178, R8, c[0x0][0x320] ;  /* 0x0000c80008b27a20 */ /* 0x000fe20000410000 */
[C---:B------:R-:W-:Y:S03]  /*a450*/  HMMA.16816.F32.BF16 R24, R168.reuse, R142, R24 ;  /* 0x0000008ea818723c */ /* 0x040fe60000041818 */
[----:B------:R-:W2:Y:S01]  /*a460*/  MUFU.TANH R180, R9 ;  /* 0x0000000900b47308 */ /* 0x000ea20000002400 */
[----:B------:R-:W-:Y:S02]  /*a470*/  FMUL.FTZ R176, R6, c[0x0][0x320] ;  /* 0x0000c80006b07a20 */ /* 0x000fe40000410000 */
[----:B------:R-:W-:Y:S02]  /*a480*/  FMUL.FTZ R175, R7, c[0x0][0x320] ;  /* 0x0000c80007af7a20 */ /* 0x000fe40000410000 */
[----:B------:R-:W-:Y:S04]  /*a490*/  FMUL.FTZ R166, R12, c[0x0][0x320] ;  /* 0x0000c8000ca67a20 */ /* 0x000fe80000410000 */
[----:B------:R-:W-:Y:S01]  /*a4a0*/  FMUL.FTZ R162, R16, c[0x0][0x320] ;  /* 0x0000c80010a27a20 */ /* 0x000fe20000410000 */
[----:B------:R-:W3:Y:S01]  /*a4b0*/  MUFU.TANH R179, R10 ;  /* 0x0000000a00b37308 */ /* 0x000ee20000002400 */
[----:B------:R-:W-:Y:S02]  /*a4c0*/  FMUL.FTZ R13, R13, c[0x0][0x320] ;  /* 0x0000c8000d0d7a20 */ /* 0x000fe40000410000 */
[----:B------:R-:W-:Y:S02]  /*a4d0*/  FMUL.FTZ R158, R20, c[0x0][0x320] ;  /* 0x0000c800149e7a20 */ /* 0x000fe40000410000 */
[----:B------:R-:W-:Y:S02]  /*a4e0*/  FMUL.FTZ R14, R14, c[0x0][0x320] ;  /* 0x0000c8000e0e7a20 */ /* 0x000fe40000410000 */
[----:B------:R-:W-:Y:S02]  /*a4f0*/  FMUL.FTZ R15, R15, c[0x0][0x320] ;  /* 0x0000c8000f0f7a20 */ /* 0x000fe40000410000 */
[----:B------:R-:W-:Y:S01]  /*a500*/  FMUL.FTZ R17, R17, c[0x0][0x320] ;  /* 0x0000c80011117a20 */ /* 0x000fe20000410000 */
[----:B------:R4:W1:Y:S01]  /*a510*/  MUFU.TANH R177, R11 ;  /* 0x0000000b00b17308 */ /* 0x0008620000002400 */
        /* <DEDUP_REMOVED lines=10> */
[----:B------:R-:W1:Y:S01]  /*a5c0*/  MUFU.TANH R176, R176 ;  /* 0x000000b000b07308 */ /* 0x000e620000002400 */
[----:B----4-:R-:W4:Y:S01]  /*a5d0*/  LDSM.16.M88.4 R8, [R192+0x5800] ;  /* 0x00580000c008783b */ /* 0x010f220000000200 */
[----:B------:R-:W-:Y:S08]  /*a5e0*/  DEPBAR.LE SB0, 0x0 ;  /* 0x000080000000791a */ /* 0x000ff00000000000 */
[----:B------:R-:W1:Y:S01]  /*a5f0*/  MUFU.TANH R175, R175 ;  /* 0x000000af00af7308 */ /* 0x000e620000002400 */
[----:B------:R-:W-:Y:S09]  /*a600*/  BAR.SYNC.DEFER_BLOCKING 0x0 ;  /* 0x0000000000007b1d */ /* 0x000ff20000010000 */
[----:B------:R-:W1:Y:S10]  /*a610*/  MUFU.TANH R178, R178 ;  /* 0x000000b200b27308 */ /* 0x000e740000002400 */
[----:B------:R-:W1:Y:S10]  /*a620*/  MUFU.TANH R166, R166 ;  /* 0x000000a600a67308 */ /* 0x000e740000002400 */
[----:B------:R1:W1:Y:S01]  /*a630*/  MUFU.TANH R164, R13 ;  /* 0x0000000d00a47308 */ /* 0x0002620000002400 */
[C---:B----4-:R-:W-:Y:S09]  /*a640*/  HMMA.16816.F32.BF16 R28, R168.reuse, R8, R28 ;  /* 0x00000008a81c723c */ /* 0x050ff2000004181c */
[----:B------:R4:W1:Y:S01]  /*a650*/  MUFU.TANH R167, R14 ;  /* 0x0000000e00a77308 */ /* 0x0008620000002400 */
[----:B------:R-:W-:Y:S09]  /*a660*/  HMMA.16816.F32.BF16 R32, R168, R10, R32 ;  /* 0x0000000aa820723c */ /* 0x000ff20000041820 */
[----:B------:R4:W1:Y:S05]  /*a670*/  MUFU.TANH R165, R15 ;  /* 0x0000000f00a57308 */ /* 0x00086a0000002400 */
[----:B------:R-:W-:Y:S05]  /*a680*/  FMUL.FTZ R148, R28, c[0x0][0x320] ;  /* 0x0000c8001c947a20 */ /* 0x000fea0000410000 */
[----:B------:R-:W1:Y:S01]  /*a690*/  MUFU.TANH R162, R162 ;  /* 0x000000a200a27308 */ /* 0x000e620000002400 */
[----:B------:R-:W-:Y:S02]  /*a6a0*/  FMUL.FTZ R29, R29, c[0x0][0x320] ;  /* 0x0000c8001d1d7a20 */ /* 0x000fe40000410000 */
[----:B------:R-:W-:Y:S02]  /*a6b0*/  FMUL.FTZ R30, R30, c[0x0][0x320] ;  /* 0x0000c8001e1e7a20 */ /* 0x000fe40000410000 */
[----:B------:R-:W-:Y:S02]  /*a6c0*/  FMUL.FTZ R31, R31, c[0x0][0x320] ;  /* 0x0000c8001f1f7a20 */ /* 0x000fe40000410000 */
[----:B------:R-:W-:Y:S02]  /*a6d0*/  FMUL.FTZ R146, R32, c[0x0][0x320] ;  /* 0x0000c80020927a20 */ /* 0x000fe40000410000 */
[----:B------:R-:W-:Y:S01]  /*a6e0*/  FMUL.FTZ R33, R33, c[0x0][0x320] ;  /* 0x0000c80021217a20 */ /* 0x000fe20000410000 */
[----:B------:R4:W1:Y:S01]  /*a6f0*/  MUFU.TANH R160, R17 ;  /* 0x0000001100a07308 */ /* 0x0008620000002400 */
[----:B------:R-:W-:Y:S02]  /*a700*/  FMUL.FTZ R34, R34, c[0x0][0x320] ;  /* 0x0000c80022227a20 */ /* 0x000fe40000410000 */
[----:B------:R-:W-:Y:S07]  /*a710*/  FMUL.FTZ R35, R35, c[0x0][0x320] ;  /* 0x0000c80023237a20 */ /* 0x000fee0000410000 */
[----:B------:R4:W1:Y:S10]  /*a720*/  MUFU.TANH R163, R18 ;  /* 0x0000001200a37308 */ /* 0x0008740000002400 */
[----:B------:R4:W1:Y:S10]  /*a730*/  MUFU.TANH R161, R19 ;  /* 0x0000001300a17308 */ /* 0x0008740000002400 */
[----:B------:R-:W1:Y:S10]  /*a740*/  MUFU.TANH R158, R158 ;  /* 0x0000009e009e7308 */ /* 0x000e740000002400 */
[----:B------:R4:W1:Y:S10]  /*a750*/  MUFU.TANH R156, R21 ;  /* 0x00000015009c7308 */ /* 0x0008740000002400 */
        /* <DEDUP_REMOVED lines=13> */
[----:B------:R4:W1:Y:S01]  /*a830*/  MUFU.TANH R133, R35 ;  /* 0x0000002300857308 */ /* 0x0008620000002400 */
[----:B------:R-:W-:-:S05]  /*a840*/  @P0 BRA `(.L_x_424) ;  /* 0x0000039000000947 */ /* 0x000fca0003800000 */
[----:B--23--:R-:W-:Y:S01]  /*a850*/  IADD3 R10, -R222, 0x10, RZ ;  /* 0x00000010de0a7810 */ /* 0x00cfe20007ffe1ff */
[----:B------:R-:W-:Y:S01]  /*a860*/  ULEA UR5, UR20, UR12, 0x6 ;  /* 0x0000000c14057291 */ /* 0x000fe2000f8e303f */
[----:B------:R-:W-:Y:S02]  /*a870*/  IMAD.MOV.U32 R208, RZ, RZ, RZ ;  /* 0x000000ffffd07224 */ /* 0x000fe400078e00ff */
[----:B------:R-:W-:Y:S03]  /*a880*/  LOP3.LUT R10, R10, 0xf, RZ, 0xc0, !PT ;  /* 0x0000000f0a0a7812 */ /* 0x000fe600078ec0ff */
[----:B------:R-:W-:Y:S05]  /*a890*/  IMAD.U32 R209, RZ, RZ, UR5 ;  /* 0x00000005ffd17e24 */ /* 0x000fea000f8e00ff */
[----:B------:R-:W-:Y:S05]  /*a8a0*/  IADD3 R209, R209, -0x40, R210 ;  /* 0xffffffc0d1d17810 */ /* 0x000fea0007ffe0d2 */
[----:B------:R-:W-:Y:S04]  /*a8b0*/  @P2 IMAD.HI.U32 R2, R209, c[0x0][0x2bc], RZ ;  /* 0x0000af00d1022a27 */ /* 0x000fe800078e00ff */
[--C-:B------:R-:W-:Y:S01]  /*a8c0*/  IMAD.MOV.U32 R0, RZ, RZ, R209.reuse ;  /* 0x000000ffff007224 */ /* 0x100fe200078e00d1 */
[----:B------:R-:W-:Y:S04]  /*a8d0*/  @P2 SHF.R.U32.HI R0, RZ, c[0x0][0x2c0], R2 ;  /* 0x0000b000ff002a19 */ /* 0x000fe80000011602 */
[C---:B------:R-:W-:Y:S04]  /*a8e0*/  @!P1 IADD3 R7, P0, R0.reuse, UR16, RZ ;  /* 0x0000001000079c10 */ /* 0x040fe8000ff1e0ff */
[----:B------:R-:W-:Y:S01]  /*a8f0*/  @!P1 LEA.HI.X.SX32 R2, R0, UR8, 0x1, P0 ;  /* 0x0000000800029c11 */ /* 0x000fe200080f0eff */
[----:B------:R-:W-:Y:S01]  /*a900*/  IMAD.MOV R0, RZ, RZ, -R0 ;  /* 0x000000ffff007224 */ /* 0x000fe200078e0a00 */
[C---:B------:R-:W-:Y:S03]  /*a910*/  @!P1 LEA R4, P0, R7.reuse, c[0x0][0x2a0], 0x2 ;  /* 0x0000a80007049a11 */ /* 0x040fe600078010ff */
[----:B------:R-:W-:Y:S01]  /*a920*/  IMAD R209, R0, c[0x0][0x2b8], R209 ;  /* 0x0000ae0000d17a24 */ /* 0x000fe200078e02d1 */
[----:B------:R-:W-:Y:S02]  /*a930*/  @!P1 LEA.HI.X R5, R7, c[0x0][0x2a4], R2, 0x2, P0 ;  /* 0x0000a90007059a11 */ /* 0x000fe400000f1402 */
[----:B------:R-:W-:Y:S01]  /*a940*/  SHF.L.U64.HI R2, R216, 0x1, R219 ;  /* 0x00000001d8027819 */ /* 0x000fe200000102db */
[----:B------:R-:W-:Y:S01]  /*a950*/  IMAD.WIDE.U32 R6, R209, c[0x0][0x1e0], RZ ;  /* 0x00007800d1067a25 */ /* 0x000fe200078e00ff */
[----:B------:R-:W-:Y:S01]  /*a960*/  SHF.R.S32.HI R9, RZ, 0x1f, R209 ;  /* 0x0000001fff097819 */ /* 0x000fe200000114d1 */
[----:B------:R-:W2:Y:S04]  /*a970*/  @!P1 LDG.E R208, [R4.64] ;  /* 0x0000001204d09981 */ /* 0x000ea8000c1e1900 */
[----:B------:R-:W-:Y:S04]  /*a980*/  IMAD R9, R9, c[0x0][0x1e0], RZ ;  /* 0x0000780009097a24 */ /* 0x000fe800078e02ff */
[----:B------:R-:W-:Y:S04]  /*a990*/  IMAD R9, R209, c[0x0][0x1e4], R9 ;  /* 0x00007900d1097a24 */ /* 0x000fe800078e0209 */
[----:B------:R-:W-:Y:S01]  /*a9a0*/  IMAD.IADD R7, R7, 0x1, R9 ;  /* 0x0000000107077824 */ /* 0x000fe200078e0209 */
[----:B------:R-:W-:Y:S04]  /*a9b0*/  IADD3 R9, -R221, 0x10, RZ ;  /* 0x00000010dd097810 */ /* 0x000fe80007ffe1ff */
[----:B------:R-:W-:Y:S02]  /*a9c0*/  LOP3.LUT R9, R9, 0xf, RZ, 0xc0, !PT ;  /* 0x0000000f09097812 */ /* 0x000fe400078ec0ff */
[----:B--2---:R-:W-:Y:S01]  /*a9d0*/  SHF.R.S32.HI R0, RZ, 0x1f, R208 ;  /* 0x0000001fff007819 */ /* 0x004fe200000114d0 */
[----:B------:R-:W-:Y:S04]  /*a9e0*/  IMAD.WIDE.U32 R6, R208, c[0x0][0x1f0], R6 ;  /* 0x00007c00d0067a25 */ /* 0x000fe800078e0006 */
[----:B------:R-:W-:Y:S01]  /*a9f0*/  IMAD R0, R0, c[0x0][0x1f0], RZ ;  /* 0x00007c0000007a24 */ /* 0x000fe200078e02ff */
[----:B------:R-:W-:Y:S03]  /*aa00*/  IADD3 R5, P0, R6, UR14, RZ ;  /* 0x0000000e06057c10 */ /* 0x000fe6000ff1e0ff */
[----:B------:R-:W-:Y:S05]  /*aa10*/  IMAD R0, R208, c[0x0][0x1f4], R0 ;  /* 0x00007d00d0007a24 */ /* 0x000fea00078e0200 */
[----:B------:R-:W-:Y:S02]  /*aa20*/  IADD3.X R0, R7, UR7, R0, P0, !PT ;  /* 0x0000000707007c10 */ /* 0x000fe400087fe400 */
[C---:B-1----:R-:W-:Y:S04]  /*aa30*/  LEA R13, P0, R5.reuse, c[0x0][0x1c8], 0x1 ;  /* 0x00007200050d7a11 */ /* 0x042fe800078008ff */
[----:B------:R-:W-:Y:S01]  /*aa40*/  LEA.HI.X R12, R5, c[0x0][0x1cc], R0, 0x1, P0 ;  /* 0x00007300050c7a11 */ /* 0x000fe200000f0c00 */
[----:B------:R-:W1:Y:S01]  /*aa50*/  SHFL.IDX PT, R4, R13, 0x1, 0x181f ;  /* 0x00381f000d047f89 */ /* 0x000e6200000e0000 */
[----:B------:R-:W-:Y:S03]  /*aa60*/  IMAD.SHL.U32 R0, R216, 0x2, RZ ;  /* 0x00000002d8007824 */ /* 0x000fe600078e00ff */
[----:B------:R-:W2:Y:S04]  /*aa70*/  SHFL.IDX PT, R5, R12, 0x1, 0x181f ;  /* 0x00381f000c057f89 */ /* 0x000ea800000e0000 */
[----:B------:R-:W3:Y:S04]  /*aa80*/  SHFL.IDX PT, R6, R13, RZ, 0x181f ;  /* 0x00181fff0d067589 */ /* 0x000ee800000e0000 */
[----:B------:R3:W5:Y:S01]  /*aa90*/  SHFL.IDX PT, R7, R12, RZ, 0x181f ;  /* 0x00181fff0c077589 */ /* 0x00076200000e0000 */
[-C--:B-1----:R-:W-:Y:S04]  /*aaa0*/  IADD3 R10, P6, P0, R10, R4.reuse, R223 ;  /* 0x000000040a0a7210 */ /* 0x082fe800078de0df */
[-C--:B--2---:R-:W-:Y:S02]  /*aab0*/  IADD3.X R11, RZ, R5.reuse, R224, P6, P0 ;  /* 0x00000005ff0b7210 */ /* 0x084fe400037e04e0 */
[----:B------:R-:W-:Y:S04]  /*aac0*/  IADD3 R8, P6, P0, R9, R4, R0 ;  /* 0x0000000409087210 */ /* 0x000fe800078de000 */
[--C-:B------:R-:W-:Y:S02]  /*aad0*/  IADD3.X R9, RZ, R5, R2.reuse, P6, P0 ;  /* 0x00000005ff097210 */ /* 0x100fe400037e0402 */
[C---:B---3--:R-:W-:Y:S02]  /*aae0*/  IADD3 R12, P6, R6.reuse, R0, RZ ;  /* 0x00000000060c7210 */ /* 0x048fe40007fde0ff */
[C---:B----4-:R-:W-:Y:S03]  /*aaf0*/  IADD3 R14, P0, R6.reuse, R225, RZ ;  /* 0x000000e1060e7210 */ /* 0x050fe60007f1e0ff */
[C---:B-----5:R-:W-:Y:S01]  /*ab00*/  IMAD.X R13, R7.reuse, 0x1, R2, P6 ;  /* 0x00000001070d7824 */ /* 0x060fe200030e0602 */
        /* <DEDUP_REMOVED lines=13> */
.L_x_424:
[----:B-123--:R-:W-:Y:S01]  /*abe0*/  FMNMX.FTZ R5, R172, R3, !PT ;  /* 0x00000003ac057209 */ /* 0x00efe20007810000 */
[----:B----4-:R-:W-:Y:S01]  /*abf0*/  LDSM.16.MT88.4 R12, [R203+0x100] ;  /* 0x00010000cb0c783b */ /* 0x010fe20000004200 */
        /* <DEDUP_REMOVED lines=26> */
[----:B------:R-:W0:Y:S01]  /*ada0*/  LDGDEPBAR ;  /* 0x00000000000079af */ /* 0x000e220000000000 */
        /* <DEDUP_REMOVED lines=8> */
[----:B------:R-:W-:Y:S02]  /*ae30*/  PLOP3.LUT P0, PT, PT, PT, UP2, 0x80, 0x0 ;  /* 0x000000000000781c */ /* 0x000fe40003f0f028 */
[----:B------:R-:W-:Y:S02]  /*ae40*/  FMNMX.FTZ R8, R145, R0, !PT ;  /* 0x0000000091087209 */ /* 0x000fe40007810000 */
[----:B------:R-:W-:Y:S03]  /*ae50*/  FMNMX.FTZ R0, R134, R7, !PT ;  /* 0x0000000786007209 */ /* 0x000fe60007810000 */
[----:B------:R-:W-:Y:S01]  /*ae60*/  SHFL.BFLY PT, R9, R8, 0x2, 0x1f ;  /* 0x0c401f0008097f89 */ /* 0x000fe200000e0000 */
[----:B------:R-:W-:Y:S07]  /*ae70*/  FMNMX.FTZ R4, R133, R0, !PT ;  /* 0x0000000085047209 */ /* 0x000fee0007810000 */
[----:B------:R-:W1:Y:S02]  /*ae80*/  SHFL.BFLY PT, R7, R4, 0x2, 0x1f ;  /* 0x0c401f0004077f89 */ /* 0x000e6400000e0000 */
[----:B-1----:R-:W-:Y:S02]  /*ae90*/  FMNMX.FTZ R5, R4, R7, !PT ;  /* 0x0000000704057209 */ /* 0x002fe40007810000 */
[----:B------:R-:W-:Y:S04]  /*aea0*/  FMNMX.FTZ R6, R8, R9, !PT ;  /* 0x0000000908067209 */ /* 0x000fe80007810000 */
[----:B------:R-:W1:Y:S08]  /*aeb0*/  SHFL.BFLY PT, R132, R5, 0x1, 0x1f ;  /* 0x0c201f0005847f89 */ /* 0x000e7000000e0000 */
[----:B------:R-:W2:Y:S01]  /*aec0*/  SHFL.BFLY PT, R9, R6, 0x1, 0x1f ;  /* 0x0c201f0006097f89 */ /* 0x000ea200000e0000 */
[----:B-1----:R-:W-:Y:S02]  /*aed0*/  FMNMX.FTZ R132, R132, R5, !PT ;  /* 0x0000000584847209 */ /* 0x002fe40007810000 */
[----:B--2---:R-:W-:Y:S05]  /*aee0*/  FMNMX.FTZ R0, R6, R9, !PT ;  /* 0x0000000906007209 */ /* 0x004fea0007810000 */
[C---:B------:R-:W-:Y:S02]  /*aef0*/  FMUL.FTZ R151, R0.reuse, c[0x0][0x2d0] ;  /* 0x0000b40000977a20 */ /* 0x040fe40000410000 */
[----:B------:R-:W-:Y:S02]  /*af00*/  FADD.FTZ R2, -R0, R3 ;  /* 0x0000000300027221 */ /* 0x000fe40000010100 */
[----:B------:R-:W-:Y:S02]  /*af10*/  FFMA.FTZ R173, R144, c[0x0][0x2d0], -R151 ;  /* 0x0000b40090ad7a23 */ /* 0x000fe40000010897 */
[----:B------:R-:W-:Y:S02]  /*af20*/  FMUL.FTZ R144, R132, c[0x0][0x2d0] ;  /* 0x0000b40084907a20 */ /* 0x000fe40000410000 */
[----:B------:R-:W-:Y:S02]  /*af30*/  FMUL.FTZ R3, R2, c[0x0][0x2d0] ;  /* 0x0000b40002037a20 */ /* 0x000fe40000410000 */
[----:B------:R-:W-:Y:S01]  /*af40*/  FADD.FTZ R2, -R132, R135 ;  /* 0x0000008784027221 */ /* 0x000fe20000010100 */
[----:B------:R-:W-:Y:S01]  /*af50*/  MUFU.EX2 R173, R173 ;  /* 0x000000ad00ad7308 */ /* 0x000fe20000000800 */
[--C-:B------:R-:W-:Y:S02]  /*af60*/  FFMA.FTZ R174, R172, c[0x0][0x2d0], -R151.reuse ;  /* 0x0000b400acae7a23 */ /* 0x100fe40000010897 */
[--C-:B------:R-:W-:Y:S02]  /*af70*/  FFMA.FTZ R172, R178, c[0x0][0x2d0], -R151.reuse ;  /* 0x0000b400b2ac7a23 */ /* 0x100fe40000010897 */
[--C-:B------:R-:W-:Y:S02]  /*af80*/  FFMA.FTZ R171, R180, c[0x0][0x2d0], -R151.reuse ;  /* 0x0000b400b4ab7a23 */ /* 0x100fe40000010897 */
[--C-:B------:R-:W-:Y:S02]  /*af90*/  FFMA.FTZ R170, R176, c[0x0][0x2d0], -R144.reuse ;  /* 0x0000b400b0aa7a23 */ /* 0x100fe40000010890 */
[--C-:B------:R-:W-:Y:S01]  /*afa0*/  FFMA.FTZ R169, R175, c[0x0][0x2d0], -R144.reuse ;  /* 0x0000b400afa97a23 */ /* 0x100fe20000010890 */
[----:B------:R-:W1:Y:S01]  /*afb0*/  MUFU.EX2 R3, R3 ;  /* 0x0000000300037308 */ /* 0x000e620000000800 */
[--C-:B------:R-:W-:Y:S02]  /*afc0*/  FFMA.FTZ R168, R179, c[0x0][0x2d0], -R144.reuse ;  /* 0x0000b400b3a87a23 */ /* 0x100fe40000010890 */
[--C-:B------:R-:W-:Y:S02]  /*afd0*/  FFMA.FTZ R135, R177, c[0x0][0x2d0], -R144.reuse ;  /* 0x0000b400b1877a23 */ /* 0x100fe40000010890 */
[----:B------:R-:W-:Y:S02]  /*afe0*/  FMUL.FTZ R4, R2, c[0x0][0x2d0] ;  /* 0x0000b40002047a20 */ /* 0x000fe40000410000 */
[--C-:B------:R-:W-:Y:S02]  /*aff0*/  FFMA.FTZ R175, R166, c[0x0][0x2d0], -R151.reuse ;  /* 0x0000b400a6af7a23 */ /* 0x100fe40000010897 */
[--C-:B------:R-:W-:Y:S01]  /*b000*/  FFMA.FTZ R176, R164, c[0x0][0x2d0], -R151.reuse ;  /* 0x0000b400a4b07a23 */ /* 0x100fe20000010897 */
[----:B------:R2:W3:Y:S01]  /*b010*/  MUFU.EX2 R2, R4 ;  /* 0x0000000400027308 */ /* 0x0004e20000000800 */
[--C-:B------:R-:W-:Y:S02]  /*b020*/  FFMA.FTZ R177, R167, c[0x0][0x2d0], -R144.reuse ;  /* 0x0000b400a7b17a23 */ /* 0x100fe40000010890 */
[--C-:B------:R-:W-:Y:S02]  /*b030*/  FFMA.FTZ R178, R165, c[0x0][0x2d0], -R144.reuse ;  /* 0x0000b400a5b27a23 */ /* 0x100fe40000010890 */
[----:B------:R-:W-:Y:S01]  /*b040*/  LDSM.16.MT88.4 R164, [R203+0x5900] ;  /* 0x00590000cba4783b */ /* 0x000fe20000004200 */
[--C-:B------:R-:W-:Y:S02]  /*b050*/  FFMA.FTZ R179, R162, c[0x0][0x2d0], -R151.reuse ;  /* 0x0000b400a2b37a23 */ /* 0x100fe40000010897 */
[--C-:B------:R-:W-:Y:S02]  /*b060*/  FFMA.FTZ R180, R160, c[0x0][0x2d0], -R151.reuse ;  /* 0x0000b400a0b47a23 */ /* 0x100fe40000010897 */
[----:B------:R-:W4:Y:S01]  /*b070*/  MUFU.EX2 R174, R174 ;  /* 0x000000ae00ae7308 */ /* 0x000f220000000800 */
[--C-:B------:R-:W-:Y:S02]  /*b080*/  FFMA.FTZ R181, R163, c[0x0][0x2d0], -R144.reuse ;  /* 0x0000b400a3b57a23 */ /* 0x100fe40000010890 */
[--C-:B------:R-:W-:Y:S02]  /*b090*/  FFMA.FTZ R182, R161, c[0x0][0x2d0], -R144.reuse ;  /* 0x0000b400a1b67a23 */ /* 0x100fe40000010890 */
[C---:B-1----:R-:W-:Y:S01]  /*b0a0*/  FMUL.FTZ R5, R3.reuse, R129 ;  /* 0x0000008103057220 */ /* 0x042fe20000410000 */
[----:B------:R-:W-:Y:S01]  /*b0b0*/  LDSM.16.MT88.4 R160, [R196+0x3900] ;  /* 0x00390000c4a0783b */ /* 0x000fe20000004200 */
[C---:B------:R-:W-:Y:S02]  /*b0c0*/  FMUL.FTZ R8, R3.reuse, R124 ;  /* 0x0000007c03087220 */ /* 0x040fe40000410000 */
[C---:B------:R-:W-:Y:S01]  /*b0d0*/  FMUL.FTZ R9, R3.reuse, R125 ;  /* 0x0000007d03097220 */ /* 0x040fe20000410000 */
[----:B------:R-:W-:Y:S01]  /*b0e0*/  MUFU.EX2 R172, R172 ;  /* 0x000000ac00ac7308 */ /* 0x000fe20000000800 */
[C---:B------:R-:W-:Y:S02]  /*b0f0*/  FMUL.FTZ R16, R3.reuse, R116 ;  /* 0x0000007403107220 */ /* 0x040fe40000410000 */
[C---:B------:R-:W-:Y:S02]  /*b100*/  FMUL.FTZ R17, R3.reuse, R117 ;  /* 0x0000007503117220 */ /* 0x040fe40000410000 */
[----:B--2---:R-:W-:Y:S02]  /*b110*/  FMUL.FTZ R4, R3, R128 ;  /* 0x0000008003047220 */ /* 0x004fe40000410000 */
[C---:B---3--:R-:W-:Y:S02]  /*b120*/  FMUL.FTZ R6, R2.reuse, R130 ;  /* 0x0000008202067220 */ /* 0x048fe40000410000 */
[C---:B------:R-:W-:Y:S01]  /*b130*/  FMUL.FTZ R7, R2.reuse, R131 ;  /* 0x0000008302077220 */ /* 0x040fe20000410000 */
[----:B------:R-:W1:Y:S01]  /*b140*/  MUFU.EX2 R171, R171 ;  /* 0x000000ab00ab7308 */ /* 0x000e620000000800 */
[C---:B------:R-:W-:Y:S02]  /*b150*/  FMUL.FTZ R10, R2.reuse, R126 ;  /* 0x0000007e020a7220 */ /* 0x040fe40000410000 */
[C---:B------:R-:W-:Y:S01]  /*b160*/  FMUL.FTZ R11, R2.reuse, R127 ;  /* 0x0000007f020b7220 */ /* 0x040fe20000410000 */
[----:B----4-:R-:W-:Y:S01]  /*b170*/  F2FP.BF16.PACK_AB R128, R173, R174 ;  /* 0x000000aead80723e */ /* 0x010fe200000010ff */
[C---:B------:R-:W-:Y:S01]  /*b180*/  FMUL.FTZ R18, R2.reuse, R118 ;  /* 0x0000007602127220 */ /* 0x040fe20000410000 */
[----:B------:R-:W-:Y:S01]  /*b190*/  LDSM.16.MT88.4 R124, [R203+0x2900] ;  /* 0x00290000cb7c783b */ /* 0x000fe20000004200 */
[C---:B------:R-:W-:Y:S02]  /*b1a0*/  FMUL.FTZ R19, R2.reuse, R119 ;  /* 0x0000007702137220 */ /* 0x040fe40000410000 */
[C---:B------:R-:W-:Y:S01]  /*b1b0*/  FMUL.FTZ R24, R3.reuse, R108 ;  /* 0x0000006c03187220 */ /* 0x040fe20000410000 */
[----:B------:R-:W-:Y:S01]  /*b1c0*/  MUFU.EX2 R170, R170 ;  /* 0x000000aa00aa7308 */ /* 0x000fe20000000800 */
[C---:B------:R-:W-:Y:S02]  /*b1d0*/  FMUL.FTZ R25, R3.reuse, R109 ;  /* 0x0000006d03197220 */ /* 0x040fe40000410000 */
[C---:B------:R-:W-:Y:S01]  /*b1e0*/  FMUL.FTZ R26, R2.reuse, R110 ;  /* 0x0000006e021a7220 */ /* 0x040fe20000410000 */
[----:B------:R-:W-:Y:S01]  /*b1f0*/  LDSM.16.MT88.4 R116, [R198+0x900] ;  /* 0x00090000c674783b */ /* 0x000fe20000004200 */
[C---:B------:R-:W-:Y:S02]  /*b200*/  FMUL.FTZ R27, R2.reuse, R111 ;  /* 0x0000006f021b7220 */ /* 0x040fe40000410000 */
[C---:B------:R-:W-:Y:S02]  /*b210*/  FMUL.FTZ R32, R3.reuse, R100 ;  /* 0x0000006403207220 */ /* 0x040fe40000410000 */
[----:B------:R-:W-:Y:S01]  /*b220*/  FMUL.FTZ R33, R3, R101 ;  /* 0x0000006503217220 */ /* 0x000fe20000410000 */
[----:B------:R-:W2:Y:S01]  /*b230*/  MUFU.EX2 R169, R169 ;  /* 0x000000a900a97308 */ /* 0x000ea20000000800 */
[C---:B------:R-:W-:Y:S01]  /*b240*/  FMUL.FTZ R34, R2.reuse, R102 ;  /* 0x0000006602227220 */ /* 0x040fe20000410000 */
[----:B------:R-:W-:Y:S01]  /*b250*/  LDSM.16.MT88.4 R108, [R196+0x2100] ;  /* 0x00210000c46c783b */ /* 0x000fe20000004200 */
[----:B------:R-:W-:Y:S01]  /*b260*/  FMUL.FTZ R35, R2, R103 ;  /* 0x0000006702237220 */ /* 0x000fe20000410000 */
[----:B-1----:R-:W-:Y:S01]  /*b270*/  F2FP.BF16.PACK_AB R130, R171, R172 ;  /* 0x000000acab82723e */ /* 0x002fe200000010ff */
[--C-:B------:R-:W-:Y:S02]  /*b280*/  FFMA.FTZ R183, R158, c[0x0][0x2d0], -R151.reuse ;  /* 0x0000b4009eb77a23 */ /* 0x100fe40000010897 */
[--C-:B------:R-:W-:Y:S02]  /*b290*/  FFMA.FTZ R228, R156, c[0x0][0x2d0], -R151.reuse ;  /* 0x0000b4009ce47a23 */ /* 0x100fe40000010897 */
[--C-:B------:R-:W-:Y:S01]  /*b2a0*/  FFMA.FTZ R227, R159, c[0x0][0x2d0], -R144.reuse ;  /* 0x0000b4009fe37a23 */ /* 0x100fe20000010890 */
[----:B------:R-:W-:Y:S01]  /*b2b0*/  MUFU.EX2 R168, R168 ;  /* 0x000000a800a87308 */ /* 0x000fe20000000800 */
[----:B------:R-:W-:Y:S01]  /*b2c0*/  LDSM.16.MT88.4 R100, [R197+0x2100] ;  /* 0x00210000c564783b */ /* 0x000fe20000004200 */
[--C-:B------:R-:W-:Y:S02]  /*b2d0*/  FFMA.FTZ R230, R157, c[0x0][0x2d0], -R144.reuse ;  /* 0x0000b4009de67a23 */ /* 0x100fe40000010890 */
[--C-:B------:R-:W-:Y:S02]  /*b2e0*/  FFMA.FTZ R229, R154, c[0x0][0x2d0], -R151.reuse ;  /* 0x0000b4009ae57a23 */ /* 0x100fe40000010897 */
[--C-:B------:R-:W-:Y:S02]  /*b2f0*/  FFMA.FTZ R232, R152, c[0x0][0x2d0], -R151.reuse ;  /* 0x0000b40098e87a23 */ /* 0x100fe40000010897 */
[--C-:B------:R-:W-:Y:S01]  /*b300*/  FFMA.FTZ R231, R155, c[0x0][0x2d0], -R144.reuse ;  /* 0x0000b4009be77a23 */ /* 0x100fe20000010890 */
[----:B------:R-:W-:Y:S01]  /*b310*/  LDSM.16.MT88.4 R156, [R197+0x3900] ;  /* 0x00390000c59c783b */ /* 0x000fe20000004200 */
[----:B------:R-:W1:Y:S01]  /*b320*/  MUFU.EX2 R135, R135 ;  /* 0x0000008700877308 */ /* 0x000e620000000800 */
[--C-:B------:R-:W-:Y:S02]  /*b330*/  FFMA.FTZ R234, R153, c[0x0][0x2d0], -R144.reuse ;  /* 0x0000b40099ea7a23 */ /* 0x100fe40000010890 */
[--C-:B------:R-:W-:Y:S01]  /*b340*/  FFMA.FTZ R233, R148, c[0x0][0x2d0], -R151.reuse ;  /* 0x0000b40094e97a23 */ /* 0x100fe20000010897 */
[----:B--2---:R-:W-:Y:S01]  /*b350*/  F2FP.BF16.PACK_AB R129, R169, R170 ;  /* 0x000000aaa981723e */ /* 0x004fe200000010ff */
[--C-:B------:R-:W-:Y:S02]  /*b360*/  FFMA.FTZ R236, R150, c[0x0][0x2d0], -R151.reuse ;  /* 0x0000b40096ec7a23 */ /* 0x100fe40000010897 */
[----:B------:R-:W-:Y:S01]  /*b370*/  LDSM.16.MT88.4 R152, [R198+0x3900] ;  /* 0x00390000c698783b */ /* 0x000fe20000004200 */
[--C-:B------:R-:W-:Y:S02]  /*b380*/  FFMA.FTZ R235, R149, c[0x0][0x2d0], -R144.reuse ;  /* 0x0000b40095eb7a23 */ /* 0x100fe40000010890 */
[--C-:B------:R-:W-:Y:S01]  /*b390*/  FFMA.FTZ R238, R147, c[0x0][0x2d0], -R144.reuse ;  /* 0x0000b40093ee7a23 */ /* 0x100fe20000010890 */
[----:B------:R-:W-:Y:S01]  /*b3a0*/  MUFU.EX2 R175, R175 ;  /* 0x000000af00af7308 */ /* 0x000fe20000000800 */
[--C-:B------:R-:W-:Y:S02]  /*b3b0*/  FFMA.FTZ R237, R146, c[0x0][0x2d0], -R151.reuse ;  /* 0x0000b40092ed7a23 */ /* 0x100fe40000010897 */
[----:B------:R-:W-:Y:S02]  /*b3c0*/  FFMA.FTZ R151, R145, c[0x0][0x2d0], -R151 ;  /* 0x0000b40091977a23 */ /* 0x000fe40000010897 */
[C---:B------:R-:W-:Y:S02]  /*b3d0*/  FMUL.FTZ R36, R3.reuse, R36 ;  /* 0x0000002403247220 */ /* 0x040fe40000410000 */
[----:B------:R-:W-:Y:S02]  /*b3e0*/  FMUL.FTZ R37, R3, R37 ;  /* 0x0000002503257220 */ /* 0x000fe40000410000 */
[C---:B------:R-:W-:Y:S01]  /*b3f0*/  FMUL.FTZ R38, R2.reuse, R38 ;  /* 0x0000002602267220 */ /* 0x040fe20000410000 */
[----:B------:R2:W-:Y:S01]  /*b400*/  MUFU.EX2 R240, R151 ;  /* 0x0000009700f07308 */ /* 0x0005e20000000800 */
[C---:B------:R-:W-:Y:S01]  /*b410*/  FMUL.FTZ R39, R2.reuse, R39 ;  /* 0x0000002702277220 */ /* 0x040fe20000410000 */
[----:B-1----:R-:W-:Y:S01]  /*b420*/  F2FP.BF16.PACK_AB R131, R135, R168 ;  /* 0x000000a88783723e */ /* 0x002fe200000010ff */
[C---:B------:R-:W-:Y:S02]  /*b430*/  FMUL.FTZ R40, R3.reuse, R40 ;  /* 0x0000002803287220 */ /* 0x040fe40000410000 */
[C---:B------:R-:W-:Y:S02]  /*b440*/  FMUL.FTZ R41, R3.reuse, R41 ;  /* 0x0000002903297220 */ /* 0x040fe40000410000 */
[C---:B------:R-:W-:Y:S02]  /*b450*/  FMUL.FTZ R42, R2.reuse, R42 ;  /* 0x0000002a022a7220 */ /* 0x040fe40000410000 */
[C---:B------:R-:W-:Y:S01]  /*b460*/  HMMA.16816.F32.BF16 R4, R128.reuse, R12, R4 ;  /* 0x0000000c8004723c */ /* 0x040fe20000041804 */
[----:B------:R-:W1:Y:S04]  /*b470*/  MUFU.EX2 R176, R176 ;  /* 0x000000b000b07308 */ /* 0x000e680000000800 */
[C---:B------:R-:W-:Y:S02]  /*b480*/  FMUL.FTZ R43, R2.reuse, R43 ;  /* 0x0000002b022b7220 */ /* 0x040fe40000410000 */
[C---:B------:R-:W-:Y:S01]  /*b490*/  FMUL.FTZ R12, R3.reuse, R120 ;  /* 0x00000078030c7220 */ /* 0x040fe20000410000 */
[C---:B------:R-:W-:Y:S03]  /*b4a0*/  HMMA.16816.F32.BF16 R8, R128.reuse, R14, R8 ;  /* 0x0000000e8008723c */ /* 0x040fe60000041808 */
[----:B------:R-:W-:Y:S01]  /*b4b0*/  MUFU.EX2 R177, R177 ;  /* 0x000000b100b17308 */ /* 0x000fe20000000800 */
[C---:B------:R-:W-:Y:S01]  /*b4c0*/  FMUL.FTZ R13, R3.reuse, R121 ;  /* 0x00000079030d7220 */ /* 0x040fe20000410000 */
[----:B--2---:R-:W-:Y:S02]  /*b4d0*/  LDSM.16.MT88.4 R148, [R203+0x3900] ;  /* 0x00390000cb94783b */ /* 0x004fe40000004200 */
[C---:B------:R-:W-:Y:S02]  /*b4e0*/  FMUL.FTZ R14, R2.reuse, R122 ;  /* 0x0000007a020e7220 */ /* 0x040fe40000410000 */
[C---:B------:R-:W-:Y:S03]  /*b4f0*/  FMUL.FTZ R15, R2.reuse, R123 ;  /* 0x0000007b020f7220 */ /* 0x040fe60000410000 */
[C---:B------:R-:W-:Y:S01]  /*b500*/  FMUL.FTZ R44, R3.reuse, R44 ;  /* 0x0000002c032c7220 */ /* 0x040fe20000410000 */
[----:B------:R-:W2:Y:S01]  /*b510*/  MUFU.EX2 R178, R178 ;  /* 0x000000b200b27308 */ /* 0x000ea20000000800 */
[----:B------:R-:W3:Y:S01]  /*b520*/  LDSM.16.MT88.4 R120, [R196+0x100] ;  /* 0x00010000c478783b */ /* 0x000ee20000004200 */
[C---:B------:R-:W-:Y:S01]  /*b530*/  FMUL.FTZ R45, R3.reuse, R45 ;  /* 0x0000002d032d7220 */ /* 0x040fe20000410000 */
[C---:B------:R-:W-:Y:S03]  /*b540*/  HMMA.16816.F32.BF16 R12, R128.reuse, R20, R12 ;  /* 0x00000014800c723c */ /* 0x040fe6000004180c */
[C---:B------:R-:W-:Y:S02]  /*b550*/  FMUL.FTZ R46, R2.reuse, R46 ;  /* 0x0000002e022e7220 */ /* 0x040fe40000410000 */
[C---:B------:R-:W-:Y:S02]  /*b560*/  FMUL.FTZ R47, R2.reuse, R47 ;  /* 0x0000002f022f7220 */ /* 0x040fe40000410000 */
[C---:B------:R-:W-:Y:S01]  /*b570*/  FMUL.FTZ R20, R3.reuse, R112 ;  /* 0x0000007003147220 */ /* 0x040fe20000410000 */
[C---:B------:R-:W-:Y:S01]  /*b580*/  HMMA.16816.F32.BF16 R16, R128.reuse, R22, R16 ;  /* 0x000000168010723c */ /* 0x040fe20000041810 */
[----:B------:R-:W-:Y:S03]  /*b590*/  MUFU.EX2 R179, R179 ;  /* 0x000000b300b37308 */ /* 0x000fe60000000800 */
[C---:B------:R-:W-:Y:S02]  /*b5a0*/  FMUL.FTZ R21, R3.reuse, R113 ;  /* 0x0000007103157220 */ /* 0x040fe40000410000 */
[C---:B------:R-:W-:Y:S02]  /*b5b0*/  FMUL.FTZ R48, R3.reuse, R48 ;  /* 0x0000003003307220 */ /* 0x040fe40000410000 */
[C---:B------:R-:W-:Y:S03]  /*b5c0*/  FMUL.FTZ R22, R2.reuse, R114 ;  /* 0x0000007202167220 */ /* 0x040fe60000410000 */
[----:B------:R-:W4:Y:S01]  /*b5d0*/  MUFU.EX2 R180, R180 ;  /* 0x000000b400b47308 */ /* 0x000f220000000800 */
[C---:B------:R-:W-:Y:S02]  /*b5e0*/  FMUL.FTZ R23, R2.reuse, R115 ;  /* 0x0000007302177220 */ /* 0x040fe40000410000 */
[----:B------:R-:W5:Y:S01]  /*b5f0*/  LDSM.16.MT88.4 R112, [R203+0x2100] ;  /* 0x00210000cb70783b */ /* 0x000f620000004200 */
[C---:B------:R-:W-:Y:S02]  /*b600*/  FMUL.FTZ R49, R3.reuse, R49 ;  /* 0x0000003103317220 */ /* 0x040fe40000410000 */
[C---:B------:R-:W-:Y:S02]  /*b610*/  FMUL.FTZ R50, R2.reuse, R50 ;  /* 0x0000003202327220 */ /* 0x040fe40000410000 */
[C---:B------:R-:W-:Y:S02]  /*b620*/  HMMA.16816.F32.BF16 R20, R128.reuse, R28, R20 ;  /* 0x0000001c8014723c */ /* 0x040fe40000041814 */
[----:B------:R-:W-:Y:S01]  /*b630*/  MUFU.EX2 R181, R181 ;  /* 0x000000b500b57308 */ /* 0x000fe20000000800 */
[C---:B------:R-:W-:Y:S02]  /*b640*/  FMUL.FTZ R51, R2.reuse, R51 ;  /* 0x0000003302337220 */ /* 0x040fe40000410000 */
[C---:B------:R-:W-:Y:S02]  /*b650*/  FMUL.FTZ R52, R3.reuse, R52 ;  /* 0x0000003403347220 */ /* 0x040fe40000410000 */
[C---:B------:R-:W-:Y:S01]  /*b660*/  FMUL.FTZ R28, R3.reuse, R104 ;  /* 0x00000068031c7220 */ /* 0x040fe20000410000 */
[C---:B------:R-:W-:Y:S04]  /*b670*/  HMMA.16816.F32.BF16 R24, R128.reuse, R30, R24 ;  /* 0x0000001e8018723c */ /* 0x040fe80000041818 */
[C---:B------:R-:W-:Y:S01]  /*b680*/  FMUL.FTZ R29, R3.reuse, R105 ;  /* 0x00000069031d7220 */ /* 0x040fe20000410000 */
[----:B------:R-:W1:Y:S01]  /*b690*/  MUFU.EX2 R182, R182 ;  /* 0x000000b600b67308 */ /* 0x000e620000000800 */
[C---:B------:R-:W-:Y:S02]  /*b6a0*/  FMUL.FTZ R53, R3.reuse, R53 ;  /* 0x0000003503357220 */ /* 0x040fe40000410000 */
[C---:B------:R-:W-:Y:S04]  /*b6b0*/  FMUL.FTZ R30, R2.reuse, R106 ;  /* 0x0000006a021e7220 */ /* 0x040fe80000410000 */
[C---:B------:R-:W-:Y:S02]  /*b6c0*/  FMUL.FTZ R31, R2.reuse, R107 ;  /* 0x0000006b021f7220 */ /* 0x040fe40000410000 */
[----:B------:R-:W1:Y:S01]  /*b6d0*/  LDSM.16.MT88.4 R104, [R198+0x2100] ;  /* 0x00210000c668783b */ /* 0x000e620000004200 */
[C---:B------:R-:W-:Y:S01]  /*b6e0*/  FMUL.FTZ R54, R2.reuse, R54 ;  /* 0x0000003602367220 */ /* 0x040fe20000410000 */
[----:B------:R-:W-:Y:S01]  /*b6f0*/  MUFU.EX2 R183, R183 ;  /* 0x000000b700b77308 */ /* 0x000fe20000000800 */
[C---:B------:R-:W-:Y:S02]  /*b700*/  FMUL.FTZ R55, R2.reuse, R55 ;  /* 0x0000003702377220 */ /* 0x040fe40000410000 */
[C---:B---3--:R-:W-:Y:S03]  /*b710*/  HMMA.16816.F32.BF16 R28, R128.reuse, R120, R28 ;  /* 0x00000078801c723c */ /* 0x048fe6000004181c */
[C---:B------:R-:W-:Y:S02]  /*b720*/  FMUL.FTZ R56, R3.reuse, R56 ;  /* 0x0000003803387220 */ /* 0x040fe40000410000 */
[C---:B------:R-:W-:Y:S02]  /*b730*/  FMUL.FTZ R57, R3.reuse, R57 ;  /* 0x0000003903397220 */ /* 0x040fe40000410000 */
[C---:B------:R-:W-:Y:S01]  /*b740*/  FMUL.FTZ R58, R2.reuse, R58 ;  /* 0x0000003a023a7220 */ /* 0x040fe20000410000 */
[C---:B------:R-:W-:Y:S01]  /*b750*/  HMMA.16816.F32.BF16 R32, R128.reuse, R122, R32 ;  /* 0x0000007a8020723c */ /* 0x040fe20000041820 */
[----:B------:R-:W-:Y:S01]  /*b760*/  LDSM.16.MT88.4 R120, [R196+0x900] ;  /* 0x00090000c478783b */ /* 0x000fe20000004200 */
[----:B------:R-:W3:Y:S02]  /*b770*/  MUFU.EX2 R228, R228 ;  /* 0x000000e400e47308 */ /* 0x000ee40000000800 */
[C---:B------:R-:W-:Y:S02]  /*b780*/  FMUL.FTZ R59, R2.reuse, R59 ;  /* 0x0000003b023b7220 */ /* 0x040fe40000410000 */
[C---:B------:R-:W-:Y:S02]  /*b790*/  FMUL.FTZ R60, R3.reuse, R60 ;  /* 0x0000003c033c7220 */ /* 0x040fe40000410000 */
[C---:B-----5:R-:W-:Y:S04]  /*b7a0*/  HMMA.16816.F32.BF16 R36, R128.reuse, R112, R36 ;  /* 0x000000708024723c */ /* 0x060fe80000041824 */
[C---:B------:R-:W-:Y:S01]  /*b7b0*/  FMUL.FTZ R61, R3.reuse, R61 ;  /* 0x0000003d033d7220 */ /* 0x040fe20000410000 */
[----:B------:R-:W-:Y:S01]  /*b7c0*/  MUFU.EX2 R227, R227 ;  /* 0x000000e300e37308 */ /* 0x000fe20000000800 */
[C---:B------:R-:W-:Y:S02]  /*b7d0*/  FMUL.FTZ R62, R2.reuse, R62 ;  /* 0x0000003e023e7220 */ /* 0x040fe40000410000 */
[C---:B------:R-:W-:Y:S01]  /*b7e0*/  HMMA.16816.F32.BF16 R40, R128.reuse, R114, R40 ;  /* 0x000000728028723c */ /* 0x040fe20000041828 */
[----:B------:R-:W-:Y:S03]  /*b7f0*/  LDSM.16.MT88.4 R112, [R203+0x900] ;  /* 0x00090000cb70783b */ /* 0x000fe60000004200 */
[C---:B------:R-:W-:Y:S02]  /*b800*/  FMUL.FTZ R63, R2.reuse, R63 ;  /* 0x0000003f023f7220 */ /* 0x040fe40000410000 */
[C---:B------:R-:W-:Y:S01]  /*b810*/  FMUL.FTZ R64, R3.reuse, R64 ;  /* 0x0000004003407220 */ /* 0x040fe20000410000 */
[----:B------:R-:W5:Y:S01]  /*b820*/  MUFU.EX2 R230, R230 ;  /* 0x000000e600e67308 */ /* 0x000f620000000800 */
[C---:B------:R-:W-:Y:S01]  /*b830*/  FMUL.FTZ R65, R3.reuse, R65 ;  /* 0x0000004103417220 */ /* 0x040fe20000410000 */
[C---:B-1----:R-:W-:Y:S03]  /*b840*/  HMMA.16816.F32.BF16 R44, R128.reuse, R104, R44 ;  /* 0x00000068802c723c */ /* 0x042fe6000004182c */
[C---:B------:R-:W-:Y:S02]  /*b850*/  FMUL.FTZ R66, R2.reuse, R66 ;  /* 0x0000004202427220 */ /* 0x040fe40000410000 */
[C---:B------:R-:W-:Y:S03]  /*b860*/  FMUL.FTZ R67, R2.reuse, R67 ;  /* 0x0000004302437220 */ /* 0x040fe60000410000 */
[----:B------:R-:W-:Y:S01]  /*b870*/  MUFU.EX2 R229, R229 ;  /* 0x000000e500e57308 */ /* 0x000fe20000000800 */
[C---:B------:R-:W-:Y:S01]  /*b880*/  FMUL.FTZ R68, R3.reuse, R68 ;  /* 0x0000004403447220 */ /* 0x040fe20000410000 */
[C---:B------:R-:W-:Y:S01]  /*b890*/  HMMA.16816.F32.BF16 R48, R128.reuse, R106, R48 ;  /* 0x0000006a8030723c */ /* 0x040fe20000041830 */
[----:B------:R-:W1:Y:S02]  /*b8a0*/  LDSM.16.MT88.4 R104, [R203+0x4100] ;  /* 0x00410000cb68783b */ /* 0x000e640000004200 */
[C---:B------:R-:W-:Y:S02]  /*b8b0*/  FMUL.FTZ R69, R3.reuse, R69 ;  /* 0x0000004503457220 */ /* 0x040fe40000410000 */
[C---:B------:R-:W-:Y:S03]  /*b8c0*/  FMUL.FTZ R70, R2.reuse, R70 ;  /* 0x0000004602467220 */ /* 0x040fe60000410000 */
[C---:B------:R-:W-:Y:S01]  /*b8d0*/  HMMA.16816.F32.BF16 R52, R128.reuse, R100, R52 ;  /* 0x000000648034723c */ /* 0x040fe20000041834 */
[----:B------:R-:W1:Y:S03]  /*b8e0*/  MUFU.EX2 R232, R232 ;  /* 0x000000e800e87308 */ /* 0x000e660000000800 */
[C---:B------:R-:W-:Y:S02]  /*b8f0*/  FMUL.FTZ R71, R2.reuse, R71 ;  /* 0x0000004702477220 */ /* 0x040fe40000410000 */
[C---:B------:R-:W-:Y:S02]  /*b900*/  FMUL.FTZ R72, R3.reuse, R72 ;  /* 0x0000004803487220 */ /* 0x040fe40000410000 */
[C---:B------:R-:W-:Y:S01]  /*b910*/  HMMA.16816.F32.BF16 R56, R128.reuse, R102, R56 ;  /* 0x000000668038723c */ /* 0x040fe20000041838 */
[----:B------:R-:W2:Y:S02]  /*b920*/  LDSM.16.MT88.4 R100, [R198+0x4100] ;  /* 0x00410000c664783b */ /* 0x000ea40000004200 */
[----:B------:R-:W-:Y:S01]  /*b930*/  MUFU.EX2 R231, R231 ;  /* 0x000000e700e77308 */ /* 0x000fe20000000800 */
[C---:B------:R-:W-:Y:S02]  /*b940*/  FMUL.FTZ R73, R3.reuse, R73 ;  /* 0x0000004903497220 */ /* 0x040fe40000410000 */
[C---:B------:R-:W-:Y:S02]  /*b950*/  FMUL.FTZ R74, R2.reuse, R74 ;  /* 0x0000004a024a7220 */ /* 0x040fe40000410000 */
[C---:B------:R-:W-:Y:S04]  /*b960*/  HMMA.16816.F32.BF16 R60, R128.reuse, R108, R60 ;  /* 0x0000006c803c723c */ /* 0x040fe8000004183c */
[C---:B------:R-:W-:Y:S01]  /*b970*/  FMUL.FTZ R75, R2.reuse, R75 ;  /* 0x0000004b024b7220 */ /* 0x040fe20000410000 */
[----:B------:R-:W2:Y:S01]  /*b980*/  MUFU.EX2 R234, R234 ;  /* 0x000000ea00ea7308 */ /* 0x000ea20000000800 */
[C---:B------:R-:W-:Y:S02]  /*b990*/  FMUL.FTZ R76, R3.reuse, R76 ;  /* 0x0000004c034c7220 */ /* 0x040fe40000410000 */
[C---:B------:R-:W-:Y:S01]  /*b9a0*/  HMMA.16816.F32.BF16 R64, R128.reuse, R110, R64 ;  /* 0x0000006e8040723c */ /* 0x040fe20000041840 */
[----:B------:R-:W3:Y:S03]  /*b9b0*/  LDSM.16.MT88.4 R108, [R197+0x4100] ;  /* 0x00410000c56c783b */ /* 0x000ee60000004200 */
[C---:B------:R-:W-:Y:S02]  /*b9c0*/  FMUL.FTZ R77, R3.reuse, R77 ;  /* 0x0000004d034d7220 */ /* 0x040fe40000410000 */
[C---:B------:R-:W-:Y:S01]  /*b9d0*/  FMUL.FTZ R78, R2.reuse, R78 ;  /* 0x0000004e024e7220 */ /* 0x040fe20000410000 */
[----:B------:R-:W-:Y:S01]  /*b9e0*/  MUFU.EX2 R233, R233 ;  /* 0x000000e900e97308 */ /* 0x000fe20000000800 */
[C---:B------:R-:W-:Y:S01]  /*b9f0*/  FMUL.FTZ R79, R2.reuse, R79 ;  /* 0x0000004f024f7220 */ /* 0x040fe20000410000 */
[C---:B-1----:R-:W-:Y:S03]  /*ba00*/  HMMA.16816.F32.BF16 R68, R128.reuse, R104, R68 ;  /* 0x000000688044723c */ /* 0x042fe60000041844 */
[C---:B------:R-:W-:Y:S02]  /*ba10*/  FMUL.FTZ R80, R3.reuse, R80 ;  /* 0x0000005003507220 */ /* 0x040fe40000410000 */
[C---:B------:R-:W-:Y:S02]  /*ba20*/  FMUL.FTZ R81, R3.reuse, R81 ;  /* 0x0000005103517220 */ /* 0x040fe40000410000 */
[C---:B------:R-:W-:Y:S01]  /*ba30*/  FMUL.FTZ R82, R2.reuse, R82 ;  /* 0x0000005202527220 */ /* 0x040fe20000410000 */
[C---:B------:R-:W-:Y:S01]  /*ba40*/  HMMA.16816.F32.BF16 R72, R128.reuse, R106, R72 ;  /* 0x0000006a8048723c */ /* 0x040fe20000041848 */
[----:B------:R-:W1:Y:S01]  /*ba50*/  LDSM.16.MT88.4 R104, [R196+0x4100] ;  /* 0x00410000c468783b */ /* 0x000e620000004200 */
[----:B------:R-:W1:Y:S02]  /*ba60*/  MUFU.EX2 R236, R236 ;  /* 0x000000ec00ec7308 */ /* 0x000e640000000800 */
[C---:B------:R-:W-:Y:S02]  /*ba70*/  FMUL.FTZ R83, R2.reuse, R83 ;  /* 0x0000005302537220 */ /* 0x040fe40000410000 */
[C---:B------:R-:W-:Y:S02]  /*ba80*/  FMUL.FTZ R84, R3.reuse, R84 ;  /* 0x0000005403547220 */ /* 0x040fe40000410000 */
[C---:B--2---:R-:W-:Y:S04]  /*ba90*/  HMMA.16816.F32.BF16 R76, R128.reuse, R100, R76 ;  /* 0x00000064804c723c */ /* 0x044fe8000004184c */
[C---:B------:R-:W-:Y:S01]  /*baa0*/  FMUL.FTZ R85, R3.reuse, R85 ;  /* 0x0000005503557220 */ /* 0x040fe20000410000 */
[----:B------:R-:W-:Y:S01]  /*bab0*/  MUFU.EX2 R235, R235 ;  /* 0x000000eb00eb7308 */ /* 0x000fe20000000800 */
[----:B------:R-:W-:Y:S01]  /*bac0*/  FMUL.FTZ R86, R2, R86 ;  /* 0x0000005602567220 */ /* 0x000fe20000410000 */
[----:B------:R-:W-:Y:S01]  /*bad0*/  F2FP.BF16.PACK_AB R100, R176, R175 ;  /* 0x000000afb064723e */ /* 0x000fe200000010ff */
[C---:B------:R-:W-:Y:S04]  /*bae0*/  HMMA.16816.F32.BF16 R80, R128.reuse, R102, R80 ;  /* 0x000000668050723c */ /* 0x040fe80000041850 */
[----:B------:R-:W-:Y:S01]  /*baf0*/  FMUL.FTZ R87, R2, R87 ;  /* 0x0000005702577220 */ /* 0x000fe20000410000 */
[----:B------:R-:W-:Y:S01]  /*bb00*/  F2FP.BF16.PACK_AB R101, R178, R177 ;  /* 0x000000b1b265723e */ /* 0x000fe200000010ff */
[C---:B------:R-:W-:Y:S01]  /*bb10*/  FMUL.FTZ R88, R3.reuse, R88 ;  /* 0x0000005803587220 */ /* 0x040fe20000410000 */
[----:B----4-:R-:W-:Y:S01]  /*bb20*/  F2FP.BF16.PACK_AB R102, R180, R179 ;  /* 0x000000b3b466723e */ /* 0x010fe200000010ff */
[C---:B------:R-:W-:Y:S01]  /*bb30*/  FMUL.FTZ R89, R3.reuse, R89 ;  /* 0x0000005903597220 */ /* 0x040fe20000410000 */
[----:B------:R-:W-:Y:S01]  /*bb40*/  F2FP.BF16.PACK_AB R103, R182, R181 ;  /* 0x000000b5b667723e */ /* 0x000fe200000010ff */
[----:B------:R-:W2:Y:S01]  /*bb50*/  MUFU.EX2 R238, R238 ;  /* 0x000000ee00ee7308 */ /* 0x000ea20000000800 */
[C---:B---3--:R-:W-:Y:S03]  /*bb60*/  HMMA.16816.F32.BF16 R84, R128.reuse, R108, R84 ;  /* 0x0000006c8054723c */ /* 0x048fe60000041854 */
[C---:B------:R-:W-:Y:S02]  /*bb70*/  FMUL.FTZ R90, R2.reuse, R90 ;  /* 0x0000005a025a7220 */ /* 0x040fe40000410000 */
[C---:B------:R-:W-:Y:S02]  /*bb80*/  FMUL.FTZ R91, R2.reuse, R91 ;  /* 0x0000005b025b7220 */ /* 0x040fe40000410000 */
[C---:B------:R-:W-:Y:S02]  /*bb90*/  FMUL.FTZ R92, R3.reuse, R92 ;  /* 0x0000005c035c7220 */ /* 0x040fe40000410000 */
[C---:B------:R-:W-:Y:S01]  /*bba0*/  FMUL.FTZ R93, R3.reuse, R93 ;  /* 0x0000005d035d7220 */ /* 0x040fe20000410000 */
[----:B------:R-:W3:Y:S02]  /*bbb0*/  MUFU.EX2 R237, R237 ;  /* 0x000000ed00ed7308 */ /* 0x000ee40000000800 */
[C---:B------:R-:W-:Y:S01]  /*bbc0*/  HMMA.16816.F32.BF16 R88, R128.reuse, R110, R88 ;  /* 0x0000006e8058723c */ /* 0x040fe20000041858 */
[----:B------:R-:W4:Y:S02]  /*bbd0*/  LDSM.16.MT88.4 R108, [R197+0x900] ;  /* 0x00090000c56c783b */ /* 0x000f240000004200 */
[C---:B------:R-:W-:Y:S02]  /*bbe0*/  FMUL.FTZ R94, R2.reuse, R94 ;  /* 0x0000005e025e7220 */ /* 0x040fe40000410000 */
[C---:B------:R-:W-:Y:S02]  /*bbf0*/  FMUL.FTZ R95, R2.reuse, R95 ;  /* 0x0000005f025f7220 */ /* 0x040fe40000410000 */
[C---:B------:R-:W-:Y:S02]  /*bc00*/  FMUL.FTZ R96, R3.reuse, R96 ;  /* 0x0000006003607220 */ /* 0x040fe40000410000 */
[----:B------:R-:W-:Y:S03]  /*bc10*/  FMUL.FTZ R97, R3, R97 ;  /* 0x0000006103617220 */ /* 0x000fe60000410000 */
[C---:B-1----:R-:W-:Y:S03]  /*bc20*/  HMMA.16816.F32.BF16 R92, R128.reuse, R104, R92 ;  /* 0x00000068805c723c */ /* 0x042fe6000004185c */
[C---:B------:R-:W-:Y:S02]  /*bc30*/  FMUL.FTZ R98, R2.reuse, R98 ;  /* 0x0000006202627220 */ /* 0x040fe40000410000 */
[----:B------:R-:W-:Y:S02]  /*bc40*/  FMUL.FTZ R99, R2, R99 ;  /* 0x0000006302637220 */ /* 0x000fe40000410000 */
[--C-:B------:R-:W-:Y:S02]  /*bc50*/  FFMA.FTZ R134, R134, c[0x0][0x2d0], -R144.reuse ;  /* 0x0000b40086867a23 */ /* 0x100fe40000010890 */
[----:B------:R-:W-:Y:S03]  /*bc60*/  FFMA.FTZ R144, R133, c[0x0][0x2d0], -R144 ;  /* 0x0000b40085907a23 */ /* 0x000fe60000010890 */
[----:B------:R-:W-:Y:S01]  /*bc70*/  HMMA.16816.F32.BF16 R96, R128, R106, R96 ;  /* 0x0000006a8060723c */ /* 0x000fe20000041860 */
[----:B------:R-:W1:Y:S01]  /*bc80*/  LDSM.16.MT88.4 R104, [R196+0x2900] ;  /* 0x00290000c468783b */ /* 0x000e620000004200 */
[----:B------:R2:W-:Y:S01]  /*bc90*/  MUFU.EX2 R133, R144 ;  /* 0x0000009000857308 */ /* 0x0005e20000000800 */
[----:B------:R-:W-:Y:S01]  /*bca0*/  FFMA.FTZ R174, R3, R214, R174 ;  /* 0x000000d603ae7223 */ /* 0x000fe200000100ae */
[----:B------:R-:W-:Y:S01]  /*bcb0*/  MOV R3, R0 ;  /* 0x0000000000037202 */ /* 0x000fe20000000f00 */
[----:B------:R-:W-:Y:S02]  /*bcc0*/  FFMA.FTZ R170, R2, R215, R170 ;  /* 0x000000d702aa7223 */ /* 0x000fe400000100aa */
[----:B------:R-:W-:Y:S01]  /*bcd0*/  FADD.FTZ R173, R173, R174 ;  /* 0x000000aeadad7221 */ /* 0x000fe20000010000 */
[C---:B------:R-:W-:Y:S01]  /*bce0*/  HMMA.16816.F32.BF16 R4, R100.reuse, R112, R4 ;  /* 0x000000706404723c */ /* 0x040fe20000041804 */
[----:B------:R-:W-:Y:S03]  /*bcf0*/  LDSM.16.MT88.4 R128, [R198+0x3100] ;  /* 0x00310000c680783b */ /* 0x000fe60000004200 */
[----:B------:R-:W1:Y:S01]  /*bd00*/  MUFU.EX2 R134, R134 ;  /* 0x0000008600867308 */ /* 0x000e620000000800 */
[----:B------:R-:W-:Y:S02]  /*bd10*/  FADD.FTZ R169, R169, R170 ;  /* 0x000000aaa9a97221 */ /* 0x000fe40000010000 */
[----:B------:R-:W-:Y:S01]  /*bd20*/  FADD.FTZ R172, R172, R173 ;  /* 0x000000adacac7221 */ /* 0x000fe20000010000 */
[C---:B------:R-:W-:Y:S01]  /*bd30*/  HMMA.16816.F32.BF16 R8, R100.reuse, R114, R8 ;  /* 0x000000726408723c */ /* 0x040fe20000041808 */
[----:B------:R-:W-:Y:S03]  /*bd40*/  LDSM.16.MT88.4 R112, [R198+0x4900] ;  /* 0x00490000c670783b */ /* 0x000fe60000004200 */
[----:B------:R-:W-:Y:S02]  /*bd50*/  FADD.FTZ R2, R168, R169 ;  /* 0x000000a9a8027221 */ /* 0x000fe40000010000 */
[----:B------:R-:W-:Y:S02]  /*bd60*/  FADD.FTZ R172, R171, R172 ;  /* 0x000000acabac7221 */ /* 0x000fe40000010000 */
[C---:B------:R-:W-:Y:S01]  /*bd70*/  HMMA.16816.F32.BF16 R12, R100.reuse, R116, R12 ;  /* 0x00000074640c723c */ /* 0x040fe2000004180c */
[----:B--2---:R-:W-:Y:S03]  /*bd80*/  LDSM.16.MT88.4 R144, [R196+0x1900] ;  /* 0x00190000c490783b */ /* 0x004fe60000004200 */
[----:B------:R-:W-:Y:S01]  /*bd90*/  FADD.FTZ R2, R135, R2 ;  /* 0x0000000287027221 */ /* 0x000fe20000010000 */
[----:B------:R-:W-:Y:S01]  /*bda0*/  MOV R135, R132 ;  /* 0x0000008400877202 */ /* 0x000fe20000000f00 */
[----:B------:R-:W-:Y:S02]  /*bdb0*/  FADD.FTZ R175, R175, R172 ;  /* 0x000000acafaf7221 */ /* 0x000fe40000010000 */
[C---:B------:R-:W-:Y:S01]  /*bdc0*/  HMMA.16816.F32.BF16 R16, R100.reuse, R118, R16 ;  /* 0x000000766410723c */ /* 0x040fe20000041810 */
[----:B------:R-:W-:Y:S03]  /*bdd0*/  LDSM.16.MT88.4 R116, [R197+0x4900] ;  /* 0x00490000c574783b */ /* 0x000fe60000004200 */
[----:B------:R-:W-:Y:S02]  /*bde0*/  FADD.FTZ R177, R177, R2 ;  /* 0x00000002b1b17221 */ /* 0x000fe40000010000 */
[----:B------:R-:W-:Y:S02]  /*bdf0*/  FADD.FTZ R176, R176, R175 ;  /* 0x000000afb0b07221 */ /* 0x000fe40000010000 */
[C---:B----4-:R-:W-:Y:S04]  /*be00*/  HMMA.16816.F32.BF16 R20, R100.reuse, R108, R20 ;  /* 0x0000006c6414723c */ /* 0x050fe80000041814 */
[----:B------:R-:W-:Y:S02]  /*be10*/  FADD.FTZ R178, R178, R177 ;  /* 0x000000b1b2b27221 */ /* 0x000fe40000010000 */
[----:B------:R-:W-:Y:S02]  /*be20*/  FADD.FTZ R179, R179, R176 ;  /* 0x000000b0b3b37221 */ /* 0x000fe40000010000 */
[C---:B------:R-:W-:Y:S01]  /*be30*/  HMMA.16816.F32.BF16 R24, R100.reuse, R110, R24 ;  /* 0x0000006e6418723c */ /* 0x040fe20000041818 */
[----:B------:R-:W2:Y:S03]  /*be40*/  LDSM.16.MT88.4 R108, [R203+0x4900] ;  /* 0x00490000cb6c783b */ /* 0x000ea60000004200 */
[----:B------:R-:W-:Y:S02]  /*be50*/  FADD.FTZ R181, R181, R178 ;  /* 0x000000b2b5b57221 */ /* 0x000fe40000010000 */
[----:B------:R-:W-:Y:S02]  /*be60*/  FADD.FTZ R180, R180, R179 ;  /* 0x000000b3b4b47221 */ /* 0x000fe40000010000 */
[C---:B------:R-:W-:Y:S04]  /*be70*/  HMMA.16816.F32.BF16 R28, R100.reuse, R120, R28 ;  /* 0x00000078641c723c */ /* 0x040fe8000004181c */
[----:B------:R-:W-:Y:S04]  /*be80*/  FADD.FTZ R182, R182, R181 ;  /* 0x000000b5b6b67221 */ /* 0x000fe80000010000 */
        /* <DEDUP_REMOVED lines=11> */
[C---:B-1----:R-:W-:Y:S08]  /*bf40*/  HMMA.16816.F32.BF16 R60, R100.reuse, R104, R60 ;  /* 0x00000068643c723c */ /* 0x042ff0000004183c */
[C---:B------:R-:W-:Y:S01]  /*bf50*/  HMMA.16816.F32.BF16 R64, R100.reuse, R106, R64 ;  /* 0x0000006a6440723c */ /* 0x040fe20000041840 */
[----:B------:R-:W1:Y:S07]  /*bf60*/  LDSM.16.MT88.4 R104, [R196+0x4900] ;  /* 0x00490000c468783b */ /* 0x000e6e0000004200 */
[C---:B--2---:R-:W-:Y:S08]  /*bf70*/  HMMA.16816.F32.BF16 R68, R100.reuse, R108, R68 ;  /* 0x0000006c6444723c */ /* 0x044ff00000041844 */
[C---:B------:R-:W-:Y:S01]  /*bf80*/  HMMA.16816.F32.BF16 R72, R100.reuse, R110, R72 ;  /* 0x0000006e6448723c */ /* 0x040fe20000041848 */
[----:B------:R-:W2:Y:S07]  /*bf90*/  LDSM.16.MT88.4 R108, [R203+0x1100] ;  /* 0x00110000cb6c783b */ /* 0x000eae0000004200 */
[C---:B------:R-:W-:Y:S08]  /*bfa0*/  HMMA.16816.F32.BF16 R76, R100.reuse, R112, R76 ;  /* 0x00000070644c723c */ /* 0x040ff0000004184c */
[C---:B------:R-:W-:Y:S01]  /*bfb0*/  HMMA.16816.F32.BF16 R80, R100.reuse, R114, R80 ;  /* 0x000000726450723c */ /* 0x040fe20000041850 */
[----:B------:R-:W4:Y:S07]  /*bfc0*/  LDSM.16.MT88.4 R112, [R197+0x1100] ;  /* 0x00110000c570783b */ /* 0x000f2e0000004200 */
[C---:B------:R-:W-:Y:S08]  /*bfd0*/  HMMA.16816.F32.BF16 R84, R100.reuse, R116, R84 ;  /* 0x000000746454723c */ /* 0x040ff00000041854 */
[C---:B------:R-:W-:Y:S01]  /*bfe0*/  HMMA.16816.F32.BF16 R88, R100.reuse, R118, R88 ;  /* 0x000000766458723c */ /* 0x040fe20000041858 */
[----:B------:R-:W3:Y:S07]  /*bff0*/  LDSM.16.MT88.4 R116, [R203+0x3100] ;  /* 0x00310000cb74783b */ /* 0x000eee0000004200 */
[C---:B-1----:R-:W-:Y:S08]  /*c000*/  HMMA.16816.F32.BF16 R92, R100.reuse, R104, R92 ;  /* 0x00000068645c723c */ /* 0x042ff0000004185c */
[----:B------:R-:W-:Y:S01]  /*c010*/  HMMA.16816.F32.BF16 R96, R100, R106, R96 ;  /* 0x0000006a6460723c */ /* 0x000fe20000041860 */
[----:B------:R-:W1:Y:S06]  /*c020*/  LDSM.16.MT88.4 R104, [R196+0x3100] ;  /* 0x00310000c468783b */ /* 0x000e6c0000004200 */
[----:B------:R-:W-:Y:S01]  /*c030*/  F2FP.BF16.PACK_AB R100, R228, R183 ;  /* 0x000000b7e464723e */ /* 0x000fe200000010ff */
[----:B------:R-:W-:Y:S01]  /*c040*/  FADD.FTZ R183, R183, R180 ;  /* 0x000000b4b7b77221 */ /* 0x000fe20000010000 */
[----:B-----5:R-:W-:Y:S03]  /*c050*/  F2FP.BF16.PACK_AB R101, R230, R227 ;  /* 0x000000e3e665723e */ /* 0x020fe600000010ff */
        /* <DEDUP_REMOVED lines=14> */
[C---:B----4-:R-:W-:Y:S08]  /*c140*/  HMMA.16816.F32.BF16 R20, R100.reuse, R112, R20 ;  /* 0x000000706414723c */ /* 0x050ff00000041814 */
[C---:B------:R-:W-:Y:S01]  /*c150*/  HMMA.16816.F32.BF16 R24, R100.reuse, R114, R24 ;  /* 0x000000726418723c */ /* 0x040fe20000041818 */
[----:B------:R-:W4:Y:S07]  /*c160*/  LDSM.16.MT88.4 R112, [R198+0x5100] ;  /* 0x00510000c670783b */ /* 0x000f2e0000004200 */
[C---:B------:R-:W-:Y:S08]  /*c170*/  HMMA.16816.F32.BF16 R28, R100.reuse, R124, R28 ;  /* 0x0000007c641c723c */ /* 0x040ff0000004181c */
[C---:B------:R-:W-:Y:S01]  /*c180*/  HMMA.16816.F32.BF16 R32, R100.reuse, R126, R32 ;  /* 0x0000007e6420723c */ /* 0x040fe20000041820 */
[----:B------:R-:W-:Y:S07]  /*c190*/  LDSM.16.MT88.4 R124, [R203+0x1900] ;  /* 0x00190000cb7c783b */ /* 0x000fee0000004200 */
[C---:B---3--:R-:W-:Y:S08]  /*c1a0*/  HMMA.16816.F32.BF16 R36, R100.reuse, R116, R36 ;  /* 0x000000746424723c */ /* 0x048ff00000041824 */
[C---:B------:R-:W-:Y:S01]  /*c1b0*/  HMMA.16816.F32.BF16 R40, R100.reuse, R118, R40 ;  /* 0x000000766428723c */ /* 0x040fe20000041828 */
[----:B------:R-:W3:Y:S07]  /*c1c0*/  LDSM.16.MT88.4 R116, [R197+0x5100] ;  /* 0x00510000c574783b */ /* 0x000eee0000004200 */
        /* <DEDUP_REMOVED lines=8> */
[C---:B-1----:R-:W-:Y:S04]  /*c250*/  HMMA.16816.F32.BF16 R60, R100.reuse, R104, R60 ;  /* 0x00000068643c723c */ /* 0x042fe8000004183c */
[----:B------:R-:W-:Y:S01]  /*c260*/  F2FP.BF16.PACK_AB R139, R133, R134 ;  /* 0x00000086858b723e */ /* 0x000fe200000010ff */
[----:B------:R-:W-:Y:S02]  /*c270*/  FADD.FTZ R235, R235, R234 ;  /* 0x000000eaebeb7221 */ /* 0x000fe40000010000 */
[----:B------:R-:W-:Y:S01]  /*c280*/  FADD.FTZ R236, R236, R233 ;  /* 0x000000e9ecec7221 */ /* 0x000fe20000010000 */
[C---:B------:R-:W-:Y:S01]  /*c290*/  HMMA.16816.F32.BF16 R64, R100.reuse, R106, R64 ;  /* 0x0000006a6440723c */ /* 0x040fe20000041840 */
[----:B------:R-:W1:Y:S03]  /*c2a0*/  LDSM.16.MT88.4 R104, [R196+0x5100] ;  /* 0x00510000c468783b */ /* 0x000e660000004200 */
        /* <DEDUP_REMOVED lines=8> */
[C---:B----4-:R-:W-:Y:S08]  /*c330*/  HMMA.16816.F32.BF16 R76, R100.reuse, R112, R76 ;  /* 0x00000070644c723c */ /* 0x050ff0000004184c */
[C---:B------:R-:W-:Y:S08]  /*c340*/  HMMA.16816.F32.BF16 R80, R100.reuse, R114, R80 ;  /* 0x000000726450723c */ /* 0x040ff00000041850 */
[C---:B---3--:R-:W-:Y:S08]  /*c350*/  HMMA.16816.F32.BF16 R84, R100.reuse, R116, R84 ;  /* 0x000000746454723c */ /* 0x048ff00000041854 */
[C---:B------:R-:W-:Y:S08]  /*c360*/  HMMA.16816.F32.BF16 R88, R100.reuse, R118, R88 ;  /* 0x000000766458723c */ /* 0x040ff00000041858 */
[C---:B-1----:R-:W-:Y:S08]  /*c370*/  HMMA.16816.F32.BF16 R92, R100.reuse, R104, R92 ;  /* 0x00000068645c723c */ /* 0x042ff0000004185c */
        /* <DEDUP_REMOVED lines=29> */
.L_x_422:
[----:B------:R-:W-:-:S06]  /*c550*/  UISETP.GE.AND UP2, UPT, UR20, UR9, UPT ;  /* 0x000000091400728c */ /* 0x000fcc000bf46270 */
[----:B------:R-:W-:-:S13]  /*c560*/  PLOP3.LUT P0, PT, PT, PT, UP2, 0x40, 0x0 ;  /* 0x000000000000781c */ /* 0x000fda0003f0e828 */
[----:B------:R-:W-:Y:S05]  /*c570*/  @P0 BRA `(.L_x_426) ;  /* 0x00003ae000000947 */ /* 0x000fea0003800000 */
[----:B------:R-:W-:Y:S01]  /*c580*/  SHF.R.S32.HI R5, RZ, 0x1f, R218 ;  /* 0x0000001fff057819 */ /* 0x000fe200000114da */
[----:B------:R-:W-:Y:S01]  /*c590*/  IMAD.MOV.U32 R2, RZ, RZ, R132 ;  /* 0x000000ffff027224 */ /* 0x000fe200078e0084 */
[C---:B------:R-:W-:Y:S01]  /*c5a0*/  SHF.L.U64.HI R220, R217.reuse, 0x1, R220 ;  /* 0x00000001d9dc7819 */ /* 0x040fe200000102dc */
[----:B------:R-:W-:Y:S01]  /*c5b0*/  IMAD.MOV.U32 R3, RZ, RZ, R0 ;  /* 0x000000ffff037224 */ /* 0x000fe200078e0000 */
[----:B------:R-:W-:Y:S01]  /*c5c0*/  SHF.L.U64.HI R180, R218, 0x1, R5 ;  /* 0x00000001dab47819 */ /* 0x000fe20000010205 */
[----:B------:R-:W-:Y:S01]  /*c5d0*/  IMAD.SHL.U32 R217, R217, 0x2, RZ ;  /* 0x00000002d9d97824 */ /* 0x000fe200078e00ff */
[----:B------:R-:W-:Y:S02]  /*c5e0*/  SHF.L.U64.HI R219, R216, 0x1, R219 ;  /* 0x00000001d8db7819 */ /* 0x000fe400000102db */
[----:B------:R-:W-:Y:S02]  /*c5f0*/  SHF.L.U32 R218, R218, 0x1, RZ ;  /* 0x00000001dada7819 */ /* 0x000fe400000006ff */
[----:B------:R-:W-:-:S02]  /*c600*/  SHF.L.U32 R216, R216, 0x1, RZ ;  /* 0x00000001d8d87819 */ /* 0x000fc400000006ff */
.L_x_436:
[----:B------:R-:W-:Y:S01]  /*c610*/  SHF.R.S32.HI R5, RZ, 0x1f, R209 ;  /* 0x0000001fff057819 */ /* 0x000fe200000114d1 */
[----:B------:R-:W-:Y:S01]  /*c620*/  IMAD.WIDE.U32 R8, R209, c[0x0][0x208], RZ ;  /* 0x00008200d1087a25 */ /* 0x000fe200078e00ff */
[----:B------:R-:W-:Y:S01]  /*c630*/  SHF.R.S32.HI R6, RZ, 0x1f, R208 ;  /* 0x0000001fff067819 */ /* 0x000fe200000114d0 */
[----:B------:R-:W-:Y:S04]  /*c640*/  DEPBAR.LE SB0, 0x0 ;  /* 0x000080000000791a */ /* 0x000fe80000000000 */
[----:B------:R-:W-:Y:S01]  /*c650*/  IMAD R5, R5, c[0x0][0x208], RZ ;  /* 0x0000820005057a24 */ /* 0x000fe200078e02ff */
[----:B------:R-:W-:Y:S01]  /*c660*/  BAR.SYNC.DEFER_BLOCKING 0x0 ;  /* 0x0000000000007b1d */ /* 0x000fe20000010000 */
[----:B------:R-:W-:Y:S01]  /*c670*/  IMAD R6, R6, c[0x0][0x218], RZ ;  /* 0x0000860006067a24 */ /* 0x000fe200078e02ff */
[----:B------:R-:W-:Y:S01]  /*c680*/  UISETP.GT.AND UP2, UPT, UR20, UR9, UPT ;  /* 0x000000091400728c */ /* 0x000fe2000bf44270 */
[----:B------:R-:W-:Y:S02]  /*c690*/  IMAD R5, R209, c[0x0][0x20c], R5 ;  /* 0x00008300d1057a24 */ /* 0x000fe400078e0205 */
[C---:B------:R-:W-:Y:S03]  /*c6a0*/  IMAD R6, R208.reuse, c[0x0][0x21c], R6 ;  /* 0x00008700d0067a24 */ /* 0x040fe600078e0206 */
[----:B------:R-:W-:Y:S05]  /*c6b0*/  IADD3 R9, R9, R5, RZ ;  /* 0x0000000509097210 */ /* 0x000fea0007ffe0ff */
[----:B------:R-:W-:Y:S05]  /*c6c0*/  IMAD.WIDE.U32 R8, R208, c[0x0][0x218], R8 ;  /* 0x00008600d0087a25 */ /* 0x000fea00078e0008 */
[----:B------:R-:W-:Y:S04]  /*c6d0*/  IADD3 R5, P0, R8, UR22, RZ ;  /* 0x0000001608057c10 */ /* 0x000fe8000ff1e0ff */
[----:B------:R-:W-:Y:S02]  /*c6e0*/  IADD3.X R6, R9, UR6, R6, P0, !PT ;  /* 0x0000000609067c10 */ /* 0x000fe400087fe406 */
[C---:B------:R-:W-:Y:S01]  /*c6f0*/  LEA R4, P0, R5.reuse, c[0x0][0x1f8], 0x1 ;  /* 0x00007e0005047a11 */ /* 0x040fe200078008ff */
[----:B------:R-:W-:Y:S03]  /*c700*/  LDSM.16.M88.4 R32, [R206+0xc100] ;  /* 0x00c10000ce20783b */ /* 0x000fe60000000200 */
[----:B------:R-:W-:Y:S04]  /*c710*/  LEA.HI.X R0, R5, c[0x0][0x1fc], R6, 0x1, P0 ;  /* 0x00007f0005007a11 */ /* 0x000fe800000f0c06 */
[----:B------:R-:W1:Y:S07]  /*c720*/  SHFL.IDX PT, R21, R4, RZ, 0x181f ;  /* 0x00181fff04157589 */ /* 0x000e6e00000e0000 */
[----:B------:R-:W2:Y:S07]  /*c730*/  SHFL.IDX PT, R7, R0, RZ, 0x181f ;  /* 0x00181fff00077589 */ /* 0x000eae00000e0000 */
[----:B------:R-:W-:Y:S07]  /*c740*/  LDSM.16.M88.4 R8, [R205+0x6100] ;  /* 0x00610000cd08783b */ /* 0x000fee0000000200 */
[----:B------:R-:W3:Y:S07]  /*c750*/  SHFL.IDX PT, R165, R4, 0x1, 0x181f ;  /* 0x00381f0004a57f89 */ /* 0x000eee00000e0000 */
[----:B------:R-:W4:Y:S07]  /*c760*/  SHFL.IDX PT, R5, R0, 0x1, 0x181f ;  /* 0x00381f0000057f89 */ /* 0x000f2e00000e0000 */
[----:B------:R-:W5:Y:S07]  /*c770*/  LDSM.16.M88.4 R16, [R205+0x6900] ;  /* 0x00690000cd10783b */ /* 0x000f6e0000000200 */
[----:B------:R-:W1:Y:S07]  /*c780*/  LDSM.16.M88.4 R24, [R205+0x7100] ;  /* 0x00710000cd18783b */ /* 0x000e6e0000000200 */
[----:B------:R-:W2:Y:S07]  /*c790*/  LDSM.16.M88.4 R132, [R205+0x7900] ;  /* 0x00790000cd84783b */ /* 0x000eae0000000200 */
[----:B------:R-:W-:Y:S07]  /*c7a0*/  LDSM.16.M88.4 R136, [R202+0xc100] ;  /* 0x00c10000ca88783b */ /* 0x000fee0000000200 */
[----:B------:R-:W5:Y:S07]  /*c7b0*/  LDSM.16.M88.4 R140, [R204] ;  /* 0x00000000cc8c783b */ /* 0x000f6e0000000200 */
[----:B------:R-:W5:Y:S07]  /*c7c0*/  LDSM.16.M88.4 R144, [R195] ;  /* 0x00000000c390783b */ /* 0x000f6e0000000200 */
[----:B------:R-:W5:Y:S07]  /*c7d0*/  LDSM.16.M88.4 R148, [R194] ;  /* 0x00000000c294783b */ /* 0x000f6e0000000200 */
[----:B------:R-:W5:Y:S01]  /*c7e0*/  LDSM.16.M88.4 R152, [R193] ;  /* 0x00000000c198783b */ /* 0x000f620000000200 */
[C---:B-1----:R-:W-:Y:S02]  /*c7f0*/  IADD3 R14, P6, R21.reuse, R218, RZ ;  /* 0x000000da150e7210 */ /* 0x042fe40007fde0ff */
[----:B------:R-:W-:Y:S02]  /*c800*/  IADD3 R12, P0, R21, R217, RZ ;  /* 0x000000d9150c7210 */ /* 0x000fe40007f1e0ff */
[C---:B--2---:R-:W-:Y:S02]  /*c810*/  IADD3.X R15, R7.reuse, R180, RZ, P6, !PT ;  /* 0x000000b4070f7210 */ /* 0x044fe400037fe4ff */
[----:B------:R-:W-:Y:S02]  /*c820*/  IADD3.X R13, R7, R220, RZ, P0, !PT ;  /* 0x000000dc070d7210 */ /* 0x000fe400007fe4ff */
[----:B------:R-:W-:Y:S01]  /*c830*/  IADD3 R20, P6, R21, R216, RZ ;  /* 0x000000d815147210 */ /* 0x000fe20007fde0ff */
[----:B------:R-:W-:Y:S01]  /*c840*/  @!PT LDS RZ, [RZ] ;  /* 0x00000000fffff984 */ /* 0x000fe20000000800 */
[----:B------:R-:W-:Y:S01]  /*c850*/  @!PT LDS RZ, [RZ] ;  /* 0x00000000fffff984 */ /* 0x000fe20000000800 */
[----:B------:R-:W-:Y:S01]  /*c860*/  @!PT LDS RZ, [RZ] ;  /* 0x00000000fffff984 */ /* 0x000fe20000000800 */
[----:B------:R5:W-:Y:S01]  /*c870*/  LDGSTS.E.BYPASS.LTC128B.128 [R213], [R14.64], !P5 ;  /* 0x000000000ed57fae */ /* 0x000be2000e901d52 */
[----:B---3--:R-:W-:Y:S02]  /*c880*/  IADD3 R168, P0, R165, R218, RZ ;  /* 0x000000daa5a87210 */ /* 0x008fe40007f1e0ff */
[----:B------:R-:W-:Y:S02]  /*c890*/  IADD3.X R21, R7, R219, RZ, P6, !PT ;  /* 0x000000db07157210 */ /* 0x000fe400037fe4ff */
[----:B------:R-:W-:Y:S02]  /*c8a0*/  IADD3 R166, P6, R165, R217, RZ ;  /* 0x000000d9a5a67210 */ /* 0x000fe40007fde0ff */
[----:B------:R5:W-:Y:S01]  /*c8b0*/  LDGSTS.E.BYPASS.LTC128B.128 [R213+0x2000], [R12.64], !P4 ;  /* 0x020000000cd57fae */ /* 0x000be2000e101d52 */
[----:B----4-:R-:W-:Y:S02]  /*c8c0*/  IADD3.X R169, R5, R180, RZ, P0, !PT ;  /* 0x000000b405a97210 */ /* 0x010fe400007fe4ff */
[----:B------:R-:W-:Y:S02]  /*c8d0*/  IADD3 R164, P0, R165, R216, RZ ;  /* 0x000000d8a5a47210 */ /* 0x000fe40007f1e0ff */
[C---:B------:R-:W-:Y:S02]  /*c8e0*/  IADD3.X R167, R5.reuse, R220, RZ, P6, !PT ;  /* 0x000000dc05a77210 */ /* 0x040fe400037fe4ff */
[----:B------:R-:W-:Y:S01]  /*c8f0*/  IADD3.X R165, R5, R219, RZ, P0, !PT ;  /* 0x000000db05a57210 */ /* 0x000fe200007fe4ff */
[----:B------:R1:W-:Y:S01]  /*c900*/  LDGSTS.E.BYPASS.LTC128B.128 [R213+0x4000], [R20.64], !P3 ;  /* 0x0400000014d57fae */ /* 0x0003e2000d901d52 */
[C---:B------:R-:W-:Y:S01]  /*c910*/  HMMA.16816.F32.BF16 R4, R32.reuse, R8, RZ ;  /* 0x000000082004723c */ /* 0x040fe200000418ff */
[----:B------:R-:W-:Y:S05]  /*c920*/  PLOP3.LUT P0, PT, PT, PT, UP2, 0x40, 0x0 ;  /* 0x000000000000781c */ /* 0x000fea0003f0e828 */
[----:B------:R2:W-:Y:S02]  /*c930*/  LDGSTS.E.BYPASS.LTC128B.128 [R213+0x1000], [R168.64], !P5 ;  /* 0x01000000a8d57fae */ /* 0x0005e4000e901d52 */
[C---:B------:R-:W-:Y:S05]  /*c940*/  HMMA.16816.F32.BF16 R8, R32.reuse, R10, RZ ;  /* 0x0000000a2008723c */ /* 0x040fea00000418ff */
[----:B------:R3:W-:Y:S03]  /*c950*/  LDGSTS.E.BYPASS.LTC128B.128 [R213+0x3000], [R166.64], !P4 ;  /* 0x03000000a6d57fae */ /* 0x0007e6000e101d52 */
[C---:B-----5:R-:W-:Y:S04]  /*c960*/  HMMA.16816.F32.BF16 R12, R32.reuse, R16, RZ ;  /* 0x00000010200c723c */ /* 0x060fe800000418ff */
[----:B------:R3:W-:Y:S04]  /*c970*/  LDGSTS.E.BYPASS.LTC128B.128 [R213+0x5000], [R164.64], !P3 ;  /* 0x05000000a4d57fae */ /* 0x0007e8000d901d52 */
[C---:B------:R-:W-:Y:S03]  /*c980*/  HMMA.16816.F32.BF16 R16, R32.reuse, R18, RZ ;  /* 0x000000122010723c */ /* 0x040fe600000418ff */
[----:B------:R-:W-:Y:S05]  /*c990*/  LDSM.16.M88.4 R156, [R201+0xc100] ;  /* 0x00c10000c99c783b */ /* 0x000fea0000000200 */
[C---:B-1----:R-:W-:Y:S02]  /*c9a0*/  HMMA.16816.F32.BF16 R20, R32.reuse, R24, RZ ;  /* 0x000000182014723c */ /* 0x042fe400000418ff */
[----:B------:R-:W0:Y:S06]  /*c9b0*/  LDGDEPBAR ;  /* 0x00000000000079af */ /* 0x000e2c0000000000 */
[C---:B------:R-:W-:Y:S01]  /*c9c0*/  HMMA.16816.F32.BF16 R24, R32.reuse, R26, RZ ;  /* 0x0000001a2018723c */ /* 0x040fe200000418ff */
[----:B------:R-:W1:Y:S07]  /*c9d0*/  LDSM.16.M88.4 R160, [R200+0x6100] ;  /* 0x00610000c8a0783b */ /* 0x000e6e0000000200 */
[C---:B------:R-:W-:Y:S01]  /*c9e0*/  HMMA.16816.F32.BF16 R28, R32.reuse, R132, RZ ;  /* 0x00000084201c723c */ /* 0x040fe200000418ff */
[----:B---3--:R-:W-:Y:S07]  /*c9f0*/  LDSM.16.M88.4 R164, [R200+0x7100] ;  /* 0x00710000c8a4783b */ /* 0x008fee0000000200 */
[----:B------:R-:W-:Y:S01]  /*ca00*/  HMMA.16816.F32.BF16 R32, R32, R134, RZ ;  /* 0x000000862020723c */ /* 0x000fe200000418ff */
[----:B------:R-:W3:Y:S07]  /*ca10*/  LDSM.16.M88.4 R132, [R200+0x6900] ;  /* 0x00690000c884783b */ /* 0x000eee0000000200 */
[C---:B------:R-:W-:Y:S01]  /*ca20*/  HMMA.16816.F32.BF16 R4, R136.reuse, R140, R4 ;  /* 0x0000008c8804723c */ /* 0x040fe20000041804 */
[----:B--2---:R-:W2:Y:S07]  /*ca30*/  LDSM.16.M88.4 R168, [R200+0x7900] ;  /* 0x00790000c8a8783b */ /* 0x004eae0000000200 */
[C---:B------:R-:W-:Y:S01]  /*ca40*/  HMMA.16816.F32.BF16 R8, R136.reuse, R142, R8 ;  /* 0x0000008e8808723c */ /* 0x040fe20000041808 */
[----:B------:R-:W-:Y:S07]  /*ca50*/  LDSM.16.M88.4 R172, [R199+0xc100] ;  /* 0x00c10000c7ac783b */ /* 0x000fee0000000200 */
[C---:B------:R-:W-:Y:S01]  /*ca60*/  HMMA.16816.F32.BF16 R12, R136.reuse, R144, R12 ;  /* 0x00000090880c723c */ /* 0x040fe2000004180c */
[----:B------:R-:W4:Y:S07]  /*ca70*/  LDSM.16.M88.4 R176, [R192] ;  /* 0x00000000c0b0783b */ /* 0x000f2e0000000200 */
[C---:B------:R-:W-:Y:S01]  /*ca80*/  HMMA.16816.F32.BF16 R16, R136.reuse, R146, R16 ;  /* 0x000000928810723c */ /* 0x040fe20000041810 */
[----:B------:R-:W-:Y:S07]  /*ca90*/  LDSM.16.M88.4 R140, [R192+0x1000] ;  /* 0x00100000c08c783b */ /* 0x000fee0000000200 */
[C---:B------:R-:W-:Y:S01]  /*caa0*/  HMMA.16816.F32.BF16 R20, R136.reuse, R148, R20 ;  /* 0x000000948814723c */ /* 0x040fe20000041814 */
[----:B------:R-:W-:Y:S07]  /*cab0*/  LDSM.16.M88.4 R144, [R192+0x1800] ;  /* 0x00180000c090783b */ /* 0x000fee0000000200 */
[C---:B------:R-:W-:Y:S01]  /*cac0*/  HMMA.16816.F32.BF16 R24, R136.reuse, R150, R24 ;  /* 0x000000968818723c */ /* 0x040fe20000041818 */
[----:B------:R-:W-:Y:S07]  /*cad0*/  LDSM.16.M88.4 R148, [R206+0x10100] ;  /* 0x01010000ce94783b */ /* 0x000fee0000000200 */
[C---:B------:R-:W-:Y:S08]  /*cae0*/  HMMA.16816.F32.BF16 R28, R136.reuse, R152, R28 ;  /* 0x00000098881c723c */ /* 0x040ff0000004181c */
[----:B------:R-:W-:Y:S01]  /*caf0*/  HMMA.16816.F32.BF16 R32, R136, R154, R32 ;  /* 0x0000009a8820723c */ /* 0x000fe20000041820 */
[----:B------:R-:W5:Y:S07]  /*cb00*/  LDSM.16.M88.4 R136, [R192+0x800] ;  /* 0x00080000c088783b */ /* 0x000f6e0000000200 */
[C---:B-1----:R-:W-:Y:S01]  /*cb10*/  HMMA.16816.F32.BF16 R4, R156.reuse, R160, R4 ;  /* 0x000000a09c04723c */ /* 0x042fe20000041804 */
        /* <DEDUP_REMOVED lines=8> */
[----:B------:R-:W-:Y:S07]  /*cba0*/  LDSM.16.M88.4 R164, [R202+0x10100] ;  /* 0x01010000caa4783b */ /* 0x000fee0000000200 */
[C---:B--2---:R-:W-:Y:S08]  /*cbb0*/  HMMA.16816.F32.BF16 R28, R156.reuse, R168, R28 ;  /* 0x000000a89c1c723c */ /* 0x044ff0000004181c */
[----:B------:R-:W-:Y:S01]  /*cbc0*/  HMMA.16816.F32.BF16 R32, R156, R170, R32 ;  /* 0x000000aa9c20723c */ /* 0x000fe20000041820 */
[----:B------:R-:W2:Y:S07]  /*cbd0*/  LDSM.16.M88.4 R156, [R205+0x9100] ;  /* 0x00910000cd9c783b */ /* 0x000eae0000000200 */
[C---:B----4-:R-:W-:Y:S01]  /*cbe0*/  HMMA.16816.F32.BF16 R4, R172.reuse, R176, R4 ;  /* 0x000000b0ac04723c */ /* 0x050fe20000041804 */
[----:B------:R-:W4:Y:S07]  /*cbf0*/  LDSM.16.M88.4 R168, [R191] ;  /* 0x00000000bfa8783b */ /* 0x000f2e0000000200 */
[C---:B------:R-:W-:Y:S01]  /*cc00*/  HMMA.16816.F32.BF16 R8, R172.reuse, R178, R8 ;  /* 0x000000b2ac08723c */ /* 0x040fe20000041808 */
[----:B------:R-:W-:Y:S07]  /*cc10*/  LDSM.16.M88.4 R176, [R200+0x8100] ;  /* 0x00810000c8b0783b */ /* 0x000fee0000000200 */
[C---:B-----5:R-:W-:Y:S08]  /*cc20*/  HMMA.16816.F32.BF16 R12, R172.reuse, R136, R12 ;  /* 0x00000088ac0c723c */ /* 0x060ff0000004180c */
[C---:B------:R-:W-:Y:S01]  /*cc30*/  HMMA.16816.F32.BF16 R16, R172.reuse, R138, R16 ;  /* 0x0000008aac10723c */ /* 0x040fe20000041810 */
[----:B------:R-:W5:Y:S07]  /*cc40*/  LDSM.16.M88.4 R136, [R190] ;  /* 0x00000000be88783b */ /* 0x000f6e0000000200 */
[C---:B------:R-:W-:Y:S08]  /*cc50*/  HMMA.16816.F32.BF16 R20, R172.reuse, R140, R20 ;  /* 0x0000008cac14723c */ /* 0x040ff00000041814 */
[C---:B------:R-:W-:Y:S01]  /*cc60*/  HMMA.16816.F32.BF16 R24, R172.reuse, R142, R24 ;  /* 0x0000008eac18723c */ /* 0x040fe20000041818 */
[----:B------:R-:W2:Y:S07]  /*cc70*/  LDSM.16.M88.4 R140, [R189] ;  /* 0x00000000bd8c783b */ /* 0x000eae0000000200 */
[C---:B------:R-:W-:Y:S08]  /*cc80*/  HMMA.16816.F32.BF16 R28, R172.reuse, R144, R28 ;  /* 0x00000090ac1c723c */ /* 0x040ff0000004181c */
[----:B------:R-:W-:Y:S01]  /*cc90*/  HMMA.16816.F32.BF16 R32, R172, R146, R32 ;  /* 0x00000092ac20723c */ /* 0x000fe20000041820 */
[----:B------:R-:W4:Y:S07]  /*cca0*/  LDSM.16.M88.4 R144, [R188] ;  /* 0x00000000bc90783b */ /* 0x000f2e0000000200 */
[C---:B-1----:R-:W-:Y:S01]  /*ccb0*/  HMMA.16816.F32.BF16 R4, R148.reuse, R152, R4 ;  /* 0x000000989404723c */ /* 0x042fe20000041804 */
[----:B------:R-:W1:Y:S07]  /*ccc0*/  LDSM.16.M88.4 R172, [R201+0x10100] ;  /* 0x01010000c9ac783b */ /* 0x000e6e0000000200 */
[C---:B------:R-:W-:Y:S01]  /*ccd0*/  HMMA.16816.F32.BF16 R8, R148.reuse, R154, R8 ;  /* 0x0000009a9408723c */ /* 0x040fe20000041808 */
[----:B------:R-:W-:Y:S07]  /*cce0*/  LDSM.16.M88.4 R152, [R200+0x9900] ;  /* 0x00990000c898783b */ /* 0x000fee0000000200 */
[C---:B---3--:R-:W-:Y:S08]  /*ccf0*/  HMMA.16816.F32.BF16 R12, R148.reuse, R132, R12 ;  /* 0x00000084940c723c */ /* 0x048ff0000004180c */
[C---:B------:R-:W-:Y:S01]  /*cd00*/  HMMA.16816.F32.BF16 R16, R148.reuse, R134, R16 ;  /* 0x000000869410723c */ /* 0x040fe20000041810 */
[----:B------:R-:W3:Y:S07]  /*cd10*/  LDSM.16.M88.4 R132, [R200+0x8900] ;  /* 0x00890000c884783b */ /* 0x000eee0000000200 */
[C---:B--2---:R-:W-:Y:S08]  /*cd20*/  HMMA.16816.F32.BF16 R20, R148.reuse, R156, R20 ;  /* 0x0000009c9414723c */ /* 0x044ff00000041814 */
[C---:B------:R-:W-:Y:S01]  /*cd30*/  HMMA.16816.F32.BF16 R24, R148.reuse, R158, R24 ;  /* 0x0000009e9418723c */ /* 0x040fe20000041818 */
[----:B------:R-:W-:Y:S07]  /*cd40*/  LDSM.16.M88.4 R156, [R199+0x10100] ;  /* 0x01010000c79c783b */ /* 0x000fee0000000200 */
[C---:B------:R-:W-:Y:S08]  /*cd50*/  HMMA.16816.F32.BF16 R28, R148.reuse, R160, R28 ;  /* 0x000000a0941c723c */ /* 0x040ff0000004181c */
[----:B------:R-:W-:Y:S01]  /*cd60*/  HMMA.16816.F32.BF16 R32, R148, R162, R32 ;  /* 0x000000a29420723c */ /* 0x000fe20000041820 */
[----:B------:R-:W2:Y:S07]  /*cd70*/  LDSM.16.M88.4 R148, [R200+0x9100] ;  /* 0x00910000c894783b */ /* 0x000eae0000000200 */
[C---:B----4-:R-:W-:Y:S01]  /*cd80*/  HMMA.16816.F32.BF16 R4, R164.reuse, R168, R4 ;  /* 0x000000a8a404723c */ /* 0x050fe20000041804 */
[----:B------:R-:W4:Y:S07]  /*cd90*/  LDSM.16.M88.4 R160, [R192+0x2000] ;  /* 0x00200000c0a0783b */ /* 0x000f2e0000000200 */
[C---:B------:R-:W-:Y:S01]  /*cda0*/  HMMA.16816.F32.BF16 R8, R164.reuse, R170, R8 ;  /* 0x000000aaa408723c */ /* 0x040fe20000041808 */
[----:B------:R-:W-:Y:S07]  /*cdb0*/  LDSM.16.M88.4 R168, [R205+0xa100] ;  /* 0x00a10000cda8783b */ /* 0x000fee0000000200 */
[C---:B-----5:R-:W-:Y:S08]  /*cdc0*/  HMMA.16816.F32.BF16 R12, R164.reuse, R136, R12 ;  /* 0x00000088a40c723c */ /* 0x060ff0000004180c */
[C---:B------:R-:W-:Y:S01]  /*cdd0*/  HMMA.16816.F32.BF16 R16, R164.reuse, R138, R16 ;  /* 0x0000008aa410723c */ /* 0x040fe20000041810 */
[----:B------:R-:W5:Y:S07]  /*cde0*/  LDSM.16.M88.4 R136, [R192+0x2800] ;  /* 0x00280000c088783b */ /* 0x000f6e0000000200 */
[C---:B------:R-:W-:Y:S08]  /*cdf0*/  HMMA.16816.F32.BF16 R20, R164.reuse, R140, R20 ;  /* 0x0000008ca414723c */ /* 0x040ff00000041814 */
[C---:B------:R-:W-:Y:S01]  /*ce00*/  HMMA.16816.F32.BF16 R24, R164.reuse, R142, R24 ;  /* 0x0000008ea418723c */ /* 0x040fe20000041818 */
[----:B------:R-:W2:Y:S07]  /*ce10*/  LDSM.16.M88.4 R140, [R192+0x3000] ;  /* 0x00300000c08c783b */ /* 0x000eae0000000200 */
[C---:B------:R-:W-:Y:S08]  /*ce20*/  HMMA.16816.F32.BF16 R28, R164.reuse, R144, R28 ;  /* 0x00000090a41c723c */ /* 0x040ff0000004181c */
[----:B------:R-:W-:Y:S01]  /*ce30*/  HMMA.16816.F32.BF16 R32, R164, R146, R32 ;  /* 0x00000092a420723c */ /* 0x000fe20000041820 */
[----:B------:R-:W4:Y:S07]  /*ce40*/  LDSM.16.M88.4 R144, [R192+0x3800] ;  /* 0x00380000c090783b */ /* 0x000f2e0000000200 */
[C---:B-1----:R-:W-:Y:S01]  /*ce50*/  HMMA.16816.F32.BF16 R4, R172.reuse, R176, R4 ;  /* 0x000000b0ac04723c */ /* 0x042fe20000041804 */
[----:B------:R-:W1:Y:S07]  /*ce60*/  LDSM.16.M88.4 R164, [R206+0x14100] ;  /* 0x01410000cea4783b */ /* 0x000e6e0000000200 */
[C---:B------:R-:W-:Y:S01]  /*ce70*/  HMMA.16816.F32.BF16 R8, R172.reuse, R178, R8 ;  /* 0x000000b2ac08723c */ /* 0x040fe20000041808 */
[----:B------:R-:W-:Y:S07]  /*ce80*/  LDSM.16.M88.4 R176, [R187] ;  /* 0x00000000bbb0783b */ /* 0x000fee0000000200 */
[C---:B---3--:R-:W-:Y:S08]  /*ce90*/  HMMA.16816.F32.BF16 R12, R172.reuse, R132, R12 ;  /* 0x00000084ac0c723c */ /* 0x048ff0000004180c */
[C---:B------:R-:W-:Y:S01]  /*cea0*/  HMMA.16816.F32.BF16 R16, R172.reuse, R134, R16 ;  /* 0x00000086ac10723c */ /* 0x040fe20000041810 */
[----:B------:R-:W3:Y:S07]  /*ceb0*/  LDSM.16.M88.4 R132, [R205+0xa900] ;  /* 0x00a90000cd84783b */ /* 0x000eee0000000200 */
[C---:B--2---:R-:W-:Y:S08]  /*cec0*/  HMMA.16816.F32.BF16 R20, R172.reuse, R148, R20 ;  /* 0x00000094ac14723c */ /* 0x044ff00000041814 */
[C---:B------:R-:W-:Y:S01]  /*ced0*/  HMMA.16816.F32.BF16 R24, R172.reuse, R150, R24 ;  /* 0x00000096ac18723c */ /* 0x040fe20000041818 */
[----:B------:R-:W2:Y:S07]  /*cee0*/  LDSM.16.M88.4 R148, [R205+0xb100] ;  /* 0x00b10000cd94783b */ /* 0x000eae0000000200 */
[C---:B------:R-:W-:Y:S08]  /*cef0*/  HMMA.16816.F32.BF16 R28, R172.reuse, R152, R28 ;  /* 0x00000098ac1c723c */ /* 0x040ff0000004181c */
[----:B------:R-:W-:Y:S01]  /*cf00*/  HMMA.16816.F32.BF16 R32, R172, R154, R32 ;  /* 0x0000009aac20723c */ /* 0x000fe20000041820 */
[----:B------:R-:W1:Y:S07]  /*cf10*/  LDSM.16.M88.4 R152, [R205+0xb900] ;  /* 0x00b90000cd98783b */ /* 0x000e6e0000000200 */
[C---:B----4-:R-:W-:Y:S01]  /*cf20*/  HMMA.16816.F32.BF16 R4, R156.reuse, R160, R4 ;  /* 0x000000a09c04723c */ /* 0x050fe20000041804 */
[----:B------:R-:W4:Y:S07]  /*cf30*/  LDSM.16.M88.4 R172, [R202+0x14100] ;  /* 0x01410000caac783b */ /* 0x000f2e0000000200 */
        /* <DEDUP_REMOVED lines=24> */
[----:B------:R-:W1:Y:S01]  /*d0c0*/  LDSM.16.M88.4 R164, [R199+0x14100] ;  /* 0x01410000c7a4783b */ /* 0x000e620000000200 */
[C---:B----4-:R-:W-:Y:S08]  /*d0d0*/  HMMA.16816.F32.BF16 R4, R172.reuse, R176, R4 ;  /* 0x000000b0ac04723c */ /* 0x050ff00000041804 */
[C---:B------:R-:W-:Y:S08]  /*d0e0*/  HMMA.16816.F32.BF16 R8, R172.reuse, R178, R8 ;  /* 0x000000b2ac08723c */ /* 0x040ff00000041808 */
[C---:B-----5:R-:W-:Y:S08]  /*d0f0*/  HMMA.16816.F32.BF16 R12, R172.reuse, R136, R12 ;  /* 0x00000088ac0c723c */ /* 0x060ff0000004180c */
[C---:B------:R-:W-:Y:S08]  /*d100*/  HMMA.16816.F32.BF16 R16, R172.reuse, R138, R16 ;  /* 0x0000008aac10723c */ /* 0x040ff00000041810 */
[C---:B------:R-:W-:Y:S08]  /*d110*/  HMMA.16816.F32.BF16 R20, R172.reuse, R140, R20 ;  /* 0x0000008cac14723c */ /* 0x040ff00000041814 */
[C---:B------:R-:W-:Y:S08]  /*d120*/  HMMA.16816.F32.BF16 R24, R172.reuse, R142, R24 ;  /* 0x0000008eac18723c */ /* 0x040ff00000041818 */
[C---:B------:R-:W-:Y:S08]  /*d130*/  HMMA.16816.F32.BF16 R28, R172.reuse, R144, R28 ;  /* 0x00000090ac1c723c */ /* 0x040ff0000004181c */
[----:B------:R-:W-:Y:S08]  /*d140*/  HMMA.16816.F32.BF16 R32, R172, R146, R32 ;  /* 0x00000092ac20723c */ /* 0x000ff00000041820 */
[C---:B-1----:R-:W-:Y:S08]  /*d150*/  HMMA.16816.F32.BF16 R4, R156.reuse, R160, R4 ;  /* 0x000000a09c04723c */ /* 0x042ff00000041804 */
[C---:B------:R-:W-:Y:S08]  /*d160*/  HMMA.16816.F32.BF16 R8, R156.reuse, R162, R8 ;  /* 0x000000a29c08723c */ /* 0x040ff00000041808 */
[C---:B---3--:R-:W-:Y:S08]  /*d170*/  HMMA.16816.F32.BF16 R12, R156.reuse, R132, R12 ;  /* 0x000000849c0c723c */ /* 0x048ff0000004180c */
        /* <DEDUP_REMOVED lines=11> */
[----:B------:R-:W-:Y:S02]  /*d230*/  FMUL.FTZ R138, R5, c[0x0][0x320] ;  /* 0x0000c800058a7a20 */ /* 0x000fe40000410000 */
[----:B------:R-:W1:Y:S01]  /*d240*/  MUFU.TANH R137, R137 ;  /* 0x0000008900897308 */ /* 0x000e620000002400 */
[----:B------:R-:W-:Y:S02]  /*d250*/  FMUL.FTZ R0, R6, c[0x0][0x320] ;  /* 0x0000c80006007a20 */ /* 0x000fe40000410000 */
[----:B------:R-:W-:Y:S04]  /*d260*/  FMUL.FTZ R9, R9, c[0x0][0x320] ;  /* 0x0000c80009097a20 */ /* 0x000fe80000410000 */
[----:B------:R-:W-:Y:S02]  /*d270*/  FMUL.FTZ R10, R10, c[0x0][0x320] ;  /* 0x0000c8000a0a7a20 */ /* 0x000fe40000410000 */
[----:B------:R-:W-:Y:S01]  /*d280*/  FMUL.FTZ R11, R11, c[0x0][0x320] ;  /* 0x0000c8000b0b7a20 */ /* 0x000fe20000410000 */
[----:B------:R-:W2:Y:S01]  /*d290*/  MUFU.TANH R140, R9 ;  /* 0x00000009008c7308 */ /* 0x000ea20000002400 */
[----:B------:R-:W-:Y:S02]  /*d2a0*/  FMUL.FTZ R136, R7, c[0x0][0x320] ;  /* 0x0000c80007887a20 */ /* 0x000fe40000410000 */
[----:B------:R-:W3:Y:S01]  /*d2b0*/  LDSM.16.M88.4 R4, [R192+0x5000] ;  /* 0x00500000c004783b */ /* 0x000ee20000000200 */
[----:B------:R-:W-:Y:S02]  /*d2c0*/  FMUL.FTZ R139, R8, c[0x0][0x320] ;  /* 0x0000c800088b7a20 */ /* 0x000fe40000410000 */
[----:B------:R-:W-:Y:S02]  /*d2d0*/  FMUL.FTZ R8, R12, c[0x0][0x320] ;  /* 0x0000c8000c087a20 */ /* 0x000fe40000410000 */
[----:B------:R-:W-:Y:S02]  /*d2e0*/  FMUL.FTZ R13, R13, c[0x0][0x320] ;  /* 0x0000c8000d0d7a20 */ /* 0x000fe40000410000 */
[----:B------:R-:W4:Y:S01]  /*d2f0*/  MUFU.TANH R132, R10 ;  /* 0x0000000a00847308 */ /* 0x000f220000002400 */
[----:B------:R-:W-:Y:S02]  /*d300*/  FMUL.FTZ R142, R16, c[0x0][0x320] ;  /* 0x0000c800108e7a20 */ /* 0x000fe40000410000 */
[----:B------:R-:W-:Y:S02]  /*d310*/  FMUL.FTZ R14, R14, c[0x0][0x320] ;  /* 0x0000c8000e0e7a20 */ /* 0x000fe40000410000 */
[----:B------:R-:W-:Y:S02]  /*d320*/  FMUL.FTZ R15, R15, c[0x0][0x320] ;  /* 0x0000c8000f0f7a20 */ /* 0x000fe40000410000 */
[----:B------:R-:W-:Y:S02]  /*d330*/  FMUL.FTZ R18, R18, c[0x0][0x320] ;  /* 0x0000c80012127a20 */ /* 0x000fe40000410000 */
[----:B------:R-:W-:Y:S01]  /*d340*/  FMUL.FTZ R19, R19, c[0x0][0x320] ;  /* 0x0000c80013137a20 */ /* 0x000fe20000410000 */
[----:B------:R-:W1:Y:S10]  /*d350*/  MUFU.TANH R133, R11 ;  /* 0x0000000b00857308 */ /* 0x000e740000002400 */
[----:B------:R5:W1:Y:S10]  /*d360*/  MUFU.TANH R12, R8 ;  /* 0x00000008000c7308 */ /* 0x000a740000002400 */
[----:B------:R-:W1:Y:S01]  /*d370*/  MUFU.TANH R138, R138 ;  /* 0x0000008a008a7308 */ /* 0x000e620000002400 */
[C---:B---3--:R-:W-:Y:S09]  /*d380*/  HMMA.16816.F32.BF16 R20, R164.reuse, R4, R20 ;  /* 0x00000004a414723c */ /* 0x048ff20000041814 */
[----:B------:R-:W3:Y:S01]  /*d390*/  MUFU.TANH R0, R0 ;  /* 0x0000000000007308 */ /* 0x000ee20000002400 */
[C---:B------:R-:W-:Y:S01]  /*d3a0*/  HMMA.16816.F32.BF16 R24, R164.reuse, R6, R24 ;  /* 0x00000006a418723c */ /* 0x040fe20000041818 */
[----:B-----5:R-:W5:Y:S01]  /*d3b0*/  LDSM.16.M88.4 R8, [R192+0x5800] ;  /* 0x00580000c008783b */ /* 0x020f620000000200 */
[----:B------:R-:W-:Y:S04]  /*d3c0*/  DEPBAR.LE SB0, 0x0 ;  /* 0x000080000000791a */ /* 0x000fe80000000000 */
[----:B------:R-:W-:Y:S03]  /*d3d0*/  FMUL.FTZ R4, R17, c[0x0][0x320] ;  /* 0x0000c80011047a20 */ /* 0x000fe60000410000 */
[----:B------:R-:W1:Y:S01]  /*d3e0*/  MUFU.TANH R136, R136 ;  /* 0x0000008800887308 */ /* 0x000e620000002400 */
[----:B------:R-:W-:Y:S04]  /*d3f0*/  BAR.SYNC.DEFER_BLOCKING 0x0 ;  /* 0x0000000000007b1d */ /* 0x000fe80000010000 */
[----:B------:R-:W-:Y:S02]  /*d400*/  FMUL.FTZ R160, R20, c[0x0][0x320] ;  /* 0x0000c80014a07a20 */ /* 0x000fe40000410000 */
[----:B------:R-:W-:Y:S03]  /*d410*/  FMUL.FTZ R21, R21, c[0x0][0x320] ;  /* 0x0000c80015157a20 */ /* 0x000fe60000410000 */
[----:B------:R-:W1:Y:S01]  /*d420*/  MUFU.TANH R139, R139 ;  /* 0x0000008b008b7308 */ /* 0x000e620000002400 */
[----:B------:R-:W-:Y:S02]  /*d430*/  FMUL.FTZ R22, R22, c[0x0][0x320] ;  /* 0x0000c80016167a20 */ /* 0x000fe40000410000 */
[----:B------:R-:W-:Y:S02]  /*d440*/  FMUL.FTZ R23, R23, c[0x0][0x320] ;  /* 0x0000c80017177a20 */ /* 0x000fe40000410000 */
[----:B------:R-:W-:Y:S02]  /*d450*/  FMUL.FTZ R156, R24, c[0x0][0x320] ;  /* 0x0000c800189c7a20 */ /* 0x000fe40000410000 */
[----:B------:R-:W-:Y:S02]  /*d460*/  FMUL.FTZ R25, R25, c[0x0][0x320] ;  /* 0x0000c80019197a20 */ /* 0x000fe40000410000 */
[----:B------:R-:W-:Y:S01]  /*d470*/  FMUL.FTZ R26, R26, c[0x0][0x320] ;  /* 0x0000c8001a1a7a20 */ /* 0x000fe20000410000 */
[----:B------:R1:W1:Y:S01]  /*d480*/  MUFU.TANH R162, R13 ;  /* 0x0000000d00a27308 */ /* 0x0002620000002400 */
[----:B------:R-:W-:Y:S09]  /*d490*/  FMUL.FTZ R27, R27, c[0x0][0x320] ;  /* 0x0000c8001b1b7a20 */ /* 0x000ff20000410000 */
[----:B------:R1:W1:Y:S01]  /*d4a0*/  MUFU.TANH R163, R14 ;  /* 0x0000000e00a37308 */ /* 0x0002620000002400 */
[C---:B-----5:R-:W-:Y:S09]  /*d4b0*/  HMMA.16816.F32.BF16 R28, R164.reuse, R8, R28 ;  /* 0x00000008a41c723c */ /* 0x060ff2000004181c */
[----:B------:R1:W1:Y:S01]  /*d4c0*/  MUFU.TANH R161, R15 ;  /* 0x0000000f00a17308 */ /* 0x0002620000002400 */
[----:B------:R-:W-:Y:S09]  /*d4d0*/  HMMA.16816.F32.BF16 R32, R164, R10, R32 ;  /* 0x0000000aa420723c */ /* 0x000ff20000041820 */
[----:B------:R-:W1:Y:S05]  /*d4e0*/  MUFU.TANH R142, R142 ;  /* 0x0000008e008e7308 */ /* 0x000e6a0000002400 */
        /* <DEDUP_REMOVED lines=26> */
[----:B------:R-:W1:Y:S01]  /*d690*/  MUFU.TANH R5, R5 ;  /* 0x0000000500057308 */ /* 0x000e620000002400 */
[----:B------:R-:W-:-:S05]  /*d6a0*/  @P0 BRA `(.L_x_427) ;  /* 0x0000031000000947 */ /* 0x000fca0003800000 */
[----:B--234-:R-:W-:Y:S01]  /*d6b0*/  ULEA UR4, UR20, UR12, 0x6 ;  /* 0x0000000c14047291 */ /* 0x01cfe2000f8e303f */
        /* <DEDUP_REMOVED lines=11> */
[----:B------:R-:W-:Y:S03]  /*d770*/  @!P1 LEA.HI.X R9, R10, c[0x0][0x2a4], R7, 0x2, P0 ;  /* 0x0000a9000a099a11 */ /* 0x000fe600000f1407 */
[----:B------:R-:W-:Y:S01]  /*d780*/  IMAD.WIDE.U32 R10, R209, c[0x0][0x1e0], RZ ;  /* 0x00007800d10a7a25 */ /* 0x000fe200078e00ff */
        /* <DEDUP_REMOVED lines=13> */
[----:B------:R-:W2:Y:S04]  /*d860*/  SHFL.IDX PT, R11, R20, RZ, 0x181f ;  /* 0x00181fff140b7589 */ /* 0x000ea800000e0000 */
[----:B-1----:R-:W1:Y:S04]  /*d870*/  SHFL.IDX PT, R13, R8, RZ, 0x181f ;  /* 0x00181fff080d7589 */ /* 0x002e6800000e0000 */
[----:B------:R-:W3:Y:S04]  /*d880*/  SHFL.IDX PT, R7, R20, 0x1, 0x181f ;  /* 0x00381f0014077f89 */ /* 0x000ee800000e0000 */
[----:B------:R-:W4:Y:S01]  /*d890*/  SHFL.IDX PT, R9, R8, 0x1, 0x181f ;  /* 0x00381f0008097f89 */ /* 0x000f2200000e0000 */
[C---:B--2---:R-:W-:Y:S02]  /*d8a0*/  IADD3 R14, P6, R11.reuse, R218, RZ ;  /* 0x000000da0b0e7210 */ /* 0x044fe40007fde0ff */
[-C--:B------:R-:W-:Y:S02]  /*d8b0*/  IADD3 R10, P0, R11, R217.reuse, RZ ;  /* 0x000000d90b0a7210 */ /* 0x080fe40007f1e0ff */
[----:B-1----:R-:W-:Y:S02]  /*d8c0*/  IADD3.X R15, R13, R180, RZ, P6, !PT ;  /* 0x000000b40d0f7210 */ /* 0x002fe400037fe4ff */
[----:B------:R-:W-:Y:S01]  /*d8d0*/  IADD3 R18, P6, R11, R216, RZ ;  /* 0x000000d80b127210 */ /* 0x000fe20007fde0ff */
[----:B------:R-:W-:Y:S01]  /*d8e0*/  IMAD.X R11, R13, 0x1, R220, P0 ;  /* 0x000000010d0b7824 */ /* 0x000fe200000e06dc */
[----:B---3--:R-:W-:Y:S01]  /*d8f0*/  IADD3 R16, P0, R7, R218, RZ ;  /* 0x000000da07107210 */ /* 0x008fe20007f1e0ff */
[----:B------:R1:W-:Y:S02]  /*d900*/  LDGSTS.E.BYPASS.LTC128B.128 [R207+0x6100], [R14.64], !P5 ;  /* 0x061000000ecf7fae */ /* 0x0003e4000e901d52 */
[--C-:B------:R-:W-:Y:S01]  /*d910*/  IMAD.X R19, R13, 0x1, R219.reuse, P6 ;  /* 0x000000010d137824 */ /* 0x100fe200030e06db */
[----:B------:R-:W-:Y:S01]  /*d920*/  IADD3 R6, P6, R7, R217, RZ ;  /* 0x000000d907067210 */ /* 0x000fe20007fde0ff */
[----:B------:R1:W-:Y:S01]  /*d930*/  LDGSTS.E.BYPASS.LTC128B.128 [R207+0x8100], [R10.64], !P4 ;  /* 0x081000000acf7fae */ /* 0x0003e2000e101d52 */
[----:B----4-:R-:W-:Y:S01]  /*d940*/  IMAD.X R17, R9, 0x1, R180, P0 ;  /* 0x0000000109117824 */ /* 0x010fe200000e06b4 */
[----:B------:R-:W-:Y:S02]  /*d950*/  IADD3 R8, P0, R7, R216, RZ ;  /* 0x000000d807087210 */ /* 0x000fe40007f1e0ff */
[----:B------:R1:W-:Y:S01]  /*d960*/  LDGSTS.E.BYPASS.LTC128B.128 [R207+0xa100], [R18.64], !P3 ;  /* 0x0a10000012cf7fae */ /* 0x0003e2000d901d52 */
[C---:B------:R-:W-:Y:S02]  /*d970*/  IADD3.X R7, R9.reuse, R220, RZ, P6, !PT ;  /* 0x000000dc09077210 */ /* 0x040fe400037fe4ff */
[----:B------:R-:W-:Y:S01]  /*d980*/  IMAD.X R9, R9, 0x1, R219, P0 ;  /* 0x0000000109097824 */ /* 0x000fe200000e06db */
[----:B------:R1:W-:Y:S04]  /*d990*/  LDGSTS.E.BYPASS.LTC128B.128 [R207+0x7100], [R16.64], !P5 ;  /* 0x0710000010cf7fae */ /* 0x0003e8000e901d52 */
[----:B------:R1:W-:Y:S04]  /*d9a0*/  LDGSTS.E.BYPASS.LTC128B.128 [R207+0x9100], [R6.64], !P4 ;  /* 0x0910000006cf7fae */ /* 0x0003e8000e101d52 */
[----:B------:R1:W-:Y:S02]  /*d9b0*/  LDGSTS.E.BYPASS.LTC128B.128 [R207+0xb100], [R8.64], !P3 ;  /* 0x0b10000008cf7fae */ /* 0x0003e4000d901d52 */
.L_x_427:
[----:B--234-:R-:W-:Y:S01]  /*d9c0*/  PLOP3.LUT P6, PT, PT, PT, UP1, 0x80, 0x0 ;  /* 0x000000000000781c */ /* 0x01cfe20003fcf018 */
[----:B------:R-:W0:Y:S01]  /*d9d0*/  LDGDEPBAR ;  /* 0x00000000000079af */ /* 0x000e220000000000 */
[----:B------:R-:W-:Y:S01]  /*d9e0*/  PLOP3.LUT P0, PT, PT, PT, UP1, 0x80, 0x0 ;  /* 0x000000000000781c */ /* 0x000fe20003f0f018 */
[----:B-1----:R-:W-:Y:S01]  /*d9f0*/  IMAD.MOV.U32 R14, RZ, RZ, R211 ;  /* 0x000000ffff0e7224 */ /* 0x002fe200078e00d3 */
[----:B------:R-:W-:Y:S06]  /*da00*/  USHF.L.U32 UR4, UR20, 0x6, URZ ;  /* 0x0000000614047899 */ /* 0x000fec000800063f */
[----:B------:R-:W-:Y:S03]  /*da10*/  IMAD.U32 R7, RZ, RZ, UR4 ;  /* 0x00000004ff077e24 */ /* 0x000fe6000f8e00ff */
[----:B------:R-:W-:Y:S02]  /*da20*/  @P6 IMAD.HI.U32 R6, R211, c[0x0][0x2c8], RZ ;  /* 0x0000b200d3066a27 */ /* 0x000fe400078e00ff */
[----:B------:R-:W-:Y:S03]  /*da30*/  IADD3 R7, -R212, 0x1, -R7 ;  /* 0x00000001d4077810 */ /* 0x000fe60007ffe907 */
[----:B------:R-:W-:Y:S01]  /*da40*/  @P0 SHF.R.U32.HI R14, RZ, c[0x0][0x2cc], R6 ;  /* 0x0000b300ff0e0a19 */ /* 0x000fe20000011606 */
[----:B------:R-:W-:Y:S01]  /*da50*/  IMAD.U32 R6, RZ, RZ, UR10 ;  /* 0x0000000aff067e24 */ /* 0x000fe2000f8e00ff */
[----:B------:R-:W-:Y:S03]  /*da60*/  PLOP3.LUT P0, PT, PT, PT, UP0, 0x40, 0x0 ;  /* 0x000000000000781c */ /* 0x000fe60003f0e808 */
[----:B------:R-:W1:Y:S01]  /*da70*/  SHFL.IDX PT, R8, R14, RZ, 0x1c1f ;  /* 0x001c1fff0e087589 */ /* 0x000e6200000e0000 */
[----:B------:R-:W-:Y:S04]  /*da80*/  IADD3 R6, R7, -c[0x0][0x168], R6 ;  /* 0x80005a0007067a10 */ /* 0x000fe80007ffe006 */
        /* <DEDUP_REMOVED lines=20> */
.L_x_430:
[----:B------:R-:W-:Y:S04]  /*dbd0*/  MOV R6, c[0x0][0x32c] ;  /* 0x0000cb0000067a02 */ /* 0x000fe80000000f00 */
[----:B------:R-:W-:Y:S11]  /*dbe0*/  ISETP.NE.AND P0, PT, R6, 0x1, PT ;  /* 0x000000010600780c */ /* 0x000ff60003f05270 */
[----:B------:R-:W-:Y:S02]  /*dbf0*/  @!UPT UIADD3 URZ, URZ, URZ, URZ ;  /* 0x0000003f3f3ff290 */ /* 0x000fe4000fffe03f */
[----:B------:R-:W-:Y:S05]  /*dc00*/  @P0 IMAD.HI.U32 R6, R15, c[0x0][0x330], RZ ;  /* 0x0000cc000f060a27 */ /* 0x000fea00078e00ff */
[----:B------:R-:W-:Y:S02]  /*dc10*/  @P0 SHF.R.U32.HI R15, RZ, c[0x0][0x334], R6 ;  /* 0x0000cd00ff0f0a19 */ /* 0x000fe40000011606 */
.L_x_431:
[----:B------:R-:W-:Y:S05]  /*dc20*/  BSYNC B0 ;  /* 0x0000000000007941 */ /* 0x000fea0003800000 */
.L_x_429:
[----:B------:R-:W-:Y:S04]  /*dc30*/  IMAD.MOV.U32 R6, RZ, RZ, c[0x0][0x32c] ;  /* 0x0000cb00ff067624 */ /* 0x000fe800078e00ff */
[----:B------:R-:W-:Y:S04]  /*dc40*/  IMAD R15, R15, R6, -UR4 ;  /* 0x800000040f0f7e24 */ /* 0x000fe8000f8e0206 */
[----:B------:R-:W-:Y:S05]  /*dc50*/  IMAD.IADD R8, R15, 0x1, -R212 ;  /* 0x000000010f087824 */ /* 0x000fea00078e0ad4 */
[----:B------:R-:W-:Y:S02]  /*dc60*/  IADD3 R6, R8, c[0x0][0x32c], RZ ;  /* 0x0000cb0008067a10 */ /* 0x000fe40007ffe0ff */
[----:B------:R-:W-:Y:S02]  /*dc70*/  IMNMX R11, R11, R8, !PT ;  /* 0x000000080b0b7217 */ /* 0x000fe40007800200 */
[----:B------:R-:W-:Y:S02]  /*dc80*/  IMNMX R13, R13, R6, PT ;  /* 0x000000060d0d7217 */ /* 0x000fe40003800200 */
.L_x_428:
[----:B------:R-:W-:Y:S06]  /*dc90*/  UISETP.GT.AND UP2, UPT, UR20, -0x1, UPT ;  /* 0xffffffff1400788c */ /* 0x000fec000bf44270 */
        /* <DEDUP_REMOVED lines=9> */
[----:B------:R-:W-:Y:S02]  /*dd30*/  ISETP.GT.AND P0, PT, R11, 0x8, P0 ;  /* 0x000000080b00780c */ /* 0x000fe40000704270 */
[----:B------:R-:W-:Y:S02]  /*dd40*/  PLOP3.LUT P6, PT, PT, PT, UP2, 0x80, 0x0 ;  /* 0x000000000000781c */ /* 0x000fe40003fcf028 */
        /* <DEDUP_REMOVED lines=10> */
[----:B------:R-:W-:Y:S01]  /*ddf0*/  PLOP3.LUT P0, PT, PT, PT, UP2, 0x80, 0x0 ;  /* 0x000000000000781c */ /* 0x000fe20003f0f028 */
[----:B------:R-:W1:Y:S01]  /*de00*/  SHFL.IDX PT, R12, R14, 0x1, 0x1c1f ;  /* 0x003c1f000e0c7f89 */ /* 0x000e6200000e0000 */
        /* <DEDUP_REMOVED lines=11> */
[----:B------:R-:W-:Y:S01]  /*dec0*/  ISETP.LT.OR P6, PT, R13, 0x1a, P6 ;  /* 0x0000001a0d00780c */ /* 0x000fe200037c1670 */
[--C-:B-1----:R-:W-:Y:S01]  /*ded0*/  IMAD.IADD R7, R7, 0x1, R12.reuse ;  /* 0x0000000107077824 */ /* 0x102fe200078e020c */
[----:B------:R-:W-:Y:S02]  /*dee0*/  FSEL R160, R160, -INF , !P0 ;  /* 0xff800000a0a07808 */ /* 0x000fe40004000000 */
[----:B------:R-:W-:Y:S02]  /*def0*/  PLOP3.LUT P0, PT, PT, PT, UP2, 0x80, 0x0 ;  /* 0x000000000000781c */ /* 0x000fe40003f0f028 */
[----:B------:R-:W-:Y:S01]  /*df00*/  FSEL R140, R4, -INF , !P6 ;  /* 0xff800000048c7808 */ /* 0x000fe20007000000 */
[----:B------:R-:W-:Y:S01]  /*df10*/  IMAD.IADD R4, R9, 0x1, R12 ;  /* 0x0000000109047824 */ /* 0x000fe200078e020c */
        /* <DEDUP_REMOVED lines=44> */
.L_x_434:
[----:B------:R-:W-:Y:S04]  /*e1e0*/  MOV R9, 0x1 ;  /* 0x0000000100097802 */ /* 0x000fe80000000f00 */
[----:B------:R-:W-:Y:S11]  /*e1f0*/  ISETP.NE.AND P0, PT, R9, c[0x0][0x32c], PT ;  /* 0x0000cb0009007a0c */ /* 0x000ff60003f05270 */
[----:B------:R-:W-:Y:S02]  /*e200*/  @!UPT UIADD3 URZ, URZ, URZ, URZ ;  /* 0x0000003f3f3ff290 */ /* 0x000fe4000fffe03f */
[----:B------:R-:W-:Y:S05]  /*e210*/  @P0 IMAD.HI.U32 R9, R12, c[0x0][0x330], RZ ;  /* 0x0000cc000c090a27 */ /* 0x000fea00078e00ff */
[----:B------:R-:W-:Y:S02]  /*e220*/  @P0 SHF.R.U32.HI R12, RZ, c[0x0][0x334], R9 ;  /* 0x0000cd00ff0c0a19 */ /* 0x000fe40000011609 */
.L_x_435:
[----:B------:R-:W-:Y:S05]  /*e230*/  BSYNC B0 ;  /* 0x0000000000007941 */ /* 0x000fea0003800000 */
.L_x_433:
[----:B------:R-:W-:Y:S04]  /*e240*/  IMAD.MOV.U32 R9, RZ, RZ, c[0x0][0x32c] ;  /* 0x0000cb00ff097624 */ /* 0x000fe800078e00ff */
[----:B------:R-:W-:Y:S04]  /*e250*/  IMAD R9, R12, R9, -UR4 ;  /* 0x800000040c097e24 */ /* 0x000fe8000f8e0209 */
[----:B------:R-:W-:Y:S05]  /*e260*/  IMAD.IADD R12, R9, 0x1, -R212 ;  /* 0x00000001090c7824 */ /* 0x000fea00078e0ad4 */
[----:B------:R-:W-:Y:S02]  /*e270*/  IADD3 R9, R12, c[0x0][0x32c], RZ ;  /* 0x0000cb000c097a10 */ /* 0x000fe40007ffe0ff */
[----:B------:R-:W-:Y:S02]  /*e280*/  IMNMX R7, R7, R12, !PT ;  /* 0x0000000c07077217 */ /* 0x000fe40007800200 */
[----:B------:R-:W-:Y:S02]  /*e290*/  IMNMX R4, R4, R9, PT ;  /* 0x0000000904047217 */ /* 0x000fe40003800200 */
.L_x_432:
[----:B------:R-:W-:Y:S01]  /*e2a0*/  PLOP3.LUT P6, PT, PT, PT, UP2, 0x80, 0x0 ;  /* 0x000000000000781c */ /* 0x000fe20003fcf028 */
[----:B------:R-:W-:Y:S01]  /*e2b0*/  LDSM.16.MT88.4 R20, [R198+0x100] ;  /* 0x00010000c614783b */ /* 0x000fe20000004200 */
[----:B------:R-:W-:Y:S02]  /*e2c0*/  PLOP3.LUT P0, PT, PT, PT, UP2, 0x80, 0x0 ;  /* 0x000000000000781c */ /* 0x000fe40003f0f028 */
[C---:B------:R-:W-:Y:S02]  /*e2d0*/  ISETP.GT.AND P6, PT, R7.reuse, RZ, P6 ;  /* 0x000000ff0700720c */ /* 0x040fe400037c4270 */
[----:B------:R-:W-:Y:S02]  /*e2e0*/  FMNMX.FTZ R17, R10, R3, !PT ;  /* 0x000000030a117209 */ /* 0x000fe40007810000 */
[----:B------:R-:W-:Y:S01]  /*e2f0*/  ISETP.LT.OR P6, PT, R4, 0x1, P6 ;  /* 0x000000010400780c */ /* 0x000fe200037c1670 */
[----:B------:R-:W-:Y:S01]  /*e300*/  LDSM.16.MT88.4 R28, [R197+0x100] ;  /* 0x00010000c51c783b */ /* 0x000fe20000004200 */
[C---:B------:R-:W-:Y:S02]  /*e310*/  ISETP.GT.AND P0, PT, R7.reuse, 0x1, P0 ;  /* 0x000000010700780c */ /* 0x040fe40000704270 */
[----:B------:R-:W-:Y:S02]  /*e320*/  FMNMX.FTZ R17, R138, R17, !PT ;  /* 0x000000118a117209 */ /* 0x000fe40007810000 */
[----:B------:R-:W-:Y:S02]  /*e330*/  FSEL R15, R0, -INF , !P6 ;  /* 0xff800000000f7808 */ /* 0x000fe40007000000 */
[----:B------:R-:W-:Y:S02]  /*e340*/  ISETP.LT.OR P0, PT, R4, 0x2, P0 ;  /* 0x000000020400780c */ /* 0x000fe40000701670 */
[----:B------:R-:W-:Y:S02]  /*e350*/  PLOP3.LUT P6, PT, PT, PT, UP2, 0x80, 0x0 ;  /* 0x000000000000781c */ /* 0x000fe40003fcf028 */
[----:B------:R-:W-:Y:S02]  /*e360*/  FMNMX.FTZ R17, R8, R17, !PT ;  /* 0x0000001108117209 */ /* 0x000fe40007810000 */
[----:B------:R-:W-:Y:S02]  /*e370*/  FSEL R13, R136, -INF , !P0 ;  /* 0xff800000880d7808 */ /* 0x000fe40004000000 */
[C---:B------:R-:W-:Y:S02]  /*e380*/  ISETP.GT.AND P6, PT, R7.reuse, 0x8, P6 ;  /* 0x000000080700780c */ /* 0x040fe400037c4270 */
[----:B------:R-:W-:Y:S02]  /*e390*/  PLOP3.LUT P0, PT, PT, PT, UP2, 0x80, 0x0 ;  /* 0x000000000000781c */ /* 0x000fe40003f0f028 */
[----:B------:R-:W-:Y:S02]  /*e3a0*/  FMNMX.FTZ R17, R6, R17, !PT ;  /* 0x0000001106117209 */ /* 0x000fe40007810000 */
[----:B------:R-:W-:Y:S02]  /*e3b0*/  ISETP.GT.AND P0, PT, R7, 0x9, P0 ;  /* 0x000000090700780c */ /* 0x000fe40000704270 */
[----:B------:R-:W-:Y:S02]  /*e3c0*/  ISETP.LT.OR P6, PT, R4, 0x9, P6 ;  /* 0x000000090400780c */ /* 0x000fe400037c1670 */
        /* <DEDUP_REMOVED lines=9> */
[----:B------:R-:W-:Y:S02]  /*e460*/  ISETP.LT.OR P6, PT, R4, 0x11, P6 ;  /* 0x000000110400780c */ /* 0x000fe400037c1670 */
        /* <DEDUP_REMOVED lines=39> */
[C---:B------:R-:W-:Y:S01]  /*e6e0*/  ISETP.LT.OR P6, PT, R4.reuse, 0x29, P6 ;  /* 0x000000290400780c */ /* 0x040fe200037c1670 */
[----:B------:R-:W1:Y:S01]  /*e6f0*/  SHFL.BFLY PT, R17, R0, 0x2, 0x1f ;  /* 0x0c401f0000117f89 */ /* 0x000e6200000e0000 */
[----:B------:R-:W-:Y:S02]  /*e700*/  ISETP.GT.AND P0, PT, R7, 0x29, P0 ;  /* 0x000000290700780c */ /* 0x000fe40000704270 */
[----:B------:R-:W-:Y:S02]  /*e710*/  FSEL R155, R155, -INF , !P6 ;  /* 0xff8000009b9b7808 */ /* 0x000fe40007000000 */
[----:B------:R-:W-:Y:S02]  /*e720*/  FMNMX.FTZ R12, R141, R12, !PT ;  /* 0x0000000c8d0c7209 */ /* 0x000fe40007810000 */
[C---:B------:R-:W-:Y:S02]  /*e730*/  ISETP.LT.OR P0, PT, R4.reuse, 0x2a, P0 ;  /* 0x0000002a0400780c */ /* 0x040fe40000701670 */
[----:B------:R-:W-:Y:S02]  /*e740*/  PLOP3.LUT P6, PT, PT, PT, UP2, 0x80, 0x0 ;  /* 0x000000000000781c */ /* 0x000fe40003fcf028 */
[----:B------:R-:W-:Y:S02]  /*e750*/  FSEL R153, R153, -INF , !P0 ;  /* 0xff80000099997808 */ /* 0x000fe40004000000 */
[----:B------:R-:W-:Y:S02]  /*e760*/  FMNMX.FTZ R12, R159, R12, !PT ;  /* 0x0000000c9f0c7209 */ /* 0x000fe40007810000 */
[----:B------:R-:W-:Y:S02]  /*e770*/  ISETP.GT.AND P6, PT, R7, 0x30, P6 ;  /* 0x000000300700780c */ /* 0x000fe400037c4270 */
[----:B------:R-:W-:Y:S02]  /*e780*/  PLOP3.LUT P0, PT, PT, PT, UP2, 0x80, 0x0 ;  /* 0x000000000000781c */ /* 0x000fe40003f0f028 */
[----:B------:R-:W-:Y:S02]  /*e790*/  FMNMX.FTZ R12, R157, R12, !PT ;  /* 0x0000000c9d0c7209 */ /* 0x000fe40007810000 */
[C---:B------:R-:W-:Y:S02]  /*e7a0*/  ISETP.LT.OR P6, PT, R4.reuse, 0x31, P6 ;  /* 0x000000310400780c */ /* 0x040fe400037c1670 */
        /* <DEDUP_REMOVED lines=8> */
[----:B------:R-:W-:Y:S01]  /*e830*/  PLOP3.LUT P0, PT, PT, PT, UP2, 0x80, 0x0 ;  /* 0x000000000000781c */ /* 0x000fe20003f0f028 */
[----:B------:R-:W-:Y:S01]  /*e840*/  UISETP.GT.AND UP2, UPT, UR20, UR9, UPT ;  /* 0x000000091400728c */ /* 0x000fe2000bf44270 */
[----:B------:R-:W-:Y:S01]  /*e850*/  FMNMX.FTZ R12, R149, R12, !PT ;  /* 0x0000000c950c7209 */ /* 0x000fe20007810000 */
[----:B------:R-:W-:Y:S01]  /*e860*/  UIADD3 UR20, UR20, -0x1, URZ ;  /* 0xffffffff14147890 */ /* 0x000fe2000fffe03f */
[----:B------:R-:W-:Y:S02]  /*e870*/  ISETP.LT.OR P6, PT, R4, 0x39, P6 ;  /* 0x000000390400780c */ /* 0x000fe400037c1670 */
[----:B------:R-:W-:Y:S02]  /*e880*/  ISETP.GT.AND P0, PT, R7, 0x39, P0 ;  /* 0x000000390700780c */ /* 0x000fe40000704270 */
[----:B------:R-:W-:Y:S02]  /*e890*/  FSEL R145, R145, -INF , !P6 ;  /* 0xff80000091917808 */ /* 0x000fe40007000000 */
[----:B-1----:R-:W-:Y:S02]  /*e8a0*/  FMNMX.FTZ R17, R0, R17, !PT ;  /* 0x0000001100117209 */ /* 0x002fe40007810000 */
[----:B------:R-:W-:Y:S02]  /*e8b0*/  FMNMX.FTZ R0, R147, R12, !PT ;  /* 0x0000000c93007209 */ /* 0x000fe40007810000 */
[----:B------:R-:W-:Y:S01]  /*e8c0*/  ISETP.LT.OR P0, PT, R4, 0x3a, P0 ;  /* 0x0000003a0400780c */ /* 0x000fe20000701670 */
[----:B------:R-:W1:Y:S01]  /*e8d0*/  SHFL.BFLY PT, R12, R17, 0x1, 0x1f ;  /* 0x0c201f00110c7f89 */ /* 0x000e6200000e0000 */
        /* <DEDUP_REMOVED lines=8> */
[----:B--2---:R-:W-:Y:S02]  /*e960*/  FMNMX.FTZ R5, R4, R7, !PT ;  /* 0x0000000704057209 */ /* 0x004fe40007810000 */
[----:B------:R-:W-:Y:S01]  /*e970*/  FSEL R4, R0, RZ, P0 ;  /* 0x000000ff00047208 */ /* 0x000fe20000000000 */
[--C-:B------:R-:W-:Y:S02]  /*e980*/  FFMA.FTZ R168, R10, c[0x0][0x2d0], -R151.reuse ;  /* 0x0000b4000aa87a23 */ /* 0x100fe40000010897 */
[----:B------:R-:W1:Y:S01]  /*e990*/  SHFL.BFLY PT, R132, R5, 0x1, 0x1f ;  /* 0x0c201f0005847f89 */ /* 0x000e6200000e0000 */
[----:B------:R-:W-:Y:S02]  /*e9a0*/  FFMA.FTZ R135, R138, c[0x0][0x2d0], -R151 ;  /* 0x0000b4008a877a23 */ /* 0x000fe40000010897 */
[----:B------:R-:W-:Y:S01]  /*e9b0*/  FADD.FTZ R4, -R4, R3 ;  /* 0x0000000304047221 */ /* 0x000fe20000010100 */
[----:B------:R-:W-:Y:S01]  /*e9c0*/  MUFU.EX2 R168, R168 ;  /* 0x000000a800a87308 */ /* 0x000fe20000000800 */
[--C-:B------:R-:W-:Y:S02]  /*e9d0*/  FFMA.FTZ R134, R8, c[0x0][0x2d0], -R151.reuse ;  /* 0x0000b40008867a23 */ /* 0x100fe40000010897 */
        /* <DEDUP_REMOVED lines=10> */
[----:B-1----:R-:W-:Y:S01]  /*ea80*/  FMNMX.FTZ R132, R132, R5, !PT ;  /* 0x0000000584847209 */ /* 0x002fe20007810000 */
[----:B------:R-:W-:Y:S01]  /*ea90*/  MUFU.EX2 R134, R134 ;  /* 0x0000008600867308 */ /* 0x000fe20000000800 */
[--C-:B------:R-:W-:Y:S02]  /*eaa0*/  FFMA.FTZ R221, R156, c[0x0][0x2d0], -R151.reuse ;  /* 0x0000b4009cdd7a23 */ /* 0x100fe40000010897 */
[C---:B------:R-:W-:Y:S01]  /*eab0*/  FSETP.NEU.FTZ.AND P0, PT, R132.reuse, -INF , PT ;  /* 0xff8000008400780b */ /* 0x040fe20003f1d000 */
[----:B------:R-:W-:Y:S02]  /*eac0*/  FMUL.FTZ R144, R132, c[0x0][0x2d0] ;  /* 0x0000b40084907a20 */ /* 0x000fe40000410000 */
[--C-:B------:R-:W-:Y:S01]  /*ead0*/  FFMA.FTZ R224, R154, c[0x0][0x2d0], -R151.reuse ;  /* 0x0000b4009ae07a23 */ /* 0x100fe20000010897 */
[----:B------:R-:W-:Y:S01]  /*eae0*/  FSEL R5, R132, RZ, P0 ;  /* 0x000000ff84057208 */ /* 0x000fe20000000000 */
[--C-:B------:R-:W-:Y:S01]  /*eaf0*/  FFMA.FTZ R227, R152, c[0x0][0x2d0], -R151.reuse ;  /* 0x0000b40098e37a23 */ /* 0x100fe20000010897 */
[----:B------:R-:W-:Y:S01]  /*eb00*/  FSEL R144, R144, RZ, P0 ;  /* 0x000000ff90907208 */ /* 0x000fe20000000000 */
[----:B------:R-:W1:Y:S01]  /*eb10*/  MUFU.EX2 R169, R169 ;  /* 0x000000a900a97308 */ /* 0x000e620000000800 */
[--C-:B------:R-:W-:Y:S01]  /*eb20*/  FFMA.FTZ R230, R150, c[0x0][0x2d0], -R151.reuse ;  /* 0x0000b40096e67a23 */ /* 0x100fe20000010897 */
[----:B------:R-:W-:Y:S01]  /*eb30*/  PLOP3.LUT P0, PT, PT, PT, UP2, 0x80, 0x0 ;  /* 0x000000000000781c */ /* 0x000fe20003f0f028 */
[----:B------:R-:W-:Y:S01]  /*eb40*/  FADD.FTZ R5, -R5, R2 ;  /* 0x0000000205057221 */ /* 0x000fe20000010100 */
[----:B--2---:R-:W-:Y:S01]  /*eb50*/  F2FP.BF16.PACK_AB R136, R135, R168 ;  /* 0x000000a88788723e */ /* 0x004fe200000010ff */
[--C-:B------:R-:W-:Y:S02]  /*eb60*/  FFMA.FTZ R173, R15, c[0x0][0x2d0], -R144.reuse ;  /* 0x0000b4000fad7a23 */ /* 0x100fe40000010890 */
[--C-:B------:R-:W-:Y:S02]  /*eb70*/  FFMA.FTZ R172, R13, c[0x0][0x2d0], -R144.reuse ;  /* 0x0000b4000dac7a23 */ /* 0x100fe40000010890 */
[----:B------:R-:W2:Y:S01]  /*eb80*/  LDSM.16.MT88.4 R12, [R203+0x100] ;  /* 0x00010000cb0c783b */ /* 0x000ea20000004200 */
[--C-:B------:R-:W-:Y:S01]  /*eb90*/  FFMA.FTZ R171, R11, c[0x0][0x2d0], -R144.reuse ;  /* 0x0000b4000bab7a23 */ /* 0x100fe20000010890 */
[----:B------:R-:W3:Y:S01]  /*eba0*/  MUFU.EX2 R3, R3 ;  /* 0x0000000300037308 */ /* 0x000ee20000000800 */
[--C-:B------:R-:W-:Y:S02]  /*ebb0*/  FFMA.FTZ R170, R9, c[0x0][0x2d0], -R144.reuse ;  /* 0x0000b40009aa7a23 */ /* 0x100fe40000010890 */
[----:B------:R-:W-:Y:S02]  /*ebc0*/  FMUL.FTZ R2, R5, c[0x0][0x2d0] ;  /* 0x0000b40005027a20 */ /* 0x000fe40000410000 */
[--C-:B------:R-:W-:Y:S02]  /*ebd0*/  FFMA.FTZ R178, R163, c[0x0][0x2d0], -R144.reuse ;  /* 0x0000b400a3b27a23 */ /* 0x100fe40000010890 */
[--C-:B------:R-:W-:Y:S02]  /*ebe0*/  FFMA.FTZ R179, R161, c[0x0][0x2d0], -R144.reuse ;  /* 0x0000b400a1b37a23 */ /* 0x100fe40000010890 */
[----:B------:R-:W-:Y:S01]  /*ebf0*/  LDSM.16.MT88.4 R160, [R196+0x3900] ;  /* 0x00390000c4a0783b */ /* 0x000fe20000004200 */
[----:B------:R-:W-:Y:S01]  /*ec00*/  MUFU.EX2 R173, R173 ;  /* 0x000000ad00ad7308 */ /* 0x000fe20000000800 */
[--C-:B------:R-:W-:Y:S01]  /*ec10*/  FFMA.FTZ R181, R143, c[0x0][0x2d0], -R144.reuse ;  /* 0x0000b4008fb57a23 */ /* 0x100fe20000010890 */
[----:B-1----:R-:W-:Y:S01]  /*ec20*/  F2FP.BF16.PACK_AB R138, R169, R134 ;  /* 0x00000086a98a723e */ /* 0x002fe200000010ff */
[--C-:B------:R-:W-:Y:S02]  /*ec30*/  FFMA.FTZ R182, R141, c[0x0][0x2d0], -R144.reuse ;  /* 0x0000b4008db67a23 */ /* 0x100fe40000010890 */
[--C-:B------:R-:W-:Y:S02]  /*ec40*/  FFMA.FTZ R223, R159, c[0x0][0x2d0], -R144.reuse ;  /* 0x0000b4009fdf7a23 */ /* 0x100fe40000010890 */
[----:B------:R-:W-:Y:S01]  /*ec50*/  LDSM.16.MT88.4 R140, [R197+0x2900] ;  /* 0x00290000c58c783b */ /* 0x000fe20000004200 */
[--C-:B------:R-:W-:Y:S02]  /*ec60*/  FFMA.FTZ R226, R157, c[0x0][0x2d0], -R144.reuse ;  /* 0x0000b4009de27a23 */ /* 0x100fe40000010890 */
[----:B------:R-:W1:Y:S01]  /*ec70*/  MUFU.EX2 R172, R172 ;  /* 0x000000ac00ac7308 */ /* 0x000e620000000800 */
[--C-:B------:R-:W-:Y:S02]  /*ec80*/  FFMA.FTZ R225, R155, c[0x0][0x2d0], -R144.reuse ;  /* 0x0000b4009be17a23 */ /* 0x100fe40000010890 */
[--C-:B------:R-:W-:Y:S02]  /*ec90*/  FFMA.FTZ R228, R153, c[0x0][0x2d0], -R144.reuse ;  /* 0x0000b40099e47a23 */ /* 0x100fe40000010890 */
[C---:B---3--:R-:W-:Y:S01]  /*eca0*/  FMUL.FTZ R4, R3.reuse, R128 ;  /* 0x0000008003047220 */ /* 0x048fe20000410000 */
        /* <DEDUP_REMOVED lines=15> */
[--C-:B------:R-:W-:Y:S02]  /*eda0*/  FFMA.FTZ R231, R149, c[0x0][0x2d0], -R144.reuse ;  /* 0x0000b40095e77a23 */ /* 0x100fe40000010890 */
[--C-:B------:R-:W-:Y:S01]  /*edb0*/  FFMA.FTZ R234, R147, c[0x0][0x2d0], -R144.reuse ;  /* 0x0000b40093ea7a23 */ /* 0x100fe20000010890 */
[----:B------:R-:W1:Y:S01]  /*edc0*/  MUFU.EX2 R2, R2 ;  /* 0x0000000200027308 */ /* 0x000e620000000800 */
[--C-:B------:R-:W-:Y:S02]  /*edd0*/  FFMA.FTZ R233, R145, c[0x0][0x2d0], -R144.reuse ;  /* 0x0000b40091e97a23 */ /* 0x100fe40000010890 */
[----:B------:R-:W-:Y:S02]  /*ede0*/  FFMA.FTZ R151, R146, c[0x0][0x2d0], -R151 ;  /* 0x0000b40092977a23 */ /* 0x000fe40000010897 */
[----:B------:R-:W-:Y:S02]  /*edf0*/  FFMA.FTZ R144, R133, c[0x0][0x2d0], -R144 ;  /* 0x0000b40085907a23 */ /* 0x000fe40000010890 */
[C---:B------:R-:W-:Y:S02]  /*ee00*/  FMUL.FTZ R36, R3.reuse, R36 ;  /* 0x0000002403247220 */ /* 0x040fe40000410000 */
        /* <DEDUP_REMOVED lines=123> */
[----:B------:R-:W3:Y:S01]  /*f5c0*/  MUFU.EX2 R230, R230 ;  /* 0x000000e600e67308 */ /* 0x000ee20000000800 */
[C---:B-1----:R-:W-:Y:S04]  /*f5d0*/  HMMA.16816.F32.BF16 R76, R136.reuse, R100, R76 ;  /* 0x00000064884c723c */ /* 0x042fe8000004184c */
[C---:B------:R-:W-:Y:S02]  /*f5e0*/  FMUL.FTZ R84, R3.reuse, R84 ;  /* 0x0000005403547220 */ /* 0x040fe40000410000 */
[----:B------:R-:W-:Y:S01]  /*f5f0*/  FMUL.FTZ R85, R3, R85 ;  /* 0x0000005503557220 */ /* 0x000fe20000410000 */
[----:B------:R-:W-:Y:S01]  /*f600*/  F2FP.BF16.PACK_AB R100, R175, R174 ;  /* 0x000000aeaf64723e */ /* 0x000fe200000010ff */
[C---:B------:R-:W-:Y:S01]  /*f610*/  HMMA.16816.F32.BF16 R80, R136.reuse, R102, R80 ;  /* 0x000000668850723c */ /* 0x040fe20000041850 */
[----:B------:R-:W-:Y:S03]  /*f620*/  MUFU.EX2 R229, R229 ;  /* 0x000000e500e57308 */ /* 0x000fe60000000800 */
[C---:B------:R-:W-:Y:S01]  /*f630*/  FMUL.FTZ R86, R2.reuse, R86 ;  /* 0x0000005602567220 */ /* 0x040fe20000410000 */
[----:B----4-:R-:W-:Y:S01]  /*f640*/  F2FP.BF16.PACK_AB R101, R179, R178 ;  /* 0x000000b2b365723e */ /* 0x010fe200000010ff */
[----:B------:R-:W-:Y:S01]  /*f650*/  FMUL.FTZ R87, R2, R87 ;  /* 0x0000005702577220 */ /* 0x000fe20000410000 */
[----:B------:R-:W-:Y:S01]  /*f660*/  F2FP.BF16.PACK_AB R102, R177, R176 ;  /* 0x000000b0b166723e */ /* 0x000fe200000010ff */
[C---:B------:R-:W-:Y:S01]  /*f670*/  FMUL.FTZ R88, R3.reuse, R88 ;  /* 0x0000005803587220 */ /* 0x040fe20000410000 */
[----:B-----5:R-:W-:Y:S02]  /*f680*/  F2FP.BF16.PACK_AB R103, R182, R181 ;  /* 0x000000b5b667723e */ /* 0x020fe400000010ff */
[----:B------:R-:W-:Y:S01]  /*f690*/  MUFU.EX2 R231, R231 ;  /* 0x000000e700e77308 */ /* 0x000fe20000000800 */
[C---:B------:R-:W-:Y:S01]  /*f6a0*/  FMUL.FTZ R89, R3.reuse, R89 ;  /* 0x0000005903597220 */ /* 0x040fe20000410000 */
[C---:B--2---:R-:W-:Y:S03]  /*f6b0*/  HMMA.16816.F32.BF16 R84, R136.reuse, R108, R84 ;  /* 0x0000006c8854723c */ /* 0x044fe60000041854 */
[C---:B------:R-:W-:Y:S02]  /*f6c0*/  FMUL.FTZ R90, R2.reuse, R90 ;  /* 0x0000005a025a7220 */ /* 0x040fe40000410000 */
        /* <DEDUP_REMOVED lines=153> */
.L_x_426:
[----:B------:R-:W1:Y:S01]  /*10060*/  SHFL.BFLY PT, R3, R214, 0x2, 0x1f ;  /* 0x0c401f00d6037f89 */ /* 0x000e6200000e0000 */
[----:B------:R-:W-:-:S02]  /*10070*/  MOV R7, RZ ;  /* 0x000000ff00077202 */ /* 0x000fc40000000f00 */
[----:B------:R-:W-:Y:S01]  /*10080*/  MOV R4, RZ ;  /* 0x000000ff00047202 */ /* 0x000fe20000000f00 */
[----:B------:R-:W2:Y:S01]  /*10090*/  SHFL.BFLY PT, R2, R215, 0x2, 0x1f ;  /* 0x0c401f00d7027f89 */ /* 0x000ea200000e0000 */
[----:B------:R-:W-:Y:S01]  /*100a0*/  PLOP3.LUT P2, PT, PT, PT, PT, 0x8, 0x0 ;  /* 0x000000000000781c */ /* 0x000fe20003f4e170 */
[----:B-1----:R-:W-:Y:S02]  /*100b0*/  FADD.FTZ R3, R3, R214 ;  /* 0x000000d603037221 */ /* 0x002fe40000010000 */
[----:B--2---:R-:W-:-:S03]  /*100c0*/  FADD.FTZ R2, R2, R215 ;  /* 0x000000d702027221 */ /* 0x004fc60000010000 */
[----:B------:R-:W1:Y:S04]  /*100d0*/  SHFL.BFLY PT, R6, R3, 0x1, 0x1f ;  /* 0x0c201f0003067f89 */ /* 0x000e6800000e0000 */
[----:B------:R-:W2:Y:S01]  /*100e0*/  SHFL.BFLY PT, R5, R2, 0x1, 0x1f ;  /* 0x0c201f0002057f89 */ /* 0x000ea200000e0000 */
[----:B-1----:R-:W-:Y:S02]  /*100f0*/  FADD.FTZ R6, R3, R6 ;  /* 0x0000000603067221 */ /* 0x002fe40000010000 */
[----:B--2---:R-:W-:-:S03]  /*10100*/  FADD.FTZ R5, R5, R2 ;  /* 0x0000000205057221 */ /* 0x004fc60000010000 */
[----:B------:R-:W-:Y:S02]  /*10110*/  FSETP.NE.FTZ.AND P1, PT, R6, RZ, PT ;  /* 0x000000ff0600720b */ /* 0x000fe40003f35000 */
[----:B------:R-:W-:-:S11]  /*10120*/  FSETP.NE.FTZ.AND P0, PT, R5, RZ, PT ;  /* 0x000000ff0500720b */ /* 0x000fd60003f15000 */
[----:B------:R-:W1:Y:S01]  /*10130*/  @P1 MUFU.RCP R7, R6 ;  /* 0x0000000600071308 */ /* 0x000e620000001000 */
[----:B------:R-:W-:Y:S02]  /*10140*/  @P1 MOV R10, 0x3f317218 ;  /* 0x3f317218000a1802 */ /* 0x000fe40000000f00 */
[----:B------:R-:W-:-:S05]  /*10150*/  @P0 MOV R11, 0x3f317218 ;  /* 0x3f317218000b0802 */ /* 0x000fca0000000f00 */
[----:B------:R-:W2:Y:S01]  /*10160*/  @P1 MUFU.LG2 R6, R6 ;  /* 0x0000000600061308 */ /* 0x000ea20000000c00 */
[----:B------:R-:W-:-:S07]  /*10170*/  @P0 FMUL.FTZ R11, R11, c[0x0][0x2d0] ;  /* 0x0000b4000b0b0a20 */ /* 0x000fce0000410000 */
[----:B------:R-:W3:Y:S01]  /*10180*/  @P0 MUFU.LG2 R8, R5 ;  /* 0x0000000500080308 */ /* 0x000ee20000000c00 */
[C---:B-1----:R-:W-:Y:S02]  /*10190*/  FMUL.FTZ R128, R7.reuse, R128 ;  /* 0x0000008007807220 */ /* 0x042fe40000410000 */
[C---:B------:R-:W-:Y:S02]  /*101a0*/  FMUL.FTZ R129, R7.reuse, R129 ;  /* 0x0000008107817220 */ /* 0x040fe40000410000 */
[C---:B------:R-:W-:Y:S02]  /*101b0*/  FMUL.FTZ R124, R7.reuse, R124 ;  /* 0x0000007c077c7220 */ /* 0x040fe40000410000 */
[----:B------:R-:W-:Y:S01]  /*101c0*/  FMUL.FTZ R125, R7, R125 ;  /* 0x0000007d077d7220 */ /* 0x000fe20000410000 */
[----:B------:R1:W4:Y:S01]  /*101d0*/  @P0 MUFU.RCP R4, R5 ;  /* 0x0000000500040308 */ /* 0x0003220000001000 */
[----:B--2---:R-:W-:Y:S02]  /*101e0*/  @P1 FMUL.FTZ R9, R6, 0.69314718246459960938 ;  /* 0x3f31721806091820 */ /* 0x004fe40000410000 */
[----:B------:R-:W-:-:S02]  /*101f0*/  @P1 FMUL.FTZ R6, R10, c[0x0][0x2d0] ;  /* 0x0000b4000a061a20 */ /* 0x000fc40000410000 */
[C---:B------:R-:W-:Y:S02]  /*10200*/  FMUL.FTZ R120, R7.reuse, R120 ;  /* 0x0000007807787220 */ /* 0x040fe40000410000 */
[C---:B------:R-:W-:Y:S02]  /*10210*/  FMUL.FTZ R121, R7.reuse, R121 ;  /* 0x0000007907797220 */ /* 0x040fe40000410000 */
[----:B---3--:R-:W-:Y:S02]  /*10220*/  @P0 FMUL.FTZ R8, R8, 0.69314718246459960938 ;  /* 0x3f31721808080820 */ /* 0x008fe40000410000 */
[C---:B------:R-:W-:Y:S02]  /*10230*/  FMUL.FTZ R116, R7.reuse, R116 ;  /* 0x0000007407747220 */ /* 0x040fe40000410000 */
[C---:B------:R-:W-:Y:S02]  /*10240*/  FMUL.FTZ R117, R7.reuse, R117 ;  /* 0x0000007507757220 */ /* 0x040fe40000410000 */
[C---:B------:R-:W-:Y:S01]  /*10250*/  FMUL.FTZ R112, R7.reuse, R112 ;  /* 0x0000007007707220 */ /* 0x040fe20000410000 */
[----:B-1----:R-:W-:Y:S01]  /*10260*/  MOV R5, 0xff800000 ;  /* 0xff80000000057802 */ /* 0x002fe20000000f00 */
        /* <DEDUP_REMOVED lines=90> */
.L_x_388:
[----:B------:R-:W-:Y:S05]  /*10810*/  @P2 BRA `(.L_x_437) ;  /* 0x0000197000002947 */ /* 0x000fea0003800000 */
[----:B------:R-:W1:Y:S01]  /*10820*/  S2R R9, SR_CTAID.Y ;  /* 0x0000000000097919 */ /* 0x000e620000002600 */
[----:B------:R-:W-:Y:S01]  /*10830*/  IMAD R8, RZ, RZ, -UR13 ;  /* 0x8000000dff087e24 */ /* 0x000fe2000f8e02ff */
[----:B------:R-:W-:Y:S01]  /*10840*/  USHF.R.S32.HI UR6, URZ, 0x1f, UR13 ;  /* 0x0000001f3f067899 */ /* 0x000fe2000801140d */
[----:B------:R-:W-:Y:S01]  /*10850*/  BSSY B0, `(.L_x_438) ;  /* 0x0000101000007945 */ /* 0x000fe20003800000 */
[----:B------:R-:W3:Y:S01]  /*10860*/  S2R R4, SR_TID.X ;  /* 0x0000000000047919 */ /* 0x000ee20000002100 */
[----:B------:R-:W-:-:S02]  /*10870*/  ULDC.64 UR4, c[0x0][0x4d0] ;  /* 0x0001340000047ab9 */ /* 0x000fc40000000a00 */
[----:B------:R-:W-:Y:S01]  /*10880*/  UIMAD UR7, UR6, UR4, URZ ;  /* 0x00000004060772a4 */ /* 0x000fe2000f8e023f */
[----:B------:R-:W4:Y:S01]  /*10890*/  S2R R11, SR_CTAID.Z ;  /* 0x00000000000b7919 */ /* 0x000f220000002700 */
[----:B------:R-:W-:Y:S02]  /*108a0*/  UIMAD.WIDE.U32 UR8, UR13, UR4, URZ ;  /* 0x000000040d0872a5 */ /* 0x000fe4000f8e003f */
[----:B------:R-:W-:Y:S01]  /*108b0*/  UIMAD UR7, UR13, UR5, UR7 ;  /* 0x000000050d0772a4 */ /* 0x000fe2000f8e0207 */
[----:B------:R-:W5:Y:S02]  /*108c0*/  S2R R12, SR_CTAID.X ;  /* 0x00000000000c7919 */ /* 0x000f640000002500 */
[----:B------:R-:W-:Y:S01]  /*108d0*/  ULDC.64 UR4, c[0x0][0x438] ;  /* 0x00010e0000047ab9 */ /* 0x000fe20000000a00 */
[----:B------:R-:W-:Y:S01]  /*108e0*/  MOV R19, UR9 ;  /* 0x0000000900137c02 */ /* 0x000fe20008000f00 */
[----:B------:R-:W-:Y:S01]  /*108f0*/  UIMAD.WIDE.U32 UR10, UR13, UR4, URZ ;  /* 0x000000040d0a72a5 */ /* 0x000fe2000f8e003f */
[----:B------:R-:W-:Y:S01]  /*10900*/  IMAD.U32 R18, RZ, RZ, UR8 ;  /* 0x00000008ff127e24 */ /* 0x000fe2000f8e00ff */
[----:B------:R-:W-:-:S02]  /*10910*/  UIMAD UR4, UR6, UR4, URZ ;  /* 0x00000004060472a4 */ /* 0x000fc4000f8e023f */
[----:B------:R-:W-:Y:S02]  /*10920*/  UIADD3 UR7, UR9, UR7, URZ ;  /* 0x0000000709077290 */ /* 0x000fe4000fffe03f */
[----:B------:R-:W-:Y:S01]  /*10930*/  UIMAD UR4, UR13, UR5, UR4 ;  /* 0x000000050d0472a4 */ /* 0x000fe2000f8e0204 */
[----:B------:R-:W-:Y:S01]  /*10940*/  MOV R16, UR10 ;  /* 0x0000000a00107c02 */ /* 0x000fe20008000f00 */
[----:B-1----:R-:W-:Y:S02]  /*10950*/  IMAD R8, R8, c[0x0][0x550], R9 ;  /* 0x0001540008087a24 */ /* 0x002fe400078e0209 */
[----:B------:R-:W-:Y:S01]  /*10960*/  UIADD3 UR4, UR11, UR4, URZ ;  /* 0x000000040b047290 */ /* 0x000fe2000fffe03f */
[----:B------:R-:W-:Y:S01]  /*10970*/  IMAD.U32 R17, RZ, RZ, UR11 ;  /* 0x0000000bff117e24 */ /* 0x000fe2000f8e00ff */
[----:B---3--:R-:W-:Y:S01]  /*10980*/  SHF.R.S32.HI R9, RZ, 0x1f, R4 ;  /* 0x0000001fff097819 */ /* 0x008fe20000011404 */
[----:B------:R-:W-:-:S03]  /*10990*/  IMAD.U32 R19, RZ, RZ, UR7 ;  /* 0x00000007ff137e24 */ /* 0x000fc6000f8e00ff */
[CC--:B------:R-:W-:Y:S01]  /*109a0*/  LEA.HI R0, R9.reuse, R4.reuse, RZ, 0x5 ;  /* 0x0000000409007211 */ /* 0x0c0fe200078f28ff */
[----:B------:R-:W-:Y:S01]  /*109b0*/  IMAD.U32 R17, RZ, RZ, UR4 ;  /* 0x00000004ff117e24 */ /* 0x000fe2000f8e00ff */
[-C--:B------:R-:W-:Y:S01]  /*109c0*/  LEA.HI R9, R9, R4.reuse, RZ, 0x2 ;  /* 0x0000000409097211 */ /* 0x080fe200078f10ff */
[C---:B----4-:R-:W-:Y:S01]  /*109d0*/  IMAD.WIDE.U32 R18, R11.reuse, c[0x0][0x4d8], R18 ;  /* 0x000136000b127a25 */ /* 0x050fe200078e0012 */
[----:B------:R-:W-:Y:S02]  /*109e0*/  LOP3.LUT R13, R0, 0xffffffe0, RZ, 0xc0, !PT ;  /* 0xffffffe0000d7812 */ /* 0x000fe400078ec0ff */
[----:B------:R-:W-:Y:S01]  /*109f0*/  SHF.R.S32.HI R15, RZ, 0x5, R0 ;  /* 0x00000005ff0f7819 */ /* 0x000fe20000011400 */
[----:B------:R-:W-:Y:S01]  /*10a00*/  IMAD.WIDE.U32 R16, R11, c[0x0][0x440], R16 ;  /* 0x000110000b107a25 */ /* 0x000fe200078e0010 */
[----:B------:R-:W-:Y:S02]  /*10a10*/  SHF.R.S32.HI R0, RZ, 0x1f, R0 ;  /* 0x0000001fff007819 */ /* 0x000fe40000011400 */
[----:B------:R-:W-:Y:S01]  /*10a20*/  LOP3.LUT R9, R9, 0xfffffffc, RZ, 0xc0, !PT ;  /* 0xfffffffc09097812 */ /* 0x000fe200078ec0ff */
[----:B------:R-:W-:Y:S01]  /*10a30*/  IMAD.IADD R6, R4, 0x1, -R13 ;  /* 0x0000000104067824 */ /* 0x000fe200078e0a0d */
[----:B------:R-:W-:Y:S01]  /*10a40*/  LEA.HI R0, R0, R15, RZ, 0x3 ;  /* 0x0000000f00007211 */ /* 0x000fe200078f18ff */
[----:B------:R-:W-:Y:S01]  /*10a50*/  IMAD.MOV.U32 R20, RZ, RZ, R18 ;  /* 0x000000ffff147224 */ /* 0x000fe200078e0012 */
[----:B------:R-:W-:-:S02]  /*10a60*/  IADD3 R9, -R9, R4, RZ ;  /* 0x0000000409097210 */ /* 0x000fc40007ffe1ff */
[----:B------:R-:W-:Y:S02]  /*10a70*/  LOP3.LUT R0, R0, 0xffffff8, RZ, 0xc0, !PT ;  /* 0x0ffffff800007812 */ /* 0x000fe400078ec0ff */
[----:B------:R-:W-:Y:S02]  /*10a80*/  SHF.R.S32.HI R13, RZ, 0x1f, R6 ;  /* 0x0000001fff0d7819 */ /* 0x000fe40000011406 */
[----:B------:R-:W-:Y:S01]  /*10a90*/  SHF.R.S32.HI R10, RZ, 0x1f, R11 ;  /* 0x0000001fff0a7819 */ /* 0x000fe2000001140b */
[----:B------:R-:W-:Y:S01]  /*10aa0*/  IMAD.IADD R15, R15, 0x1, -R0 ;  /* 0x000000010f0f7824 */ /* 0x000fe200078e0a00 */
[----:B------:R-:W-:Y:S02]  /*10ab0*/  LEA.HI R0, R9, R9, RZ, 0x1 ;  /* 0x0000000909007211 */ /* 0x000fe400078f08ff */
[----:B------:R-:W-:Y:S01]  /*10ac0*/  LEA.HI R4, R13, R6, RZ, 0x2 ;  /* 0x000000060d047211 */ /* 0x000fe200078f10ff */
[----:B------:R-:W-:Y:S01]  /*10ad0*/  IMAD.MOV.U32 R13, RZ, RZ, c[0x0][0x4e8] ;  /* 0x00013a00ff0d7624 */ /* 0x000fe200078e00ff */
[----:B------:R-:W-:-:S02]  /*10ae0*/  LOP3.LUT R0, R0, 0x1ffffffe, RZ, 0xc0, !PT ;  /* 0x1ffffffe00007812 */ /* 0x000fc400078ec0ff */
[----:B------:R-:W-:Y:S02]  /*10af0*/  SHF.R.S32.HI R14, RZ, 0x2, R4 ;  /* 0x00000002ff0e7819 */ /* 0x000fe40000011404 */
[----:B------:R-:W-:Y:S01]  /*10b00*/  IADD3 R0, R9, -R0, RZ ;  /* 0x8000000009007210 */ /* 0x000fe20007ffe0ff */
[----:B------:R-:W-:Y:S01]  /*10b10*/  BAR.SYNC.DEFER_BLOCKING 0x1, 0x100 ;  /* 0x0044000000007b1d */ /* 0x000fe20000010000 */
[----:B------:R-:W-:Y:S01]  /*10b20*/  ISETP.NE.AND P1, PT, R13, 0x1, PT ;  /* 0x000000010d00780c */ /* 0x000fe20003f25270 */
[----:B------:R-:W-:Y:S01]  /*10b30*/  IMAD R15, R15, 0x10, R14 ;  /* 0x000000100f0f7824 */ /* 0x000fe200078e020e */
[----:B------:R-:W-:Y:S01]  /*10b40*/  MOV R22, R16 ;  /* 0x0000001000167202 */ /* 0x000fe20000000f00 */
[----:B------:R-:W-:Y:S02]  /*10b50*/  IMAD R14, R10, c[0x0][0x4d8], RZ ;  /* 0x000136000a0e7a24 */ /* 0x000fe400078e02ff */
[----:B------:R-:W-:Y:S01]  /*10b60*/  IMAD R9, R0, 0x8, R15 ;  /* 0x0000000800097824 */ /* 0x000fe200078e020f */
[----:B------:R-:W-:Y:S01]  /*10b70*/  SHF.R.S32.HI R0, RZ, 0x1f, R8 ;  /* 0x0000001fff007819 */ /* 0x000fe20000011408 */
[----:B------:R-:W-:-:S02]  /*10b80*/  IMAD R10, R10, c[0x0][0x440], RZ ;  /* 0x000110000a0a7a24 */ /* 0x000fc400078e02ff */
[C---:B------:R-:W-:Y:S01]  /*10b90*/  IMAD R14, R11.reuse, c[0x0][0x4dc], R14 ;  /* 0x000137000b0e7a24 */ /* 0x040fe200078e020e */
[C---:B-----5:R-:W-:Y:S01]  /*10ba0*/  LEA R9, R12.reuse, R9, 0x7 ;  /* 0x000000090c097211 */ /* 0x060fe200078e38ff */
[----:B------:R-:W-:Y:S01]  /*10bb0*/  IMAD R10, R11, c[0x0][0x444], R10 ;  /* 0x000111000b0a7a24 */ /* 0x000fe200078e020a */
[----:B------:R-:W-:Y:S01]  /*10bc0*/  LEA R12, R12, R15, 0x7 ;  /* 0x0000000f0c0c7211 */ /* 0x000fe200078e38ff */
[----:B------:R-:W-:Y:S01]  /*10bd0*/  IMAD.IADD R21, R19, 0x1, R14 ;  /* 0x0000000113157824 */ /* 0x000fe200078e020e */
[----:B------:R-:W-:Y:S01]  /*10be0*/  MOV R11, R9 ;  /* 0x00000009000b7202 */ /* 0x000fe20000000f00 */
[----:B------:R-:W-:Y:S02]  /*10bf0*/  IMAD.IADD R23, R17, 0x1, R10 ;  /* 0x0000000111177824 */ /* 0x000fe400078e020a */
[----:B------:R-:W-:-:S04]  /*10c00*/  @P1 IMAD.HI.U32 R10, R9, c[0x0][0x4ec], RZ ;  /* 0x00013b00090a1a27 */ /* 0x000fc800078e00ff */
        /* <DEDUP_REMOVED lines=11> */
[----:B------:R-:W-:-:S03]  /*10cc0*/  IADD3 R16, P0, R11, R20, RZ ;  /* 0x000000140b107210 */ /* 0x000fc60007f1e0ff */
[----:B------:R-:W-:Y:S01]  /*10cd0*/  IMAD R0, R0, c[0x0][0x4e8], R9 ;  /* 0x00013a0000007a24 */ /* 0x000fe200078e0209 */
[----:B------:R-:W-:Y:S01]  /*10ce0*/  @P1 SHF.R.U32.HI R10, RZ, c[0x0][0x4f0], R8 ;  /* 0x00013c00ff0a1a19 */ /* 0x000fe20000011608 */
[----:B------:R-:W-:Y:S01]  /*10cf0*/  IMAD.IADD R23, R23, 0x1, R19 ;  /* 0x0000000117177824 */ /* 0x000fe200078e0213 */
[----:B------:R-:W-:Y:S01]  /*10d00*/  IADD3.X R17, R14, R21, R17, P0, !PT ;  /* 0x000000150e117210 */ /* 0x000fe200007fe411 */
[----:B------:R-:W-:Y:S01]  /*10d10*/  IMAD R13, R13, c[0x0][0x388], RZ ;  /* 0x0000e2000d0d7a24 */ /* 0x000fe200078e02ff */
[----:B------:R-:W-:Y:S01]  /*10d20*/  SHF.R.S32.HI R8, RZ, 0x1f, R0 ;  /* 0x0000001fff087819 */ /* 0x000fe20000011400 */
[C---:B------:R-:W-:Y:S01]  /*10d30*/  IMAD.WIDE.U32 R22, R10.reuse, c[0x0][0x430], R22 ;  /* 0x00010c000a167a25 */ /* 0x040fe200078e0016 */
[----:B------:R-:W-:Y:S02]  /*10d40*/  IADD3 R14, -R10, RZ, RZ ;  /* 0x000000ff0a0e7210 */ /* 0x000fe40007ffe1ff */
        /* <DEDUP_REMOVED lines=10> */
[----:B------:R-:W-:Y:S01]  /*10df0*/  SHFL.IDX PT, R18, R0, 0x1, 0x1c1f ;  /* 0x003c1f0000127f89 */ /* 0x000fe200000e0000 */
[----:B------:R-:W-:Y:S02]  /*10e00*/  SHF.R.S32.HI R8, RZ, 0x1f, R14 ;  /* 0x0000001fff087819 */ /* 0x000fe4000001140e */
[----:B------:R-:W-:Y:S01]  /*10e10*/  LEA.HI.X R11, R16, c[0x0][0x4ac], R11, 0x2, P0 ;  /* 0x00012b00100b7a11 */ /* 0x000fe200000f140b */
[----:B------:R-:W-:Y:S01]  /*10e20*/  IMAD R9, R10, c[0x0][0x434], R9 ;  /* 0x00010d000a097a24 */ /* 0x000fe200078e0209 */
[----:B------:R-:W-:Y:S03]  /*10e30*/  SHFL.IDX PT, R16, R0, RZ, 0x1c1f ;  /* 0x001c1fff00107589 */ /* 0x000fe600000e0000 */
[----:B------:R-:W-:Y:S01]  /*10e40*/  IMAD.IADD R23, R23, 0x1, R9 ;  /* 0x0000000117177824 */ /* 0x000fe200078e0209 */
[----:B------:R-:W1:Y:S01]  /*10e50*/  SHFL.IDX PT, R17, R11, RZ, 0x1c1f ;  /* 0x001c1fff0b117589 */ /* 0x000e6200000e0000 */
[----:B------:R-:W-:Y:S01]  /*10e60*/  IMAD R9, R8, c[0x0][0x428], RZ ;  /* 0x00010a0008097a24 */ /* 0x000fe200078e02ff */
[----:B------:R-:W-:-:S02]  /*10e70*/  IADD3 R8, R12, 0x8, RZ ;  /* 0x000000080c087810 */ /* 0x000fc40007ffe0ff */
[----:B------:R3:W4:Y:S01]  /*10e80*/  SHFL.IDX PT, R19, R11, 0x1, 0x1c1f ;  /* 0x003c1f000b137f89 */ /* 0x00072200000e0000 */
[----:B------:R-:W-:Y:S01]  /*10e90*/  IMAD R9, R14, c[0x0][0x42c], R9 ;  /* 0x00010b000e097a24 */ /* 0x000fe200078e0209 */
[----:B------:R-:W-:Y:S01]  /*10ea0*/  ISETP.GE.OR P1, PT, R8, R13, P1 ;  /* 0x0000000d0800720c */ /* 0x000fe20000f26670 */
[----:B------:R-:W-:-:S05]  /*10eb0*/  IMAD.WIDE.U32 R14, R14, c[0x0][0x428], R22 ;  /* 0x00010a000e0e7a25 */ /* 0x000fca00078e0016 */
[----:B------:R-:W-:Y:S02]  /*10ec0*/  IADD3 R10, R15, R9, RZ ;  /* 0x000000090f0a7210 */ /* 0x000fe40007ffe0ff */
[----:B------:R-:W-:-:S04]  /*10ed0*/  LEA R9, P0, R14, c[0x0][0x400], 0x2 ;  /* 0x000100000e097a11 */ /* 0x000fc800078010ff */
[----:B------:R-:W-:Y:S02]  /*10ee0*/  LEA.HI.X R10, R14, c[0x0][0x404], R10, 0x2, P0 ;  /* 0x000101000e0a7a11 */ /* 0x000fe400000f140a */
[----:B------:R2:W2:Y:S01]  /*10ef0*/  SHFL.IDX PT, R14, R9, RZ, 0x1c1f ;  /* 0x001c1fff090e7589 */ /* 0x0004a200000e0000 */
[----:B------:R-:W-:-:S03]  /*10f00*/  ISETP.GE.AND P0, PT, R8, R13, PT ;  /* 0x0000000d0800720c */ /* 0x000fc60003f06270 */
[----:B-1----:R1:W-:Y:S01]  /*10f10*/  @!P2 ST.E [R16.64], R5 ;  /* 0x000000051000a985 */ /* 0x0023e2000c101912 */
[----:B---3--:R-:W-:-:S03]  /*10f20*/  LOP3.LUT R11, R4, 0x7ffffffc, RZ, 0xc0, !PT ;  /* 0x7ffffffc040b7812 */ /* 0x008fc600078ec0ff */
[----:B----4-:R1:W-:Y:S01]  /*10f30*/  @!P1 ST.E [R18.64], R7 ;  /* 0x0000000712009985 */ /* 0x0103e2000c101912 */
[----:B------:R-:W-:Y:S01]  /*10f40*/  ISETP.GE.AND P1, PT, R12, R13, PT ;  /* 0x0000000d0c00720c */ /* 0x000fe20003f26270 */
[----:B------:R-:W-:Y:S02]  /*10f50*/  IMAD.IADD R11, R6, 0x1, -R11 ;  /* 0x00000001060b7824 */ /* 0x000fe400078e0a0b */
[----:B------:R1:W3:Y:S03]  /*10f60*/  SHFL.IDX PT, R15, R10, RZ, 0x1c1f ;  /* 0x001c1fff0a0f7589 */ /* 0x0002e600000e0000 */
[----:B------:R-:W-:-:S07]  /*10f70*/  SHF.L.U32 R11, R11, 0x1, RZ ;  /* 0x000000010b0b7819 */ /* 0x000fce00000006ff */
[----:B------:R-:W-:Y:S05]  /*10f80*/  @P1 BRA `(.L_x_439) ;  /* 0x000008d000001947 */ /* 0x000fea0003800000 */
[C---:B------:R-:W-:Y:S02]  /*10f90*/  ISETP.GE.AND P1, PT, R11.reuse, c[0x0][0x3c8], PT ;  /* 0x0000f2000b007a0c */ /* 0x040fe40003f26270 */
[C---:B-1----:R-:W-:Y:S02]  /*10fa0*/  IADD3 R7, R11.reuse, 0x8, RZ ;  /* 0x000000080b077810 */ /* 0x042fe40007ffe0ff */
[C---:B------:R-:W-:Y:S02]  /*10fb0*/  IADD3 R6, R11.reuse, 0x10, RZ ;  /* 0x000000100b067810 */ /* 0x040fe40007ffe0ff */
[----:B------:R-:W-:Y:S02]  /*10fc0*/  IADD3 R5, R11, 0x18, RZ ;  /* 0x000000180b057810 */ /* 0x000fe40007ffe0ff */
[----:B------:R-:W-:Y:S02]  /*10fd0*/  ISETP.GE.AND P5, PT, R7, c[0x0][0x3c8], PT ;  /* 0x0000f20007007a0c */ /* 0x000fe40003fa6270 */
[----:B------:R-:W-:-:S02]  /*10fe0*/  ISETP.GE.AND P4, PT, R6, c[0x0][0x3c8], PT ;  /* 0x0000f20006007a0c */ /* 0x000fc40003f86270 */
[C---:B------:R-:W-:Y:S01]  /*10ff0*/  IADD3 R4, R11.reuse, 0x20, RZ ;  /* 0x000000200b047810 */ /* 0x040fe20007ffe0ff */
[----:B--23--:R-:W-:Y:S01]  /*11000*/  @!P1 IMAD.WIDE R12, R11, 0x4, R14 ;  /* 0x000000040b0c9825 */ /* 0x00cfe200078e020e */
[----:B------:R-:W-:Y:S02]  /*11010*/  ISETP.GE.AND P3, PT, R5, c[0x0][0x3c8], PT ;  /* 0x0000f20005007a0c */ /* 0x000fe40003f66270 */
[----:B------:R-:W-:Y:S02]  /*11020*/  ISETP.GE.AND P2, PT, R4, c[0x0][0x3c8], PT ;  /* 0x0000f20004007a0c */ /* 0x000fe40003f46270 */
[C---:B------:R-:W-:Y:S01]  /*11030*/  IADD3 R0, R11.reuse, 0x28, RZ ;  /* 0x000000280b007810 */ /* 0x040fe20007ffe0ff */
[----:B------:R1:W-:Y:S01]  /*11040*/  @!P1 ST.E.64 [R12.64], R128 ;  /* 0x000000800c009985 */ /* 0x0003e2000c101b12 */
[----:B------:R-:W-:Y:S02]  /*11050*/  IADD3 R8, R11, 0x30, RZ ;  /* 0x000000300b087810 */ /* 0x000fe40007ffe0ff */
[----:B------:R-:W-:-:S02]  /*11060*/  ISETP.GE.AND P6, PT, R0, c[0x0][0x3c8], PT ;  /* 0x0000f20000007a0c */ /* 0x000fc40003fc6270 */
[----:B------:R-:W-:Y:S02]  /*11070*/  @!P5 LEA.HI R7, R7, R7, RZ, 0x1 ;  /* 0x000000070707d211 */ /* 0x000fe400078f08ff */
[----:B------:R-:W-:Y:S02]  /*11080*/  ISETP.GE.AND P1, PT, R8, c[0x0][0x3c8], PT ;  /* 0x0000f20008007a0c */ /* 0x000fe40003f26270 */
[----:B------:R-:W-:Y:S02]  /*11090*/  @!P4 LEA.HI R6, R6, R6, RZ, 0x1 ;  /* 0x000000060606c211 */ /* 0x000fe400078f08ff */
[----:B------:R-:W-:Y:S02]  /*110a0*/  @!P3 LEA.HI R5, R5, R5, RZ, 0x1 ;  /* 0x000000050505b211 */ /* 0x000fe400078f08ff */
[----:B------:R-:W-:Y:S02]  /*110b0*/  @!P5 LOP3.LUT R7, R7, 0xfffffffe, RZ, 0xc0, !PT ;  /* 0xfffffffe0707d812 */ /* 0x000fe400078ec0ff */
[----:B------:R-:W-:-:S02]  /*110c0*/  @!P4 LOP3.LUT R17, R6, 0xfffffffe, RZ, 0xc0, !PT ;  /* 0xfffffffe0611c812 */ /* 0x000fc400078ec0ff */
[----:B------:R-:W-:Y:S01]  /*110d0*/  @!P2 LEA.HI R4, R4, R4, RZ, 0x1 ;  /* 0x000000040404a211 */ /* 0x000fe200078f08ff */
[--C-:B------:R-:W-:Y:S01]  /*110e0*/  @!P5 IMAD.WIDE R6, R7, 0x4, R14.reuse ;  /* 0x000000040706d825 */ /* 0x100fe200078e020e */
[----:B------:R-:W-:Y:S02]  /*110f0*/  @!P3 LOP3.LUT R5, R5, 0xfffffffe, RZ, 0xc0, !PT ;  /* 0xfffffffe0505b812 */ /* 0x000fe400078ec0ff */
[----:B------:R-:W-:Y:S02]  /*11100*/  @!P2 LOP3.LUT R19, R4, 0xfffffffe, RZ, 0xc0, !PT ;  /* 0xfffffffe0413a812 */ /* 0x000fe400078ec0ff */
[----:B------:R-:W-:Y:S01]  /*11110*/  @!P6 LEA.HI R0, R0, R0, RZ, 0x1 ;  /* 0x000000000000e211 */ /* 0x000fe200078f08ff */
[--C-:B------:R-:W-:Y:S01]  /*11120*/  @!P3 IMAD.WIDE R4, R5, 0x4, R14.reuse ;  /* 0x000000040504b825 */ /* 0x100fe200078e020e */
[----:B------:R-:W-:Y:S01]  /*11130*/  @!P1 LEA.HI R8, R8, R8, RZ, 0x1 ;  /* 0x0000000808089211 */ /* 0x000fe200078f08ff */
[----:B------:R2:W-:Y:S01]  /*11140*/  @!P5 ST.E.64 [R6.64], R124 ;  /* 0x0000007c0600d985 */ /* 0x0005e2000c101b12 */
[----:B------:R-:W-:Y:S01]  /*11150*/  IADD3 R21, R11, 0x38, RZ ;  /* 0x000000380b157810 */ /* 0x000fe20007ffe0ff */
[----:B-1----:R-:W-:Y:S01]  /*11160*/  @!P4 IMAD.WIDE R12, R17, 0x4, R14 ;  /* 0x00000004110cc825 */ /* 0x002fe200078e020e */
[----:B------:R-:W-:-:S02]  /*11170*/  IADD3 R20, R11, 0x40, RZ ;  /* 0x000000400b147810 */ /* 0x000fc40007ffe0ff */
[----:B------:R-:W-:Y:S01]  /*11180*/  ISETP.GE.AND P5, PT, R21, c[0x0][0x3c8], PT ;  /* 0x0000f20015007a0c */ /* 0x000fe20003fa6270 */
[----:B------:R-:W-:Y:S01]  /*11190*/  @!P2 IMAD.WIDE R16, R19, 0x4, R14 ;  /* 0x000000041310a825 */ /* 0x000fe200078e020e */
[----:B------:R1:W-:Y:S01]  /*111a0*/  @!P4 ST.E.64 [R12.64], R120 ;  /* 0x000000780c00c985 */ /* 0x0003e2000c101b12 */
[C---:B------:R-:W-:Y:S02]  /*111b0*/  IADD3 R19, R11.reuse, 0x48, RZ ;  /* 0x000000480b137810 */ /* 0x040fe40007ffe0ff */
[----:B------:R-:W-:Y:S01]  /*111c0*/  IADD3 R18, R11, 0x50, RZ ;  /* 0x000000500b127810 */ /* 0x000fe20007ffe0ff */
[----:B------:R3:W-:Y:S01]  /*111d0*/  @!P3 ST.E.64 [R4.64], R116 ;  /* 0x000000740400b985 */ /* 0x0007e2000c101b12 */
[----:B------:R-:W-:Y:S02]  /*111e0*/  ISETP.GE.AND P4, PT, R20, c[0x0][0x3c8], PT ;  /* 0x0000f20014007a0c */ /* 0x000fe40003f86270 */
[----:B------:R-:W-:Y:S01]  /*111f0*/  ISETP.GE.AND P3, PT, R19, c[0x0][0x3c8], PT ;  /* 0x0000f20013007a0c */ /* 0x000fe20003f66270 */
[----:B------:R4:W-:Y:S01]  /*11200*/  @!P2 ST.E.64 [R16.64], R112 ;  /* 0x000000701000a985 */ /* 0x0009e2000c101b12 */
[----:B------:R-:W-:-:S02]  /*11210*/  ISETP.GE.AND P2, PT, R18, c[0x0][0x3c8], PT ;  /* 0x0000f20012007a0c */ /* 0x000fc40003f46270 */
[----:B------:R-:W-:-:S04]  /*11220*/  @!P5 LEA.HI R21, R21, R21, RZ, 0x1 ;  /* 0x000000151515d211 */ /* 0x000fc800078f08ff */
[----:B------:R-:W-:-:S03]  /*11230*/  @!P5 LOP3.LUT R21, R21, 0xfffffffe, RZ, 0xc0, !PT ;  /* 0xfffffffe1515d812 */ /* 0x000fc600078ec0ff */
[----:B------:R-:W-:Y:S02]  /*11240*/  @!P4 LEA.HI R20, R20, R20, RZ, 0x1 ;  /* 0x000000141414c211 */ /* 0x000fe400078f08ff */
[----:B------:R-:W-:Y:S02]  /*11250*/  @!P3 LEA.HI R19, R19, R19, RZ, 0x1 ;  /* 0x000000131313b211 */ /* 0x000fe400078f08ff */
[----:B--2---:R-:W-:Y:S02]  /*11260*/  @!P6 LOP3.LUT R7, R0, 0xfffffffe, RZ, 0xc0, !PT ;  /* 0xfffffffe0007e812 */ /* 0x004fe400078ec0ff */
[----:B------:R-:W-:Y:S02]  /*11270*/  IADD3 R0, R11, 0x58, RZ ;  /* 0x000000580b007810 */ /* 0x000fe40007ffe0ff */
[----:B------:R-:W-:Y:S01]  /*11280*/  @!P2 LEA.HI R18, R18, R18, RZ, 0x1 ;  /* 0x000000121212a211 */ /* 0x000fe200078f08ff */
[----:B------:R-:W-:Y:S01]  /*11290*/  @!P6 IMAD.WIDE R6, R7, 0x4, R14 ;  /* 0x000000040706e825 */ /* 0x000fe200078e020e */
[----:B------:R-:W-:-:S02]  /*112a0*/  @!P3 LOP3.LUT R19, R19, 0xfffffffe, RZ, 0xc0, !PT ;  /* 0xfffffffe1313b812 */ /* 0x000fc400078ec0ff */
[----:B-1----:R-:W-:Y:S02]  /*112b0*/  @!P4 LOP3.LUT R13, R20, 0xfffffffe, RZ, 0xc0, !PT ;  /* 0xfffffffe140dc812 */ /* 0x002fe400078ec0ff */
[----:B------:R1:W-:Y:S01]  /*112c0*/  @!P6 ST.E.64 [R6.64], R108 ;  /* 0x0000006c0600e985 */ /* 0x0003e2000c101b12 */
[----:B---3--:R-:W-:Y:S02]  /*112d0*/  @!P1 LOP3.LUT R5, R8, 0xfffffffe, RZ, 0xc0, !PT ;  /* 0xfffffffe08059812 */ /* 0x008fe400078ec0ff */
[----:B------:R-:W-:Y:S01]  /*112e0*/  IADD3 R8, R11, 0x60, RZ ;  /* 0x000000600b087810 */ /* 0x000fe20007ffe0ff */
[--C-:B------:R-:W-:Y:S01]  /*112f0*/  @!P4 IMAD.WIDE R12, R13, 0x4, R14.reuse ;  /* 0x000000040d0cc825 */ /* 0x100fe200078e020e */
[----:B------:R-:W-:Y:S02]  /*11300*/  IADD3 R20, R11, 0x68, RZ ;  /* 0x000000680b147810 */ /* 0x000fe40007ffe0ff */
[----:B------:R-:W-:Y:S01]  /*11310*/  ISETP.GE.AND P6, PT, R8, c[0x0][0x3c8], PT ;  /* 0x0000f20008007a0c */ /* 0x000fe20003fc6270 */
[----:B------:R-:W-:-:S04]  /*11320*/  @!P1 IMAD.WIDE R4, R5, 0x4, R14 ;  /* 0x0000000405049825 */ /* 0x000fc800078e020e */
[----:B----4-:R-:W-:Y:S01]  /*11330*/  @!P3 IMAD.WIDE R16, R19, 0x4, R14 ;  /* 0x000000041310b825 */ /* 0x010fe200078e020e */
[----:B------:R2:W-:Y:S01]  /*11340*/  @!P1 ST.E.64 [R4.64], R104 ;  /* 0x0000006804009985 */ /* 0x0005e2000c101b12 */
[----:B------:R-:W-:Y:S02]  /*11350*/  ISETP.GE.AND P1, PT, R0, c[0x0][0x3c8], PT ;  /* 0x0000f20000007a0c */ /* 0x000fe40003f26270 */
[----:B------:R-:W-:-:S04]  /*11360*/  IADD3 R19, R11, 0x70, RZ ;  /* 0x000000700b137810 */ /* 0x000fc80007ffe0ff */
[----:B------:R-:W-:-:S07]  /*11370*/  @!P6 LEA.HI R8, R8, R8, RZ, 0x1 ;  /* 0x000000080808e211 */ /* 0x000fce00078f08ff */
[----:B------:R-:W-:Y:S02]  /*11380*/  @!P1 LEA.HI R0, R0, R0, RZ, 0x1 ;  /* 0x0000000000009211 */ /* 0x000fe400078f08ff */
[----:B-1----:R-:W-:Y:S02]  /*11390*/  @!P2 LOP3.LUT R7, R18, 0xfffffffe, RZ, 0xc0, !PT ;  /* 0xfffffffe1207a812 */ /* 0x002fe400078ec0ff */
[----:B------:R-:W-:Y:S02]  /*113a0*/  @!P1 LOP3.LUT R23, R0, 0xfffffffe, RZ, 0xc0, !PT ;  /* 0xfffffffe00179812 */ /* 0x000fe400078ec0ff */
[----:B------:R-:W-:Y:S01]  /*113b0*/  IADD3 R18, R11, 0x78, RZ ;  /* 0x000000780b127810 */ /* 0x000fe20007ffe0ff */
[----:B------:R-:W-:Y:S01]  /*113c0*/  @!P2 IMAD.WIDE R6, R7, 0x4, R14 ;  /* 0x000000040706a825 */ /* 0x000fe200078e020e */
[----:B------:R-:W-:-:S03]  /*113d0*/  IADD3 R0, R11, 0x88, RZ ;  /* 0x000000880b007810 */ /* 0x000fc60007ffe0ff */
[----:B--2---:R-:W-:Y:S01]  /*113e0*/  @!P5 IMAD.WIDE R4, R21, 0x4, R14 ;  /* 0x000000041504d825 */ /* 0x004fe200078e020e */
        /* <DEDUP_REMOVED lines=25> */
[----:B------:R-:W-:-:S05]  /*11580*/  @!P5 IMAD.WIDE R6, R7, 0x4, R14 ;  /* 0x000000040706d825 */ /* 0x000fca00078e020e */
[----:B------:R-:W-:Y:S01]  /*11590*/  @!P1 LEA.HI R0, R0, R0, RZ, 0x1 ;  /* 0x0000000000009211 */ /* 0x000fe200078f08ff */
[----:B------:R3:W-:Y:S01]  /*115a0*/  @!P5 ST.E.64 [R6.64], R56 ;  /* 0x000000380600d985 */ /* 0x0007e2000c101b12 */
[----:B------:R-:W-:-:S03]  /*115b0*/  ISETP.GE.AND P5, PT, R8, c[0x0][0x3c8], PT ;  /* 0x0000f20008007a0c */ /* 0x000fc60003fa6270 */
[----:B------:R4:W-:Y:S01]  /*115c0*/  @!P4 ST.E.64 [R16.64], R60 ;  /* 0x0000003c1000c985 */ /* 0x0009e2000c101b12 */
[----:B-1----:R-:W-:Y:S01]  /*115d0*/  @!P3 LOP3.LUT R13, R18, 0xfffffffe, RZ, 0xc0, !PT ;  /* 0xfffffffe120db812 */ /* 0x002fe200078ec0ff */
[--C-:B------:R-:W-:Y:S01]  /*115e0*/  @!P2 IMAD.WIDE R18, R21, 0x4, R14.reuse ;  /* 0x000000041512a825 */ /* 0x100fe200078e020e */
[----:B------:R-:W-:Y:S02]  /*115f0*/  IADD3 R21, R11, 0xa0, RZ ;  /* 0x000000a00b157810 */ /* 0x000fe40007ffe0ff */
[----:B--2---:R-:W-:Y:S01]  /*11600*/  @!P1 LOP3.LUT R5, R0, 0xfffffffe, RZ, 0xc0, !PT ;  /* 0xfffffffe00059812 */ /* 0x004fe200078ec0ff */
[--C-:B------:R-:W-:Y:S01]  /*11610*/  @!P3 IMAD.WIDE R12, R13, 0x4, R14.reuse ;  /* 0x000000040d0cb825 */ /* 0x100fe200078e020e */
[----:B------:R-:W-:Y:S02]  /*11620*/  IADD3 R0, R11, 0x90, RZ ;  /* 0x000000900b007810 */ /* 0x000fe40007ffe0ff */
[----:B------:R-:W-:Y:S01]  /*11630*/  ISETP.GE.AND P4, PT, R21, c[0x0][0x3c8], PT ;  /* 0x0000f20015007a0c */ /* 0x000fe20003f86270 */
        /* <DEDUP_REMOVED lines=13> */
[----:B------:R-:W-:Y:S02]  /*11710*/  @!P3 LEA.HI R20, R20, R20, RZ, 0x1 ;  /* 0x000000141414b211 */ /* 0x000fe400078f08ff */
[----:B------:R-:W-:Y:S02]  /*11720*/  @!P4 LOP3.LUT R21, R21, 0xfffffffe, RZ, 0xc0, !PT ;  /* 0xfffffffe1515c812 */ /* 0x000fe400078ec0ff */
[----:B----4-:R-:W-:Y:S02]  /*11730*/  @!P3 LOP3.LUT R17, R20, 0xfffffffe, RZ, 0xc0, !PT ;  /* 0xfffffffe1411b812 */ /* 0x010fe400078ec0ff */
[----:B------:R-:W-:Y:S01]  /*11740*/  @!P2 LEA.HI R7, R7, R7, RZ, 0x1 ;  /* 0x000000070707a211 */ /* 0x000fe200078f08ff */
[----:B------:R-:W-:Y:S01]  /*11750*/  @!P4 IMAD.WIDE R20, R21, 0x4, R14 ;  /* 0x000000041514c825 */ /* 0x000fe200078e020e */
[----:B------:R-:W-:-:S02]  /*11760*/  @!P1 LEA.HI R6, R6, R6, RZ, 0x1 ;  /* 0x0000000606069211 */ /* 0x000fc400078f08ff */
        /* <DEDUP_REMOVED lines=15> */
.L_x_439:
[----:B------:R-:W-:Y:S05]  /*11860*/  BSYNC B0 ;  /* 0x0000000000007941 */ /* 0x000fea0003800000 */
.L_x_438:
[----:B-1----:R1:W4:Y:S04]  /*11870*/  SHFL.IDX PT, R5, R10, 0x1, 0x1c1f ;  /* 0x003c1f000a057f89 */ /* 0x00232800000e0000 */
        /* <DEDUP_REMOVED lines=9> */
[C---:B-12---:R-:W-:Y:S01]  /*11910*/  IADD3 R9, R11.reuse, 0x20, RZ ;  /* 0x000000200b097810 */ /* 0x046fe20007ffe0ff */
[C---:B---34-:R-:W-:Y:S01]  /*11920*/  @!P1 IMAD.WIDE R12, R11.reuse, 0x4, R4 ;  /* 0x000000040b0c9825 */ /* 0x058fe200078e0204 */
[----:B------:R-:W-:-:S02]  /*11930*/  IADD3 R8, R11, 0x28, RZ ;  /* 0x000000280b087810 */ /* 0x000fc40007ffe0ff */
[----:B------:R-:W-:Y:S02]  /*11940*/  @!P0 LEA.HI R3, R3, R3, RZ, 0x1 ;  /* 0x0000000303038211 */ /* 0x000fe400078f08ff */
[----:B------:R-:W-:Y:S01]  /*11950*/  IADD3 R7, R11, 0x30, RZ ;  /* 0x000000300b077810 */ /* 0x000fe20007ffe0ff */
[----:B------:R1:W-:Y:S01]  /*11960*/  @!P1 ST.E.64 [R12.64], R130 ;  /* 0x000000820c009985 */ /* 0x0003e2000c101b12 */
[----:B------:R-:W-:Y:S02]  /*11970*/  @!P0 LOP3.LUT R3, R3, 0xfffffffe, RZ, 0xc0, !PT ;  /* 0xfffffffe03038812 */ /* 0x000fe400078ec0ff */
[----:B------:R-:W-:Y:S02]  /*11980*/  IADD3 R6, R11, 0x38, RZ ;  /* 0x000000380b067810 */ /* 0x000fe40007ffe0ff */
[----:B------:R-:W-:Y:S01]  /*11990*/  ISETP.GE.AND P4, PT, R9, c[0x0][0x3c8], PT ;  /* 0x0000f20009007a0c */ /* 0x000fe20003f86270 */
[----:B------:R-:W-:Y:S01]  /*119a0*/  @!P0 IMAD.WIDE R14, R3, 0x4, R4 ;  /* 0x00000004030e8825 */ /* 0x000fe200078e0204 */
        /* <DEDUP_REMOVED lines=8> */
[----:B------:R-:W-:Y:S02]  /*11a30*/  @!P4 LEA.HI R9, R9, R9, RZ, 0x1 ;  /* 0x000000090909c211 */ /* 0x000fe400078f08ff */
[----:B------:R-:W-:Y:S02]  /*11a40*/  @!P3 LEA.HI R8, R8, R8, RZ, 0x1 ;  /* 0x000000080808b211 */ /* 0x000fe400078f08ff */
[----:B------:R-:W-:Y:S02]  /*11a50*/  @!P2 LEA.HI R7, R7, R7, RZ, 0x1 ;  /* 0x000000070707a211 */ /* 0x000fe400078f08ff */
[----:B------:R-:W-:Y:S02]  /*11a60*/  @!P1 LEA.HI R6, R6, R6, RZ, 0x1 ;  /* 0x0000000606069211 */ /* 0x000fe400078f08ff */
[----:B-1----:R-:W-:Y:S02]  /*11a70*/  @!P6 LOP3.LUT R13, R2, 0xfffffffe, RZ, 0xc0, !PT ;  /* 0xfffffffe020de812 */ /* 0x002fe400078ec0ff */
[----:B------:R-:W-:-:S02]  /*11a80*/  IADD3 R2, R11, 0x48, RZ ;  /* 0x000000480b027810 */ /* 0x000fc40007ffe0ff */
[----:B------:R-:W-:Y:S01]  /*11a90*/  @!P0 LEA.HI R3, R3, R3, RZ, 0x1 ;  /* 0x0000000303038211 */ /* 0x000fe200078f08ff */
[--C-:B------:R-:W-:Y:S01]  /*11aa0*/  @!P6 IMAD.WIDE R12, R13, 0x4, R4.reuse ;  /* 0x000000040d0ce825 */ /* 0x100fe200078e0204 */
[----:B------:R-:W-:Y:S02]  /*11ab0*/  @!P4 LOP3.LUT R9, R9, 0xfffffffe, RZ, 0xc0, !PT ;  /* 0xfffffffe0909c812 */ /* 0x000fe400078ec0ff */
[----:B------:R-:W-:Y:S02]  /*11ac0*/  @!P3 LOP3.LUT R17, R8, 0xfffffffe, RZ, 0xc0, !PT ;  /* 0xfffffffe0811b812 */ /* 0x000fe400078ec0ff */
[----:B------:R1:W-:Y:S01]  /*11ad0*/  @!P6 ST.E.64 [R12.64], R122 ;  /* 0x0000007a0c00e985 */ /* 0x0003e2000c101b12 */
[----:B------:R-:W-:Y:S01]  /*11ae0*/  ISETP.GE.AND P6, PT, R2, c[0x0][0x3c8], PT ;  /* 0x0000f20002007a0c */ /* 0x000fe20003fc6270 */
[----:B------:R-:W-:Y:S01]  /*11af0*/  @!P4 IMAD.WIDE R8, R9, 0x4, R4 ;  /* 0x000000040908c825 */ /* 0x000fe200078e0204 */
[----:B--2---:R-:W-:Y:S02]  /*11b00*/  @!P5 LOP3.LUT R15, R0, 0xfffffffe, RZ, 0xc0, !PT ;  /* 0xfffffffe000fd812 */ /* 0x004fe400078ec0ff */
[----:B------:R-:W-:-:S02]  /*11b10*/  IADD3 R0, R11, 0x50, RZ ;  /* 0x000000500b007810 */ /* 0x000fc40007ffe0ff */
[----:B------:R-:W-:Y:S01]  /*11b20*/  @!P2 LOP3.LUT R7, R7, 0xfffffffe, RZ, 0xc0, !PT ;  /* 0xfffffffe0707a812 */ /* 0x000fe200078ec0ff */
[----:B------:R-:W-:Y:S01]  /*11b30*/  @!P5 IMAD.WIDE R14, R15, 0x4, R4 ;  /* 0x000000040f0ed825 */ /* 0x000fe200078e0204 */
[----:B------:R-:W-:Y:S02]  /*11b40*/  @!P0 LOP3.LUT R3, R3, 0xfffffffe, RZ, 0xc0, !PT ;  /* 0xfffffffe03038812 */ /* 0x000fe400078ec0ff */
[C---:B------:R-:W-:Y:S02]  /*11b50*/  IADD3 R20, R11.reuse, 0x58, RZ ;  /* 0x000000580b147810 */ /* 0x040fe40007ffe0ff */
[----:B------:R2:W-:Y:S01]  /*11b60*/  @!P5 ST.E.64 [R14.64], R118 ;  /* 0x000000760e00d985 */ /* 0x0005e2000c101b12 */
[----:B------:R-:W-:Y:S02]  /*11b70*/  ISETP.GE.AND P5, PT, R0, c[0x0][0x3c8], PT ;  /* 0x0000f20000007a0c */ /* 0x000fe40003fa6270 */
[C---:B------:R-:W-:Y:S01]  /*11b80*/  IADD3 R19, R11.reuse, 0x60, RZ ;  /* 0x000000600b137810 */ /* 0x040fe20007ffe0ff */
[----:B------:R3:W-:Y:S01]  /*11b90*/  @!P4 ST.E.64 [R8.64], R114 ;  /* 0x000000720800c985 */ /* 0x0007e2000c101b12 */
[----:B------:R-:W-:-:S02]  /*11ba0*/  IADD3 R18, R11, 0x68, RZ ;  /* 0x000000680b127810 */ /* 0x000fc40007ffe0ff */
[----:B------:R-:W-:Y:S02]  /*11bb0*/  IADD3 R10, R11, 0x70, RZ ;  /* 0x000000700b0a7810 */ /* 0x000fe40007ffe0ff */
[----:B------:R-:W-:Y:S02]  /*11bc0*/  ISETP.GE.AND P4, PT, R20, c[0x0][0x3c8], PT ;  /* 0x0000f20014007a0c */ /* 0x000fe40003f86270 */
[----:B------:R-:W-:-:S03]  /*11bd0*/  @!P6 LEA.HI R2, R2, R2, RZ, 0x1 ;  /* 0x000000020202e211 */ /* 0x000fc600078f08ff */
[----:B------:R-:W-:Y:S02]  /*11be0*/  @!P5 LEA.HI R0, R0, R0, RZ, 0x1 ;  /* 0x000000000000d211 */ /* 0x000fe400078f08ff */
[----:B-1----:R-:W-:Y:S01]  /*11bf0*/  @!P1 LOP3.LUT R13, R6, 0xfffffffe, RZ, 0xc0, !PT ;  /* 0xfffffffe060d9812 */ /* 0x002fe200078ec0ff */
[----:B------:R-:W-:-:S04]  /*11c00*/  @!P2 IMAD.WIDE R6, R7, 0x4, R4 ;  /* 0x000000040706a825 */ /* 0x000fc800078e0204 */
[----:B------:R-:W-:Y:S01]  /*11c10*/  @!P1 IMAD.WIDE R12, R13, 0x4, R4 ;  /* 0x000000040d0c9825 */ /* 0x000fe200078e0204 */
[----:B------:R-:W-:-:S03]  /*11c20*/  @!P4 LEA.HI R20, R20, R20, RZ, 0x1 ;  /* 0x000000141414c211 */ /* 0x000fc600078f08ff */
[----:B--2---:R-:W-:-:S04]  /*11c30*/  @!P3 IMAD.WIDE R14, R17, 0x4, R4 ;  /* 0x00000004110eb825 */ /* 0x004fc800078e0204 */
[----:B------:R-:W-:Y:S01]  /*11c40*/  @!P0 IMAD.WIDE R16, R3, 0x4, R4 ;  /* 0x0000000403108825 */ /* 0x000fe200078e0204 */
[----:B------:R1:W-:Y:S01]  /*11c50*/  @!P3 ST.E.64 [R14.64], R110 ;  /* 0x0000006e0e00b985 */ /* 0x0003e2000c101b12 */
[----:B------:R-:W-:Y:S02]  /*11c60*/  IADD3 R3, R11, 0x78, RZ ;  /* 0x000000780b037810 */ /* 0x000fe40007ffe0ff */
[----:B------:R-:W-:Y:S01]  /*11c70*/  ISETP.GE.AND P3, PT, R19, c[0x0][0x3c8], PT ;  /* 0x0000f20013007a0c */ /* 0x000fe20003f66270 */
[----:B------:R2:W-:Y:S01]  /*11c80*/  @!P2 ST.E.64 [R6.64], R106 ;  /* 0x0000006a0600a985 */ /* 0x0005e2000c101b12 */
[----:B------:R-:W-:Y:S02]  /*11c90*/  ISETP.GE.AND P2, PT, R18, c[0x0][0x3c8], PT ;  /* 0x0000f20012007a0c */ /* 0x000fe40003f46270 */
[----:B---3--:R-:W-:Y:S01]  /*11ca0*/  @!P5 LOP3.LUT R9, R0, 0xfffffffe, RZ, 0xc0, !PT ;  /* 0xfffffffe0009d812 */ /* 0x008fe200078ec0ff */
[----:B------:R3:W-:Y:S01]  /*11cb0*/  @!P1 ST.E.64 [R12.64], R102 ;  /* 0x000000660c009985 */ /* 0x0007e2000c101b12 */
[----:B------:R-:W-:-:S02]  /*11cc0*/  ISETP.GE.AND P1, PT, R10, c[0x0][0x3c8], PT ;  /* 0x0000f2000a007a0c */ /* 0x000fc40003f26270 */
[----:B------:R-:W-:Y:S01]  /*11cd0*/  IADD3 R0, R11, 0x88, RZ ;  /* 0x000000880b007810 */ /* 0x000fe20007ffe0ff */
[----:B------:R4:W-:Y:S01]  /*11ce0*/  @!P0 ST.E.64 [R16.64], R38 ;  /* 0x0000002610008985 */ /* 0x0009e2000c101b12 */
[----:B------:R-:W-:Y:S01]  /*11cf0*/  ISETP.GE.AND P0, PT, R3, c[0x0][0x3c8], PT ;  /* 0x0000f20003007a0c */ /* 0x000fe20003f06270 */
[----:B------:R-:W-:Y:S02]  /*11d00*/  @!P5 IMAD.WIDE R8, R9, 0x4, R4 ;  /* 0x000000040908d825 */ /* 0x000fe400078e0204 */
[----:B------:R-:W-:Y:S02]  /*11d10*/  @!P3 LEA.HI R19, R19, R19, RZ, 0x1 ;  /* 0x000000131313b211 */ /* 0x000fe400078f08ff */
[----:B------:R-:W-:Y:S02]  /*11d20*/  @!P2 LEA.HI R18, R18, R18, RZ, 0x1 ;  /* 0x000000121212a211 */ /* 0x000fe400078f08ff */
[----:B------:R-:W-:Y:S02]  /*11d30*/  @!P3 LOP3.LUT R19, R19, 0xfffffffe, RZ, 0xc0, !PT ;  /* 0xfffffffe1313b812 */ /* 0x000fe400078ec0ff */
[----:B------:R-:W-:-:S04]  /*11d40*/  @!P1 LEA.HI R10, R10, R10, RZ, 0x1 ;  /* 0x0000000a0a0a9211 */ /* 0x000fc800078f08ff */
[----:B------:R-:W-:Y:S01]  /*11d50*/  @!P0 LEA.HI R3, R3, R3, RZ, 0x1 ;  /* 0x0000000303038211 */ /* 0x000fe200078f08ff */
[----:B-1----:R-:W-:-:S03]  /*11d60*/  @!P3 IMAD.WIDE R14, R19, 0x4, R4 ;  /* 0x00000004130eb825 */ /* 0x002fc600078e0204 */
[----:B------:R-:W-:Y:S02]  /*11d70*/  @!P0 LOP3.LUT R3, R3, 0xfffffffe, RZ, 0xc0, !PT ;  /* 0xfffffffe03038812 */ /* 0x000fe400078ec0ff */
[C---:B------:R-:W-:Y:S02]  /*11d80*/  IADD3 R19, R11.reuse, 0x98, RZ ;  /* 0x000000980b137810 */ /* 0x040fe40007ffe0ff */
[----:B--2---:R-:W-:Y:S02]  /*11d90*/  @!P6 LOP3.LUT R7, R2, 0xfffffffe, RZ, 0xc0, !PT ;  /* 0xfffffffe0207e812 */ /* 0x004fe400078ec0ff */
[----:B------:R-:W-:Y:S02]  /*11da0*/  IADD3 R2, R11, 0x80, RZ ;  /* 0x000000800b027810 */ /* 0x000fe40007ffe0ff */
[----:B---3--:R-:W-:Y:S01]  /*11db0*/  @!P4 LOP3.LUT R13, R20, 0xfffffffe, RZ, 0xc0, !PT ;  /* 0xfffffffe140dc812 */ /* 0x008fe200078ec0ff */
[----:B------:R-:W-:Y:S01]  /*11dc0*/  @!P6 IMAD.WIDE R6, R7, 0x4, R4 ;  /* 0x000000040706e825 */ /* 0x000fe200078e0204 */
[----:B------:R-:W-:-:S03]  /*11dd0*/  IADD3 R20, R11, 0x90, RZ ;  /* 0x000000900b147810 */ /* 0x000fc60007ffe0ff */
[--C-:B------:R-:W-:Y:S01]  /*11de0*/  @!P4 IMAD.WIDE R12, R13, 0x4, R4.reuse ;  /* 0x000000040d0cc825 */ /* 0x100fe200078e0204 */
[----:B------:R1:W-:Y:S01]  /*11df0*/  @!P6 ST.E.64 [R6.64], R42 ;  /* 0x0000002a0600e985 */ /* 0x0003e2000c101b12 */
[----:B------:R-:W-:Y:S02]  /*11e00*/  ISETP.GE.AND P6, PT, R2, c[0x0][0x3c8], PT ;  /* 0x0000f20002007a0c */ /* 0x000fe40003fc6270 */
[----:B----4-:R-:W-:Y:S01]  /*11e10*/  @!P0 IMAD.WIDE R16, R3, 0x4, R4 ;  /* 0x0000000403108825 */ /* 0x010fe200078e0204 */
        /* <DEDUP_REMOVED lines=55> */
.L_x_437:
[----:B------:R-:W1:Y:S02]  /*12190*/  S2R R4, SR_TID.X ;  /* 0x0000000000047919 */ /* 0x000e640000002100 */
        /* <DEDUP_REMOVED lines=15> */
[----:B------:R-:W-:Y:S01]  /*12290*/  UIMAD.WIDE.U32 UR8, UR13, UR4, URZ ;  /* 0x000000040d0872a5 */ /* 0x000fe2000f8e003f */
        /* <DEDUP_REMOVED lines=33> */
.L_x_440:
        /* <DEDUP_REMOVED lines=13> */
.L_x_6221:


//--------------------- .text._ZN7cutlass13device_kernelIN5flash19enable_sm80_to_sm89INS1_16FlashAttnFwdSm80INS1_25CollectiveMainloopFwdSm80ILi8ELi1ELb0EN4cute5tupleIJNS5_1CILi128EEENS7_ILi64EEENS7_ILi192EEEEEELi192ENS_10bfloat16_tEfNS_4arch4Sm80ELb0ELb1ELb1ELb1ELb1ELb0ELb1ELb1EEENS1_21CollectiveEpilogueFwdINS6_IJS8_SA_S9_EEENS6_IJNS7_ILi1EEESI_SI_EEESC_SE_Li256ELb1ELb1ELb1ELb0EEENS1_36VarlenDynamicPersistentTileSchedulerILi128ELi64ELi256ELi256ELb1ELb1ELb0ELb1ELb0ELb1EEEEEEEEEvNT_6ParamsE --------------------------
	.section	.text._ZN7cutlass13device_kernelIN5flash19enable_sm80_to_sm89INS1_16FlashAttnFwdSm80INS1_25CollectiveMainloopFwdSm80ILi8ELi1ELb0EN4cute5tupleIJNS5_1CILi128EEENS7_ILi64EEENS7_ILi192EEEEEELi192ENS_10bfloat16_tEfNS_4arch4Sm80ELb0ELb1ELb1ELb1ELb1ELb0ELb1ELb1EEENS1_21CollectiveEpilogueFwdINS6_IJS8_SA_S9_EEENS6_IJNS7_ILi1EEESI_SI_EEESC_SE_Li256ELb1ELb1ELb1ELb0EEENS1_36VarlenDynamicPersistentTileSchedulerILi128ELi64ELi256ELi256ELb1ELb1ELb0ELb1ELb0ELb1EEEEEEEEEvNT_6ParamsE,"ax",@progbits
	.sectioninfo	@"SHI_REGISTERS=255"
	.align	128
.text._ZN7cutlass13device_kernelIN5flash19enable_sm80_to_sm89INS1_16FlashAttnFwdSm80INS1_25CollectiveMainloopFwdSm80ILi8ELi1ELb0EN4cute5tupleIJNS5_1CILi128EEENS7_ILi64EEENS7_ILi192EEEEEELi192ENS_10bfloat16_tEfNS_4arch4Sm80ELb0ELb1ELb1ELb1ELb1ELb0ELb1ELb1EEENS1_21CollectiveEpilogueFwdINS6_IJS8_SA_S9_EEENS6_IJNS7_ILi1EEESI_SI_EEESC_SE_Li256ELb1ELb1ELb1ELb0EEENS1_36VarlenDynamicPersistentTileSchedulerILi128ELi64ELi256ELi256ELb1ELb1ELb0ELb1ELb0ELb1EEEEEEEEEvNT_6ParamsE:
        .type           _ZN7cutlass13device_kernelIN5flash19enable_sm80_to_sm89INS1_16FlashAttnFwdSm80INS1_25CollectiveMainloopFwdSm80ILi8ELi1ELb0EN4cute5tupleIJNS5_1CILi128EEENS7_ILi64EEENS7_ILi192EEEEEELi192ENS_10bfloat16_tEfNS_4arch4Sm80ELb0ELb1ELb1ELb1ELb1ELb0ELb1ELb1EEENS1_21CollectiveEpilogueFwdINS6_IJS8_SA_S9_EEENS6_IJNS7_ILi1EEESI_SI_EEESC_SE_Li256ELb1ELb1ELb1ELb0EEENS1_36VarlenDynamicPersistentTileSchedulerILi128ELi64ELi256ELi256ELb1ELb1ELb0ELb1ELb0ELb1EEEEEEEEEvNT_6ParamsE,@function
        .size           _ZN7cutlass13device_kernelIN5flash19enable_sm80_to_sm89INS1_16FlashAttnFwdSm80INS1_25CollectiveMainloopFwdSm80ILi8ELi1ELb0EN4cute5tupleIJNS5_1CILi128EEENS7_ILi64EEENS7_ILi192EEEEEELi192ENS_10bfloat16_tEfNS_4arch4Sm80ELb0ELb1ELb1ELb1ELb1ELb0ELb1ELb1EEENS1_21CollectiveEpilogueFwdINS6_IJS8_SA_S9_EEENS6_IJNS7_ILi1EEESI_SI_EEESC_SE_Li256ELb1ELb1ELb1ELb0EEENS1_36VarlenDynamicPersistentTileSchedulerILi128ELi64ELi256ELi256ELb1ELb1ELb0ELb1ELb0ELb1EEEEEEEEEvNT_6ParamsE,(.L_x_6222 - _ZN7cutlass13device_kernelIN5flash19enable_sm80_to_sm89INS1_16FlashAttnFwdSm80INS1_25CollectiveMainloopFwdSm80ILi8ELi1ELb0EN4cute5tupleIJNS5_1CILi128EEENS7_ILi64EEENS7_ILi192EEEEEELi192ENS_10bfloat16_tEfNS_4arch4Sm80ELb0ELb1ELb1ELb1ELb1ELb0ELb1ELb1EEENS1_21CollectiveEpilogueFwdINS6_IJS8_SA_S9_EEENS6_IJNS7_ILi1EEESI_SI_EEESC_SE_Li256ELb1ELb1ELb1ELb0EEENS1_36VarlenDynamicPersistentTileSchedulerILi128ELi64ELi256ELi256ELb1ELb1ELb0ELb1ELb0ELb1EEEEEEEEEvNT_6ParamsE)
        .other          _ZN7cutlass13device_kernelIN5flash19enable_sm80_to_sm89INS1_16FlashAttnFwdSm80INS1_25CollectiveMainloopFwdSm80ILi8ELi1ELb0EN4cute5tupleIJNS5_1CILi128EEENS7_ILi64EEENS7_ILi192EEEEEELi192ENS_10bfloat16_tEfNS_4arch4Sm80ELb0ELb1ELb1ELb1ELb1ELb0ELb1ELb1EEENS1_21CollectiveEpilogueFwdINS6_IJS8_SA_S9_EEENS6_IJNS7_ILi1EEESI_SI_EEESC_SE_Li256ELb1ELb1ELb1ELb0EEENS1_36VarlenDynamicPersistentTileSchedulerILi128ELi64ELi256ELi256ELb1ELb1ELb0ELb1ELb0ELb1EEEEEEEEEvNT_6ParamsE,@"STO_CUDA_ENTRY STV_DEFAULT"
_ZN7cutlass13device_kernelIN5flash19enable_sm80_to_sm89INS1_16FlashAttnFwdSm80INS1_25CollectiveMainloopFwdSm80ILi8ELi1ELb0EN4cute5tupleIJNS5_1CILi128EEENS7_ILi64EEENS7_ILi192EEEEEELi192ENS_10bfloat16_tEfNS_4arch4Sm80ELb0ELb1ELb1ELb1ELb1ELb0ELb1ELb1EEENS1_21CollectiveEpilogueFwdINS6_IJS8_SA_S9_EEENS6_IJNS7_ILi1EEESI_SI_EEESC_SE_Li256ELb1ELb1ELb1ELb0EEENS1_36VarlenDynamicPersistentTileSchedulerILi128ELi64ELi256ELi256ELb1ELb1ELb0ELb1ELb0ELb1EEEEEEEEEvNT_6ParamsE:
        /* <DEDUP_REMOVED lines=13> */
[----:B------:R-:W-:-:S03]  /*00d0*/  CS2R R8, SRZ ;  /* 0x0000000000087805 */ /* 0x000fc6000001ff00 */
        /* <DEDUP_REMOVED lines=10> */
[C---:B------:R-:W-:Y:S01]  /*0180*/  ISETP.GE.U32.AND P4, PT, R13.reuse, 0x2, PT ;  /* 0x000000020d00780c */ /* 0x040fe20003f86070 */
[----:B------:R-:W-:Y:S01]  /*0190*/  IMAD.MOV.U32 R7, RZ, RZ, RZ ;  /* 0x000000ffff077224 */ /* 0x000fe200078e00ff */
        /* <DEDUP_REMOVED lines=26> */
.L_x_446:
        /* <DEDUP_REMOVED lines=9> */
[----:B------:R-:W-:-:S04]  /*03d0*/  @!P0 IMAD.WIDE R4, R0, R2, c[0x0][0x580] ;  /* 0x0001600000048625 */ /* 0x000fc800078e0202 */
[----:B------:R-:W-:Y:S01]  /*03e0*/  @!P0 IMAD.WIDE R2, R0, R3, c[0x0][0x578] ;  /* 0x00015e0000028625 */ /* 0x000fe200078e0203 */
[----:B------:R-:W2:Y:S04]  /*03f0*/  @!P0 LDG.E R9, [R4.64] ;  /* 0x0000000804098981 */ /* 0x000ea8000c1e1900 */
[----:B------:R-:W2:Y:S02]  /*0400*/  @!P0 LDG.E R8, [R2.64] ;  /* 0x0000000802088981 */ /* 0x000ea4000c1e1900 */
[----:B--2---:R-:W-:Y:S01]  /*0410*/  IMAD R5, R9, R8, RZ ;  /* 0x0000000809057224 */ /* 0x004fe200078e02ff */
[----:B------:R-:W-:Y:S05]  /*0420*/  BRA.DIV ~URZ, `(.L_x_444) ;  /* 0x000160027f007947 */ /* 0x000fea000b800000 */
[----:B------:R2:W3:Y:S02]  /*0430*/  SHFL.UP PT, R0, R5, 0x1, RZ ;  /* 0x0420000005007989 */ /* 0x0004e400000e00ff */
.L_x_622:
        /* <DEDUP_REMOVED lines=16> */
.L_x_623:
[----:B---3--:R-:W-:-:S05]  /*0540*/  IMAD R0, R0, c[0x0][0x538], RZ ;  /* 0x00014e0000007a24 */ /* 0x008fca00078e02ff */
[----:B------:R-:W-:-:S04]  /*0550*/  IADD3 R6, R0, R6, RZ ;  /* 0x0000000600067210 */ /* 0x000fc80007ffe0ff */
[----:B------:R-:W-:-:S13]  /*0560*/  ISETP.GT.AND P0, PT, R6, UR4, PT ;  /* 0x0000000406007c0c */ /* 0x000fda000bf04270 */
[----:B-12---:R-:W-:Y:S05]  /*0570*/  @!P0 BRA `(.L_x_446) ;  /* 0xfffffdc000008947 */ /* 0x006fea000383ffff */
.L_x_442:
[----:B------:R-:W-:-:S05]  /*0580*/  IADD3 R10, -R0, R6, RZ ;  /* 0x00000006000a7210 */ /* 0x000fca0007ffe1ff */
[----:B------:R-:W-:-:S05]  /*0590*/  IMAD R0, R4, c[0x0][0x538], R10 ;  /* 0x00014e0004007a24 */ /* 0x000fca00078e020a */
[----:B------:R-:W-:Y:S01]  /*05a0*/  ISETP.GT.AND P0, PT, R0, UR4, PT ;  /* 0x0000000400007c0c */ /* 0x000fe2000bf04270 */
[----:B------:R-:W-:-:S12]  /*05b0*/  BRA.DIV ~URZ, `(.L_x_447) ;  /* 0x000160927f007947 */ /* 0x000fd8000b800000 */
[----:B------:R-:W-:-:S04]  /*05c0*/  VOTE.ANY R6, PT, !P0 ;  /* 0x0000000000067806 */ /* 0x000fc800040e0100 */
.L_x_624:
[----:B------:R-:W2:Y:S02]  /*05d0*/  POPC R0, R6 ;  /* 0x0000000600007309 */ /* 0x000ea40000000000 */
[----:B-12---:R-:W-:Y:S01]  /*05e0*/  IADD3 R215, R0, R7, RZ ;  /* 0x0000000700d77210 */ /* 0x006fe20007ffe0ff */
[----:B------:R-:W-:Y:S05]  /*05f0*/  BRA.DIV ~URZ, `(.L_x_448) ;  /* 0x000160a27f007947 */ /* 0x000fea000b800000 */
[----:B------:R1:W2:Y:S01]  /*0600*/  SHFL.IDX PT, R12, R9, R0, 0x1f ;  /* 0x00001f00090c7589 */ /* 0x0002a200000e0000 */
[----:B------:R-:W-:-:S03]  /*0610*/  MOV R5, RZ ;  /* 0x000000ff00057202 */ /* 0x000fc60000000f00 */
[----:B------:R1:W3:Y:S04]  /*0620*/  SHFL.IDX PT, R9, R8, R0, 0x1f ;  /* 0x00001f0008097589 */ /* 0x0002e800000e0000 */
.L_x_625:
[----:B------:R-:W-:Y:S01]  /*0630*/  ISETP.NE.AND P0, PT, R6, RZ, PT ;  /* 0x000000ff0600720c */ /* 0x000fe20003f05270 */
[----:B------:R-:W-:-:S12]  /*0640*/  BSSY B0, `(.L_x_449) ;  /* 0x0000005000007945 */ /* 0x000fd80003800000 */
[----:B------:R-:W-:Y:S05]  /*0650*/  @!P0 BRA `(.L_x_450) ;  /* 0x0000003000008947 */ /* 0x000fea0003800000 */
[----:B-1----:R-:W-:Y:S01]  /*0660*/  IADD3 R0, R0, -0x1, RZ ;  /* 0xffffffff00007810 */ /* 0x002fe20007ffe0ff */
[----:B------:R-:W-:Y:S05]  /*0670*/  BRA.DIV ~URZ, `(.L_x_451) ;  /* 0x000161027f007947 */ /* 0x000fea000b800000 */
[----:B------:R1:W4:Y:S02]  /*0680*/  SHFL.IDX PT, R5, R4, R0, 0x1f ;  /* 0x00001f0004057589 */ /* 0x00032400000e0000 */
.L_x_450:
[----:B------:R-:W-:Y:S05]  /*0690*/  BSYNC B0 ;  /* 0x0000000000007941 */ /* 0x000fea0003800000 */
.L_x_449:
[----:B---3--:R-:W-:Y:S01]  /*06a0*/  ISETP.NE.AND P0, PT, R9, 0x1, PT ;  /* 0x000000010900780c */ /* 0x008fe20003f05270 */
[----:B----4-:R-:W-:Y:S01]  /*06b0*/  IMAD R212, R5, c[0x0][0x538], R10 ;  /* 0x00014e0005d47a24 */ /* 0x010fe200078e020a */
[----:B------:R-:W-:Y:S04]  /*06c0*/  BSSY B0, `(.L_x_452) ;  /* 0x0000085000007945 */ /* 0x000fe80003800000 */
[----:B------:R-:W-:-:S07]  /*06d0*/  IADD3 R11, -R212, UR4, RZ ;  /* 0x00000004d40b7c10 */ /* 0x000fce000fffe1ff */
[----:B------:R-:W-:Y:S05]  /*06e0*/  @!P0 BRA `(.L_x_453) ;  /* 0x000003e000008947 */ /* 0x000fea0003800000 */
[-C--:B-12---:R-:W-:Y:S02]  /*06f0*/  IABS R0, R12.reuse ;  /* 0x0000000c00007213 */ /* 0x086fe40000000000 */
[----:B------:R-:W-:-:S03]  /*0700*/  IABS R6, R12 ;  /* 0x0000000c00067213 */ /* 0x000fc60000000000 */
[----:B------:R-:W-:Y:S01]  /*0710*/  IMAD.MOV.U32 R5, RZ, RZ, R0 ;  /* 0x000000ffff057224 */ /* 0x000fe200078e0000 */
[----:B------:R-:W-:-:S03]  /*0720*/  IABS R0, R9 ;  /* 0x0000000900007213 */ /* 0x000fc60000000000 */
[----:B------:R-:W1:Y:S02]  /*0730*/  I2F.RP R2, R5 ;  /* 0x0000000500027306 */ /* 0x000e640000209400 */
[----:B------:R-:W-:Y:S01]  /*0740*/  IMAD.MOV.U32 R8, RZ, RZ, R0 ;  /* 0x000000ffff087224 */ /* 0x000fe200078e0000 */
[----:B------:R-:W-:-:S05]  /*0750*/  IABS R0, R11 ;  /* 0x0000000b00007213 */ /* 0x000fca0000000000 */
[----:B------:R-:W-:Y:S08]  /*0760*/  I2F.RP R7, R8 ;  /* 0x0000000800077306 */ /* 0x000ff00000209400 */
[----:B-1----:R-:W1:Y:S02]  /*0770*/  MUFU.RCP R2, R2 ;  /* 0x0000000200027308 */ /* 0x002e640000001000 */
[----:B-1----:R-:W-:-:S06]  /*0780*/  IADD3 R2, R2, 0xffffffe, RZ ;  /* 0x0ffffffe02027810 */ /* 0x002fcc0007ffe0ff */
[----:B------:R-:W1:Y:S02]  /*0790*/  F2I.FTZ.U32.TRUNC.NTZ R3, R2 ;  /* 0x0000000200037305 */ /* 0x000e64000021f000 */
[----:B-1----:R-:W-:-:S04]  /*07a0*/  IMAD.MOV R2, RZ, RZ, -R3 ;  /* 0x000000ffff027224 */ /* 0x002fc800078e0a03 */
[----:B------:R-:W-:Y:S02]  /*07b0*/  IMAD R4, R2, R5, RZ ;  /* 0x0000000502047224 */ /* 0x000fe400078e02ff */
[----:B------:R-:W-:-:S04]  /*07c0*/  IMAD.MOV.U32 R2, RZ, RZ, RZ ;  /* 0x000000ffff027224 */ /* 0x000fc800078e00ff */
[----:B------:R-:W-:Y:S01]  /*07d0*/  IMAD.HI.U32 R2, R3, R4, R2 ;  /* 0x0000000403027227 */ /* 0x000fe200078e0002 */
[----:B------:R-:W-:-:S03]  /*07e0*/  MOV R3, R0 ;  /* 0x0000000000037202 */ /* 0x000fc60000000f00 */
[----:B------:R-:W-:Y:S02]  /*07f0*/  IMAD.MOV R0, RZ, RZ, -R6 ;  /* 0x000000ffff007224 */ /* 0x000fe400078e0a06 */
        /* <DEDUP_REMOVED lines=28> */
[----:B------:R-:W-:-:S03]  /*09c0*/  IMAD.MOV R5, RZ, RZ, -R4 ;  /* 0x000000ffff057224 */ /* 0x000fc600078e0a04 */
        /* <DEDUP_REMOVED lines=10> */
[----:B------:R-:W-:-:S04]  /*0a70*/  IMAD.MOV R2, RZ, RZ, -R0 ;  /* 0x000000ffff027224 */ /* 0x000fc800078e0a00 */
[C---:B------:R-:W-:Y:S01]  /*0a80*/  IMAD R3, R9.reuse, R2, R4 ;  /* 0x0000000209037224 */ /* 0x040fe200078e0204 */
[----:B------:R-:W-:Y:S01]  /*0a90*/  LEA R2, R9, R0, 0x18 ;  /* 0x0000000009027211 */ /* 0x000fe200078ec0ff */
[----:B------:R-:W-:-:S04]  /*0aa0*/  IMAD R0, R12, R5, R11 ;  /* 0x000000050c007224 */ /* 0x000fc800078e020b */
[----:B------:R-:W-:Y:S01]  /*0ab0*/  IMAD R214, R3, 0x10000, R2 ;  /* 0x0001000003d67824 */ /* 0x000fe200078e0202 */
[----:B------:R-:W-:Y:S05]  /*0ac0*/  BRA `(.L_x_454) ;  /* 0x0000044000007947 */ /* 0x000fea0003800000 */
.L_x_453:
[----:B------:R-:W-:-:S04]  /*0ad0*/  IMAD.MOV.U32 R2, RZ, RZ, 0x4 ;  /* 0x00000004ff027424 */ /* 0x000fc800078e00ff */
[----:B------:R-:W-:-:S05]  /*0ae0*/  IMAD.WIDE R2, R215, R2, c[0x0][0x590] ;  /* 0x00016400d7027625 */ /* 0x000fca00078e0202 */
[----:B------:R-:W3:Y:S02]  /*0af0*/  LDG.E R7, [R2.64] ;  /* 0x0000000802077981 */ /* 0x000ee4000c1e1900 */
[----:B-123--:R-:W-:-:S05]  /*0b00*/  IMAD R9, R7, R12, RZ ;  /* 0x0000000c07097224 */ /* 0x00efca00078e02ff */
[-C--:B------:R-:W-:Y:S02]  /*0b10*/  IABS R0, R9.reuse ;  /* 0x0000000900007213 */ /* 0x080fe40000000000 */
[----:B------:R-:W-:-:S03]  /*0b20*/  IABS R8, R9 ;  /* 0x0000000900087213 */ /* 0x000fc60000000000 */
[----:B------:R-:W-:-:S04]  /*0b30*/  IMAD.MOV.U32 R6, RZ, RZ, R0 ;  /* 0x000000ffff067224 */ /* 0x000fc800078e0000 */
[----:B------:R-:W1:Y:S08]  /*0b40*/  I2F.RP R2, R6 ;  /* 0x0000000600027306 */ /* 0x000e700000209400 */
[----:B-1----:R-:W1:Y:S02]  /*0b50*/  MUFU.RCP R2, R2 ;  /* 0x0000000200027308 */ /* 0x002e640000001000 */
[----:B-1----:R-:W-:-:S06]  /*0b60*/  IADD3 R2, R2, 0xffffffe, RZ ;  /* 0x0ffffffe02027810 */ /* 0x002fcc0007ffe0ff */
[----:B------:R-:W1:Y:S02]  /*0b70*/  F2I.FTZ.U32.TRUNC.NTZ R3, R2 ;  /* 0x0000000200037305 */ /* 0x000e64000021f000 */
[----:B-1----:R-:W-:-:S04]  /*0b80*/  IMAD.MOV R0, RZ, RZ, -R3 ;  /* 0x000000ffff007224 */ /* 0x002fc800078e0a03 */
[----:B------:R-:W-:Y:S01]  /*0b90*/  IMAD.MOV.U32 R2, RZ, RZ, R0 ;  /* 0x000000ffff027224 */ /* 0x000fe200078e0000 */
[----:B------:R-:W-:-:S03]  /*0ba0*/  IABS R0, R11 ;  /* 0x0000000b00007213 */ /* 0x000fc60000000000 */
[----:B------:R-:W-:Y:S01]  /*0bb0*/  IMAD R4, R2, R6, RZ ;  /* 0x0000000602047224 */ /* 0x000fe200078e02ff */
[----:B------:R-:W-:Y:S01]  /*0bc0*/  MOV R5, R0 ;  /* 0x0000000000057202 */ /* 0x000fe20000000f00 */
[----:B------:R-:W-:-:S04]  /*0bd0*/  IMAD.MOV.U32 R2, RZ, RZ, RZ ;  /* 0x000000ffff027224 */ /* 0x000fc800078e00ff */
[----:B------:R-:W-:-:S04]  /*0be0*/  IMAD.HI.U32 R0, R3, R4, R2 ;  /* 0x0000000403007227 */ /* 0x000fc800078e0002 */
[----:B------:R-:W-:Y:S02]  /*0bf0*/  IMAD.MOV R2, RZ, RZ, -R8 ;  /* 0x000000ffff027224 */ /* 0x000fe400078e0a08 */
        /* <DEDUP_REMOVED lines=9> */
[----:B------:R-:W-:-:S04]  /*0c90*/  @P2 IADD3 R0, R0, 0x1, RZ ;  /* 0x0000000100002810 */ /* 0x000fc80007ffe0ff */
[----:B------:R-:W-:-:S05]  /*0ca0*/  MOV R4, R0 ;  /* 0x0000000000047202 */ /* 0x000fca0000000f00 */
[----:B------:R-:W-:Y:S01]  /*0cb0*/  @!P1 IMAD.MOV R4, RZ, RZ, -R4 ;  /* 0x000000ffff049224 */ /* 0x000fe200078e0a04 */
[----:B------:R-:W-:-:S05]  /*0cc0*/  @!P0 LOP3.LUT R4, RZ, R9, RZ, 0x33, !PT ;  /* 0x00000009ff048212 */ /* 0x000fca00078e33ff */
[----:B------:R-:W-:-:S05]  /*0cd0*/  IMAD R10, R7, R4, RZ ;  /* 0x00000004070a7224 */ /* 0x000fca00078e02ff */
[----:B------:R-:W-:-:S04]  /*0ce0*/  IADD3 R0, -R10, c[0x0][0x538], RZ ;  /* 0x00014e000a007a10 */ /* 0x000fc80007ffe1ff */
[----:B------:R-:W-:-:S04]  /*0cf0*/  IMNMX R6, R7, R0, PT ;  /* 0x0000000007067217 */ /* 0x000fc80003800200 */
[----:B------:R-:W-:-:S05]  /*0d00*/  IABS R0, R6 ;  /* 0x0000000600007213 */ /* 0x000fca0000000000 */
[----:B------:R-:W-:-:S04]  /*0d10*/  IMAD.MOV.U32 R5, RZ, RZ, R0 ;  /* 0x000000ffff057224 */ /* 0x000fc800078e0000 */
[----:B------:R-:W1:Y:S08]  /*0d20*/  I2F.RP R2, R5 ;  /* 0x0000000500027306 */ /* 0x000e700000209400 */
[----:B-1----:R-:W1:Y:S02]  /*0d30*/  MUFU.RCP R2, R2 ;  /* 0x0000000200027308 */ /* 0x002e640000001000 */
[----:B-1----:R-:W-:-:S06]  /*0d40*/  IADD3 R2, R2, 0xffffffe, RZ ;  /* 0x0ffffffe02027810 */ /* 0x002fcc0007ffe0ff */
[----:B------:R1:W2:Y:S02]  /*0d50*/  F2I.FTZ.U32.TRUNC.NTZ R3, R2 ;  /* 0x0000000200037305 */ /* 0x0002a4000021f000 */
[----:B-1----:R-:W-:Y:S01]  /*0d60*/  IMAD.MOV R2, RZ, RZ, -R4 ;  /* 0x000000ffff027224 */ /* 0x002fe200078e0a04 */
[----:B--2---:R-:W-:-:S03]  /*0d70*/  IADD3 R0, RZ, -R3, RZ ;  /* 0x80000003ff007210 */ /* 0x004fc60007ffe0ff */
[----:B------:R-:W-:Y:S01]  /*0d80*/  IMAD R8, R9, R2, R11 ;  /* 0x0000000209087224 */ /* 0x000fe200078e020b */
[----:B------:R-:W-:Y:S01]  /*0d90*/  IABS R9, R6 ;  /* 0x0000000600097213 */ /* 0x000fe20000000000 */
[----:B------:R-:W-:-:S03]  /*0da0*/  IMAD.MOV.U32 R2, RZ, RZ, R0 ;  /* 0x000000ffff027224 */ /* 0x000fc600078e0000 */
[----:B------:R-:W-:Y:S01]  /*0db0*/  IABS R0, R8 ;  /* 0x0000000800007213 */ /* 0x000fe20000000000 */
[----:B------:R-:W-:Y:S02]  /*0dc0*/  IMAD R7, R2, R5, RZ ;  /* 0x0000000502077224 */ /* 0x000fe400078e02ff */
[----:B------:R-:W-:Y:S02]  /*0dd0*/  IMAD.MOV.U32 R2, RZ, RZ, RZ ;  /* 0x000000ffff027224 */ /* 0x000fe400078e00ff */
[----:B------:R-:W-:Y:S01]  /*0de0*/  IMAD.MOV.U32 R4, RZ, RZ, R0 ;  /* 0x000000ffff047224 */ /* 0x000fe200078e0000 */
[----:B------:R-:W-:Y:S01]  /*0df0*/  IADD3 R0, RZ, -R9, RZ ;  /* 0x80000009ff007210 */ /* 0x000fe20007ffe0ff */
[----:B------:R-:W-:-:S04]  /*0e00*/  IMAD.HI.U32 R3, R3, R7, R2 ;  /* 0x0000000703037227 */ /* 0x000fc800078e0002 */
[----:B------:R-:W-:Y:S02]  /*0e10*/  IMAD.MOV.U32 R2, RZ, RZ, R0 ;  /* 0x000000ffff027224 */ /* 0x000fe400078e0000 */
[----:B------:R-:W-:Y:S01]  /*0e20*/  IMAD.HI.U32 R0, R3, R4, RZ ;  /* 0x0000000403007227 */ /* 0x000fe200078e00ff */
[----:B------:R-:W-:-:S03]  /*0e30*/  IADD3 R3, R10, 0x1000000, R8 ;  /* 0x010000000a037810 */ /* 0x000fc60007ffe008 */
[----:B------:R-:W-:-:S05]  /*0e40*/  IMAD R2, R0, R2, R4 ;  /* 0x0000000200027224 */ /* 0x000fca00078e0204 */
[----:B------:R-:W-:-:S13]  /*0e50*/  ISETP.GT.U32.AND P0, PT, R5, R2, PT ;  /* 0x000000020500720c */ /* 0x000fda0003f04070 */
[----:B------:R-:W-:Y:S01]  /*0e60*/  @!P0 IMAD.IADD R2, R2, 0x1, -R5 ;  /* 0x0000000102028824 */ /* 0x000fe200078e0a05 */
[----:B------:R-:W-:Y:S02]  /*0e70*/  @!P0 IADD3 R0, R0, 0x1, RZ ;  /* 0x0000000100008810 */ /* 0x000fe40007ffe0ff */
[----:B------:R-:W-:Y:S02]  /*0e80*/  ISETP.NE.AND P0, PT, R6, RZ, PT ;  /* 0x000000ff0600720c */ /* 0x000fe40003f05270 */
[----:B------:R-:W-:Y:S02]  /*0e90*/  ISETP.GE.U32.AND P2, PT, R2, R5, PT ;  /* 0x000000050200720c */ /* 0x000fe40003f46070 */
[----:B------:R-:W-:-:S04]  /*0ea0*/  LOP3.LUT R2, R8, R6, RZ, 0x3c, !PT ;  /* 0x0000000608027212 */ /* 0x000fc800078e3cff */
[----:B------:R-:W-:Y:S01]  /*0eb0*/  ISETP.GE.AND P1, PT, R2, RZ, PT ;  /* 0x000000ff0200720c */ /* 0x000fe20003f26270 */
[----:B------:R-:W-:-:S06]  /*0ec0*/  IMAD.MOV R2, RZ, RZ, -R6 ;  /* 0x000000ffff027224 */ /* 0x000fcc00078e0a06 */
[----:B------:R-:W-:-:S06]  /*0ed0*/  @P2 IADD3 R0, R0, 0x1, RZ ;  /* 0x0000000100002810 */ /* 0x000fcc0007ffe0ff */
[----:B------:R-:W-:Y:S02]  /*0ee0*/  @!P1 IADD3 R0, -R0, RZ, RZ ;  /* 0x000000ff00009210 */ /* 0x000fe40007ffe1ff */
[----:B------:R-:W-:-:S05]  /*0ef0*/  @!P0 LOP3.LUT R0, RZ, R6, RZ, 0x33, !PT ;  /* 0x00000006ff008212 */ /* 0x000fca00078e33ff */
[----:B------:R-:W-:Y:S02]  /*0f00*/  IMAD R214, R0, R2, R3 ;  /* 0x0000000200d67224 */ /* 0x000fe400078e0203 */
.L_x_454:
[----:B------:R-:W-:Y:S05]  /*0f10*/  BSYNC B0 ;  /* 0x0000000000007941 */ /* 0x000fea0003800000 */
.L_x_452:
[----:B------:R-:W-:-:S04]  /*0f20*/  LOP3.LUT R0, RZ, R0, RZ, 0x33, !PT ;  /* 0x00000000ff007212 */ /* 0x000fc800078e33ff */
[----:B------:R-:W-:Y:S01]  /*0f30*/  IADD3 R213, R0, R12, RZ ;  /* 0x0000000c00d57210 */ /* 0x000fe20007ffe0ff */
[----:B------:R-:W-:Y:S05]  /*0f40*/  BRA `(.L_x_455) ;  /* 0x0000004000007947 */ /* 0x000fea0003800000 */
.L_x_443:
[----:B-1----:R-:W-:Y:S01]  /*0f50*/  IMAD.MOV.U32 R213, RZ, RZ, RZ ;  /* 0x000000ffffd57224 */ /* 0x002fe200078e00ff */
[----:B------:R-:W-:Y:S01]  /*0f60*/  MOV R214, RZ ;  /* 0x000000ff00d67202 */ /* 0x000fe20000000f00 */
[----:B------:R-:W-:Y:S01]  /*0f70*/  IMAD.U32 R212, RZ, RZ, UR4 ;  /* 0x00000004ffd47e24 */ /* 0x000fe2000f8e00ff */
[----:B------:R-:W-:Y:S02]  /*0f80*/  MOV R215, c[0x0][0x53c] ;  /* 0x00014f0000d77a02 */ /* 0x000fe40000000f00 */
.L_x_455:
[----:B------:R-:W-:Y:S01]  /*0f90*/  ISETP.NE.AND P0, PT, R13, RZ, PT ;  /* 0x000000ff0d00720c */ /* 0x000fe20003f05270 */
[----:B------:R-:W-:-:S12]  /*0fa0*/  WARPSYNC 0xffffffff ;  /* 0xffffffff00007948 */ /* 0x000fd80003800000 */
[----:B------:R1:W-:Y:S04]  /*0fb0*/  @!P0 STS.128 [0x18100], R212 ;  /* 0x018100d4ff008388 */ /* 0x0003e80000000c00 */
[----:B------:R-:W-:Y:S06]  /*0fc0*/  BAR.ARV 0x5, 0x100 ;  /* 0x0144000000007b1d */ /* 0x000fec0000002000 */
.L_x_441:
[----:B-1----:R-:W-:-:S13]  /*0fd0*/  ISETP.GE.AND P0, PT, R215, c[0x0][0x53c], PT ;  /* 0x00014f00d7007a0c */ /* 0x002fda0003f06270 */
        /* <DEDUP_REMOVED lines=13> */
[----:B------:R-:W-:Y:S02]  /*10b0*/  SHF.R.S32.HI R217, RZ, 0x3, R15 ;  /* 0x00000003ffd97819 */ /* 0x000fe4000001140f */
[----:B------:R-:W-:Y:S01]  /*10c0*/  LEA.HI R8, R9, R17, RZ, 0x5 ;  /* 0x0000001109087211 */ /* 0x000fe200078f28ff */
[----:B------:R-:W-:Y:S01]  /*10d0*/  IMAD.IADD R14, R3, 0x1, -R0 ;  /* 0x00000001030e7824 */ /* 0x000fe200078e0a00 */
[----:B------:R-:W-:Y:S01]  /*10e0*/  LOP3.LUT R0, R2, 0xfffffff0, RZ, 0xc0, !PT ;  /* 0xfffffff002007812 */ /* 0x000fe200078ec0ff */
[----:B------:R-:W-:Y:S01]  /*10f0*/  IMAD.SHL.U32 R4, R217, 0x40, RZ ;  /* 0x00000040d9047824 */ /* 0x000fe200078e00ff */
[----:B------:R-:W-:Y:S02]  /*1100*/  SHF.R.S32.HI R2, RZ, 0x1f, R13 ;  /* 0x0000001fff027819 */ /* 0x000fe4000001140d */
[----:B------:R-:W-:Y:S01]  /*1110*/  LOP3.LUT R3, R15, 0xfffffff8, RZ, 0xc0, !PT ;  /* 0xfffffff80f037812 */ /* 0x000fe200078ec0ff */
[----:B------:R-:W-:Y:S01]  /*1120*/  IMAD.IADD R0, R17, 0x1, -R0 ;  /* 0x0000000111007824 */ /* 0x000fe200078e0a00 */
[----:B------:R-:W-:-:S02]  /*1130*/  LEA.HI R2, R2, R7, RZ, 0x3 ;  /* 0x0000000702027211 */ /* 0x000fc400078f18ff */
[----:B------:R-:W-:Y:S01]  /*1140*/  LEA.HI R9, R9, R17, RZ, 0x6 ;  /* 0x0000001109097211 */ /* 0x000fe200078f30ff */
[----:B------:R-:W-:Y:S01]  /*1150*/  IMAD.IADD R198, R17, 0x1, -R3 ;  /* 0x0000000111c67824 */ /* 0x000fe200078e0a03 */
[----:B------:R-:W-:Y:S02]  /*1160*/  SHF.R.S32.HI R5, RZ, 0x1f, R0 ;  /* 0x0000001fff057819 */ /* 0x000fe40000011400 */
[----:B------:R-:W-:Y:S01]  /*1170*/  LOP3.LUT R3, R2, 0xfffffff8, RZ, 0xc0, !PT ;  /* 0xfffffff802037812 */ /* 0x000fe200078ec0ff */
[----:B------:R-:W-:Y:S01]  /*1180*/  IMAD.SHL.U32 R184, R198, 0x8, RZ ;  /* 0x00000008c6b87824 */ /* 0x000fe200078e00ff */
[----:B------:R-:W-:Y:S01]  /*1190*/  LEA.HI R11, R5, R0, RZ, 0x3 ;  /* 0x00000000050b7211 */ /* 0x000fe200078f18ff */
[----:B------:R-:W-:Y:S01]  /*11a0*/  IMAD.SHL.U32 R9, R9, 0x8, RZ ;  /* 0x0000000809097824 */ /* 0x000fe200078e00ff */
[----:B------:R-:W-:Y:S01]  /*11b0*/  LOP3.LUT R2, R4, 0x1c0, RZ, 0xc0, !PT ;  /* 0x000001c004027812 */ /* 0x000fe200078ec0ff */
[----:B------:R-:W-:Y:S01]  /*11c0*/  IMAD.IADD R7, R7, 0x1, -R3 ;  /* 0x0000000107077824 */ /* 0x000fe200078e0a03 */
[----:B------:R-:W-:Y:S01]  /*11d0*/  LOP3.LUT R3, R11, 0xfffffff8, RZ, 0xc0, !PT ;  /* 0xfffffff80b037812 */ /* 0x000fe200078ec0ff */
[----:B------:R-:W-:Y:S01]  /*11e0*/  IMAD R197, R198, 0x20, R217 ;  /* 0x00000020c6c57824 */ /* 0x000fe200078e02d9 */
[----:B------:R-:W-:-:S02]  /*11f0*/  SHF.R.U32.HI R4, RZ, 0x3, R2 ;  /* 0x00000003ff047819 */ /* 0x000fc40000011602 */
[----:B------:R-:W-:Y:S01]  /*1200*/  LOP3.LUT R2, R2, 0x38, R184, 0xf8, !PT ;  /* 0x0000003802027812 */ /* 0x000fe200078ef8b8 */
[----:B------:R-:W-:Y:S01]  /*1210*/  IMAD.IADD R5, R0, 0x1, -R3 ;  /* 0x0000000100057824 */ /* 0x000fe200078e0a03 */
[----:B------:R-:W-:Y:S02]  /*1220*/  LOP3.LUT R0, R8, 0xffffffe0, RZ, 0xc0, !PT ;  /* 0xffffffe008007812 */ /* 0x000fe400078ec0ff */
[----:B------:R-:W-:Y:S02]  /*1230*/  LOP3.LUT R10, R2, R4, RZ, 0x3c, !PT ;  /* 0x00000004020a7212 */ /* 0x000fe400078e3cff */
[----:B------:R-:W-:Y:S01]  /*1240*/  SHF.R.S32.HI R4, RZ, 0x5, R8 ;  /* 0x00000005ff047819 */ /* 0x000fe20000011408 */
        /* <DEDUP_REMOVED lines=32> */
[----:B------:R-:W-:Y:S01]  /*1450*/  IMAD.IADD R216, R0, 0x1, -R3 ;  /* 0x0000000100d87824 */ /* 0x000fe200078e0a03 */
[----:B------:R-:W-:Y:S01]  /*1460*/  SHF.R.U32.HI R2, RZ, 0x3, R2 ;  /* 0x00000003ff027819 */ /* 0x000fe20000011602 */
[----:B------:R1:W-:Y:S01]  /*1470*/  STL [R1+0x10], R15 ;  /* 0x0000100f01007387 */ /* 0x0003e20000100800 */
[----:B------:R-:W-:Y:S01]  /*1480*/  LEA.HI R3, R4, R4, RZ, 0x1d ;  /* 0x0000000404037211 */ /* 0x000fe200078fe8ff */
[----:B------:R-:W-:Y:S01]  /*1490*/  IMAD R0, R14, 0x200, R13 ;  /* 0x000002000e007824 */ /* 0x000fe200078e020d */
[----:B------:R-:W-:Y:S01]  /*14a0*/  LOP3.LUT R2, R6, R2, RZ, 0x3c, !PT ;  /* 0x0000000206027212 */ /* 0x000fe200078e3cff */
[----:B------:R-:W-:Y:S01]  /*14b0*/  IMAD R216, R216, 0x8, R15 ;  /* 0x00000008d8d87824 */ /* 0x000fe200078e020f */
[----:B------:R-:W-:Y:S01]  /*14c0*/  LOP3.LUT R4, R7, 0xfffffe00, RZ, 0xc0, !PT ;  /* 0xfffffe0007047812 */ /* 0x000fe200078ec0ff */
[----:B------:R-:W-:Y:S01]  /*14d0*/  IMAD.IADD R7, R5, 0x1, R3 ;  /* 0x0000000105077824 */ /* 0x000fe200078e0203 */
[----:B------:R-:W-:-:S02]  /*14e0*/  IADD3 R192, R184, 0x40, RZ ;  /* 0x00000040b8c07810 */ /* 0x000fc40007ffe0ff */
[CC--:B------:R-:W-:Y:S01]  /*14f0*/  IADD3 R3, R2.reuse, R4.reuse, R8 ;  /* 0x0000000402037210 */ /* 0x0c0fe20007ffe008 */
[----:B------:R-:W-:Y:S01]  /*1500*/  IMAD.MOV.U32 R8, RZ, RZ, 0x20 ;  /* 0x00000020ff087424 */ /* 0x000fe200078e00ff */
[----:B------:R-:W-:Y:S02]  /*1510*/  LOP3.LUT R4, R2, R4, RZ, 0xfc, !PT ;  /* 0x0000000402047212 */ /* 0x000fe400078efcff */
[----:B------:R-:W-:Y:S02]  /*1520*/  LOP3.LUT R2, R12, 0x7ffffffc, RZ, 0xc0, !PT ;  /* 0x7ffffffc0c027812 */ /* 0x000fe400078ec0ff */
[----:B------:R-:W-:Y:S01]  /*1530*/  LOP3.LUT R9, R10, 0x7ffffe00, R9, 0xf8, !PT ;  /* 0x7ffffe000a097812 */ /* 0x000fe200078ef809 */
[----:B------:R-:W-:Y:S01]  /*1540*/  IMAD.MOV.U32 R10, RZ, RZ, 0x40 ;  /* 0x00000040ff0a7424 */ /* 0x000fe200078e00ff */
[----:B------:R-:W-:Y:S01]  /*1550*/  LEA R226, R7, 0x80, 0x1 ;  /* 0x0000008007e27811 */ /* 0x000fe200078e08ff */
[----:B------:R-:W-:Y:S01]  /*1560*/  IMAD.IADD R2, R16, 0x1, -R2 ;  /* 0x0000000110027824 */ /* 0x000fe200078e0a02 */
[----:B------:R-:W-:Y:S01]  /*1570*/  IADD3 R193, R184, 0x80, RZ ;  /* 0x00000080b8c17810 */ /* 0x000fe20007ffe0ff */
[----:B------:R-:W-:Y:S01]  /*1580*/  IMAD.SHL.U32 R179, R9, 0x2, RZ ;  /* 0x0000000209b37824 */ /* 0x000fe200078e00ff */
[----:B------:R-:W-:Y:S01]  /*1590*/  SHF.R.S32.HI R5, RZ, 0x1f, R192 ;  /* 0x0000001fff057819 */ /* 0x000fe200000114c0 */
[----:B------:R-:W-:Y:S01]  /*15a0*/  IMAD.SHL.U32 R199, R2, 0x2, RZ ;  /* 0x0000000202c77824 */ /* 0x000fe200078e00ff */
[----:B------:R-:W-:-:S02]  /*15b0*/  SEL R5, R8, 0xffffffe0, !P1 ;  /* 0xffffffe008057807 */ /* 0x000fc40004800000 */
[----:B------:R-:W-:Y:S02]  /*15c0*/  SEL R2, R8, 0xffffffe0, !P4 ;  /* 0xffffffe008027807 */ /* 0x000fe40006000000 */
[C---:B------:R-:W-:Y:S01]  /*15d0*/  IADD3 R252, R199.reuse, 0x8, RZ ;  /* 0x00000008c7fc7810 */ /* 0x040fe20007ffe0ff */
[----:B------:R-:W-:Y:S01]  /*15e0*/  IMAD.IADD R229, R226, 0x1, R5 ;  /* 0x00000001e2e57824 */ /* 0x000fe200078e0205 */
[C---:B------:R-:W-:Y:S02]  /*15f0*/  IADD3 R250, R199.reuse, 0x18, RZ ;  /* 0x00000018c7fa7810 */ /* 0x040fe40007ffe0ff */
[C---:B------:R-:W-:Y:S02]  /*1600*/  IADD3 R249, R199.reuse, 0x20, RZ ;  /* 0x00000020c7f97810 */ /* 0x040fe40007ffe0ff */
[C---:B------:R-:W-:Y:S02]  /*1610*/  IADD3 R247, R199.reuse, 0x30, RZ ;  /* 0x00000030c7f77810 */ /* 0x040fe40007ffe0ff */
[----:B------:R-:W-:-:S02]  /*1620*/  IADD3 R246, R199, 0x38, RZ ;  /* 0x00000038c7f67810 */ /* 0x000fc40007ffe0ff */
[C---:B------:R-:W-:Y:S02]  /*1630*/  IADD3 R244, R199.reuse, 0x48, RZ ;  /* 0x00000048c7f47810 */ /* 0x040fe40007ffe0ff */
[C---:B------:R-:W-:Y:S02]  /*1640*/  IADD3 R243, R199.reuse, 0x50, RZ ;  /* 0x00000050c7f37810 */ /* 0x040fe40007ffe0ff */
[----:B------:R-:W-:Y:S02]  /*1650*/  SHF.R.S32.HI R8, RZ, 0x1f, R199 ;  /* 0x0000001fff087819 */ /* 0x000fe400000114c7 */
[C---:B------:R-:W-:Y:S02]  /*1660*/  IADD3 R241, R199.reuse, 0x60, RZ ;  /* 0x00000060c7f17810 */ /* 0x040fe40007ffe0ff */
[----:B------:R-:W-:Y:S02]  /*1670*/  IADD3 R240, R199, 0x68, RZ ;  /* 0x00000068c7f07810 */ /* 0x000fe40007ffe0ff */
[----:B------:R-:W-:-:S02]  /*1680*/  SHF.R.S32.HI R7, RZ, 0x1f, R252 ;  /* 0x0000001fff077819 */ /* 0x000fc400000114fc */
[C---:B------:R-:W-:Y:S02]  /*1690*/  IADD3 R238, R199.reuse, 0x78, RZ ;  /* 0x00000078c7ee7810 */ /* 0x040fe40007ffe0ff */
[----:B------:R-:W-:Y:S02]  /*16a0*/  IADD3 R237, R199, 0x80, RZ ;  /* 0x00000080c7ed7810 */ /* 0x000fe40007ffe0ff */
[----:B------:R-:W-:Y:S02]  /*16b0*/  SHF.R.S32.HI R8, RZ, 0x1f, R250 ;  /* 0x0000001fff087819 */ /* 0x000fe400000114fa */
[----:B------:R-:W-:Y:S02]  /*16c0*/  SHF.R.S32.HI R7, RZ, 0x1f, R249 ;  /* 0x0000001fff077819 */ /* 0x000fe400000114f9 */
[----:B------:R-:W-:Y:S02]  /*16d0*/  IADD3 R227, R226, -0x10, RZ ;  /* 0xfffffff0e2e37810 */ /* 0x000fe40007ffe0ff */
[----:B------:R-:W-:-:S02]  /*16e0*/  SHF.R.S32.HI R6, RZ, 0x1f, R193 ;  /* 0x0000001fff067819 */ /* 0x000fc400000114c1 */
[C---:B------:R-:W-:Y:S02]  /*16f0*/  IADD3 R235, R199.reuse, 0x90, RZ ;  /* 0x00000090c7eb7810 */ /* 0x040fe40007ffe0ff */
[----:B------:R-:W-:Y:S02]  /*1700*/  IADD3 R234, R199, 0x98, RZ ;  /* 0x00000098c7ea7810 */ /* 0x000fe40007ffe0ff */
[----:B------:R-:W-:Y:S02]  /*1710*/  SHF.R.S32.HI R8, RZ, 0x1f, R247 ;  /* 0x0000001fff087819 */ /* 0x000fe400000114f7 */
[----:B------:R-:W-:Y:S02]  /*1720*/  SHF.R.S32.HI R7, RZ, 0x1f, R246 ;  /* 0x0000001fff077819 */ /* 0x000fe400000114f6 */
[----:B------:R-:W-:Y:S02]  /*1730*/  @P0 IADD3 R227, R226, 0x10, RZ ;  /* 0x00000010e2e30810 */ /* 0x000fe40007ffe0ff */
[----:B------:R-:W-:-:S02]  /*1740*/  SEL R6, R10, 0xffffffc0, !P2 ;  /* 0xffffffc00a067807 */ /* 0x000fc40005000000 */
[----:B------:R-:W-:Y:S01]  /*1750*/  IADD3 R232, R199, 0xa8, RZ ;  /* 0x000000a8c7e87810 */ /* 0x000fe20007ffe0ff */
[----:B------:R-:W-:Y:S01]  /*1760*/  IMAD.IADD R228, R5, 0x1, R227 ;  /* 0x0000000105e47824 */ /* 0x000fe200078e02e3 */
[C---:B------:R-:W-:Y:S02]  /*1770*/  IADD3 R231, R199.reuse, 0xb0, RZ ;  /* 0x000000b0c7e77810 */ /* 0x040fe40007ffe0ff */
[----:B------:R-:W-:Y:S02]  /*1780*/  SHF.R.S32.HI R8, RZ, 0x1f, R244 ;  /* 0x0000001fff087819 */ /* 0x000fe400000114f4 */
[----:B------:R-:W-:Y:S02]  /*1790*/  SHF.R.S32.HI R7, RZ, 0x1f, R243 ;  /* 0x0000001fff077819 */ /* 0x000fe400000114f3 */
[----:B------:R-:W-:Y:S02]  /*17a0*/  IADD3 R230, R199, 0xb8, RZ ;  /* 0x000000b8c7e67810 */ /* 0x000fe40007ffe0ff */
[----:B------:R-:W-:-:S02]  /*17b0*/  SHF.R.S32.HI R8, RZ, 0x1f, R241 ;  /* 0x0000001fff087819 */ /* 0x000fc400000114f1 */
[----:B------:R-:W-:Y:S02]  /*17c0*/  SHF.R.S32.HI R7, RZ, 0x1f, R240 ;  /* 0x0000001fff077819 */ /* 0x000fe400000114f0 */
[----:B------:R-:W-:Y:S02]  /*17d0*/  SHF.R.S32.HI R8, RZ, 0x1f, R238 ;  /* 0x0000001fff087819 */ /* 0x000fe400000114ee */
[----:B------:R-:W-:Y:S02]  /*17e0*/  SHF.R.S32.HI R7, RZ, 0x1f, R237 ;  /* 0x0000001fff077819 */ /* 0x000fe400000114ed */
[----:B------:R-:W-:Y:S01]  /*17f0*/  LEA R173, R3, 0xc100, 0x1 ;  /* 0x0000c10003ad7811 */ /* 0x000fe200078e08ff */
[----:B------:R-:W-:Y:S01]  /*1800*/  IMAD.IADD R3, R6, 0x1, R227 ;  /* 0x0000000106037824 */ /* 0x000fe200078e02e3 */
[----:B------:R-:W-:Y:S02]  /*1810*/  LEA R167, R4, 0x100, 0x1 ;  /* 0x0000010004a77811 */ /* 0x000fe400078e08ff */
[----:B------:R-:W-:Y:S01]  /*1820*/  SHF.R.S32.HI R8, RZ, 0x1f, R235 ;  /* 0x0000001fff087819 */ /* 0x000fe200000114eb */
[----:B------:R-:W-:Y:S01]  /*1830*/  IMAD.IADD R174, R173, 0x1, R2 ;  /* 0x00000001adae7824 */ /* 0x000fe200078e0202 */
[----:B------:R-:W-:Y:S01]  /*1840*/  SHF.R.S32.HI R7, RZ, 0x1f, R234 ;  /* 0x0000001fff077819 */ /* 0x000fe200000114ea */
[----:B------:R-:W-:Y:S01]  /*1850*/  IMAD.IADD R168, R2, 0x1, R167 ;  /* 0x0000000102a87824 */ /* 0x000fe200078e02a7 */
[----:B------:R-:W-:Y:S01]  /*1860*/  SHF.R.S32.HI R8, RZ, 0x1f, R232 ;  /* 0x0000001fff087819 */ /* 0x000fe200000114e8 */
[--C-:B------:R-:W-:Y:S01]  /*1870*/  IMAD.IADD R8, R226, 0x1, R6.reuse ;  /* 0x00000001e2087824 */ /* 0x100fe200078e0206 */
[----:B------:R-:W-:Y:S01]  /*1880*/  SHF.R.S32.HI R7, RZ, 0x1f, R231 ;  /* 0x0000001fff077819 */ /* 0x000fe200000114e7 */
[----:B------:R-:W-:Y:S01]  /*1890*/  IMAD.IADD R2, R228, 0x1, R6 ;  /* 0x00000001e4027824 */ /* 0x000fe200078e0206 */
[----:B------:R-:W-:Y:S01]  /*18a0*/  SHF.R.S32.HI R7, RZ, 0x1f, R230 ;  /* 0x0000001fff077819 */ /* 0x000fe200000114e6 */
[----:B------:R-:W-:Y:S01]  /*18b0*/  IMAD.IADD R7, R229, 0x1, R6 ;  /* 0x00000001e5077824 */ /* 0x000fe200078e0206 */
[----:B------:R1:W-:Y:S01]  /*18c0*/  STL [R1+0xc], R8 ;  /* 0x00000c0801007387 */ /* 0x0003e20000100800 */
[----:B------:R-:W-:-:S02]  /*18d0*/  IADD3 R251, R199, 0x10, RZ ;  /* 0x00000010c7fb7810 */ /* 0x000fc40007ffe0ff */
[C---:B------:R-:W-:Y:S01]  /*18e0*/  IADD3 R248, R199.reuse, 0x28, RZ ;  /* 0x00000028c7f87810 */ /* 0x040fe20007ffe0ff */
[----:B------:R1:W-:Y:S01]  /*18f0*/  STL [R1+0x8], R7 ;  /* 0x0000080701007387 */ /* 0x0003e20000100800 */
[C---:B------:R-:W-:Y:S02]  /*1900*/  IADD3 R245, R199.reuse, 0x40, RZ ;  /* 0x00000040c7f57810 */ /* 0x040fe40007ffe0ff */
[C---:B------:R-:W-:Y:S01]  /*1910*/  IADD3 R242, R199.reuse, 0x58, RZ ;  /* 0x00000058c7f27810 */ /* 0x040fe20007ffe0ff */
[----:B------:R1:W-:Y:S01]  /*1920*/  STL [R1+0x4], R3 ;  /* 0x0000040301007387 */ /* 0x0003e20000100800 */
[----:B------:R-:W-:Y:S02]  /*1930*/  LEA R164, R0, 0x6100, 0x1 ;  /* 0x0000610000a47811 */ /* 0x000fe400078e08ff */
[----:B------:R-:W-:Y:S01]  /*1940*/  IADD3 R239, R199, 0x70, RZ ;  /* 0x00000070c7ef7810 */ /* 0x000fe20007ffe0ff */
[----:B------:R1:W-:Y:S01]  /*1950*/  STL [R1], R2 ;  /* 0x0000000201007387 */ /* 0x0003e20000100800 */
[----:B------:R-:W-:-:S02]  /*1960*/  SHF.R.S32.HI R9, RZ, 0x1f, R251 ;  /* 0x0000001fff097819 */ /* 0x000fc400000114fb */
[----:B------:R-:W-:Y:S02]  /*1970*/  SEL R0, R10, 0xffffffc0, !P3 ;  /* 0xffffffc00a007807 */ /* 0x000fe40005800000 */
[----:B------:R-:W-:Y:S02]  /*1980*/  IADD3 R236, R199, 0x88, RZ ;  /* 0x00000088c7ec7810 */ /* 0x000fe40007ffe0ff */
[----:B------:R-:W-:Y:S01]  /*1990*/  SHF.R.S32.HI R9, RZ, 0x1f, R248 ;  /* 0x0000001fff097819 */ /* 0x000fe200000114f8 */
[--C-:B------:R-:W-:Y:S01]  /*19a0*/  IMAD.IADD R176, R173, 0x1, R0.reuse ;  /* 0x00000001adb07824 */ /* 0x100fe200078e0200 */
[----:B------:R-:W-:Y:S01]  /*19b0*/  IADD3 R233, R199, 0xa0, RZ ;  /* 0x000000a0c7e97810 */ /* 0x000fe20007ffe0ff */
        /* <DEDUP_REMOVED lines=9> */
.L_x_621:
[----:B------:R-:W-:Y:S01]  /*1a50*/  ISETP.NE.U32.AND P0, PT, RZ, c[0x0][0x370], PT ;  /* 0x0000dc00ff007a0c */ /* 0x000fe20003f05070 */
[----:B------:R-:W-:Y:S01]  /*1a60*/  IMAD.MOV.U32 R13, RZ, RZ, 0x4 ;  /* 0x00000004ff0d7424 */ /* 0x000fe200078e00ff */
[----:B------:R-:W-:Y:S01]  /*1a70*/  ISETP.NE.U32.AND P2, PT, RZ, c[0x0][0x360], PT ;  /* 0x0000d800ff007a0c */ /* 0x000fe20003f45070 */
[----:B------:R-:W-:Y:S01]  /*1a80*/  IMAD.MOV.U32 R201, RZ, RZ, RZ ;  /* 0x000000ffffc97224 */ /* 0x000fe200078e00ff */
[----:B------:R-:W-:Y:S01]  /*1a90*/  ISETP.NE.AND.EX P1, PT, RZ, c[0x0][0x374], PT, P0 ;  /* 0x0000dd00ff007a0c */ /* 0x000fe20003f25300 */
[----:B------:R-:W-:Y:S01]  /*1aa0*/  IMAD.MOV.U32 R12, RZ, RZ, RZ ;  /* 0x000000ffff0c7224 */ /* 0x000fe200078e00ff */
[----:B------:R-:W-:Y:S01]  /*1ab0*/  ISETP.NE.AND.EX P0, PT, RZ, c[0x0][0x364], PT, P2 ;  /* 0x0000d900ff007a0c */ /* 0x000fe20003f05320 */
[----:B-1----:R-:W-:Y:S01]  /*1ac0*/  IMAD.WIDE R2, R215, R13, c[0x0][0x348] ;  /* 0x0000d200d7027625 */ /* 0x002fe200078e020d */
[----:B------:R-:W-:-:S04]  /*1ad0*/  ISETP.NE.U32.AND P3, PT, RZ, c[0x0][0x348], PT ;  /* 0x0000d200ff007a0c */ /* 0x000fc80003f65070 */
[----:B------:R-:W-:-:S05]  /*1ae0*/  ISETP.NE.AND.EX P3, PT, RZ, c[0x0][0x34c], PT, P3 ;  /* 0x0000d300ff007a0c */ /* 0x000fca0003f65330 */
[----:B------:R-:W-:-:S04]  /*1af0*/  @P1 IMAD.WIDE R6, R215, R13, c[0x0][0x370] ;  /* 0x0000dc00d7061625 */ /* 0x000fc800078e020d */
[----:B------:R-:W-:Y:S01]  /*1b00*/  @P0 IMAD.WIDE R4, R215, R13, c[0x0][0x360] ;  /* 0x0000d800d7040625 */ /* 0x000fe200078e020d */
[----:B------:R1:W5:Y:S04]  /*1b10*/  @P1 LDG.E R201, [R6.64] ;  /* 0x0000000806c91981 */ /* 0x000368000c1e1900 */
        /* <DEDUP_REMOVED lines=9> */
.L_x_456:
[----:B------:R-:W-:-:S04]  /*1bb0*/  ISETP.NE.U32.AND P0, PT, RZ, c[0x0][0x368], PT ;  /* 0x0000da00ff007a0c */ /* 0x000fc80003f05070 */
[----:B------:R-:W-:-:S13]  /*1bc0*/  ISETP.NE.AND.EX P0, PT, RZ, c[0x0][0x36c], PT, P0 ;  /* 0x0000db00ff007a0c */ /* 0x000fda0003f05300 */
[----:B------:R-:W-:Y:S05]  /*1bd0*/  @!P0 BRA `(.L_x_457) ;  /* 0x0000003000008947 */ /* 0x000fea0003800000 */
[----:B-1----:R-:W-:-:S05]  /*1be0*/  IMAD.WIDE R2, R215, R13, c[0x0][0x368] ;  /* 0x0000da00d7027625 */ /* 0x002fca00078e020d */
[----:B------:R1:W5:Y:S01]  /*1bf0*/  LDG.E R0, [R2.64] ;  /* 0x0000000802007981 */ /* 0x000362000c1e1900 */
[----:B------:R-:W-:Y:S05]  /*1c00*/  BRA `(.L_x_458) ;  /* 0x0000008000007947 */ /* 0x000fea0003800000 */
.L_x_457:
[----:B------:R-:W-:Y:S01]  /*1c10*/  ISETP.NE.U32.AND P0, PT, RZ, c[0x0][0x350], PT ;  /* 0x0000d400ff007a0c */ /* 0x000fe20003f05070 */
[----:B------:R-:W-:-:S03]  /*1c20*/  IMAD.U32 R0, RZ, RZ, UR5 ;  /* 0x00000005ff007e24 */ /* 0x000fc6000f8e00ff */
[----:B------:R-:W-:-:S13]  /*1c30*/  ISETP.NE.AND.EX P0, PT, RZ, c[0x0][0x354], PT, P0 ;  /* 0x0000d500ff007a0c */ /* 0x000fda0003f05300 */
[----:B------:R-:W-:Y:S05]  /*1c40*/  @!P0 BRA `(.L_x_458) ;  /* 0x0000004000008947 */ /* 0x000fea0003800000 */
[----:B-1----:R-:W-:-:S05]  /*1c50*/  IMAD.WIDE R2, R215, R13, c[0x0][0x350] ;  /* 0x0000d400d7027625 */ /* 0x002fca00078e020d */
[----:B------:R-:W2:Y:S04]  /*1c60*/  LDG.E R4, [R2.64] ;  /* 0x0000000802047981 */ /* 0x000ea8000c1e1900 */
[----:B------:R-:W2:Y:S02]  /*1c70*/  LDG.E R0, [R2.64+0x4] ;  /* 0x0000040802007981 */ /* 0x000ea4000c1e1900 */
[----:B--2---:R-:W-:Y:S02]  /*1c80*/  IADD3 R0, -R4, R0, RZ ;  /* 0x0000000004007210 */ /* 0x004fe40007ffe1ff */
.L_x_458:
[----:B-1----:R-:W-:Y:S01]  /*1c90*/  IMAD.MOV.U32 R2, RZ, RZ, c[0x0][0x2c4] ;  /* 0x0000b100ff027624 */ /* 0x002fe200078e00ff */
[----:B------:R-:W-:Y:S01]  /*1ca0*/  LOP3.LUT R223, R223, 0xfffffffe, RZ, 0xc0, !PT ;  /* 0xfffffffedfdf7812 */ /* 0x000fe200078ec0ff */
[----:B------:R-:W-:Y:S02]  /*1cb0*/  IMAD.SHL.U32 R211, R213, 0x80, RZ ;  /* 0x00000080d5d37824 */ /* 0x000fe400078e00ff */
[----:B------:R-:W-:Y:S01]  /*1cc0*/  IMAD.MOV.U32 R7, RZ, RZ, c[0x0][0x32c] ;  /* 0x0000cb00ff077624 */ /* 0x000fe200078e00ff */
[----:B------:R-:W-:Y:S01]  /*1cd0*/  ISETP.NE.AND P4, PT, R2, 0x1, PT ;  /* 0x000000010200780c */ /* 0x000fe20003f85270 */
[----:B-----5:R-:W-:Y:S01]  /*1ce0*/  IMAD.IADD R195, R0, 0x1, -R201 ;  /* 0x0000000100c37824 */ /* 0x020fe200078e0ac9 */
[----:B------:R-:W-:-:S02]  /*1cf0*/  IADD3 R2, R211, 0x7f, RZ ;  /* 0x0000007fd3027810 */ /* 0x000fc40007ffe0ff */
[----:B------:R-:W-:-:S03]  /*1d00*/  ISETP.GE.AND P1, PT, R7, 0x1, PT ;  /* 0x000000010700780c */ /* 0x000fc60003f26270 */
[----:B------:R-:W-:-:S06]  /*1d10*/  IMAD.MOV.U32 R0, RZ, RZ, R2 ;  /* 0x000000ffff007224 */ /* 0x000fcc00078e0002 */
[----:B------:R-:W-:Y:S01]  /*1d20*/  @P4 IMAD.HI.U32 R3, R2, c[0x0][0x2c8], RZ ;  /* 0x0000b20002034a27 */ /* 0x000fe200078e00ff */
[----:B------:R-:W-:Y:S02]  /*1d30*/  IADD3 R2, R195, 0x1, -R196 ;  /* 0x00000001c3027810 */ /* 0x000fe40007ffe8c4 */
[----:B------:R-:W-:Y:S02]  /*1d40*/  @P4 LOP3.LUT R223, R223, 0x1, RZ, 0xfc, !PT ;  /* 0x00000001dfdf4812 */ /* 0x000fe400078efcff */
[----:B------:R-:W-:Y:S02]  /*1d50*/  @P4 SHF.R.U32.HI R0, RZ, c[0x0][0x2cc], R3 ;  /* 0x0000b300ff004a19 */ /* 0x000fe40000011603 */
[----:B------:R-:W-:-:S03]  /*1d60*/  LOP3.LUT R223, R223, 0xfffffffd, RZ, 0xc0, !PT ;  /* 0xfffffffddfdf7812 */ /* 0x000fc600078ec0ff */
[----:B------:R-:W-:Y:S01]  /*1d70*/  IMAD.IADD R0, R2, 0x1, R0 ;  /* 0x0000000102007824 */ /* 0x000fe200078e0200 */
[----:B------:R-:W-:-:S04]  /*1d80*/  @P1 LOP3.LUT R223, R223, 0x2, RZ, 0xfc, !PT ;  /* 0x00000002dfdf1812 */ /* 0x000fc800078efcff */
[----:B------:R-:W-:Y:S01]  /*1d90*/  IADD3 R3, R0, c[0x0][0x328], RZ ;  /* 0x0000ca0000037a10 */ /* 0x000fe20007ffe0ff */
[----:B------:R-:W-:Y:S05]  /*1da0*/  @!P1 BRA `(.L_x_459) ;  /* 0x0000010000009947 */ /* 0x000fea0003800000 */
[C---:B------:R-:W-:Y:S01]  /*1db0*/  ISETP.GT.AND P0, PT, R0.reuse, RZ, PT ;  /* 0x000000ff0000720c */ /* 0x040fe20003f04270 */
[----:B------:R-:W-:Y:S01]  /*1dc0*/  BSSY B0, `(.L_x_460) ;  /* 0x000000c000007945 */ /* 0x000fe20003800000 */
[----:B------:R-:W-:-:S11]  /*1dd0*/  IADD3 R2, R0, -0x1, RZ ;  /* 0xffffffff00027810 */ /* 0x000fd60007ffe0ff */
[----:B------:R-:W-:Y:S05]  /*1de0*/  @P0 BRA `(.L_x_461) ;  /* 0x0000006000000947 */ /* 0x000fea0003800000 */
[----:B------:R-:W-:Y:S01]  /*1df0*/  ISETP.NE.AND P0, PT, R7, 0x1, PT ;  /* 0x000000010700780c */ /* 0x000fe20003f05270 */
[----:B------:R-:W-:-:S12]  /*1e00*/  IMAD.MOV R0, RZ, RZ, -R0 ;  /* 0x000000ffff007224 */ /* 0x000fd800078e0a00 */
[----:B------:R-:W-:-:S05]  /*1e10*/  @P0 IMAD.HI.U32 R2, R0, c[0x0][0x330], RZ ;  /* 0x0000cc0000020a27 */ /* 0x000fca00078e00ff */
[----:B------:R-:W-:-:S04]  /*1e20*/  @P0 SHF.R.U32.HI R0, RZ, c[0x0][0x334], R2 ;  /* 0x0000cd00ff000a19 */ /* 0x000fc80000011602 */
[----:B------:R-:W-:Y:S01]  /*1e30*/  LOP3.LUT R2, RZ, R0, RZ, 0x33, !PT ;  /* 0x00000000ff027212 */ /* 0x000fe200078e33ff */
[----:B------:R-:W-:Y:S05]  /*1e40*/  BRA `(.L_x_462) ;  /* 0x0000003000007947 */ /* 0x000fea0003800000 */
.L_x_461:
[----:B------:R-:W-:-:S13]  /*1e50*/  ISETP.NE.AND P0, PT, R7, 0x1, PT ;  /* 0x000000010700780c */ /* 0x000fda0003f05270 */
[----:B------:R-:W-:-:S05]  /*1e60*/  @P0 IMAD.HI.U32 R0, R2, c[0x0][0x330], RZ ;  /* 0x0000cc0002000a27 */ /* 0x000fca00078e00ff */
[----:B------:R-:W-:Y:S02]  /*1e70*/  @P0 SHF.R.U32.HI R2, RZ, c[0x0][0x334], R0 ;  /* 0x0000cd00ff020a19 */ /* 0x000fe40000011600 */
.L_x_462:
[----:B------:R-:W-:Y:S05]  /*1e80*/  BSYNC B0 ;  /* 0x0000000000007941 */ /* 0x000fea0003800000 */
.L_x_460:
[----:B------:R-:W-:-:S05]  /*1e90*/  IMAD R2, R2, R7, c[0x0][0x32c] ;  /* 0x0000cb0002027624 */ /* 0x000fca00078e0207 */
[----:B------:R-:W-:-:S04]  /*1ea0*/  IMNMX R3, R3, R2, PT ;  /* 0x0000000203037217 */ /* 0x000fc80003800200 */
.L_x_459:
[----:B------:R-:W-:Y:S01]  /*1eb0*/  IADD3 R3, R3, 0x3f, RZ ;  /* 0x0000003f03037810 */ /* 0x000fe20007ffe0ff */
[----:B------:R-:W-:Y:S01]  /*1ec0*/  @P4 IMAD.HI.U32 R4, R211, c[0x0][0x2c8], RZ ;  /* 0x0000b200d3044a27 */ /* 0x000fe200078e00ff */
[C---:B------:R-:W-:Y:S02]  /*1ed0*/  IADD3 R2, R195.reuse, 0x3f, RZ ;  /* 0x0000003fc3027810 */ /* 0x040fe40007ffe0ff */
[----:B------:R-:W-:Y:S01]  /*1ee0*/  SHF.R.S32.HI R5, RZ, 0x1f, R3 ;  /* 0x0000001fff057819 */ /* 0x000fe20000011403 */
[----:B------:R-:W-:Y:S01]  /*1ef0*/  IMAD.MOV.U32 R0, RZ, RZ, R211 ;  /* 0x000000ffff007224 */ /* 0x000fe200078e00d3 */
[----:B------:R-:W-:Y:S01]  /*1f00*/  SHF.R.S32.HI R6, RZ, 0x1f, R2 ;  /* 0x0000001fff067819 */ /* 0x000fe20000011402 */
[----:B------:R-:W-:Y:S01]  /*1f10*/  IMAD.IADD R222, R195, 0x1, -R196 ;  /* 0x00000001c3de7824 */ /* 0x000fe200078e0ac4 */
[----:B------:R-:W-:Y:S02]  /*1f20*/  @P4 SHF.R.U32.HI R0, RZ, c[0x0][0x2cc], R4 ;  /* 0x0000b300ff004a19 */ /* 0x000fe40000011604 */
[----:B------:R-:W-:-:S02]  /*1f30*/  LEA.HI R3, R5, R3, RZ, 0x6 ;  /* 0x0000000305037211 */ /* 0x000fc400078f30ff */
[----:B------:R-:W-:Y:S01]  /*1f40*/  LEA.HI R2, R6, R2, RZ, 0x6 ;  /* 0x0000000206027211 */ /* 0x000fe200078f30ff */
[----:B------:R-:W-:Y:S01]  /*1f50*/  IMAD.IADD R0, R222, 0x1, R0 ;  /* 0x00000001de007824 */ /* 0x000fe200078e0200 */
[----:B------:R-:W-:Y:S02]  /*1f60*/  SHF.R.S32.HI R3, RZ, 0x6, R3 ;  /* 0x00000006ff037819 */ /* 0x000fe40000011403 */
[----:B------:R-:W-:Y:S02]  /*1f70*/  SHF.R.S32.HI R4, RZ, 0x6, R2 ;  /* 0x00000006ff047819 */ /* 0x000fe40000011402 */
[----:B------:R-:W-:Y:S02]  /*1f80*/  IADD3 R2, R0, -c[0x0][0x324], RZ ;  /* 0x8000c90000027a10 */ /* 0x000fe40007ffe0ff */
[----:B------:R-:W-:Y:S01]  /*1f90*/  IMNMX R11, R4, R3, PT ;  /* 0x00000003040b7217 */ /* 0x000fe20003800200 */
[----:B------:R-:W-:Y:S05]  /*1fa0*/  @!P1 BRA `(.L_x_463) ;  /* 0x000000f000009947 */ /* 0x000fea0003800000 */
[----:B------:R-:W-:Y:S01]  /*1fb0*/  ISETP.GT.AND P0, PT, R0, -0x1, PT ;  /* 0xffffffff0000780c */ /* 0x000fe20003f04270 */
[----:B------:R-:W-:-:S12]  /*1fc0*/  BSSY B0, `(.L_x_464) ;  /* 0x000000b000007945 */ /* 0x000fd80003800000 */
[----:B------:R-:W-:Y:S05]  /*1fd0*/  @P0 BRA `(.L_x_465) ;  /* 0x0000006000000947 */ /* 0x000fea0003800000 */
[----:B------:R-:W-:Y:S02]  /*1fe0*/  ISETP.NE.AND P0, PT, R7, 0x1, PT ;  /* 0x000000010700780c */ /* 0x000fe40003f05270 */
[----:B------:R-:W-:-:S11]  /*1ff0*/  LOP3.LUT R0, RZ, R0, RZ, 0x33, !PT ;  /* 0x00000000ff007212 */ /* 0x000fd600078e33ff */
[----:B------:R-:W-:-:S05]  /*2000*/  @P0 IMAD.HI.U32 R3, R0, c[0x0][0x330], RZ ;  /* 0x0000cc0000030a27 */ /* 0x000fca00078e00ff */
[----:B------:R-:W-:-:S04]  /*2010*/  @P0 SHF.R.U32.HI R0, RZ, c[0x0][0x334], R3 ;  /* 0x0000cd00ff000a19 */ /* 0x000fc80000011603 */
[----:B------:R-:W-:Y:S01]  /*2020*/  LOP3.LUT R0, RZ, R0, RZ, 0x33, !PT ;  /* 0x00000000ff007212 */ /* 0x000fe200078e33ff */
[----:B------:R-:W-:Y:S05]  /*2030*/  BRA `(.L_x_466) ;  /* 0x0000003000007947 */ /* 0x000fea0003800000 */
.L_x_465:
[----:B------:R-:W-:-:S13]  /*2040*/  ISETP.NE.AND P0, PT, R7, 0x1, PT ;  /* 0x000000010700780c */ /* 0x000fda0003f05270 */
[----:B------:R-:W-:-:S05]  /*2050*/  @P0 IMAD.HI.U32 R3, R0, c[0x0][0x330], RZ ;  /* 0x0000cc0000030a27 */ /* 0x000fca00078e00ff */
[----:B------:R-:W-:Y:S02]  /*2060*/  @P0 SHF.R.U32.HI R0, RZ, c[0x0][0x334], R3 ;  /* 0x0000cd00ff000a19 */ /* 0x000fe40000011603 */
.L_x_466:
[----:B------:R-:W-:Y:S05]  /*2070*/  BSYNC B0 ;  /* 0x0000000000007941 */ /* 0x000fea0003800000 */
.L_x_464:
[----:B------:R-:W-:-:S05]  /*2080*/  IMAD R0, R0, c[0x0][0x32c], RZ ;  /* 0x0000cb0000007a24 */ /* 0x000fca00078e02ff */
[----:B------:R-:W-:-:S04]  /*2090*/  IMNMX R2, R2, R0, !PT ;  /* 0x0000000002027217 */ /* 0x000fc80007800200 */
.L_x_463:
[----:B------:R-:W-:Y:S01]  /*20a0*/  SHF.R.S32.HI R0, RZ, 0x1f, R2 ;  /* 0x0000001fff007819 */ /* 0x000fe20000011402 */
[----:B------:R-:W-:Y:S01]  /*20b0*/  BSSY B0, `(.L_x_467) ;  /* 0x000002c000007945 */ /* 0x000fe20003800000 */
[----:B------:R-:W-:Y:S02]  /*20c0*/  LOP3.LUT R3, R214, 0xff0000, RZ, 0xc0, !PT ;  /* 0x00ff0000d6037812 */ /* 0x000fe400078ec0ff */
[----:B------:R-:W-:Y:S02]  /*20d0*/  LEA.HI R0, R0, R2, RZ, 0x6 ;  /* 0x0000000200007211 */ /* 0x000fe400078f30ff */
[----:B------:R-:W-:Y:S02]  /*20e0*/  LOP3.LUT R2, R214, 0xff000000, RZ, 0xc0, !PT ;  /* 0xff000000d6027812 */ /* 0x000fe400078ec0ff */
[----:B------:R-:W-:-:S04]  /*20f0*/  SHF.R.S32.HI R0, RZ, 0x6, R0 ;  /* 0x00000006ff007819 */ /* 0x000fc80000011400 */
[----:B------:R-:W-:Y:S02]  /*2100*/  IMNMX R8, RZ, R0, !PT ;  /* 0x00000000ff087217 */ /* 0x000fe40007800200 */
[----:B------:R-:W-:Y:S01]  /*2110*/  SHF.R.U32.HI R0, RZ, 0x8, R2 ;  /* 0x00000008ff007819 */ /* 0x000fe20000011602 */
[----:B------:R-:W-:Y:S01]  /*2120*/  IMAD.MOV.U32 R2, RZ, RZ, RZ ;  /* 0x000000ffff027224 */ /* 0x000fe200078e00ff */
[----:B------:R-:W-:Y:S02]  /*2130*/  ISETP.GT.AND P0, PT, R11, R8, PT ;  /* 0x000000080b00720c */ /* 0x000fe40003f04270 */
[----:B------:R-:W-:-:S04]  /*2140*/  LEA.HI R0, R3, R0, RZ, 0x10 ;  /* 0x0000000003007211 */ /* 0x000fc800078f80ff */
[----:B------:R-:W-:Y:S02]  /*2150*/  LOP3.LUT R225, R0, 0xff, RZ, 0xc0, !PT ;  /* 0x000000ff00e17812 */ /* 0x000fe400078ec0ff */
[----:B------:R-:W-:-:S05]  /*2160*/  SHF.R.U32.HI R224, RZ, 0x10, R0 ;  /* 0x00000010ffe07819 */ /* 0x000fca0000011600 */
[----:B------:R-:W-:Y:S05]  /*2170*/  @!P0 BRA `(.L_x_468) ;  /* 0x000001f000008947 */ /* 0x000fea0003800000 */
[----:B------:R-:W-:Y:S01]  /*2180*/  ISETP.NE.AND P0, PT, R224, RZ, PT ;  /* 0x000000ffe000720c */ /* 0x000fe20003f05270 */
[----:B------:R-:W-:-:S03]  /*2190*/  IMAD.MOV.U32 R4, RZ, RZ, RZ ;  /* 0x000000ffff047224 */ /* 0x000fc600078e00ff */
[----:B------:R-:W-:-:S04]  /*21a0*/  SEL R0, R224, c[0x0][0x338], P0 ;  /* 0x0000ce00e0007a07 */ /* 0x000fc80000000000 */
[----:B------:R-:W-:Y:S02]  /*21b0*/  IABS R3, R0 ;  /* 0x0000000000037213 */ /* 0x000fe40000000000 */
[----:B------:R-:W-:Y:S02]  /*21c0*/  IADD3 R6, R0, -0x1, R11 ;  /* 0xffffffff00067810 */ /* 0x000fe40007ffe00b */
[----:B------:R-:W1:Y:S03]  /*21d0*/  I2F.RP R2, R3 ;  /* 0x0000000300027306 */ /* 0x000e660000209400 */
[----:B------:R-:W-:-:S05]  /*21e0*/  IMAD.IADD R6, R6, 0x1, -R8 ;  /* 0x0000000106067824 */ /* 0x000fca00078e0a08 */
[----:B------:R-:W-:Y:S01]  /*21f0*/  IABS R10, R6 ;  /* 0x00000006000a7213 */ /* 0x000fe20000000000 */
        /* <DEDUP_REMOVED lines=23> */
.L_x_468:
[----:B------:R-:W-:Y:S05]  /*2370*/  BSYNC B0 ;  /* 0x0000000000007941 */ /* 0x000fea0003800000 */
.L_x_467:
[----:B------:R-:W-:Y:S01]  /*2380*/  IMAD R194, R225, R2, R8 ;  /* 0x00000002e1c27224 */ /* 0x000fe200078e0208 */
        /* <DEDUP_REMOVED lines=56> */
[----:B------:R-:W-:-:S05]  /*2710*/  @P1 IMAD.WIDE R2, R215, R13, c[0x0][0x340] ;  /* 0x0000d000d7021625 */ /* 0x000fca00078e020d */
[----:B------:R1:W5:Y:S01]  /*2720*/  @P1 LDG.E R13, [R2.64] ;  /* 0x00000008020d1981 */ /* 0x000362000c1e1900 */
[----:B------:R-:W-:Y:S01]  /*2730*/  SHF.R.S32.HI R0, RZ, 0x1f, R12 ;  /* 0x0000001fff007819 */ /* 0x000fe2000001140c */
[----:B------:R-:W-:Y:S01]  /*2740*/  IMAD.IADD R5, R197, 0x1, R211 ;  /* 0x00000001c5057824 */ /* 0x000fe200078e02d3 */
[----:B------:R-:W-:Y:S02]  /*2750*/  LOP3.LUT R14, R214, 0xffff, RZ, 0xc0, !PT ;  /* 0x0000ffffd60e7812 */ /* 0x000fe400078ec0ff */
[----:B------:R-:W-:Y:S01]  /*2760*/  SEL R4, R215, RZ, !P3 ;  /* 0x000000ffd7047207 */ /* 0x000fe20005800000 */
[----:B------:R-:W-:Y:S01]  /*2770*/  IMAD R0, R0, c[0x0][0x178], RZ ;  /* 0x00005e0000007a24 */ /* 0x000fe200078e02ff */
[----:B------:R-:W-:Y:S01]  /*2780*/  ISETP.GE.AND P2, PT, R193, c[0x0][0x198], PT ;  /* 0x00006600c1007a0c */ /* 0x000fe20003f46270 */
[----:B------:R-:W-:Y:S01]  /*2790*/  @P4 IMAD.HI.U32 R7, R5, c[0x0][0x2c8], RZ ;  /* 0x0000b20005074a27 */ /* 0x000fe200078e00ff */
[----:B------:R-:W-:-:S03]  /*27a0*/  IADD3 R101, R178, -0x1, RZ ;  /* 0xffffffffb2657810 */ /* 0x000fc60007ffe0ff */
[C---:B------:R-:W-:Y:S02]  /*27b0*/  IMAD R0, R12.reuse, c[0x0][0x17c], R0 ;  /* 0x00005f000c007a24 */ /* 0x040fe400078e0200 */
[----:B-1----:R-:W-:-:S05]  /*27c0*/  IMAD.WIDE.U32 R2, R12, c[0x0][0x178], RZ ;  /* 0x00005e000c027a25 */ /* 0x002fca00078e00ff */
[----:B------:R-:W-:Y:S02]  /*27d0*/  IADD3 R3, R3, R0, RZ ;  /* 0x0000000003037210 */ /* 0x000fe40007ffe0ff */
[----:B------:R-:W-:-:S03]  /*27e0*/  SHF.R.S32.HI R0, RZ, 0x1f, R215 ;  /* 0x0000001fff007819 */ /* 0x000fc600000114d7 */
[----:B------:R-:W-:Y:S01]  /*27f0*/  IMAD.WIDE.U32 R2, R14, c[0x0][0x1b8], R2 ;  /* 0x00006e000e027a25 */ /* 0x000fe200078e0002 */
[----:B------:R-:W-:Y:S02]  /*2800*/  SEL R6, R0, RZ, !P3 ;  /* 0x000000ff00067207 */ /* 0x000fe40005800000 */
[----:B------:R-:W-:Y:S01]  /*2810*/  MOV R0, R5 ;  /* 0x0000000500007202 */ /* 0x000fe20000000f00 */
[----:B------:R-:W-:Y:S01]  /*2820*/  IMAD R3, R14, c[0x0][0x1bc], R3 ;  /* 0x00006f000e037a24 */ /* 0x000fe200078e0203 */
[----:B------:R-:W-:Y:S01]  /*2830*/  @P4 SHF.R.U32.HI R0, RZ, c[0x0][0x2cc], R7 ;  /* 0x0000b300ff004a19 */ /* 0x000fe20000011607 */
[----:B------:R-:W-:Y:S01]  /*2840*/  IMAD R6, R6, c[0x0][0x1c0], RZ ;  /* 0x0000700006067a24 */ /* 0x000fe200078e02ff */
[----:B------:R-:W-:Y:S01]  /*2850*/  ISETP.GE.AND P4, PT, R184, c[0x0][0x198], PT ;  /* 0x00006600b8007a0c */ /* 0x000fe20003f86270 */
[----:B------:R-:W-:Y:S01]  /*2860*/  IMAD.WIDE.U32 R2, R4, c[0x0][0x1c0], R2 ;  /* 0x0000700004027a25 */ /* 0x000fe200078e0002 */
[----:B------:R-:W-:Y:S02]  /*2870*/  SHF.R.S32.HI R7, RZ, 0x1f, R0 ;  /* 0x0000001fff077819 */ /* 0x000fe40000011400 */
[----:B------:R-:W-:Y:S01]  /*2880*/  ISETP.GE.AND P3, PT, R192, c[0x0][0x198], PT ;  /* 0x00006600c0007a0c */ /* 0x000fe20003f66270 */
[----:B------:R-:W-:-:S02]  /*2890*/  IMAD R6, R4, c[0x0][0x1c4], R6 ;  /* 0x0000710004067a24 */ /* 0x000fc400078e0206 */
[----:B------:R-:W-:-:S03]  /*28a0*/  IMAD.MOV R4, RZ, RZ, -R0 ;  /* 0x000000ffff047224 */ /* 0x000fc600078e0a00 */
[----:B------:R-:W-:Y:S01]  /*28b0*/  IADD3 R3, R3, R6, RZ ;  /* 0x0000000603037210 */ /* 0x000fe20007ffe0ff */
        /* <DEDUP_REMOVED lines=11> */
[----:B------:R-:W-:Y:S02]  /*2970*/  LEA.HI.X R9, R2, c[0x0][0x164], R0, 0x1, P0 ;  /* 0x0000590002097a11 */ /* 0x000fe400000f0c00 */
[----:B------:R-:W-:Y:S01]  /*2980*/  @!P1 MOV R13, R215 ;  /* 0x000000d7000d9202 */ /* 0x000fe20000000f00 */
[----:B------:R-:W-:Y:S05]  /*2990*/  BRA.DIV ~URZ, `(.L_x_470) ;  /* 0x00013e527f007947 */ /* 0x000fea000b800000 */
[----:B------:R1:W2:Y:S02]  /*29a0*/  SHFL.IDX PT, R8, R9, RZ, 0x181f ;  /* 0x00181fff09087589 */ /* 0x0002a400000e0000 */
.L_x_626:
[----:B------:R-:W-:Y:S05]  /*29b0*/  BRA.DIV ~URZ, `(.L_x_471) ;  /* 0x00013ea27f007947 */ /* 0x000fea000b800000 */
[----:B------:R3:W4:Y:S02]  /*29c0*/  SHFL.IDX PT, R0, R12, RZ, 0x181f ;  /* 0x00181fff0c007589 */ /* 0x00072400000e0000 */
.L_x_627:
[----:B------:R-:W-:Y:S01]  /*29d0*/  IMAD R11, R196, c[0x0][0x2c4], RZ ;  /* 0x0000b100c40b7a24 */ /* 0x000fe200078e02ff */
[----:B------:R-:W-:Y:S01]  /*29e0*/  IADD3 R10, R217, R211, RZ ;  /* 0x000000d3d90a7210 */ /* 0x000fe20007ffe0ff */
[----:B------:R-:W-:Y:S03]  /*29f0*/  BSSY B0, `(.L_x_472) ;  /* 0x0000012000007945 */ /* 0x000fe60003800000 */
[----:B------:R-:W-:-:S13]  /*2a00*/  ISETP.GE.AND P0, PT, R10, R11, PT ;  /* 0x0000000b0a00720c */ /* 0x000fda0003f06270 */
[----:B------:R-:W-:Y:S05]  /*2a10*/  @P0 BRA `(.L_x_473) ;  /* 0x000000f000000947 */ /* 0x000fea0003800000 */
[-C--:B----4-:R-:W-:Y:S02]  /*2a20*/  LEA R6, P0, R184, R0.reuse, 0x1 ;  /* 0x00000000b8067211 */ /* 0x090fe400078008ff */
[----:B------:R-:W-:Y:S02]  /*2a30*/  SHF.R.S32.HI R2, RZ, 0x1f, R184 ;  /* 0x0000001fff027819 */ /* 0x000fe400000114b8 */
[----:B------:R-:W-:Y:S02]  /*2a40*/  LEA R4, P1, R192, R0, 0x1 ;  /* 0x00000000c0047211 */ /* 0x000fe400078208ff */
[----:B------:R-:W-:Y:S02]  /*2a50*/  SHF.R.S32.HI R16, RZ, 0x1f, R192 ;  /* 0x0000001fff107819 */ /* 0x000fe400000114c0 */
[----:B--2---:R-:W-:Y:S02]  /*2a60*/  LEA.HI.X R7, R184, R8, R2, 0x1, P0 ;  /* 0x00000008b8077211 */ /* 0x004fe400000f0c02 */
[----:B------:R-:W-:-:S02]  /*2a70*/  SHF.R.S32.HI R15, RZ, 0x1f, R193 ;  /* 0x0000001fff0f7819 */ /* 0x000fc400000114c1 */
[C---:B------:R-:W-:Y:S01]  /*2a80*/  LEA R2, P0, R193.reuse, R0, 0x1 ;  /* 0x00000000c1027211 */ /* 0x040fe200078008ff */
[----:B------:R-:W-:Y:S01]  /*2a90*/  @!PT LDS RZ, [RZ] ;  /* 0x00000000fffff984 */ /* 0x000fe20000000800 */
[----:B------:R-:W-:Y:S01]  /*2aa0*/  @!PT LDS RZ, [RZ] ;  /* 0x00000000fffff984 */ /* 0x000fe20000000800 */
[----:B------:R-:W-:Y:S01]  /*2ab0*/  @!PT LDS RZ, [RZ] ;  /* 0x00000000fffff984 */ /* 0x000fe20000000800 */
[----:B------:R2:W-:Y:S01]  /*2ac0*/  LDGSTS.E.BYPASS.LTC128B.128 [R179+0xc100], [R6.64], !P4 ;  /* 0x0c10000006b37fae */ /* 0x0005e2000e101d48 */
[-C--:B------:R-:W-:Y:S02]  /*2ad0*/  LEA.HI.X R5, R192, R8.reuse, R16, 0x1, P1 ;  /* 0x00000008c0057211 */ /* 0x080fe400008f0c10 */
[----:B------:R-:W-:-:S03]  /*2ae0*/  LEA.HI.X R3, R193, R8, R15, 0x1, P0 ;  /* 0x00000008c1037211 */ /* 0x000fc600000f0c0f */
[----:B------:R2:W-:Y:S04]  /*2af0*/  LDGSTS.E.BYPASS.LTC128B.128 [R179+0x10100], [R4.64], !P3 ;  /* 0x1010000004b37fae */ /* 0x0005e8000d901d48 */
[----:B------:R2:W-:Y:S02]  /*2b00*/  LDGSTS.E.BYPASS.LTC128B.128 [R179+0x14100], [R2.64], !P2 ;  /* 0x1410000002b37fae */ /* 0x0005e4000d101d48 */
.L_x_473:
[----:B------:R-:W-:Y:S05]  /*2b10*/  BSYNC B0 ;  /* 0x0000000000007941 */ /* 0x000fea0003800000 */
.L_x_472:
[----:B------:R-:W-:Y:S05]  /*2b20*/  BRA.DIV ~URZ, `(.L_x_474) ;  /* 0x00013da27f007947 */ /* 0x000fea000b800000 */
[----:B--2---:R2:W1:Y:S04]  /*2b30*/  SHFL.IDX PT, R8, R9, 0x1, 0x181f ;  /* 0x00381f0009087f89 */ /* 0x00446800000e0000 */
[----:B----4-:R2:W4:Y:S02]  /*2b40*/  SHFL.IDX PT, R0, R12, 0x1, 0x181f ;  /* 0x00381f000c007f89 */ /* 0x01052400000e0000 */
.L_x_628:
[----:B------:R-:W-:Y:S01]  /*2b50*/  IADD3 R2, R10, 0x20, RZ ;  /* 0x000000200a027810 */ /* 0x000fe20007ffe0ff */
[----:B------:R-:W-:Y:S03]  /*2b60*/  BSSY B0, `(.L_x_475) ;  /* 0x0000012000007945 */ /* 0x000fe60003800000 */
[----:B------:R-:W-:-:S13]  /*2b70*/  ISETP.GE.AND P0, PT, R2, R11, PT ;  /* 0x0000000b0200720c */ /* 0x000fda0003f06270 */
[----:B------:R-:W-:Y:S05]  /*2b80*/  @P0 BRA `(.L_x_476) ;  /* 0x000000f000000947 */ /* 0x000fea0003800000 */
[-C--:B----4-:R-:W-:Y:S02]  /*2b90*/  LEA R6, P0, R184, R0.reuse, 0x1 ;  /* 0x00000000b8067211 */ /* 0x090fe400078008ff */
[----:B------:R-:W-:Y:S02]  /*2ba0*/  SHF.R.S32.HI R3, RZ, 0x1f, R184 ;  /* 0x0000001fff037819 */ /* 0x000fe400000114b8 */
[----:B------:R-:W-:Y:S02]  /*2bb0*/  LEA R4, P1, R192, R0, 0x1 ;  /* 0x00000000c0047211 */ /* 0x000fe400078208ff */
[----:B------:R-:W-:Y:S02]  /*2bc0*/  SHF.R.S32.HI R16, RZ, 0x1f, R192 ;  /* 0x0000001fff107819 */ /* 0x000fe400000114c0 */
[----:B-1----:R-:W-:Y:S02]  /*2bd0*/  LEA.HI.X R7, R184, R8, R3, 0x1, P0 ;  /* 0x00000008b8077211 */ /* 0x002fe400000f0c03 */
        /* <DEDUP_REMOVED lines=10> */
.L_x_476:
[----:B------:R-:W-:Y:S05]  /*2c80*/  BSYNC B0 ;  /* 0x0000000000007941 */ /* 0x000fea0003800000 */
.L_x_475:
[----:B------:R-:W-:Y:S05]  /*2c90*/  BRA.DIV ~URZ, `(.L_x_477) ;  /* 0x00013d027f007947 */ /* 0x000fea000b800000 */
[----:B-1----:R1:W2:Y:S02]  /*2ca0*/  SHFL.IDX PT, R8, R9, 0x2, 0x181f ;  /* 0x00581f0009087f89 */ /* 0x0022a400000e0000 */
.L_x_629:
[----:B------:R-:W-:Y:S05]  /*2cb0*/  BRA.DIV ~URZ, `(.L_x_478) ;  /* 0x00013d527f007947 */ /* 0x000fea000b800000 */
[----:B----4-:R4:W1:Y:S02]  /*2cc0*/  SHFL.IDX PT, R0, R12, 0x2, 0x181f ;  /* 0x00581f000c007f89 */ /* 0x01086400000e0000 */
.L_x_630:
[----:B------:R-:W-:Y:S01]  /*2cd0*/  IADD3 R2, R10, 0x40, RZ ;  /* 0x000000400a027810 */ /* 0x000fe20007ffe0ff */
[----:B------:R-:W-:Y:S03]  /*2ce0*/  BSSY B0, `(.L_x_479) ;  /* 0x0000012000007945 */ /* 0x000fe60003800000 */
[----:B------:R-:W-:-:S13]  /*2cf0*/  ISETP.GE.AND P0, PT, R2, R11, PT ;  /* 0x0000000b0200720c */ /* 0x000fda0003f06270 */
[----:B------:R-:W-:Y:S05]  /*2d00*/  @P0 BRA `(.L_x_480) ;  /* 0x000000f000000947 */ /* 0x000fea0003800000 */
[-C--:B-1----:R-:W-:Y:S02]  /*2d10*/  LEA R6, P0, R184, R0.reuse, 0x1 ;  /* 0x00000000b8067211 */ /* 0x082fe400078008ff */
        /* <DEDUP_REMOVED lines=14> */
.L_x_480:
[----:B------:R-:W-:Y:S05]  /*2e00*/  BSYNC B0 ;  /* 0x0000000000007941 */ /* 0x000fea0003800000 */
.L_x_479:
[----:B------:R-:W-:Y:S05]  /*2e10*/  BRA.DIV ~URZ, `(.L_x_481) ;  /* 0x00013c627f007947 */ /* 0x000fea000b800000 */
[----:B--2---:R2:W3:Y:S04]  /*2e20*/  SHFL.IDX PT, R8, R9, 0x3, 0x181f ;  /* 0x00781f0009087f89 */ /* 0x0044e800000e0000 */
[----:B-1----:R2:W1:Y:S02]  /*2e30*/  SHFL.IDX PT, R0, R12, 0x3, 0x181f ;  /* 0x00781f000c007f89 */ /* 0x00246400000e0000 */
.L_x_631:
[----:B------:R-:W-:Y:S01]  /*2e40*/  IADD3 R2, R10, 0x60, RZ ;  /* 0x000000600a027810 */ /* 0x000fe20007ffe0ff */
[----:B-----5:R-:W-:Y:S01]  /*2e50*/  IMAD.WIDE.U32 R204, R13, c[0x0][0x2b0], RZ ;  /* 0x0000ac000dcc7a25 */ /* 0x020fe200078e00ff */
[----:B------:R-:W-:-:S02]  /*2e60*/  SHF.R.S32.HI R17, RZ, 0x1f, R184 ;  /* 0x0000001fff117819 */ /* 0x000fc400000114b8 */
[----:B------:R-:W-:Y:S02]  /*2e70*/  ISETP.GE.AND P0, PT, R2, R11, PT ;  /* 0x0000000b0200720c */ /* 0x000fe40003f06270 */
[----:B------:R-:W-:Y:S02]  /*2e80*/  SHF.R.S32.HI R16, RZ, 0x1f, R192 ;  /* 0x0000001fff107819 */ /* 0x000fe400000114c0 */
[----:B------:R-:W-:-:S09]  /*2e90*/  SHF.R.S32.HI R15, RZ, 0x1f, R193 ;  /* 0x0000001fff0f7819 */ /* 0x000fd200000114c1 */
[----:B-1----:R-:W-:-:S04]  /*2ea0*/  @!P0 LEA R6, P1, R184, R0, 0x1 ;  /* 0x00000000b8068211 */ /* 0x002fc800078208ff */
[----:B---3--:R-:W-:Y:S02]  /*2eb0*/  @!P0 LEA.HI.X R7, R184, R8, R17, 0x1, P1 ;  /* 0x00000008b8078211 */ /* 0x008fe400008f0c11 */
[----:B------:R-:W-:-:S03]  /*2ec0*/  @!P0 LEA R4, P1, R192, R0, 0x1 ;  /* 0x00000000c0048211 */ /* 0x000fc600078208ff */
[----:B------:R-:W-:Y:S01]  /*2ed0*/  @!PT LDS RZ, [RZ] ;  /* 0x00000000fffff984 */ /* 0x000fe20000000800 */
[----:B------:R-:W-:Y:S01]  /*2ee0*/  @!PT LDS RZ, [RZ] ;  /* 0x00000000fffff984 */ /* 0x000fe20000000800 */
[----:B------:R-:W-:Y:S01]  /*2ef0*/  @!PT LDS RZ, [RZ] ;  /* 0x00000000fffff984 */ /* 0x000fe20000000800 */
[----:B------:R1:W-:Y:S01]  /*2f00*/  @!P0 LDGSTS.E.BYPASS.LTC128B.128 [R179+0xf100], [R6.64], !P4 ;  /* 0x0f10000006b38fae */ /* 0x0003e2000e101d48 */
[----:B------:R-:W-:Y:S02]  /*2f10*/  @!P0 LEA.HI.X R5, R192, R8, R16, 0x1, P1 ;  /* 0x00000008c0058211 */ /* 0x000fe400008f0c10 */
[C---:B------:R-:W-:Y:S02]  /*2f20*/  @!P0 LEA R2, P1, R193.reuse, R0, 0x1 ;  /* 0x00000000c1028211 */ /* 0x040fe400078208ff */
[----:B------:R-:W-:Y:S01]  /*2f30*/  SHF.R.S32.HI R0, RZ, 0x1f, R13 ;  /* 0x0000001fff007819 */ /* 0x000fe2000001140d */
[----:B------:R1:W-:Y:S01]  /*2f40*/  @!P0 LDGSTS.E.BYPASS.LTC128B.128 [R179+0x13100], [R4.64], !P3 ;  /* 0x1310000004b38fae */ /* 0x0003e2000d901d48 */
[----:B------:R-:W-:-:S03]  /*2f50*/  @!P0 LEA.HI.X R3, R193, R8, R15, 0x1, P1 ;  /* 0x00000008c1038211 */ /* 0x000fc600008f0c0f */
[----:B------:R-:W-:Y:S02]  /*2f60*/  IMAD R0, R0, c[0x0][0x2b0], RZ ;  /* 0x0000ac0000007a24 */ /* 0x000fe400078e02ff */
[----:B------:R1:W-:Y:S02]  /*2f70*/  @!P0 LDGSTS.E.BYPASS.LTC128B.128 [R179+0x17100], [R2.64], !P2 ;  /* 0x1710000002b38fae */ /* 0x0003e4000d101d48 */
[----:B------:R-:W-:Y:S02]  /*2f80*/  IMAD R0, R13, c[0x0][0x2b4], R0 ;  /* 0x0000ad000d007a24 */ /* 0x000fe400078e0200 */
[----:B------:R-:W0:Y:S01]  /*2f90*/  LDGDEPBAR ;  /* 0x00000000000079af */ /* 0x000e220000000000 */
[----:B------:R-:W-:Y:S01]  /*2fa0*/  WARPSYNC 0xffffffff ;  /* 0xffffffff00007948 */ /* 0x000fe20003800000 */
[----:B------:R-:W-:Y:S02]  /*2fb0*/  IMAD.IADD R209, R205, 0x1, R0 ;  /* 0x00000001cdd17824 */ /* 0x000fe400078e0200 */
[----:B------:R-:W-:Y:S01]  /*2fc0*/  IMAD.MOV.U32 R0, RZ, RZ, c[0x0][0x2b8] ;  /* 0x0000ae00ff007624 */ /* 0x000fe200078e00ff */
[----:B------:R-:W-:Y:S01]  /*2fd0*/  BAR.SYNC.DEFER_BLOCKING 0x0 ;  /* 0x0000000000007b1d */ /* 0x000fe20000010000 */
[----:B------:R-:W-:-:S02]  /*2fe0*/  IMAD.SHL.U32 R96, R101, 0x40, RZ ;  /* 0x0000004065607824 */ /* 0x000fc400078e00ff */
[----:B------:R-:W-:Y:S01]  /*2ff0*/  IMAD.MOV.U32 R180, RZ, RZ, RZ ;  /* 0x000000ffffb47224 */ /* 0x000fe200078e00ff */
[----:B------:R-:W-:Y:S01]  /*3000*/  ISETP.NE.AND P6, PT, R0, 0x1, PT ;  /* 0x000000010000780c */ /* 0x000fe20003fc5270 */
[----:B-1----:R-:W-:-:S05]  /*3010*/  IMAD.IADD R2, R197, 0x1, R96 ;  /* 0x00000001c5027824 */ /* 0x002fca00078e0260 */
[C---:B------:R-:W-:Y:S02]  /*3020*/  ISETP.GE.AND P0, PT, R2.reuse, R195, PT ;  /* 0x000000c30200720c */ /* 0x040fe40003f06270 */
[----:B------:R-:W-:Y:S02]  /*3030*/  IADD3 R2, R2, R201, RZ ;  /* 0x000000c902027210 */ /* 0x000fe40007ffe0ff */
[----:B------:R-:W-:-:S03]  /*3040*/  ISETP.GT.OR P0, PT, R197, 0x3f, P0 ;  /* 0x0000003fc500780c */ /* 0x000fc60000704670 */
[----:B------:R-:W-:-:S04]  /*3050*/  @P6 IMAD.HI.U32 R3, R2, c[0x0][0x2bc], RZ ;  /* 0x0000af0002036a27 */ /* 0x000fc800078e00ff */
[----:B------:R-:W-:Y:S01]  /*3060*/  IMAD.MOV.U32 R0, RZ, RZ, R2 ;  /* 0x000000ffff007224 */ /* 0x000fe200078e0002 */
[----:B------:R-:W-:-:S05]  /*3070*/  @P6 SHF.R.U32.HI R0, RZ, c[0x0][0x2c0], R3 ;  /* 0x0000b000ff006a19 */ /* 0x000fca0000011603 */
[----:B------:R-:W-:-:S04]  /*3080*/  @!P0 IADD3 R3, P1, R0, R204, RZ ;  /* 0x000000cc00038210 */ /* 0x000fc80007f3e0ff */
[----:B------:R-:W-:Y:S02]  /*3090*/  @!P0 LEA.HI.X.SX32 R5, R0, R209, 0x1, P1 ;  /* 0x000000d100058211 */ /* 0x000fe400008f0eff */
[----:B------:R-:W-:-:S04]  /*30a0*/  @!P0 LEA R4, P1, R3, c[0x0][0x2a0], 0x2 ;  /* 0x0000a80003048a11 */ /* 0x000fc800078210ff */
[----:B------:R-:W-:-:S05]  /*30b0*/  @!P0 LEA.HI.X R5, R3, c[0x0][0x2a4], R5, 0x2, P1 ;  /* 0x0000a90003058a11 */ /* 0x000fca00008f1405 */
[----:B------:R1:W3:Y:S01]  /*30c0*/  @!P0 LDG.E R180, [R4.64] ;  /* 0x0000000804b48981 */ /* 0x0002e2000c1e1900 */
[----:B------:R-:W-:Y:S01]  /*30d0*/  IMAD.MOV R0, RZ, RZ, -R0 ;  /* 0x000000ffff007224 */ /* 0x000fe200078e0a00 */
[----:B------:R-:W-:Y:S01]  /*30e0*/  SHF.L.U64.HI R98, R192, 0x1, R16 ;  /* 0x00000001c0627819 */ /* 0x000fe20000010210 */
[----:B------:R-:W-:Y:S01]  /*30f0*/  IMAD.WIDE.U32 R202, R14, c[0x0][0x1e8], RZ ;  /* 0x00007a000eca7a25 */ /* 0x000fe200078e00ff */
[----:B------:R-:W-:Y:S01]  /*3100*/  SHF.L.U64.HI R99, R193, 0x1, R15 ;  /* 0x00000001c1637819 */ /* 0x000fe2000001020f */
[----:B------:R-:W-:Y:S01]  /*3110*/  BSSY B0, `(.L_x_482) ;  /* 0x0000196000007945 */ /* 0x000fe20003800000 */
[----:B------:R-:W-:Y:S01]  /*3120*/  SHF.L.U32 R102, R184, 0x1, RZ ;  /* 0x00000001b8667819 */ /* 0x000fe200000006ff */
[----:B------:R-:W-:Y:S01]  /*3130*/  IMAD R181, R0, c[0x0][0x2b8], R2 ;  /* 0x0000ae0000b57a24 */ /* 0x000fe200078e0202 */
[----:B------:R-:W-:Y:S01]  /*3140*/  SHF.L.U64.HI R97, R184, 0x1, R17 ;  /* 0x00000001b8617819 */ /* 0x000fe20000010211 */
[----:B------:R-:W-:Y:S01]  /*3150*/  IMAD R208, R14, c[0x0][0x1ec], R203 ;  /* 0x00007b000ed07a24 */ /* 0x000fe200078e02cb */
[----:B------:R-:W-:Y:S01]  /*3160*/  IADD3 R103, R164, 0x20, RZ ;  /* 0x00000020a4677810 */ /* 0x000fe20007ffe0ff */
[----:B------:R-:W-:-:S04]  /*3170*/  IMAD.WIDE.U32 R2, R181, c[0x0][0x1e0], RZ ;  /* 0x00007800b5027a25 */ /* 0x000fc800078e00ff */
[----:B------:R-:W-:Y:S02]  /*3180*/  IMAD.IADD R100, R195, 0x1, -R96 ;  /* 0x00000001c3647824 */ /* 0x000fe400078e0a60 */
[----:B------:R-:W-:-:S04]  /*3190*/  IMAD.WIDE.U32 R206, R14, c[0x0][0x210], RZ ;  /* 0x000084000ece7a25 */ /* 0x000fc800078e00ff */
[----:B------:R-:W-:Y:S02]  /*31a0*/  IMAD.IADD R23, R100, 0x1, -R217 ;  /* 0x0000000164177824 */ /* 0x000fe400078e0ad9 */
[----:B------:R-:W-:Y:S01]  /*31b0*/  IMAD R210, R14, c[0x0][0x214], R207 ;  /* 0x000085000ed27a24 */ /* 0x000fe200078e02cf */
[----:B-1----:R-:W-:Y:S01]  /*31c0*/  SHF.R.S32.HI R4, RZ, 0x1f, R181 ;  /* 0x0000001fff047819 */ /* 0x002fe200000114b5 */
[----:B------:R-:W-:Y:S02]  /*31d0*/  IMAD.SHL.U32 R104, R192, 0x2, RZ ;  /* 0x00000002c0687824 */ /* 0x000fe400078e00ff */
[----:B------:R-:W-:Y:S02]  /*31e0*/  IMAD.SHL.U32 R105, R193, 0x2, RZ ;  /* 0x00000002c1697824 */ /* 0x000fe400078e00ff */
[C---:B------:R-:W-:Y:S02]  /*31f0*/  IMAD R0, R4.reuse, c[0x0][0x1e0], RZ ;  /* 0x0000780004007a24 */ /* 0x040fe400078e02ff */
[----:B------:R-:W-:-:S02]  /*3200*/  IMAD R5, R4, c[0x0][0x208], RZ ;  /* 0x0000820004057a24 */ /* 0x000fc400078e02ff */
[----:B------:R-:W-:-:S05]  /*3210*/  IMAD R0, R181, c[0x0][0x1e4], R0 ;  /* 0x00007900b5007a24 */ /* 0x000fca00078e0200 */
[----:B------:R-:W-:Y:S02]  /*3220*/  IADD3 R3, R3, R0, RZ ;  /* 0x0000000003037210 */ /* 0x000fe40007ffe0ff */
[----:B--234-:R-:W-:-:S03]  /*3230*/  SHF.R.S32.HI R12, RZ, 0x1f, R180 ;  /* 0x0000001fff0c7819 */ /* 0x01cfc600000114b4 */
[----:B------:R-:W-:-:S04]  /*3240*/  IMAD.WIDE.U32 R2, R180, c[0x0][0x1f0], R2 ;  /* 0x00007c00b4027a25 */ /* 0x000fc800078e0002 */
[----:B------:R-:W-:Y:S01]  /*3250*/  IMAD R0, R12, c[0x0][0x1f0], RZ ;  /* 0x00007c000c007a24 */ /* 0x000fe200078e02ff */
[----:B------:R-:W-:-:S03]  /*3260*/  IADD3 R2, P0, R2, R202, RZ ;  /* 0x000000ca02027210 */ /* 0x000fc60007f1e0ff */
[----:B------:R-:W-:-:S05]  /*3270*/  IMAD R0, R180, c[0x0][0x1f4], R0 ;  /* 0x00007d00b4007a24 */ /* 0x000fca00078e0200 */
[----:B------:R-:W-:Y:S02]  /*3280*/  IADD3.X R3, R208, R3, R0, P0, !PT ;  /* 0x00000003d0037210 */ /* 0x000fe400007fe400 */
[----:B------:R-:W-:-:S04]  /*3290*/  LEA R0, P0, R2, c[0x0][0x1c8], 0x1 ;  /* 0x0000720002007a11 */ /* 0x000fc800078008ff */
[----:B------:R-:W-:Y:S01]  /*32a0*/  LEA.HI.X R6, R2, c[0x0][0x1cc], R3, 0x1, P0 ;  /* 0x0000730002067a11 */ /* 0x000fe200000f0c03 */
[----:B------:R-:W1:Y:S01]  /*32b0*/  SHFL.IDX PT, R8, R0, RZ, 0x181f ;  /* 0x00181fff00087589 */ /* 0x000e6200000e0000 */
[----:B------:R-:W-:Y:S01]  /*32c0*/  ISETP.GE.AND P0, PT, R23, 0x1, PT ;  /* 0x000000011700780c */ /* 0x000fe20003f06270 */
[----:B------:R-:W-:Y:S02]  /*32d0*/  IMAD.WIDE.U32 R2, R181, c[0x0][0x208], RZ ;  /* 0x00008200b5027a25 */ /* 0x000fe400078e00ff */
[----:B------:R-:W2:Y:S04]  /*32e0*/  SHFL.IDX PT, R9, R6, RZ, 0x181f ;  /* 0x00181fff06097589 */ /* 0x000ea800000e0000 */
[----:B------:R3:W4:Y:S04]  /*32f0*/  SHFL.IDX PT, R10, R0, 0x1, 0x181f ;  /* 0x00381f00000a7f89 */ /* 0x00072800000e0000 */
[----:B------:R5:W4:Y:S02]  /*3300*/  SHFL.IDX PT, R11, R6, 0x1, 0x181f ;  /* 0x00381f00060b7f89 */ /* 0x000b2400000e0000 */
[----:B------:R-:W-:-:S02]  /*3310*/  @P0 ISETP.GE.AND P3, PT, R184, c[0x0][0x1d4], PT ;  /* 0x00007500b8000a0c */ /* 0x000fc40003f66270 */
[----:B------:R-:W-:Y:S02]  /*3320*/  @P0 ISETP.GE.AND P2, PT, R192, c[0x0][0x1d4], PT ;  /* 0x00007500c0000a0c */ /* 0x000fe40003f46270 */
[----:B-1----:R-:W-:Y:S01]  /*3330*/  @P0 LEA R4, P1, R184, R8, 0x1 ;  /* 0x00000008b8040211 */ /* 0x002fe200078208ff */
[----:B---3--:R-:W-:-:S03]  /*3340*/  IMAD R0, R181, c[0x0][0x20c], R5 ;  /* 0x00008300b5007a24 */ /* 0x008fc600078e0205 */
[-C--:B--2---:R-:W-:Y:S02]  /*3350*/  @P0 LEA.HI.X R5, R184, R9.reuse, R17, 0x1, P1 ;  /* 0x00000009b8050211 */ /* 0x084fe400008f0c11 */
[----:B-----5:R-:W-:Y:S01]  /*3360*/  @P0 LEA R6, P1, R192, R8, 0x1 ;  /* 0x00000008c0060211 */ /* 0x020fe200078208ff */
[----:B------:R-:W-:Y:S02]  /*3370*/  IMAD.IADD R3, R3, 0x1, R0 ;  /* 0x0000000103037824 */ /* 0x000fe400078e0200 */
[----:B------:R1:W-:Y:S01]  /*3380*/  @P0 LDGSTS.E.BYPASS.LTC128B.128 [R179+0x6100], [R4.64], !P3 ;  /* 0x0610000004b30fae */ /* 0x0003e2000d901d48 */
[----:B------:R-:W-:Y:S01]  /*3390*/  ISETP.GE.AND P3, PT, R23, 0x21, PT ;  /* 0x000000211700780c */ /* 0x000fe20003f66270 */
[----:B------:R-:W-:Y:S01]  /*33a0*/  IMAD R0, R12, c[0x0][0x218], RZ ;  /* 0x000086000c007a24 */ /* 0x000fe200078e02ff */
[----:B------:R-:W-:Y:S01]  /*33b0*/  @P0 LEA.HI.X R7, R192, R9, R16, 0x1, P1 ;  /* 0x00000009c0070211 */ /* 0x000fe200008f0c10 */
[----:B------:R-:W-:-:S04]  /*33c0*/  IMAD.WIDE.U32 R2, R180, c[0x0][0x218], R2 ;  /* 0x00008600b4027a25 */ /* 0x000fc800078e0002 */
[----:B------:R2:W-:Y:S06]  /*33d0*/  @P0 LDGSTS.E.BYPASS.LTC128B.128 [R179+0x8100], [R6.64], !P2 ;  /* 0x0810000006b30fae */ /* 0x0005ec000d101d48 */
[C---:B------:R-:W-:Y:S02]  /*33e0*/  @P3 ISETP.GE.AND P4, PT, R193.reuse, c[0x0][0x1d4], PT ;  /* 0x00007500c1003a0c */ /* 0x040fe40003f86270 */
[----:B-1----:R-:W-:-:S04]  /*33f0*/  @P0 LEA R4, P1, R193, R8, 0x1 ;  /* 0x00000008c1040211 */ /* 0x002fc800078208ff */
[----:B------:R-:W-:Y:S01]  /*3400*/  @P0 LEA.HI.X R5, R193, R9, R15, 0x1, P1 ;  /* 0x00000009c1050211 */ /* 0x000fe200008f0c0f */
[----:B--2---:R-:W-:Y:S01]  /*3410*/  IMAD R6, R180, c[0x0][0x21c], R0 ;  /* 0x00008700b4067a24 */ /* 0x004fe200078e0200 */
[----:B------:R-:W-:Y:S02]  /*3420*/  IADD3 R0, P2, R2, R206, RZ ;  /* 0x000000ce02007210 */ /* 0x000fe40007f5e0ff */
[----:B----4-:R-:W-:Y:S02]  /*3430*/  @P3 LEA R2, P1, R184, R10, 0x1 ;  /* 0x0000000ab8023211 */ /* 0x010fe400078208ff */
[----:B------:R-:W-:Y:S02]  /*3440*/  IADD3.X R6, R210, R3, R6, P2, !PT ;  /* 0x00000003d2067210 */ /* 0x000fe400017fe406 */
[----:B------:R-:W-:Y:S02]  /*3450*/  @P3 LEA.HI.X R3, R184, R11, R17, 0x1, P1 ;  /* 0x0000000bb8033211 */ /* 0x000fe400008f0c11 */
[----:B------:R-:W-:-:S02]  /*3460*/  LEA R7, P1, R0, c[0x0][0x1f8], 0x1 ;  /* 0x00007e0000077a11 */ /* 0x000fc400078208ff */
[----:B------:R-:W-:Y:S02]  /*3470*/  @P0 ISETP.GE.AND P2, PT, R193, c[0x0][0x1d4], PT ;  /* 0x00007500c1000a0c */ /* 0x000fe40003f46270 */
[----:B------:R-:W-:Y:S02]  /*3480*/  LEA.HI.X R8, R0, c[0x0][0x1fc], R6, 0x1, P1 ;  /* 0x00007f0000087a11 */ /* 0x000fe400008f0c06 */
[----:B------:R-:W-:Y:S01]  /*3490*/  @P3 ISETP.GE.AND P1, PT, R184, c[0x0][0x1d4], PT ;  /* 0x00007500b8003a0c */ /* 0x000fe20003f26270 */
[----:B------:R-:W1:Y:S04]  /*34a0*/  SHFL.IDX PT, R0, R7, RZ, 0x181f ;  /* 0x00181fff07007589 */ /* 0x000e6800000e0000 */
[----:B------:R-:W-:Y:S04]  /*34b0*/  SHFL.IDX PT, R22, R8, 0x1, 0x181f ;  /* 0x00381f0008167f89 */ /* 0x000fe800000e0000 */
[----:B------:R2:W-:Y:S01]  /*34c0*/  @P0 LDGSTS.E.BYPASS.LTC128B.128 [R179+0xa100], [R4.64], !P2 ;  /* 0x0a10000004b30fae */ /* 0x0005e2000d101d48 */
[----:B------:R-:W-:-:S02]  /*34d0*/  @P3 ISETP.GE.AND P2, PT, R192, c[0x0][0x1d4], PT ;  /* 0x00007500c0003a0c */ /* 0x000fc40003f46270 */
[C---:B------:R-:W-:Y:S01]  /*34e0*/  @P3 LEA R6, P0, R192.reuse, R10, 0x1 ;  /* 0x0000000ac0063211 */ /* 0x040fe200078008ff */
[----:B------:R3:W-:Y:S04]  /*34f0*/  @P3 LDGSTS.E.BYPASS.LTC128B.128 [R179+0x7100], [R2.64], !P1 ;  /* 0x0710000002b33fae */ /* 0x0007e8000c901d48 */
[----:B---3--:R3:W-:Y:S04]  /*3500*/  SHFL.IDX PT, R3, R7, 0x1, 0x181f ;  /* 0x00381f0007037f89 */ /* 0x0087e800000e0000 */
[----:B------:R-:W4:Y:S01]  /*3510*/  SHFL.IDX PT, R2, R8, RZ, 0x181f ;  /* 0x00181fff08027589 */ /* 0x000f2200000e0000 */
[----:B---3--:R-:W-:-:S02]  /*3520*/  @P3 LEA.HI.X R7, R192, R11, R16, 0x1, P0 ;  /* 0x0000000bc0073211 */ /* 0x008fc400000f0c10 */
[----:B--2---:R-:W-:-:S03]  /*3530*/  @P3 LEA R4, P0, R193, R10, 0x1 ;  /* 0x0000000ac1043211 */ /* 0x004fc600078008ff */
[----:B------:R2:W-:Y:S01]  /*3540*/  @P3 LDGSTS.E.BYPASS.LTC128B.128 [R179+0x9100], [R6.64], !P2 ;  /* 0x0910000006b33fae */ /* 0x0005e2000d101d48 */
[----:B------:R-:W-:-:S05]  /*3550*/  @P3 LEA.HI.X R5, R193, R11, R15, 0x1, P0 ;  /* 0x0000000bc1053211 */ /* 0x000fca00000f0c0f */
[----:B------:R2:W-:Y:S04]  /*3560*/  @P3 LDGSTS.E.BYPASS.LTC128B.128 [R179+0xb100], [R4.64], !P4 ;  /* 0x0b10000004b33fae */ /* 0x0005e8000e101d48 */
[----:B------:R-:W0:Y:S01]  /*3570*/  LDGDEPBAR ;  /* 0x00000000000079af */ /* 0x000e220000000000 */
[----:B------:R-:W-:Y:S02]  /*3580*/  R2P PR, R198, 0x6 ;  /* 0x00000006c6007804 */ /* 0x000fe40000000000 */
[C---:B-1----:R-:W-:Y:S02]  /*3590*/  IADD3 R14, P0, R0.reuse, R104, RZ ;  /* 0x00000068000e7210 */ /* 0x042fe40007f1e0ff */
[----:B------:R-:W-:Y:S02]  /*35a0*/  IADD3 R12, P4, R0, R105, RZ ;  /* 0x00000069000c7210 */ /* 0x000fe40007f9e0ff */
[----:B----4-:R-:W-:-:S02]  /*35b0*/  IADD3.X R15, R2, R98, RZ, P0, !PT ;  /* 0x00000062020f7210 */ /* 0x010fc400007fe4ff */
[----:B------:R-:W-:Y:S01]  /*35c0*/  IADD3 R20, P0, R3, R104, RZ ;  /* 0x0000006803147210 */ /* 0x000fe20007f1e0ff */
[----:B------:R-:W-:Y:S01]  /*35d0*/  IMAD.X R13, R2, 0x1, R99, P4 ;  /* 0x00000001020d7824 */ /* 0x000fe200020e0663 */
[----:B------:R-:W-:Y:S02]  /*35e0*/  ISETP.GE.AND P4, PT, R184, c[0x0][0x1d4], PT ;  /* 0x00007500b8007a0c */ /* 0x000fe40003f86270 */
[----:B------:R-:W-:Y:S02]  /*35f0*/  IADD3.X R21, R22, R98, RZ, P0, !PT ;  /* 0x0000006216157210 */ /* 0x000fe400007fe4ff */
[----:B------:R-:W-:Y:S02]  /*3600*/  ISETP.LT.OR P0, PT, R23, 0x1, P4 ;  /* 0x000000011700780c */ /* 0x000fe40002701670 */
[----:B------:R-:W-:Y:S01]  /*3610*/  IADD3 R16, P3, R0, R102, RZ ;  /* 0x0000006600107210 */ /* 0x000fe20007f7e0ff */
[----:B------:R-:W-:Y:S01]  /*3620*/  IMAD.MOV.U32 R0, RZ, RZ, 0x40 ;  /* 0x00000040ff007424 */ /* 0x000fe200078e00ff */
[----:B------:R-:W-:-:S02]  /*3630*/  @P1 IADD3 R103, R164, -0x20, RZ ;  /* 0xffffffe0a4671810 */ /* 0x000fc40007ffe0ff */
[----:B------:R-:W-:Y:S01]  /*3640*/  IADD3 R18, P1, R3, R102, RZ ;  /* 0x0000006603127210 */ /* 0x000fe20007f3e0ff */
[----:B------:R-:W-:Y:S01]  /*3650*/  IMAD.X R17, R2, 0x1, R97, P3 ;  /* 0x0000000102117824 */ /* 0x000fe200018e0661 */
[----:B------:R-:W-:Y:S01]  /*3660*/  ISETP.GE.AND P3, PT, R192, c[0x0][0x1d4], PT ;  /* 0x00007500c0007a0c */ /* 0x000fe20003f66270 */
[----:B------:R-:W-:-:S04]  /*3670*/  DEPBAR.LE SB0, 0x1 ;  /* 0x000080400000791a */ /* 0x000fc80000000000 */
[----:B------:R-:W-:-:S04]  /*3680*/  DEPBAR.LE SB0, 0x0 ;  /* 0x000080000000791a */ /* 0x000fc80000000000 */
[----:B------:R-:W-:Y:S01]  /*3690*/  BAR.SYNC.DEFER_BLOCKING 0x0 ;  /* 0x0000000000007b1d */ /* 0x000fe20000010000 */
[----:B------:R-:W-:Y:S01]  /*36a0*/  IMAD.X R19, R22, 0x1, R97, P1 ;  /* 0x0000000116137824 */ /* 0x000fe200008e0661 */
[----:B------:R-:W-:Y:S02]  /*36b0*/  ISETP.GE.AND P1, PT, R193, c[0x0][0x1d4], PT ;  /* 0x00007500c1007a0c */ /* 0x000fe40003f26270 */
[----:B------:R-:W-:Y:S02]  /*36c0*/  ISETP.LT.OR P4, PT, R23, 0x21, P4 ;  /* 0x000000211700780c */ /* 0x000fe40002781670 */
[----:B------:R-:W-:Y:S02]  /*36d0*/  SEL R0, R0, 0xffffffc0, !P2 ;  /* 0xffffffc000007807 */ /* 0x000fe40005000000 */
[----:B------:R-:W-:Y:S02]  /*36e0*/  ISETP.GT.AND P5, PT, R197, 0x3f, PT ;  /* 0x0000003fc500780c */ /* 0x000fe40003fa4270 */
[----:B------:R-:W-:Y:S01]  /*36f0*/  IADD3 R166, R164, R0, RZ ;  /* 0x00000000a4a67210 */ /* 0x000fe20007ffe0ff */
[----:B--2---:R-:W-:Y:S04]  /*3700*/  LDSM.16.M88.4 R4, [R173] ;  /* 0x00000000ad04783b */ /* 0x004fe80000000200 */
[----:B------:R-:W-:Y:S04]  /*3710*/  LDSM.16.M88.4 R24, [R164] ;  /* 0x00000000a418783b */ /* 0x000fe80000000200 */
[----:B------:R-:W1:Y:S04]  /*3720*/  LDSM.16.M88.4 R28, [R164+0x800] ;  /* 0x00080000a41c783b */ /* 0x000e680000000200 */
[----:B------:R-:W2:Y:S04]  /*3730*/  LDSM.16.M88.4 R40, [R164+0x1000] ;  /* 0x00100000a428783b */ /* 0x000ea80000000200 */
[----:B------:R-:W3:Y:S04]  /*3740*/  LDSM.16.M88.4 R36, [R164+0x1800] ;  /* 0x00180000a424783b */ /* 0x000ee80000000200 */
[----:B------:R-:W-:Y:S04]  /*3750*/  LDSM.16.M88.4 R8, [R174] ;  /* 0x00000000ae08783b */ /* 0x000fe80000000200 */
[----:B------:R-:W-:Y:S04]  /*3760*/  LDSM.16.M88.4 R48, [R103] ;  /* 0x000000006730783b */ /* 0x000fe80000000200 */
[----:B------:R-:W4:Y:S04]  /*3770*/  LDSM.16.M88.4 R60, [R103+0x800] ;  /* 0x00080000673c783b */ /* 0x000f280000000200 */
[----:B------:R-:W5:Y:S04]  /*3780*/  LDSM.16.M88.4 R80, [R103+0x1000] ;  /* 0x001000006750783b */ /* 0x000f680000000200 */
        /* <DEDUP_REMOVED lines=9> */
[----:B------:R-:W-:Y:S01]  /*3820*/  ISETP.LT.OR P0, PT, R23, 0x1, P1 ;  /* 0x000000011700780c */ /* 0x000fe20000f01670 */
[C---:B------:R-:W-:Y:S08]  /*3830*/  HMMA.16816.F32.BF16 R28, R4.reuse, R30, RZ ;  /* 0x0000001e041c723c */ /* 0x040ff000000418ff */
[----:B--2---:R-:W-:Y:S04]  /*3840*/  HMMA.16816.F32.BF16 R52, R4, R40, RZ ;  /* 0x000000280434723c */ /* 0x004fe800000418ff */
[----:B------:R1:W-:Y:S01]  /*3850*/  LDGSTS.E.BYPASS.LTC128B.128 [R179+0x4100], [R12.64], !P0 ;  /* 0x041000000cb37fae */ /* 0x0003e2000c101d48 */
[----:B------:R-:W-:-:S03]  /*3860*/  IADD3 R2, P0, R3, R105, RZ ;  /* 0x0000006903027210 */ /* 0x000fc60007f1e0ff */
[----:B------:R2:W-:Y:S01]  /*3870*/  LDGSTS.E.BYPASS.LTC128B.128 [R179+0x1100], [R18.64], !P4 ;  /* 0x0110000012b37fae */ /* 0x0005e2000e101d48 */
[C---:B------:R-:W-:Y:S01]  /*3880*/  HMMA.16816.F32.BF16 R56, R4.reuse, R42, RZ ;  /* 0x0000002a0438723c */ /* 0x040fe200000418ff */
[----:B------:R-:W-:Y:S01]  /*3890*/  IMAD.X R3, R22, 0x1, R99, P0 ;  /* 0x0000000116037824 */ /* 0x000fe200000e0663 */
[----:B------:R-:W-:Y:S01]  /*38a0*/  ISETP.LT.OR P0, PT, R23, 0x21, P1 ;  /* 0x000000211700780c */ /* 0x000fe20000f01670 */
[----:B------:R2:W-:Y:S05]  /*38b0*/  LDGSTS.E.BYPASS.LTC128B.128 [R179+0x3100], [R20.64], !P3 ;  /* 0x0310000014b37fae */ /* 0x0005ea000d901d48 */
[C---:B---3--:R-:W-:Y:S07]  /*38c0*/  HMMA.16816.F32.BF16 R68, R4.reuse, R36, RZ ;  /* 0x000000240444723c */ /* 0x048fee00000418ff */
[----:B------:R3:W-:Y:S01]  /*38d0*/  LDGSTS.E.BYPASS.LTC128B.128 [R179+0x5100], [R2.64], !P0 ;  /* 0x0510000002b37fae */ /* 0x0007e2000c101d48 */
[----:B------:R-:W-:Y:S01]  /*38e0*/  HMMA.16816.F32.BF16 R40, R4, R38, RZ ;  /* 0x000000260428723c */ /* 0x000fe200000418ff */
[----:B------:R-:W-:-:S02]  /*38f0*/  ISETP.GT.AND P0, PT, R101, R194, PT ;  /* 0x000000c26500720c */ /* 0x000fc40003f04270 */
[----:B------:R-:W-:Y:S04]  /*3900*/  LDSM.16.M88.4 R64, [R166+0x800] ;  /* 0x00080000a640783b */ /* 0x000fe80000000200 */
[----:B------:R-:W-:Y:S01]  /*3910*/  LDSM.16.M88.4 R72, [R166+0x1000] ;  /* 0x00100000a648783b */ /* 0x000fe20000000200 */
[C---:B-1----:R-:W-:Y:S03]  /*3920*/  HMMA.16816.F32.BF16 R12, R4.reuse, R24, RZ ;  /* 0x00000018040c723c */ /* 0x042fe600000418ff */
[----:B------:R-:W-:Y:S04]  /*3930*/  LDSM.16.M88.4 R36, [R166+0x1800] ;  /* 0x00180000a624783b */ /* 0x000fe80000000200 */
[----:B--2---:R-:W-:Y:S01]  /*3940*/  LDSM.16.M88.4 R20, [R166] ;  /* 0x00000000a614783b */ /* 0x004fe20000000200 */
[----:B------:R-:W-:Y:S03]  /*3950*/  HMMA.16816.F32.BF16 R24, R4, R26, RZ ;  /* 0x0000001a0418723c */ /* 0x000fe600000418ff */
[----:B------:R-:W1:Y:S04]  /*3960*/  LDSM.16.M88.4 R4, [R176] ;  /* 0x00000000b004783b */ /* 0x000e680000000200 */
[----:B------:R-:W-:Y:S01]  /*3970*/  LDSM.16.M88.4 R16, [R175] ;  /* 0x00000000af10783b */ /* 0x000fe20000000200 */
[----:B----4-:R-:W-:Y:S01]  /*3980*/  HMMA.16816.F32.BF16 R28, R8, R62, R28 ;  /* 0x0000003e081c723c */ /* 0x010fe2000004181c */
[----:B---3--:R-:W-:-:S02]  /*3990*/  IADD3 R2, R103, 0x4000, RZ ;  /* 0x0000400067027810 */ /* 0x008fc40007ffe0ff */
[----:B------:R-:W0:Y:S03]  /*39a0*/  LDGDEPBAR ;  /* 0x00000000000079af */ /* 0x000e260000000000 */
[----:B------:R-:W-:Y:S02]  /*39b0*/  IMAD.IADD R165, R2, 0x1, R0 ;  /* 0x0000000102a57824 */ /* 0x000fe400078e0200 */
[C---:B------:R-:W-:Y:S03]  /*39c0*/  HMMA.16816.F32.BF16 R44, R8.reuse, R48, R12 ;  /* 0x00000030082c723c */ /* 0x040fe6000004180c */
[----:B------:R-:W2:Y:S05]  /*39d0*/  LDSM.16.M88.4 R76, [R165+-0x4000] ;  /* 0xffc00000a54c783b */ /* 0x000eaa0000000200 */
[C---:B------:R-:W-:Y:S01]  /*39e0*/  HMMA.16816.F32.BF16 R12, R8.reuse, R50, R24 ;  /* 0x00000032080c723c */ /* 0x040fe20000041818 */
[----:B------:R-:W3:Y:S04]  /*39f0*/  LDSM.16.M88.4 R84, [R165+-0x3800] ;  /* 0xffc80000a554783b */ /* 0x000ee80000000200 */
[----:B------:R-:W4:Y:S03]  /*3a00*/  LDSM.16.M88.4 R92, [R165+-0x3000] ;  /* 0xffd00000a55c783b */ /* 0x000f260000000200 */
[C---:B------:R-:W-:Y:S01]  /*3a10*/  HMMA.16816.F32.BF16 R24, R8.reuse, R60, R32 ;  /* 0x0000003c0818723c */ /* 0x040fe20000041820 */
[----:B------:R-:W2:Y:S07]  /*3a20*/  LDSM.16.M88.4 R60, [R165+-0x2800] ;  /* 0xffd80000a53c783b */ /* 0x000eae0000000200 */
[C---:B-----5:R-:W-:Y:S08]  /*3a30*/  HMMA.16816.F32.BF16 R32, R8.reuse, R80, R52 ;  /* 0x000000500820723c */ /* 0x060ff00000041834 */
[C---:B------:R-:W-:Y:S01]  /*3a40*/  HMMA.16816.F32.BF16 R48, R8.reuse, R82, R56 ;  /* 0x000000520830723c */ /* 0x040fe20000041838 */
[----:B------:R-:W-:Y:S04]  /*3a50*/  LDSM.16.M88.4 R80, [R164+0x2800] ;  /* 0x00280000a450783b */ /* 0x000fe80000000200 */
[----:B------:R-:W-:Y:S03]  /*3a60*/  LDSM.16.M88.4 R56, [R164+0x3800] ;  /* 0x00380000a438783b */ /* 0x000fe60000000200 */
[C---:B------:R-:W-:Y:S01]  /*3a70*/  HMMA.16816.F32.BF16 R52, R8.reuse, R88, R68 ;  /* 0x000000580834723c */ /* 0x040fe20000041844 */
[----:B------:R-:W-:Y:S07]  /*3a80*/  LDSM.16.M88.4 R68, [R103+0x2000] ;  /* 0x002000006744783b */ /* 0x000fee0000000200 */
[----:B------:R-:W-:Y:S01]  /*3a90*/  HMMA.16816.F32.BF16 R40, R8, R90, R40 ;  /* 0x0000005a0828723c */ /* 0x000fe20000041828 */
[----:B------:R-:W-:Y:S07]  /*3aa0*/  LDSM.16.M88.4 R88, [R164+0x3000] ;  /* 0x00300000a458783b */ /* 0x000fee0000000200 */
[C---:B-1----:R-:W-:Y:S08]  /*3ab0*/  HMMA.16816.F32.BF16 R44, R4.reuse, R20, R44 ;  /* 0x00000014042c723c */ /* 0x042ff0000004182c */
[C---:B------:R-:W-:Y:S01]  /*3ac0*/  HMMA.16816.F32.BF16 R20, R4.reuse, R22, R12 ;  /* 0x000000160414723c */ /* 0x040fe2000004180c */
[----:B------:R-:W-:Y:S07]  /*3ad0*/  LDSM.16.M88.4 R12, [R173+0x4000] ;  /* 0x00400000ad0c783b */ /* 0x000fee0000000200 */
[C---:B------:R-:W-:Y:S08]  /*3ae0*/  HMMA.16816.F32.BF16 R8, R4.reuse, R64, R24 ;  /* 0x000000400408723c */ /* 0x040ff00000041818 */
[C---:B------:R-:W-:Y:S01]  /*3af0*/  HMMA.16816.F32.BF16 R28, R4.reuse, R66, R28 ;  /* 0x00000042041c723c */ /* 0x040fe2000004181c */
[----:B------:R-:W1:Y:S07]  /*3b00*/  LDSM.16.M88.4 R64, [R164+0x2000] ;  /* 0x00200000a440783b */ /* 0x000e6e0000000200 */
[C---:B------:R-:W-:Y:S08]  /*3b10*/  HMMA.16816.F32.BF16 R32, R4.reuse, R72, R32 ;  /* 0x000000480420723c */ /* 0x040ff00000041820 */
[C---:B------:R-:W-:Y:S01]  /*3b20*/  HMMA.16816.F32.BF16 R48, R4.reuse, R74, R48 ;  /* 0x0000004a0430723c */ /* 0x040fe20000041830 */
[----:B------:R-:W-:Y:S07]  /*3b30*/  LDSM.16.M88.4 R72, [R166+0x2000] ;  /* 0x00200000a648783b */ /* 0x000fee0000000200 */
[C---:B------:R-:W-:Y:S08]  /*3b40*/  HMMA.16816.F32.BF16 R52, R4.reuse, R36, R52 ;  /* 0x000000240434723c */ /* 0x040ff00000041834 */
[----:B------:R-:W-:Y:S08]  /*3b50*/  HMMA.16816.F32.BF16 R40, R4, R38, R40 ;  /* 0x000000260428723c */ /* 0x000ff00000041828 */
[C---:B--2---:R-:W-:Y:S08]  /*3b60*/  HMMA.16816.F32.BF16 R44, R16.reuse, R76, R44 ;  /* 0x0000004c102c723c */ /* 0x044ff0000004182c */
[C---:B------:R-:W-:Y:S01]  /*3b70*/  HMMA.16816.F32.BF16 R36, R16.reuse, R78, R20 ;  /* 0x0000004e1024723c */ /* 0x040fe20000041814 */
[----:B------:R-:W-:Y:S07]  /*3b80*/  LDSM.16.M88.4 R76, [R103+0x2800] ;  /* 0x00280000674c783b */ /* 0x000fee0000000200 */
[C---:B---3--:R-:W-:Y:S01]  /*3b90*/  HMMA.16816.F32.BF16 R24, R16.reuse, R84, R8 ;  /* 0x000000541018723c */ /* 0x048fe20000041808 */
[----:B------:R-:W2:Y:S07]  /*3ba0*/  LDSM.16.M88.4 R8, [R174+0x4000] ;  /* 0x00400000ae08783b */ /* 0x000eae0000000200 */
[C---:B------:R-:W-:Y:S01]  /*3bb0*/  HMMA.16816.F32.BF16 R20, R16.reuse, R86, R28 ;  /* 0x000000561014723c */ /* 0x040fe2000004181c */
[----:B------:R-:W-:Y:S07]  /*3bc0*/  LDSM.16.M88.4 R84, [R166+0x3000] ;  /* 0x00300000a654783b */ /* 0x000fee0000000200 */
[C---:B----4-:R-:W-:Y:S08]  /*3bd0*/  HMMA.16816.F32.BF16 R4, R16.reuse, R92, R32 ;  /* 0x0000005c1004723c */ /* 0x050ff00000041820 */
[C---:B------:R-:W-:Y:S01]  /*3be0*/  HMMA.16816.F32.BF16 R48, R16.reuse, R94, R48 ;  /* 0x0000005e1030723c */ /* 0x040fe20000041830 */
[----:B------:R-:W3:Y:S07]  /*3bf0*/  LDSM.16.M88.4 R92, [R103+0x3000] ;  /* 0x00300000675c783b */ /* 0x000eee0000000200 */
[C---:B------:R-:W-:Y:S08]  /*3c00*/  HMMA.16816.F32.BF16 R52, R16.reuse, R60, R52 ;  /* 0x0000003c1034723c */ /* 0x040ff00000041834 */
[----:B------:R-:W-:Y:S01]  /*3c10*/  HMMA.16816.F32.BF16 R16, R16, R62, R40 ;  /* 0x0000003e1010723c */ /* 0x000fe20000041828 */
[----:B------:R-:W4:Y:S07]  /*3c20*/  LDSM.16.M88.4 R60, [R103+0x3800] ;  /* 0x00380000673c783b */ /* 0x000f2e0000000200 */
[C---:B-1----:R-:W-:Y:S08]  /*3c30*/  HMMA.16816.F32.BF16 R40, R12.reuse, R64, R44 ;  /* 0x000000400c28723c */ /* 0x042ff0000004182c */
[C---:B------:R-:W-:Y:S08]  /*3c40*/  HMMA.16816.F32.BF16 R28, R12.reuse, R80, R24 ;  /* 0x000000500c1c723c */ /* 0x040ff00000041818 */
[C---:B------:R-:W-:Y:S01]  /*3c50*/  HMMA.16816.F32.BF16 R24, R12.reuse, R82, R20 ;  /* 0x000000520c18723c */ /* 0x040fe20000041814 */
[----:B------:R-:W-:Y:S07]  /*3c60*/  LDSM.16.M88.4 R80, [R166+0x2800] ;  /* 0x00280000a650783b */ /* 0x000fee0000000200 */
[C---:B------:R-:W-:Y:S01]  /*3c70*/  HMMA.16816.F32.BF16 R32, R12.reuse, R66, R36 ;  /* 0x000000420c20723c */ /* 0x040fe20000041824 */
[----:B------:R-:W-:Y:S07]  /*3c80*/  LDSM.16.M88.4 R64, [R166+0x3800] ;  /* 0x00380000a640783b */ /* 0x000fee0000000200 */
[C---:B------:R-:W-:Y:S01]  /*3c90*/  HMMA.16816.F32.BF16 R20, R12.reuse, R88, R4 ;  /* 0x000000580c14723c */ /* 0x040fe20000041804 */
[----:B------:R-:W1:Y:S07]  /*3ca0*/  LDSM.16.M88.4 R4, [R176+0x4000] ;  /* 0x00400000b004783b */ /* 0x000e6e0000000200 */
[C---:B------:R-:W-:Y:S08]  /*3cb0*/  HMMA.16816.F32.BF16 R48, R12.reuse, R90, R48 ;  /* 0x0000005a0c30723c */ /* 0x040ff00000041830 */
[C---:B------:R-:W-:Y:S08]  /*3cc0*/  HMMA.16816.F32.BF16 R44, R12.reuse, R56, R52 ;  /* 0x000000380c2c723c */ /* 0x040ff00000041834 */
[----:B------:R-:W-:Y:S08]  /*3cd0*/  HMMA.16816.F32.BF16 R16, R12, R58, R16 ;  /* 0x0000003a0c10723c */ /* 0x000ff00000041810 */
[C---:B--2---:R-:W-:Y:S01]  /*3ce0*/  HMMA.16816.F32.BF16 R12, R8.reuse, R68, R40 ;  /* 0x00000044080c723c */ /* 0x044fe20000041828 */
[----:B------:R-:W-:Y:S07]  /*3cf0*/  LDSM.16.M88.4 R40, [R165+-0x1000] ;  /* 0xfff00000a528783b */ /* 0x000fee0000000200 */
[C---:B------:R-:W-:Y:S08]  /*3d00*/  HMMA.16816.F32.BF16 R36, R8.reuse, R76, R28 ;  /* 0x0000004c0824723c */ /* 0x040ff0000004181c */
[C---:B------:R-:W-:Y:S01]  /*3d10*/  HMMA.16816.F32.BF16 R28, R8.reuse, R78, R24 ;  /* 0x0000004e081c723c */ /* 0x040fe20000041818 */
[----:B------:R-:W-:Y:S07]  /*3d20*/  LDSM.16.M88.4 R76, [R165+-0x1800] ;  /* 0xffe80000a54c783b */ /* 0x000fee0000000200 */
[C---:B------:R-:W-:Y:S01]  /*3d30*/  HMMA.16816.F32.BF16 R32, R8.reuse, R70, R32 ;  /* 0x000000460820723c */ /* 0x040fe20000041820 */
[----:B------:R-:W-:Y:S07]  /*3d40*/  LDSM.16.M88.4 R68, [R165+-0x2000] ;  /* 0xffe00000a544783b */ /* 0x000fee0000000200 */
[C---:B---3--:R-:W-:Y:S01]  /*3d50*/  HMMA.16816.F32.BF16 R24, R8.reuse, R92, R20 ;  /* 0x0000005c0818723c */ /* 0x048fe20000041814 */
[----:B------:R-:W2:Y:S07]  /*3d60*/  LDSM.16.M88.4 R20, [R175+0x4000] ;  /* 0x00400000af14783b */ /* 0x000eae0000000200 */
[C---:B------:R-:W-:Y:S08]  /*3d70*/  HMMA.16816.F32.BF16 R56, R8.reuse, R94, R48 ;  /* 0x0000005e0838723c */ /* 0x040ff00000041830 */
[C---:B----4-:R-:W-:Y:S08]  /*3d80*/  HMMA.16816.F32.BF16 R48, R8.reuse, R60, R44 ;  /* 0x0000003c0830723c */ /* 0x050ff0000004182c */
[----:B------:R-:W-:Y:S01]  /*3d90*/  HMMA.16816.F32.BF16 R44, R8, R62, R16 ;  /* 0x0000003e082c723c */ /* 0x000fe20000041810 */
[----:B------:R-:W-:Y:S04]  /*3da0*/  LDSM.16.M88.4 R16, [R173+0x8000] ;  /* 0x00800000ad10783b */ /* 0x000fe80000000200 */
[----:B------:R-:W3:Y:S03]  /*3db0*/  LDSM.16.M88.4 R60, [R164+0x4000] ;  /* 0x00400000a43c783b */ /* 0x000ee60000000200 */
[C---:B-1----:R-:W-:Y:S08]  /*3dc0*/  HMMA.16816.F32.BF16 R8, R4.reuse, R72, R12 ;  /* 0x000000480408723c */ /* 0x042ff0000004180c */
[C---:B------:R-:W-:Y:S01]  /*3dd0*/  HMMA.16816.F32.BF16 R12, R4.reuse, R74, R32 ;  /* 0x0000004a040c723c */ /* 0x040fe20000041820 */
[----:B------:R-:W-:Y:S07]  /*3de0*/  LDSM.16.M88.4 R72, [R164+0x5800] ;  /* 0x00580000a448783b */ /* 0x000fee0000000200 */
[C---:B------:R-:W-:Y:S08]  /*3df0*/  HMMA.16816.F32.BF16 R52, R4.reuse, R82, R28 ;  /* 0x000000520434723c */ /* 0x040ff0000004181c */
[C---:B------:R-:W-:Y:S08]  /*3e00*/  HMMA.16816.F32.BF16 R32, R4.reuse, R84, R24 ;  /* 0x000000540420723c */ /* 0x040ff00000041818 */
[C---:B------:R-:W-:Y:S01]  /*3e10*/  HMMA.16816.F32.BF16 R28, R4.reuse, R86, R56 ;  /* 0x00000056041c723c */ /* 0x040fe20000041838 */
[----:B------:R-:W1:Y:S04]  /*3e20*/  LDSM.16.M88.4 R84, [R165+-0x800] ;  /* 0xfff80000a554783b */ /* 0x000e680000000200 */
[----:B------:R-:W-:Y:S03]  /*3e30*/  LDSM.16.M88.4 R56, [R165] ;  /* 0x00000000a538783b */ /* 0x000fe60000000200 */
[C---:B------:R-:W-:Y:S08]  /*3e40*/  HMMA.16816.F32.BF16 R36, R4.reuse, R80, R36 ;  /* 0x000000500424723c */ /* 0x040ff00000041824 */
[C---:B------:R-:W-:Y:S08]  /*3e50*/  HMMA.16816.F32.BF16 R48, R4.reuse, R64, R48 ;  /* 0x000000400430723c */ /* 0x040ff00000041830 */
[----:B------:R-:W-:Y:S01]  /*3e60*/  HMMA.16816.F32.BF16 R92, R4, R66, R44 ;  /* 0x00000042045c723c */ /* 0x000fe2000004182c */
[----:B------:R-:W-:Y:S04]  /*3e70*/  LDSM.16.M88.4 R44, [R103+0x4000] ;  /* 0x00400000672c783b */ /* 0x000fe80000000200 */
[----:B------:R-:W-:Y:S03]  /*3e80*/  LDSM.16.M88.4 R64, [R103+0x4800] ;  /* 0x004800006740783b */ /* 0x000fe60000000200 */
[C---:B--2---:R-:W-:Y:S01]  /*3e90*/  HMMA.16816.F32.BF16 R4, R20.reuse, R68, R8 ;  /* 0x000000441404723c */ /* 0x044fe20000041808 */
[----:B------:R-:W-:Y:S07]  /*3ea0*/  LDSM.16.M88.4 R8, [R176+0x8000] ;  /* 0x00800000b008783b */ /* 0x000fee0000000200 */
[C---:B------:R-:W-:Y:S01]  /*3eb0*/  HMMA.16816.F32.BF16 R24, R20.reuse, R70, R12 ;  /* 0x000000461418723c */ /* 0x040fe2000004180c */
[----:B------:R-:W2:Y:S07]  /*3ec0*/  LDSM.16.M88.4 R12, [R174+0x8000] ;  /* 0x00800000ae0c783b */ /* 0x000eae0000000200 */
[----:B------:R-:W-:Y:S01]  /*3ed0*/  HMMA.16816.F32.BF16 R68, R20, R78, R52 ;  /* 0x0000004e1444723c */ /* 0x000fe20000041834 */
[----:B------:R-:W4:Y:S07]  /*3ee0*/  LDSM.16.M88.4 R52, [R164+0x4800] ;  /* 0x00480000a434783b */ /* 0x000f2e0000000200 */
[----:B---3--:R-:W-:Y:S08]  /*3ef0*/  HMMA.16816.F32.BF16 R4, R16, R60, R4 ;  /* 0x0000003c1004723c */ /* 0x008ff00000041804 */
[C---:B-1----:R-:W-:Y:S01]  /*3f00*/  HMMA.16816.F32.BF16 R88, R20.reuse, R84, R48 ;  /* 0x000000541458723c */ /* 0x042fe20000041830 */
[----:B------:R-:W1:Y:S07]  /*3f10*/  LDSM.16.M88.4 R48, [R166+0x4000] ;  /* 0x00400000a630783b */ /* 0x000e6e0000000200 */
[C---:B------:R-:W-:Y:S08]  /*3f20*/  HMMA.16816.F32.BF16 R36, R20.reuse, R76, R36 ;  /* 0x0000004c1424723c */ /* 0x040ff00000041824 */
[----:B------:R-:W-:Y:S08]  /*3f30*/  HMMA.16816.F32.BF16 R76, R20, R42, R28 ;  /* 0x0000002a144c723c */ /* 0x000ff0000004181c */
[----:B------:R-:W-:Y:S01]  /*3f40*/  HMMA.16816.F32.BF16 R28, R16, R62, R24 ;  /* 0x0000003e101c723c */ /* 0x000fe20000041818 */
[----:B------:R-:W-:Y:S07]  /*3f50*/  LDSM.16.M88.4 R60, [R166+0x4800] ;  /* 0x00480000a63c783b */ /* 0x000fee0000000200 */
[----:B--2---:R-:W-:Y:S01]  /*3f60*/  HMMA.16816.F32.BF16 R24, R12, R44, R4 ;  /* 0x0000002c0c18723c */ /* 0x004fe20000041804 */
[----:B------:R-:W2:Y:S07]  /*3f70*/  LDSM.16.M88.4 R4, [R175+0x8000] ;  /* 0x00800000af04783b */ /* 0x000eae0000000200 */
[----:B------:R-:W-:Y:S08]  /*3f80*/  HMMA.16816.F32.BF16 R80, R20, R40, R32 ;  /* 0x000000281450723c */ /* 0x000ff00000041820 */
[----:B------:R-:W-:Y:S01]  /*3f90*/  HMMA.16816.F32.BF16 R28, R12, R46, R28 ;  /* 0x0000002e0c1c723c */ /* 0x000fe2000004181c */
[----:B------:R-:W3:Y:S07]  /*3fa0*/  LDSM.16.M88.4 R44, [R164+0x5000] ;  /* 0x00500000a42c783b */ /* 0x000eee0000000200 */
[----:B----4-:R-:W-:Y:S08]  /*3fb0*/  HMMA.16816.F32.BF16 R32, R16, R52, R36 ;  /* 0x000000341020723c */ /* 0x010ff00000041824 */
[----:B-1----:R-:W-:Y:S08]  /*3fc0*/  HMMA.16816.F32.BF16 R24, R8, R48, R24 ;  /* 0x000000300818723c */ /* 0x002ff00000041818 */
[----:B------:R-:W-:Y:S01]  /*3fd0*/  HMMA.16816.F32.BF16 R40, R16, R54, R68 ;  /* 0x000000361028723c */ /* 0x000fe20000041844 */
[----:B------:R-:W1:Y:S04]  /*3fe0*/  LDSM.16.M88.4 R68, [R103+0x5000] ;  /* 0x005000006744783b */ /* 0x000e680000000200 */
[----:B------:R-:W4:Y:S03]  /*3ff0*/  LDSM.16.M88.4 R52, [R165+0x800] ;  /* 0x00080000a534783b */ /* 0x000f260000000200 */
[----:B------:R-:W-:Y:S08]  /*4000*/  HMMA.16816.F32.BF16 R28, R8, R50, R28 ;  /* 0x00000032081c723c */ /* 0x000ff0000004181c */
[----:B------:R-:W-:Y:S08]  /*4010*/  HMMA.16816.F32.BF16 R36, R12, R64, R32 ;  /* 0x000000400c24723c */ /* 0x000ff00000041820 */
[----:B--2---:R-:W-:Y:S08]  /*4020*/  HMMA.16816.F32.BF16 R48, R4, R56, R24 ;  /* 0x000000380430723c */ /* 0x004ff00000041818 */
[----:B------:R-:W-:Y:S08]  /*4030*/  HMMA.16816.F32.BF16 R84, R20, R86, R92 ;  /* 0x000000561454723c */ /* 0x000ff0000004185c */
[----:B---3--:R-:W-:Y:S08]  /*4040*/  HMMA.16816.F32.BF16 R20, R16, R44, R80 ;  /* 0x0000002c1014723c */ /* 0x008ff00000041850 */
[----:B------:R-:W-:Y:S01]  /*4050*/  HMMA.16816.F32.BF16 R32, R12, R66, R40 ;  /* 0x000000420c20723c */ /* 0x000fe20000041828 */
[----:B------:R-:W-:-:S07]  /*4060*/  FMUL.FTZ R0, R48, c[0x0][0x320] ;  /* 0x0000c80030007a20 */ /* 0x000fce0000410000 */
[----:B------:R-:W-:Y:S01]  /*4070*/  HMMA.16816.F32.BF16 R28, R4, R58, R28 ;  /* 0x0000003a041c723c */ /* 0x000fe2000004181c */
[----:B------:R-:W2:Y:S07]  /*4080*/  LDSM.16.M88.4 R56, [R166+0x5000] ;  /* 0x00500000a638783b */ /* 0x000eae0000000200 */
[----:B------:R-:W-:Y:S08]  /*4090*/  HMMA.16816.F32.BF16 R36, R8, R60, R36 ;  /* 0x0000003c0824723c */ /* 0x000ff00000041824 */
[----:B------:R-:W-:Y:S01]  /*40a0*/  HMMA.16816.F32.BF16 R44, R16, R46, R76 ;  /* 0x0000002e102c723c */ /* 0x000fe2000004184c */
[----:B------:R3:W2:Y:S07]  /*40b0*/  MUFU.TANH R76, R0 ;  /* 0x00000000004c7308 */ /* 0x0006ae0000002400 */
[----:B-1----:R-:W-:Y:S08]  /*40c0*/  HMMA.16816.F32.BF16 R24, R12, R68, R20 ;  /* 0x000000440c18723c */ /* 0x002ff00000041814 */
[----:B------:R-:W-:Y:S01]  /*40d0*/  HMMA.16816.F32.BF16 R20, R8, R62, R32 ;  /* 0x0000003e0814723c */ /* 0x000fe20000041820 */
[----:B---3--:R-:W-:Y:S01]  /*40e0*/  FMUL.FTZ R0, R49, c[0x0][0x320] ;  /* 0x0000c80031007a20 */ /* 0x008fe20000410000 */
[----:B------:R-:W1:Y:S06]  /*40f0*/  LDSM.16.M88.4 R60, [R103+0x5800] ;  /* 0x00580000673c783b */ /* 0x000e6c0000000200 */
[----:B------:R-:W-:Y:S01]  /*4100*/  HMMA.16816.F32.BF16 R64, R16, R72, R88 ;  /* 0x000000481040723c */ /* 0x000fe20000041858 */
[----:B------:R3:W1:Y:S07]  /*4110*/  MUFU.TANH R72, R0 ;  /* 0x0000000000487308 */ /* 0x00066e0000002400 */
[----:B----4-:R-:W-:Y:S08]  /*4120*/  HMMA.16816.F32.BF16 R36, R4, R52, R36 ;  /* 0x000000340424723c */ /* 0x010ff00000041824 */
[----:B------:R-:W-:Y:S01]  /*4130*/  HMMA.16816.F32.BF16 R40, R12, R70, R44 ;  /* 0x000000460c28723c */ /* 0x000fe2000004182c */
[----:B---3--:R-:W-:Y:S01]  /*4140*/  FMUL.FTZ R0, R50, c[0x0][0x320] ;  /* 0x0000c80032007a20 */ /* 0x008fe20000410000 */
[----:B------:R-:W3:Y:S03]  /*4150*/  LDSM.16.M88.4 R44, [R166+0x5800] ;  /* 0x00580000a62c783b */ /* 0x000ee60000000200 */
[----:B------:R4:W1:Y:S03]  /*4160*/  MUFU.TANH R77, R0 ;  /* 0x00000000004d7308 */ /* 0x0008660000002400 */
[----:B--2---:R-:W-:Y:S08]  /*4170*/  HMMA.16816.F32.BF16 R32, R8, R56, R24 ;  /* 0x000000380820723c */ /* 0x004ff00000041818 */
[----:B------:R-:W-:Y:S01]  /*4180*/  HMMA.16816.F32.BF16 R24, R4, R54, R20 ;  /* 0x000000360418723c */ /* 0x000fe20000041814 */
[----:B----4-:R-:W-:-:S02]  /*4190*/  FMUL.FTZ R0, R51, c[0x0][0x320] ;  /* 0x0000c80033007a20 */ /* 0x010fc40000410000 */
[----:B------:R-:W2:Y:S05]  /*41a0*/  LDSM.16.M88.4 R48, [R165+0x1000] ;  /* 0x00100000a530783b */ /* 0x000eaa0000000200 */
[----:B------:R-:W-:Y:S01]  /*41b0*/  HMMA.16816.F32.BF16 R16, R16, R74, R84 ;  /* 0x0000004a1010723c */ /* 0x000fe20000041854 */
[----:B------:R4:W2:Y:S07]  /*41c0*/  MUFU.TANH R73, R0 ;  /* 0x0000000000497308 */ /* 0x0008ae0000002400 */
[----:B-1----:R-:W-:Y:S01]  /*41d0*/  HMMA.16816.F32.BF16 R20, R12, R60, R64 ;  /* 0x0000003c0c14723c */ /* 0x002fe20000041840 */
[----:B----4-:R-:W-:-:S04]  /*41e0*/  FMUL.FTZ R0, R28, c[0x0][0x320] ;  /* 0x0000c8001c007a20 */ /* 0x010fc80000410000 */
[----:B------:R1:W4:Y:S11]  /*41f0*/  MUFU.TANH R69, R0 ;  /* 0x0000000000457308 */ /* 0x0003360000002400 */
[----:B------:R-:W-:Y:S08]  /*4200*/  HMMA.16816.F32.BF16 R12, R12, R62, R16 ;  /* 0x0000003e0c0c723c */ /* 0x000ff00000041810 */
[----:B---3--:R-:W-:Y:S01]  /*4210*/  HMMA.16816.F32.BF16 R16, R8, R44, R20 ;  /* 0x0000002c0810723c */ /* 0x008fe20000041814 */
[----:B-1----:R-:W-:-:S07]  /*4220*/  FMUL.FTZ R0, R29, c[0x0][0x320] ;  /* 0x0000c8001d007a20 */ /* 0x002fce0000410000 */
[----:B--2---:R-:W-:Y:S01]  /*4230*/  HMMA.16816.F32.BF16 R32, R4, R48, R32 ;  /* 0x000000300420723c */ /* 0x004fe20000041820 */
[----:B------:R1:W2:Y:S02]  /*4240*/  MUFU.TANH R68, R0 ;  /* 0x0000000000447308 */ /* 0x0002a40000002400 */
[----:B-1----:R-:W-:-:S06]  /*4250*/  FMUL.FTZ R0, R30, c[0x0][0x320] ;  /* 0x0000c8001e007a20 */ /* 0x002fcc0000410000 */
[----:B------:R1:W3:Y:S02]  /*4260*/  MUFU.TANH R70, R0 ;  /* 0x0000000000467308 */ /* 0x0002e40000002400 */
[----:B-1----:R-:W-:Y:S02]  /*4270*/  FMUL.FTZ R0, R31, c[0x0][0x320] ;  /* 0x0000c8001f007a20 */ /* 0x002fe40000410000 */
[C---:B------:R-:W-:Y:S04]  /*4280*/  HMMA.16816.F32.BF16 R28, R8.reuse, R58, R40 ;  /* 0x0000003a081c723c */ /* 0x040fe80000041828 */
[----:B------:R1:W1:Y:S04]  /*4290*/  MUFU.TANH R56, R0 ;  /* 0x0000000000387308 */ /* 0x0002680000002400 */
[----:B------:R-:W-:Y:S01]  /*42a0*/  HMMA.16816.F32.BF16 R8, R8, R46, R12 ;  /* 0x0000002e0808723c */ /* 0x000fe2000004180c */
[----:B-1----:R-:W-:-:S04]  /*42b0*/  FMUL.FTZ R0, R36, c[0x0][0x320] ;  /* 0x0000c80024007a20 */ /* 0x002fc80000410000 */
[----:B------:R1:W1:Y:S11]  /*42c0*/  MUFU.TANH R55, R0 ;  /* 0x0000000000377308 */ /* 0x0002760000002400 */
[----:B------:R-:W-:Y:S01]  /*42d0*/  HMMA.16816.F32.BF16 R20, R4, R50, R28 ;  /* 0x000000320414723c */ /* 0x000fe2000004181c */
[----:B-1----:R-:W-:-:S04]  /*42e0*/  FMUL.FTZ R0, R37, c[0x0][0x320] ;  /* 0x0000c80025007a20 */ /* 0x002fc80000410000 */
[----:B------:R1:W1:Y:S02]  /*42f0*/  MUFU.TANH R52, R0 ;  /* 0x0000000000347308 */ /* 0x0002640000002400 */
[----:B-1----:R-:W-:-:S06]  /*4300*/  FMUL.FTZ R0, R38, c[0x0][0x320] ;  /* 0x0000c80026007a20 */ /* 0x002fcc0000410000 */
[----:B------:R1:W1:Y:S02]  /*4310*/  MUFU.TANH R54, R0 ;  /* 0x0000000000367308 */ /* 0x0002640000002400 */
[----:B-1----:R-:W-:Y:S02]  /*4320*/  FMUL.FTZ R0, R39, c[0x0][0x320] ;  /* 0x0000c80027007a20 */ /* 0x002fe40000410000 */
[----:B------:R-:W1:Y:S01]  /*4330*/  LDSM.16.M88.4 R36, [R165+0x1800] ;  /* 0x00180000a524783b */ /* 0x000e620000000200 */
[----:B------:R-:W-:-:S04]  /*4340*/  DEPBAR.LE SB0, 0x0 ;  /* 0x000080000000791a */ /* 0x000fc80000000000 */
[----:B------:R5:W1:Y:S02]  /*4350*/  MUFU.TANH R53, R0 ;  /* 0x0000000000357308 */ /* 0x000a640000002400 */
[----:B-----5:R-:W-:-:S06]  /*4360*/  FMUL.FTZ R0, R24, c[0x0][0x320] ;  /* 0x0000c80018007a20 */ /* 0x020fcc0000410000 */
[----:B------:R5:W2:Y:S01]  /*4370*/  MUFU.TANH R41, R0 ;  /* 0x0000000000297308 */ /* 0x000aa20000002400 */
[----:B-1----:R-:W-:Y:S01]  /*4380*/  HMMA.16816.F32.BF16 R12, R4, R36, R16 ;  /* 0x00000024040c723c */ /* 0x002fe20000041810 */
[----:B-----5:R-:W-:-:S06]  /*4390*/  FMUL.FTZ R0, R25, c[0x0][0x320] ;  /* 0x0000c80019007a20 */ /* 0x020fcc0000410000 */
[----:B------:R1:W1:Y:S01]  /*43a0*/  MUFU.TANH R40, R0 ;  /* 0x0000000000287308 */ /* 0x0002620000002400 */
        /* <DEDUP_REMOVED lines=39> */
[----:B--234-:R-:W-:Y:S01]  /*4620*/  IADD3 R2, R197, R96, R201 ;  /* 0x00000060c5027210 */ /* 0x01cfe20007ffe0c9 */
[----:B------:R-:W-:-:S03]  /*4630*/  IMAD.MOV.U32 R180, RZ, RZ, RZ ;  /* 0x000000ffffb47224 */ /* 0x000fc600078e00ff */
[----:B------:R-:W-:-:S05]  /*4640*/  IADD3 R2, R2, -0x40, RZ ;  /* 0xffffffc002027810 */ /* 0x000fca0007ffe0ff */
        /* <DEDUP_REMOVED lines=25> */
.L_x_632:
[----:B------:R-:W-:Y:S05]  /*47e0*/  BRA.DIV ~URZ, `(.L_x_485) ;  /* 0x000123d27f007947 */ /* 0x000fea000b800000 */
[----:B------:R-:W3:Y:S01]  /*47f0*/  SHFL.IDX PT, R0, R12, RZ, 0x181f ;  /* 0x00181fff0c007589 */ /* 0x000ee200000e0000 */
[----:B------:R-:W-:-:S04]  /*4800*/  ISETP.GE.AND P2, PT, R184, c[0x0][0x1d4], PT ;  /* 0x00007500b8007a0c */ /* 0x000fc80003f46270 */
[----:B------:R-:W-:Y:S02]  /*4810*/  SEL R11, RZ, 0x10, P2 ;  /* 0x00000010ff0b7807 */ /* 0x000fe40001000000 */
[C---:B---3--:R-:W-:Y:S02]  /*4820*/  IADD3 R6, P0, R0.reuse, R102, RZ ;  /* 0x0000006600067210 */ /* 0x048fe40007f1e0ff */
[----:B------:R-:W-:-:S03]  /*4830*/  IADD3 R2, P1, R0, R104, RZ ;  /* 0x0000006800027210 */ /* 0x000fc60007f3e0ff */
[----:B--2---:R-:W-:Y:S01]  /*4840*/  IMAD.X R7, R4, 0x1, R97, P0 ;  /* 0x0000000104077824 */ /* 0x004fe200000e0661 */
[----:B------:R-:W-:Y:S01]  /*4850*/  IADD3 R8, P0, R0, R105, RZ ;  /* 0x0000006900087210 */ /* 0x000fe20007f1e0ff */
[----:B------:R-:W-:Y:S01]  /*4860*/  IMAD.X R3, R4, 0x1, R98, P1 ;  /* 0x0000000104037824 */ /* 0x000fe200008e0662 */
[----:B------:R-:W-:Y:S01]  /*4870*/  ISETP.GE.AND P1, PT, R192, c[0x0][0x1d4], PT ;  /* 0x00007500c0007a0c */ /* 0x000fe20003f26270 */
[----:B------:R-:W2:Y:S02]  /*4880*/  SHFL.IDX PT, R0, R12, 0x1, 0x181f ;  /* 0x00381f000c007f89 */ /* 0x000ea400000e0000 */
[----:B------:R-:W-:Y:S01]  /*4890*/  IMAD.X R9, R4, 0x1, R99, P0 ;  /* 0x0000000104097824 */ /* 0x000fe200000e0663 */
[----:B------:R-:W-:Y:S01]  /*48a0*/  ISETP.GE.AND P0, PT, R193, c[0x0][0x1d4], PT ;  /* 0x00007500c1007a0c */ /* 0x000fe20003f06270 */
[----:B------:R-:W-:Y:S01]  /*48b0*/  @!PT LDS RZ, [RZ] ;  /* 0x00000000fffff984 */ /* 0x000fe20000000800 */
[----:B------:R3:W-:Y:S01]  /*48c0*/  LDGSTS.E.BYPASS.LTC128B.128 [R179+0x6100], [R6.64], !P2 ;  /* 0x0610000006b37fae */ /* 0x0007e2000d101d48 */
[----:B------:R-:W-:-:S03]  /*48d0*/  SEL R10, RZ, 0x10, P1 ;  /* 0x00000010ff0a7807 */ /* 0x000fc60000800000 */
[----:B------:R4:W1:Y:S04]  /*48e0*/  SHFL.IDX PT, R4, R5, 0x1, 0x181f ;  /* 0x00381f0005047f89 */ /* 0x00086800000e0000 */
[----:B------:R3:W-:Y:S04]  /*48f0*/  LDGSTS.E.BYPASS.LTC128B.128 [R179+0x8100], [R2.64], !P1 ;  /* 0x0810000002b37fae */ /* 0x0007e8000c901d48 */
[----:B------:R3:W-:Y:S01]  /*4900*/  LDGSTS.E.BYPASS.LTC128B.128 [R179+0xa100], [R8.64], !P0 ;  /* 0x0a10000008b37fae */ /* 0x0007e2000c101d48 */
[----:B-1--4-:R-:W-:-:S03]  /*4910*/  SEL R5, RZ, 0x10, P0 ;  /* 0x00000010ff057807 */ /* 0x012fc60000000000 */
.L_x_633:
[----:B--23--:R-:W-:Y:S02]  /*4920*/  IADD3 R2, -R11, 0x10, RZ ;  /* 0x000000100b027810 */ /* 0x00cfe40007ffe1ff */
[----:B------:R-:W-:-:S02]  /*4930*/  IADD3 R3, -R10, 0x10, RZ ;  /* 0x000000100a037810 */ /* 0x000fc40007ffe1ff */
[----:B------:R-:W-:Y:S02]  /*4940*/  LOP3.LUT R2, R2, 0xf, RZ, 0xc0, !PT ;  /* 0x0000000f02027812 */ /* 0x000fe400078ec0ff */
[----:B------:R-:W-:Y:S02]  /*4950*/  ISETP.NE.U32.AND P2, PT, R11, RZ, PT ;  /* 0x000000ff0b00720c */ /* 0x000fe40003f45070 */
[----:B------:R-:W-:Y:S02]  /*4960*/  IADD3 R8, P1, P0, R2, R0, R102 ;  /* 0x0000000002087210 */ /* 0x000fe4000783e066 */
[----:B------:R-:W-:Y:S02]  /*4970*/  LOP3.LUT R2, R3, 0xf, RZ, 0xc0, !PT ;  /* 0x0000000f03027812 */ /* 0x000fe400078ec0ff */
[----:B------:R-:W-:Y:S02]  /*4980*/  IADD3 R3, -R5, 0x10, RZ ;  /* 0x0000001005037810 */ /* 0x000fe40007ffe1ff */
[----:B------:R-:W-:-:S02]  /*4990*/  IADD3.X R9, RZ, R4, R97, P1, P0 ;  /* 0x00000004ff097210 */ /* 0x000fc40000fe0461 */
[----:B------:R-:W-:Y:S02]  /*49a0*/  IADD3 R6, P1, P0, R2, R0, R104 ;  /* 0x0000000002067210 */ /* 0x000fe4000783e068 */
[----:B------:R-:W-:Y:S01]  /*49b0*/  LOP3.LUT R2, R3, 0xf, RZ, 0xc0, !PT ;  /* 0x0000000f03027812 */ /* 0x000fe200078ec0ff */
[----:B------:R-:W-:Y:S01]  /*49c0*/  @!PT LDS RZ, [RZ] ;  /* 0x00000000fffff984 */ /* 0x000fe20000000800 */
[----:B------:R-:W-:Y:S01]  /*49d0*/  @!PT LDS RZ, [RZ] ;  /* 0x00000000fffff984 */ /* 0x000fe20000000800 */
[----:B------:R-:W-:Y:S01]  /*49e0*/  @!PT LDS RZ, [RZ] ;  /* 0x00000000fffff984 */ /* 0x000fe20000000800 */
[----:B------:R1:W-:Y:S01]  /*49f0*/  LDGSTS.E.BYPASS.LTC128B.128.ZFILL [R179+0x7100], [R8.64], P2 ;  /* 0x0710000008b37fae */ /* 0x0003e20009141d48 */
[----:B------:R-:W-:Y:S02]  /*4a00*/  IADD3.X R7, RZ, R4, R98, P1, P0 ;  /* 0x00000004ff077210 */ /* 0x000fe40000fe0462 */
[----:B------:R-:W-:-:S04]  /*4a10*/  IADD3 R2, P1, P0, R2, R0, R105 ;  /* 0x0000000002027210 */ /* 0x000fc8000783e069 */
[----:B------:R-:W-:Y:S02]  /*4a20*/  IADD3.X R3, RZ, R4, R99, P1, P0 ;  /* 0x00000004ff037210 */ /* 0x000fe40000fe0463 */
[----:B------:R-:W-:Y:S02]  /*4a30*/  ISETP.NE.U32.AND P1, PT, R10, RZ, PT ;  /* 0x000000ff0a00720c */ /* 0x000fe40003f25070 */
[----:B------:R-:W-:-:S11]  /*4a40*/  ISETP.NE.U32.AND P0, PT, R5, RZ, PT ;  /* 0x000000ff0500720c */ /* 0x000fd60003f05070 */
[----:B------:R1:W-:Y:S04]  /*4a50*/  LDGSTS.E.BYPASS.LTC128B.128.ZFILL [R179+0x9100], [R6.64], P1 ;  /* 0x0910000006b37fae */ /* 0x0003e80008941d48 */
[----:B------:R1:W-:Y:S02]  /*4a60*/  LDGSTS.E.BYPASS.LTC128B.128.ZFILL [R179+0xb100], [R2.64], P0 ;  /* 0x0b10000002b37fae */ /* 0x0003e40008141d48 */
.L_x_483:
[----:B--234-:R-:W-:Y:S05]  /*4a70*/  BSYNC B0 ;  /* 0x0000000000007941 */ /* 0x01cfea0003800000 */
.L_x_482:
[----:B-1----:R-:W-:Y:S01]  /*4a80*/  IMAD.MOV.U32 R0, RZ, RZ, c[0x0][0x2c4] ;  /* 0x0000b100ff007624 */ /* 0x002fe200078e00ff */
[----:B------:R-:W-:Y:S01]  /*4a90*/  ULDC UR4, c[0x0][0x324] ;  /* 0x0000c90000047ab9 */ /* 0x000fe20000000800 */
[----:B------:R-:W-:Y:S01]  /*4aa0*/  IADD3 R2, R195, 0x1, -R96 ;  /* 0x00000001c3027810 */ /* 0x000fe20007ffe860 */
[----:B------:R-:W-:Y:S01]  /*4ab0*/  ULOP3.LUT UR4, URZ, UR4, URZ, 0x33, !UPT ;  /* 0x000000043f047292 */ /* 0x000fe2000f8e333f */
[----:B------:R-:W0:Y:S01]  /*4ac0*/  LDGDEPBAR ;  /* 0x00000000000079af */ /* 0x000e220000000000 */
[----:B------:R-:W-:Y:S01]  /*4ad0*/  ISETP.NE.AND P0, PT, R0, 0x1, PT ;  /* 0x000000010000780c */ /* 0x000fe20003f05270 */
[----:B------:R-:W-:-:S02]  /*4ae0*/  IMAD.IADD R0, R216, 0x1, R211 ;  /* 0x00000001d8007824 */ /* 0x000fc400078e02d3 */
[----:B------:R-:W-:Y:S02]  /*4af0*/  IMAD.IADD R8, R100, 0x1, -R199 ;  /* 0x0000000164087824 */ /* 0x000fe400078e0ac7 */
[----:B------:R-:W-:-:S08]  /*4b00*/  IMAD.MOV.U32 R4, RZ, RZ, R0 ;  /* 0x000000ffff047224 */ /* 0x000fd000078e0000 */
[----:B------:R-:W-:Y:S01]  /*4b10*/  @P0 IMAD.HI.U32 R3, R0, c[0x0][0x2c8], RZ ;  /* 0x0000b20000030a27 */ /* 0x000fe200078e00ff */
[----:B------:R-:W-:-:S04]  /*4b20*/  IADD3 R0, -R196, R2, -R199 ;  /* 0x00000002c4007210 */ /* 0x000fc80007ffe9c7 */
[C---:B------:R-:W-:Y:S02]  /*4b30*/  IADD3 R7, R0.reuse, UR4, RZ ;  /* 0x0000000400077c10 */ /* 0x040fe4000fffe0ff */
[----:B------:R-:W-:Y:S02]  /*4b40*/  @P0 SHF.R.U32.HI R4, RZ, c[0x0][0x2cc], R3 ;  /* 0x0000b300ff040a19 */ /* 0x000fe40000011603 */
[----:B------:R-:W-:Y:S01]  /*4b50*/  IADD3 R6, R0, c[0x0][0x328], RZ ;  /* 0x0000ca0000067a10 */ /* 0x000fe20007ffe0ff */
[----:B------:R-:W-:Y:S05]  /*4b60*/  BRA.DIV ~URZ, `(.L_x_486) ;  /* 0x000122927f007947 */ /* 0x000fea000b800000 */
[----:B------:R1:W2:Y:S02]  /*4b70*/  SHFL.IDX PT, R3, R4, RZ, 0x1c1f ;  /* 0x001c1fff04037589 */ /* 0x0002a400000e0000 */
.L_x_634:
[----:B------:R-:W-:Y:S01]  /*4b80*/  IMAD.MOV.U32 R0, RZ, RZ, c[0x0][0x32c] ;  /* 0x0000cb00ff007624 */ /* 0x000fe200078e00ff */
[----:B--2---:R-:W-:-:S04]  /*4b90*/  IADD3 R2, R6, R3, RZ ;  /* 0x0000000306027210 */ /* 0x004fc80007ffe0ff */
[----:B------:R-:W-:Y:S01]  /*4ba0*/  ISETP.GE.AND P0, PT, R0, 0x1, PT ;  /* 0x000000010000780c */ /* 0x000fe20003f06270 */
[----:B------:R-:W-:Y:S01]  /*4bb0*/  IMAD.IADD R0, R7, 0x1, R3 ;  /* 0x0000000107007824 */ /* 0x000fe200078e0203 */
[----:B------:R-:W-:-:S11]  /*4bc0*/  IMNMX R2, R8, R2, PT ;  /* 0x0000000208027217 */ /* 0x000fd60003800200 */
[----:B------:R-:W-:Y:S05]  /*4bd0*/  @!P0 BRA `(.L_x_487) ;  /* 0x0000015000008947 */ /* 0x000fea0003800000 */
[----:B------:R-:W-:Y:S01]  /*4be0*/  IADD3 R3, -R196, R195, R3 ;  /* 0x000000c3c4037210 */ /* 0x000fe20007ffe103 */
[----:B------:R-:W-:Y:S03]  /*4bf0*/  BSSY B0, `(.L_x_488) ;  /* 0x000000e000007945 */ /* 0x000fe60003800000 */
[----:B------:R-:W-:-:S13]  /*4c00*/  ISETP.GT.AND P0, PT, R3, -0x1, PT ;  /* 0xffffffff0300780c */ /* 0x000fda0003f04270 */
[----:B------:R-:W-:Y:S05]  /*4c10*/  @P0 BRA `(.L_x_489) ;  /* 0x0000007000000947 */ /* 0x000fea0003800000 */
[----:B------:R-:W-:Y:S01]  /*4c20*/  IMAD.MOV.U32 R5, RZ, RZ, 0x1 ;  /* 0x00000001ff057424 */ /* 0x000fe200078e00ff */
[----:B------:R-:W-:-:S04]  /*4c30*/  LOP3.LUT R3, RZ, R3, RZ, 0x33, !PT ;  /* 0x00000003ff037212 */ /* 0x000fc800078e33ff */
[----:B------:R-:W-:-:S13]  /*4c40*/  ISETP.NE.AND P0, PT, R5, c[0x0][0x32c], PT ;  /* 0x0000cb0005007a0c */ /* 0x000fda0003f05270 */
[----:B------:R-:W-:-:S05]  /*4c50*/  @P0 IMAD.HI.U32 R5, R3, c[0x0][0x330], RZ ;  /* 0x0000cc0003050a27 */ /* 0x000fca00078e00ff */
[----:B------:R-:W-:-:S04]  /*4c60*/  @P0 SHF.R.U32.HI R3, RZ, c[0x0][0x334], R5 ;  /* 0x0000cd00ff030a19 */ /* 0x000fc80000011605 */
[----:B------:R-:W-:Y:S01]  /*4c70*/  LOP3.LUT R3, RZ, R3, RZ, 0x33, !PT ;  /* 0x00000003ff037212 */ /* 0x000fe200078e33ff */
[----:B------:R-:W-:Y:S05]  /*4c80*/  BRA `(.L_x_490) ;  /* 0x0000004000007947 */ /* 0x000fea0003800000 */
.L_x_489:
[----:B------:R-:W-:-:S04]  /*4c90*/  MOV R5, 0x1 ;  /* 0x0000000100057802 */ /* 0x000fc80000000f00 */
[----:B------:R-:W-:-:S13]  /*4ca0*/  ISETP.NE.AND P0, PT, R5, c[0x0][0x32c], PT ;  /* 0x0000cb0005007a0c */ /* 0x000fda0003f05270 */
[----:B------:R-:W-:-:S05]  /*4cb0*/  @P0 IMAD.HI.U32 R5, R3, c[0x0][0x330], RZ ;  /* 0x0000cc0003050a27 */ /* 0x000fca00078e00ff */
[----:B------:R-:W-:Y:S02]  /*4cc0*/  @P0 SHF.R.U32.HI R3, RZ, c[0x0][0x334], R5 ;  /* 0x0000cd00ff030a19 */ /* 0x000fe40000011605 */
.L_x_490:
[----:B------:R-:W-:Y:S05]  /*4cd0*/  BSYNC B0 ;  /* 0x0000000000007941 */ /* 0x000fea0003800000 */
.L_x_488:
[----:B------:R-:W-:-:S04]  /*4ce0*/  IMAD R3, R3, c[0x0][0x32c], -R96 ;  /* 0x0000cb0003037a24 */ /* 0x000fc800078e0a60 */
[----:B------:R-:W-:-:S05]  /*4cf0*/  IMAD.IADD R3, R3, 0x1, -R199 ;  /* 0x0000000103037824 */ /* 0x000fca00078e0ac7 */
[----:B------:R-:W-:Y:S02]  /*4d00*/  IADD3 R5, R3, c[0x0][0x32c], RZ ;  /* 0x0000cb0003057a10 */ /* 0x000fe40007ffe0ff */
[----:B------:R-:W-:Y:S02]  /*4d10*/  IMNMX R0, R0, R3, !PT ;  /* 0x0000000300007217 */ /* 0x000fe40007800200 */
[----:B------:R-:W-:Y:S02]  /*4d20*/  IMNMX R2, R2, R5, PT ;  /* 0x0000000502027217 */ /* 0x000fe40003800200 */
.L_x_487:
[----:B------:R-:W-:-:S04]  /*4d30*/  ISETP.GT.AND P1, PT, R178, RZ, PT ;  /* 0x000000ffb200720c */ /* 0x000fc80003f24270 */
[C---:B------:R-:W-:Y:S02]  /*4d40*/  ISETP.GT.AND P2, PT, R0.reuse, RZ, P1 ;  /* 0x000000ff0000720c */ /* 0x040fe40000f44270 */
[----:B------:R-:W-:Y:S02]  /*4d50*/  ISETP.GT.AND P0, PT, R0, 0x1, P1 ;  /* 0x000000010000780c */ /* 0x000fe40000f04270 */
[C---:B------:R-:W-:Y:S02]  /*4d60*/  ISETP.LT.OR P2, PT, R2.reuse, 0x1, P2 ;  /* 0x000000010200780c */ /* 0x040fe40001741670 */
[----:B------:R-:W-:Y:S02]  /*4d70*/  ISETP.LT.OR P0, PT, R2, 0x2, P0 ;  /* 0x000000020200780c */ /* 0x000fe40000701670 */
[----:B------:R-:W-:Y:S02]  /*4d80*/  FSEL R9, R76, -INF , !P2 ;  /* 0xff8000004c097808 */ /* 0x000fe40005000000 */
[----:B------:R-:W-:-:S02]  /*4d90*/  FSEL R11, R72, -INF , !P0 ;  /* 0xff800000480b7808 */ /* 0x000fc40004000000 */
[C---:B------:R-:W-:Y:S02]  /*4da0*/  ISETP.GT.AND P2, PT, R0.reuse, 0x8, P1 ;  /* 0x000000080000780c */ /* 0x040fe40000f44270 */
        /* <DEDUP_REMOVED lines=40> */
[----:B------:R-:W-:Y:S01]  /*5030*/  FSEL R106, R13, -INF , !P0 ;  /* 0xff8000000d6a7808 */ /* 0x000fe20004000000 */
[----:B------:R-:W-:Y:S06]  /*5040*/  BRA.DIV ~URZ, `(.L_x_491) ;  /* 0x00011e227f007947 */ /* 0x000fec000b800000 */
[----:B------:R2:W3:Y:S02]  /*5050*/  SHFL.IDX PT, R3, R4, 0x1, 0x1c1f ;  /* 0x003c1f0004037f89 */ /* 0x0004e400000e0000 */
.L_x_635:
[----:B------:R-:W-:Y:S01]  /*5060*/  IMAD.MOV.U32 R0, RZ, RZ, c[0x0][0x32c] ;  /* 0x0000cb00ff007624 */ /* 0x000fe200078e00ff */
[----:B---3--:R-:W-:-:S04]  /*5070*/  IADD3 R2, R6, R3, RZ ;  /* 0x0000000306027210 */ /* 0x008fc80007ffe0ff */
        /* <DEDUP_REMOVED lines=8> */
[----:B-12---:R-:W-:Y:S01]  /*5100*/  IMAD.MOV.U32 R4, RZ, RZ, 0x1 ;  /* 0x00000001ff047424 */ /* 0x006fe200078e00ff */
[----:B------:R-:W-:-:S04]  /*5110*/  LOP3.LUT R3, RZ, R3, RZ, 0x33, !PT ;  /* 0x00000003ff037212 */ /* 0x000fc800078e33ff */
[----:B------:R-:W-:-:S13]  /*5120*/  ISETP.NE.AND P0, PT, R4, c[0x0][0x32c], PT ;  /* 0x0000cb0004007a0c */ /* 0x000fda0003f05270 */
[----:B------:R-:W-:-:S05]  /*5130*/  @P0 IMAD.HI.U32 R4, R3, c[0x0][0x330], RZ ;  /* 0x0000cc0003040a27 */ /* 0x000fca00078e00ff */
[----:B------:R-:W-:-:S04]  /*5140*/  @P0 SHF.R.U32.HI R3, RZ, c[0x0][0x334], R4 ;  /* 0x0000cd00ff030a19 */ /* 0x000fc80000011604 */
[----:B------:R-:W-:Y:S01]  /*5150*/  LOP3.LUT R3, RZ, R3, RZ, 0x33, !PT ;  /* 0x00000003ff037212 */ /* 0x000fe200078e33ff */
[----:B------:R-:W-:Y:S05]  /*5160*/  BRA `(.L_x_495) ;  /* 0x0000004000007947 */ /* 0x000fea0003800000 */
.L_x_494:
[----:B-12---:R-:W-:-:S04]  /*5170*/  MOV R4, 0x1 ;  /* 0x0000000100047802 */ /* 0x006fc80000000f00 */
[----:B------:R-:W-:-:S13]  /*5180*/  ISETP.NE.AND P0, PT, R4, c[0x0][0x32c], PT ;  /* 0x0000cb0004007a0c */ /* 0x000fda0003f05270 */
[----:B------:R-:W-:-:S05]  /*5190*/  @P0 IMAD.HI.U32 R4, R3, c[0x0][0x330], RZ ;  /* 0x0000cc0003040a27 */ /* 0x000fca00078e00ff */
[----:B------:R-:W-:Y:S02]  /*51a0*/  @P0 SHF.R.U32.HI R3, RZ, c[0x0][0x334], R4 ;  /* 0x0000cd00ff030a19 */ /* 0x000fe40000011604 */
.L_x_495:
[----:B------:R-:W-:Y:S05]  /*51b0*/  BSYNC B0 ;  /* 0x0000000000007941 */ /* 0x000fea0003800000 */
.L_x_493:
[----:B------:R-:W-:-:S04]  /*51c0*/  IMAD R3, R3, c[0x0][0x32c], -R96 ;  /* 0x0000cb0003037a24 */ /* 0x000fc800078e0a60 */
[----:B------:R-:W-:-:S05]  /*51d0*/  IMAD.IADD R3, R3, 0x1, -R199 ;  /* 0x0000000103037824 */ /* 0x000fca00078e0ac7 */
[----:B------:R-:W-:Y:S02]  /*51e0*/  IADD3 R4, R3, c[0x0][0x32c], RZ ;  /* 0x0000cb0003047a10 */ /* 0x000fe40007ffe0ff */
[----:B------:R-:W-:Y:S02]  /*51f0*/  IMNMX R0, R0, R3, !PT ;  /* 0x0000000300007217 */ /* 0x000fe40007800200 */
[----:B------:R-:W-:Y:S02]  /*5200*/  IMNMX R2, R2, R4, PT ;  /* 0x0000000402027217 */ /* 0x000fe40003800200 */
.L_x_492:
[C---:B------:R-:W-:Y:S02]  /*5210*/  ISETP.GT.AND P0, PT, R0.reuse, 0x1, P1 ;  /* 0x000000010000780c */ /* 0x040fe40000f04270 */
[----:B------:R-:W-:Y:S02]  /*5220*/  ISETP.GT.AND P2, PT, R0, 0x8, P1 ;  /* 0x000000080000780c */ /* 0x000fe40000f44270 */
[C---:B------:R-:W-:Y:S02]  /*5230*/  ISETP.LT.OR P0, PT, R2.reuse, 0x2, P0 ;  /* 0x000000020200780c */ /* 0x040fe40000701670 */
[----:B------:R-:W-:-:S02]  /*5240*/  ISETP.LT.OR P2, PT, R2, 0x9, P2 ;  /* 0x000000090200780c */ /* 0x000fc40001741670 */
[----:B------:R-:W-:Y:S02]  /*5250*/  FSEL R7, R73, -INF , !P0 ;  /* 0xff80000049077808 */ /* 0x000fe40004000000 */
[----:B------:R-:W-:Y:S02]  /*5260*/  ISETP.GT.AND P0, PT, R0, 0x9, P1 ;  /* 0x000000090000780c */ /* 0x000fe40000f04270 */
[----:B------:R-:W-:Y:S02]  /*5270*/  FSEL R8, R70, -INF , !P2 ;  /* 0xff80000046087808 */ /* 0x000fe40005000000 */
[----:B------:R-:W-:Y:S02]  /*5280*/  ISETP.LT.OR P0, PT, R2, 0xa, P0 ;  /* 0x0000000a0200780c */ /* 0x000fe40000701670 */
[----:B------:R-:W-:Y:S02]  /*5290*/  FMNMX.FTZ R3, R9, R11, !PT ;  /* 0x0000000b09037209 */ /* 0x000fe40007810000 */
[----:B------:R-:W-:-:S02]  /*52a0*/  FSEL R10, R56, -INF , !P0 ;  /* 0xff800000380a7808 */ /* 0x000fc40004000000 */
[C---:B------:R-:W-:Y:S02]  /*52b0*/  ISETP.GT.AND P0, PT, R0.reuse, 0x11, P1 ;  /* 0x000000110000780c */ /* 0x040fe40000f04270 */
[----:B------:R-:W-:Y:S02]  /*52c0*/  ISETP.GT.AND P3, PT, R0, 0x10, P1 ;  /* 0x000000100000780c */ /* 0x000fe40000f64270 */
[----:B------:R-:W-:Y:S02]  /*52d0*/  ISETP.LT.OR P2, PT, R2, 0x12, P0 ;  /* 0x000000120200780c */ /* 0x000fe40000741670 */
[C---:B------:R-:W-:Y:S02]  /*52e0*/  ISETP.GT.AND P0, PT, R0.reuse, 0x18, P1 ;  /* 0x000000180000780c */ /* 0x040fe40000f04270 */
[----:B------:R-:W-:Y:S02]  /*52f0*/  FSEL R14, R53, -INF , !P2 ;  /* 0xff800000350e7808 */ /* 0x000fe40005000000 */
[----:B------:R-:W-:-:S02]  /*5300*/  ISETP.GT.AND P2, PT, R0, RZ, P1 ;  /* 0x000000ff0000720c */ /* 0x000fc40000f44270 */
[----:B------:R-:W-:Y:S02]  /*5310*/  FMNMX.FTZ R3, R12, R3, !PT ;  /* 0x000000030c037209 */ /* 0x000fe40007810000 */
[C---:B------:R-:W-:Y:S02]  /*5320*/  ISETP.LT.OR P2, PT, R2.reuse, 0x1, P2 ;  /* 0x000000010200780c */ /* 0x040fe40001741670 */
[C---:B------:R-:W-:Y:S02]  /*5330*/  ISETP.LT.OR P3, PT, R2.reuse, 0x11, P3 ;  /* 0x000000110200780c */ /* 0x040fe40001f61670 */
[----:B------:R-:W-:Y:S02]  /*5340*/  FSEL R6, R77, -INF , !P2 ;  /* 0xff8000004d067808 */ /* 0x000fe40005000000 */
[----:B------:R-:W-:Y:S02]  /*5350*/  ISETP.LT.OR P0, PT, R2, 0x19, P0 ;  /* 0x000000190200780c */ /* 0x000fe40000701670 */
[----:B-12---:R-:W-:-:S02]  /*5360*/  FMNMX.FTZ R4, R6, R7, !PT ;  /* 0x0000000706047209 */ /* 0x006fc40007810000 */
[----:B------:R-:W-:Y:S02]  /*5370*/  FMNMX.FTZ R3, R15, R3, !PT ;  /* 0x000000030f037209 */ /* 0x000fe40007810000 */
[----:B------:R-:W-:Y:S02]  /*5380*/  FMNMX.FTZ R4, R8, R4, !PT ;  /* 0x0000000408047209 */ /* 0x000fe40007810000 */
[----:B------:R-:W-:Y:S02]  /*5390*/  FSEL R13, R54, -INF , !P3 ;  /* 0xff800000360d7808 */ /* 0x000fe40005800000 */
[----:B------:R-:W-:Y:S02]  /*53a0*/  FMNMX.FTZ R4, R10, R4, !PT ;  /* 0x000000040a047209 */ /* 0x000fe40007810000 */
[----:B------:R-:W-:Y:S02]  /*53b0*/  FSEL R17, R43, -INF , !P0 ;  /* 0xff8000002b117808 */ /* 0x000fe40004000000 */
[----:B------:R-:W-:-:S02]  /*53c0*/  ISETP.GT.AND P2, PT, R0, 0x19, P1 ;  /* 0x000000190000780c */ /* 0x000fc40000f44270 */
[----:B------:R-:W-:Y:S02]  /*53d0*/  ISETP.GT.AND P0, PT, R0, 0x20, P1 ;  /* 0x000000200000780c */ /* 0x000fe40000f04270 */
[----:B------:R-:W-:Y:S02]  /*53e0*/  FMNMX.FTZ R3, R16, R3, !PT ;  /* 0x0000000310037209 */ /* 0x000fe40007810000 */
[----:B------:R-:W-:Y:S02]  /*53f0*/  FMNMX.FTZ R4, R13, R4, !PT ;  /* 0x000000040d047209 */ /* 0x000fe40007810000 */
[C---:B------:R-:W-:Y:S02]  /*5400*/  ISETP.LT.OR P2, PT, R2.reuse, 0x1a, P2 ;  /* 0x0000001a0200780c */ /* 0x040fe40001741670 */
[----:B------:R-:W-:Y:S02]  /*5410*/  ISETP.LT.OR P0, PT, R2, 0x21, P0 ;  /* 0x000000210200780c */ /* 0x000fe40000701670 */
[----:B------:R-:W-:-:S02]  /*5420*/  FMNMX.FTZ R3, R18, R3, !PT ;  /* 0x0000000312037209 */ /* 0x000fc40007810000 */
[----:B------:R-:W-:Y:S02]  /*5430*/  FMNMX.FTZ R4, R14, R4, !PT ;  /* 0x000000040e047209 */ /* 0x000fe40007810000 */
[----:B------:R-:W-:Y:S02]  /*5440*/  FSEL R24, R42, -INF , !P2 ;  /* 0xff8000002a187808 */ /* 0x000fe40005000000 */
[C---:B------:R-:W-:Y:S02]  /*5450*/  ISETP.GT.AND P2, PT, R0.reuse, 0x21, P1 ;  /* 0x000000210000780c */ /* 0x040fe40000f44270 */
[----:B------:R-:W-:Y:S02]  /*5460*/  FSEL R79, R33, -INF , !P0 ;  /* 0xff800000214f7808 */ /* 0x000fe40004000000 */
[----:B------:R-:W-:Y:S02]  /*5470*/  FMNMX.FTZ R3, R19, R3, !PT ;  /* 0x0000000313037209 */ /* 0x000fe40007810000 */
[----:B------:R-:W-:-:S02]  /*5480*/  ISETP.GT.AND P0, PT, R0, 0x28, P1 ;  /* 0x000000280000780c */ /* 0x000fc40000f04270 */
[----:B------:R-:W-:Y:S02]  /*5490*/  FMNMX.FTZ R4, R17, R4, !PT ;  /* 0x0000000411047209 */ /* 0x000fe40007810000 */
[----:B------:R-:W-:Y:S02]  /*54a0*/  ISETP.LT.OR P2, PT, R2, 0x22, P2 ;  /* 0x000000220200780c */ /* 0x000fe40001741670 */
[----:B------:R-:W-:Y:S02]  /*54b0*/  FMNMX.FTZ R3, R20, R3, !PT ;  /* 0x0000000314037209 */ /* 0x000fe40007810000 */
[----:B------:R-:W-:Y:S02]  /*54c0*/  ISETP.LT.OR P0, PT, R2, 0x29, P0 ;  /* 0x000000290200780c */ /* 0x000fe40000701670 */
[----:B------:R-:W-:Y:S02]  /*54d0*/  FMNMX.FTZ R4, R24, R4, !PT ;  /* 0x0000000418047209 */ /* 0x000fe40007810000 */
[----:B------:R-:W-:-:S02]  /*54e0*/  FSEL R77, R32, -INF , !P2 ;  /* 0xff800000204d7808 */ /* 0x000fc40005000000 */
[----:B------:R-:W-:Y:S02]  /*54f0*/  FMNMX.FTZ R3, R105, R3, !PT ;  /* 0x0000000369037209 */ /* 0x000fe40007810000 */
[----:B------:R-:W-:Y:S02]  /*5500*/  ISETP.GT.AND P2, PT, R0, 0x29, P1 ;  /* 0x000000290000780c */ /* 0x000fe40000f44270 */
[----:B------:R-:W-:Y:S02]  /*5510*/  FSEL R78, R30, -INF , !P0 ;  /* 0xff8000001e4e7808 */ /* 0x000fe40004000000 */
[----:B------:R-:W-:Y:S02]  /*5520*/  FMNMX.FTZ R4, R79, R4, !PT ;  /* 0x000000044f047209 */ /* 0x000fe40007810000 */
[----:B------:R-:W-:Y:S02]  /*5530*/  ISETP.GT.AND P0, PT, R0, 0x30, P1 ;  /* 0x000000300000780c */ /* 0x000fe40000f04270 */
[----:B------:R-:W-:-:S02]  /*5540*/  FMNMX.FTZ R3, R104, R3, !PT ;  /* 0x0000000368037209 */ /* 0x000fc40007810000 */
[C---:B------:R-:W-:Y:S02]  /*5550*/  ISETP.LT.OR P2, PT, R2.reuse, 0x2a, P2 ;  /* 0x0000002a0200780c */ /* 0x040fe40001741670 */
[----:B------:R-:W-:Y:S02]  /*5560*/  FMNMX.FTZ R4, R77, R4, !PT ;  /* 0x000000044d047209 */ /* 0x000fe40007810000 */
[----:B------:R-:W-:Y:S02]  /*5570*/  ISETP.LT.OR P0, PT, R2, 0x31, P0 ;  /* 0x000000310200780c */ /* 0x000fe40000701670 */
[----:B------:R-:W-:Y:S02]  /*5580*/  FMNMX.FTZ R3, R102, R3, !PT ;  /* 0x0000000366037209 */ /* 0x000fe40007810000 */
[----:B------:R-:W-:Y:S02]  /*5590*/  FSEL R76, R31, -INF , !P2 ;  /* 0xff8000001f4c7808 */ /* 0x000fe40005000000 */
[----:B------:R-:W-:-:S02]  /*55a0*/  ISETP.GT.AND P3, PT, R0, 0x31, P1 ;  /* 0x000000310000780c */ /* 0x000fc40000f64270 */
[----:B------:R-:W-:Y:S02]  /*55b0*/  FMNMX.FTZ R4, R78, R4, !PT ;  /* 0x000000044e047209 */ /* 0x000fe40007810000 */
[----:B------:R-:W-:Y:S02]  /*55c0*/  FSEL R159, R26, -INF , !P0 ;  /* 0xff8000001a9f7808 */ /* 0x000fe40004000000 */
[C---:B------:R-:W-:Y:S02]  /*55d0*/  ISETP.GT.AND P2, PT, R0.reuse, 0x38, P1 ;  /* 0x000000380000780c */ /* 0x040fe40000f44270 */
[----:B------:R-:W-:Y:S02]  /*55e0*/  ISETP.GT.AND P0, PT, R0, 0x39, P1 ;  /* 0x000000390000780c */ /* 0x000fe40000f04270 */
[----:B------:R-:W-:Y:S02]  /*55f0*/  FMNMX.FTZ R0, R101, R3, !PT ;  /* 0x0000000365007209 */ /* 0x000fe40007810000 */
[----:B------:R-:W-:-:S02]  /*5600*/  ISETP.LT.OR P3, PT, R2, 0x32, P3 ;  /* 0x000000320200780c */ /* 0x000fc40001f61670 */
[----:B------:R-:W-:Y:S02]  /*5610*/  FMNMX.FTZ R3, R76, R4, !PT ;  /* 0x000000044c037209 */ /* 0x000fe40007810000 */
[C---:B------:R-:W-:Y:S02]  /*5620*/  ISETP.LT.OR P1, PT, R2.reuse, 0x39, P2 ;  /* 0x000000390200780c */ /* 0x040fe40001721670 */
[----:B------:R-:W-:Y:S02]  /*5630*/  FSEL R158, R27, -INF , !P3 ;  /* 0xff8000001b9e7808 */ /* 0x000fe40005800000 */
[----:B------:R-:W-:Y:S02]  /*5640*/  FMNMX.FTZ R0, R109, R0, !PT ;  /* 0x000000006d007209 */ /* 0x000fe40007810000 */
[----:B------:R-:W-:Y:S02]  /*5650*/  FMNMX.FTZ R3, R159, R3, !PT ;  /* 0x000000039f037209 */ /* 0x000fe40007810000 */
[----:B------:R-:W-:-:S02]  /*5660*/  ISETP.LT.OR P0, PT, R2, 0x3a, P0 ;  /* 0x0000003a0200780c */ /* 0x000fc40000701670 */
[----:B------:R-:W-:Y:S02]  /*5670*/  FSEL R157, R23, -INF , !P1 ;  /* 0xff800000179d7808 */ /* 0x000fe40004800000 */
[----:B------:R-:W-:Y:S02]  /*5680*/  FMNMX.FTZ R0, R108, R0, !PT ;  /* 0x000000006c007209 */ /* 0x000fe40007810000 */
[----:B------:R-:W-:Y:S02]  /*5690*/  FMNMX.FTZ R2, R158, R3, !PT ;  /* 0x000000039e027209 */ /* 0x000fe40007810000 */
[----:B------:R-:W-:Y:S02]  /*56a0*/  FSEL R156, R22, -INF , !P0 ;  /* 0xff800000169c7808 */ /* 0x000fe40004000000 */
[----:B------:R-:W-:Y:S02]  /*56b0*/  FMNMX.FTZ R0, R107, R0, !PT ;  /* 0x000000006b007209 */ /* 0x000fe40007810000 */
[----:B------:R-:W-:-:S02]  /*56c0*/  FMNMX.FTZ R2, R157, R2, !PT ;  /* 0x000000029d027209 */ /* 0x000fc40007810000 */
[----:B------:R-:W-:Y:S02]  /*56d0*/  FMNMX.FTZ R4, R106, R0, !PT ;  /* 0x000000006a047209 */ /* 0x000fe40007810000 */
[----:B------:R-:W-:Y:S01]  /*56e0*/  FMNMX.FTZ R5, R156, R2, !PT ;  /* 0x000000029c057209 */ /* 0x000fe20007810000 */
[----:B------:R-:W-:Y:S05]  /*56f0*/  BRA.DIV ~URZ, `(.L_x_496) ;  /* 0x000117e27f007947 */ /* 0x000fea000b800000 */
[----:B------:R1:W2:Y:S02]  /*5700*/  SHFL.BFLY PT, R0, R4, 0x2, 0x1f ;  /* 0x0c401f0004007f89 */ /* 0x0002a400000e0000 */
.L_x_636:
[----:B-12---:R-:W-:Y:S01]  /*5710*/  FMNMX.FTZ R4, R4, R0, !PT ;  /* 0x0000000004047209 */ /* 0x006fe20007810000 */
[----:B------:R-:W-:Y:S05]  /*5720*/  BRA.DIV ~URZ, `(.L_x_497) ;  /* 0x000117f27f007947 */ /* 0x000fea000b800000 */
[----:B------:R-:W1:Y:S04]  /*5730*/  SHFL.BFLY PT, R0, R5, 0x2, 0x1f ;  /* 0x0c401f0005007f89 */ /* 0x000e6800000e0000 */
[----:B------:R-:W2:Y:S01]  /*5740*/  SHFL.BFLY PT, R2, R4, 0x1, 0x1f ;  /* 0x0c201f0004027f89 */ /* 0x000ea200000e0000 */
[----:B-1----:R-:W-:Y:S02]  /*5750*/  FMNMX.FTZ R5, R5, R0, !PT ;  /* 0x0000000005057209 */ /* 0x002fe40007810000 */
[----:B--2---:R-:W-:-:S03]  /*5760*/  FMNMX.FTZ R100, R4, R2, !PT ;  /* 0x0000000204647209 */ /* 0x004fc60007810000 */
[----:B------:R1:W2:Y:S04]  /*5770*/  SHFL.BFLY PT, R3, R5, 0x1, 0x1f ;  /* 0x0c201f0005037f89 */ /* 0x0002a800000e0000 */
.L_x_637:
[C---:B------:R-:W-:Y:S01]  /*5780*/  FMUL.FTZ R0, R100.reuse, c[0x0][0x2d0] ;  /* 0x0000b40064007a20 */ /* 0x040fe20000410000 */
[----:B------:R-:W-:Y:S01]  /*5790*/  FSETP.NEU.FTZ.AND P0, PT, R100, -INF , PT ;  /* 0xff8000006400780b */ /* 0x000fe20003f1d000 */
[----:B------:R-:W-:Y:S01]  /*57a0*/  WARPSYNC 0xffffffff ;  /* 0xffffffff00007948 */ /* 0x000fe20003800000 */
[----:B------:R-:W-:Y:S01]  /*57b0*/  LDSM.16.MT88.4 R36, [R167+0x800] ;  /* 0x00080000a724783b */ /* 0x000fe20000004200 */
[----:B------:R-:W-:Y:S02]  /*57c0*/  IADD3 R178, R178, -0x2, RZ ;  /* 0xfffffffeb2b27810 */ /* 0x000fe40007ffe0ff */
[----:B------:R-:W-:Y:S01]  /*57d0*/  FSEL R0, R0, RZ, P0 ;  /* 0x000000ff00007208 */ /* 0x000fe20000000000 */
[----:B------:R-:W-:Y:S04]  /*57e0*/  LDSM.16.MT88.4 R32, [R168] ;  /* 0x00000000a820783b */ /* 0x000fe80000004200 */
[--C-:B------:R-:W-:Y:S01]  /*57f0*/  FFMA.FTZ R2, R9, c[0x0][0x2d0], -R0.reuse ;  /* 0x0000b40009027a23 */ /* 0x100fe20000010800 */
[----:B------:R-:W-:Y:S03]  /*5800*/  LDSM.16.MT88.4 R44, [R170] ;  /* 0x00000000aa2c783b */ /* 0x000fe60000004200 */
[----:B------:R3:W-:Y:S01]  /*5810*/  MUFU.EX2 R111, R2 ;  /* 0x00000002006f7308 */ /* 0x0007e20000000800 */
[----:B------:R-:W-:Y:S04]  /*5820*/  LDSM.16.MT88.4 R40, [R168+0x800] ;  /* 0x00080000a828783b */ /* 0x000fe80000004200 */
[----:B------:R-:W-:Y:S04]  /*5830*/  LDSM.16.MT88.4 R60, [R170+0x800] ;  /* 0x00080000aa3c783b */ /* 0x000fe80000004200 */
[----:B------:R-:W-:Y:S04]  /*5840*/  LDSM.16.MT88.4 R52, [R167+0x2000] ;  /* 0x00200000a734783b */ /* 0x000fe80000004200 */
[----:B------:R-:W-:Y:S01]  /*5850*/  LDSM.16.MT88.4 R48, [R169] ;  /* 0x00000000a930783b */ /* 0x000fe20000004200 */
[----:B---3--:R-:W-:-:S03]  /*5860*/  FFMA.FTZ R2, R11, c[0x0][0x2d0], -R0 ;  /* 0x0000b4000b027a23 */ /* 0x008fc60000010800 */
[----:B------:R-:W-:Y:S01]  /*5870*/  LDSM.16.MT88.4 R64, [R170+0x2000] ;  /* 0x00200000aa40783b */ /* 0x000fe20000004200 */
[----:B------:R3:W4:Y:S03]  /*5880*/  MUFU.EX2 R110, R2 ;  /* 0x00000002006e7308 */ /* 0x0007260000000800 */
[----:B------:R-:W-:Y:S04]  /*5890*/  LDSM.16.MT88.4 R72, [R169+0x2000] ;  /* 0x00200000a948783b */ /* 0x000fe80000004200 */
[----:B------:R-:W-:Y:S04]  /*58a0*/  LDSM.16.MT88.4 R56, [R169+0x800] ;  /* 0x00080000a938783b */ /* 0x000fe80000004200 */
[----:B------:R-:W-:Y:S01]  /*58b0*/  LDSM.16.MT88.4 R68, [R168+0x2800] ;  /* 0x00280000a844783b */ /* 0x000fe20000004200 */
[--C-:B---3--:R-:W-:Y:S01]  /*58c0*/  FFMA.FTZ R2, R12, c[0x0][0x2d0], -R0.reuse ;  /* 0x0000b4000c027a23 */ /* 0x108fe20000010800 */
[----:B--2---:R-:W-:Y:S01]  /*58d0*/  FMNMX.FTZ R12, R3, R5, !PT ;  /* 0x00000005030c7209 */ /* 0x004fe20007810000 */
[----:B------:R-:W-:-:S02]  /*58e0*/  FFMA.FTZ R3, R19, c[0x0][0x2d0], -R0 ;  /* 0x0000b40013037a23 */ /* 0x000fc40000010800 */
[----:B------:R2:W-:Y:S01]  /*58f0*/  MUFU.EX2 R187, R2 ;  /* 0x0000000200bb7308 */ /* 0x0005e20000000800 */
[----:B------:R-:W-:-:S07]  /*5900*/  FSETP.NEU.FTZ.AND P0, PT, R12, -INF , PT ;  /* 0xff8000000c00780b */ /* 0x000fce0003f1d000 */
[----:B------:R3:W-:Y:S01]  /*5910*/  MUFU.EX2 R221, R3 ;  /* 0x0000000300dd7308 */ /* 0x0007e20000000800 */
[----:B--2---:R-:W-:Y:S02]  /*5920*/  FFMA.FTZ R2, R15, c[0x0][0x2d0], -R0 ;  /* 0x0000b4000f027a23 */ /* 0x004fe40000010800 */
[----:B----4-:R-:W-:-:S05]  /*5930*/  FADD.FTZ R15, R111, R110 ;  /* 0x0000006e6f0f7221 */ /* 0x010fca0000010000 */
[----:B------:R2:W-:Y:S01]  /*5940*/  MUFU.EX2 R189, R2 ;  /* 0x0000000200bd7308 */ /* 0x0005e20000000800 */
[--C-:B---3--:R-:W-:Y:S02]  /*5950*/  FFMA.FTZ R3, R20, c[0x0][0x2d0], -R0.reuse ;  /* 0x0000b40014037a23 */ /* 0x108fe40000010800 */
[----:B------:R-:W3:Y:S05]  /*5960*/  LDSM.16.MT88.4 R20, [R167] ;  /* 0x00000000a714783b */ /* 0x000eea0000004200 */
[----:B------:R-:W-:Y:S01]  /*5970*/  MUFU.EX2 R220, R3 ;  /* 0x0000000300dc7308 */ /* 0x000fe20000000800 */
[----:B--2---:R-:W-:-:S07]  /*5980*/  FFMA.FTZ R2, R16, c[0x0][0x2d0], -R0 ;  /* 0x0000b40010027a23 */ /* 0x004fce0000010800 */
[----:B------:R2:W-:Y:S02]  /*5990*/  MUFU.EX2 R188, R2 ;  /* 0x0000000200bc7308 */ /* 0x0005e40000000800 */
[----:B--2---:R-:W-:-:S06]  /*59a0*/  FFMA.FTZ R2, R18, c[0x0][0x2d0], -R0 ;  /* 0x0000b40012027a23 */ /* 0x004fcc0000010800 */
[----:B------:R2:W4:Y:S02]  /*59b0*/  MUFU.EX2 R219, R2 ;  /* 0x0000000200db7308 */ /* 0x0005240000000800 */
[----:B--2---:R-:W-:Y:S01]  /*59c0*/  FMUL.FTZ R2, R12, c[0x0][0x2d0] ;  /* 0x0000b4000c027a20 */ /* 0x004fe20000410000 */
[----:B----4-:R-:W-:-:S04]  /*59d0*/  F2FP.BF16.PACK_AB R4, R219, R188 ;  /* 0x000000bcdb04723e */ /* 0x010fc800000010ff */
[----:B------:R-:W-:-:S05]  /*59e0*/  FSEL R2, R2, RZ, P0 ;  /* 0x000000ff02027208 */ /* 0x000fca0000000000 */
[----:B------:R-:W-:Y:S01]  /*59f0*/  FFMA.FTZ R3, R6, c[0x0][0x2d0], -R2 ;  /* 0x0000b40006037a23 */ /* 0x000fe20000010802 */
[----:B------:R-:W-:-:S03]  /*5a00*/  F2FP.BF16.PACK_AB R6, R220, R221 ;  /* 0x000000dddc06723e */ /* 0x000fc600000010ff */
[----:B------:R2:W-:Y:S02]  /*5a10*/  MUFU.EX2 R183, R3 ;  /* 0x0000000300b77308 */ /* 0x0005e40000000800 */
[----:B--2---:R-:W-:-:S06]  /*5a20*/  FFMA.FTZ R3, R7, c[0x0][0x2d0], -R2 ;  /* 0x0000b40007037a23 */ /* 0x004fcc0000010802 */
[----:B------:R2:W4:Y:S02]  /*5a30*/  MUFU.EX2 R177, R3 ;  /* 0x0000000300b17308 */ /* 0x0005240000000800 */
[----:B--2---:R-:W-:Y:S01]  /*5a40*/  FFMA.FTZ R3, R8, c[0x0][0x2d0], -R2 ;  /* 0x0000b40008037a23 */ /* 0x004fe20000010802 */
[----:B------:R-:W-:Y:S02]  /*5a50*/  F2FP.BF16.PACK_AB R8, R110, R111 ;  /* 0x0000006f6e08723e */ /* 0x000fe400000010ff */
[----:B----4-:R-:W-:-:S03]  /*5a60*/  F2FP.BF16.PACK_AB R9, R177, R183 ;  /* 0x000000b7b109723e */ /* 0x010fc600000010ff */
[----:B------:R2:W-:Y:S02]  /*5a70*/  MUFU.EX2 R182, R3 ;  /* 0x0000000300b67308 */ /* 0x0005e40000000800 */
[----:B--2---:R-:W-:Y:S01]  /*5a80*/  FFMA.FTZ R3, R10, c[0x0][0x2d0], -R2 ;  /* 0x0000b4000a037a23 */ /* 0x004fe20000010802 */
[----:B------:R-:W-:-:S05]  /*5a90*/  F2FP.BF16.PACK_AB R10, R189, R187 ;  /* 0x000000bbbd0a723e */ /* 0x000fca00000010ff */
[----:B------:R2:W4:Y:S02]  /*5aa0*/  MUFU.EX2 R186, R3 ;  /* 0x0000000300ba7308 */ /* 0x0005240000000800 */
[----:B--2---:R-:W-:Y:S01]  /*5ab0*/  FFMA.FTZ R3, R13, c[0x0][0x2d0], -R2 ;  /* 0x0000b4000d037a23 */ /* 0x004fe20000010802 */
[----:B----4-:R-:W-:Y:S01]  /*5ac0*/  F2FP.BF16.PACK_AB R11, R186, R182 ;  /* 0x000000b6ba0b723e */ /* 0x010fe200000010ff */
[----:B------:R-:W-:-:S04]  /*5ad0*/  FFMA.FTZ R13, R108, c[0x0][0x2d0], -R0 ;  /* 0x0000b4006c0d7a23 */ /* 0x000fc80000010800 */
[----:B------:R2:W-:Y:S02]  /*5ae0*/  MUFU.EX2 R185, R3 ;  /* 0x0000000300b97308 */ /* 0x0005e40000000800 */
[----:B---3--:R-:W-:Y:S06]  /*5af0*/  HMMA.16816.F32.BF16 R28, R8, R22, RZ ;  /* 0x00000016081c723c */ /* 0x008fec00000418ff */
[----:B------:R-:W-:Y:S01]  /*5b00*/  MUFU.EX2 R13, R13 ;  /* 0x0000000d000d7308 */ /* 0x000fe20000000800 */
[----:B--2---:R-:W-:Y:S02]  /*5b10*/  FFMA.FTZ R3, R14, c[0x0][0x2d0], -R2 ;  /* 0x0000b4000e037a23 */ /* 0x004fe40000010802 */
[----:B------:R-:W-:-:S05]  /*5b20*/  FFMA.FTZ R14, R109, c[0x0][0x2d0], -R0 ;  /* 0x0000b4006d0e7a23 */ /* 0x000fca0000010800 */
[----:B------:R2:W3:Y:S08]  /*5b30*/  MUFU.EX2 R200, R3 ;  /* 0x0000000300c87308 */ /* 0x0004f00000000800 */
[----:B------:R-:W-:Y:S01]  /*5b40*/  MUFU.EX2 R14, R14 ;  /* 0x0000000e000e7308 */ /* 0x000fe20000000800 */
[--C-:B--2---:R-:W-:Y:S01]  /*5b50*/  FFMA.FTZ R3, R17, c[0x0][0x2d0], -R2.reuse ;  /* 0x0000b40011037a23 */ /* 0x104fe20000010802 */
[----:B-1-3--:R-:W-:Y:S01]  /*5b60*/  F2FP.BF16.PACK_AB R5, R200, R185 ;  /* 0x000000b9c805723e */ /* 0x00afe200000010ff */
[C---:B------:R-:W-:Y:S05]  /*5b70*/  HMMA.16816.F32.BF16 R16, R8.reuse, R20, RZ ;  /* 0x000000140810723c */ /* 0x040fea00000418ff */
[----:B------:R1:W-:Y:S03]  /*5b80*/  MUFU.EX2 R218, R3 ;  /* 0x0000000300da7308 */ /* 0x0003e60000000800 */
[----:B------:R-:W-:Y:S01]  /*5b90*/  HMMA.16816.F32.BF16 R20, R8, R34, RZ ;  /* 0x000000220814723c */ /* 0x000fe200000418ff */
[----:B-1----:R-:W-:-:S07]  /*5ba0*/  FFMA.FTZ R3, R24, c[0x0][0x2d0], -R2 ;  /* 0x0000b40018037a23 */ /* 0x002fce0000010802 */
[C---:B------:R-:W-:Y:S01]  /*5bb0*/  HMMA.16816.F32.BF16 R24, R8.reuse, R32, RZ ;  /* 0x000000200818723c */ /* 0x040fe200000418ff */
[----:B------:R-:W1:Y:S07]  /*5bc0*/  MUFU.EX2 R213, R3 ;  /* 0x0000000300d57308 */ /* 0x000e6e0000000800 */
[----:B------:R-:W-:Y:S01]  /*5bd0*/  HMMA.16816.F32.BF16 R32, R8, R46, RZ ;  /* 0x0000002e0820723c */ /* 0x000fe200000418ff */
[----:B-1----:R-:W-:Y:S01]  /*5be0*/  F2FP.BF16.PACK_AB R7, R213, R218 ;  /* 0x000000dad507723e */ /* 0x002fe200000010ff */
[----:B------:R-:W-:-:S04]  /*5bf0*/  FFMA.FTZ R3, R105, c[0x0][0x2d0], -R0 ;  /* 0x0000b40069037a23 */ /* 0x000fc80000010800 */
[----:B------:R1:W-:Y:S02]  /*5c00*/  MUFU.EX2 R163, R3 ;  /* 0x0000000300a37308 */ /* 0x0003e40000000800 */
[----:B------:R-:W-:Y:S08]  /*5c10*/  HMMA.16816.F32.BF16 R132, R4, R36, R16 ;  /* 0x000000240484723c */ /* 0x000ff00000041810 */
[----:B------:R-:W-:Y:S01]  /*5c20*/  HMMA.16816.F32.BF16 R16, R8, R44, RZ ;  /* 0x0000002c0810723c */ /* 0x000fe200000418ff */
[----:B------:R-:W-:Y:S01]  /*5c30*/  LDSM.16.MT88.4 R44, [R170+0x2800] ;  /* 0x00280000aa2c783b */ /* 0x000fe20000004200 */
[----:B-1----:R-:W-:-:S06]  /*5c40*/  FFMA.FTZ R3, R104, c[0x0][0x2d0], -R0 ;  /* 0x0000b40068037a23 */ /* 0x002fcc0000010800 */
[C---:B------:R-:W-:Y:S01]  /*5c50*/  HMMA.16816.F32.BF16 R148, R4.reuse, R38, R28 ;  /* 0x000000260494723c */ /* 0x040fe2000004181c */
[----:B------:R-:W1:Y:S01]  /*5c60*/  LDSM.16.MT88.4 R36, [R167+0x2800] ;  /* 0x00280000a724783b */ /* 0x000e620000004200 */
[----:B------:R2:W3:Y:S06]  /*5c70*/  MUFU.EX2 R162, R3 ;  /* 0x0000000300a27308 */ /* 0x0004ec0000000800 */
[C---:B------:R-:W-:Y:S08]  /*5c80*/  HMMA.16816.F32.BF16 R144, R4.reuse, R42, R20 ;  /* 0x0000002a0490723c */ /* 0x040ff00000041814 */
[----:B------:R-:W-:Y:S01]  /*5c90*/  HMMA.16816.F32.BF16 R116, R4, R60, R16 ;  /* 0x0000003c0474723c */ /* 0x000fe20000041810 */
[----:B--2---:R-:W-:-:S04]  /*5ca0*/  FFMA.FTZ R3, R102, c[0x0][0x2d0], -R0 ;  /* 0x0000b40066037a23 */ /* 0x004fc80000010800 */
[----:B------:R2:W-:Y:S03]  /*5cb0*/  MUFU.EX2 R172, R3 ;  /* 0x0000000300ac7308 */ /* 0x0005e60000000800 */
[C---:B------:R-:W-:Y:S08]  /*5cc0*/  HMMA.16816.F32.BF16 R20, R8.reuse, R52, RZ ;  /* 0x000000340814723c */ /* 0x040ff000000418ff */
[----:B------:R-:W-:Y:S01]  /*5cd0*/  HMMA.16816.F32.BF16 R16, R8, R54, RZ ;  /* 0x000000360810723c */ /* 0x000fe200000418ff */
[----:B------:R-:W-:Y:S01]  /*5ce0*/  LDSM.16.MT88.4 R52, [R169+0x2800] ;  /* 0x00280000a934783b */ /* 0x000fe20000004200 */
[----:B--2---:R-:W-:-:S06]  /*5cf0*/  FFMA.FTZ R3, R101, c[0x0][0x2d0], -R0 ;  /* 0x0000b40065037a23 */ /* 0x004fcc0000010800 */
[----:B------:R-:W-:Y:S01]  /*5d00*/  HMMA.16816.F32.BF16 R124, R4, R40, R24 ;  /* 0x00000028047c723c */ /* 0x000fe20000041818 */
[----:B------:R-:W2:Y:S01]  /*5d10*/  LDSM.16.MT88.4 R40, [R168+0x2000] ;  /* 0x00200000a828783b */ /* 0x000ea20000004200 */
[----:B------:R4:W5:Y:S06]  /*5d20*/  MUFU.EX2 R171, R3 ;  /* 0x0000000300ab7308 */ /* 0x00096c0000000800 */
[C---:B------:R-:W-:Y:S08]  /*5d30*/  HMMA.16816.F32.BF16 R28, R8.reuse, R48, RZ ;  /* 0x00000030081c723c */ /* 0x040ff000000418ff */
[----:B------:R-:W-:Y:S01]  /*5d40*/  HMMA.16816.F32.BF16 R24, R8, R50, RZ ;  /* 0x000000320818723c */ /* 0x000fe200000418ff */
[----:B------:R-:W2:Y:S01]  /*5d50*/  LDSM.16.MT88.4 R48, [R167+0x4000] ;  /* 0x00400000a730783b */ /* 0x000ea20000004200 */
[----:B----4-:R-:W-:-:S04]  /*5d60*/  FFMA.FTZ R3, R79, c[0x0][0x2d0], -R2 ;  /* 0x0000b4004f037a23 */ /* 0x010fc80000010802 */
[----:B------:R4:W-:Y:S02]  /*5d70*/  MUFU.EX2 R102, R3 ;  /* 0x0000000300667308 */ /* 0x0009e40000000800 */
[C---:B------:R-:W-:Y:S08]  /*5d80*/  HMMA.16816.F32.BF16 R136, R4.reuse, R62, R32 ;  /* 0x0000003e0488723c */ /* 0x040ff00000041820 */
[----:B-1----:R-:W-:Y:S01]  /*5d90*/  HMMA.16816.F32.BF16 R60, R4, R36, R20 ;  /* 0x00000024043c723c */ /* 0x002fe20000041814 */
[----:B----4-:R-:W-:-:S07]  /*5da0*/  FFMA.FTZ R3, R77, c[0x0][0x2d0], -R2 ;  /* 0x0000b4004d037a23 */ /* 0x010fce0000010802 */
[----:B------:R-:W-:Y:S01]  /*5db0*/  HMMA.16816.F32.BF16 R128, R4, R38, R16 ;  /* 0x000000260480723c */ /* 0x000fe20000041810 */
[----:B------:R-:W1:Y:S01]  /*5dc0*/  LDSM.16.MT88.4 R36, [R167+0x4800] ;  /* 0x00480000a724783b */ /* 0x000e620000004200 */
[----:B------:R4:W1:Y:S06]  /*5dd0*/  MUFU.EX2 R101, R3 ;  /* 0x0000000300657308 */ /* 0x00086c0000000800 */
[C---:B------:R-:W-:Y:S08]  /*5de0*/  HMMA.16816.F32.BF16 R20, R8.reuse, R66, RZ ;  /* 0x000000420814723c */ /* 0x040ff000000418ff */
[----:B------:R-:W-:Y:S01]  /*5df0*/  HMMA.16816.F32.BF16 R16, R8, R72, RZ ;  /* 0x000000480810723c */ /* 0x000fe200000418ff */
[----:B----4-:R-:W-:-:S04]  /*5e00*/  FFMA.FTZ R3, R78, c[0x0][0x2d0], -R2 ;  /* 0x0000b4004e037a23 */ /* 0x010fc80000010802 */
[----:B------:R4:W-:Y:S03]  /*5e10*/  MUFU.EX2 R161, R3 ;  /* 0x0000000300a17308 */ /* 0x0009e60000000800 */
[----:B------:R-:W-:Y:S08]  /*5e20*/  HMMA.16816.F32.BF16 R140, R4, R56, R28 ;  /* 0x00000038048c723c */ /* 0x000ff0000004181c */
[----:B--2---:R-:W-:Y:S01]  /*5e30*/  HMMA.16816.F32.BF16 R32, R8, R40, RZ ;  /* 0x000000280820723c */ /* 0x004fe200000418ff */
[----:B----4-:R-:W-:-:S07]  /*5e40*/  FFMA.FTZ R3, R76, c[0x0][0x2d0], -R2 ;  /* 0x0000b4004c037a23 */ /* 0x010fce0000010802 */
[----:B------:R-:W-:Y:S01]  /*5e50*/  HMMA.16816.F32.BF16 R28, R8, R42, RZ ;  /* 0x0000002a081c723c */ /* 0x000fe200000418ff */
[----:B------:R-:W2:Y:S01]  /*5e60*/  LDSM.16.MT88.4 R40, [R170+0x4000] ;  /* 0x00400000aa28783b */ /* 0x000ea20000004200 */
[----:B------:R4:W1:Y:S06]  /*5e70*/  MUFU.EX2 R160, R3 ;  /* 0x0000000300a07308 */ /* 0x00086c0000000800 */
[C---:B------:R-:W-:Y:S08]  /*5e80*/  HMMA.16816.F32.BF16 R92, R4.reuse, R46, R20 ;  /* 0x0000002e045c723c */ /* 0x040ff00000041814 */
[----:B------:R-:W-:Y:S01]  /*5e90*/  HMMA.16816.F32.BF16 R88, R4, R52, R16 ;  /* 0x000000340458723c */ /* 0x000fe20000041810 */
[----:B----4-:R-:W-:-:S02]  /*5ea0*/  FFMA.FTZ R3, R107, c[0x0][0x2d0], -R0 ;  /* 0x0000b4006b037a23 */ /* 0x010fc40000010800 */
[----:B------:R-:W-:Y:S02]  /*5eb0*/  FFMA.FTZ R0, R106, c[0x0][0x2d0], -R0 ;  /* 0x0000b4006a007a23 */ /* 0x000fe40000010800 */
[----:B------:R-:W-:Y:S03]  /*5ec0*/  LDSM.16.MT88.4 R104, [R169+0x1800] ;  /* 0x00180000a968783b */ /* 0x000fe60000004200 */
[C---:B------:R-:W-:Y:S01]  /*5ed0*/  HMMA.16816.F32.BF16 R20, R8.reuse, R48, RZ ;  /* 0x000000300814723c */ /* 0x040fe200000418ff */
[----:B------:R4:W-:Y:S07]  /*5ee0*/  MUFU.EX2 R190, R0 ;  /* 0x0000000000be7308 */ /* 0x0009ee0000000800 */
[----:B------:R-:W-:Y:S08]  /*5ef0*/  HMMA.16816.F32.BF16 R16, R8, R50, RZ ;  /* 0x000000320810723c */ /* 0x000ff000000418ff */
[----:B------:R-:W-:Y:S01]  /*5f00*/  HMMA.16816.F32.BF16 R120, R4, R68, R32 ;  /* 0x000000440478723c */ /* 0x000fe20000041820 */
[----:B------:R-:W2:Y:S01]  /*5f10*/  LDSM.16.MT88.4 R32, [R168+0x4000] ;  /* 0x00400000a820783b */ /* 0x000ea20000004200 */
[----:B----4-:R-:W-:Y:S01]  /*5f20*/  FFMA.FTZ R0, R159, c[0x0][0x2d0], -R2 ;  /* 0x0000b4009f007a23 */ /* 0x010fe20000010802 */
[----:B------:R-:W-:-:S04]  /*5f30*/  MOV R159, c[0x0][0x2c4] ;  /* 0x0000b100009f7a02 */ /* 0x000fc80000000f00 */
[----:B------:R-:W-:Y:S01]  /*5f40*/  ISETP.NE.AND P1, PT, R159, 0x1, PT ;  /* 0x000000019f00780c */ /* 0x000fe20003f25270 */
[----:B------:R-:W-:Y:S01]  /*5f50*/  HMMA.16816.F32.BF16 R96, R4, R70, R28 ;  /* 0x000000460460723c */ /* 0x000fe2000004181c */
[----:B------:R-:W-:Y:S01]  /*5f60*/  LDSM.16.MT88.4 R28, [R168+0x4800] ;  /* 0x00480000a81c783b */ /* 0x000fe20000004200 */
[----:B------:R-:W-:-:S06]  /*5f70*/  MOV R159, c[0x0][0x32c] ;  /* 0x0000cb00009f7a02 */ /* 0x000fcc0000000f00 */
[C---:B-1----:R-:W-:Y:S08]  /*5f80*/  HMMA.16816.F32.BF16 R80, R4.reuse, R36, R20 ;  /* 0x000000240450723c */ /* 0x042ff00000041814 */
[C---:B------:R-:W-:Y:S01]  /*5f90*/  HMMA.16816.F32.BF16 R68, R4.reuse, R38, R16 ;  /* 0x000000260444723c */ /* 0x040fe20000041810 */
[----:B------:R-:W1:Y:S07]  /*5fa0*/  LDSM.16.MT88.4 R36, [R170+0x4800] ;  /* 0x00480000aa24783b */ /* 0x000e6e0000004200 */
[----:B------:R-:W-:Y:S08]  /*5fb0*/  HMMA.16816.F32.BF16 R56, R4, R58, R24 ;  /* 0x0000003a0438723c */ /* 0x000ff00000041818 */
[C---:B------:R-:W-:Y:S08]  /*5fc0*/  HMMA.16816.F32.BF16 R24, R8.reuse, R64, RZ ;  /* 0x000000400818723c */ /* 0x040ff000000418ff */
[C---:B--2---:R-:W-:Y:S08]  /*5fd0*/  HMMA.16816.F32.BF16 R16, R8.reuse, R40, RZ ;  /* 0x000000280810723c */ /* 0x044ff000000418ff */
[----:B------:R-:W-:Y:S08]  /*5fe0*/  HMMA.16816.F32.BF16 R20, R8, R34, RZ ;  /* 0x000000220814723c */ /* 0x000ff000000418ff */
[----:B------:R-:W-:Y:S08]  /*5ff0*/  HMMA.16816.F32.BF16 R112, R4, R44, R24 ;  /* 0x0000002c0470723c */ /* 0x000ff00000041818 */
[----:B------:R-:W-:Y:S08]  /*6000*/  HMMA.16816.F32.BF16 R24, R8, R74, RZ ;  /* 0x0000004a0818723c */ /* 0x000ff000000418ff */
[C---:B-1----:R-:W-:Y:S01]  /*6010*/  HMMA.16816.F32.BF16 R44, R4.reuse, R36, R16 ;  /* 0x00000024042c723c */ /* 0x042fe20000041810 */
[----:B------:R-:W1:Y:S07]  /*6020*/  LDSM.16.MT88.4 R16, [R169+0x4000] ;  /* 0x00400000a910783b */ /* 0x000e6e0000004200 */
[C---:B------:R-:W-:Y:S08]  /*6030*/  HMMA.16816.F32.BF16 R48, R4.reuse, R30, R20 ;  /* 0x0000001e0430723c */ /* 0x040ff00000041814 */
[----:B------:R-:W-:Y:S08]  /*6040*/  HMMA.16816.F32.BF16 R84, R4, R54, R24 ;  /* 0x000000360454723c */ /* 0x000ff00000041818 */
[C---:B------:R-:W-:Y:S08]  /*6050*/  HMMA.16816.F32.BF16 R24, R8.reuse, R32, RZ ;  /* 0x000000200818723c */ /* 0x040ff000000418ff */
[----:B------:R-:W-:Y:S01]  /*6060*/  HMMA.16816.F32.BF16 R20, R8, R42, RZ ;  /* 0x0000002a0814723c */ /* 0x000fe200000418ff */
[----:B------:R-:W-:Y:S11]  /*6070*/  LDSM.16.MT88.4 R40, [R167+0x3800] ;  /* 0x00380000a728783b */ /* 0x000ff60000004200 */
[----:B------:R-:W-:Y:S04]  /*6080*/  @!UPT UIADD3 URZ, URZ, URZ, URZ ;  /* 0x0000003f3f3ff290 */ /* 0x000fe8000fffe03f */
[----:B------:R-:W-:Y:S08]  /*6090*/  HMMA.16816.F32.BF16 R52, R4, R28, R24 ;  /* 0x0000001c0434723c */ /* 0x000ff00000041818 */
[C---:B-1----:R-:W-:Y:S08]  /*60a0*/  HMMA.16816.F32.BF16 R24, R8.reuse, R16, RZ ;  /* 0x000000100818723c */ /* 0x042ff000000418ff */
[----:B------:R-:W-:Y:S01]  /*60b0*/  HMMA.16816.F32.BF16 R8, R8, R18, RZ ;  /* 0x000000120808723c */ /* 0x000fe200000418ff */
[----:B------:R-:W1:Y:S07]  /*60c0*/  LDSM.16.MT88.4 R16, [R169+0x4800] ;  /* 0x00480000a910783b */ /* 0x000e6e0000004200 */
[C---:B------:R-:W-:Y:S08]  /*60d0*/  HMMA.16816.F32.BF16 R20, R4.reuse, R38, R20 ;  /* 0x000000260414723c */ /* 0x040ff00000041814 */
[C---:B-1----:R-:W-:Y:S08]  /*60e0*/  HMMA.16816.F32.BF16 R24, R4.reuse, R16, R24 ;  /* 0x000000100418723c */ /* 0x042ff00000041818 */
[----:B------:R-:W-:Y:S01]  /*60f0*/  HMMA.16816.F32.BF16 R16, R4, R18, R8 ;  /* 0x000000120410723c */ /* 0x000fe20000041808 */
[----:B------:R-:W1:Y:S06]  /*6100*/  LDSM.16.MT88.4 R8, [R167+0x1000] ;  /* 0x00100000a708783b */ /* 0x000e6c0000004200 */
[----:B---3--:R-:W-:-:S02]  /*6110*/  F2FP.BF16.PACK_AB R4, R162, R163 ;  /* 0x000000a3a204723e */ /* 0x008fc400000010ff */
[----:B-----5:R-:W-:Y:S02]  /*6120*/  F2FP.BF16.PACK_AB R6, R171, R172 ;  /* 0x000000acab06723e */ /* 0x020fe400000010ff */
[----:B------:R-:W-:Y:S02]  /*6130*/  F2FP.BF16.PACK_AB R5, R101, R102 ;  /* 0x000000666505723e */ /* 0x000fe400000010ff */
        /* <DEDUP_REMOVED lines=20> */
[----:B------:R-:W1:Y:S06]  /*6280*/  LDSM.16.MT88.4 R8, [R170+0x3000] ;  /* 0x00300000aa08783b */ /* 0x000e6c0000004200 */
[----:B------:R-:W-:Y:S01]  /*6290*/  F2FP.BF16.PACK_AB R96, R13, R14 ;  /* 0x0000000e0d60723e */ /* 0x000fe200000010ff */
[C---:B-1----:R-:W-:Y:S01]  /*62a0*/  HMMA.16816.F32.BF16 R152, R4.reuse, R8, R112 ;  /* 0x000000080498723c */ /* 0x042fe20000041870 */
[----:B------:R-:W-:Y:S07]  /*62b0*/  LDSM.16.MT88.4 R112, [R170+0x1800] ;  /* 0x00180000aa70783b */ /* 0x000fee0000004200 */
        /* <DEDUP_REMOVED lines=12> */
[C---:B-1----:R-:W-:Y:S08]  /*6380*/  HMMA.16816.F32.BF16 R92, R4.reuse, R8, R44 ;  /* 0x00000008045c723c */ /* 0x042ff0000004182c */
[C---:B------:R-:W-:Y:S01]  /*6390*/  HMMA.16816.F32.BF16 R20, R4.reuse, R10, R20 ;  /* 0x0000000a0414723c */ /* 0x040fe20000041814 */
[----:B------:R-:W1:Y:S07]  /*63a0*/  LDSM.16.MT88.4 R8, [R169+0x5000] ;  /* 0x00500000a908783b */ /* 0x000e6e0000004200 */
[C---:B-1----:R-:W-:Y:S01]  /*63b0*/  HMMA.16816.F32.BF16 R24, R4.reuse, R8, R24 ;  /* 0x000000080418723c */ /* 0x042fe20000041818 */
[----:B------:R1:W-:Y:S07]  /*63c0*/  MUFU.EX2 R9, R0 ;  /* 0x0000000000097308 */ /* 0x0003ee0000000800 */
[----:B------:R-:W-:Y:S01]  /*63d0*/  HMMA.16816.F32.BF16 R16, R4, R10, R16 ;  /* 0x0000000a0410723c */ /* 0x000fe20000041810 */
[----:B------:R-:W2:Y:S06]  /*63e0*/  MUFU.EX2 R11, R3 ;  /* 0x00000003000b7308 */ /* 0x000eac0000000800 */
[----:B------:R-:W-:-:S02]  /*63f0*/  FADD.FTZ R4, R187, R15 ;  /* 0x0000000fbb047221 */ /* 0x000fc40000010000 */
[----:B-1----:R-:W-:-:S04]  /*6400*/  FFMA.FTZ R0, R158, c[0x0][0x2d0], -R2 ;  /* 0x0000b4009e007a23 */ /* 0x002fc80000010802 */
[----:B------:R1:W3:Y:S01]  /*6410*/  MUFU.EX2 R10, R0 ;  /* 0x00000000000a7308 */ /* 0x0002e20000000800 */
[----:B--2---:R-:W-:Y:S01]  /*6420*/  F2FP.BF16.PACK_AB R98, R190, R11 ;  /* 0x0000000bbe62723e */ /* 0x004fe200000010ff */
[----:B------:R-:W-:-:S04]  /*6430*/  FADD.FTZ R3, R183, R177 ;  /* 0x000000b1b7037221 */ /* 0x000fc80000010000 */
[----:B------:R-:W-:Y:S02]  /*6440*/  FADD.FTZ R3, R182, R3 ;  /* 0x00000003b6037221 */ /* 0x000fe40000010000 */
[--C-:B-1----:R-:W-:Y:S01]  /*6450*/  FFMA.FTZ R0, R157, c[0x0][0x2d0], -R2.reuse ;  /* 0x0000b4009d007a23 */ /* 0x102fe20000010802 */
[----:B---3--:R-:W-:Y:S01]  /*6460*/  F2FP.BF16.PACK_AB R97, R10, R9 ;  /* 0x000000090a61723e */ /* 0x008fe200000010ff */
[----:B------:R-:W-:Y:S02]  /*6470*/  FFMA.FTZ R2, R156, c[0x0][0x2d0], -R2 ;  /* 0x0000b4009c027a23 */ /* 0x000fe40000010802 */
[----:B------:R1:W-:Y:S08]  /*6480*/  MUFU.EX2 R8, R0 ;  /* 0x0000000000087308 */ /* 0x0003f00000000800 */
[----:B------:R-:W2:Y:S01]  /*6490*/  MUFU.EX2 R191, R2 ;  /* 0x0000000200bf7308 */ /* 0x000ea20000000800 */
[----:B-1----:R-:W-:-:S04]  /*64a0*/  FADD.FTZ R0, R186, R3 ;  /* 0x00000003ba007221 */ /* 0x002fc80000010000 */
[----:B------:R-:W-:Y:S01]  /*64b0*/  FADD.FTZ R3, R185, R0 ;  /* 0x00000000b9037221 */ /* 0x000fe20000010000 */
[----:B--2---:R-:W-:Y:S01]  /*64c0*/  F2FP.BF16.PACK_AB R99, R191, R8 ;  /* 0x00000008bf63723e */ /* 0x004fe200000010ff */
[----:B------:R-:W-:Y:S02]  /*64d0*/  FADD.FTZ R2, R189, R4 ;  /* 0x00000004bd027221 */ /* 0x000fe40000010000 */
[----:B------:R-:W-:Y:S01]  /*64e0*/  LDSM.16.MT88.4 R4, [R169+0x5800] ;  /* 0x00580000a904783b */ /* 0x000fe20000004200 */
[----:B------:R-:W-:Y:S02]  /*64f0*/  FADD.FTZ R3, R200, R3 ;  /* 0x00000003c8037221 */ /* 0x000fe40000010000 */
[----:B------:R-:W-:Y:S01]  /*6500*/  FADD.FTZ R2, R188, R2 ;  /* 0x00000002bc027221 */ /* 0x000fe20000010000 */
[----:B------:R-:W-:Y:S03]  /*6510*/  HMMA.16816.F32.BF16 R116, R96, R112, R116 ;  /* 0x000000706074723c */ /* 0x000fe60000041874 */
[----:B------:R-:W-:-:S04]  /*6520*/  FADD.FTZ R0, R219, R2 ;  /* 0x00000002db007221 */ /* 0x000fc80000010000 */
[----:B------:R-:W-:Y:S01]  /*6530*/  FADD.FTZ R2, R221, R0 ;  /* 0x00000000dd027221 */ /* 0x000fe20000010000 */
[C---:B------:R-:W-:Y:S01]  /*6540*/  HMMA.16816.F32.BF16 R112, R96.reuse, R114, R36 ;  /* 0x000000726070723c */ /* 0x040fe20000041824 */
[----:B------:R-:W-:Y:S02]  /*6550*/  FADD.FTZ R0, R218, R3 ;  /* 0x00000003da007221 */ /* 0x000fe40000010000 */
[----:B------:R-:W-:Y:S02]  /*6560*/  FADD.FTZ R2, R220, R2 ;  /* 0x00000002dc027221 */ /* 0x000fe40000010000 */
[----:B------:R-:W-:Y:S02]  /*6570*/  FADD.FTZ R0, R213, R0 ;  /* 0x00000000d5007221 */ /* 0x000fe40000010000 */
[----:B------:R-:W-:Y:S01]  /*6580*/  FADD.FTZ R2, R163, R2 ;  /* 0x00000002a3027221 */ /* 0x000fe20000010000 */
[----:B------:R-:W-:Y:S01]  /*6590*/  HMMA.16816.F32.BF16 R36, R96, R40, R60 ;  /* 0x000000286024723c */ /* 0x000fe2000004183c */
[----:B------:R-:W-:-:S02]  /*65a0*/  FADD.FTZ R0, R102, R0 ;  /* 0x0000000066007221 */ /* 0x000fc40000010000 */
[----:B------:R-:W-:Y:S02]  /*65b0*/  FADD.FTZ R2, R162, R2 ;  /* 0x00000002a2027221 */ /* 0x000fe40000010000 */
[----:B------:R-:W-:Y:S02]  /*65c0*/  FADD.FTZ R0, R101, R0 ;  /* 0x0000000065007221 */ /* 0x000fe40000010000 */
[----:B------:R-:W-:Y:S01]  /*65d0*/  FADD.FTZ R2, R172, R2 ;  /* 0x00000002ac027221 */ /* 0x000fe20000010000 */
[----:B------:R-:W-:Y:S01]  /*65e0*/  HMMA.16816.F32.BF16 R40, R96, R42, R64 ;  /* 0x0000002a6028723c */ /* 0x000fe20000041840 */
[----:B------:R-:W1:Y:S01]  /*65f0*/  LDSM.16.MT88.4 R64, [R169+0x3800] ;  /* 0x00380000a940783b */ /* 0x000e620000004200 */
[----:B------:R-:W-:Y:S02]  /*6600*/  FADD.FTZ R0, R161, R0 ;  /* 0x00000000a1007221 */ /* 0x000fe40000010000 */
[----:B------:R-:W-:Y:S02]  /*6610*/  FADD.FTZ R2, R171, R2 ;  /* 0x00000002ab027221 */ /* 0x000fe40000010000 */
[----:B------:R-:W-:-:S02]  /*6620*/  FADD.FTZ R0, R160, R0 ;  /* 0x00000000a0007221 */ /* 0x000fc40000010000 */
[----:B------:R-:W-:Y:S01]  /*6630*/  HMMA.16816.F32.BF16 R44, R96, R48, R72 ;  /* 0x00000030602c723c */ /* 0x000fe20000041848 */
[----:B------:R-:W2:Y:S01]  /*6640*/  LDSM.16.MT88.4 R72, [R167+0x5800] ;  /* 0x00580000a748783b */ /* 0x000ea20000004200 */
[----:B------:R-:W-:-:S04]  /*6650*/  FADD.FTZ R2, R14, R2 ;  /* 0x000000020e027221 */ /* 0x000fc80000010000 */
[----:B------:R-:W-:Y:S02]  /*6660*/  FADD.FTZ R3, R13, R2 ;  /* 0x000000020d037221 */ /* 0x000fe40000010000 */
[C---:B------:R-:W-:Y:S08]  /*6670*/  HMMA.16816.F32.BF16 R108, R96.reuse, R104, R108 ;  /* 0x00000068606c723c */ /* 0x040ff0000004186c */
[C---:B------:R-:W-:Y:S01]  /*6680*/  HMMA.16816.F32.BF16 R104, R96.reuse, R106, R56 ;  /* 0x0000006a6068723c */ /* 0x040fe20000041838 */
[----:B------:R-:W3:Y:S07]  /*6690*/  LDSM.16.MT88.4 R56, [R170+0x3800] ;  /* 0x00380000aa38783b */ /* 0x000eee0000004200 */
[C---:B------:R-:W-:Y:S08]  /*66a0*/  HMMA.16816.F32.BF16 R48, R96.reuse, R50, R76 ;  /* 0x000000326030723c */ /* 0x040ff0000004184c */
[C---:B------:R-:W-:Y:S08]  /*66b0*/  HMMA.16816.F32.BF16 R132, R96.reuse, R128, R132 ;  /* 0x000000806084723c */ /* 0x040ff00000041884 */
[C---:B-1----:R-:W-:Y:S01]  /*66c0*/  HMMA.16816.F32.BF16 R60, R96.reuse, R64, R88 ;  /* 0x00000040603c723c */ /* 0x042fe20000041858 */
[----:B------:R-:W1:Y:S07]  /*66d0*/  LDSM.16.MT88.4 R88, [R170+0x5800] ;  /* 0x00580000aa58783b */ /* 0x000e6e0000004200 */
[C---:B--2---:R-:W-:Y:S01]  /*66e0*/  HMMA.16816.F32.BF16 R68, R96.reuse, R72, R80 ;  /* 0x000000486044723c */ /* 0x044fe20000041850 */
[----:B------:R-:W2:Y:S07]  /*66f0*/  LDSM.16.MT88.4 R80, [R168+0x5800] ;  /* 0x00580000a850783b */ /* 0x000eae0000004200 */
[C---:B------:R-:W-:Y:S08]  /*6700*/  HMMA.16816.F32.BF16 R64, R96.reuse, R66, R84 ;  /* 0x000000426040723c */ /* 0x040ff00000041854 */
[C---:B------:R-:W-:Y:S08]  /*6710*/  HMMA.16816.F32.BF16 R124, R96.reuse, R120, R124 ;  /* 0x00000078607c723c */ /* 0x040ff0000004187c */
[C---:B---3--:R-:W-:Y:S08]  /*6720*/  HMMA.16816.F32.BF16 R52, R96.reuse, R56, R152 ;  /* 0x000000386034723c */ /* 0x048ff00000041898 */
[C---:B------:R-:W-:Y:S08]  /*6730*/  HMMA.16816.F32.BF16 R128, R96.reuse, R130, R28 ;  /* 0x000000826080723c */ /* 0x040ff0000004181c */
[C---:B-1----:R-:W-:Y:S08]  /*6740*/  HMMA.16816.F32.BF16 R84, R96.reuse, R88, R92 ;  /* 0x000000586054723c */ /* 0x042ff0000004185c */
[C---:B------:R-:W-:Y:S07]  /*6750*/  HMMA.16816.F32.BF16 R92, R96.reuse, R4, R24 ;  /* 0x00000004605c723c */ /* 0x040fee0000041818 */
[----:B------:R-:W-:Y:S01]  /*6760*/  @P1 IMAD.HI.U32 R5, R211, c[0x0][0x2c8], RZ ;  /* 0x0000b200d3051a27 */ /* 0x000fe200078e00ff */
[----:B--2---:R-:W-:Y:S03]  /*6770*/  HMMA.16816.F32.BF16 R76, R96, R80, R148 ;  /* 0x00000050604c723c */ /* 0x004fe60000041894 */
[----:B------:R-:W-:Y:S01]  /*6780*/  FADD.FTZ R4, R9, R0 ;  /* 0x0000000009047221 */ /* 0x000fe20000010000 */
[----:B------:R-:W-:-:S02]  /*6790*/  MOV R0, R211 ;  /* 0x000000d300007202 */ /* 0x000fc40000000f00 */
[----:B------:R-:W-:Y:S01]  /*67a0*/  @P1 SHF.R.U32.HI R0, RZ, c[0x0][0x2cc], R5 ;  /* 0x0000b300ff001a19 */ /* 0x000fe20000011605 */
[----:B------:R-:W-:Y:S01]  /*67b0*/  FADD.FTZ R2, R10, R4 ;  /* 0x000000040a027221 */ /* 0x000fe20000010000 */
[----:B------:R-:W-:Y:S01]  /*67c0*/  ISETP.GE.AND P1, PT, R159, 0x1, PT ;  /* 0x000000019f00780c */ /* 0x000fe20003f26270 */
[----:B------:R-:W-:Y:S01]  /*67d0*/  FADD.FTZ R4, R11, R3 ;  /* 0x000000030b047221 */ /* 0x000fe20000010000 */
[----:B------:R-:W-:Y:S01]  /*67e0*/  HMMA.16816.F32.BF16 R120, R96, R122, R32 ;  /* 0x0000007a6078723c */ /* 0x000fe20000041820 */
[----:B------:R-:W-:Y:S01]  /*67f0*/  FADD.FTZ R3, R8, R2 ;  /* 0x0000000208037221 */ /* 0x000fe20000010000 */
[----:B------:R-:W-:Y:S01]  /*6800*/  IADD3 R2, R222, R0, RZ ;  /* 0x00000000de027210 */ /* 0x000fe20007ffe0ff */
[----:B------:R-:W-:Y:S02]  /*6810*/  FADD.FTZ R190, R190, R4 ;  /* 0x00000004bebe7221 */ /* 0x000fe40000010000 */
[----:B------:R-:W-:Y:S01]  /*6820*/  FADD.FTZ R191, R191, R3 ;  /* 0x00000003bfbf7221 */ /* 0x000fe20000010000 */
[----:B------:R-:W-:-:S02]  /*6830*/  IADD3 R0, R2, c[0x0][0x328], RZ ;  /* 0x0000ca0002007a10 */ /* 0x000fc40007ffe0ff */
[C---:B------:R-:W-:Y:S08]  /*6840*/  HMMA.16816.F32.BF16 R56, R96.reuse, R58, R144 ;  /* 0x0000003a6038723c */ /* 0x040ff00000041890 */
[C---:B------:R-:W-:Y:S08]  /*6850*/  HMMA.16816.F32.BF16 R72, R96.reuse, R74, R140 ;  /* 0x0000004a6048723c */ /* 0x040ff0000004188c */
[C---:B------:R-:W-:Y:S08]  /*6860*/  HMMA.16816.F32.BF16 R80, R96.reuse, R82, R136 ;  /* 0x000000526050723c */ /* 0x040ff00000041888 */
[C---:B------:R-:W-:Y:S08]  /*6870*/  HMMA.16816.F32.BF16 R88, R96.reuse, R90, R20 ;  /* 0x0000005a6058723c */ /* 0x040ff00000041814 */
[----:B------:R-:W-:Y:S01]  /*6880*/  HMMA.16816.F32.BF16 R96, R96, R6, R16 ;  /* 0x000000066060723c */ /* 0x000fe20000041810 */
[----:B------:R-:W-:Y:S07]  /*6890*/  @!P1 BRA `(.L_x_498) ;  /* 0x0000013000009947 */ /* 0x000fee0003800000 */
[C---:B------:R-:W-:Y:S01]  /*68a0*/  ISETP.GT.AND P0, PT, R2.reuse, RZ, PT ;  /* 0x000000ff0200720c */ /* 0x040fe20003f04270 */
[----:B------:R-:W-:Y:S01]  /*68b0*/  BSSY B0, `(.L_x_499) ;  /* 0x000000e000007945 */ /* 0x000fe20003800000 */
[----:B------:R-:W-:-:S11]  /*68c0*/  IADD3 R3, R2, -0x1, RZ ;  /* 0xffffffff02037810 */ /* 0x000fd60007ffe0ff */
[----:B------:R-:W-:Y:S05]  /*68d0*/  @P0 BRA `(.L_x_500) ;  /* 0x0000007000000947 */ /* 0x000fea0003800000 */
[----:B------:R-:W-:Y:S02]  /*68e0*/  IMAD.MOV.U32 R3, RZ, RZ, 0x1 ;  /* 0x00000001ff037424 */ /* 0x000fe400078e00ff */
[----:B------:R-:W-:-:S03]  /*68f0*/  IMAD.MOV R2, RZ, RZ, -R2 ;  /* 0x000000ffff027224 */ /* 0x000fc600078e0a02 */
[----:B------:R-:W-:-:S13]  /*6900*/  ISETP.NE.AND P0, PT, R3, c[0x0][0x32c], PT ;  /* 0x0000cb0003007a0c */ /* 0x000fda0003f05270 */
[----:B------:R-:W-:-:S05]  /*6910*/  @P0 IMAD.HI.U32 R3, R2, c[0x0][0x330], RZ ;  /* 0x0000cc0002030a27 */ /* 0x000fca00078e00ff */
[----:B------:R-:W-:-:S04]  /*6920*/  @P0 SHF.R.U32.HI R2, RZ, c[0x0][0x334], R3 ;  /* 0x0000cd00ff020a19 */ /* 0x000fc80000011603 */
[----:B------:R-:W-:Y:S01]  /*6930*/  LOP3.LUT R3, RZ, R2, RZ, 0x33, !PT ;  /* 0x00000002ff037212 */ /* 0x000fe200078e33ff */
[----:B------:R-:W-:Y:S05]  /*6940*/  BRA `(.L_x_501) ;  /* 0x0000004000007947 */ /* 0x000fea0003800000 */
.L_x_500:
[----:B------:R-:W-:-:S04]  /*6950*/  MOV R2, 0x1 ;  /* 0x0000000100027802 */ /* 0x000fc80000000f00 */
[----:B------:R-:W-:-:S13]  /*6960*/  ISETP.NE.AND P0, PT, R2, c[0x0][0x32c], PT ;  /* 0x0000cb0002007a0c */ /* 0x000fda0003f05270 */
[----:B------:R-:W-:-:S05]  /*6970*/  @P0 IMAD.HI.U32 R2, R3, c[0x0][0x330], RZ ;  /* 0x0000cc0003020a27 */ /* 0x000fca00078e00ff */
[----:B------:R-:W-:Y:S02]  /*6980*/  @P0 SHF.R.U32.HI R3, RZ, c[0x0][0x334], R2 ;  /* 0x0000cd00ff030a19 */ /* 0x000fe40000011602 */
.L_x_501:
[----:B------:R-:W-:Y:S05]  /*6990*/  BSYNC B0 ;  /* 0x0000000000007941 */ /* 0x000fea0003800000 */
.L_x_499:
[----:B------:R-:W-:-:S05]  /*69a0*/  MOV R2, c[0x0][0x32c] ;  /* 0x0000cb0000027a02 */ /* 0x000fca0000000f00 */
[----:B------:R-:W-:-:S05]  /*69b0*/  IMAD R3, R3, R2, c[0x0][0x32c] ;  /* 0x0000cb0003037624 */ /* 0x000fca00078e0202 */
[----:B------:R-:W-:-:S04]  /*69c0*/  IMNMX R0, R0, R3, PT ;  /* 0x0000000300007217 */ /* 0x000fc80003800200 */
.L_x_498:
[----:B------:R-:W-:-:S04]  /*69d0*/  SHF.R.S32.HI R2, RZ, 0x1f, R0 ;  /* 0x0000001fff027819 */ /* 0x000fc80000011400 */
[----:B------:R-:W-:-:S04]  /*69e0*/  LEA.HI R0, R2, R0, RZ, 0x6 ;  /* 0x0000000002007211 */ /* 0x000fc800078f30ff */
[----:B------:R-:W-:-:S04]  /*69f0*/  SHF.R.S32.HI R0, RZ, 0x6, R0 ;  /* 0x00000006ff007819 */ /* 0x000fc80000011400 */
[----:B------:R-:W-:-:S04]  /*6a00*/  IMNMX R200, R194, R0, !PT ;  /* 0x00000000c2c87217 */ /* 0x000fc80007800200 */
[----:B------:R-:W-:-:S13]  /*6a10*/  ISETP.GE.AND P0, PT, R178, R200, PT ;  /* 0x000000c8b200720c */ /* 0x000fda0003f06270 */
[----:B------:R-:W-:Y:S05]  /*6a20*/  @!P0 BRA `(.L_x_502) ;  /* 0x00003cf000008947 */ /* 0x000fea0003800000 */
[----:B------:R-:W-:Y:S02]  /*6a30*/  MOV R102, R12 ;  /* 0x0000000c00667202 */ /* 0x000fe40000000f00 */
[----:B------:R-:W-:Y:S02]  /*6a40*/  MOV R101, R100 ;  /* 0x0000006400657202 */ /* 0x000fe40000000f00 */
.L_x_523:
[----:B------:R-:W-:Y:S04]  /*6a50*/  DEPBAR.LE SB0, 0x0 ;  /* 0x000080000000791a */ /* 0x000fe80000000000 */
[----:B------:R-:W-:Y:S01]  /*6a60*/  WARPSYNC 0xffffffff ;  /* 0xffffffff00007948 */ /* 0x000fe20003800000 */
[----:B------:R-:W-:Y:S01]  /*6a70*/  BAR.SYNC.DEFER_BLOCKING 0x0 ;  /* 0x0000000000007b1d */ /* 0x000fe20000010000 */
[----:B------:R-:W-:Y:S05]  /*6a80*/  ISETP.GT.AND P0, PT, R194, R178, PT ;  /* 0x000000b2c200720c */ /* 0x000fea0003f04270 */
[----:B------:R1:W2:Y:S01]  /*6a90*/  LDSM.16.M88.4 R32, [R173] ;  /* 0x00000000ad20783b */ /* 0x0002a20000000200 */
[----:B------:R-:W-:Y:S03]  /*6aa0*/  BSSY B0, `(.L_x_503) ;  /* 0x000004e000007945 */ /* 0x000fe60003800000 */
[----:B------:R1:W3:Y:S04]  /*6ab0*/  LDSM.16.M88.4 R8, [R164] ;  /* 0x00000000a408783b */ /* 0x0002e80000000200 */
[----:B------:R1:W4:Y:S04]  /*6ac0*/  LDSM.16.M88.4 R16, [R164+0x800] ;  /* 0x00080000a410783b */ /* 0x0003280000000200 */
[----:B------:R1:W1:Y:S04]  /*6ad0*/  LDSM.16.M88.4 R24, [R164+0x1000] ;  /* 0x00100000a418783b */ /* 0x0002680000000200 */
[----:B------:R1:W1:Y:S04]  /*6ae0*/  LDSM.16.M88.4 R136, [R164+0x1800] ;  /* 0x00180000a488783b */ /* 0x0002680000000200 */
[----:B------:R1:W1:Y:S04]  /*6af0*/  LDSM.16.M88.4 R140, [R174] ;  /* 0x00000000ae8c783b */ /* 0x0002680000000200 */
[----:B------:R1:W1:Y:S04]  /*6b00*/  LDSM.16.M88.4 R144, [R103] ;  /* 0x000000006790783b */ /* 0x0002680000000200 */
[----:B------:R1:W1:Y:S04]  /*6b10*/  LDSM.16.M88.4 R148, [R103+0x800] ;  /* 0x000800006794783b */ /* 0x0002680000000200 */
[----:B------:R1:W1:Y:S04]  /*6b20*/  LDSM.16.M88.4 R152, [R103+0x1000] ;  /* 0x001000006798783b */ /* 0x0002680000000200 */
[----:B------:R1:W1:Y:S01]  /*6b30*/  LDSM.16.M88.4 R156, [R103+0x1800] ;  /* 0x00180000679c783b */ /* 0x0002620000000200 */
[----:B------:R-:W-:-:S05]  /*6b40*/  @P0 BRA `(.L_x_504) ;  /* 0x0000043000000947 */ /* 0x000fca0003800000 */
[----:B------:R-:W-:Y:S01]  /*6b50*/  IMAD.WIDE.U32 R2, R181, c[0x0][0x208], RZ ;  /* 0x00008200b5027a25 */ /* 0x000fe200078e00ff */
[----:B------:R-:W-:Y:S02]  /*6b60*/  SHF.R.S32.HI R0, RZ, 0x1f, R181 ;  /* 0x0000001fff007819 */ /* 0x000fe400000114b5 */
[----:B------:R-:W-:Y:S01]  /*6b70*/  SHF.R.S32.HI R4, RZ, 0x1f, R180 ;  /* 0x0000001fff047819 */ /* 0x000fe200000114b4 */
[----:B------:R-:W-:Y:S01]  /*6b80*/  IMAD.SHL.U32 R23, R193, 0x2, RZ ;  /* 0x00000002c1177824 */ /* 0x000fe200078e00ff */
[----:B------:R-:W-:Y:S01]  /*6b90*/  SHF.R.S32.HI R5, RZ, 0x1f, R193 ;  /* 0x0000001fff057819 */ /* 0x000fe200000114c1 */
[----:B------:R-:W-:Y:S01]  /*6ba0*/  IMAD R0, R0, c[0x0][0x208], RZ ;  /* 0x0000820000007a24 */ /* 0x000fe200078e02ff */
[----:B------:R-:W-:Y:S01]  /*6bb0*/  SHF.R.S32.HI R7, RZ, 0x1f, R192 ;  /* 0x0000001fff077819 */ /* 0x000fe200000114c0 */
[----:B------:R-:W-:Y:S01]  /*6bc0*/  IMAD R4, R4, c[0x0][0x218], RZ ;  /* 0x0000860004047a24 */ /* 0x000fe200078e02ff */
[----:B------:R-:W-:Y:S01]  /*6bd0*/  SHF.R.S32.HI R6, RZ, 0x1f, R184 ;  /* 0x0000001fff067819 */ /* 0x000fe200000114b8 */
[----:B------:R-:W-:Y:S01]  /*6be0*/  IMAD R0, R181, c[0x0][0x20c], R0 ;  /* 0x00008300b5007a24 */ /* 0x000fe200078e0200 */
[----:B------:R-:W-:Y:S01]  /*6bf0*/  SHF.L.U64.HI R20, R193, 0x1, R5 ;  /* 0x00000001c1147819 */ /* 0x000fe20000010205 */
[----:B------:R-:W-:Y:S01]  /*6c00*/  IMAD R4, R180, c[0x0][0x21c], R4 ;  /* 0x00008700b4047a24 */ /* 0x000fe200078e0204 */
[----:B------:R-:W-:Y:S01]  /*6c10*/  SHF.L.U64.HI R15, R192, 0x1, R7 ;  /* 0x00000001c00f7819 */ /* 0x000fe20000010207 */
[----:B------:R-:W-:Y:S01]  /*6c20*/  IMAD.IADD R3, R3, 0x1, R0 ;  /* 0x0000000103037824 */ /* 0x000fe200078e0200 */
[----:B------:R-:W-:Y:S01]  /*6c30*/  SHF.L.U64.HI R14, R184, 0x1, R6 ;  /* 0x00000001b80e7819 */ /* 0x000fe20000010206 */
[----:B------:R-:W-:Y:S02]  /*6c40*/  IMAD.SHL.U32 R22, R192, 0x2, RZ ;  /* 0x00000002c0167824 */ /* 0x000fe400078e00ff */
[----:B------:R-:W-:Y:S04]  /*6c50*/  IMAD.WIDE.U32 R2, R180, c[0x0][0x218], R2 ;  /* 0x00008600b4027a25 */ /* 0x000fe800078e0002 */
[----:B------:R-:W-:Y:S01]  /*6c60*/  IMAD.SHL.U32 R21, R184, 0x2, RZ ;  /* 0x00000002b8157824 */ /* 0x000fe200078e00ff */
[----:B------:R-:W-:Y:S04]  /*6c70*/  IADD3 R0, P0, R206, R2, RZ ;  /* 0x00000002ce007210 */ /* 0x000fe80007f1e0ff */
[----:B------:R-:W-:Y:S02]  /*6c80*/  IADD3.X R2, R210, R3, R4, P0, !PT ;  /* 0x00000003d2027210 */ /* 0x000fe400007fe404 */
[C---:B------:R-:W-:Y:S04]  /*6c90*/  LEA R13, P0, R0.reuse, c[0x0][0x1f8], 0x1 ;  /* 0x00007e00000d7a11 */ /* 0x040fe800078008ff */
[----:B------:R-:W-:Y:S01]  /*6ca0*/  LEA.HI.X R5, R0, c[0x0][0x1fc], R2, 0x1, P0 ;  /* 0x00007f0000057a11 */ /* 0x000fe200000f0c02 */
[----:B------:R-:W-:-:S06]  /*6cb0*/  BRA.DIV ~URZ, `(.L_x_505) ;  /* 0x000103527f007947 */ /* 0x000fcc000b800000 */
[----:B------:R4:W3:Y:S02]  /*6cc0*/  SHFL.IDX PT, R4, R5, RZ, 0x181f ;  /* 0x00181fff05047589 */ /* 0x0008e400000e0000 */
.L_x_638:
[----:B------:R-:W-:-:S05]  /*6cd0*/  BRA.DIV ~URZ, `(.L_x_506) ;  /* 0x000103a27f007947 */ /* 0x000fca000b800000 */
[----:B------:R-:W5:Y:S01]  /*6ce0*/  SHFL.IDX PT, R0, R13, RZ, 0x181f ;  /* 0x00181fff0d007589 */ /* 0x000f6200000e0000 */
[----:B------:R-:W-:Y:S02]  /*6cf0*/  ISETP.GE.AND P2, PT, R184, c[0x0][0x1d4], PT ;  /* 0x00007500b8007a0c */ /* 0x000fe40003f46270 */
[----:B------:R-:W-:Y:S02]  /*6d00*/  ISETP.GE.AND P1, PT, R192, c[0x0][0x1d4], PT ;  /* 0x00007500c0007a0c */ /* 0x000fe40003f26270 */
[----:B-----5:R-:W-:Y:S05]  /*6d10*/  IADD3 R2, P0, R0, R21, RZ ;  /* 0x0000001500027210 */ /* 0x020fea0007f1e0ff */
[----:B---3--:R-:W-:Y:S01]  /*6d20*/  IMAD.X R3, R4, 0x1, R14, P0 ;  /* 0x0000000104037824 */ /* 0x008fe200000e060e */
[----:B------:R-:W-:Y:S04]  /*6d30*/  IADD3 R6, P0, R0, R22, RZ ;  /* 0x0000001600067210 */ /* 0x000fe80007f1e0ff */
[----:B------:R-:W-:Y:S01]  /*6d40*/  @!PT LDS RZ, [RZ] ;  /* 0x00000000fffff984 */ /* 0x000fe20000000800 */
[----:B------:R-:W-:Y:S01]  /*6d50*/  @!PT LDS RZ, [RZ] ;  /* 0x00000000fffff984 */ /* 0x000fe20000000800 */
[----:B------:R3:W-:Y:S01]  /*6d60*/  LDGSTS.E.BYPASS.LTC128B.128 [R179+0x100], [R2.64], !P2 ;  /* 0x0010000002b37fae */ /* 0x0007e2000d101d48 */
[----:B------:R-:W-:Y:S05]  /*6d70*/  IMAD.X R7, R4, 0x1, R15, P0 ;  /* 0x0000000104077824 */ /* 0x000fea00000e060f */
[----:B------:R5:W-:Y:S01]  /*6d80*/  LDGSTS.E.BYPASS.LTC128B.128 [R179+0x2100], [R6.64], !P1 ;  /* 0x0210000006b37fae */ /* 0x000be2000c901d48 */
[----:B---3--:R-:W-:Y:S03]  /*6d90*/  IADD3 R2, P0, R0, R23, RZ ;  /* 0x0000001700027210 */ /* 0x008fe60007f1e0ff */
[----:B------:R-:W3:Y:S02]  /*6da0*/  SHFL.IDX PT, R0, R13, 0x1, 0x181f ;  /* 0x00381f000d007f89 */ /* 0x000ee400000e0000 */
[----:B------:R-:W-:Y:S01]  /*6db0*/  IMAD.X R3, R4, 0x1, R20, P0 ;  /* 0x0000000104037824 */ /* 0x000fe200000e0614 */
[----:B------:R-:W-:Y:S01]  /*6dc0*/  ISETP.GE.AND P0, PT, R193, c[0x0][0x1d4], PT ;  /* 0x00007500c1007a0c */ /* 0x000fe20003f06270 */
[----:B------:R4:W2:Y:S01]  /*6dd0*/  SHFL.IDX PT, R4, R5, 0x1, 0x181f ;  /* 0x00381f0005047f89 */ /* 0x0008a200000e0000 */
[----:B-----5:R-:W-:Y:S02]  /*6de0*/  SEL R6, RZ, 0x10, P1 ;  /* 0x00000010ff067807 */ /* 0x020fe40000800000 */
[----:B------:R-:W-:Y:S09]  /*6df0*/  SEL R12, RZ, 0x10, P0 ;  /* 0x00000010ff0c7807 */ /* 0x000ff20000000000 */
[----:B------:R1:W-:Y:S01]  /*6e00*/  LDGSTS.E.BYPASS.LTC128B.128 [R179+0x4100], [R2.64], !P0 ;  /* 0x0410000002b37fae */ /* 0x0003e2000c101d48 */
[----:B----4-:R-:W-:Y:S04]  /*6e10*/  SEL R5, RZ, 0x10, P2 ;  /* 0x00000010ff057807 */ /* 0x010fe80001000000 */
.L_x_639:
[C---:B-1-3--:R-:W-:Y:S02]  /*6e20*/  IADD3 R2, -R5.reuse, 0x10, RZ ;  /* 0x0000001005027810 */ /* 0x04afe40007ffe1ff */
[----:B------:R-:W-:Y:S02]  /*6e30*/  ISETP.NE.U32.AND P2, PT, R5, RZ, PT ;  /* 0x000000ff0500720c */ /* 0x000fe40003f45070 */
[----:B------:R-:W-:Y:S04]  /*6e40*/  LOP3.LUT R2, R2, 0xf, RZ, 0xc0, !PT ;  /* 0x0000000f02027812 */ /* 0x000fe800078ec0ff */
[----:B------:R-:W-:Y:S04]  /*6e50*/  IADD3 R2, P1, P0, R2, R0, R21 ;  /* 0x0000000002027210 */ /* 0x000fe8000783e015 */
[----:B--2---:R-:W-:Y:S05]  /*6e60*/  IADD3.X R3, RZ, R4, R14, P1, P0 ;  /* 0x00000004ff037210 */ /* 0x004fea0000fe040e */
[----:B------:R-:W-:Y:S01]  /*6e70*/  @!PT LDS RZ, [RZ] ;  /* 0x00000000fffff984 */ /* 0x000fe20000000800 */
[----:B------:R-:W-:Y:S01]  /*6e80*/  @!PT LDS RZ, [RZ] ;  /* 0x00000000fffff984 */ /* 0x000fe20000000800 */
[----:B------:R-:W-:Y:S01]  /*6e90*/  @!PT LDS RZ, [RZ] ;  /* 0x00000000fffff984 */ /* 0x000fe20000000800 */
[----:B------:R1:W-:Y:S01]  /*6ea0*/  LDGSTS.E.BYPASS.LTC128B.128.ZFILL [R179+0x1100], [R2.64], P2 ;  /* 0x0110000002b37fae */ /* 0x0003e20009141d48 */
[C---:B------:R-:W-:Y:S02]  /*6eb0*/  ISETP.NE.U32.AND P2, PT, R6.reuse, RZ, PT ;  /* 0x000000ff0600720c */ /* 0x040fe40003f45070 */
[----:B-1----:R-:W-:Y:S04]  /*6ec0*/  IADD3 R2, -R6, 0x10, RZ ;  /* 0x0000001006027810 */ /* 0x002fe80007ffe1ff */
[----:B------:R-:W-:Y:S04]  /*6ed0*/  LOP3.LUT R2, R2, 0xf, RZ, 0xc0, !PT ;  /* 0x0000000f02027812 */ /* 0x000fe800078ec0ff */
[----:B------:R-:W-:Y:S02]  /*6ee0*/  IADD3 R6, P1, P0, R2, R0, R22 ;  /* 0x0000000002067210 */ /* 0x000fe4000783e016 */
[----:B------:R-:W-:Y:S02]  /*6ef0*/  IADD3 R2, -R12, 0x10, RZ ;  /* 0x000000100c027810 */ /* 0x000fe40007ffe1ff */
[----:B------:R-:W-:Y:S02]  /*6f00*/  IADD3.X R7, RZ, R4, R15, P1, P0 ;  /* 0x00000004ff077210 */ /* 0x000fe40000fe040f */
[----:B------:R-:W-:Y:S03]  /*6f10*/  LOP3.LUT R2, R2, 0xf, RZ, 0xc0, !PT ;  /* 0x0000000f02027812 */ /* 0x000fe600078ec0ff */
[----:B------:R1:W-:Y:S01]  /*6f20*/  LDGSTS.E.BYPASS.LTC128B.128.ZFILL [R179+0x3100], [R6.64], P2 ;  /* 0x0310000006b37fae */ /* 0x0003e20009141d48 */
[----:B------:R-:W-:Y:S04]  /*6f30*/  IADD3 R2, P1, P0, R2, R0, R23 ;  /* 0x0000000002027210 */ /* 0x000fe8000783e017 */
[----:B------:R-:W-:Y:S02]  /*6f40*/  IADD3.X R3, RZ, R4, R20, P1, P0 ;  /* 0x00000004ff037210 */ /* 0x000fe40000fe0414 */
[----:B------:R-:W-:Y:S11]  /*6f50*/  ISETP.NE.U32.AND P0, PT, R12, RZ, PT ;  /* 0x000000ff0c00720c */ /* 0x000ff60003f05070 */
[----:B------:R-:W-:Y:S02]  /*6f60*/  @!UPT UIADD3 URZ, URZ, URZ, URZ ;  /* 0x0000003f3f3ff290 */ /* 0x000fe4000fffe03f */
[----:B------:R1:W-:Y:S02]  /*6f70*/  LDGSTS.E.BYPASS.LTC128B.128.ZFILL [R179+0x5100], [R2.64], P0 ;  /* 0x0510000002b37fae */ /* 0x0003e40008141d48 */
.L_x_504:
[----:B------:R-:W-:Y:S05]  /*6f80*/  BSYNC B0 ;  /* 0x0000000000007941 */ /* 0x000fea0003800000 */
.L_x_503:
[----:B------:R-:W0:Y:S01]  /*6f90*/  LDGDEPBAR ;  /* 0x00000000000079af */ /* 0x000e220000000000 */
[----:B------:R-:W-:Y:S01]  /*6fa0*/  WARPSYNC 0xffffffff ;  /* 0xffffffff00007948 */ /* 0x000fe20003800000 */
[C---:B-123--:R-:W-:Y:S01]  /*6fb0*/  HMMA.16816.F32.BF16 R4, R32.reuse, R8, RZ ;  /* 0x000000082004723c */ /* 0x04efe200000418ff */
[----:B------:R-:W-:Y:S02]  /*6fc0*/  BSSY B0, `(.L_x_507) ;  /* 0x0000128000007945 */ /* 0x000fe40003800000 */
[----:B------:R-:W-:Y:S05]  /*6fd0*/  ISETP.GT.AND P0, PT, R178, R194, PT ;  /* 0x000000c2b200720c */ /* 0x000fea0003f04270 */
[C---:B------:R-:W-:Y:S08]  /*6fe0*/  HMMA.16816.F32.BF16 R8, R32.reuse, R10, RZ ;  /* 0x0000000a2008723c */ /* 0x040ff000000418ff */
[C---:B----4-:R-:W-:Y:S08]  /*6ff0*/  HMMA.16816.F32.BF16 R12, R32.reuse, R16, RZ ;  /* 0x00000010200c723c */ /* 0x050ff000000418ff */
[C---:B------:R-:W-:Y:S08]  /*7000*/  HMMA.16816.F32.BF16 R16, R32.reuse, R18, RZ ;  /* 0x000000122010723c */ /* 0x040ff000000418ff */
[C---:B------:R-:W-:Y:S08]  /*7010*/  HMMA.16816.F32.BF16 R20, R32.reuse, R24, RZ ;  /* 0x000000182014723c */ /* 0x040ff000000418ff */
[C---:B------:R-:W-:Y:S08]  /*7020*/  HMMA.16816.F32.BF16 R24, R32.reuse, R26, RZ ;  /* 0x0000001a2018723c */ /* 0x040ff000000418ff */
[C---:B------:R-:W-:Y:S08]  /*7030*/  HMMA.16816.F32.BF16 R28, R32.reuse, R136, RZ ;  /* 0x00000088201c723c */ /* 0x040ff000000418ff */
[----:B------:R-:W-:Y:S01]  /*7040*/  HMMA.16816.F32.BF16 R32, R32, R138, RZ ;  /* 0x0000008a2020723c */ /* 0x000fe200000418ff */
[----:B------:R-:W-:Y:S07]  /*7050*/  LDSM.16.M88.4 R136, [R176] ;  /* 0x00000000b088783b */ /* 0x000fee0000000200 */
[C---:B------:R-:W-:Y:S08]  /*7060*/  HMMA.16816.F32.BF16 R4, R140.reuse, R144, R4 ;  /* 0x000000908c04723c */ /* 0x040ff00000041804 */
[C---:B------:R-:W-:Y:S01]  /*7070*/  HMMA.16816.F32.BF16 R8, R140.reuse, R146, R8 ;  /* 0x000000928c08723c */ /* 0x040fe20000041808 */
[----:B------:R-:W1:Y:S07]  /*7080*/  LDSM.16.M88.4 R144, [R166] ;  /* 0x00000000a690783b */ /* 0x000e6e0000000200 */
[C---:B------:R-:W-:Y:S08]  /*7090*/  HMMA.16816.F32.BF16 R12, R140.reuse, R148, R12 ;  /* 0x000000948c0c723c */ /* 0x040ff0000004180c */
[C---:B------:R-:W-:Y:S01]  /*70a0*/  HMMA.16816.F32.BF16 R16, R140.reuse, R150, R16 ;  /* 0x000000968c10723c */ /* 0x040fe20000041810 */
[----:B------:R-:W2:Y:S07]  /*70b0*/  LDSM.16.M88.4 R148, [R166+0x800] ;  /* 0x00080000a694783b */ /* 0x000eae0000000200 */
[C---:B------:R-:W-:Y:S08]  /*70c0*/  HMMA.16816.F32.BF16 R20, R140.reuse, R152, R20 ;  /* 0x000000988c14723c */ /* 0x040ff00000041814 */
[C---:B------:R-:W-:Y:S01]  /*70d0*/  HMMA.16816.F32.BF16 R24, R140.reuse, R154, R24 ;  /* 0x0000009a8c18723c */ /* 0x040fe20000041818 */
[----:B------:R-:W-:Y:S07]  /*70e0*/  LDSM.16.M88.4 R152, [R166+0x1800] ;  /* 0x00180000a698783b */ /* 0x000fee0000000200 */
[C---:B------:R-:W-:Y:S08]  /*70f0*/  HMMA.16816.F32.BF16 R28, R140.reuse, R156, R28 ;  /* 0x0000009c8c1c723c */ /* 0x040ff0000004181c */
[----:B------:R-:W-:Y:S01]  /*7100*/  HMMA.16816.F32.BF16 R32, R140, R158, R32 ;  /* 0x0000009e8c20723c */ /* 0x000fe20000041820 */
[----:B------:R-:W3:Y:S07]  /*7110*/  LDSM.16.M88.4 R140, [R166+0x1000] ;  /* 0x00100000a68c783b */ /* 0x000eee0000000200 */
[C---:B-1----:R-:W-:Y:S08]  /*7120*/  HMMA.16816.F32.BF16 R4, R136.reuse, R144, R4 ;  /* 0x000000908804723c */ /* 0x042ff00000041804 */
[C---:B------:R-:W-:Y:S01]  /*7130*/  HMMA.16816.F32.BF16 R8, R136.reuse, R146, R8 ;  /* 0x000000928808723c */ /* 0x040fe20000041808 */
[----:B------:R-:W-:Y:S07]  /*7140*/  LDSM.16.M88.4 R144, [R165+-0x4000] ;  /* 0xffc00000a590783b */ /* 0x000fee0000000200 */
[C---:B--2---:R-:W-:Y:S08]  /*7150*/  HMMA.16816.F32.BF16 R12, R136.reuse, R148, R12 ;  /* 0x00000094880c723c */ /* 0x044ff0000004180c */
[C---:B------:R-:W-:Y:S01]  /*7160*/  HMMA.16816.F32.BF16 R16, R136.reuse, R150, R16 ;  /* 0x000000968810723c */ /* 0x040fe20000041810 */
[----:B------:R-:W-:Y:S07]  /*7170*/  LDSM.16.M88.4 R148, [R165+-0x3800] ;  /* 0xffc80000a594783b */ /* 0x000fee0000000200 */
[C---:B---3--:R-:W-:Y:S08]  /*7180*/  HMMA.16816.F32.BF16 R20, R136.reuse, R140, R20 ;  /* 0x0000008c8814723c */ /* 0x048ff00000041814 */
[C---:B------:R-:W-:Y:S01]  /*7190*/  HMMA.16816.F32.BF16 R24, R136.reuse, R142, R24 ;  /* 0x0000008e8818723c */ /* 0x040fe20000041818 */
[----:B------:R-:W1:Y:S07]  /*71a0*/  LDSM.16.M88.4 R140, [R175] ;  /* 0x00000000af8c783b */ /* 0x000e6e0000000200 */
[C---:B------:R-:W-:Y:S08]  /*71b0*/  HMMA.16816.F32.BF16 R28, R136.reuse, R152, R28 ;  /* 0x00000098881c723c */ /* 0x040ff0000004181c */
[----:B------:R-:W-:Y:S01]  /*71c0*/  HMMA.16816.F32.BF16 R32, R136, R154, R32 ;  /* 0x0000009a8820723c */ /* 0x000fe20000041820 */
[----:B------:R-:W2:Y:S08]  /*71d0*/  LDSM.16.M88.4 R136, [R165+-0x3000] ;  /* 0xffd00000a588783b */ /* 0x000eb00000000200 */
[----:B------:R-:W3:Y:S01]  /*71e0*/  LDSM.16.M88.4 R152, [R165+-0x2800] ;  /* 0xffd80000a598783b */ /* 0x000ee20000000200 */
[C---:B-1----:R-:W-:Y:S08]  /*71f0*/  HMMA.16816.F32.BF16 R4, R140.reuse, R144, R4 ;  /* 0x000000908c04723c */ /* 0x042ff00000041804 */
[C---:B------:R-:W-:Y:S01]  /*7200*/  HMMA.16816.F32.BF16 R8, R140.reuse, R146, R8 ;  /* 0x000000928c08723c */ /* 0x040fe20000041808 */
[----:B------:R-:W-:Y:S07]  /*7210*/  LDSM.16.M88.4 R144, [R164+0x2000] ;  /* 0x00200000a490783b */ /* 0x000fee0000000200 */
[C---:B------:R-:W-:Y:S08]  /*7220*/  HMMA.16816.F32.BF16 R12, R140.reuse, R148, R12 ;  /* 0x000000948c0c723c */ /* 0x040ff0000004180c */
[C---:B------:R-:W-:Y:S01]  /*7230*/  HMMA.16816.F32.BF16 R16, R140.reuse, R150, R16 ;  /* 0x000000968c10723c */ /* 0x040fe20000041810 */
[----:B------:R-:W-:Y:S07]  /*7240*/  LDSM.16.M88.4 R148, [R164+0x2800] ;  /* 0x00280000a494783b */ /* 0x000fee0000000200 */
[C---:B--2---:R-:W-:Y:S08]  /*7250*/  HMMA.16816.F32.BF16 R20, R140.reuse, R136, R20 ;  /* 0x000000888c14723c */ /* 0x044ff00000041814 */
[C---:B------:R-:W-:Y:S01]  /*7260*/  HMMA.16816.F32.BF16 R24, R140.reuse, R138, R24 ;  /* 0x0000008a8c18723c */ /* 0x040fe20000041818 */
[----:B------:R-:W1:Y:S07]  /*7270*/  LDSM.16.M88.4 R136, [R173+0x4000] ;  /* 0x00400000ad88783b */ /* 0x000e6e0000000200 */
[C---:B---3--:R-:W-:Y:S08]  /*7280*/  HMMA.16816.F32.BF16 R28, R140.reuse, R152, R28 ;  /* 0x000000988c1c723c */ /* 0x048ff0000004181c */
[----:B------:R-:W-:Y:S01]  /*7290*/  HMMA.16816.F32.BF16 R32, R140, R154, R32 ;  /* 0x0000009a8c20723c */ /* 0x000fe20000041820 */
[----:B------:R-:W2:Y:S08]  /*72a0*/  LDSM.16.M88.4 R140, [R164+0x3000] ;  /* 0x00300000a48c783b */ /* 0x000eb00000000200 */
[----:B------:R-:W3:Y:S01]  /*72b0*/  LDSM.16.M88.4 R152, [R164+0x3800] ;  /* 0x00380000a498783b */ /* 0x000ee20000000200 */
        /* <DEDUP_REMOVED lines=28> */
[----:B------:R-:W-:Y:S07]  /*7480*/  LDSM.16.M88.4 R144, [R165+-0x2000] ;  /* 0xffe00000a590783b */ /* 0x000fee0000000200 */
[C---:B------:R-:W-:Y:S08]  /*7490*/  HMMA.16816.F32.BF16 R12, R136.reuse, R148, R12 ;  /* 0x00000094880c723c */ /* 0x040ff0000004180c */
[C---:B------:R-:W-:Y:S01]  /*74a0*/  HMMA.16816.F32.BF16 R16, R136.reuse, R150, R16 ;  /* 0x000000968810723c */ /* 0x040fe20000041810 */
[----:B------:R-:W-:Y:S07]  /*74b0*/  LDSM.16.M88.4 R148, [R165+-0x1800] ;  /* 0xffe80000a594783b */ /* 0x000fee0000000200 */
[C---:B--2---:R-:W-:Y:S08]  /*74c0*/  HMMA.16816.F32.BF16 R20, R136.reuse, R140, R20 ;  /* 0x0000008c8814723c */ /* 0x044ff00000041814 */
[C---:B------:R-:W-:Y:S01]  /*74d0*/  HMMA.16816.F32.BF16 R24, R136.reuse, R142, R24 ;  /* 0x0000008e8818723c */ /* 0x040fe20000041818 */
[----:B------:R-:W1:Y:S07]  /*74e0*/  LDSM.16.M88.4 R140, [R175+0x4000] ;  /* 0x00400000af8c783b */ /* 0x000e6e0000000200 */
[C---:B---3--:R-:W-:Y:S08]  /*74f0*/  HMMA.16816.F32.BF16 R28, R136.reuse, R152, R28 ;  /* 0x00000098881c723c */ /* 0x048ff0000004181c */
        /* <DEDUP_REMOVED lines=41> */
[----:B------:R-:W-:Y:S01]  /*7790*/  LDSM.16.M88.4 R152, [R165] ;  /* 0x00000000a598783b */ /* 0x000fe20000000200 */
[C---:B-1----:R-:W-:Y:S08]  /*77a0*/  HMMA.16816.F32.BF16 R4, R136.reuse, R144, R4 ;  /* 0x000000908804723c */ /* 0x042ff00000041804 */
[C---:B------:R-:W-:Y:S01]  /*77b0*/  HMMA.16816.F32.BF16 R8, R136.reuse, R146, R8 ;  /* 0x000000928808723c */ /* 0x040fe20000041808 */
[----:B------:R-:W1:Y:S07]  /*77c0*/  LDSM.16.M88.4 R144, [R166+0x5800] ;  /* 0x00580000a690783b */ /* 0x000e6e0000000200 */
[C---:B------:R-:W-:Y:S08]  /*77d0*/  HMMA.16816.F32.BF16 R12, R136.reuse, R148, R12 ;  /* 0x00000094880c723c */ /* 0x040ff0000004180c */
[C---:B------:R-:W-:Y:S01]  /*77e0*/  HMMA.16816.F32.BF16 R16, R136.reuse, R150, R16 ;  /* 0x000000968810723c */ /* 0x040fe20000041810 */
[----:B------:R-:W3:Y:S07]  /*77f0*/  LDSM.16.M88.4 R148, [R175+0x8000] ;  /* 0x00800000af94783b */ /* 0x000eee0000000200 */
[C---:B--2---:R-:W-:Y:S08]  /*7800*/  HMMA.16816.F32.BF16 R20, R136.reuse, R140, R20 ;  /* 0x0000008c8814723c */ /* 0x044ff00000041814 */
[C---:B------:R-:W-:Y:S08]  /*7810*/  HMMA.16816.F32.BF16 R24, R136.reuse, R142, R24 ;  /* 0x0000008e8818723c */ /* 0x040ff00000041818 */
[C---:B-1----:R-:W-:Y:S08]  /*7820*/  HMMA.16816.F32.BF16 R28, R136.reuse, R144, R28 ;  /* 0x00000090881c723c */ /* 0x042ff0000004181c */
[----:B------:R-:W-:Y:S01]  /*7830*/  HMMA.16816.F32.BF16 R32, R136, R146, R32 ;  /* 0x000000928820723c */ /* 0x000fe20000041820 */
[----:B------:R-:W1:Y:S07]  /*7840*/  LDSM.16.M88.4 R136, [R165+0x800] ;  /* 0x00080000a588783b */ /* 0x000e6e0000000200 */
[C---:B---3--:R-:W-:Y:S08]  /*7850*/  HMMA.16816.F32.BF16 R4, R148.reuse, R152, R4 ;  /* 0x000000989404723c */ /* 0x048ff00000041804 */
[C---:B------:R-:W-:Y:S11]  /*7860*/  HMMA.16816.F32.BF16 R8, R148.reuse, R154, R8 ;  /* 0x0000009a9408723c */ /* 0x040ff60000041808 */
[----:B------:R-:W-:Y:S05]  /*7870*/  @!UPT UIADD3 URZ, URZ, URZ, URZ ;  /* 0x0000003f3f3ff290 */ /* 0x000fea000fffe03f */
[----:B------:R-:W-:Y:S04]  /*7880*/  FMUL.FTZ R0, R4, c[0x0][0x320] ;  /* 0x0000c80004007a20 */ /* 0x000fe80000410000 */
[----:B------:R2:W3:Y:S04]  /*7890*/  MUFU.TANH R158, R0 ;  /* 0x00000000009e7308 */ /* 0x0004e80000002400 */
[----:B------:R-:W-:Y:S01]  /*78a0*/  FMUL.FTZ R2, R11, c[0x0][0x320] ;  /* 0x0000c8000b027a20 */ /* 0x000fe20000410000 */
[C---:B-1----:R-:W-:Y:S05]  /*78b0*/  HMMA.16816.F32.BF16 R12, R148.reuse, R136, R12 ;  /* 0x00000088940c723c */ /* 0x042fea000004180c */
[----:B------:R1:W4:Y:S03]  /*78c0*/  MUFU.TANH R159, R2 ;  /* 0x00000002009f7308 */ /* 0x0003260000002400 */
[C---:B------:R-:W-:Y:S04]  /*78d0*/  HMMA.16816.F32.BF16 R16, R148.reuse, R138, R16 ;  /* 0x0000008a9410723c */ /* 0x040fe80000041810 */
[----:B--2---:R-:W-:Y:S04]  /*78e0*/  FMUL.FTZ R0, R5, c[0x0][0x320] ;  /* 0x0000c80005007a20 */ /* 0x004fe80000410000 */
[----:B------:R2:W2:Y:S11]  /*78f0*/  MUFU.TANH R157, R0 ;  /* 0x00000000009d7308 */ /* 0x0004b60000002400 */
[----:B------:R-:W-:Y:S05]  /*7900*/  @!UPT UIADD3 URZ, URZ, URZ, URZ ;  /* 0x0000003f3f3ff290 */ /* 0x000fea000fffe03f */
[----:B-1----:R-:W-:Y:S04]  /*7910*/  FMUL.FTZ R2, R19, c[0x0][0x320] ;  /* 0x0000c80013027a20 */ /* 0x002fe80000410000 */
[----:B------:R-:W1:Y:S01]  /*7920*/  MUFU.TANH R153, R2 ;  /* 0x0000000200997308 */ /* 0x000e620000002400 */
[----:B--2---:R-:W-:Y:S09]  /*7930*/  FMUL.FTZ R0, R6, c[0x0][0x320] ;  /* 0x0000c80006007a20 */ /* 0x004ff20000410000 */
[----:B------:R2:W1:Y:S02]  /*7940*/  MUFU.TANH R162, R0 ;  /* 0x0000000000a27308 */ /* 0x0004640000002400 */
[----:B--2---:R-:W-:Y:S02]  /*7950*/  FMUL.FTZ R0, R7, c[0x0][0x320] ;  /* 0x0000c80007007a20 */ /* 0x004fe40000410000 */
[----:B------:R-:W2:Y:S06]  /*7960*/  LDSM.16.M88.4 R4, [R165+0x1000] ;  /* 0x00100000a504783b */ /* 0x000eac0000000200 */
[----:B------:R5:W1:Y:S02]  /*7970*/  MUFU.TANH R161, R0 ;  /* 0x0000000000a17308 */ /* 0x000a640000002400 */
[----:B-----5:R-:W-:Y:S08]  /*7980*/  FMUL.FTZ R0, R8, c[0x0][0x320] ;  /* 0x0000c80008007a20 */ /* 0x020ff00000410000 */
[----:B------:R5:W1:Y:S01]  /*7990*/  MUFU.TANH R154, R0 ;  /* 0x00000000009a7308 */ /* 0x000a620000002400 */
[C---:B--2---:R-:W-:Y:S08]  /*79a0*/  HMMA.16816.F32.BF16 R20, R148.reuse, R4, R20 ;  /* 0x000000049414723c */ /* 0x044ff00000041814 */
[C---:B------:R-:W-:Y:S04]  /*79b0*/  HMMA.16816.F32.BF16 R24, R148.reuse, R6, R24 ;  /* 0x000000069418723c */ /* 0x040fe80000041818 */
[----:B-----5:R-:W-:Y:S04]  /*79c0*/  FMUL.FTZ R0, R9, c[0x0][0x320] ;  /* 0x0000c80009007a20 */ /* 0x020fe80000410000 */
[----:B------:R2:W1:Y:S04]  /*79d0*/  MUFU.TANH R147, R0 ;  /* 0x0000000000937308 */ /* 0x0004680000002400 */
[----:B--2---:R-:W-:Y:S02]  /*79e0*/  FMUL.FTZ R0, R10, c[0x0][0x320] ;  /* 0x0000c8000a007a20 */ /* 0x004fe40000410000 */
[----:B------:R-:W2:Y:S01]  /*79f0*/  LDSM.16.M88.4 R8, [R165+0x1800] ;  /* 0x00180000a508783b */ /* 0x000ea20000000200 */
[----:B------:R-:W-:Y:S04]  /*7a00*/  DEPBAR.LE SB0, 0x0 ;  /* 0x000080000000791a */ /* 0x000fe80000000000 */
[----:B------:R5:W1:Y:S03]  /*7a10*/  MUFU.TANH R160, R0 ;  /* 0x0000000000a07308 */ /* 0x000a660000002400 */
[----:B------:R-:W-:Y:S01]  /*7a20*/  BAR.SYNC.DEFER_BLOCKING 0x0 ;  /* 0x0000000000007b1d */ /* 0x000fe20000010000 */
[----:B-----5:R-:W-:Y:S06]  /*7a30*/  FMUL.FTZ R0, R12, c[0x0][0x320] ;  /* 0x0000c8000c007a20 */ /* 0x020fec0000410000 */
[----:B------:R5:W1:Y:S01]  /*7a40*/  MUFU.TANH R137, R0 ;  /* 0x0000000000897308 */ /* 0x000a620000002400 */
[C---:B--2---:R-:W-:Y:S08]  /*7a50*/  HMMA.16816.F32.BF16 R28, R148.reuse, R8, R28 ;  /* 0x00000008941c723c */ /* 0x044ff0000004181c */
[----:B------:R-:W-:Y:S04]  /*7a60*/  HMMA.16816.F32.BF16 R32, R148, R10, R32 ;  /* 0x0000000a9420723c */ /* 0x000fe80000041820 */
[----:B-----5:R-:W-:Y:S04]  /*7a70*/  FMUL.FTZ R0, R13, c[0x0][0x320] ;  /* 0x0000c8000d007a20 */ /* 0x020fe80000410000 */
[----:B------:R2:W1:Y:S04]  /*7a80*/  MUFU.TANH R136, R0 ;  /* 0x0000000000887308 */ /* 0x0004680000002400 */
[----:B--2---:R-:W-:Y:S06]  /*7a90*/  FMUL.FTZ R0, R14, c[0x0][0x320] ;  /* 0x0000c8000e007a20 */ /* 0x004fec0000410000 */
[----:B------:R2:W1:Y:S02]  /*7aa0*/  MUFU.TANH R156, R0 ;  /* 0x00000000009c7308 */ /* 0x0004640000002400 */
[----:B--2---:R-:W-:Y:S08]  /*7ab0*/  FMUL.FTZ R0, R15, c[0x0][0x320] ;  /* 0x0000c8000f007a20 */ /* 0x004ff00000410000 */
        /* <DEDUP_REMOVED lines=38> */
[----:B------:R2:W1:Y:S01]  /*7d20*/  MUFU.TANH R141, R0 ;  /* 0x00000000008d7308 */ /* 0x0004620000002400 */
[----:B------:R-:W-:-:S05]  /*7d30*/  @!P0 BRA `(.L_x_508) ;  /* 0x0000050000008947 */ /* 0x000fca0003800000 */
[----:B---34-:R-:W-:Y:S01]  /*7d40*/  IMAD R2, R178, 0x40, R201 ;  /* 0x00000040b2027824 */ /* 0x018fe200078e02c9 */
[----:B------:R-:W-:Y:S01]  /*7d50*/  SHF.R.S32.HI R163, RZ, 0x1f, R193 ;  /* 0x0000001fffa37819 */ /* 0x000fe200000114c1 */
[----:B------:R-:W-:Y:S01]  /*7d60*/  IMAD.MOV.U32 R180, RZ, RZ, RZ ;  /* 0x000000ffffb47224 */ /* 0x000fe200078e00ff */
[----:B------:R-:W-:Y:S01]  /*7d70*/  SHF.R.S32.HI R171, RZ, 0x1f, R192 ;  /* 0x0000001fffab7819 */ /* 0x000fe200000114c0 */
[C---:B------:R-:W-:Y:S01]  /*7d80*/  IMAD.SHL.U32 R23, R193.reuse, 0x2, RZ ;  /* 0x00000002c1177824 */ /* 0x040fe200078e00ff */
[----:B------:R-:W-:Y:S01]  /*7d90*/  IADD3 R2, R2, -0x40, R197 ;  /* 0xffffffc002027810 */ /* 0x000fe20007ffe0c5 */
[----:B------:R-:W-:Y:S01]  /*7da0*/  IMAD.SHL.U32 R22, R192, 0x2, RZ ;  /* 0x00000002c0167824 */ /* 0x000fe200078e00ff */
[----:B------:R-:W-:Y:S01]  /*7db0*/  SHF.L.U64.HI R12, R193, 0x1, R163 ;  /* 0x00000001c10c7819 */ /* 0x000fe200000102a3 */
[----:B------:R-:W-:Y:S01]  /*7dc0*/  IMAD.SHL.U32 R21, R184, 0x2, RZ ;  /* 0x00000002b8157824 */ /* 0x000fe200078e00ff */
[----:B------:R-:W-:Y:S01]  /*7dd0*/  SHF.R.S32.HI R163, RZ, 0x1f, R184 ;  /* 0x0000001fffa37819 */ /* 0x000fe200000114b8 */
[----:B------:R-:W-:Y:S01]  /*7de0*/  @P6 IMAD.HI.U32 R3, R2, c[0x0][0x2bc], RZ ;  /* 0x0000af0002036a27 */ /* 0x000fe200078e00ff */
[----:B------:R-:W-:Y:S02]  /*7df0*/  SHF.L.U64.HI R11, R192, 0x1, R171 ;  /* 0x00000001c00b7819 */ /* 0x000fe400000102ab */
[----:B------:R-:W-:Y:S01]  /*7e00*/  SHF.L.U64.HI R10, R184, 0x1, R163 ;  /* 0x00000001b80a7819 */ /* 0x000fe200000102a3 */
[----:B--2---:R-:W-:Y:S01]  /*7e10*/  IMAD.MOV.U32 R0, RZ, RZ, R2 ;  /* 0x000000ffff007224 */ /* 0x004fe200078e0002 */
        /* <DEDUP_REMOVED lines=22> */
[----:B------:R2:W3:Y:S02]  /*7f80*/  SHFL.IDX PT, R4, R5, RZ, 0x181f ;  /* 0x00181fff05047589 */ /* 0x0004e400000e0000 */
.L_x_640:
[----:B------:R-:W-:-:S05]  /*7f90*/  BRA.DIV ~URZ, `(.L_x_510) ;  /* 0x0000f3927f007947 */ /* 0x000fca000b800000 */
[----:B------:R-:W4:Y:S01]  /*7fa0*/  SHFL.IDX PT, R0, R9, RZ, 0x181f ;  /* 0x00181fff09007589 */ /* 0x000f2200000e0000 */
[----:B------:R-:W-:Y:S02]  /*7fb0*/  ISETP.GE.AND P2, PT, R184, c[0x0][0x1d4], PT ;  /* 0x00007500b8007a0c */ /* 0x000fe40003f46270 */
[----:B------:R-:W-:Y:S02]  /*7fc0*/  ISETP.GE.AND P1, PT, R192, c[0x0][0x1d4], PT ;  /* 0x00007500c0007a0c */ /* 0x000fe40003f26270 */
[----:B----4-:R-:W-:Y:S05]  /*7fd0*/  IADD3 R2, P0, R0, R21, RZ ;  /* 0x0000001500027210 */ /* 0x010fea0007f1e0ff */
        /* <DEDUP_REMOVED lines=12> */
[----:B----4-:R-:W-:Y:S02]  /*80a0*/  SEL R6, RZ, 0x10, P1 ;  /* 0x00000010ff067807 */ /* 0x010fe40000800000 */
[----:B------:R-:W-:Y:S09]  /*80b0*/  SEL R8, RZ, 0x10, P0 ;  /* 0x00000010ff087807 */ /* 0x000ff20000000000 */
[----:B------:R4:W-:Y:S01]  /*80c0*/  LDGSTS.E.BYPASS.LTC128B.128 [R179+0xa100], [R2.64], !P0 ;  /* 0x0a10000002b37fae */ /* 0x0009e2000c101d48 */
[----:B--2--5:R-:W-:Y:S04]  /*80d0*/  SEL R5, RZ, 0x10, P2 ;  /* 0x00000010ff057807 */ /* 0x024fe80001000000 */
.L_x_641:
[C---:B---34-:R-:W-:Y:S02]  /*80e0*/  IADD3 R2, -R5.reuse, 0x10, RZ ;  /* 0x0000001005027810 */ /* 0x058fe40007ffe1ff */
        /* <DEDUP_REMOVED lines=8> */
[C---:B------:R-:W-:Y:S02]  /*8170*/  ISETP.NE.U32.AND P2, PT, R6.reuse, RZ, PT ;  /* 0x000000ff0600720c */ /* 0x040fe40003f45070 */
[----:B--2---:R-:W-:Y:S04]  /*8180*/  IADD3 R2, -R6, 0x10, RZ ;  /* 0x0000001006027810 */ /* 0x004fe80007ffe1ff */
        /* <DEDUP_REMOVED lines=11> */
.L_x_508:
[----:B---34-:R-:W-:Y:S05]  /*8240*/  BSYNC B0 ;  /* 0x0000000000007941 */ /* 0x018fea0003800000 */
.L_x_507:
[----:B--2---:R-:W-:Y:S01]  /*8250*/  IMAD.MOV.U32 R0, RZ, RZ, c[0x0][0x2c4] ;  /* 0x0000b100ff007624 */ /* 0x004fe200078e00ff */
[----:B------:R-:W0:Y:S01]  /*8260*/  LDGDEPBAR ;  /* 0x00000000000079af */ /* 0x000e220000000000 */
[----:B------:R-:W-:Y:S01]  /*8270*/  IMAD.SHL.U32 R5, R178, 0x40, RZ ;  /* 0x00000040b2057824 */ /* 0x000fe200078e00ff */
[----:B------:R-:W-:Y:S01]  /*8280*/  ULDC UR4, c[0x0][0x324] ;  /* 0x0000c90000047ab9 */ /* 0x000fe20000000800 */
[----:B------:R-:W-:Y:S01]  /*8290*/  IMAD.IADD R4, R216, 0x1, R211 ;  /* 0x00000001d8047824 */ /* 0x000fe200078e02d3 */
[----:B------:R-:W-:Y:S01]  /*82a0*/  ISETP.NE.AND P0, PT, R0, 0x1, PT ;  /* 0x000000010000780c */ /* 0x000fe20003f05270 */
[----:B------:R-:W-:Y:S01]  /*82b0*/  ULOP3.LUT UR4, URZ, UR4, URZ, 0x33, !UPT ;  /* 0x000000043f047292 */ /* 0x000fe2000f8e333f */
[----:B------:R-:W-:Y:S04]  /*82c0*/  IADD3 R0, -R199, 0x1, -R5 ;  /* 0x00000001c7007810 */ /* 0x000fe80007ffe905 */
[----:B------:R-:W-:Y:S04]  /*82d0*/  IADD3 R0, -R196, R0, R195 ;  /* 0x00000000c4007210 */ /* 0x000fe80007ffe1c3 */
[C---:B------:R-:W-:Y:S02]  /*82e0*/  IADD3 R6, R0.reuse, UR4, RZ ;  /* 0x0000000400067c10 */ /* 0x040fe4000fffe0ff */
[----:B------:R-:W-:Y:S01]  /*82f0*/  IADD3 R7, R0, c[0x0][0x328], RZ ;  /* 0x0000ca0000077a10 */ /* 0x000fe20007ffe0ff */
[----:B------:R-:W-:Y:S05]  /*8300*/  @P0 IMAD.HI.U32 R2, R4, c[0x0][0x2c8], RZ ;  /* 0x0000b20004020a27 */ /* 0x000fea00078e00ff */
[----:B------:R-:W-:Y:S01]  /*8310*/  @P0 SHF.R.U32.HI R4, RZ, c[0x0][0x2cc], R2 ;  /* 0x0000b300ff040a19 */ /* 0x000fe20000011602 */
[----:B------:R-:W-:-:S05]  /*8320*/  BRA.DIV ~URZ, `(.L_x_511) ;  /* 0x0000f2427f007947 */ /* 0x000fca000b800000 */
[----:B------:R2:W3:Y:S02]  /*8330*/  SHFL.IDX PT, R3, R4, RZ, 0x1c1f ;  /* 0x001c1fff04037589 */ /* 0x0004e400000e0000 */
.L_x_642:
[----:B---3--:R-:W-:Y:S01]  /*8340*/  IADD3 R2, R7, R3, RZ ;  /* 0x0000000307027210 */ /* 0x008fe20007ffe0ff */
[----:B------:R-:W-:Y:S05]  /*8350*/  IMAD.MOV.U32 R0, RZ, RZ, c[0x0][0x32c] ;  /* 0x0000cb00ff007624 */ /* 0x000fea00078e00ff */
[----:B------:R-:W-:Y:S01]  /*8360*/  ISETP.GE.AND P0, PT, R0, 0x1, PT ;  /* 0x000000010000780c */ /* 0x000fe20003f06270 */
[----:B------:R-:W-:Y:S11]  /*8370*/  IMAD.IADD R0, R6, 0x1, R3 ;  /* 0x0000000106007824 */ /* 0x000ff600078e0203 */
[----:B------:R-:W-:Y:S01]  /*8380*/  @!UPT UIADD3 URZ, URZ, URZ, URZ ;  /* 0x0000003f3f3ff290 */ /* 0x000fe2000fffe03f */
[----:B------:R-:W-:-:S05]  /*8390*/  @!P0 BRA `(.L_x_512) ;  /* 0x0000018000008947 */ /* 0x000fca0003800000 */
[----:B------:R-:W-:Y:S01]  /*83a0*/  IADD3 R3, -R196, R195, R3 ;  /* 0x000000c3c4037210 */ /* 0x000fe20007ffe103 */
[----:B------:R-:W-:Y:S03]  /*83b0*/  BSSY B0, `(.L_x_513) ;  /* 0x0000011000007945 */ /* 0x000fe60003800000 */
        /* <DEDUP_REMOVED lines=11> */
.L_x_514:
[----:B------:R-:W-:Y:S04]  /*8470*/  MOV R8, 0x1 ;  /* 0x0000000100087802 */ /* 0x000fe80000000f00 */
[----:B------:R-:W-:Y:S11]  /*8480*/  ISETP.NE.AND P0, PT, R8, c[0x0][0x32c], PT ;  /* 0x0000cb0008007a0c */ /* 0x000ff60003f05270 */
[----:B------:R-:W-:Y:S02]  /*8490*/  @!UPT UIADD3 URZ, URZ, URZ, URZ ;  /* 0x0000003f3f3ff290 */ /* 0x000fe4000fffe03f */
[----:B------:R-:W-:Y:S05]  /*84a0*/  @P0 IMAD.HI.U32 R8, R3, c[0x0][0x330], RZ ;  /* 0x0000cc0003080a27 */ /* 0x000fea00078e00ff */
[----:B------:R-:W-:Y:S02]  /*84b0*/  @P0 SHF.R.U32.HI R3, RZ, c[0x0][0x334], R8 ;  /* 0x0000cd00ff030a19 */ /* 0x000fe40000011608 */
.L_x_515:
[----:B------:R-:W-:Y:S05]  /*84c0*/  BSYNC B0 ;  /* 0x0000000000007941 */ /* 0x000fea0003800000 */
.L_x_513:
[----:B------:R-:W-:Y:S04]  /*84d0*/  IMAD R3, R3, c[0x0][0x32c], -R5 ;  /* 0x0000cb0003037a24 */ /* 0x000fe800078e0a05 */
[----:B------:R-:W-:Y:S05]  /*84e0*/  IMAD.IADD R3, R3, 0x1, -R199 ;  /* 0x0000000103037824 */ /* 0x000fea00078e0ac7 */
[----:B------:R-:W-:Y:S02]  /*84f0*/  IMNMX R0, R0, R3, !PT ;  /* 0x0000000300007217 */ /* 0x000fe40007800200 */
[----:B------:R-:W-:Y:S04]  /*8500*/  IADD3 R3, R3, c[0x0][0x32c], RZ ;  /* 0x0000cb0003037a10 */ /* 0x000fe80007ffe0ff */
[----:B------:R-:W-:Y:S02]  /*8510*/  IMNMX R2, R2, R3, PT ;  /* 0x0000000302027217 */ /* 0x000fe40003800200 */
.L_x_512:
[----:B------:R-:W-:Y:S04]  /*8520*/  ISETP.GT.AND P1, PT, R178, -0x1, PT ;  /* 0xffffffffb200780c */ /* 0x000fe80003f24270 */
[C---:B------:R-:W-:Y:S02]  /*8530*/  ISETP.GT.AND P2, PT, R0.reuse, RZ, P1 ;  /* 0x000000ff0000720c */ /* 0x040fe40000f44270 */
[----:B------:R-:W-:Y:S02]  /*8540*/  ISETP.GT.AND P0, PT, R0, 0x1, P1 ;  /* 0x000000010000780c */ /* 0x000fe40000f04270 */
[C---:B------:R-:W-:Y:S02]  /*8550*/  ISETP.LT.OR P2, PT, R2.reuse, 0x1, P2 ;  /* 0x000000010200780c */ /* 0x040fe40001741670 */
[----:B------:R-:W-:Y:S02]  /*8560*/  ISETP.LT.OR P0, PT, R2, 0x2, P0 ;  /* 0x000000020200780c */ /* 0x000fe40000701670 */
[----:B------:R-:W-:Y:S02]  /*8570*/  FSEL R23, R158, -INF , !P2 ;  /* 0xff8000009e177808 */ /* 0x000fe40005000000 */
[C---:B------:R-:W-:Y:S02]  /*8580*/  ISETP.GT.AND P2, PT, R0.reuse, 0x8, P1 ;  /* 0x000000080000780c */ /* 0x040fe40000f44270 */
[----:B------:R-:W-:Y:S02]  /*8590*/  FSEL R25, R157, -INF , !P0 ;  /* 0xff8000009d197808 */ /* 0x000fe40004000000 */
[----:B------:R-:W-:Y:S02]  /*85a0*/  ISETP.GT.AND P0, PT, R0, 0x9, P1 ;  /* 0x000000090000780c */ /* 0x000fe40000f04270 */
[C---:B------:R-:W-:Y:S02]  /*85b0*/  ISETP.LT.OR P2, PT, R2.reuse, 0x9, P2 ;  /* 0x000000090200780c */ /* 0x040fe40001741670 */
[----:B------:R-:W-:Y:S02]  /*85c0*/  ISETP.LT.OR P0, PT, R2, 0xa, P0 ;  /* 0x0000000a0200780c */ /* 0x000fe40000701670 */
[----:B-1----:R-:W-:Y:S02]  /*85d0*/  FSEL R24, R154, -INF , !P2 ;  /* 0xff8000009a187808 */ /* 0x002fe40005000000 */
[C---:B------:R-:W-:Y:S02]  /*85e0*/  ISETP.GT.AND P2, PT, R0.reuse, 0x10, P1 ;  /* 0x000000100000780c */ /* 0x040fe40000f44270 */
[----:B------:R-:W-:Y:S02]  /*85f0*/  FSEL R26, R147, -INF , !P0 ;  /* 0xff800000931a7808 */ /* 0x000fe40004000000 */
[----:B------:R-:W-:Y:S02]  /*8600*/  ISETP.GT.AND P0, PT, R0, 0x11, P1 ;  /* 0x000000110000780c */ /* 0x000fe40000f04270 */
[C---:B------:R-:W-:Y:S02]  /*8610*/  ISETP.LT.OR P2, PT, R2.reuse, 0x11, P2 ;  /* 0x000000110200780c */ /* 0x040fe40001741670 */
[----:B------:R-:W-:Y:S02]  /*8620*/  ISETP.LT.OR P0, PT, R2, 0x12, P0 ;  /* 0x000000120200780c */ /* 0x000fe40000701670 */
[----:B------:R-:W-:Y:S02]  /*8630*/  FSEL R137, R137, -INF , !P2 ;  /* 0xff80000089897808 */ /* 0x000fe40005000000 */
[----:B------:R-:W-:Y:S02]  /*8640*/  ISETP.GT.AND P2, PT, R0, 0x18, P1 ;  /* 0x000000180000780c */ /* 0x000fe40000f44270 */
        /* <DEDUP_REMOVED lines=29> */
[----:B------:R-:W-:Y:S01]  /*8820*/  FSEL R27, R13, -INF , !P0 ;  /* 0xff8000000d1b7808 */ /* 0x000fe20004000000 */
[----:B------:R-:W-:-:S06]  /*8830*/  BRA.DIV ~URZ, `(.L_x_516) ;  /* 0x0000eda27f007947 */ /* 0x000fcc000b800000 */
[----:B------:R1:W3:Y:S02]  /*8840*/  SHFL.IDX PT, R3, R4, 0x1, 0x1c1f ;  /* 0x003c1f0004037f89 */ /* 0x0002e400000e0000 */
.L_x_643:
        /* <DEDUP_REMOVED lines=12> */
[----:B-12---:R-:W-:Y:S05]  /*8910*/  IMAD.MOV.U32 R4, RZ, RZ, 0x1 ;  /* 0x00000001ff047424 */ /* 0x006fea00078e00ff */
[----:B------:R-:W-:Y:S11]  /*8920*/  ISETP.NE.AND P0, PT, R4, c[0x0][0x32c], PT ;  /* 0x0000cb0004007a0c */ /* 0x000ff60003f05270 */
[----:B------:R-:W-:Y:S02]  /*8930*/  @!UPT UIADD3 URZ, URZ, URZ, URZ ;  /* 0x0000003f3f3ff290 */ /* 0x000fe4000fffe03f */
[----:B------:R-:W-:Y:S05]  /*8940*/  @P0 IMAD.HI.U32 R4, R3, c[0x0][0x330], RZ ;  /* 0x0000cc0003040a27 */ /* 0x000fea00078e00ff */
[----:B------:R-:W-:Y:S04]  /*8950*/  @P0 SHF.R.U32.HI R3, RZ, c[0x0][0x334], R4 ;  /* 0x0000cd00ff030a19 */ /* 0x000fe80000011604 */
[----:B------:R-:W-:Y:S01]  /*8960*/  LOP3.LUT R3, RZ, R3, RZ, 0x33, !PT ;  /* 0x00000003ff037212 */ /* 0x000fe200078e33ff */
[----:B------:R-:W-:-:S05]  /*8970*/  BRA `(.L_x_520) ;  /* 0x0000005000007947 */ /* 0x000fca0003800000 */
.L_x_519:
[----:B-12---:R-:W-:Y:S04]  /*8980*/  MOV R4, 0x1 ;  /* 0x0000000100047802 */ /* 0x006fe80000000f00 */
[----:B------:R-:W-:Y:S11]  /*8990*/  ISETP.NE.AND P0, PT, R4, c[0x0][0x32c], PT ;  /* 0x0000cb0004007a0c */ /* 0x000ff60003f05270 */
[----:B------:R-:W-:Y:S02]  /*89a0*/  @!UPT UIADD3 URZ, URZ, URZ, URZ ;  /* 0x0000003f3f3ff290 */ /* 0x000fe4000fffe03f */
[----:B------:R-:W-:Y:S05]  /*89b0*/  @P0 IMAD.HI.U32 R4, R3, c[0x0][0x330], RZ ;  /* 0x0000cc0003040a27 */ /* 0x000fea00078e00ff */
[----:B------:R-:W-:Y:S02]  /*89c0*/  @P0 SHF.R.U32.HI R3, RZ, c[0x0][0x334], R4 ;  /* 0x0000cd00ff030a19 */ /* 0x000fe40000011604 */
.L_x_520:
[----:B------:R-:W-:Y:S05]  /*89d0*/  BSYNC B0 ;  /* 0x0000000000007941 */ /* 0x000fea0003800000 */
.L_x_518:
[----:B------:R-:W-:Y:S04]  /*89e0*/  IMAD R5, R3, c[0x0][0x32c], -R5 ;  /* 0x0000cb0003057a24 */ /* 0x000fe800078e0a05 */
[----:B------:R-:W-:Y:S05]  /*89f0*/  IMAD.IADD R3, R5, 0x1, -R199 ;  /* 0x0000000105037824 */ /* 0x000fea00078e0ac7 */
[----:B------:R-:W-:Y:S02]  /*8a00*/  IADD3 R4, R3, c[0x0][0x32c], RZ ;  /* 0x0000cb0003047a10 */ /* 0x000fe40007ffe0ff */
[----:B------:R-:W-:Y:S02]  /*8a10*/  IMNMX R0, R0, R3, !PT ;  /* 0x0000000300007217 */ /* 0x000fe40007800200 */
[----:B------:R-:W-:Y:S02]  /*8a20*/  IMNMX R2, R2, R4, PT ;  /* 0x0000000402027217 */ /* 0x000fe40003800200 */
.L_x_517:
[C---:B------:R-:W-:Y:S02]  /*8a30*/  ISETP.GT.AND P0, PT, R0.reuse, RZ, P1 ;  /* 0x000000ff0000720c */ /* 0x040fe40000f04270 */
[----:B------:R-:W-:Y:S02]  /*8a40*/  ISETP.GT.AND P2, PT, R0, 0x1, P1 ;  /* 0x000000010000780c */ /* 0x000fe40000f44270 */
[C---:B------:R-:W-:Y:S02]  /*8a50*/  ISETP.LT.OR P0, PT, R2.reuse, 0x1, P0 ;  /* 0x000000010200780c */ /* 0x040fe40000701670 */
[----:B------:R-:W-:Y:S02]  /*8a60*/  ISETP.LT.OR P2, PT, R2, 0x2, P2 ;  /* 0x000000020200780c */ /* 0x000fe40001741670 */
[----:B------:R-:W-:Y:S02]  /*8a70*/  FSEL R7, R162, -INF , !P0 ;  /* 0xff800000a2077808 */ /* 0x000fe40004000000 */
[----:B------:R-:W-:Y:S02]  /*8a80*/  ISETP.GT.AND P0, PT, R0, 0x8, P1 ;  /* 0x000000080000780c */ /* 0x000fe40000f04270 */
[----:B------:R-:W-:Y:S02]  /*8a90*/  FSEL R10, R161, -INF , !P2 ;  /* 0xff800000a10a7808 */ /* 0x000fe40005000000 */
[----:B------:R-:W-:Y:S02]  /*8aa0*/  ISETP.LT.OR P0, PT, R2, 0x9, P0 ;  /* 0x000000090200780c */ /* 0x000fe40000701670 */
[----:B------:R-:W-:Y:S02]  /*8ab0*/  ISETP.GT.AND P2, PT, R0, 0x9, P1 ;  /* 0x000000090000780c */ /* 0x000fe40000f44270 */
[----:B------:R-:W-:Y:S02]  /*8ac0*/  FMNMX.FTZ R3, R23, R101, !PT ;  /* 0x0000006517037209 */ /* 0x000fe40007810000 */
[----:B------:R-:W-:Y:S02]  /*8ad0*/  FMNMX.FTZ R5, R7, R102, !PT ;  /* 0x0000006607057209 */ /* 0x000fe40007810000 */
[----:B------:R-:W-:Y:S02]  /*8ae0*/  FSEL R9, R160, -INF , !P0 ;  /* 0xff800000a0097808 */ /* 0x000fe40004000000 */
[----:B------:R-:W-:Y:S02]  /*8af0*/  ISETP.GT.AND P0, PT, R0, 0x10, P1 ;  /* 0x000000100000780c */ /* 0x000fe40000f04270 */
[----:B------:R-:W-:Y:S02]  /*8b00*/  ISETP.LT.OR P2, PT, R2, 0xa, P2 ;  /* 0x0000000a0200780c */ /* 0x000fe40001741670 */
[----:B-12---:R-:W-:Y:S02]  /*8b10*/  FMNMX.FTZ R4, R25, R3, !PT ;  /* 0x0000000319047209 */ /* 0x006fe40007810000 */
[----:B------:R-:W-:Y:S02]  /*8b20*/  FMNMX.FTZ R3, R10, R5, !PT ;  /* 0x000000050a037209 */ /* 0x000fe40007810000 */
[----:B------:R-:W-:Y:S02]  /*8b30*/  ISETP.LT.OR P0, PT, R2, 0x11, P0 ;  /* 0x000000110200780c */ /* 0x000fe40000701670 */
[----:B------:R-:W-:Y:S02]  /*8b40*/  FSEL R22, R159, -INF , !P2 ;  /* 0xff8000009f167808 */ /* 0x000fe40005000000 */
[----:B------:R-:W-:Y:S02]  /*8b50*/  ISETP.GT.AND P2, PT, R0, 0x11, P1 ;  /* 0x000000110000780c */ /* 0x000fe40000f44270 */
[----:B------:R-:W-:Y:S02]  /*8b60*/  FMNMX.FTZ R4, R24, R4, !PT ;  /* 0x0000000418047209 */ /* 0x000fe40007810000 */
[----:B------:R-:W-:Y:S02]  /*8b70*/  FMNMX.FTZ R3, R9, R3, !PT ;  /* 0x0000000309037209 */ /* 0x000fe40007810000 */
[----:B------:R-:W-:Y:S02]  /*8b80*/  FSEL R21, R156, -INF , !P0 ;  /* 0xff8000009c157808 */ /* 0x000fe40004000000 */
[----:B------:R-:W-:Y:S02]  /*8b90*/  ISETP.GT.AND P0, PT, R0, 0x18, P1 ;  /* 0x000000180000780c */ /* 0x000fe40000f04270 */
[----:B------:R-:W-:Y:S02]  /*8ba0*/  ISETP.LT.OR P2, PT, R2, 0x12, P2 ;  /* 0x000000120200780c */ /* 0x000fe40001741670 */
[----:B------:R-:W-:Y:S02]  /*8bb0*/  FMNMX.FTZ R4, R26, R4, !PT ;  /* 0x000000041a047209 */ /* 0x000fe40007810000 */
        /* <DEDUP_REMOVED lines=13> */
[C---:B------:R-:W-:Y:S02]  /*8c90*/  ISETP.GT.AND P2, PT, R0.reuse, 0x21, P1 ;  /* 0x000000210000780c */ /* 0x040fe40000f44270 */
        /* <DEDUP_REMOVED lines=23> */
[C---:B------:R-:W-:Y:S02]  /*8e10*/  ISETP.GT.AND P2, PT, R0.reuse, 0x38, P1 ;  /* 0x000000380000780c */ /* 0x040fe40000f44270 */
[----:B------:R-:W-:Y:S02]  /*8e20*/  ISETP.GT.AND P0, PT, R0, 0x39, P1 ;  /* 0x000000390000780c */ /* 0x000fe40000f04270 */
[----:B------:R-:W-:Y:S02]  /*8e30*/  ISETP.LT.OR P3, PT, R2, 0x32, P3 ;  /* 0x000000320200780c */ /* 0x000fe40001f61670 */
[----:B------:R-:W-:Y:S02]  /*8e40*/  FMNMX.FTZ R4, R30, R4, !PT ;  /* 0x000000041e047209 */ /* 0x000fe40007810000 */
[----:B------:R-:W-:Y:S02]  /*8e50*/  FMNMX.FTZ R0, R14, R3, !PT ;  /* 0x000000030e007209 */ /* 0x000fe40007810000 */
[----:B------:R-:W-:Y:S02]  /*8e60*/  ISETP.LT.OR P1, PT, R2, 0x39, P2 ;  /* 0x000000390200780c */ /* 0x000fe40001721670 */
[----:B------:R-:W-:Y:S02]  /*8e70*/  FSEL R12, R142, -INF , !P3 ;  /* 0xff8000008e0c7808 */ /* 0x000fe40005800000 */
[----:B------:R-:W-:Y:S02]  /*8e80*/  FMNMX.FTZ R3, R29, R4, !PT ;  /* 0x000000041d037209 */ /* 0x000fe40007810000 */
[----:B------:R-:W-:Y:S02]  /*8e90*/  FMNMX.FTZ R0, R13, R0, !PT ;  /* 0x000000000d007209 */ /* 0x000fe40007810000 */
[----:B------:R-:W-:Y:S02]  /*8ea0*/  ISETP.LT.OR P0, PT, R2, 0x3a, P0 ;  /* 0x0000003a0200780c */ /* 0x000fe40000701670 */
[----:B------:R-:W-:Y:S02]  /*8eb0*/  FSEL R8, R139, -INF , !P1 ;  /* 0xff8000008b087808 */ /* 0x000fe40004800000 */
[----:B------:R-:W-:Y:S02]  /*8ec0*/  FMNMX.FTZ R2, R138, R3, !PT ;  /* 0x000000038a027209 */ /* 0x000fe40007810000 */
[----:B------:R-:W-:Y:S02]  /*8ed0*/  FMNMX.FTZ R0, R12, R0, !PT ;  /* 0x000000000c007209 */ /* 0x000fe40007810000 */
[----:B------:R-:W-:Y:S02]  /*8ee0*/  FSEL R11, R141, -INF , !P0 ;  /* 0xff8000008d0b7808 */ /* 0x000fe40004000000 */
[----:B------:R-:W-:Y:S02]  /*8ef0*/  FMNMX.FTZ R2, R28, R2, !PT ;  /* 0x000000021c027209 */ /* 0x000fe40007810000 */
[----:B------:R-:W-:Y:S02]  /*8f00*/  FMNMX.FTZ R0, R8, R0, !PT ;  /* 0x0000000008007209 */ /* 0x000fe40007810000 */
[----:B------:R-:W-:Y:S02]  /*8f10*/  FMNMX.FTZ R4, R27, R2, !PT ;  /* 0x000000021b047209 */ /* 0x000fe40007810000 */
[----:B------:R-:W-:Y:S01]  /*8f20*/  FMNMX.FTZ R6, R11, R0, !PT ;  /* 0x000000000b067209 */ /* 0x000fe20007810000 */
[----:B------:R-:W-:-:S05]  /*8f30*/  BRA.DIV ~URZ, `(.L_x_521) ;  /* 0x0000e7127f007947 */ /* 0x000fca000b800000 */
[----:B------:R1:W2:Y:S02]  /*8f40*/  SHFL.BFLY PT, R0, R4, 0x2, 0x1f ;  /* 0x0c401f0004007f89 */ /* 0x0002a400000e0000 */
.L_x_644:
[----:B--2---:R-:W-:Y:S01]  /*8f50*/  FMNMX.FTZ R5, R4, R0, !PT ;  /* 0x0000000004057209 */ /* 0x004fe20007810000 */
[----:B------:R-:W-:-:S05]  /*8f60*/  BRA.DIV ~URZ, `(.L_x_522) ;  /* 0x0000e7227f007947 */ /* 0x000fca000b800000 */
[----:B------:R-:W-:Y:S04]  /*8f70*/  SHFL.BFLY PT, R0, R6, 0x2, 0x1f ;  /* 0x0c401f0006007f89 */ /* 0x000fe800000e0000 */
[----:B------:R-:W2:Y:S02]  /*8f80*/  SHFL.BFLY PT, R2, R5, 0x1, 0x1f ;  /* 0x0c201f0005027f89 */ /* 0x000ea400000e0000 */
[----:B--2---:R-:W-:Y:S02]  /*8f90*/  FMNMX.FTZ R100, R5, R2, !PT ;  /* 0x0000000205647209 */ /* 0x004fe40007810000 */
[----:B-1----:R-:W-:Y:S05]  /*8fa0*/  FMNMX.FTZ R4, R6, R0, !PT ;  /* 0x0000000006047209 */ /* 0x002fea0007810000 */
[----:B------:R1:W2:Y:S02]  /*8fb0*/  SHFL.BFLY PT, R0, R4, 0x1, 0x1f ;  /* 0x0c201f0004007f89 */ /* 0x0002a400000e0000 */
.L_x_645:
[C---:B------:R-:W-:Y:S01]  /*8fc0*/  FMUL.FTZ R2, R100.reuse, c[0x0][0x2d0] ;  /* 0x0000b40064027a20 */ /* 0x040fe20000410000 */
[----:B------:R-:W-:Y:S01]  /*8fd0*/  FSETP.NEU.FTZ.AND P0, PT, R100, -INF , PT ;  /* 0xff8000006400780b */ /* 0x000fe20003f1d000 */
[----:B------:R-:W-:Y:S01]  /*8fe0*/  WARPSYNC 0xffffffff ;  /* 0xffffffff00007948 */ /* 0x000fe20003800000 */
[----:B--2---:R-:W-:Y:S01]  /*8ff0*/  FMNMX.FTZ R3, R0, R4, !PT ;  /* 0x0000000400037209 */ /* 0x004fe20007810000 */
[----:B------:R-:W2:Y:S01]  /*9000*/  LDSM.16.MT88.4 R140, [R167] ;  /* 0x00000000a78c783b */ /* 0x000ea20000004200 */
[----:B------:R-:W-:Y:S03]  /*9010*/  FSEL R5, R2, RZ, P0 ;  /* 0x000000ff02057208 */ /* 0x000fe60000000000 */
[----:B-1----:R-:W-:Y:S02]  /*9020*/  FMUL.FTZ R4, R3, c[0x0][0x2d0] ;  /* 0x0000b40003047a20 */ /* 0x002fe40000410000 */
[--C-:B------:R-:W-:Y:S02]  /*9030*/  FFMA.FTZ R2, R23, c[0x0][0x2d0], -R5.reuse ;  /* 0x0000b40017027a23 */ /* 0x100fe40000010805 */
[--C-:B------:R-:W-:Y:S02]  /*9040*/  FFMA.FTZ R6, R26, c[0x0][0x2d0], -R5.reuse ;  /* 0x0000b4001a067a23 */ /* 0x100fe40000010805 */
[----:B------:R1:W-:Y:S01]  /*9050*/  MUFU.EX2 R23, R2 ;  /* 0x0000000200177308 */ /* 0x0003e20000000800 */
        /* <DEDUP_REMOVED lines=14> */
[--C-:B-1----:R-:W-:Y:S05]  /*9140*/  FFMA.FTZ R2, R25, c[0x0][0x2d0], -R5.reuse ;  /* 0x0000b40019027a23 */ /* 0x102fea0000010805 */
[----:B------:R1:W-:Y:S10]  /*9150*/  MUFU.EX2 R182, R2 ;  /* 0x0000000200b67308 */ /* 0x0003f40000000800 */
[----:B------:R-:W-:Y:S10]  /*9160*/  MUFU.EX2 R156, R156 ;  /* 0x0000009c009c7308 */ /* 0x000ff40000000800 */
[----:B------:R-:W-:Y:S01]  /*9170*/  MUFU.EX2 R155, R155 ;  /* 0x0000009b009b7308 */ /* 0x000fe20000000800 */
[----:B-1----:R-:W-:Y:S09]  /*9180*/  FFMA.FTZ R2, R24, c[0x0][0x2d0], -R5 ;  /* 0x0000b40018027a23 */ /* 0x002ff20000010805 */
[----:B------:R1:W-:Y:S10]  /*9190*/  MUFU.EX2 R187, R2 ;  /* 0x0000000200bb7308 */ /* 0x0003f40000000800 */
[----:B------:R-:W-:Y:S10]  /*91a0*/  MUFU.EX2 R153, R153 ;  /* 0x0000009900997308 */ /* 0x000ff40000000800 */
[----:B------:R-:W-:Y:S01]  /*91b0*/  MUFU.EX2 R145, R163 ;  /* 0x000000a300917308 */ /* 0x000fe20000000800 */
[----:B-1----:R-:W-:Y:S02]  /*91c0*/  FSEL R2, R100, RZ, P0 ;  /* 0x000000ff64027208 */ /* 0x002fe40000000000 */
[----:B------:R-:W-:Y:S03]  /*91d0*/  FSETP.NEU.FTZ.AND P0, PT, R3, -INF , PT ;  /* 0xff8000000300780b */ /* 0x000fe60003f1d000 */
[----:B------:R-:W-:Y:S01]  /*91e0*/  FADD.FTZ R0, -R2, R101 ;  /* 0x0000006502007221 */ /* 0x000fe20000010100 */
[----:B------:R-:W-:Y:S03]  /*91f0*/  FSEL R4, R4, RZ, P0 ;  /* 0x000000ff04047208 */ /* 0x000fe60000000000 */
[----:B------:R-:W-:Y:S02]  /*9200*/  FMUL.FTZ R0, R0, c[0x0][0x2d0] ;  /* 0x0000b40000007a20 */ /* 0x000fe40000410000 */
[--C-:B------:R-:W-:Y:S02]  /*9210*/  FFMA.FTZ R6, R9, c[0x0][0x2d0], -R4.reuse ;  /* 0x0000b40009067a23 */ /* 0x100fe40000010804 */
[----:B------:R1:W3:Y:S01]  /*9220*/  MUFU.EX2 R2, R0 ;  /* 0x0000000000027308 */ /* 0x0002e20000000800 */
        /* <DEDUP_REMOVED lines=19> */
[----:B------:R1:W4:Y:S02]  /*9360*/  MUFU.EX2 R158, R0 ;  /* 0x00000000009e7308 */ /* 0x0003240000000800 */
[----:B-1----:R-:W-:Y:S01]  /*9370*/  FSEL R0, R3, RZ, P0 ;  /* 0x000000ff03007208 */ /* 0x002fe20000000000 */
[----:B---3--:R-:W-:Y:S01]  /*9380*/  FMUL.FTZ R8, R2, R128 ;  /* 0x0000008002087220 */ /* 0x008fe20000410000 */
[----:B------:R-:W-:Y:S01]  /*9390*/  F2FP.BF16.PACK_AB R136, R182, R23 ;  /* 0x00000017b688723e */ /* 0x000fe200000010ff */
[----:B------:R-:W-:Y:S01]  /*93a0*/  FMUL.FTZ R9, R2, R129 ;  /* 0x0000008102097220 */ /* 0x000fe20000410000 */
[----:B------:R-:W-:Y:S01]  /*93b0*/  F2FP.BF16.PACK_AB R138, R188, R187 ;  /* 0x000000bbbc8a723e */ /* 0x000fe200000010ff */
[----:B------:R-:W-:Y:S01]  /*93c0*/  FADD.FTZ R0, -R0, R102 ;  /* 0x0000006600007221 */ /* 0x000fe20000010100 */
[----:B----4-:R-:W-:Y:S01]  /*93d0*/  F2FP.BF16.PACK_AB R137, R158, R159 ;  /* 0x0000009f9e89723e */ /* 0x010fe200000010ff */
[----:B------:R-:W-:Y:S01]  /*93e0*/  FMUL.FTZ R16, R2, R120 ;  /* 0x0000007802107220 */ /* 0x000fe20000410000 */
[----:B------:R-:W-:Y:S01]  /*93f0*/  F2FP.BF16.PACK_AB R139, R185, R186 ;  /* 0x000000bab98b723e */ /* 0x000fe200000010ff */
[----:B------:R-:W-:Y:S01]  /*9400*/  FMUL.FTZ R0, R0, c[0x0][0x2d0] ;  /* 0x0000b40000007a20 */ /* 0x000fe20000410000 */
[----:B------:R-:W-:Y:S01]  /*9410*/  ISETP.GT.AND P0, PT, R178, R200, PT ;  /* 0x000000c8b200720c */ /* 0x000fe20003f04270 */
[----:B------:R-:W-:Y:S01]  /*9420*/  FMUL.FTZ R17, R2, R121 ;  /* 0x0000007902117220 */ /* 0x000fe20000410000 */
[----:B------:R-:W-:Y:S01]  /*9430*/  IADD3 R178, R178, -0x1, RZ ;  /* 0xffffffffb2b27810 */ /* 0x000fe20007ffe0ff */
[----:B------:R-:W-:Y:S02]  /*9440*/  FFMA.FTZ R102, R20, c[0x0][0x2d0], -R4 ;  /* 0x0000b40014667a23 */ /* 0x000fe40000010804 */
[----:B------:R-:W1:Y:S01]  /*9450*/  MUFU.EX2 R0, R0 ;  /* 0x0000000000007308 */ /* 0x000e620000000800 */
[C---:B------:R-:W-:Y:S02]  /*9460*/  FMUL.FTZ R4, R2.reuse, R132 ;  /* 0x0000008402047220 */ /* 0x040fe40000410000 */
[C---:B------:R-:W-:Y:S02]  /*9470*/  FMUL.FTZ R5, R2.reuse, R133 ;  /* 0x0000008502057220 */ /* 0x040fe40000410000 */
[C---:B------:R-:W-:Y:S02]  /*9480*/  FMUL.FTZ R24, R2.reuse, R112 ;  /* 0x0000007002187220 */ /* 0x040fe40000410000 */
[C---:B------:R-:W-:Y:S02]  /*9490*/  FMUL.FTZ R25, R2.reuse, R113 ;  /* 0x0000007102197220 */ /* 0x040fe40000410000 */
[C---:B------:R-:W-:Y:S01]  /*94a0*/  FMUL.FTZ R12, R2.reuse, R124 ;  /* 0x0000007c020c7220 */ /* 0x040fe20000410000 */
[----:B------:R-:W-:Y:S01]  /*94b0*/  MUFU.EX2 R132, R148 ;  /* 0x0000009400847308 */ /* 0x000fe20000000800 */
[C---:B------:R-:W-:Y:S02]  /*94c0*/  FMUL.FTZ R13, R2.reuse, R125 ;  /* 0x0000007d020d7220 */ /* 0x040fe40000410000 */
[C---:B------:R-:W-:Y:S02]  /*94d0*/  FMUL.FTZ R32, R2.reuse, R104 ;  /* 0x0000006802207220 */ /* 0x040fe40000410000 */
[C---:B------:R-:W-:Y:S02]  /*94e0*/  FMUL.FTZ R33, R2.reuse, R105 ;  /* 0x0000006902217220 */ /* 0x040fe40000410000 */
[C---:B------:R-:W-:Y:S02]  /*94f0*/  FMUL.FTZ R20, R2.reuse, R116 ;  /* 0x0000007402147220 */ /* 0x040fe40000410000 */
[C---:B------:R-:W-:Y:S01]  /*9500*/  FMUL.FTZ R21, R2.reuse, R117 ;  /* 0x0000007502157220 */ /* 0x040fe20000410000 */
[----:B------:R-:W-:Y:S01]  /*9510*/  MUFU.EX2 R133, R146 ;  /* 0x0000009200857308 */ /* 0x000fe20000000800 */
[C---:B------:R-:W-:Y:S02]  /*9520*/  FMUL.FTZ R28, R2.reuse, R108 ;  /* 0x0000006c021c7220 */ /* 0x040fe40000410000 */
[----:B------:R-:W-:Y:S02]  /*9530*/  FMUL.FTZ R29, R2, R109 ;  /* 0x0000006d021d7220 */ /* 0x000fe40000410000 */
[C---:B-1----:R-:W-:Y:S02]  /*9540*/  FMUL.FTZ R10, R0.reuse, R130 ;  /* 0x00000082000a7220 */ /* 0x042fe40000410000 */
[C---:B------:R-:W-:Y:S02]  /*9550*/  FMUL.FTZ R11, R0.reuse, R131 ;  /* 0x00000083000b7220 */ /* 0x040fe40000410000 */
[----:B------:R-:W1:Y:S01]  /*9560*/  LDSM.16.MT88.4 R128, [R168] ;  /* 0x00000000a880783b */ /* 0x000e620000004200 */
[C---:B------:R-:W-:Y:S01]  /*9570*/  FMUL.FTZ R18, R0.reuse, R122 ;  /* 0x0000007a00127220 */ /* 0x040fe20000410000 */
[----:B------:R-:W-:Y:S01]  /*9580*/  MUFU.EX2 R125, R102 ;  /* 0x00000066007d7308 */ /* 0x000fe20000000800 */
[C---:B------:R-:W-:Y:S02]  /*9590*/  FMUL.FTZ R19, R0.reuse, R123 ;  /* 0x0000007b00137220 */ /* 0x040fe40000410000 */
[C---:B------:R-:W-:Y:S02]  /*95a0*/  FMUL.FTZ R6, R0.reuse, R134 ;  /* 0x0000008600067220 */ /* 0x040fe40000410000 */
[C---:B------:R-:W-:Y:S01]  /*95b0*/  FMUL.FTZ R7, R0.reuse, R135 ;  /* 0x0000008700077220 */ /* 0x040fe20000410000 */
[----:B------:R-:W3:Y:S01]  /*95c0*/  LDSM.16.MT88.4 R120, [R170] ;  /* 0x00000000aa78783b */ /* 0x000ee20000004200 */
[C---:B------:R-:W-:Y:S02]  /*95d0*/  FMUL.FTZ R26, R0.reuse, R114 ;  /* 0x00000072001a7220 */ /* 0x040fe40000410000 */
[C---:B------:R-:W-:Y:S01]  /*95e0*/  FMUL.FTZ R27, R0.reuse, R115 ;  /* 0x00000073001b7220 */ /* 0x040fe20000410000 */
[----:B------:R-:W-:Y:S01]  /*95f0*/  MUFU.EX2 R124, R144 ;  /* 0x00000090007c7308 */ /* 0x000fe20000000800 */
[C---:B------:R-:W-:Y:S01]  /*9600*/  FMUL.FTZ R34, R0.reuse, R106 ;  /* 0x0000006a00227220 */ /* 0x040fe20000410000 */
[C---:B--2---:R-:W-:Y:S02]  /*9610*/  HMMA.16816.F32.BF16 R4, R136.reuse, R140, R4 ;  /* 0x0000008c8804723c */ /* 0x044fe40000041804 */
[----:B------:R-:W2:Y:S03]  /*9620*/  LDSM.16.MT88.4 R112, [R169] ;  /* 0x00000000a970783b */ /* 0x000ea60000004200 */
[C---:B------:R-:W-:Y:S02]  /*9630*/  FMUL.FTZ R35, R0.reuse, R107 ;  /* 0x0000006b00237220 */ /* 0x040fe40000410000 */
[C---:B------:R-:W-:Y:S01]  /*9640*/  FMUL.FTZ R22, R0.reuse, R118 ;  /* 0x0000007600167220 */ /* 0x040fe20000410000 */
[C---:B------:R-:W-:Y:S01]  /*9650*/  HMMA.16816.F32.BF16 R8, R136.reuse, R142, R8 ;  /* 0x0000008e8808723c */ /* 0x040fe20000041808 */
[----:B------:R-:W-:Y:S01]  /*9660*/  MUFU.EX2 R148, R152 ;  /* 0x0000009800947308 */ /* 0x000fe20000000800 */
[----:B------:R-:W4:Y:S02]  /*9670*/  LDSM.16.MT88.4 R104, [R167+0x2000] ;  /* 0x00200000a768783b */ /* 0x000f240000004200 */
[C---:B------:R-:W-:Y:S02]  /*9680*/  FMUL.FTZ R14, R0.reuse, R126 ;  /* 0x0000007e000e7220 */ /* 0x040fe40000410000 */
[C---:B------:R-:W-:Y:S02]  /*9690*/  FMUL.FTZ R15, R0.reuse, R127 ;  /* 0x0000007f000f7220 */ /* 0x040fe40000410000 */
[C---:B------:R-:W-:Y:S03]  /*96a0*/  FMUL.FTZ R30, R0.reuse, R110 ;  /* 0x0000006e001e7220 */ /* 0x040fe60000410000 */
[----:B------:R-:W5:Y:S01]  /*96b0*/  MUFU.EX2 R127, R149 ;  /* 0x00000095007f7308 */ /* 0x000f620000000800 */
[----:B------:R-:W-:Y:S02]  /*96c0*/  FMUL.FTZ R31, R0, R111 ;  /* 0x0000006f001f7220 */ /* 0x000fe40000410000 */
[----:B------:R-:W-:Y:S01]  /*96d0*/  LDSM.16.MT88.4 R108, [R167+0x800] ;  /* 0x00080000a76c783b */ /* 0x000fe20000004200 */
[C---:B------:R-:W-:Y:S02]  /*96e0*/  FMUL.FTZ R36, R2.reuse, R36 ;  /* 0x0000002402247220 */ /* 0x040fe40000410000 */
[C---:B------:R-:W-:Y:S01]  /*96f0*/  FMUL.FTZ R37, R2.reuse, R37 ;  /* 0x0000002502257220 */ /* 0x040fe20000410000 */
[C---:B-1----:R-:W-:Y:S03]  /*9700*/  HMMA.16816.F32.BF16 R12, R136.reuse, R128, R12 ;  /* 0x00000080880c723c */ /* 0x042fe6000004180c */
[C---:B------:R-:W-:Y:S01]  /*9710*/  FMUL.FTZ R40, R2.reuse, R40 ;  /* 0x0000002802287220 */ /* 0x040fe20000410000 */
[----:B------:R1:W1:Y:S01]  /*9720*/  MUFU.EX2 R126, R101 ;  /* 0x00000065007e7308 */ /* 0x0002620000000800 */
[C---:B------:R-:W-:Y:S02]  /*9730*/  FMUL.FTZ R41, R2.reuse, R41 ;  /* 0x0000002902297220 */ /* 0x040fe40000410000 */
[C---:B------:R-:W-:Y:S01]  /*9740*/  FMUL.FTZ R44, R2.reuse, R44 ;  /* 0x0000002c022c7220 */ /* 0x040fe20000410000 */
[C---:B------:R-:W-:Y:S01]  /*9750*/  HMMA.16816.F32.BF16 R16, R136.reuse, R130, R16 ;  /* 0x000000828810723c */ /* 0x040fe20000041810 */
[----:B------:R-:W-:Y:S03]  /*9760*/  LDSM.16.MT88.4 R128, [R167+0x1800] ;  /* 0x00180000a780783b */ /* 0x000fe60000004200 */
[C---:B------:R-:W-:Y:S02]  /*9770*/  FMUL.FTZ R45, R2.reuse, R45 ;  /* 0x0000002d022d7220 */ /* 0x040fe40000410000 */
[C---:B------:R-:W-:Y:S01]  /*9780*/  FMUL.FTZ R48, R2.reuse, R48 ;  /* 0x0000003002307220 */ /* 0x040fe20000410000 */
[----:B------:R-:W-:Y:S01]  /*9790*/  MUFU.EX2 R149, R157 ;  /* 0x0000009d00957308 */ /* 0x000fe20000000800 */
[C---:B------:R-:W-:Y:S04]  /*97a0*/  FMUL.FTZ R49, R2.reuse, R49 ;  /* 0x0000003102317220 */ /* 0x040fe80000410000 */
        /* <DEDUP_REMOVED lines=29> */
[----:B------:R-:W-:Y:S02]  /*9980*/  FFMA.FTZ R2, R2, R190, R23 ;  /* 0x000000be02027223 */ /* 0x000fe40000010017 */
[C---:B------:R-:W-:Y:S02]  /*9990*/  FMUL.FTZ R23, R0.reuse, R119 ;  /* 0x0000007700177220 */ /* 0x040fe40000410000 */
[----:B------:R-:W-:Y:S01]  /*99a0*/  LDSM.16.MT88.4 R116, [R168+0x1000] ;  /* 0x00100000a874783b */ /* 0x000fe20000004200 */
[C---:B------:R-:W-:Y:S02]  /*99b0*/  FMUL.FTZ R38, R0.reuse, R38 ;  /* 0x0000002600267220 */ /* 0x040fe40000410000 */
[C---:B------:R-:W-:Y:S01]  /*99c0*/  FMUL.FTZ R39, R0.reuse, R39 ;  /* 0x0000002700277220 */ /* 0x040fe20000410000 */
[----:B------:R-:W-:Y:S01]  /*99d0*/  MUFU.EX2 R140, R177 ;  /* 0x000000b1008c7308 */ /* 0x000fe20000000800 */
[C---:B---3--:R-:W-:Y:S03]  /*99e0*/  HMMA.16816.F32.BF16 R20, R136.reuse, R120, R20 ;  /* 0x000000788814723c */ /* 0x048fe60000041814 */
[C---:B------:R-:W-:Y:S02]  /*99f0*/  FMUL.FTZ R42, R0.reuse, R42 ;  /* 0x0000002a002a7220 */ /* 0x040fe40000410000 */
[C---:B------:R-:W-:Y:S02]  /*9a00*/  FMUL.FTZ R43, R0.reuse, R43 ;  /* 0x0000002b002b7220 */ /* 0x040fe40000410000 */
[C---:B------:R-:W-:Y:S01]  /*9a10*/  FMUL.FTZ R46, R0.reuse, R46 ;  /* 0x0000002e002e7220 */ /* 0x040fe20000410000 */
[C---:B------:R-:W-:Y:S01]  /*9a20*/  HMMA.16816.F32.BF16 R24, R136.reuse, R122, R24 ;  /* 0x0000007a8818723c */ /* 0x040fe20000041818 */
[----:B------:R-:W-:Y:S01]  /*9a30*/  LDSM.16.MT88.4 R120, [R168+0x1800] ;  /* 0x00180000a878783b */ /* 0x000fe20000004200 */
[----:B------:R-:W-:Y:S02]  /*9a40*/  MUFU.EX2 R102, R183 ;  /* 0x000000b700667308 */ /* 0x000fe40000000800 */
[C---:B------:R-:W-:Y:S02]  /*9a50*/  FMUL.FTZ R47, R0.reuse, R47 ;  /* 0x0000002f002f7220 */ /* 0x040fe40000410000 */
[C---:B------:R-:W-:Y:S02]  /*9a60*/  FMUL.FTZ R50, R0.reuse, R50 ;  /* 0x0000003200327220 */ /* 0x040fe40000410000 */
[C---:B--2---:R-:W-:Y:S04]  /*9a70*/  HMMA.16816.F32.BF16 R28, R136.reuse, R112, R28 ;  /* 0x00000070881c723c */ /* 0x044fe8000004181c */
        /* <DEDUP_REMOVED lines=9> */
[C---:B------:R-:W-:Y:S01]  /*9b10*/  HMMA.16816.F32.BF16 R40, R136.reuse, R106, R40 ;  /* 0x0000006a8828723c */ /* 0x040fe20000041828 */
[----:B------:R-:W2:Y:S03]  /*9b20*/  LDSM.16.MT88.4 R104, [R168+0x2000] ;  /* 0x00200000a868783b */ /* 0x000ea60000004200 */
[C---:B------:R-:W-:Y:S02]  /*9b30*/  FMUL.FTZ R63, R0.reuse, R63 ;  /* 0x0000003f003f7220 */ /* 0x040fe40000410000 */
[C---:B------:R-:W-:Y:S02]  /*9b40*/  FMUL.FTZ R66, R0.reuse, R66 ;  /* 0x0000004200427220 */ /* 0x040fe40000410000 */
[C---:B------:R-:W-:Y:S04]  /*9b50*/  FMUL.FTZ R67, R0.reuse, R67 ;  /* 0x0000004300437220 */ /* 0x040fe80000410000 */
        /* <DEDUP_REMOVED lines=14> */
[C---:B------:R-:W-:Y:S01]  /*9c40*/  FMUL.FTZ R98, R0.reuse, R98 ;  /* 0x0000006200627220 */ /* 0x040fe20000410000 */
[C---:B--2---:R-:W-:Y:S03]  /*9c50*/  HMMA.16816.F32.BF16 R44, R136.reuse, R104, R44 ;  /* 0x00000068882c723c */ /* 0x044fe6000004182c */
[C---:B------:R-:W-:Y:S02]  /*9c60*/  FMUL.FTZ R99, R0.reuse, R99 ;  /* 0x0000006300637220 */ /* 0x040fe40000410000 */
[----:B------:R-:W-:Y:S02]  /*9c70*/  FFMA.FTZ R0, R0, R191, R159 ;  /* 0x000000bf00007223 */ /* 0x000fe4000001009f */
[----:B------:R-:W2:Y:S01]  /*9c80*/  MUFU.EX2 R159, R147 ;  /* 0x00000093009f7308 */ /* 0x000ea20000000800 */
[C---:B------:R-:W-:Y:S01]  /*9c90*/  HMMA.16816.F32.BF16 R48, R136.reuse, R106, R48 ;  /* 0x0000006a8830723c */ /* 0x040fe20000041830 */
[----:B------:R-:W3:Y:S03]  /*9ca0*/  LDSM.16.MT88.4 R104, [R170+0x2000] ;  /* 0x00200000aa68783b */ /* 0x000ee60000004200 */
[----:B-1----:R-:W-:Y:S02]  /*9cb0*/  FADD.FTZ R101, R158, R0 ;  /* 0x000000009e657221 */ /* 0x002fe40000010000 */
[----:B------:R-:W-:Y:S03]  /*9cc0*/  FADD.FTZ R2, R182, R2 ;  /* 0x00000002b6027221 */ /* 0x000fe60000010000 */
[----:B------:R-:W1:Y:S03]  /*9cd0*/  MUFU.EX2 R147, R154 ;  /* 0x0000009a00937308 */ /* 0x000e660000000800 */
[----:B------:R-:W-:Y:S02]  /*9ce0*/  FADD.FTZ R0, R187, R2 ;  /* 0x00000002bb007221 */ /* 0x000fe40000010000 */
[----:B------:R-:W-:Y:S02]  /*9cf0*/  FADD.FTZ R2, R186, R101 ;  /* 0x00000065ba027221 */ /* 0x000fe40000010000 */
[----:B------:R-:W-:Y:S02]  /*9d00*/  FADD.FTZ R0, R188, R0 ;  /* 0x00000000bc007221 */ /* 0x000fe40000010000 */
[----:B------:R-:W-:Y:S02]  /*9d10*/  FADD.FTZ R2, R185, R2 ;  /* 0x00000002b9027221 */ /* 0x000fe40000010000 */
[----:B-----5:R-:W-:Y:S02]  /*9d20*/  FADD.FTZ R0, R127, R0 ;  /* 0x000000007f007221 */ /* 0x020fe40000010000 */
[----:B------:R-:W-:Y:S02]  /*9d30*/  FADD.FTZ R101, R126, R2 ;  /* 0x000000027e657221 */ /* 0x000fe40000010000 */
[----:B------:R-:W-:Y:S02]  /*9d40*/  FADD.FTZ R2, R132, R0 ;  /* 0x0000000084027221 */ /* 0x000fe40000010000 */
[----:B------:R-:W-:Y:S02]  /*9d50*/  FADD.FTZ R0, R125, R101 ;  /* 0x000000657d007221 */ /* 0x000fe40000010000 */
[----:B------:R-:W-:Y:S02]  /*9d60*/  FADD.FTZ R101, R133, R2 ;  /* 0x0000000285657221 */ /* 0x000fe40000010000 */
[----:B------:R-:W-:Y:S02]  /*9d70*/  FADD.FTZ R2, R124, R0 ;  /* 0x000000007c027221 */ /* 0x000fe40000010000 */
[----:B------:R-:W-:Y:S01]  /*9d80*/  FADD.FTZ R0, R189, R101 ;  /* 0x00000065bd007221 */ /* 0x000fe20000010000 */
[----:B------:R-:W-:Y:S01]  /*9d90*/  MOV R101, R100 ;  /* 0x0000006400657202 */ /* 0x000fe20000000f00 */
[----:B--2---:R-:W-:Y:S02]  /*9da0*/  FADD.FTZ R2, R159, R2 ;  /* 0x000000029f027221 */ /* 0x004fe40000010000 */
[----:B------:R-:W-:Y:S02]  /*9db0*/  FADD.FTZ R0, R149, R0 ;  /* 0x0000000095007221 */ /* 0x000fe40000010000 */
[----:B------:R-:W-:Y:S02]  /*9dc0*/  FADD.FTZ R2, R151, R2 ;  /* 0x0000000297027221 */ /* 0x000fe40000010000 */
[----:B------:R-:W-:Y:S01]  /*9dd0*/  FADD.FTZ R0, R156, R0 ;  /* 0x000000009c007221 */ /* 0x000fe20000010000 */
[C---:B---3--:R-:W-:Y:S03]  /*9de0*/  HMMA.16816.F32.BF16 R52, R136.reuse, R104, R52 ;  /* 0x000000688834723c */ /* 0x048fe60000041834 */
[----:B------:R-:W-:Y:S02]  /*9df0*/  FADD.FTZ R2, R150, R2 ;  /* 0x0000000296027221 */ /* 0x000fe40000010000 */
[----:B------:R-:W-:Y:S02]  /*9e00*/  FADD.FTZ R0, R155, R0 ;  /* 0x000000009b007221 */ /* 0x000fe40000010000 */
[----:B------:R-:W-:Y:S01]  /*9e10*/  FADD.FTZ R2, R148, R2 ;  /* 0x0000000294027221 */ /* 0x000fe20000010000 */
[C---:B------:R-:W-:Y:S01]  /*9e20*/  HMMA.16816.F32.BF16 R56, R136.reuse, R106, R56 ;  /* 0x0000006a8838723c */ /* 0x040fe20000041838 */
[----:B------:R-:W2:Y:S03]  /*9e30*/  LDSM.16.MT88.4 R104, [R169+0x2000] ;  /* 0x00200000a968783b */ /* 0x000ea60000004200 */
[----:B------:R-:W-:Y:S04]  /*9e40*/  FADD.FTZ R0, R153, R0 ;  /* 0x0000000099007221 */ /* 0x000fe80000010000 */
[C---:B--2---:R-:W-:Y:S08]  /*9e50*/  HMMA.16816.F32.BF16 R60, R136.reuse, R104, R60 ;  /* 0x00000068883c723c */ /* 0x044ff0000004183c */
[C---:B------:R-:W-:Y:S01]  /*9e60*/  HMMA.16816.F32.BF16 R64, R136.reuse, R106, R64 ;  /* 0x0000006a8840723c */ /* 0x040fe20000041840 */
[----:B------:R-:W2:Y:S07]  /*9e70*/  LDSM.16.MT88.4 R104, [R167+0x4000] ;  /* 0x00400000a768783b */ /* 0x000eae0000004200 */
        /* <DEDUP_REMOVED lines=9> */
[C---:B--2---:R-:W-:Y:S07]  /*9f10*/  HMMA.16816.F32.BF16 R92, R136.reuse, R104, R92 ;  /* 0x00000068885c723c */ /* 0x044fee000004185c */
[----:B------:R-:W-:Y:S01]  /*9f20*/  F2FP.BF16.PACK_AB R104, R132, R127 ;  /* 0x0000007f8468723e */ /* 0x000fe200000010ff */
[----:B------:R-:W-:Y:S04]  /*9f30*/  HMMA.16816.F32.BF16 R96, R136, R106, R96 ;  /* 0x0000006a8860723c */ /* 0x000fe80000041860 */
[----:B------:R-:W-:Y:S03]  /*9f40*/  F2FP.BF16.PACK_AB R105, R125, R126 ;  /* 0x0000007e7d69723e */ /* 0x000fe600000010ff */
[----:B------:R-:W-:Y:S02]  /*9f50*/  F2FP.BF16.PACK_AB R106, R189, R133 ;  /* 0x00000085bd6a723e */ /* 0x000fe400000010ff */
[----:B------:R-:W-:Y:S03]  /*9f60*/  F2FP.BF16.PACK_AB R107, R159, R124 ;  /* 0x0000007c9f6b723e */ /* 0x000fe600000010ff */
[----:B------:R-:W-:Y:S02]  /*9f70*/  F2FP.BF16.PACK_AB R136, R144, R142 ;  /* 0x0000008e9088723e */ /* 0x000fe400000010ff */
[----:B------:R-:W-:Y:S02]  /*9f80*/  F2FP.BF16.PACK_AB R138, R146, R145 ;  /* 0x00000091928a723e */ /* 0x000fe400000010ff */
[C---:B------:R-:W-:Y:S05]  /*9f90*/  HMMA.16816.F32.BF16 R4, R104.reuse, R108, R4 ;  /* 0x0000006c6804723c */ /* 0x040fea0000041804 */
[----:B------:R-:W-:Y:S02]  /*9fa0*/  F2FP.BF16.PACK_AB R137, R141, R143 ;  /* 0x0000008f8d89723e */ /* 0x000fe400000010ff */
[----:B------:R-:W-:Y:S01]  /*9fb0*/  F2FP.BF16.PACK_AB R139, R102, R140 ;  /* 0x0000008c668b723e */ /* 0x000fe200000010ff */
[C---:B------:R-:W-:Y:S01]  /*9fc0*/  HMMA.16816.F32.BF16 R8, R104.reuse, R110, R8 ;  /* 0x0000006e6808723c */ /* 0x040fe20000041808 */
[----:B------:R-:W2:Y:S07]  /*9fd0*/  LDSM.16.MT88.4 R108, [R170+0x800] ;  /* 0x00080000aa6c783b */ /* 0x000eae0000004200 */
[C---:B------:R-:W-:Y:S08]  /*9fe0*/  HMMA.16816.F32.BF16 R12, R104.reuse, R112, R12 ;  /* 0x00000070680c723c */ /* 0x040ff0000004180c */
[C---:B------:R-:W-:Y:S01]  /*9ff0*/  HMMA.16816.F32.BF16 R16, R104.reuse, R114, R16 ;  /* 0x000000726810723c */ /* 0x040fe20000041810 */
[----:B------:R-:W3:Y:S07]  /*a000*/  LDSM.16.MT88.4 R112, [R169+0x800] ;  /* 0x00080000a970783b */ /* 0x000eee0000004200 */
[C---:B--2---:R-:W-:Y:S08]  /*a010*/  HMMA.16816.F32.BF16 R20, R104.reuse, R108, R20 ;  /* 0x0000006c6814723c */ /* 0x044ff00000041814 */
[C---:B------:R-:W-:Y:S01]  /*a020*/  HMMA.16816.F32.BF16 R24, R104.reuse, R110, R24 ;  /* 0x0000006e6818723c */ /* 0x040fe20000041818 */
[----:B------:R-:W2:Y:S07]  /*a030*/  LDSM.16.MT88.4 R108, [R167+0x2800] ;  /* 0x00280000a76c783b */ /* 0x000eae0000004200 */
[C---:B---3--:R-:W-:Y:S08]  /*a040*/  HMMA.16816.F32.BF16 R28, R104.reuse, R112, R28 ;  /* 0x00000070681c723c */ /* 0x048ff0000004181c */
        /* <DEDUP_REMOVED lines=24> */
[----:B------:R-:W-:Y:S01]  /*a1d0*/  HMMA.16816.F32.BF16 R96, R104, R114, R96 ;  /* 0x000000726860723c */ /* 0x000fe20000041860 */
[----:B------:R-:W-:Y:S06]  /*a1e0*/  LDSM.16.MT88.4 R112, [R169+0x1000] ;  /* 0x00100000a970783b */ /* 0x000fec0000004200 */
[----:B------:R-:W-:Y:S02]  /*a1f0*/  F2FP.BF16.PACK_AB R104, R156, R149 ;  /* 0x000000959c68723e */ /* 0x000fe400000010ff */
[----:B------:R-:W-:Y:S03]  /*a200*/  F2FP.BF16.PACK_AB R106, R153, R155 ;  /* 0x0000009b996a723e */ /* 0x000fe600000010ff */
[----:B------:R-:W-:Y:S02]  /*a210*/  F2FP.BF16.PACK_AB R105, R150, R151 ;  /* 0x000000979669723e */ /* 0x000fe400000010ff */
[C---:B-1----:R-:W-:Y:S07]  /*a220*/  F2FP.BF16.PACK_AB R107, R147.reuse, R148 ;  /* 0x00000094936b723e */ /* 0x042fee00000010ff */
[C---:B--2---:R-:W-:Y:S08]  /*a230*/  HMMA.16816.F32.BF16 R4, R104.reuse, R108, R4 ;  /* 0x0000006c6804723c */ /* 0x044ff00000041804 */
[C---:B------:R-:W-:Y:S01]  /*a240*/  HMMA.16816.F32.BF16 R8, R104.reuse, R110, R8 ;  /* 0x0000006e6808723c */ /* 0x040fe20000041808 */
[----:B------:R-:W1:Y:S07]  /*a250*/  LDSM.16.MT88.4 R108, [R170+0x1000] ;  /* 0x00100000aa6c783b */ /* 0x000e6e0000004200 */
[C---:B------:R-:W-:Y:S08]  /*a260*/  HMMA.16816.F32.BF16 R12, R104.reuse, R116, R12 ;  /* 0x00000074680c723c */ /* 0x040ff0000004180c */
[C---:B------:R-:W-:Y:S01]  /*a270*/  HMMA.16816.F32.BF16 R16, R104.reuse, R118, R16 ;  /* 0x000000766810723c */ /* 0x040fe20000041810 */
[----:B------:R-:W-:Y:S07]  /*a280*/  LDSM.16.MT88.4 R116, [R168+0x3000] ;  /* 0x00300000a874783b */ /* 0x000fee0000004200 */
[C---:B-1----:R-:W-:Y:S08]  /*a290*/  HMMA.16816.F32.BF16 R20, R104.reuse, R108, R20 ;  /* 0x0000006c6814723c */ /* 0x042ff00000041814 */
        /* <DEDUP_REMOVED lines=22> */
[C---:B-1----:R-:W-:Y:S08]  /*a400*/  HMMA.16816.F32.BF16 R84, R104.reuse, R108, R84 ;  /* 0x0000006c6854723c */ /* 0x042ff00000041854 */
[C---:B------:R-:W-:Y:S08]  /*a410*/  HMMA.16816.F32.BF16 R88, R104.reuse, R110, R88 ;  /* 0x0000006e6858723c */ /* 0x040ff00000041858 */
[C---:B------:R-:W-:Y:S08]  /*a420*/  HMMA.16816.F32.BF16 R92, R104.reuse, R112, R92 ;  /* 0x00000070685c723c */ /* 0x040ff0000004185c */
[----:B------:R-:W-:Y:S01]  /*a430*/  HMMA.16816.F32.BF16 R96, R104, R114, R96 ;  /* 0x000000726860723c */ /* 0x000fe20000041860 */
[----:B------:R-:W1:Y:S07]  /*a440*/  LDSM.16.MT88.4 R112, [R170+0x1800] ;  /* 0x00180000aa70783b */ /* 0x000e6e0000004200 */
[C---:B------:R-:W-:Y:S01]  /*a450*/  HMMA.16816.F32.BF16 R132, R136.reuse, R128, R4 ;  /* 0x000000808884723c */ /* 0x040fe20000041804 */
[----:B------:R-:W2:Y:S07]  /*a460*/  LDSM.16.MT88.4 R104, [R169+0x1800] ;  /* 0x00180000a968783b */ /* 0x000eae0000004200 */
[C---:B------:R-:W-:Y:S01]  /*a470*/  HMMA.16816.F32.BF16 R128, R136.reuse, R130, R8 ;  /* 0x000000828880723c */ /* 0x040fe20000041808 */
[----:B------:R-:W3:Y:S07]  /*a480*/  LDSM.16.MT88.4 R4, [R167+0x3800] ;  /* 0x00380000a704783b */ /* 0x000eee0000004200 */
[C---:B------:R-:W-:Y:S01]  /*a490*/  HMMA.16816.F32.BF16 R124, R136.reuse, R120, R12 ;  /* 0x00000078887c723c */ /* 0x040fe2000004180c */
[----:B------:R-:W4:Y:S07]  /*a4a0*/  LDSM.16.MT88.4 R8, [R168+0x3800] ;  /* 0x00380000a808783b */ /* 0x000f2e0000004200 */
[C---:B------:R-:W-:Y:S01]  /*a4b0*/  HMMA.16816.F32.BF16 R120, R136.reuse, R122, R16 ;  /* 0x0000007a8878723c */ /* 0x040fe20000041810 */
[----:B------:R-:W5:Y:S07]  /*a4c0*/  LDSM.16.MT88.4 R12, [R170+0x3800] ;  /* 0x00380000aa0c783b */ /* 0x000f6e0000004200 */
[C---:B-1----:R-:W-:Y:S01]  /*a4d0*/  HMMA.16816.F32.BF16 R116, R136.reuse, R112, R20 ;  /* 0x000000708874723c */ /* 0x042fe20000041814 */
[----:B------:R-:W1:Y:S07]  /*a4e0*/  LDSM.16.MT88.4 R16, [R169+0x3800] ;  /* 0x00380000a910783b */ /* 0x000e6e0000004200 */
[C---:B------:R-:W-:Y:S08]  /*a4f0*/  HMMA.16816.F32.BF16 R112, R136.reuse, R114, R24 ;  /* 0x000000728870723c */ /* 0x040ff00000041818 */
[C---:B--2---:R-:W-:Y:S08]  /*a500*/  HMMA.16816.F32.BF16 R108, R136.reuse, R104, R28 ;  /* 0x00000068886c723c */ /* 0x044ff0000004181c */
[C---:B------:R-:W-:Y:S08]  /*a510*/  HMMA.16816.F32.BF16 R104, R136.reuse, R106, R32 ;  /* 0x0000006a8868723c */ /* 0x040ff00000041820 */
[C---:B---3--:R-:W-:Y:S08]  /*a520*/  HMMA.16816.F32.BF16 R36, R136.reuse, R4, R36 ;  /* 0x000000048824723c */ /* 0x048ff00000041824 */
[C---:B------:R-:W-:Y:S01]  /*a530*/  HMMA.16816.F32.BF16 R40, R136.reuse, R6, R40 ;  /* 0x000000068828723c */ /* 0x040fe20000041828 */
[----:B------:R-:W2:Y:S07]  /*a540*/  LDSM.16.MT88.4 R4, [R167+0x5800] ;  /* 0x00580000a704783b */ /* 0x000eae0000004200 */
[C---:B----4-:R-:W-:Y:S08]  /*a550*/  HMMA.16816.F32.BF16 R44, R136.reuse, R8, R44 ;  /* 0x00000008882c723c */ /* 0x050ff0000004182c */
[C---:B------:R-:W-:Y:S01]  /*a560*/  HMMA.16816.F32.BF16 R48, R136.reuse, R10, R48 ;  /* 0x0000000a8830723c */ /* 0x040fe20000041830 */
[----:B------:R-:W3:Y:S07]  /*a570*/  LDSM.16.MT88.4 R8, [R168+0x5800] ;  /* 0x00580000a808783b */ /* 0x000eee0000004200 */
[C---:B-----5:R-:W-:Y:S08]  /*a580*/  HMMA.16816.F32.BF16 R52, R136.reuse, R12, R52 ;  /* 0x0000000c8834723c */ /* 0x060ff00000041834 */
[C---:B------:R-:W-:Y:S01]  /*a590*/  HMMA.16816.F32.BF16 R56, R136.reuse, R14, R56 ;  /* 0x0000000e8838723c */ /* 0x040fe20000041838 */
[----:B------:R-:W4:Y:S07]  /*a5a0*/  LDSM.16.MT88.4 R12, [R170+0x5800] ;  /* 0x00580000aa0c783b */ /* 0x000f2e0000004200 */
[C---:B-1----:R-:W-:Y:S08]  /*a5b0*/  HMMA.16816.F32.BF16 R60, R136.reuse, R16, R60 ;  /* 0x00000010883c723c */ /* 0x042ff0000004183c */
[C---:B------:R-:W-:Y:S01]  /*a5c0*/  HMMA.16816.F32.BF16 R64, R136.reuse, R18, R64 ;  /* 0x000000128840723c */ /* 0x040fe20000041840 */
[----:B------:R-:W1:Y:S07]  /*a5d0*/  LDSM.16.MT88.4 R16, [R169+0x5800] ;  /* 0x00580000a910783b */ /* 0x000e6e0000004200 */
[C---:B--2---:R-:W-:Y:S07]  /*a5e0*/  HMMA.16816.F32.BF16 R68, R136.reuse, R4, R68 ;  /* 0x000000048844723c */ /* 0x044fee0000041844 */
[----:B------:R-:W-:Y:S01]  /*a5f0*/  FADD.FTZ R4, R147, R2 ;  /* 0x0000000293047221 */ /* 0x000fe20000010000 */
[C---:B------:R-:W-:Y:S04]  /*a600*/  HMMA.16816.F32.BF16 R72, R136.reuse, R6, R72 ;  /* 0x000000068848723c */ /* 0x040fe80000041848 */
[----:B------:R-:W-:Y:S02]  /*a610*/  FADD.FTZ R2, R142, R0 ;  /* 0x000000008e027221 */ /* 0x000fe40000010000 */
[----:B------:R-:W-:Y:S02]  /*a620*/  FADD.FTZ R0, R143, R4 ;  /* 0x000000048f007221 */ /* 0x000fe40000010000 */
[C---:B---3--:R-:W-:Y:S04]  /*a630*/  HMMA.16816.F32.BF16 R76, R136.reuse, R8, R76 ;  /* 0x00000008884c723c */ /* 0x048fe8000004184c */
[----:B------:R-:W-:Y:S02]  /*a640*/  FADD.FTZ R2, R144, R2 ;  /* 0x0000000290027221 */ /* 0x000fe40000010000 */
[----:B------:R-:W-:Y:S02]  /*a650*/  FADD.FTZ R0, R141, R0 ;  /* 0x000000008d007221 */ /* 0x000fe40000010000 */
[C---:B------:R-:W-:Y:S04]  /*a660*/  HMMA.16816.F32.BF16 R80, R136.reuse, R10, R80 ;  /* 0x0000000a8850723c */ /* 0x040fe80000041850 */
[----:B------:R-:W-:Y:S02]  /*a670*/  FADD.FTZ R2, R145, R2 ;  /* 0x0000000291027221 */ /* 0x000fe40000010000 */
[----:B------:R-:W-:Y:S02]  /*a680*/  FADD.FTZ R0, R140, R0 ;  /* 0x000000008c007221 */ /* 0x000fe40000010000 */
[C---:B----4-:R-:W-:Y:S04]  /*a690*/  HMMA.16816.F32.BF16 R84, R136.reuse, R12, R84 ;  /* 0x0000000c8854723c */ /* 0x050fe80000041854 */
[----:B------:R-:W-:Y:S02]  /*a6a0*/  FADD.FTZ R190, R146, R2 ;  /* 0x0000000292be7221 */ /* 0x000fe40000010000 */
[----:B------:R-:W-:Y:S01]  /*a6b0*/  FADD.FTZ R191, R102, R0 ;  /* 0x0000000066bf7221 */ /* 0x000fe20000010000 */
[-C--:B------:R-:W-:Y:S01]  /*a6c0*/  MOV R12, R3.reuse ;  /* 0x00000003000c7202 */ /* 0x080fe20000000f00 */
[C---:B------:R-:W-:Y:S04]  /*a6d0*/  HMMA.16816.F32.BF16 R88, R136.reuse, R14, R88 ;  /* 0x0000000e8858723c */ /* 0x040fe80000041858 */
[----:B------:R-:W-:Y:S04]  /*a6e0*/  MOV R102, R3 ;  /* 0x0000000300667202 */ /* 0x000fe80000000f00 */
[C---:B-1----:R-:W-:Y:S08]  /*a6f0*/  HMMA.16816.F32.BF16 R92, R136.reuse, R16, R92 ;  /* 0x00000010885c723c */ /* 0x042ff0000004185c */
[----:B------:R-:W-:Y:S01]  /*a700*/  HMMA.16816.F32.BF16 R96, R136, R18, R96 ;  /* 0x000000128860723c */ /* 0x000fe20000041860 */
[----:B------:R-:W-:-:S07]  /*a710*/  @P0 BRA `(.L_x_523) ;  /* 0xffffc33000000947 */ /* 0x000fce000383ffff */
.L_x_502:
[----:B------:R-:W-:Y:S01]  /*a720*/  IMAD.MOV.U32 R0, RZ, RZ, c[0x0][0x2c4] ;  /* 0x0000b100ff007624 */ /* 0x000fe200078e00ff */
[----:B------:R-:W-:Y:S01]  /*a730*/  IADD3 R2, R195, 0x1, -R196 ;  /* 0x00000001c3027810 */ /* 0x000fe20007ffe8c4 */
[----:B------:R-:W-:-:S03]  /*a740*/  IMAD.MOV.U32 R4, RZ, RZ, c[0x0][0x32c] ;  /* 0x0000cb00ff047624 */ /* 0x000fc600078e00ff */
[----:B------:R-:W-:Y:S02]  /*a750*/  ISETP.NE.AND P1, PT, R0, 0x1, PT ;  /* 0x000000010000780c */ /* 0x000fe40003f25270 */
[----:B------:R-:W-:Y:S02]  /*a760*/  IADD3 R0, R211, 0x7f, RZ ;  /* 0x0000007fd3007810 */ /* 0x000fe40007ffe0ff */
[----:B------:R-:W-:-:S09]  /*a770*/  ISETP.GE.AND P0, PT, R4, 0x1, PT ;  /* 0x000000010400780c */ /* 0x000fd20003f06270 */
[----:B------:R-:W-:-:S05]  /*a780*/  @P1 IMAD.HI.U32 R3, R0, c[0x0][0x2c8], RZ ;  /* 0x0000b20000031a27 */ /* 0x000fca00078e00ff */
[----:B------:R-:W-:-:S05]  /*a790*/  @P1 SHF.R.U32.HI R0, RZ, c[0x0][0x2cc], R3 ;  /* 0x0000b300ff001a19 */ /* 0x000fca0000011603 */
[----:B------:R-:W-:-:S05]  /*a7a0*/  IMAD.IADD R0, R2, 0x1, R0 ;  /* 0x0000000102007824 */ /* 0x000fca00078e0200 */
[----:B------:R-:W-:Y:S01]  /*a7b0*/  IADD3 R2, R0, -c[0x0][0x324], RZ ;  /* 0x8000c90000027a10 */ /* 0x000fe20007ffe0ff */
[----:B------:R-:W-:Y:S05]  /*a7c0*/  @!P0 BRA `(.L_x_524) ;  /* 0x0000011000008947 */ /* 0x000fea0003800000 */
[----:B------:R-:W-:Y:S01]  /*a7d0*/  ISETP.GT.AND P0, PT, R0, -0x1, PT ;  /* 0xffffffff0000780c */ /* 0x000fe20003f04270 */
[----:B------:R-:W-:-:S12]  /*a7e0*/  BSSY B0, `(.L_x_525) ;  /* 0x000000d000007945 */ /* 0x000fd80003800000 */
        /* <DEDUP_REMOVED lines=8> */
.L_x_526:
[----:B------:R-:W-:-:S04]  /*a870*/  MOV R3, 0x1 ;  /* 0x0000000100037802 */ /* 0x000fc80000000f00 */
[----:B------:R-:W-:-:S13]  /*a880*/  ISETP.NE.AND P0, PT, R3, c[0x0][0x32c], PT ;  /* 0x0000cb0003007a0c */ /* 0x000fda0003f05270 */
[----:B------:R-:W-:-:S05]  /*a890*/  @P0 IMAD.HI.U32 R3, R0, c[0x0][0x330], RZ ;  /* 0x0000cc0000030a27 */ /* 0x000fca00078e00ff */
[----:B------:R-:W-:Y:S02]  /*a8a0*/  @P0 SHF.R.U32.HI R0, RZ, c[0x0][0x334], R3 ;  /* 0x0000cd00ff000a19 */ /* 0x000fe40000011603 */
.L_x_527:
[----:B------:R-:W-:Y:S05]  /*a8b0*/  BSYNC B0 ;  /* 0x0000000000007941 */ /* 0x000fea0003800000 */
.L_x_525:
[----:B------:R-:W-:-:S05]  /*a8c0*/  IMAD R0, R0, c[0x0][0x32c], RZ ;  /* 0x0000cb0000007a24 */ /* 0x000fca00078e02ff */
[----:B------:R-:W-:-:S04]  /*a8d0*/  IMNMX R2, R2, R0, !PT ;  /* 0x0000000002027217 */ /* 0x000fc80007800200 */
.L_x_524:
[----:B------:R-:W-:-:S04]  /*a8e0*/  IADD3 R2, R2, 0x3f, RZ ;  /* 0x0000003f02027810 */ /* 0x000fc80007ffe0ff */
        /* <DEDUP_REMOVED lines=8> */
.L_x_539:
        /* <DEDUP_REMOVED lines=40> */
.L_x_646:
        /* <DEDUP_REMOVED lines=21> */
.L_x_647:
        /* <DEDUP_REMOVED lines=22> */
.L_x_530:
[----:B------:R-:W-:Y:S05]  /*aea0*/  BSYNC B0 ;  /* 0x0000000000007941 */ /* 0x000fea0003800000 */
.L_x_529:
        /* <DEDUP_REMOVED lines=146> */
[C---:B-1----:R-:W-:Y:S03]  /*b7d0*/  HMMA.16816.F32.BF16 R12, R148.reuse, R136, R12 ;  /* 0x00000088940c723c */ /* 0x042fe6000004180c */
[----:B------:R-:W-:Y:S02]  /*b7e0*/  FMUL.FTZ R3, R11, c[0x0][0x320] ;  /* 0x0000c8000b037a20 */ /* 0x000fe40000410000 */
[----:B------:R-:W1:Y:S03]  /*b7f0*/  MUFU.TANH R137, R10 ;  /* 0x0000000a00897308 */ /* 0x000e660000002400 */
[C---:B------:R-:W-:Y:S07]  /*b800*/  HMMA.16816.F32.BF16 R16, R148.reuse, R138, R16 ;  /* 0x0000008a9410723c */ /* 0x040fee0000041810 */
[----:B------:R-:W4:Y:S01]  /*b810*/  MUFU.TANH R145, R3 ;  /* 0x0000000300917308 */ /* 0x000f220000002400 */
[----:B--2---:R-:W-:Y:S08]  /*b820*/  FMUL.FTZ R0, R5, c[0x0][0x320] ;  /* 0x0000c80005007a20 */ /* 0x004ff00000410000 */
[----:B------:R-:W-:Y:S01]  /*b830*/  FMUL.FTZ R2, R12, c[0x0][0x320] ;  /* 0x0000c8000c027a20 */ /* 0x000fe20000410000 */
[----:B------:R2:W1:Y:S10]  /*b840*/  MUFU.TANH R143, R0 ;  /* 0x00000000008f7308 */ /* 0x0004740000002400 */
[----:B------:R5:W1:Y:S01]  /*b850*/  MUFU.TANH R155, R2 ;  /* 0x00000002009b7308 */ /* 0x000a620000002400 */
[----:B--2---:R-:W-:Y:S09]  /*b860*/  FMUL.FTZ R0, R6, c[0x0][0x320] ;  /* 0x0000c80006007a20 */ /* 0x004ff20000410000 */
[----:B------:R2:W1:Y:S01]  /*b870*/  MUFU.TANH R142, R0 ;  /* 0x00000000008e7308 */ /* 0x0004620000002400 */
[----:B-----5:R-:W-:Y:S09]  /*b880*/  FMUL.FTZ R2, R19, c[0x0][0x320] ;  /* 0x0000c80013027a20 */ /* 0x020ff20000410000 */
[----:B------:R-:W1:Y:S01]  /*b890*/  MUFU.TANH R156, R2 ;  /* 0x00000002009c7308 */ /* 0x000e620000002400 */
[----:B--2---:R-:W-:Y:S02]  /*b8a0*/  FMUL.FTZ R0, R7, c[0x0][0x320] ;  /* 0x0000c80007007a20 */ /* 0x004fe40000410000 */
[----:B------:R-:W2:Y:S07]  /*b8b0*/  LDSM.16.M88.4 R4, [R165+0x1000] ;  /* 0x00100000a504783b */ /* 0x000eae0000000200 */
[----:B------:R5:W1:Y:S02]  /*b8c0*/  MUFU.TANH R144, R0 ;  /* 0x0000000000907308 */ /* 0x000a640000002400 */
[----:B-----5:R-:W-:Y:S08]  /*b8d0*/  FMUL.FTZ R0, R8, c[0x0][0x320] ;  /* 0x0000c80008007a20 */ /* 0x020ff00000410000 */
[----:B------:R5:W1:Y:S01]  /*b8e0*/  MUFU.TANH R141, R0 ;  /* 0x00000000008d7308 */ /* 0x000a620000002400 */
[C---:B--2---:R-:W-:Y:S08]  /*b8f0*/  HMMA.16816.F32.BF16 R20, R148.reuse, R4, R20 ;  /* 0x000000049414723c */ /* 0x044ff00000041814 */
[C---:B------:R-:W-:Y:S04]  /*b900*/  HMMA.16816.F32.BF16 R24, R148.reuse, R6, R24 ;  /* 0x000000069418723c */ /* 0x040fe80000041818 */
[----:B-----5:R-:W-:Y:S02]  /*b910*/  FMUL.FTZ R0, R9, c[0x0][0x320] ;  /* 0x0000c80009007a20 */ /* 0x020fe40000410000 */
[----:B------:R-:W2:Y:S02]  /*b920*/  LDSM.16.M88.4 R8, [R165+0x1800] ;  /* 0x00180000a508783b */ /* 0x000ea40000000200 */
[----:B------:R-:W-:Y:S04]  /*b930*/  DEPBAR.LE SB0, 0x0 ;  /* 0x000080000000791a */ /* 0x000fe80000000000 */
[----:B------:R5:W1:Y:S02]  /*b940*/  MUFU.TANH R136, R0 ;  /* 0x0000000000887308 */ /* 0x000a640000002400 */
[----:B------:R-:W-:Y:S01]  /*b950*/  BAR.SYNC.DEFER_BLOCKING 0x0 ;  /* 0x0000000000007b1d */ /* 0x000fe20000010000 */
[----:B-----5:R-:W-:Y:S07]  /*b960*/  FMUL.FTZ R0, R13, c[0x0][0x320] ;  /* 0x0000c8000d007a20 */ /* 0x020fee0000410000 */
        /* <DEDUP_REMOVED lines=83> */
.L_x_648:
        /* <DEDUP_REMOVED lines=21> */
.L_x_649:
        /* <DEDUP_REMOVED lines=22> */
.L_x_534:
[----:B---34-:R-:W-:Y:S05]  /*c150*/  BSYNC B0 ;  /* 0x0000000000007941 */ /* 0x018fea0003800000 */
.L_x_533:
[----:B--2---:R-:W-:Y:S01]  /*c160*/  FMNMX.FTZ R2, R140, R101, !PT ;  /* 0x000000658c027209 */ /* 0x004fe20007810000 */
        /* <DEDUP_REMOVED lines=33> */
[----:B------:R1:W2:Y:S02]  /*c380*/  SHFL.BFLY PT, R0, R4, 0x2, 0x1f ;  /* 0x0c401f0004007f89 */ /* 0x0002a400000e0000 */
.L_x_650:
[----:B--2---:R-:W-:Y:S01]  /*c390*/  FMNMX.FTZ R5, R4, R0, !PT ;  /* 0x0000000004057209 */ /* 0x004fe20007810000 */
[----:B------:R-:W-:-:S05]  /*c3a0*/  BRA.DIV ~URZ, `(.L_x_538) ;  /* 0x0000b9627f007947 */ /* 0x000fca000b800000 */
[----:B------:R-:W-:Y:S04]  /*c3b0*/  SHFL.BFLY PT, R0, R6, 0x2, 0x1f ;  /* 0x0c401f0006007f89 */ /* 0x000fe800000e0000 */
[----:B------:R-:W2:Y:S02]  /*c3c0*/  SHFL.BFLY PT, R2, R5, 0x1, 0x1f ;  /* 0x0c201f0005027f89 */ /* 0x000ea400000e0000 */
[----:B--2---:R-:W-:Y:S02]  /*c3d0*/  FMNMX.FTZ R100, R5, R2, !PT ;  /* 0x0000000205647209 */ /* 0x004fe40007810000 */
[----:B-1----:R-:W-:Y:S05]  /*c3e0*/  FMNMX.FTZ R4, R6, R0, !PT ;  /* 0x0000000006047209 */ /* 0x002fea0007810000 */
[----:B------:R1:W2:Y:S02]  /*c3f0*/  SHFL.BFLY PT, R0, R4, 0x1, 0x1f ;  /* 0x0c201f0004007f89 */ /* 0x0002a400000e0000 */
.L_x_651:
[C---:B------:R-:W-:Y:S01]  /*c400*/  FMUL.FTZ R139, R100.reuse, c[0x0][0x2d0] ;  /* 0x0000b400648b7a20 */ /* 0x040fe20000410000 */
[----:B------:R-:W-:Y:S01]  /*c410*/  WARPSYNC 0xffffffff ;  /* 0xffffffff00007948 */ /* 0x000fe20003800000 */
[----:B------:R-:W-:Y:S01]  /*c420*/  FADD.FTZ R2, -R100, R101 ;  /* 0x0000006564027221 */ /* 0x000fe20000010100 */
[----:B------:R-:W-:Y:S01]  /*c430*/  ISETP.GT.AND P0, PT, R178, R188, PT ;  /* 0x000000bcb200720c */ /* 0x000fe20003f04270 */
[--C-:B------:R-:W-:Y:S01]  /*c440*/  FFMA.FTZ R3, R140, c[0x0][0x2d0], -R139.reuse ;  /* 0x0000b4008c037a23 */ /* 0x100fe2000001088b */
[----:B------:R-:W-:Y:S01]  /*c450*/  IADD3 R178, R178, -0x1, RZ ;  /* 0xffffffffb2b27810 */ /* 0x000fe20007ffe0ff */
[----:B------:R-:W-:Y:S02]  /*c460*/  FMUL.FTZ R2, R2, c[0x0][0x2d0] ;  /* 0x0000b40002027a20 */ /* 0x000fe40000410000 */
[----:B------:R3:W-:Y:S10]  /*c470*/  MUFU.EX2 R140, R3 ;  /* 0x00000003008c7308 */ /* 0x0007f40000000800 */
[----:B------:R-:W4:Y:S01]  /*c480*/  MUFU.EX2 R2, R2 ;  /* 0x0000000200027308 */ /* 0x000f220000000800 */
[--C-:B---3--:R-:W-:Y:S09]  /*c490*/  FFMA.FTZ R3, R143, c[0x0][0x2d0], -R139.reuse ;  /* 0x0000b4008f037a23 */ /* 0x108ff2000001088b */
[----:B------:R3:W5:Y:S02]  /*c4a0*/  MUFU.EX2 R143, R3 ;  /* 0x00000003008f7308 */ /* 0x0007640000000800 */
[--C-:B---3--:R-:W-:Y:S02]  /*c4b0*/  FFMA.FTZ R3, R141, c[0x0][0x2d0], -R139.reuse ;  /* 0x0000b4008d037a23 */ /* 0x108fe4000001088b */
        /* <DEDUP_REMOVED lines=14> */
[----:B--23--:R-:W-:Y:S01]  /*c5a0*/  FMNMX.FTZ R3, R0, R4, !PT ;  /* 0x0000000400037209 */ /* 0x00cfe20007810000 */
[----:B------:R-:W-:Y:S02]  /*c5b0*/  FFMA.FTZ R0, R136, c[0x0][0x2d0], -R139 ;  /* 0x0000b40088007a23 */ /* 0x000fe4000001088b */
[C---:B------:R-:W-:Y:S01]  /*c5c0*/  FMUL.FTZ R32, R2.reuse, R104 ;  /* 0x0000006802207220 */ /* 0x040fe20000410000 */
[----:B-----5:R-:W-:Y:S01]  /*c5d0*/  F2FP.BF16.PACK_AB R104, R143, R140 ;  /* 0x0000008c8f68723e */ /* 0x020fe200000010ff */
[----:B------:R2:W-:Y:S01]  /*c5e0*/  MUFU.EX2 R185, R0 ;  /* 0x0000000000b97308 */ /* 0x0005e20000000800 */
[C---:B------:R-:W-:Y:S02]  /*c5f0*/  FMUL.FTZ R101, R3.reuse, c[0x0][0x2d0] ;  /* 0x0000b40003657a20 */ /* 0x040fe40000410000 */
[----:B------:R-:W-:Y:S02]  /*c600*/  FMUL.FTZ R33, R2, R105 ;  /* 0x0000006902217220 */ /* 0x000fe40000410000 */
[--C-:B------:R-:W-:Y:S02]  /*c610*/  FFMA.FTZ R6, R144, c[0x0][0x2d0], -R101.reuse ;  /* 0x0000b40090067a23 */ /* 0x100fe40000010865 */
[--C-:B-1----:R-:W-:Y:S02]  /*c620*/  FFMA.FTZ R4, R142, c[0x0][0x2d0], -R101.reuse ;  /* 0x0000b4008e047a23 */ /* 0x102fe40000010865 */
[C---:B------:R-:W-:Y:S01]  /*c630*/  FMUL.FTZ R36, R2.reuse, R36 ;  /* 0x0000002402247220 */ /* 0x040fe20000410000 */
[----:B------:R-:W-:Y:S01]  /*c640*/  MUFU.EX2 R113, R6 ;  /* 0x0000000600717308 */ /* 0x000fe20000000800 */
        /* <DEDUP_REMOVED lines=8> */
[----:B--2---:R-:W-:Y:S02]  /*c6d0*/  FADD.FTZ R0, -R3, R102 ;  /* 0x0000006603007221 */ /* 0x004fe40000010100 */
[----:B------:R-:W-:Y:S02]  /*c6e0*/  FMUL.FTZ R52, R2, R52 ;  /* 0x0000003402347220 */ /* 0x000fe40000410000 */
[----:B------:R-:W-:Y:S02]  /*c6f0*/  FMUL.FTZ R0, R0, c[0x0][0x2d0] ;  /* 0x0000b40000007a20 */ /* 0x000fe40000410000 */
[C---:B------:R-:W-:Y:S02]  /*c700*/  FMUL.FTZ R53, R2.reuse, R53 ;  /* 0x0000003502357220 */ /* 0x040fe40000410000 */
[C---:B------:R-:W-:Y:S02]  /*c710*/  FMUL.FTZ R56, R2.reuse, R56 ;  /* 0x0000003802387220 */ /* 0x040fe40000410000 */
[----:B------:R-:W2:Y:S01]  /*c720*/  MUFU.EX2 R0, R0 ;  /* 0x0000000000007308 */ /* 0x000ea20000000800 */
[C---:B------:R-:W-:Y:S02]  /*c730*/  FMUL.FTZ R57, R2.reuse, R57 ;  /* 0x0000003902397220 */ /* 0x040fe40000410000 */
[C---:B------:R-:W-:Y:S02]  /*c740*/  FMUL.FTZ R60, R2.reuse, R60 ;  /* 0x0000003c023c7220 */ /* 0x040fe40000410000 */
[C---:B------:R-:W-:Y:S02]  /*c750*/  FMUL.FTZ R61, R2.reuse, R61 ;  /* 0x0000003d023d7220 */ /* 0x040fe40000410000 */
[C---:B------:R-:W-:Y:S02]  /*c760*/  FMUL.FTZ R64, R2.reuse, R64 ;  /* 0x0000004002407220 */ /* 0x040fe40000410000 */
[C---:B-1----:R-:W-:Y:S01]  /*c770*/  FMUL.FTZ R4, R2.reuse, R132 ;  /* 0x0000008402047220 */ /* 0x042fe20000410000 */
[----:B---3--:R-:W-:Y:S01]  /*c780*/  F2FP.BF16.PACK_AB R105, R113, R136 ;  /* 0x000000887169723e */ /* 0x008fe200000010ff */
[C---:B------:R-:W-:Y:S02]  /*c790*/  FMUL.FTZ R65, R2.reuse, R65 ;  /* 0x0000004102417220 */ /* 0x040fe40000410000 */
[C---:B------:R-:W-:Y:S02]  /*c7a0*/  FMUL.FTZ R68, R2.reuse, R68 ;  /* 0x0000004402447220 */ /* 0x040fe40000410000 */
[C---:B------:R-:W-:Y:S02]  /*c7b0*/  FMUL.FTZ R69, R2.reuse, R69 ;  /* 0x0000004502457220 */ /* 0x040fe40000410000 */
[C---:B------:R-:W-:Y:S02]  /*c7c0*/  FMUL.FTZ R72, R2.reuse, R72 ;  /* 0x0000004802487220 */ /* 0x040fe40000410000 */
[C---:B------:R-:W-:Y:S02]  /*c7d0*/  FMUL.FTZ R73, R2.reuse, R73 ;  /* 0x0000004902497220 */ /* 0x040fe40000410000 */
[C---:B------:R-:W-:Y:S02]  /*c7e0*/  FMUL.FTZ R76, R2.reuse, R76 ;  /* 0x0000004c024c7220 */ /* 0x040fe40000410000 */
[----:B------:R-:W-:Y:S02]  /*c7f0*/  FMUL.FTZ R77, R2, R77 ;  /* 0x0000004d024d7220 */ /* 0x000fe40000410000 */
[C---:B--2---:R-:W-:Y:S02]  /*c800*/  FMUL.FTZ R30, R0.reuse, R110 ;  /* 0x0000006e001e7220 */ /* 0x044fe40000410000 */
[C---:B------:R-:W-:Y:S02]  /*c810*/  FMUL.FTZ R31, R0.reuse, R111 ;  /* 0x0000006f001f7220 */ /* 0x040fe40000410000 */
[----:B------:R-:W1:Y:S01]  /*c820*/  LDSM.16.MT88.4 R108, [R167] ;  /* 0x00000000a76c783b */ /* 0x000e620000004200 */
[C---:B------:R-:W-:Y:S02]  /*c830*/  FMUL.FTZ R10, R0.reuse, R130 ;  /* 0x00000082000a7220 */ /* 0x040fe40000410000 */
[C---:B------:R-:W-:Y:S02]  /*c840*/  FMUL.FTZ R11, R0.reuse, R131 ;  /* 0x00000083000b7220 */ /* 0x040fe40000410000 */
[C---:B------:R-:W-:Y:S02]  /*c850*/  FMUL.FTZ R22, R0.reuse, R118 ;  /* 0x0000007600167220 */ /* 0x040fe40000410000 */
[C---:B------:R-:W-:Y:S01]  /*c860*/  FMUL.FTZ R23, R0.reuse, R119 ;  /* 0x0000007700177220 */ /* 0x040fe20000410000 */
[----:B------:R-:W-:Y:S01]  /*c870*/  LDSM.16.MT88.4 R128, [R167+0x1800] ;  /* 0x00180000a780783b */ /* 0x000fe20000004200 */
[C---:B------:R-:W-:Y:S02]  /*c880*/  FMUL.FTZ R26, R0.reuse, R114 ;  /* 0x00000072001a7220 */ /* 0x040fe40000410000 */
[C---:B------:R-:W-:Y:S02]  /*c890*/  FMUL.FTZ R27, R0.reuse, R115 ;  /* 0x00000073001b7220 */ /* 0x040fe40000410000 */
[----:B------:R-:W-:Y:S02]  /*c8a0*/  FFMA.FTZ R112, R0, R191, R136 ;  /* 0x000000bf00707223 */ /* 0x000fe40000010088 */
        /* <DEDUP_REMOVED lines=9> */
[----:B------:R-:W-:Y:S02]  /*c940*/  FMUL.FTZ R97, R2, R97 ;  /* 0x0000006102617220 */ /* 0x000fe40000410000 */
[C---:B------:R-:W-:Y:S02]  /*c950*/  FMUL.FTZ R6, R0.reuse, R134 ;  /* 0x0000008600067220 */ /* 0x040fe40000410000 */
[C---:B------:R-:W-:Y:S02]  /*c960*/  FMUL.FTZ R7, R0.reuse, R135 ;  /* 0x0000008700077220 */ /* 0x040fe40000410000 */
[C---:B------:R-:W-:Y:S02]  /*c970*/  FMUL.FTZ R14, R0.reuse, R126 ;  /* 0x0000007e000e7220 */ /* 0x040fe40000410000 */
[C---:B------:R-:W-:Y:S02]  /*c980*/  FMUL.FTZ R15, R0.reuse, R127 ;  /* 0x0000007f000f7220 */ /* 0x040fe40000410000 */
[C---:B------:R-:W-:Y:S02]  /*c990*/  FMUL.FTZ R18, R0.reuse, R122 ;  /* 0x0000007a00127220 */ /* 0x040fe40000410000 */
[C---:B------:R-:W-:Y:S02]  /*c9a0*/  FMUL.FTZ R19, R0.reuse, R123 ;  /* 0x0000007b00137220 */ /* 0x040fe40000410000 */
[C---:B------:R-:W-:Y:S01]  /*c9b0*/  FMUL.FTZ R34, R0.reuse, R106 ;  /* 0x0000006a00227220 */ /* 0x040fe20000410000 */
[----:B------:R-:W-:Y:S01]  /*c9c0*/  F2FP.BF16.PACK_AB R106, R185, R141 ;  /* 0x0000008db96a723e */ /* 0x000fe200000010ff */
        /* <DEDUP_REMOVED lines=33> */
[--C-:B------:R-:W-:Y:S02]  /*cbe0*/  FFMA.FTZ R0, R145, c[0x0][0x2d0], -R101.reuse ;  /* 0x0000b40091007a23 */ /* 0x100fe40000010865 */
[----:B------:R-:W-:Y:S02]  /*cbf0*/  FFMA.FTZ R102, R2, R190, R140 ;  /* 0x000000be02667223 */ /* 0x000fe4000001008c */
[----:B------:R-:W-:Y:S01]  /*cc00*/  FFMA.FTZ R2, R137, c[0x0][0x2d0], -R101 ;  /* 0x0000b40089027a23 */ /* 0x000fe20000010865 */
[----:B------:R2:W-:Y:S01]  /*cc10*/  MUFU.EX2 R117, R0 ;  /* 0x0000000000757308 */ /* 0x0005e20000000800 */
[--C-:B------:R-:W-:Y:S02]  /*cc20*/  FFMA.FTZ R121, R151, c[0x0][0x2d0], -R139.reuse ;  /* 0x0000b40097797a23 */ /* 0x100fe4000001088b */
[--C-:B------:R-:W-:Y:S02]  /*cc30*/  FFMA.FTZ R120, R150, c[0x0][0x2d0], -R139.reuse ;  /* 0x0000b40096787a23 */ /* 0x100fe4000001088b */
[----:B------:R-:W-:Y:S04]  /*cc40*/  FADD.FTZ R102, R143, R102 ;  /* 0x000000668f667221 */ /* 0x000fe80000010000 */
[----:B------:R-:W-:Y:S01]  /*cc50*/  FADD.FTZ R102, R141, R102 ;  /* 0x000000668d667221 */ /* 0x000fe20000010000 */
[----:B------:R-:W3:Y:S10]  /*cc60*/  MUFU.EX2 R116, R2 ;  /* 0x0000000200747308 */ /* 0x000ef40000000800 */
[----:B------:R-:W-:Y:S01]  /*cc70*/  MUFU.EX2 R143, R121 ;  /* 0x00000079008f7308 */ /* 0x000fe20000000800 */
[----:B--2---:R-:W-:Y:S09]  /*cc80*/  FFMA.FTZ R0, R155, c[0x0][0x2d0], -R139 ;  /* 0x0000b4009b007a23 */ /* 0x004ff2000001088b */
[----:B------:R2:W-:Y:S01]  /*cc90*/  MUFU.EX2 R122, R0 ;  /* 0x00000000007a7308 */ /* 0x0005e20000000800 */
[----:B---3--:R-:W-:Y:S01]  /*cca0*/  F2FP.BF16.PACK_AB R107, R117, R116 ;  /* 0x00000074756b723e */ /* 0x008fe200000010ff */
[----:B------:R-:W-:Y:S08]  /*ccb0*/  FFMA.FTZ R2, R146, c[0x0][0x2d0], -R101 ;  /* 0x0000b40092027a23 */ /* 0x000ff00000010865 */
[----:B------:R-:W3:Y:S01]  /*ccc0*/  MUFU.EX2 R144, R120 ;  /* 0x0000007800907308 */ /* 0x000ee20000000800 */
[C---:B-1----:R-:W-:Y:S08]  /*ccd0*/  HMMA.16816.F32.BF16 R4, R104.reuse, R108, R4 ;  /* 0x0000006c6804723c */ /* 0x042ff00000041804 */
[C---:B------:R-:W-:Y:S01]  /*cce0*/  HMMA.16816.F32.BF16 R8, R104.reuse, R110, R8 ;  /* 0x0000006e6808723c */ /* 0x040fe20000041808 */
[----:B------:R-:W1:Y:S01]  /*ccf0*/  LDSM.16.MT88.4 R108, [R168] ;  /* 0x00000000a86c783b */ /* 0x000e620000004200 */
[----:B------:R4:W-:Y:S02]  /*cd00*/  MUFU.EX2 R127, R2 ;  /* 0x00000002007f7308 */ /* 0x0009e40000000800 */
[--C-:B--2---:R-:W-:Y:S08]  /*cd10*/  FFMA.FTZ R0, R153, c[0x0][0x2d0], -R139.reuse ;  /* 0x0000b40099007a23 */ /* 0x104ff0000001088b */
[----:B------:R2:W-:Y:S01]  /*cd20*/  MUFU.EX2 R126, R0 ;  /* 0x00000000007e7308 */ /* 0x0005e20000000800 */
[----:B---3--:R-:W-:Y:S01]  /*cd30*/  F2FP.BF16.PACK_AB R136, R144, R143 ;  /* 0x0000008f9088723e */ /* 0x008fe200000010ff */
[----:B----4-:R-:W-:Y:S02]  /*cd40*/  FADD.FTZ R2, R113, R112 ;  /* 0x0000007071027221 */ /* 0x010fe40000010000 */
[----:B------:R-:W-:Y:S02]  /*cd50*/  LDSM.16.MT88.4 R112, [R168+0x800] ;  /* 0x00080000a870783b */ /* 0x000fe40000004200 */
[----:B------:R-:W-:Y:S02]  /*cd60*/  FADD.FTZ R116, R116, R2 ;  /* 0x0000000274747221 */ /* 0x000fe40000010000 */
[--C-:B------:R-:W-:Y:S02]  /*cd70*/  FFMA.FTZ R2, R148, c[0x0][0x2d0], -R139.reuse ;  /* 0x0000b40094027a23 */ /* 0x100fe4000001088b */
[----:B------:R-:W-:Y:S02]  /*cd80*/  FADD.FTZ R123, R117, R116 ;  /* 0x00000074757b7221 */ /* 0x000fe40000010000 */
[----:B------:R-:W-:Y:S01]  /*cd90*/  LDSM.16.MT88.4 R116, [R170+0x1000] ;  /* 0x00100000aa74783b */ /* 0x000fe20000004200 */
[----:B------:R-:W-:Y:S01]  /*cda0*/  MUFU.EX2 R146, R2 ;  /* 0x0000000200927308 */ /* 0x000fe20000000800 */
[--C-:B--2---:R-:W-:Y:S01]  /*cdb0*/  FFMA.FTZ R0, R147, c[0x0][0x2d0], -R139.reuse ;  /* 0x0000b40093007a23 */ /* 0x104fe2000001088b */
[C---:B-1----:R-:W-:Y:S08]  /*cdc0*/  HMMA.16816.F32.BF16 R12, R104.reuse, R108, R12 ;  /* 0x0000006c680c723c */ /* 0x042ff0000004180c */
[----:B------:R1:W-:Y:S01]  /*cdd0*/  MUFU.EX2 R132, R0 ;  /* 0x0000000000847308 */ /* 0x0003e20000000800 */
[C---:B------:R-:W-:Y:S01]  /*cde0*/  HMMA.16816.F32.BF16 R16, R104.reuse, R110, R16 ;  /* 0x0000006e6810723c */ /* 0x040fe20000041810 */
[----:B------:R-:W2:Y:S02]  /*cdf0*/  LDSM.16.MT88.4 R108, [R170] ;  /* 0x00000000aa6c783b */ /* 0x000ea40000004200 */
[----:B-1----:R-:W-:Y:S06]  /*ce00*/  FFMA.FTZ R0, R138, c[0x0][0x2d0], -R139 ;  /* 0x0000b4008a007a23 */ /* 0x002fec000001088b */
[----:B------:R1:W-:Y:S01]  /*ce10*/  MUFU.EX2 R187, R0 ;  /* 0x0000000000bb7308 */ /* 0x0003e20000000800 */
[C---:B--2---:R-:W-:Y:S08]  /*ce20*/  HMMA.16816.F32.BF16 R20, R104.reuse, R108, R20 ;  /* 0x0000006c6814723c */ /* 0x044ff00000041814 */
[C---:B------:R-:W-:Y:S01]  /*ce30*/  HMMA.16816.F32.BF16 R24, R104.reuse, R110, R24 ;  /* 0x0000006e6818723c */ /* 0x040fe20000041818 */
[----:B------:R-:W2:Y:S03]  /*ce40*/  LDSM.16.MT88.4 R108, [R169] ;  /* 0x00000000a96c783b */ /* 0x000ea60000004200 */
[----:B-1----:R-:W-:Y:S04]  /*ce50*/  FFMA.FTZ R0, R154, c[0x0][0x2d0], -R101 ;  /* 0x0000b4009a007a23 */ /* 0x002fe80000010865 */
[----:B------:R-:W1:Y:S04]  /*ce60*/  MUFU.EX2 R124, R0 ;  /* 0x00000000007c7308 */ /* 0x000e680000000800 */
[----:B-1----:R-:W-:Y:S02]  /*ce70*/  FADD.FTZ R2, R124, R123 ;  /* 0x0000007b7c027221 */ /* 0x002fe40000010000 */
[--C-:B------:R-:W-:Y:S04]  /*ce80*/  FFMA.FTZ R0, R152, c[0x0][0x2d0], -R101.reuse ;  /* 0x0000b40098007a23 */ /* 0x100fe80000010865 */
[----:B------:R-:W1:Y:S01]  /*ce90*/  MUFU.EX2 R125, R0 ;  /* 0x00000000007d7308 */ /* 0x000e620000000800 */
[C---:B--2---:R-:W-:Y:S08]  /*cea0*/  HMMA.16816.F32.BF16 R28, R104.reuse, R108, R28 ;  /* 0x0000006c681c723c */ /* 0x044ff0000004181c */
[C---:B------:R-:W-:Y:S01]  /*ceb0*/  HMMA.16816.F32.BF16 R32, R104.reuse, R110, R32 ;  /* 0x0000006e6820723c */ /* 0x040fe20000041820 */
[----:B------:R-:W2:Y:S03]  /*cec0*/  LDSM.16.MT88.4 R108, [R167+0x2000] ;  /* 0x00200000a76c783b */ /* 0x000ea60000004200 */
[----:B-1----:R-:W-:Y:S02]  /*ced0*/  FADD.FTZ R2, R125, R2 ;  /* 0x000000027d027221 */ /* 0x002fe40000010000 */
[----:B------:R-:W-:Y:S02]  /*cee0*/  FFMA.FTZ R0, R156, c[0x0][0x2d0], -R101 ;  /* 0x0000b4009c007a23 */ /* 0x000fe40000010865 */
[----:B------:R-:W-:Y:S02]  /*cef0*/  FADD.FTZ R2, R127, R2 ;  /* 0x000000027f027221 */ /* 0x000fe40000010000 */
[----:B------:R1:W3:Y:S01]  /*cf00*/  MUFU.EX2 R186, R0 ;  /* 0x0000000000ba7308 */ /* 0x0002e20000000800 */
[C---:B--2---:R-:W-:Y:S03]  /*cf10*/  HMMA.16816.F32.BF16 R36, R104.reuse, R108, R36 ;  /* 0x0000006c6824723c */ /* 0x044fe60000041824 */
[--C-:B-1----:R-:W-:Y:S02]  /*cf20*/  FFMA.FTZ R0, R162, c[0x0][0x2d0], -R139.reuse ;  /* 0x0000b400a2007a23 */ /* 0x102fe4000001088b */
[----:B---3--:R-:W-:Y:S04]  /*cf30*/  FADD.FTZ R2, R186, R2 ;  /* 0x00000002ba027221 */ /* 0x008fe80000010000 */
[----:B------:R1:W-:Y:S01]  /*cf40*/  MUFU.EX2 R155, R0 ;  /* 0x00000000009b7308 */ /* 0x0003e20000000800 */
[C---:B------:R-:W-:Y:S01]  /*cf50*/  HMMA.16816.F32.BF16 R40, R104.reuse, R110, R40 ;  /* 0x0000006e6828723c */ /* 0x040fe20000041828 */
[----:B------:R-:W2:Y:S02]  /*cf60*/  LDSM.16.MT88.4 R108, [R168+0x2000] ;  /* 0x00200000a86c783b */ /* 0x000ea40000004200 */
[--C-:B-1----:R-:W-:Y:S06]  /*cf70*/  FFMA.FTZ R0, R160, c[0x0][0x2d0], -R139.reuse ;  /* 0x0000b400a0007a23 */ /* 0x102fec000001088b */
[----:B------:R1:W-:Y:S01]  /*cf80*/  MUFU.EX2 R160, R0 ;  /* 0x0000000000a07308 */ /* 0x0003e20000000800 */
[C---:B--2---:R-:W-:Y:S08]  /*cf90*/  HMMA.16816.F32.BF16 R44, R104.reuse, R108, R44 ;  /* 0x0000006c682c723c */ /* 0x044ff0000004182c */
[C---:B------:R-:W-:Y:S01]  /*cfa0*/  HMMA.16816.F32.BF16 R48, R104.reuse, R110, R48 ;  /* 0x0000006e6830723c */ /* 0x040fe20000041830 */
[----:B------:R-:W2:Y:S03]  /*cfb0*/  LDSM.16.MT88.4 R108, [R170+0x2000] ;  /* 0x00200000aa6c783b */ /* 0x000ea60000004200 */
[--C-:B-1----:R-:W-:Y:S04]  /*cfc0*/  FFMA.FTZ R0, R158, c[0x0][0x2d0], -R139.reuse ;  /* 0x0000b4009e007a23 */ /* 0x102fe8000001088b */
[----:B------:R1:W-:Y:S04]  /*cfd0*/  MUFU.EX2 R156, R0 ;  /* 0x00000000009c7308 */ /* 0x0003e80000000800 */
[----:B-1----:R-:W-:Y:S06]  /*cfe0*/  FFMA.FTZ R0, R157, c[0x0][0x2d0], -R139 ;  /* 0x0000b4009d007a23 */ /* 0x002fec000001088b */
[----:B------:R1:W-:Y:S01]  /*cff0*/  MUFU.EX2 R157, R0 ;  /* 0x00000000009d7308 */ /* 0x0003e20000000800 */
[C---:B--2---:R-:W-:Y:S08]  /*d000*/  HMMA.16816.F32.BF16 R52, R104.reuse, R108, R52 ;  /* 0x0000006c6834723c */ /* 0x044ff00000041834 */
[C---:B------:R-:W-:Y:S01]  /*d010*/  HMMA.16816.F32.BF16 R56, R104.reuse, R110, R56 ;  /* 0x0000006e6838723c */ /* 0x040fe20000041838 */
[----:B------:R-:W2:Y:S03]  /*d020*/  LDSM.16.MT88.4 R108, [R169+0x2000] ;  /* 0x00200000a96c783b */ /* 0x000ea60000004200 */
[--C-:B-1----:R-:W-:Y:S04]  /*d030*/  FFMA.FTZ R0, R161, c[0x0][0x2d0], -R101.reuse ;  /* 0x0000b400a1007a23 */ /* 0x102fe80000010865 */
[----:B------:R1:W3:Y:S04]  /*d040*/  MUFU.EX2 R154, R0 ;  /* 0x00000000009a7308 */ /* 0x0002e80000000800 */
[--C-:B-1----:R-:W-:Y:S01]  /*d050*/  FFMA.FTZ R0, R163, c[0x0][0x2d0], -R101.reuse ;  /* 0x0000b400a3007a23 */ /* 0x102fe20000010865 */
[C---:B--2---:R-:W-:Y:S05]  /*d060*/  HMMA.16816.F32.BF16 R60, R104.reuse, R108, R60 ;  /* 0x0000006c683c723c */ /* 0x044fea000004183c */
[----:B------:R1:W2:Y:S01]  /*d070*/  MUFU.EX2 R153, R0 ;  /* 0x0000000000997308 */ /* 0x0002a20000000800 */
[----:B---3--:R-:W-:Y:S02]  /*d080*/  FADD.FTZ R2, R154, R2 ;  /* 0x000000029a027221 */ /* 0x008fe40000010000 */
[C---:B------:R-:W-:Y:S01]  /*d090*/  HMMA.16816.F32.BF16 R64, R104.reuse, R110, R64 ;  /* 0x0000006e6840723c */ /* 0x040fe20000041840 */
[----:B------:R-:W3:Y:S03]  /*d0a0*/  LDSM.16.MT88.4 R108, [R167+0x4000] ;  /* 0x00400000a76c783b */ /* 0x000ee60000004200 */
[--C-:B-1----:R-:W-:Y:S02]  /*d0b0*/  FFMA.FTZ R0, R159, c[0x0][0x2d0], -R101.reuse ;  /* 0x0000b4009f007a23 */ /* 0x102fe40000010865 */
[----:B--2---:R-:W-:Y:S02]  /*d0c0*/  FADD.FTZ R2, R153, R2 ;  /* 0x0000000299027221 */ /* 0x004fe40000010000 */
[----:B------:R1:W2:Y:S01]  /*d0d0*/  MUFU.EX2 R152, R0 ;  /* 0x0000000000987308 */ /* 0x0002a20000000800 */
[C---:B---3--:R-:W-:Y:S03]  /*d0e0*/  HMMA.16816.F32.BF16 R68, R104.reuse, R108, R68 ;  /* 0x0000006c6844723c */ /* 0x048fe60000041844 */
[----:B-1----:R-:W-:Y:S05]  /*d0f0*/  FFMA.FTZ R0, R171, c[0x0][0x2d0], -R101 ;  /* 0x0000b400ab007a23 */ /* 0x002fea0000010865 */
[C---:B------:R-:W-:Y:S01]  /*d100*/  HMMA.16816.F32.BF16 R72, R104.reuse, R110, R72 ;  /* 0x0000006e6848723c */ /* 0x040fe20000041848 */
[----:B------:R-:W1:Y:S01]  /*d110*/  LDSM.16.MT88.4 R108, [R168+0x4000] ;  /* 0x00400000a86c783b */ /* 0x000e620000004200 */
[----:B------:R3:W-:Y:S02]  /*d120*/  MUFU.EX2 R147, R0 ;  /* 0x0000000000937308 */ /* 0x0007e40000000800 */
[----:B--2---:R-:W-:Y:S02]  /*d130*/  FADD.FTZ R2, R152, R2 ;  /* 0x0000000298027221 */ /* 0x004fe40000010000 */
[----:B---3--:R-:W-:Y:S02]  /*d140*/  FADD.FTZ R0, R185, R102 ;  /* 0x00000066b9007221 */ /* 0x008fe40000010000 */
[----:B------:R-:W-:Y:S04]  /*d150*/  FFMA.FTZ R102, R149, c[0x0][0x2d0], -R139 ;  /* 0x0000b40095667a23 */ /* 0x000fe8000001088b */
[----:B------:R-:W2:Y:S01]  /*d160*/  MUFU.EX2 R145, R102 ;  /* 0x0000006600917308 */ /* 0x000ea20000000800 */
[C---:B-1----:R-:W-:Y:S08]  /*d170*/  HMMA.16816.F32.BF16 R76, R104.reuse, R108, R76 ;  /* 0x0000006c684c723c */ /* 0x042ff0000004184c */
[C---:B------:R-:W-:Y:S01]  /*d180*/  HMMA.16816.F32.BF16 R80, R104.reuse, R110, R80 ;  /* 0x0000006e6850723c */ /* 0x040fe20000041850 */
[----:B------:R-:W1:Y:S03]  /*d190*/  LDSM.16.MT88.4 R108, [R170+0x4000] ;  /* 0x00400000aa6c783b */ /* 0x000e660000004200 */
[----:B--2---:R-:W-:Y:S04]  /*d1a0*/  F2FP.BF16.PACK_AB R138, R146, R145 ;  /* 0x00000091928a723e */ /* 0x004fe800000010ff */
[C---:B-1----:R-:W-:Y:S08]  /*d1b0*/  HMMA.16816.F32.BF16 R84, R104.reuse, R108, R84 ;  /* 0x0000006c6854723c */ /* 0x042ff00000041854 */
[C---:B------:R-:W-:Y:S01]  /*d1c0*/  HMMA.16816.F32.BF16 R88, R104.reuse, R110, R88 ;  /* 0x0000006e6858723c */ /* 0x040fe20000041858 */
[----:B------:R-:W1:Y:S07]  /*d1d0*/  LDSM.16.MT88.4 R108, [R169+0x4000] ;  /* 0x00400000a96c783b */ /* 0x000e6e0000004200 */
[C---:B-1----:R-:W-:Y:S08]  /*d1e0*/  HMMA.16816.F32.BF16 R92, R104.reuse, R108, R92 ;  /* 0x0000006c685c723c */ /* 0x042ff0000004185c */
[----:B------:R-:W-:Y:S01]  /*d1f0*/  HMMA.16816.F32.BF16 R96, R104, R110, R96 ;  /* 0x0000006e6860723c */ /* 0x000fe20000041860 */
[----:B------:R-:W1:Y:S06]  /*d200*/  LDSM.16.MT88.4 R108, [R167+0x800] ;  /* 0x00080000a76c783b */ /* 0x000e6c0000004200 */
[----:B------:R-:W-:Y:S01]  /*d210*/  F2FP.BF16.PACK_AB R104, R126, R122 ;  /* 0x0000007a7e68723e */ /* 0x000fe200000010ff */
[----:B------:R-:W-:Y:S01]  /*d220*/  FADD.FTZ R122, R122, R0 ;  /* 0x000000007a7a7221 */ /* 0x000fe20000010000 */
[----:B------:R-:W-:Y:S03]  /*d230*/  F2FP.BF16.PACK_AB R106, R187, R132 ;  /* 0x00000084bb6a723e */ /* 0x000fe600000010ff */
[----:B------:R-:W-:Y:S01]  /*d240*/  F2FP.BF16.PACK_AB R105, R125, R124 ;  /* 0x0000007c7d69723e */ /* 0x000fe200000010ff */
[----:B------:R-:W-:Y:S01]  /*d250*/  FADD.FTZ R102, R126, R122 ;  /* 0x0000007a7e667221 */ /* 0x000fe20000010000 */
[----:B------:R-:W-:Y:S01]  /*d260*/  F2FP.BF16.PACK_AB R107, R186, R127 ;  /* 0x0000007fba6b723e */ /* 0x000fe200000010ff */
[----:B------:R-:W-:Y:S01]  /*d270*/  LDSM.16.MT88.4 R120, [R168+0x1800] ;  /* 0x00180000a878783b */ /* 0x000fe20000004200 */
[--C-:B------:R-:W-:Y:S04]  /*d280*/  FFMA.FTZ R0, R172, c[0x0][0x2d0], -R101.reuse ;  /* 0x0000b400ac007a23 */ /* 0x100fe80000010865 */
[----:B------:R2:W-:Y:S01]  /*d290*/  MUFU.EX2 R142, R0 ;  /* 0x00000000008e7308 */ /* 0x0005e20000000800 */
[C---:B-1----:R-:W-:Y:S03]  /*d2a0*/  HMMA.16816.F32.BF16 R4, R104.reuse, R108, R4 ;  /* 0x0000006c6804723c */ /* 0x042fe60000041804 */
[--C-:B--2---:R-:W-:Y:S06]  /*d2b0*/  FFMA.FTZ R0, R183, c[0x0][0x2d0], -R101.reuse ;  /* 0x0000b400b7007a23 */ /* 0x104fec0000010865 */
[----:B------:R-:W1:Y:S01]  /*d2c0*/  MUFU.EX2 R141, R0 ;  /* 0x00000000008d7308 */ /* 0x000e620000000800 */
[C---:B------:R-:W-:Y:S01]  /*d2d0*/  HMMA.16816.F32.BF16 R8, R104.reuse, R110, R8 ;  /* 0x0000006e6808723c */ /* 0x040fe20000041808 */
[----:B------:R-:W2:Y:S07]  /*d2e0*/  LDSM.16.MT88.4 R108, [R170+0x800] ;  /* 0x00080000aa6c783b */ /* 0x000eae0000004200 */
[C---:B------:R-:W-:Y:S08]  /*d2f0*/  HMMA.16816.F32.BF16 R12, R104.reuse, R112, R12 ;  /* 0x00000070680c723c */ /* 0x040ff0000004180c */
[C---:B------:R-:W-:Y:S01]  /*d300*/  HMMA.16816.F32.BF16 R16, R104.reuse, R114, R16 ;  /* 0x000000726810723c */ /* 0x040fe20000041810 */
[----:B------:R-:W3:Y:S03]  /*d310*/  LDSM.16.MT88.4 R112, [R169+0x800] ;  /* 0x00080000a970783b */ /* 0x000ee60000004200 */
[----:B-1----:R-:W-:Y:S01]  /*d320*/  F2FP.BF16.PACK_AB R137, R141, R142 ;  /* 0x0000008e8d89723e */ /* 0x002fe200000010ff */
[--C-:B------:R-:W-:Y:S04]  /*d330*/  FFMA.FTZ R0, R182, c[0x0][0x2d0], -R101.reuse ;  /* 0x0000b400b6007a23 */ /* 0x100fe80000010865 */
[----:B------:R1:W-:Y:S03]  /*d340*/  MUFU.EX2 R140, R0 ;  /* 0x00000000008c7308 */ /* 0x0003e60000000800 */
[----:B------:R-:W-:Y:S07]  /*d350*/  FFMA.FTZ R101, R177, c[0x0][0x2d0], -R101 ;  /* 0x0000b400b1657a23 */ /* 0x000fee0000010865 */
[----:B------:R-:W4:Y:S01]  /*d360*/  MUFU.EX2 R101, R101 ;  /* 0x0000006500657308 */ /* 0x000f220000000800 */
[C---:B--2---:R-:W-:Y:S08]  /*d370*/  HMMA.16816.F32.BF16 R20, R104.reuse, R108, R20 ;  /* 0x0000006c6814723c */ /* 0x044ff00000041814 */
[C---:B------:R-:W-:Y:S01]  /*d380*/  HMMA.16816.F32.BF16 R24, R104.reuse, R110, R24 ;  /* 0x0000006e6818723c */ /* 0x040fe20000041818 */
[----:B------:R-:W2:Y:S03]  /*d390*/  LDSM.16.MT88.4 R108, [R167+0x2800] ;  /* 0x00280000a76c783b */ /* 0x000ea60000004200 */
[----:B-1----:R-:W-:Y:S01]  /*d3a0*/  FADD.FTZ R0, R132, R102 ;  /* 0x0000006684007221 */ /* 0x002fe20000010000 */
[----:B------:R-:W-:Y:S03]  /*d3b0*/  MOV R102, R3 ;  /* 0x0000000300667202 */ /* 0x000fe60000000f00 */
[C---:B---3--:R-:W-:Y:S04]  /*d3c0*/  HMMA.16816.F32.BF16 R28, R104.reuse, R112, R28 ;  /* 0x00000070681c723c */ /* 0x048fe8000004181c */
[----:B------:R-:W-:Y:S01]  /*d3d0*/  FADD.FTZ R0, R187, R0 ;  /* 0x00000000bb007221 */ /* 0x000fe20000010000 */
[----:B----4-:R-:W-:Y:S03]  /*d3e0*/  F2FP.BF16.PACK_AB R139, R101, R140 ;  /* 0x0000008c658b723e */ /* 0x010fe600000010ff */
[C---:B------:R-:W-:Y:S01]  /*d3f0*/  HMMA.16816.F32.BF16 R32, R104.reuse, R114, R32 ;  /* 0x000000726820723c */ /* 0x040fe20000041820 */
[----:B------:R-:W1:Y:S03]  /*d400*/  LDSM.16.MT88.4 R112, [R168+0x2800] ;  /* 0x00280000a870783b */ /* 0x000e660000004200 */
[----:B------:R-:W-:Y:S04]  /*d410*/  FADD.FTZ R0, R155, R0 ;  /* 0x000000009b007221 */ /* 0x000fe80000010000 */
[----:B------:R-:W-:Y:S04]  /*d420*/  FADD.FTZ R0, R160, R0 ;  /* 0x00000000a0007221 */ /* 0x000fe80000010000 */
        /* <DEDUP_REMOVED lines=99> */
[----:B------:R-:W-:Y:S02]  /*da60*/  FADD.FTZ R0, R140, R0 ;  /* 0x000000008c007221 */ /* 0x000fe40000010000 */
[C---:B---3--:R-:W-:Y:S04]  /*da70*/  HMMA.16816.F32.BF16 R84, R136.reuse, R12, R84 ;  /* 0x0000000c8854723c */ /* 0x048fe80000041854 */
[----:B------:R-:W-:Y:S02]  /*da80*/  FADD.FTZ R190, R146, R2 ;  /* 0x0000000292be7221 */ /* 0x000fe40000010000 */
[----:B------:R-:W-:Y:S01]  /*da90*/  FADD.FTZ R191, R101, R0 ;  /* 0x0000000065bf7221 */ /* 0x000fe20000010000 */
[----:B------:R-:W-:Y:S01]  /*daa0*/  MOV R12, R3 ;  /* 0x00000003000c7202 */ /* 0x000fe20000000f00 */
[C---:B------:R-:W-:Y:S04]  /*dab0*/  HMMA.16816.F32.BF16 R88, R136.reuse, R14, R88 ;  /* 0x0000000e8858723c */ /* 0x040fe80000041858 */
[----:B------:R-:W-:Y:S04]  /*dac0*/  MOV R101, R100 ;  /* 0x0000006400657202 */ /* 0x000fe80000000f00 */
[C---:B----4-:R-:W-:Y:S08]  /*dad0*/  HMMA.16816.F32.BF16 R92, R136.reuse, R16, R92 ;  /* 0x00000010885c723c */ /* 0x050ff0000004185c */
[----:B------:R-:W-:Y:S01]  /*dae0*/  HMMA.16816.F32.BF16 R96, R136, R18, R96 ;  /* 0x000000128860723c */ /* 0x000fe20000041860 */
[----:B------:R-:W-:-:S07]  /*daf0*/  @P0 BRA `(.L_x_539) ;  /* 0xffffce7000000947 */ /* 0x000fce000383ffff */
.L_x_528:
[----:B------:R-:W-:-:S13]  /*db00*/  ISETP.GE.AND P0, PT, R178, R194, PT ;  /* 0x000000c2b200720c */ /* 0x000fda0003f06270 */
[----:B------:R-:W-:Y:S05]  /*db10*/  @!P0 BRA `(.L_x_540) ;  /* 0x00003c4000008947 */ /* 0x000fea0003800000 */
[----:B------:R-:W-:Y:S02]  /*db20*/  MOV R102, R12 ;  /* 0x0000000c00667202 */ /* 0x000fe40000000f00 */
[----:B------:R-:W-:Y:S02]  /*db30*/  MOV R101, R100 ;  /* 0x0000006400657202 */ /* 0x000fe40000000f00 */
.L_x_558:
[----:B------:R-:W-:Y:S04]  /*db40*/  DEPBAR.LE SB0, 0x0 ;  /* 0x000080000000791a */ /* 0x000fe80000000000 */
[----:B------:R-:W-:Y:S01]  /*db50*/  WARPSYNC 0xffffffff ;  /* 0xffffffff00007948 */ /* 0x000fe20003800000 */
[----:B------:R-:W-:Y:S01]  /*db60*/  BAR.SYNC.DEFER_BLOCKING 0x0 ;  /* 0x0000000000007b1d */ /* 0x000fe20000010000 */
[----:B------:R-:W-:Y:S01]  /*db70*/  SHF.R.S32.HI R0, RZ, 0x1f, R181 ;  /* 0x0000001fff007819 */ /* 0x000fe200000114b5 */
[----:B------:R-:W-:Y:S01]  /*db80*/  IMAD.WIDE.U32 R2, R181, c[0x0][0x208], RZ ;  /* 0x00008200b5027a25 */ /* 0x000fe200078e00ff */
[----:B------:R-:W-:Y:S02]  /*db90*/  SHF.R.S32.HI R4, RZ, 0x1f, R180 ;  /* 0x0000001fff047819 */ /* 0x000fe400000114b4 */
[----:B------:R-:W-:Y:S01]  /*dba0*/  SHF.R.S32.HI R5, RZ, 0x1f, R193 ;  /* 0x0000001fff057819 */ /* 0x000fe200000114c1 */
[----:B------:R-:W-:Y:S01]  /*dbb0*/  IMAD R0, R0, c[0x0][0x208], RZ ;  /* 0x0000820000007a24 */ /* 0x000fe200078e02ff */
[----:B------:R-:W-:Y:S01]  /*dbc0*/  SHF.R.S32.HI R6, RZ, 0x1f, R192 ;  /* 0x0000001fff067819 */ /* 0x000fe200000114c0 */
[----:B------:R-:W-:Y:S01]  /*dbd0*/  IMAD R4, R4, c[0x0][0x218], RZ ;  /* 0x0000860004047a24 */ /* 0x000fe200078e02ff */
[----:B------:R-:W-:Y:S01]  /*dbe0*/  SHF.L.U64.HI R22, R193, 0x1, R5 ;  /* 0x00000001c1167819 */ /* 0x000fe20000010205 */
[----:B------:R-:W-:Y:S01]  /*dbf0*/  IMAD R0, R181, c[0x0][0x20c], R0 ;  /* 0x00008300b5007a24 */ /* 0x000fe200078e0200 */
[----:B------:R-:W-:Y:S01]  /*dc00*/  SHF.R.S32.HI R5, RZ, 0x1f, R184 ;  /* 0x0000001fff057819 */ /* 0x000fe200000114b8 */
[C---:B------:R-:W-:Y:S01]  /*dc10*/  IMAD R4, R180.reuse, c[0x0][0x21c], R4 ;  /* 0x00008700b4047a24 */ /* 0x040fe200078e0204 */
[----:B------:R-:W-:Y:S01]  /*dc20*/  IADD3 R172, R103, 0x5800, RZ ;  /* 0x0000580067ac7810 */ /* 0x000fe20007ffe0ff */
[----:B------:R-:W-:Y:S01]  /*dc30*/  IMAD.IADD R3, R3, 0x1, R0 ;  /* 0x0000000103037824 */ /* 0x000fe200078e0200 */
[----:B------:R-:W-:Y:S01]  /*dc40*/  IADD3 R171, R103, 0x5000, RZ ;  /* 0x0000500067ab7810 */ /* 0x000fe20007ffe0ff */
[----:B------:R-:W-:Y:S01]  /*dc50*/  IMAD.SHL.U32 R28, R193, 0x2, RZ ;  /* 0x00000002c11c7824 */ /* 0x000fe200078e00ff */
[C---:B------:R-:W-:Y:S01]  /*dc60*/  IADD3 R163, R103.reuse, 0x4800, RZ ;  /* 0x0000480067a37810 */ /* 0x040fe20007ffe0ff */
[----:B------:R-:W-:Y:S01]  /*dc70*/  IMAD.WIDE.U32 R2, R180, c[0x0][0x218], R2 ;  /* 0x00008600b4027a25 */ /* 0x000fe200078e0002 */
[C---:B------:R-:W-:Y:S02]  /*dc80*/  IADD3 R162, R103.reuse, 0x4000, RZ ;  /* 0x0000400067a27810 */ /* 0x040fe40007ffe0ff */
[C---:B------:R-:W-:Y:S01]  /*dc90*/  IADD3 R161, R103.reuse, 0x3800, RZ ;  /* 0x0000380067a17810 */ /* 0x040fe20007ffe0ff */
[----:B------:R-:W-:Y:S01]  /*dca0*/  IMAD.SHL.U32 R23, R192, 0x2, RZ ;  /* 0x00000002c0177824 */ /* 0x000fe200078e00ff */
[----:B------:R-:W-:Y:S01]  /*dcb0*/  IADD3 R0, P0, R206, R2, RZ ;  /* 0x00000002ce007210 */ /* 0x000fe20007f1e0ff */
[----:B------:R1:W2:Y:S01]  /*dcc0*/  LDSM.16.M88.4 R32, [R173] ;  /* 0x00000000ad20783b */ /* 0x0002a20000000200 */
[C---:B------:R-:W-:Y:S01]  /*dcd0*/  IADD3 R160, R103.reuse, 0x3000, RZ ;  /* 0x0000300067a07810 */ /* 0x040fe20007ffe0ff */
[----:B------:R-:W-:Y:S01]  /*dce0*/  IMAD.SHL.U32 R14, R184, 0x2, RZ ;  /* 0x00000002b80e7824 */ /* 0x000fe200078e00ff */
[----:B------:R-:W-:Y:S01]  /*dcf0*/  IADD3.X R2, R210, R3, R4, P0, !PT ;  /* 0x00000003d2027210 */ /* 0x000fe200007fe404 */
[----:B------:R1:W3:Y:S01]  /*dd00*/  LDSM.16.M88.4 R8, [R164] ;  /* 0x00000000a408783b */ /* 0x0002e20000000200 */
[C---:B------:R-:W-:Y:S02]  /*dd10*/  LEA R4, P0, R0.reuse, c[0x0][0x1f8], 0x1 ;  /* 0x00007e0000047a11 */ /* 0x040fe400078008ff */
[C---:B------:R-:W-:Y:S01]  /*dd20*/  IADD3 R100, R103.reuse, 0x2800, RZ ;  /* 0x0000280067647810 */ /* 0x040fe20007ffe0ff */
[----:B------:R1:W4:Y:S01]  /*dd30*/  LDSM.16.M88.4 R16, [R164+0x800] ;  /* 0x00080000a410783b */ /* 0x0003220000000200 */
[----:B------:R-:W-:Y:S02]  /*dd40*/  LEA.HI.X R12, R0, c[0x0][0x1fc], R2, 0x1, P0 ;  /* 0x00007f00000c7a11 */ /* 0x000fe400000f0c02 */
[----:B------:R-:W-:Y:S01]  /*dd50*/  IADD3 R0, R103, 0x2000, RZ ;  /* 0x0000200067007810 */ /* 0x000fe20007ffe0ff */
[----:B------:R1:W1:Y:S01]  /*dd60*/  LDSM.16.M88.4 R24, [R164+0x1000] ;  /* 0x00100000a418783b */ /* 0x0002620000000200 */
[----:B------:R-:W-:Y:S02]  /*dd70*/  SHF.L.U64.HI R15, R192, 0x1, R6 ;  /* 0x00000001c00f7819 */ /* 0x000fe40000010206 */
[----:B------:R-:W-:Y:S01]  /*dd80*/  SHF.L.U64.HI R13, R184, 0x1, R5 ;  /* 0x00000001b80d7819 */ /* 0x000fe20000010205 */
[----:B------:R1:W1:Y:S04]  /*dd90*/  LDSM.16.M88.4 R136, [R164+0x1800] ;  /* 0x00180000a488783b */ /* 0x0002680000000200 */
[----:B------:R1:W1:Y:S04]  /*dda0*/  LDSM.16.M88.4 R140, [R174] ;  /* 0x00000000ae8c783b */ /* 0x0002680000000200 */
[----:B------:R1:W1:Y:S04]  /*ddb0*/  LDSM.16.M88.4 R144, [R103] ;  /* 0x000000006790783b */ /* 0x0002680000000200 */
[----:B------:R1:W1:Y:S04]  /*ddc0*/  LDSM.16.M88.4 R148, [R103+0x800] ;  /* 0x000800006794783b */ /* 0x0002680000000200 */
[----:B------:R1:W1:Y:S04]  /*ddd0*/  LDSM.16.M88.4 R152, [R103+0x1000] ;  /* 0x001000006798783b */ /* 0x0002680000000200 */
[----:B------:R1:W1:Y:S01]  /*dde0*/  LDSM.16.M88.4 R156, [R103+0x1800] ;  /* 0x00180000679c783b */ /* 0x0002620000000200 */
[----:B------:R-:W-:-:S05]  /*ddf0*/  BRA.DIV ~URZ, `(.L_x_541) ;  /* 0x00009ff27f007947 */ /* 0x000fca000b800000 */
[----:B------:R4:W3:Y:S02]  /*de00*/  SHFL.IDX PT, R2, R12, RZ, 0x181f ;  /* 0x00181fff0c027589 */ /* 0x0008e400000e0000 */
.L_x_652:
[----:B------:R-:W5:Y:S01]  /*de10*/  SHFL.IDX PT, R5, R4, RZ, 0x181f ;  /* 0x00181fff04057589 */ /* 0x000f6200000e0000 */
[----:B------:R-:W-:Y:S01]  /*de20*/  ISETP.GE.AND P1, PT, R184, c[0x0][0x1d4], PT ;  /* 0x00007500b8007a0c */ /* 0x000fe20003f26270 */
[----:B------:R-:W-:Y:S01]  /*de30*/  BSSY B0, `(.L_x_542) ;  /* 0x0000145000007945 */ /* 0x000fe20003800000 */
[----:B------:R-:W-:Y:S02]  /*de40*/  ISETP.GE.AND P4, PT, R192, c[0x0][0x1d4], PT ;  /* 0x00007500c0007a0c */ /* 0x000fe40003f86270 */
[----:B------:R-:W-:Y:S02]  /*de50*/  SEL R177, RZ, 0x10, P1 ;  /* 0x00000010ffb17807 */ /* 0x000fe40000800000 */
[----:B------:R-:W-:Y:S01]  /*de60*/  ISETP.GE.AND P3, PT, R193, c[0x0][0x1d4], PT ;  /* 0x00007500c1007a0c */ /* 0x000fe20003f66270 */
[----:B------:R-:W4:Y:S08]  /*de70*/  SHFL.IDX PT, R3, R4, 0x1, 0x181f ;  /* 0x00381f0004037f89 */ /* 0x000f3000000e0000 */
[----:B------:R3:W2:Y:S01]  /*de80*/  SHFL.IDX PT, R4, R12, 0x1, 0x181f ;  /* 0x00381f000c047f89 */ /* 0x0006a200000e0000 */
[C---:B-----5:R-:W-:Y:S04]  /*de90*/  IADD3 R6, P0, R5.reuse, R14, RZ ;  /* 0x0000000e05067210 */ /* 0x060fe80007f1e0ff */
[C---:B---3--:R-:W-:Y:S05]  /*dea0*/  IADD3.X R7, R2.reuse, R13, RZ, P0, !PT ;  /* 0x0000000d02077210 */ /* 0x048fea00007fe4ff */
[----:B------:R3:W-:Y:S01]  /*deb0*/  LDGSTS.E.BYPASS.LTC128B.128 [R179+0x100], [R6.64], !P1 ;  /* 0x0010000006b37fae */ /* 0x0007e2000c901d48 */
[C---:B----4-:R-:W-:Y:S02]  /*dec0*/  IADD3 R12, P2, R5.reuse, R28, RZ ;  /* 0x0000001c050c7210 */ /* 0x050fe40007f5e0ff */
[----:B---3--:R-:W-:Y:S04]  /*ded0*/  IADD3 R6, P0, R5, R23, RZ ;  /* 0x0000001705067210 */ /* 0x008fe80007f1e0ff */
[----:B------:R-:W-:Y:S05]  /*dee0*/  IADD3.X R7, R2, R15, RZ, P0, !PT ;  /* 0x0000000f02077210 */ /* 0x000fea00007fe4ff */
[----:B------:R3:W-:Y:S02]  /*def0*/  LDGSTS.E.BYPASS.LTC128B.128 [R179+0x2100], [R6.64], !P4 ;  /* 0x0210000006b37fae */ /* 0x0007e4000e101d48 */
[----:B---3--:R-:W-:Y:S04]  /*df00*/  IADD3 R6, -R177, 0x10, RZ ;  /* 0x00000010b1067810 */ /* 0x008fe80007ffe1ff */
[----:B------:R-:W-:Y:S04]  /*df10*/  LOP3.LUT R6, R6, 0xf, RZ, 0xc0, !PT ;  /* 0x0000000f06067812 */ /* 0x000fe800078ec0ff */
[-C--:B------:R-:W-:Y:S02]  /*df20*/  IADD3 R20, P1, P0, R6, R3.reuse, R14 ;  /* 0x0000000306147210 */ /* 0x080fe4000783e00e */
[----:B------:R-:W-:Y:S02]  /*df30*/  SEL R6, RZ, 0x10, P4 ;  /* 0x00000010ff067807 */ /* 0x000fe40002000000 */
[-C--:B--2---:R-:W-:Y:S02]  /*df40*/  IADD3.X R21, RZ, R4.reuse, R13, P1, P0 ;  /* 0x00000004ff157210 */ /* 0x084fe40000fe040d */
[----:B------:R-:W-:Y:S04]  /*df50*/  IADD3 R7, -R6, 0x10, RZ ;  /* 0x0000001006077810 */ /* 0x000fe80007ffe1ff */
[----:B------:R-:W-:Y:S04]  /*df60*/  LOP3.LUT R7, R7, 0xf, RZ, 0xc0, !PT ;  /* 0x0000000f07077812 */ /* 0x000fe800078ec0ff */
[-C--:B------:R-:W-:Y:S02]  /*df70*/  IADD3 R14, P1, P0, R7, R3.reuse, R23 ;  /* 0x00000003070e7210 */ /* 0x080fe4000783e017 */
[----:B------:R-:W-:Y:S02]  /*df80*/  SEL R7, RZ, 0x10, P3 ;  /* 0x00000010ff077807 */ /* 0x000fe40001800000 */
[----:B------:R-:W-:Y:S02]  /*df90*/  IADD3.X R15, RZ, R4, R15, P1, P0 ;  /* 0x00000004ff0f7210 */ /* 0x000fe40000fe040f */
[----:B------:R-:W-:Y:S04]  /*dfa0*/  IADD3 R13, -R7, 0x10, RZ ;  /* 0x00000010070d7810 */ /* 0x000fe80007ffe1ff */
[----:B------:R-:W-:Y:S04]  /*dfb0*/  LOP3.LUT R13, R13, 0xf, RZ, 0xc0, !PT ;  /* 0x0000000f0d0d7812 */ /* 0x000fe800078ec0ff */
[----:B------:R-:W-:Y:S02]  /*dfc0*/  IADD3 R28, P1, P0, R13, R3, R28 ;  /* 0x000000030d1c7210 */ /* 0x000fe4000783e01c */
[----:B------:R-:W-:Y:S02]  /*dfd0*/  IADD3.X R13, R2, R22, RZ, P2, !PT ;  /* 0x00000016020d7210 */ /* 0x000fe400017fe4ff */
[----:B------:R-:W-:Y:S02]  /*dfe0*/  IADD3.X R29, RZ, R4, R22, P1, P0 ;  /* 0x00000004ff1d7210 */ /* 0x000fe40000fe0416 */
[----:B------:R-:W-:Y:S01]  /*dff0*/  ISETP.NE.U32.AND P0, PT, R177, RZ, PT ;  /* 0x000000ffb100720c */ /* 0x000fe20003f05070 */
[----:B------:R2:W-:Y:S11]  /*e000*/  LDGSTS.E.BYPASS.LTC128B.128 [R179+0x4100], [R12.64], !P3 ;  /* 0x041000000cb37fae */ /* 0x0005f6000d901d48 */
[----:B------:R-:W-:Y:S01]  /*e010*/  @!UPT UIADD3 URZ, URZ, URZ, URZ ;  /* 0x0000003f3f3ff290 */ /* 0x000fe2000fffe03f */
[----:B------:R3:W-:Y:S01]  /*e020*/  LDGSTS.E.BYPASS.LTC128B.128.ZFILL [R179+0x1100], [R20.64], P0 ;  /* 0x0110000014b37fae */ /* 0x0007e20008141d48 */
[----:B------:R-:W-:Y:S11]  /*e030*/  ISETP.NE.U32.AND P0, PT, R6, RZ, PT ;  /* 0x000000ff0600720c */ /* 0x000ff60003f05070 */
[----:B------:R-:W-:Y:S02]  /*e040*/  @!UPT UIADD3 URZ, URZ, URZ, URZ ;  /* 0x0000003f3f3ff290 */ /* 0x000fe4000fffe03f */
[----:B------:R2:W-:Y:S01]  /*e050*/  LDGSTS.E.BYPASS.LTC128B.128.ZFILL [R179+0x3100], [R14.64], P0 ;  /* 0x031000000eb37fae */ /* 0x0005e20008141d48 */
[----:B------:R-:W-:Y:S02]  /*e060*/  ISETP.NE.U32.AND P0, PT, R7, RZ, PT ;  /* 0x000000ff0700720c */ /* 0x000fe40003f05070 */
[C---:B------:R-:W-:Y:S08]  /*e070*/  HMMA.16816.F32.BF16 R4, R32.reuse, R8, RZ ;  /* 0x000000082004723c */ /* 0x040ff000000418ff */
[C---:B------:R-:W-:Y:S03]  /*e080*/  HMMA.16816.F32.BF16 R8, R32.reuse, R10, RZ ;  /* 0x0000000a2008723c */ /* 0x040fe600000418ff */
[----:B------:R4:W-:Y:S01]  /*e090*/  LDGSTS.E.BYPASS.LTC128B.128.ZFILL [R179+0x5100], [R28.64], P0 ;  /* 0x051000001cb37fae */ /* 0x0009e20008141d48 */
[----:B------:R-:W-:Y:S07]  /*e0a0*/  ISETP.GT.AND P0, PT, R178, R194, PT ;  /* 0x000000c2b200720c */ /* 0x000fee0003f04270 */
[----:B------:R-:W0:Y:S01]  /*e0b0*/  LDGDEPBAR ;  /* 0x00000000000079af */ /* 0x000e220000000000 */
[C---:B--2---:R-:W-:Y:S08]  /*e0c0*/  HMMA.16816.F32.BF16 R12, R32.reuse, R16, RZ ;  /* 0x00000010200c723c */ /* 0x044ff000000418ff */
[C---:B------:R-:W-:Y:S08]  /*e0d0*/  HMMA.16816.F32.BF16 R16, R32.reuse, R18, RZ ;  /* 0x000000122010723c */ /* 0x040ff000000418ff */
        /* <DEDUP_REMOVED lines=17> */
[C---:B-1----:R-:W-:Y:S01]  /*e1f0*/  HMMA.16816.F32.BF16 R4, R136.reuse, R144, R4 ;  /* 0x000000908804723c */ /* 0x042fe20000041804 */
[----:B------:R-:W-:Y:S07]  /*e200*/  LDSM.16.M88.4 R156, [R160] ;  /* 0x00000000a09c783b */ /* 0x000fee0000000200 */
        /* <DEDUP_REMOVED lines=27> */
[----:B------:R-:W-:Y:S07]  /*e3c0*/  LDSM.16.M88.4 R144, [R0] ;  /* 0x000000000090783b */ /* 0x000fee0000000200 */
[C---:B------:R-:W-:Y:S08]  /*e3d0*/  HMMA.16816.F32.BF16 R12, R136.reuse, R148, R12 ;  /* 0x00000094880c723c */ /* 0x040ff0000004180c */
[C---:B------:R-:W-:Y:S01]  /*e3e0*/  HMMA.16816.F32.BF16 R16, R136.reuse, R150, R16 ;  /* 0x000000968810723c */ /* 0x040fe20000041810 */
[----:B------:R-:W-:Y:S07]  /*e3f0*/  LDSM.16.M88.4 R148, [R100] ;  /* 0x000000006494783b */ /* 0x000fee0000000200 */
[C---:B--2---:R-:W-:Y:S08]  /*e400*/  HMMA.16816.F32.BF16 R20, R136.reuse, R140, R20 ;  /* 0x0000008c8814723c */ /* 0x044ff00000041814 */
[C---:B------:R-:W-:Y:S01]  /*e410*/  HMMA.16816.F32.BF16 R24, R136.reuse, R142, R24 ;  /* 0x0000008e8818723c */ /* 0x040fe20000041818 */
[----:B------:R-:W1:Y:S07]  /*e420*/  LDSM.16.M88.4 R140, [R174+0x4000] ;  /* 0x00400000ae8c783b */ /* 0x000e6e0000000200 */
[C---:B---3--:R-:W-:Y:S08]  /*e430*/  HMMA.16816.F32.BF16 R28, R136.reuse, R152, R28 ;  /* 0x00000098881c723c */ /* 0x048ff0000004181c */
[----:B------:R-:W-:Y:S01]  /*e440*/  HMMA.16816.F32.BF16 R32, R136, R154, R32 ;  /* 0x0000009a8820723c */ /* 0x000fe20000041820 */
[----:B------:R-:W2:Y:S08]  /*e450*/  LDSM.16.M88.4 R136, [R161] ;  /* 0x00000000a188783b */ /* 0x000eb00000000200 */
[----:B------:R-:W-:Y:S01]  /*e460*/  LDSM.16.M88.4 R152, [R166+0x2800] ;  /* 0x00280000a698783b */ /* 0x000fe20000000200 */
        /* <DEDUP_REMOVED lines=8> */
[----:B------:R-:W3:Y:S07]  /*e4f0*/  LDSM.16.M88.4 R156, [R166+0x3000] ;  /* 0x00300000a69c783b */ /* 0x000eee0000000200 */
[C---:B--2---:R-:W-:Y:S08]  /*e500*/  HMMA.16816.F32.BF16 R28, R140.reuse, R136, R28 ;  /* 0x000000888c1c723c */ /* 0x044ff0000004181c */
[----:B------:R-:W-:Y:S01]  /*e510*/  HMMA.16816.F32.BF16 R32, R140, R138, R32 ;  /* 0x0000008a8c20723c */ /* 0x000fe20000041820 */
[----:B------:R-:W2:Y:S07]  /*e520*/  LDSM.16.M88.4 R136, [R166+0x3800] ;  /* 0x00380000a688783b */ /* 0x000eae0000000200 */
[C---:B-1----:R-:W-:Y:S01]  /*e530*/  HMMA.16816.F32.BF16 R4, R144.reuse, R148, R4 ;  /* 0x000000949004723c */ /* 0x042fe20000041804 */
[----:B------:R-:W-:Y:S07]  /*e540*/  LDSM.16.M88.4 R140, [R175+0x4000] ;  /* 0x00400000af8c783b */ /* 0x000fee0000000200 */
[C---:B------:R-:W-:Y:S01]  /*e550*/  HMMA.16816.F32.BF16 R8, R144.reuse, R150, R8 ;  /* 0x000000969008723c */ /* 0x040fe20000041808 */
[----:B------:R-:W1:Y:S07]  /*e560*/  LDSM.16.M88.4 R148, [R165+-0x2000] ;  /* 0xffe00000a594783b */ /* 0x000e6e0000000200 */
[C---:B------:R-:W-:Y:S08]  /*e570*/  HMMA.16816.F32.BF16 R12, R144.reuse, R152, R12 ;  /* 0x00000098900c723c */ /* 0x040ff0000004180c */
[C---:B------:R-:W-:Y:S01]  /*e580*/  HMMA.16816.F32.BF16 R16, R144.reuse, R154, R16 ;  /* 0x0000009a9010723c */ /* 0x040fe20000041810 */
[----:B------:R-:W4:Y:S07]  /*e590*/  LDSM.16.M88.4 R152, [R165+-0x1800] ;  /* 0xffe80000a598783b */ /* 0x000f2e0000000200 */
[C---:B---3--:R-:W-:Y:S08]  /*e5a0*/  HMMA.16816.F32.BF16 R20, R144.reuse, R156, R20 ;  /* 0x0000009c9014723c */ /* 0x048ff00000041814 */
[C---:B------:R-:W-:Y:S01]  /*e5b0*/  HMMA.16816.F32.BF16 R24, R144.reuse, R158, R24 ;  /* 0x0000009e9018723c */ /* 0x040fe20000041818 */
[----:B------:R-:W3:Y:S07]  /*e5c0*/  LDSM.16.M88.4 R156, [R165+-0x1000] ;  /* 0xfff00000a59c783b */ /* 0x000eee0000000200 */
[C---:B--2---:R-:W-:Y:S08]  /*e5d0*/  HMMA.16816.F32.BF16 R28, R144.reuse, R136, R28 ;  /* 0x00000088901c723c */ /* 0x044ff0000004181c */
[----:B------:R-:W-:Y:S01]  /*e5e0*/  HMMA.16816.F32.BF16 R32, R144, R138, R32 ;  /* 0x0000008a9020723c */ /* 0x000fe20000041820 */
[----:B------:R-:W2:Y:S07]  /*e5f0*/  LDSM.16.M88.4 R136, [R165+-0x800] ;  /* 0xfff80000a588783b */ /* 0x000eae0000000200 */
[C---:B-1----:R-:W-:Y:S01]  /*e600*/  HMMA.16816.F32.BF16 R4, R140.reuse, R148, R4 ;  /* 0x000000948c04723c */ /* 0x042fe20000041804 */
[----:B------:R-:W-:Y:S07]  /*e610*/  LDSM.16.M88.4 R144, [R173+0x8000] ;  /* 0x00800000ad90783b */ /* 0x000fee0000000200 */
[C---:B------:R-:W-:Y:S01]  /*e620*/  HMMA.16816.F32.BF16 R8, R140.reuse, R150, R8 ;  /* 0x000000968c08723c */ /* 0x040fe20000041808 */
[----:B------:R-:W1:Y:S07]  /*e630*/  LDSM.16.M88.4 R148, [R164+0x4000] ;  /* 0x00400000a494783b */ /* 0x000e6e0000000200 */
[C---:B----4-:R-:W-:Y:S08]  /*e640*/  HMMA.16816.F32.BF16 R12, R140.reuse, R152, R12 ;  /* 0x000000988c0c723c */ /* 0x050ff0000004180c */
[C---:B------:R-:W-:Y:S01]  /*e650*/  HMMA.16816.F32.BF16 R16, R140.reuse, R154, R16 ;  /* 0x0000009a8c10723c */ /* 0x040fe20000041810 */
[----:B------:R-:W4:Y:S07]  /*e660*/  LDSM.16.M88.4 R152, [R164+0x4800] ;  /* 0x00480000a498783b */ /* 0x000f2e0000000200 */
[C---:B---3--:R-:W-:Y:S08]  /*e670*/  HMMA.16816.F32.BF16 R20, R140.reuse, R156, R20 ;  /* 0x0000009c8c14723c */ /* 0x048ff00000041814 */
        /* <DEDUP_REMOVED lines=8> */
[----:B------:R-:W1:Y:S07]  /*e700*/  LDSM.16.M88.4 R148, [R162] ;  /* 0x00000000a294783b */ /* 0x000e6e0000000200 */
[C---:B----4-:R-:W-:Y:S08]  /*e710*/  HMMA.16816.F32.BF16 R12, R144.reuse, R152, R12 ;  /* 0x00000098900c723c */ /* 0x050ff0000004180c */
[C---:B------:R-:W-:Y:S01]  /*e720*/  HMMA.16816.F32.BF16 R16, R144.reuse, R154, R16 ;  /* 0x0000009a9010723c */ /* 0x040fe20000041810 */
[----:B------:R-:W4:Y:S07]  /*e730*/  LDSM.16.M88.4 R152, [R163] ;  /* 0x00000000a398783b */ /* 0x000f2e0000000200 */
[C---:B---3--:R-:W-:Y:S01]  /*e740*/  HMMA.16816.F32.BF16 R20, R144.reuse, R156, R20 ;  /* 0x0000009c9014723c */ /* 0x048fe20000041814 */
[----:B------:R-:W-:Y:S07]  /*e750*/  LDSM.16.M88.4 R160, [R172] ;  /* 0x00000000aca0783b */ /* 0x000fee0000000200 */
[C---:B------:R-:W-:Y:S01]  /*e760*/  HMMA.16816.F32.BF16 R24, R144.reuse, R158, R24 ;  /* 0x0000009e9018723c */ /* 0x040fe20000041818 */
[----:B------:R-:W3:Y:S07]  /*e770*/  LDSM.16.M88.4 R156, [R171] ;  /* 0x00000000ab9c783b */ /* 0x000eee0000000200 */
[C---:B--2---:R-:W-:Y:S08]  /*e780*/  HMMA.16816.F32.BF16 R28, R144.reuse, R136, R28 ;  /* 0x00000088901c723c */ /* 0x044ff0000004181c */
[----:B------:R-:W-:Y:S01]  /*e790*/  HMMA.16816.F32.BF16 R32, R144, R138, R32 ;  /* 0x0000008a9020723c */ /* 0x000fe20000041820 */
[----:B------:R-:W-:Y:S07]  /*e7a0*/  LDSM.16.M88.4 R136, [R176+0x8000] ;  /* 0x00800000b088783b */ /* 0x000fee0000000200 */
[C---:B-1----:R-:W-:Y:S01]  /*e7b0*/  HMMA.16816.F32.BF16 R4, R140.reuse, R148, R4 ;  /* 0x000000948c04723c */ /* 0x042fe20000041804 */
[----:B------:R-:W1:Y:S07]  /*e7c0*/  LDSM.16.M88.4 R144, [R166+0x4000] ;  /* 0x00400000a690783b */ /* 0x000e6e0000000200 */
[C---:B------:R-:W-:Y:S01]  /*e7d0*/  HMMA.16816.F32.BF16 R8, R140.reuse, R150, R8 ;  /* 0x000000968c08723c */ /* 0x040fe20000041808 */
[----:B------:R-:W2:Y:S07]  /*e7e0*/  LDSM.16.M88.4 R148, [R166+0x4800] ;  /* 0x00480000a694783b */ /* 0x000eae0000000200 */
[C---:B----4-:R-:W-:Y:S08]  /*e7f0*/  HMMA.16816.F32.BF16 R12, R140.reuse, R152, R12 ;  /* 0x000000988c0c723c */ /* 0x050ff0000004180c */
[C---:B------:R-:W-:Y:S01]  /*e800*/  HMMA.16816.F32.BF16 R16, R140.reuse, R154, R16 ;  /* 0x0000009a8c10723c */ /* 0x040fe20000041810 */
[----:B------:R-:W4:Y:S07]  /*e810*/  LDSM.16.M88.4 R152, [R166+0x5000] ;  /* 0x00500000a698783b */ /* 0x000f2e0000000200 */
[C---:B---3--:R-:W-:Y:S08]  /*e820*/  HMMA.16816.F32.BF16 R20, R140.reuse, R156, R20 ;  /* 0x0000009c8c14723c */ /* 0x048ff00000041814 */
[C---:B------:R-:W-:Y:S01]  /*e830*/  HMMA.16816.F32.BF16 R24, R140.reuse, R158, R24 ;  /* 0x0000009e8c18723c */ /* 0x040fe20000041818 */
[----:B------:R-:W-:Y:S07]  /*e840*/  LDSM.16.M88.4 R156, [R175+0x8000] ;  /* 0x00800000af9c783b */ /* 0x000fee0000000200 */
[C---:B------:R-:W-:Y:S08]  /*e850*/  HMMA.16816.F32.BF16 R28, R140.reuse, R160, R28 ;  /* 0x000000a08c1c723c */ /* 0x040ff0000004181c */
[----:B------:R-:W-:Y:S01]  /*e860*/  HMMA.16816.F32.BF16 R32, R140, R162, R32 ;  /* 0x000000a28c20723c */ /* 0x000fe20000041820 */
[----:B------:R-:W3:Y:S07]  /*e870*/  LDSM.16.M88.4 R140, [R166+0x5800] ;  /* 0x00580000a68c783b */ /* 0x000eee0000000200 */
[C---:B-1----:R-:W-:Y:S01]  /*e880*/  HMMA.16816.F32.BF16 R4, R136.reuse, R144, R4 ;  /* 0x000000908804723c */ /* 0x042fe20000041804 */
[----:B------:R-:W1:Y:S07]  /*e890*/  LDSM.16.M88.4 R160, [R165] ;  /* 0x00000000a5a0783b */ /* 0x000e6e0000000200 */
[C---:B------:R-:W-:Y:S08]  /*e8a0*/  HMMA.16816.F32.BF16 R8, R136.reuse, R146, R8 ;  /* 0x000000928808723c */ /* 0x040ff00000041808 */
[C---:B--2---:R-:W-:Y:S08]  /*e8b0*/  HMMA.16816.F32.BF16 R12, R136.reuse, R148, R12 ;  /* 0x00000094880c723c */ /* 0x044ff0000004180c */
[C---:B------:R-:W-:Y:S08]  /*e8c0*/  HMMA.16816.F32.BF16 R16, R136.reuse, R150, R16 ;  /* 0x000000968810723c */ /* 0x040ff00000041810 */
[C---:B----4-:R-:W-:Y:S08]  /*e8d0*/  HMMA.16816.F32.BF16 R20, R136.reuse, R152, R20 ;  /* 0x000000988814723c */ /* 0x050ff00000041814 */
[C---:B------:R-:W-:Y:S08]  /*e8e0*/  HMMA.16816.F32.BF16 R24, R136.reuse, R154, R24 ;  /* 0x0000009a8818723c */ /* 0x040ff00000041818 */
[C---:B---3--:R-:W-:Y:S08]  /*e8f0*/  HMMA.16816.F32.BF16 R28, R136.reuse, R140, R28 ;  /* 0x0000008c881c723c */ /* 0x048ff0000004181c */
[----:B------:R-:W-:Y:S01]  /*e900*/  HMMA.16816.F32.BF16 R32, R136, R142, R32 ;  /* 0x0000008e8820723c */ /* 0x000fe20000041820 */
[----:B------:R-:W2:Y:S07]  /*e910*/  LDSM.16.M88.4 R136, [R165+0x800] ;  /* 0x00080000a588783b */ /* 0x000eae0000000200 */
[C---:B-1----:R-:W-:Y:S08]  /*e920*/  HMMA.16816.F32.BF16 R4, R156.reuse, R160, R4 ;  /* 0x000000a09c04723c */ /* 0x042ff00000041804 */
[C---:B------:R-:W-:Y:S11]  /*e930*/  HMMA.16816.F32.BF16 R8, R156.reuse, R162, R8 ;  /* 0x000000a29c08723c */ /* 0x040ff60000041808 */
[----:B------:R-:W-:Y:S05]  /*e940*/  @!UPT UIADD3 URZ, URZ, URZ, URZ ;  /* 0x0000003f3f3ff290 */ /* 0x000fea000fffe03f */
[----:B------:R-:W-:Y:S04]  /*e950*/  FMUL.FTZ R0, R4, c[0x0][0x320] ;  /* 0x0000c80004007a20 */ /* 0x000fe80000410000 */
[----:B------:R1:W3:Y:S04]  /*e960*/  MUFU.TANH R150, R0 ;  /* 0x0000000000967308 */ /* 0x0002e80000002400 */
[----:B------:R-:W-:Y:S01]  /*e970*/  FMUL.FTZ R2, R11, c[0x0][0x320] ;  /* 0x0000c8000b027a20 */ /* 0x000fe20000410000 */
[C---:B--2---:R-:W-:Y:S05]  /*e980*/  HMMA.16816.F32.BF16 R12, R156.reuse, R136, R12 ;  /* 0x000000889c0c723c */ /* 0x044fea000004180c */
[----:B------:R2:W4:Y:S03]  /*e990*/  MUFU.TANH R153, R2 ;  /* 0x0000000200997308 */ /* 0x0005260000002400 */
[C---:B------:R-:W-:Y:S04]  /*e9a0*/  HMMA.16816.F32.BF16 R16, R156.reuse, R138, R16 ;  /* 0x0000008a9c10723c */ /* 0x040fe80000041810 */
[----:B-1----:R-:W-:Y:S04]  /*e9b0*/  FMUL.FTZ R0, R5, c[0x0][0x320] ;  /* 0x0000c80005007a20 */ /* 0x002fe80000410000 */
[----:B------:R1:W1:Y:S11]  /*e9c0*/  MUFU.TANH R149, R0 ;  /* 0x0000000000957308 */ /* 0x0002760000002400 */
[----:B------:R-:W-:Y:S05]  /*e9d0*/  @!UPT UIADD3 URZ, URZ, URZ, URZ ;  /* 0x0000003f3f3ff290 */ /* 0x000fea000fffe03f */
[----:B--2---:R-:W-:Y:S04]  /*e9e0*/  FMUL.FTZ R2, R19, c[0x0][0x320] ;  /* 0x0000c80013027a20 */ /* 0x004fe80000410000 */
[----:B------:R-:W2:Y:S01]  /*e9f0*/  MUFU.TANH R143, R2 ;  /* 0x00000002008f7308 */ /* 0x000ea20000002400 */
        /* <DEDUP_REMOVED lines=9> */
[----:B-----5:R-:W-:Y:S04]  /*ea90*/  FMUL.FTZ R0, R9, c[0x0][0x320] ;  /* 0x0000c80009007a20 */ /* 0x020fe80000410000 */
[----:B------:R1:W1:Y:S04]  /*eaa0*/  MUFU.TANH R147, R0 ;  /* 0x0000000000937308 */ /* 0x0002680000002400 */
[----:B-1----:R-:W-:Y:S02]  /*eab0*/  FMUL.FTZ R0, R10, c[0x0][0x320] ;  /* 0x0000c8000a007a20 */ /* 0x002fe40000410000 */
[----:B------:R-:W1:Y:S01]  /*eac0*/  LDSM.16.M88.4 R8, [R165+0x1800] ;  /* 0x00180000a508783b */ /* 0x000e620000000200 */
[----:B------:R-:W-:Y:S04]  /*ead0*/  DEPBAR.LE SB0, 0x0 ;  /* 0x000080000000791a */ /* 0x000fe80000000000 */
[----:B------:R5:W1:Y:S03]  /*eae0*/  MUFU.TANH R154, R0 ;  /* 0x00000000009a7308 */ /* 0x000a660000002400 */
[----:B------:R-:W-:Y:S01]  /*eaf0*/  BAR.SYNC.DEFER_BLOCKING 0x0 ;  /* 0x0000000000007b1d */ /* 0x000fe20000010000 */
[----:B-----5:R-:W-:Y:S06]  /*eb00*/  FMUL.FTZ R0, R12, c[0x0][0x320] ;  /* 0x0000c8000c007a20 */ /* 0x020fec0000410000 */
        /* <DEDUP_REMOVED lines=48> */
[----:B--234-:R-:W-:Y:S01]  /*ee10*/  IMAD R2, R178, 0x40, R201 ;  /* 0x00000040b2027824 */ /* 0x01cfe200078e02c9 */
        /* <DEDUP_REMOVED lines=12> */
[----:B-1----:R-:W-:Y:S01]  /*eee0*/  IMAD.MOV.U32 R0, RZ, RZ, R2 ;  /* 0x000000ffff007224 */ /* 0x002fe200078e0002 */
        /* <DEDUP_REMOVED lines=23> */
.L_x_653:
[----:B------:R-:W-:-:S05]  /*f060*/  BRA.DIV ~URZ, `(.L_x_545) ;  /* 0x00008e627f007947 */ /* 0x000fca000b800000 */
[----:B------:R-:W3:Y:S01]  /*f070*/  SHFL.IDX PT, R0, R8, RZ, 0x181f ;  /* 0x00181fff08007589 */ /* 0x000ee200000e0000 */
[C---:B------:R-:W-:Y:S04]  /*f080*/  IADD3 R2, -R177.reuse, 0x10, RZ ;  /* 0x00000010b1027810 */ /* 0x040fe80007ffe1ff */
[----:B------:R-:W-:Y:S04]  /*f090*/  LOP3.LUT R2, R2, 0xf, RZ, 0xc0, !PT ;  /* 0x0000000f02027812 */ /* 0x000fe800078ec0ff */
[----:B---3--:R-:W-:Y:S04]  /*f0a0*/  IADD3 R2, P1, P0, R2, R0, R12 ;  /* 0x0000000002027210 */ /* 0x008fe8000783e00c */
[----:B--2---:R-:W-:Y:S02]  /*f0b0*/  IADD3.X R3, RZ, R4, R9, P1, P0 ;  /* 0x00000004ff037210 */ /* 0x004fe40000fe0409 */
[----:B------:R-:W-:Y:S11]  /*f0c0*/  ISETP.NE.U32.AND P0, PT, R177, RZ, PT ;  /* 0x000000ffb100720c */ /* 0x000ff60003f05070 */
[----:B------:R-:W-:Y:S02]  /*f0d0*/  @!UPT UIADD3 URZ, URZ, URZ, URZ ;  /* 0x0000003f3f3ff290 */ /* 0x000fe4000fffe03f */
        /* <DEDUP_REMOVED lines=11> */
.L_x_654:
[C---:B---3--:R-:W-:Y:S02]  /*f190*/  IADD3 R2, -R177.reuse, 0x10, RZ ;  /* 0x00000010b1027810 */ /* 0x048fe40007ffe1ff */
[----:B------:R-:W-:Y:S02]  /*f1a0*/  ISETP.NE.U32.AND P0, PT, R177, RZ, PT ;  /* 0x000000ffb100720c */ /* 0x000fe40003f05070 */
[----:B------:R-:W-:Y:S04]  /*f1b0*/  LOP3.LUT R2, R2, 0xf, RZ, 0xc0, !PT ;  /* 0x0000000f02027812 */ /* 0x000fe800078ec0ff */
[----:B--2---:R-:W-:Y:S04]  /*f1c0*/  IADD3 R2, P2, P1, R2, R0, R12 ;  /* 0x0000000002027210 */ /* 0x004fe8000795e00c */
[----:B----4-:R-:W-:Y:S05]  /*f1d0*/  IADD3.X R3, RZ, R4, R9, P2, P1 ;  /* 0x00000004ff037210 */ /* 0x010fea00017e2409 */
[----:B------:R-:W-:Y:S01]  /*f1e0*/  @!PT LDS RZ, [RZ] ;  /* 0x00000000fffff984 */ /* 0x000fe20000000800 */
[----:B------:R-:W-:Y:S01]  /*f1f0*/  @!PT LDS RZ, [RZ] ;  /* 0x00000000fffff984 */ /* 0x000fe20000000800 */
[----:B------:R-:W-:Y:S01]  /*f200*/  @!PT LDS RZ, [RZ] ;  /* 0x00000000fffff984 */ /* 0x000fe20000000800 */
[----:B------:R2:W-:Y:S01]  /*f210*/  LDGSTS.E.BYPASS.LTC128B.128.ZFILL [R179+0x7100], [R2.64], P0 ;  /* 0x0710000002b37fae */ /* 0x0005e20008141d48 */
[----:B------:R-:W-:Y:S05]  /*f220*/  IADD3 R6, P0, R0, R13, RZ ;  /* 0x0000000d00067210 */ /* 0x000fea0007f1e0ff */
[----:B------:R-:W-:Y:S05]  /*f230*/  IMAD.X R7, R4, 0x1, R10, P0 ;  /* 0x0000000104077824 */ /* 0x000fea00000e060a */
[----:B------:R3:W-:Y:S01]  /*f240*/  LDGSTS.E.BYPASS.LTC128B.128 [R179+0x9100], [R6.64], !P4 ;  /* 0x0910000006b37fae */ /* 0x0007e2000e101d48 */
[----:B--2---:R-:W-:Y:S05]  /*f250*/  IADD3 R2, P0, R0, R26, RZ ;  /* 0x0000001a00027210 */ /* 0x004fea0007f1e0ff */
[----:B------:R-:W-:Y:S05]  /*f260*/  IMAD.X R3, R4, 0x1, R11, P0 ;  /* 0x0000000104037824 */ /* 0x000fea00000e060b */
[----:B------:R3:W-:Y:S03]  /*f270*/  LDGSTS.E.BYPASS.LTC128B.128 [R179+0xb100], [R2.64], !P3 ;  /* 0x0b10000002b37fae */ /* 0x0007e6000d901d48 */
.L_x_543:
[----:B--234-:R-:W-:Y:S05]  /*f280*/  BSYNC B0 ;  /* 0x0000000000007941 */ /* 0x01cfea0003800000 */
.L_x_542:
[----:B------:R-:W-:Y:S01]  /*f290*/  LOP3.LUT R6, RZ, c[0x0][0x324], RZ, 0x33, !PT ;  /* 0x0000c900ff067a12 */ /* 0x000fe200078e33ff */
[----:B-1----:R-:W-:Y:S01]  /*f2a0*/  IMAD.MOV.U32 R0, RZ, RZ, c[0x0][0x2c4] ;  /* 0x0000b100ff007624 */ /* 0x002fe200078e00ff */
[----:B------:R-:W0:Y:S01]  /*f2b0*/  LDGDEPBAR ;  /* 0x00000000000079af */ /* 0x000e220000000000 */
[----:B------:R-:W-:Y:S02]  /*f2c0*/  IMAD.SHL.U32 R5, R178, 0x40, RZ ;  /* 0x00000040b2057824 */ /* 0x000fe400078e00ff */
[----:B------:R-:W-:Y:S01]  /*f2d0*/  IMAD.IADD R4, R216, 0x1, R211 ;  /* 0x00000001d8047824 */ /* 0x000fe200078e02d3 */
[----:B------:R-:W-:Y:S02]  /*f2e0*/  ISETP.NE.AND P0, PT, R0, 0x1, PT ;  /* 0x000000010000780c */ /* 0x000fe40003f05270 */
[----:B------:R-:W-:Y:S04]  /*f2f0*/  IADD3 R0, -R199, 0x1, -R5 ;  /* 0x00000001c7007810 */ /* 0x000fe80007ffe905 */
[----:B------:R-:W-:Y:S04]  /*f300*/  IADD3 R0, -R196, R0, R195 ;  /* 0x00000000c4007210 */ /* 0x000fe80007ffe1c3 */
[----:B------:R-:W-:Y:S03]  /*f310*/  IADD3 R7, R0, c[0x0][0x328], RZ ;  /* 0x0000ca0000077a10 */ /* 0x000fe60007ffe0ff */
[----:B------:R-:W-:Y:S05]  /*f320*/  @P0 IMAD.HI.U32 R2, R4, c[0x0][0x2c8], RZ ;  /* 0x0000b20004020a27 */ /* 0x000fea00078e00ff */
[----:B------:R-:W-:Y:S01]  /*f330*/  @P0 SHF.R.U32.HI R4, RZ, c[0x0][0x2cc], R2 ;  /* 0x0000b300ff040a19 */ /* 0x000fe20000011602 */
[----:B------:R-:W-:-:S05]  /*f340*/  BRA.DIV ~URZ, `(.L_x_546) ;  /* 0x00008da27f007947 */ /* 0x000fca000b800000 */
[----:B------:R1:W2:Y:S02]  /*f350*/  SHFL.IDX PT, R3, R4, RZ, 0x1c1f ;  /* 0x001c1fff04037589 */ /* 0x0002a400000e0000 */
.L_x_655:
[----:B------:R-:W-:Y:S02]  /*f360*/  IMAD.MOV.U32 R2, RZ, RZ, c[0x0][0x32c] ;  /* 0x0000cb00ff027624 */ /* 0x000fe400078e00ff */
[----:B------:R-:W-:Y:S03]  /*f370*/  IMAD.IADD R6, R6, 0x1, R0 ;  /* 0x0000000106067824 */ /* 0x000fe600078e0200 */
[----:B------:R-:W-:Y:S02]  /*f380*/  ISETP.GE.AND P0, PT, R2, 0x1, PT ;  /* 0x000000010200780c */ /* 0x000fe40003f06270 */
[-C--:B--2---:R-:W-:Y:S02]  /*f390*/  IADD3 R2, R7, R3.reuse, RZ ;  /* 0x0000000307027210 */ /* 0x084fe40007ffe0ff */
[----:B------:R-:W-:Y:S09]  /*f3a0*/  IADD3 R0, R6, R3, RZ ;  /* 0x0000000306007210 */ /* 0x000ff20007ffe0ff */
        /* <DEDUP_REMOVED lines=14> */
.L_x_549:
[----:B------:R-:W-:Y:S04]  /*f490*/  MOV R8, 0x1 ;  /* 0x0000000100087802 */ /* 0x000fe80000000f00 */
[----:B------:R-:W-:Y:S11]  /*f4a0*/  ISETP.NE.AND P0, PT, R8, c[0x0][0x32c], PT ;  /* 0x0000cb0008007a0c */ /* 0x000ff60003f05270 */
[----:B------:R-:W-:Y:S02]  /*f4b0*/  @!UPT UIADD3 URZ, URZ, URZ, URZ ;  /* 0x0000003f3f3ff290 */ /* 0x000fe4000fffe03f */
[----:B------:R-:W-:Y:S05]  /*f4c0*/  @P0 IMAD.HI.U32 R8, R3, c[0x0][0x330], RZ ;  /* 0x0000cc0003080a27 */ /* 0x000fea00078e00ff */
[----:B------:R-:W-:Y:S02]  /*f4d0*/  @P0 SHF.R.U32.HI R3, RZ, c[0x0][0x334], R8 ;  /* 0x0000cd00ff030a19 */ /* 0x000fe40000011608 */
.L_x_550:
[----:B------:R-:W-:Y:S05]  /*f4e0*/  BSYNC B0 ;  /* 0x0000000000007941 */ /* 0x000fea0003800000 */
.L_x_548:
[----:B------:R-:W-:Y:S04]  /*f4f0*/  IMAD R3, R3, c[0x0][0x32c], -R5 ;  /* 0x0000cb0003037a24 */ /* 0x000fe800078e0a05 */
[----:B------:R-:W-:Y:S05]  /*f500*/  IMAD.IADD R3, R3, 0x1, -R199 ;  /* 0x0000000103037824 */ /* 0x000fea00078e0ac7 */
[----:B------:R-:W-:Y:S02]  /*f510*/  IMNMX R0, R0, R3, !PT ;  /* 0x0000000300007217 */ /* 0x000fe40007800200 */
[----:B------:R-:W-:Y:S04]  /*f520*/  IADD3 R3, R3, c[0x0][0x32c], RZ ;  /* 0x0000cb0003037a10 */ /* 0x000fe80007ffe0ff */
[----:B------:R-:W-:Y:S02]  /*f530*/  IMNMX R2, R2, R3, PT ;  /* 0x0000000302027217 */ /* 0x000fe40003800200 */
.L_x_547:
        /* <DEDUP_REMOVED lines=51> */
.L_x_656:
        /* <DEDUP_REMOVED lines=19> */
.L_x_554:
[----:B-12---:R-:W-:Y:S04]  /*f9a0*/  MOV R4, 0x1 ;  /* 0x0000000100047802 */ /* 0x006fe80000000f00 */
[----:B------:R-:W-:Y:S11]  /*f9b0*/  ISETP.NE.AND P0, PT, R4, c[0x0][0x32c], PT ;  /* 0x0000cb0004007a0c */ /* 0x000ff60003f05270 */
[----:B------:R-:W-:Y:S02]  /*f9c0*/  @!UPT UIADD3 URZ, URZ, URZ, URZ ;  /* 0x0000003f3f3ff290 */ /* 0x000fe4000fffe03f */
[----:B------:R-:W-:Y:S05]  /*f9d0*/  @P0 IMAD.HI.U32 R4, R3, c[0x0][0x330], RZ ;  /* 0x0000cc0003040a27 */ /* 0x000fea00078e00ff */
[----:B------:R-:W-:Y:S02]  /*f9e0*/  @P0 SHF.R.U32.HI R3, RZ, c[0x0][0x334], R4 ;  /* 0x0000cd00ff030a19 */ /* 0x000fe40000011604 */
.L_x_555:
[----:B------:R-:W-:Y:S05]  /*f9f0*/  BSYNC B0 ;  /* 0x0000000000007941 */ /* 0x000fea0003800000 */
.L_x_553:
[----:B------:R-:W-:Y:S04]  /*fa00*/  IMAD R5, R3, c[0x0][0x32c], -R5 ;  /* 0x0000cb0003057a24 */ /* 0x000fe800078e0a05 */
[----:B------:R-:W-:Y:S05]  /*fa10*/  IMAD.IADD R3, R5, 0x1, -R199 ;  /* 0x0000000105037824 */ /* 0x000fea00078e0ac7 */
[----:B------:R-:W-:Y:S02]  /*fa20*/  IADD3 R4, R3, c[0x0][0x32c], RZ ;  /* 0x0000cb0003047a10 */ /* 0x000fe40007ffe0ff */
[----:B------:R-:W-:Y:S02]  /*fa30*/  IMNMX R0, R0, R3, !PT ;  /* 0x0000000300007217 */ /* 0x000fe40007800200 */
[----:B------:R-:W-:Y:S02]  /*fa40*/  IMNMX R2, R2, R4, PT ;  /* 0x0000000402027217 */ /* 0x000fe40003800200 */
.L_x_552:
        /* <DEDUP_REMOVED lines=10> */
[----:B-12---:R-:W-:Y:S02]  /*faf0*/  FMNMX.FTZ R4, R7, R102, !PT ;  /* 0x0000006607047209 */ /* 0x006fe40007810000 */
        /* <DEDUP_REMOVED lines=42> */
[C---:B------:R-:W-:Y:S02]  /*fda0*/  ISETP.LT.OR P2, PT, R2.reuse, 0x2a, P2 ;  /* 0x0000002a0200780c */ /* 0x040fe40001741670 */
        /* <DEDUP_REMOVED lines=28> */
.L_x_657:
[----:B--2---:R-:W-:Y:S01]  /*ff70*/  FMNMX.FTZ R5, R4, R0, !PT ;  /* 0x0000000004057209 */ /* 0x004fe20007810000 */
[----:B------:R-:W-:-:S05]  /*ff80*/  BRA.DIV ~URZ, `(.L_x_557) ;  /* 0x000082827f007947 */ /* 0x000fca000b800000 */
[----:B------:R-:W-:Y:S04]  /*ff90*/  SHFL.BFLY PT, R0, R6, 0x2, 0x1f ;  /* 0x0c401f0006007f89 */ /* 0x000fe800000e0000 */
[----:B------:R-:W2:Y:S02]  /*ffa0*/  SHFL.BFLY PT, R2, R5, 0x1, 0x1f ;  /* 0x0c201f0005027f89 */ /* 0x000ea400000e0000 */
[----:B--2---:R-:W-:Y:S02]  /*ffb0*/  FMNMX.FTZ R100, R5, R2, !PT ;  /* 0x0000000205647209 */ /* 0x004fe40007810000 */
[----:B-1----:R-:W-:Y:S05]  /*ffc0*/  FMNMX.FTZ R4, R6, R0, !PT ;  /* 0x0000000006047209 */ /* 0x002fea0007810000 */
[----:B------:R1:W2:Y:S02]  /*ffd0*/  SHFL.BFLY PT, R0, R4, 0x1, 0x1f ;  /* 0x0c201f0004007f89 */ /* 0x0002a400000e0000 */
.L_x_658:
        /* <DEDUP_REMOVED lines=9> */
[----:B------:R1:W-:Y:S10]  /*10070*/  MUFU.EX2 R6, R2 ;  /* 0x0000000200067308 */ /* 0x0003f40000000800 */
[----:B------:R-:W-:Y:S01]  /*10080*/  MUFU.EX2 R189, R5 ;  /* 0x0000000500bd7308 */ /* 0x000fe20000000800 */
[--C-:B-1----:R-:W-:Y:S09]  /*10090*/  FFMA.FTZ R2, R12, c[0x0][0x2d0], -R144.reuse ;  /* 0x0000b4000c027a23 */ /* 0x102ff20000010890 */
[----:B------:R1:W3:Y:S02]  /*100a0*/  MUFU.EX2 R186, R2 ;  /* 0x0000000200ba7308 */ /* 0x0002e40000000800 */
[----:B-1----:R-:W-:Y:S01]  /*100b0*/  FFMA.FTZ R2, R11, c[0x0][0x2d0], -R144 ;  /* 0x0000b4000b027a23 */ /* 0x002fe20000010890 */
[----:B---3--:R-:W-:Y:S07]  /*100c0*/  F2FP.BF16.PACK_AB R136, R186, R6 ;  /* 0x00000006ba88723e */ /* 0x008fee00000010ff */
[----:B------:R1:W3:Y:S02]  /*100d0*/  MUFU.EX2 R187, R2 ;  /* 0x0000000200bb7308 */ /* 0x0002e40000000800 */
[----:B-1----:R-:W-:Y:S02]  /*100e0*/  FSEL R2, R100, RZ, P0 ;  /* 0x000000ff64027208 */ /* 0x002fe40000000000 */
[----:B------:R-:W-:Y:S02]  /*100f0*/  FSETP.NEU.FTZ.AND P0, PT, R3, -INF , PT ;  /* 0xff8000000300780b */ /* 0x000fe40003f1d000 */
[----:B---3--:R-:W-:Y:S01]  /*10100*/  F2FP.BF16.PACK_AB R138, R189, R187 ;  /* 0x000000bbbd8a723e */ /* 0x008fe200000010ff */
[----:B------:R-:W-:Y:S01]  /*10110*/  FADD.FTZ R0, -R2, R101 ;  /* 0x0000006502007221 */ /* 0x000fe20000010100 */
[----:B------:R-:W-:Y:S03]  /*10120*/  FSEL R101, R4, RZ, P0 ;  /* 0x000000ff04657208 */ /* 0x000fe60000000000 */
[----:B------:R-:W-:Y:S02]  /*10130*/  FMUL.FTZ R0, R0, c[0x0][0x2d0] ;  /* 0x0000b40000007a20 */ /* 0x000fe40000410000 */
[--C-:B------:R-:W-:Y:S02]  /*10140*/  FFMA.FTZ R4, R9, c[0x0][0x2d0], -R101.reuse ;  /* 0x0000b40009047a23 */ /* 0x100fe40000010865 */
[----:B------:R1:W3:Y:S01]  /*10150*/  MUFU.EX2 R2, R0 ;  /* 0x0000000000027308 */ /* 0x0002e20000000800 */
[--C-:B------:R-:W-:Y:S09]  /*10160*/  FFMA.FTZ R7, R7, c[0x0][0x2d0], -R101.reuse ;  /* 0x0000b40007077a23 */ /* 0x100ff20000010865 */
[----:B------:R-:W-:Y:S10]  /*10170*/  MUFU.EX2 R188, R4 ;  /* 0x0000000400bc7308 */ /* 0x000ff40000000800 */
[----:B------:R-:W-:Y:S01]  /*10180*/  MUFU.EX2 R7, R7 ;  /* 0x0000000700077308 */ /* 0x000fe20000000800 */
[--C-:B-1----:R-:W-:Y:S02]  /*10190*/  FFMA.FTZ R0, R8, c[0x0][0x2d0], -R101.reuse ;  /* 0x0000b40008007a23 */ /* 0x102fe40000010865 */
[C---:B---3--:R-:W-:Y:S02]  /*101a0*/  FMUL.FTZ R8, R2.reuse, R128 ;  /* 0x0000008002087220 */ /* 0x048fe40000410000 */
[C---:B------:R-:W-:Y:S05]  /*101b0*/  FMUL.FTZ R9, R2.reuse, R129 ;  /* 0x0000008102097220 */ /* 0x040fea0000410000 */
[----:B------:R1:W3:Y:S01]  /*101c0*/  MUFU.EX2 R185, R0 ;  /* 0x0000000000b97308 */ /* 0x0002e20000000800 */
        /* <DEDUP_REMOVED lines=12> */
[----:B-1----:R-:W-:Y:S01]  /*10290*/  FSEL R0, R3, RZ, P0 ;  /* 0x000000ff03007208 */ /* 0x002fe20000000000 */
[C---:B------:R-:W-:Y:S01]  /*102a0*/  FMUL.FTZ R36, R2.reuse, R36 ;  /* 0x0000002402247220 */ /* 0x040fe20000410000 */
[----:B---3--:R-:W-:Y:S01]  /*102b0*/  F2FP.BF16.PACK_AB R137, R185, R7 ;  /* 0x00000007b989723e */ /* 0x008fe200000010ff */
[----:B------:R-:W-:Y:S01]  /*102c0*/  FMUL.FTZ R37, R2, R37 ;  /* 0x0000002502257220 */ /* 0x000fe20000410000 */
[----:B------:R-:W-:Y:S01]  /*102d0*/  ISETP.GT.AND P0, PT, R178, R194, PT ;  /* 0x000000c2b200720c */ /* 0x000fe20003f04270 */
[----:B------:R-:W-:Y:S02]  /*102e0*/  FADD.FTZ R0, -R0, R102 ;  /* 0x0000006600007221 */ /* 0x000fe40000010100 */
[----:B------:R-:W-:Y:S02]  /*102f0*/  FMUL.FTZ R40, R2, R40 ;  /* 0x0000002802287220 */ /* 0x000fe40000410000 */
[----:B------:R-:W-:Y:S02]  /*10300*/  FMUL.FTZ R0, R0, c[0x0][0x2d0] ;  /* 0x0000b40000007a20 */ /* 0x000fe40000410000 */
[C---:B------:R-:W-:Y:S02]  /*10310*/  FMUL.FTZ R41, R2.reuse, R41 ;  /* 0x0000002902297220 */ /* 0x040fe40000410000 */
[C---:B------:R-:W-:Y:S02]  /*10320*/  FMUL.FTZ R44, R2.reuse, R44 ;  /* 0x0000002c022c7220 */ /* 0x040fe40000410000 */
[----:B------:R-:W1:Y:S01]  /*10330*/  MUFU.EX2 R0, R0 ;  /* 0x0000000000007308 */ /* 0x000e620000000800 */
        /* <DEDUP_REMOVED lines=29> */
[----:B------:R-:W-:Y:S02]  /*10510*/  FFMA.FTZ R102, R2, R190, R6 ;  /* 0x000000be02667223 */ /* 0x000fe40000010006 */
[----:B------:R-:W-:Y:S02]  /*10520*/  FFMA.FTZ R2, R14, c[0x0][0x2d0], -R101 ;  /* 0x0000b4000e027a23 */ /* 0x000fe40000010865 */
[C---:B-1----:R-:W-:Y:S02]  /*10530*/  FMUL.FTZ R10, R0.reuse, R130 ;  /* 0x00000082000a7220 */ /* 0x042fe40000410000 */
[----:B------:R-:W1:Y:S01]  /*10540*/  MUFU.EX2 R132, R2 ;  /* 0x0000000200847308 */ /* 0x000e620000000800 */
[C---:B------:R-:W-:Y:S02]  /*10550*/  FMUL.FTZ R11, R0.reuse, R131 ;  /* 0x00000083000b7220 */ /* 0x040fe40000410000 */
[----:B------:R-:W3:Y:S01]  /*10560*/  LDSM.16.MT88.4 R128, [R168] ;  /* 0x00000000a880783b */ /* 0x000ee20000004200 */
[C---:B------:R-:W-:Y:S02]  /*10570*/  FMUL.FTZ R18, R0.reuse, R122 ;  /* 0x0000007a00127220 */ /* 0x040fe40000410000 */
[C---:B------:R-:W-:Y:S02]  /*10580*/  FMUL.FTZ R19, R0.reuse, R123 ;  /* 0x0000007b00137220 */ /* 0x040fe40000410000 */
[C---:B------:R-:W-:Y:S02]  /*10590*/  FFMA.FTZ R116, R0.reuse, R191, R7 ;  /* 0x000000bf00747223 */ /* 0x040fe40000010007 */
[C---:B------:R-:W-:Y:S01]  /*105a0*/  FMUL.FTZ R6, R0.reuse, R134 ;  /* 0x0000008600067220 */ /* 0x040fe20000410000 */
[----:B------:R-:W4:Y:S01]  /*105b0*/  LDSM.16.MT88.4 R120, [R170] ;  /* 0x00000000aa78783b */ /* 0x000f220000004200 */
[C---:B------:R-:W-:Y:S02]  /*105c0*/  FMUL.FTZ R7, R0.reuse, R135 ;  /* 0x0000008700077220 */ /* 0x040fe40000410000 */
[C---:B------:R-:W-:Y:S02]  /*105d0*/  FMUL.FTZ R26, R0.reuse, R114 ;  /* 0x00000072001a7220 */ /* 0x040fe40000410000 */
[C---:B------:R-:W-:Y:S02]  /*105e0*/  FMUL.FTZ R27, R0.reuse, R115 ;  /* 0x00000073001b7220 */ /* 0x040fe40000410000 */
[C---:B------:R-:W-:Y:S01]  /*105f0*/  FMUL.FTZ R14, R0.reuse, R126 ;  /* 0x0000007e000e7220 */ /* 0x040fe20000410000 */
[----:B------:R-:W5:Y:S01]  /*10600*/  LDSM.16.MT88.4 R112, [R169] ;  /* 0x00000000a970783b */ /* 0x000f620000004200 */
[C---:B------:R-:W-:Y:S02]  /*10610*/  FMUL.FTZ R15, R0.reuse, R127 ;  /* 0x0000007f000f7220 */ /* 0x040fe40000410000 */
[----:B------:R-:W-:Y:S01]  /*10620*/  FMUL.FTZ R34, R0, R106 ;  /* 0x0000006a00227220 */ /* 0x000fe20000410000 */
[----:B-1----:R-:W-:Y:S01]  /*10630*/  F2FP.BF16.PACK_AB R139, R132, R188 ;  /* 0x000000bc848b723e */ /* 0x002fe200000010ff */
[C---:B------:R-:W-:Y:S03]  /*10640*/  FMUL.FTZ R35, R0.reuse, R107 ;  /* 0x0000006b00237220 */ /* 0x040fe60000410000 */
[----:B------:R-:W1:Y:S01]  /*10650*/  LDSM.16.MT88.4 R104, [R167+0x2000] ;  /* 0x00200000a768783b */ /* 0x000e620000004200 */
[C---:B------:R-:W-:Y:S02]  /*10660*/  FMUL.FTZ R22, R0.reuse, R118 ;  /* 0x0000007600167220 */ /* 0x040fe40000410000 */
[C---:B------:R-:W-:Y:S01]  /*10670*/  FMUL.FTZ R23, R0.reuse, R119 ;  /* 0x0000007700177220 */ /* 0x040fe20000410000 */
[C---:B--2---:R-:W-:Y:S05]  /*10680*/  HMMA.16816.F32.BF16 R4, R136.reuse, R140, R4 ;  /* 0x0000008c8804723c */ /* 0x044fea0000041804 */
[C---:B------:R-:W-:Y:S02]  /*10690*/  FMUL.FTZ R30, R0.reuse, R110 ;  /* 0x0000006e001e7220 */ /* 0x040fe40000410000 */
[C---:B------:R-:W-:Y:S01]  /*106a0*/  FMUL.FTZ R31, R0.reuse, R111 ;  /* 0x0000006f001f7220 */ /* 0x040fe20000410000 */
[C---:B------:R-:W-:Y:S01]  /*106b0*/  HMMA.16816.F32.BF16 R8, R136.reuse, R142, R8 ;  /* 0x0000008e8808723c */ /* 0x040fe20000041808 */
[----:B------:R-:W-:Y:S03]  /*106c0*/  LDSM.16.MT88.4 R108, [R167+0x800] ;  /* 0x00080000a76c783b */ /* 0x000fe60000004200 */
[C---:B------:R-:W-:Y:S02]  /*106d0*/  FMUL.FTZ R38, R0.reuse, R38 ;  /* 0x0000002600267220 */ /* 0x040fe40000410000 */
[C---:B------:R-:W-:Y:S02]  /*106e0*/  FMUL.FTZ R39, R0.reuse, R39 ;  /* 0x0000002700277220 */ /* 0x040fe40000410000 */
[C---:B---3--:R-:W-:Y:S04]  /*106f0*/  HMMA.16816.F32.BF16 R12, R136.reuse, R128, R12 ;  /* 0x00000080880c723c */ /* 0x048fe8000004180c */
        /* <DEDUP_REMOVED lines=8> */
[----:B------:R-:W-:Y:S02]  /*10780*/  FMUL.FTZ R51, R0, R51 ;  /* 0x0000003300337220 */ /* 0x000fe40000410000 */
        /* <DEDUP_REMOVED lines=11> */
[C---:B-1----:R-:W-:Y:S04]  /*10840*/  HMMA.16816.F32.BF16 R36, R136.reuse, R104, R36 ;  /* 0x000000688824723c */ /* 0x042fe80000041824 */
[C---:B------:R-:W-:Y:S02]  /*10850*/  FMUL.FTZ R63, R0.reuse, R63 ;  /* 0x0000003f003f7220 */ /* 0x040fe40000410000 */
[C---:B------:R-:W-:Y:S02]  /*10860*/  FMUL.FTZ R66, R0.reuse, R66 ;  /* 0x0000004200427220 */ /* 0x040fe40000410000 */
[C---:B------:R-:W-:Y:S01]  /*10870*/  HMMA.16816.F32.BF16 R40, R136.reuse, R106, R40 ;  /* 0x0000006a8828723c */ /* 0x040fe20000041828 */
[----:B------:R-:W1:Y:S03]  /*10880*/  LDSM.16.MT88.4 R104, [R168+0x2000] ;  /* 0x00200000a868783b */ /* 0x000e660000004200 */
        /* <DEDUP_REMOVED lines=14> */
[C---:B------:R-:W-:Y:S02]  /*10970*/  FMUL.FTZ R94, R0.reuse, R94 ;  /* 0x0000005e005e7220 */ /* 0x040fe40000410000 */
[----:B------:R2:W-:Y:S01]  /*10980*/  MUFU.EX2 R124, R2 ;  /* 0x00000002007c7308 */ /* 0x0005e20000000800 */
[C---:B------:R-:W-:Y:S02]  /*10990*/  FMUL.FTZ R95, R0.reuse, R95 ;  /* 0x0000005f005f7220 */ /* 0x040fe40000410000 */
[C---:B------:R-:W-:Y:S01]  /*109a0*/  FMUL.FTZ R98, R0.reuse, R98 ;  /* 0x0000006200627220 */ /* 0x040fe20000410000 */
[C---:B-1----:R-:W-:Y:S03]  /*109b0*/  HMMA.16816.F32.BF16 R44, R136.reuse, R104, R44 ;  /* 0x00000068882c723c */ /* 0x042fe6000004182c */
[----:B------:R-:W-:Y:S02]  /*109c0*/  FMUL.FTZ R99, R0, R99 ;  /* 0x0000006300637220 */ /* 0x000fe40000410000 */
[--C-:B------:R-:W-:Y:S03]  /*109d0*/  FFMA.FTZ R0, R147, c[0x0][0x2d0], -R101.reuse ;  /* 0x0000b40093007a23 */ /* 0x100fe60000010865 */
[C---:B------:R-:W-:Y:S01]  /*109e0*/  HMMA.16816.F32.BF16 R48, R136.reuse, R106, R48 ;  /* 0x0000006a8830723c */ /* 0x040fe20000041830 */
[----:B------:R-:W1:Y:S01]  /*109f0*/  LDSM.16.MT88.4 R104, [R170+0x2000] ;  /* 0x00200000aa68783b */ /* 0x000e620000004200 */
[----:B------:R3:W-:Y:S02]  /*10a00*/  MUFU.EX2 R190, R0 ;  /* 0x0000000000be7308 */ /* 0x0007e40000000800 */
[----:B--2---:R-:W-:Y:S08]  /*10a10*/  FFMA.FTZ R2, R151, c[0x0][0x2d0], -R144 ;  /* 0x0000b40097027a23 */ /* 0x004ff00000010890 */
[----:B------:R2:W-:Y:S01]  /*10a20*/  MUFU.EX2 R125, R2 ;  /* 0x00000002007d7308 */ /* 0x0005e20000000800 */
[----:B---3--:R-:W-:Y:S02]  /*10a30*/  FADD.FTZ R0, R186, R102 ;  /* 0x00000066ba007221 */ /* 0x008fe40000010000 */
[--C-:B------:R-:W-:Y:S02]  /*10a40*/  FFMA.FTZ R102, R171, c[0x0][0x2d0], -R144.reuse ;  /* 0x0000b400ab667a23 */ /* 0x100fe40000010890 */
[--C-:B--2---:R-:W-:Y:S01]  /*10a50*/  FFMA.FTZ R2, R150, c[0x0][0x2d0], -R144.reuse ;  /* 0x0000b40096027a23 */ /* 0x104fe20000010890 */
[C---:B-1----:R-:W-:Y:S04]  /*10a60*/  HMMA.16816.F32.BF16 R52, R136.reuse, R104, R52 ;  /* 0x000000688834723c */ /* 0x042fe80000041834 */
[----:B------:R1:W-:Y:S04]  /*10a70*/  MUFU.EX2 R127, R2 ;  /* 0x00000002007f7308 */ /* 0x0003e80000000800 */
[C---:B------:R-:W-:Y:S01]  /*10a80*/  HMMA.16816.F32.BF16 R56, R136.reuse, R106, R56 ;  /* 0x0000006a8838723c */ /* 0x040fe20000041838 */
[----:B------:R-:W2:Y:S03]  /*10a90*/  LDSM.16.MT88.4 R104, [R169+0x2000] ;  /* 0x00200000a968783b */ /* 0x000ea60000004200 */
[----:B-1----:R-:W-:Y:S04]  /*10aa0*/  FFMA.FTZ R2, R149, c[0x0][0x2d0], -R144 ;  /* 0x0000b40095027a23 */ /* 0x002fe80000010890 */
[----:B------:R1:W-:Y:S01]  /*10ab0*/  MUFU.EX2 R191, R2 ;  /* 0x0000000200bf7308 */ /* 0x0003e20000000800 */
[C---:B--2---:R-:W-:Y:S03]  /*10ac0*/  HMMA.16816.F32.BF16 R60, R136.reuse, R104, R60 ;  /* 0x00000068883c723c */ /* 0x044fe6000004183c */
[--C-:B-1----:R-:W-:Y:S05]  /*10ad0*/  FFMA.FTZ R2, R145, c[0x0][0x2d0], -R101.reuse ;  /* 0x0000b40091027a23 */ /* 0x102fea0000010865 */
[C---:B------:R-:W-:Y:S01]  /*10ae0*/  HMMA.16816.F32.BF16 R64, R136.reuse, R106, R64 ;  /* 0x0000006a8840723c */ /* 0x040fe20000041840 */
[----:B------:R-:W1:Y:S01]  /*10af0*/  LDSM.16.MT88.4 R104, [R167+0x4000] ;  /* 0x00400000a768783b */ /* 0x000e620000004200 */
[----:B------:R2:W-:Y:S10]  /*10b00*/  MUFU.EX2 R123, R2 ;  /* 0x00000002007b7308 */ /* 0x0005f40000000800 */
[----:B------:R-:W-:Y:S01]  /*10b10*/  MUFU.EX2 R145, R102 ;  /* 0x0000006600917308 */ /* 0x000fe20000000800 */
[--C-:B--2---:R-:W-:Y:S09]  /*10b20*/  FFMA.FTZ R2, R146, c[0x0][0x2d0], -R101.reuse ;  /* 0x0000b40092027a23 */ /* 0x104ff20000010865 */
[----:B------:R2:W3:Y:S01]  /*10b30*/  MUFU.EX2 R126, R2 ;  /* 0x00000002007e7308 */ /* 0x0004e20000000800 */
[C---:B-1----:R-:W-:Y:S08]  /*10b40*/  HMMA.16816.F32.BF16 R68, R136.reuse, R104, R68 ;  /* 0x000000688844723c */ /* 0x042ff00000041844 */
[C---:B------:R-:W-:Y:S01]  /*10b50*/  HMMA.16816.F32.BF16 R72, R136.reuse, R106, R72 ;  /* 0x0000006a8848723c */ /* 0x040fe20000041848 */
[----:B------:R-:W1:Y:S03]  /*10b60*/  LDSM.16.MT88.4 R104, [R168+0x4000] ;  /* 0x00400000a868783b */ /* 0x000e660000004200 */
[--C-:B--2---:R-:W-:Y:S04]  /*10b70*/  FFMA.FTZ R2, R148, c[0x0][0x2d0], -R101.reuse ;  /* 0x0000b40094027a23 */ /* 0x104fe80000010865 */
[----:B------:R2:W4:Y:S04]  /*10b80*/  MUFU.EX2 R186, R2 ;  /* 0x0000000200ba7308 */ /* 0x0005280000000800 */
[----:B--2---:R-:W-:Y:S02]  /*10b90*/  FADD.FTZ R2, R185, R116 ;  /* 0x00000074b9027221 */ /* 0x004fe40000010000 */
[----:B------:R-:W-:Y:S02]  /*10ba0*/  FADD.FTZ R116, R187, R0 ;  /* 0x00000000bb747221 */ /* 0x000fe40000010000 */
[----:B------:R-:W-:Y:S02]  /*10bb0*/  FFMA.FTZ R0, R161, c[0x0][0x2d0], -R144 ;  /* 0x0000b400a1007a23 */ /* 0x000fe40000010890 */
[----:B------:R-:W-:Y:S01]  /*10bc0*/  FADD.FTZ R122, R189, R116 ;  /* 0x00000074bd7a7221 */ /* 0x000fe20000010000 */
[C---:B-1----:R-:W-:Y:S01]  /*10bd0*/  HMMA.16816.F32.BF16 R76, R136.reuse, R104, R76 ;  /* 0x00000068884c723c */ /* 0x042fe2000004184c */
[----:B------:R-:W-:Y:S01]  /*10be0*/  LDSM.16.MT88.4 R116, [R170+0x1000] ;  /* 0x00100000aa74783b */ /* 0x000fe20000004200 */
[----:B------:R1:W-:Y:S06]  /*10bf0*/  MUFU.EX2 R151, R0 ;  /* 0x0000000000977308 */ /* 0x0003ec0000000800 */
[C---:B------:R-:W-:Y:S01]  /*10c00*/  HMMA.16816.F32.BF16 R80, R136.reuse, R106, R80 ;  /* 0x0000006a8850723c */ /* 0x040fe20000041850 */
[----:B------:R-:W2:Y:S03]  /*10c10*/  LDSM.16.MT88.4 R104, [R170+0x4000] ;  /* 0x00400000aa68783b */ /* 0x000ea60000004200 */
[--C-:B-1----:R-:W-:Y:S04]  /*10c20*/  FFMA.FTZ R0, R159, c[0x0][0x2d0], -R144.reuse ;  /* 0x0000b4009f007a23 */ /* 0x102fe80000010890 */
[----:B------:R1:W-:Y:S01]  /*10c30*/  MUFU.EX2 R159, R0 ;  /* 0x00000000009f7308 */ /* 0x0003e20000000800 */
[C---:B--2---:R-:W-:Y:S03]  /*10c40*/  HMMA.16816.F32.BF16 R84, R136.reuse, R104, R84 ;  /* 0x000000688854723c */ /* 0x044fe60000041854 */
[--C-:B-1----:R-:W-:Y:S05]  /*10c50*/  FFMA.FTZ R0, R158, c[0x0][0x2d0], -R144.reuse ;  /* 0x0000b4009e007a23 */ /* 0x102fea0000010890 */
[C---:B------:R-:W-:Y:S01]  /*10c60*/  HMMA.16816.F32.BF16 R88, R136.reuse, R106, R88 ;  /* 0x0000006a8858723c */ /* 0x040fe20000041858 */
[----:B------:R-:W1:Y:S01]  /*10c70*/  LDSM.16.MT88.4 R104, [R169+0x4000] ;  /* 0x00400000a968783b */ /* 0x000e620000004200 */
[----:B------:R2:W-:Y:S02]  /*10c80*/  MUFU.EX2 R152, R0 ;  /* 0x0000000000987308 */ /* 0x0005e40000000800 */
[----:B--2---:R-:W-:Y:S08]  /*10c90*/  FFMA.FTZ R0, R157, c[0x0][0x2d0], -R144 ;  /* 0x0000b4009d007a23 */ /* 0x004ff00000010890 */
[----:B------:R2:W-:Y:S01]  /*10ca0*/  MUFU.EX2 R157, R0 ;  /* 0x00000000009d7308 */ /* 0x0005e20000000800 */
[C---:B-1----:R-:W-:Y:S07]  /*10cb0*/  HMMA.16816.F32.BF16 R92, R136.reuse, R104, R92 ;  /* 0x00000068885c723c */ /* 0x042fee000004185c */
[----:B---3--:R-:W-:Y:S01]  /*10cc0*/  F2FP.BF16.PACK_AB R105, R126, R123 ;  /* 0x0000007b7e69723e */ /* 0x008fe200000010ff */
[----:B------:R-:W-:Y:S04]  /*10cd0*/  HMMA.16816.F32.BF16 R96, R136, R106, R96 ;  /* 0x0000006a8860723c */ /* 0x000fe80000041860 */
[----:B------:R-:W-:Y:S01]  /*10ce0*/  F2FP.BF16.PACK_AB R104, R125, R124 ;  /* 0x0000007c7d68723e */ /* 0x000fe200000010ff */
[--C-:B--2---:R-:W-:Y:S02]  /*10cf0*/  FFMA.FTZ R0, R154, c[0x0][0x2d0], -R101.reuse ;  /* 0x0000b4009a007a23 */ /* 0x104fe40000010865 */
[----:B------:R-:W-:Y:S02]  /*10d00*/  F2FP.BF16.PACK_AB R106, R191, R127 ;  /* 0x0000007fbf6a723e */ /* 0x000fe400000010ff */
[----:B----4-:R-:W-:Y:S01]  /*10d10*/  F2FP.BF16.PACK_AB R107, R186, R190 ;  /* 0x000000beba6b723e */ /* 0x010fe200000010ff */
[----:B------:R1:W-:Y:S02]  /*10d20*/  MUFU.EX2 R150, R0 ;  /* 0x0000000000967308 */ /* 0x0003e40000000800 */
[----:B------:R-:W-:Y:S04]  /*10d30*/  F2FP.BF16.PACK_AB R136, R145, R143 ;  /* 0x0000008f9188723e */ /* 0x000fe800000010ff */
[C---:B------:R-:W-:Y:S08]  /*10d40*/  HMMA.16816.F32.BF16 R4, R104.reuse, R108, R4 ;  /* 0x0000006c6804723c */ /* 0x040ff00000041804 */
[C---:B------:R-:W-:Y:S01]  /*10d50*/  HMMA.16816.F32.BF16 R8, R104.reuse, R110, R8 ;  /* 0x0000006e6808723c */ /* 0x040fe20000041808 */
[----:B------:R-:W2:Y:S07]  /*10d60*/  LDSM.16.MT88.4 R108, [R170+0x800] ;  /* 0x00080000aa6c783b */ /* 0x000eae0000004200 */
[C---:B------:R-:W-:Y:S04]  /*10d70*/  HMMA.16816.F32.BF16 R12, R104.reuse, R112, R12 ;  /* 0x00000070680c723c */ /* 0x040fe8000004180c */
[--C-:B-1----:R-:W-:Y:S04]  /*10d80*/  FFMA.FTZ R0, R153, c[0x0][0x2d0], -R101.reuse ;  /* 0x0000b40099007a23 */ /* 0x102fe80000010865 */
[C---:B------:R-:W-:Y:S01]  /*10d90*/  HMMA.16816.F32.BF16 R16, R104.reuse, R114, R16 ;  /* 0x000000726810723c */ /* 0x040fe20000041810 */
[----:B------:R-:W1:Y:S01]  /*10da0*/  LDSM.16.MT88.4 R112, [R169+0x800] ;  /* 0x00080000a970783b */ /* 0x000e620000004200 */
[----:B------:R3:W-:Y:S06]  /*10db0*/  MUFU.EX2 R149, R0 ;  /* 0x0000000000957308 */ /* 0x0007ec0000000800 */
[C---:B--2---:R-:W-:Y:S04]  /*10dc0*/  HMMA.16816.F32.BF16 R20, R104.reuse, R108, R20 ;  /* 0x0000006c6814723c */ /* 0x044fe80000041814 */
[--C-:B---3--:R-:W-:Y:S04]  /*10dd0*/  FFMA.FTZ R0, R155, c[0x0][0x2d0], -R101.reuse ;  /* 0x0000b4009b007a23 */ /* 0x108fe80000010865 */
[----:B------:R2:W-:Y:S01]  /*10de0*/  MUFU.EX2 R148, R0 ;  /* 0x0000000000947308 */ /* 0x0005e20000000800 */
[C---:B------:R-:W-:Y:S01]  /*10df0*/  HMMA.16816.F32.BF16 R24, R104.reuse, R110, R24 ;  /* 0x0000006e6818723c */ /* 0x040fe20000041818 */
[----:B------:R-:W3:Y:S07]  /*10e00*/  LDSM.16.MT88.4 R108, [R167+0x2800] ;  /* 0x00280000a76c783b */ /* 0x000eee0000004200 */
[C---:B-1----:R-:W-:Y:S08]  /*10e10*/  HMMA.16816.F32.BF16 R28, R104.reuse, R112, R28 ;  /* 0x00000070681c723c */ /* 0x042ff0000004181c */
[C---:B------:R-:W-:Y:S01]  /*10e20*/  HMMA.16816.F32.BF16 R32, R104.reuse, R114, R32 ;  /* 0x000000726820723c */ /* 0x040fe20000041820 */
[----:B------:R-:W1:Y:S03]  /*10e30*/  LDSM.16.MT88.4 R112, [R168+0x2800] ;  /* 0x00280000a870783b */ /* 0x000e660000004200 */
[--C-:B--2---:R-:W-:Y:S04]  /*10e40*/  FFMA.FTZ R0, R156, c[0x0][0x2d0], -R101.reuse ;  /* 0x0000b4009c007a23 */ /* 0x104fe80000010865 */
[----:B------:R2:W-:Y:S01]  /*10e50*/  MUFU.EX2 R147, R0 ;  /* 0x0000000000937308 */ /* 0x0005e20000000800 */
[C---:B---3--:R-:W-:Y:S08]  /*10e60*/  HMMA.16816.F32.BF16 R36, R104.reuse, R108, R36 ;  /* 0x0000006c6824723c */ /* 0x048ff00000041824 */
[C---:B------:R-:W-:Y:S01]  /*10e70*/  HMMA.16816.F32.BF16 R40, R104.reuse, R110, R40 ;  /* 0x0000006e6828723c */ /* 0x040fe20000041828 */
[----:B------:R-:W3:Y:S03]  /*10e80*/  LDSM.16.MT88.4 R108, [R170+0x2800] ;  /* 0x00280000aa6c783b */ /* 0x000ee60000004200 */
[----:B--2---:R-:W-:Y:S02]  /*10e90*/  FADD.FTZ R0, R188, R2 ;  /* 0x00000002bc007221 */ /* 0x004fe40000010000 */
[----:B------:R-:W-:Y:S02]  /*10ea0*/  FFMA.FTZ R2, R163, c[0x0][0x2d0], -R144 ;  /* 0x0000b400a3027a23 */ /* 0x000fe40000010890 */
[C---:B-1----:R-:W-:Y:S02]  /*10eb0*/  HMMA.16816.F32.BF16 R44, R104.reuse, R112, R44 ;  /* 0x00000070682c723c */ /* 0x042fe4000004182c */
[----:B------:R1:W-:Y:S02]  /*10ec0*/  MUFU.EX2 R146, R2 ;  /* 0x0000000200927308 */ /* 0x0003e40000000800 */
[----:B------:R-:W-:Y:S02]  /*10ed0*/  FADD.FTZ R121, R132, R0 ;  /* 0x0000000084797221 */ /* 0x000fe40000010000 */
[----:B------:R-:W-:Y:S02]  /*10ee0*/  FFMA.FTZ R0, R182, c[0x0][0x2d0], -R101 ;  /* 0x0000b400b6007a23 */ /* 0x000fe40000010865 */
[C---:B------:R-:W-:Y:S01]  /*10ef0*/  HMMA.16816.F32.BF16 R48, R104.reuse, R114, R48 ;  /* 0x000000726830723c */ /* 0x040fe20000041830 */
[----:B------:R-:W2:Y:S03]  /*10f00*/  LDSM.16.MT88.4 R112, [R169+0x2800] ;  /* 0x00280000a970783b */ /* 0x000ea60000004200 */
[----:B------:R-:W-:Y:S01]  /*10f10*/  FADD.FTZ R102, R123, R121 ;  /* 0x000000797b667221 */ /* 0x000fe20000010000 */
[----:B------:R4:W-:Y:S01]  /*10f20*/  MUFU.EX2 R142, R0 ;  /* 0x00000000008e7308 */ /* 0x0009e20000000800 */
[----:B------:R-:W-:Y:S02]  /*10f30*/  FFMA.FTZ R144, R162, c[0x0][0x2d0], -R144 ;  /* 0x0000b400a2907a23 */ /* 0x000fe40000010890 */
[----:B------:R-:W-:Y:S07]  /*10f40*/  FADD.FTZ R102, R126, R102 ;  /* 0x000000667e667221 */ /* 0x000fee0000010000 */
[----:B------:R-:W5:Y:S01]  /*10f50*/  MUFU.EX2 R144, R144 ;  /* 0x0000009000907308 */ /* 0x000f620000000800 */
[----:B-1----:R-:W-:Y:S02]  /*10f60*/  FADD.FTZ R2, R124, R122 ;  /* 0x0000007a7c027221 */ /* 0x002fe40000010000 */
[----:B------:R-:W-:Y:S02]  /*10f70*/  LDSM.16.MT88.4 R120, [R168+0x1800] ;  /* 0x00180000a878783b */ /* 0x000fe40000004200 */
[----:B------:R-:W-:Y:S01]  /*10f80*/  FADD.FTZ R2, R125, R2 ;  /* 0x000000027d027221 */ /* 0x000fe20000010000 */
[C---:B---3--:R-:W-:Y:S03]  /*10f90*/  HMMA.16816.F32.BF16 R52, R104.reuse, R108, R52 ;  /* 0x0000006c6834723c */ /* 0x048fe60000041834 */
[--C-:B----4-:R-:W-:Y:S05]  /*10fa0*/  FFMA.FTZ R0, R177, c[0x0][0x2d0], -R101.reuse ;  /* 0x0000b400b1007a23 */ /* 0x110fea0000010865 */
[C---:B------:R-:W-:Y:S01]  /*10fb0*/  HMMA.16816.F32.BF16 R56, R104.reuse, R110, R56 ;  /* 0x0000006e6838723c */ /* 0x040fe20000041838 */
[----:B------:R-:W1:Y:S01]  /*10fc0*/  LDSM.16.MT88.4 R108, [R167+0x4800] ;  /* 0x00480000a76c783b */ /* 0x000e620000004200 */
[----:B------:R-:W3:Y:S02]  /*10fd0*/  MUFU.EX2 R141, R0 ;  /* 0x00000000008d7308 */ /* 0x000ee40000000800 */
[----:B-----5:R-:W-:Y:S04]  /*10fe0*/  F2FP.BF16.PACK_AB R138, R144, R146 ;  /* 0x00000092908a723e */ /* 0x020fe800000010ff */
[C---:B--2---:R-:W-:Y:S08]  /*10ff0*/  HMMA.16816.F32.BF16 R60, R104.reuse, R112, R60 ;  /* 0x00000070683c723c */ /* 0x044ff0000004183c */
[C---:B------:R-:W-:Y:S01]  /*11000*/  HMMA.16816.F32.BF16 R64, R104.reuse, R114, R64 ;  /* 0x000000726840723c */ /* 0x040fe20000041840 */
[----:B------:R-:W2:Y:S03]  /*11010*/  LDSM.16.MT88.4 R112, [R168+0x4800] ;  /* 0x00480000a870783b */ /* 0x000ea60000004200 */
[----:B---3--:R-:W-:Y:S01]  /*11020*/  F2FP.BF16.PACK_AB R137, R141, R142 ;  /* 0x0000008e8d89723e */ /* 0x008fe200000010ff */
[--C-:B------:R-:W-:Y:S02]  /*11030*/  FFMA.FTZ R0, R183, c[0x0][0x2d0], -R101.reuse ;  /* 0x0000b400b7007a23 */ /* 0x100fe40000010865 */
[----:B------:R-:W-:Y:S02]  /*11040*/  FFMA.FTZ R101, R160, c[0x0][0x2d0], -R101 ;  /* 0x0000b400a0657a23 */ /* 0x000fe40000010865 */
[----:B------:R3:W-:Y:S01]  /*11050*/  MUFU.EX2 R140, R0 ;  /* 0x00000000008c7308 */ /* 0x0007e20000000800 */
[C---:B-1----:R-:W-:Y:S09]  /*11060*/  HMMA.16816.F32.BF16 R68, R104.reuse, R108, R68 ;  /* 0x0000006c6844723c */ /* 0x042ff20000041844 */
[----:B------:R-:W1:Y:S01]  /*11070*/  MUFU.EX2 R101, R101 ;  /* 0x0000006500657308 */ /* 0x000e620000000800 */
[C---:B------:R-:W-:Y:S01]  /*11080*/  HMMA.16816.F32.BF16 R72, R104.reuse, R110, R72 ;  /* 0x0000006e6848723c */ /* 0x040fe20000041848 */
[----:B------:R-:W4:Y:S07]  /*11090*/  LDSM.16.MT88.4 R108, [R170+0x4800] ;  /* 0x00480000aa6c783b */ /* 0x000f2e0000004200 */
[C---:B--2---:R-:W-:Y:S04]  /*110a0*/  HMMA.16816.F32.BF16 R76, R104.reuse, R112, R76 ;  /* 0x00000070684c723c */ /* 0x044fe8000004184c */
[----:B---3--:R-:W-:Y:S02]  /*110b0*/  FADD.FTZ R0, R127, R2 ;  /* 0x000000027f007221 */ /* 0x008fe40000010000 */
[----:B------:R-:W-:Y:S01]  /*110c0*/  FADD.FTZ R2, R190, R102 ;  /* 0x00000066be027221 */ /* 0x000fe20000010000 */
[----:B------:R-:W-:Y:S01]  /*110d0*/  MOV R102, R3 ;  /* 0x0000000300667202 */ /* 0x000fe20000000f00 */
[C---:B------:R-:W-:Y:S01]  /*110e0*/  HMMA.16816.F32.BF16 R80, R104.reuse, R114, R80 ;  /* 0x000000726850723c */ /* 0x040fe20000041850 */
[----:B------:R-:W2:Y:S03]  /*110f0*/  LDSM.16.MT88.4 R112, [R169+0x4800] ;  /* 0x00480000a970783b */ /* 0x000ea60000004200 */
[----:B-1----:R-:W-:Y:S01]  /*11100*/  F2FP.BF16.PACK_AB R139, R101, R140 ;  /* 0x0000008c658b723e */ /* 0x002fe200000010ff */
[----:B------:R-:W-:Y:S02]  /*11110*/  FADD.FTZ R0, R191, R0 ;  /* 0x00000000bf007221 */ /* 0x000fe40000010000 */
[----:B------:R-:W-:Y:S02]  /*11120*/  FADD.FTZ R2, R186, R2 ;  /* 0x00000002ba027221 */ /* 0x000fe40000010000 */
[----:B------:R-:W-:Y:S03]  /*11130*/  FADD.FTZ R0, R151, R0 ;  /* 0x0000000097007221 */ /* 0x000fe60000010000 */
[----:B------:R-:W-:Y:S02]  /*11140*/  FADD.FTZ R2, R150, R2 ;  /* 0x0000000296027221 */ /* 0x000fe40000010000 */
[----:B------:R-:W-:Y:S02]  /*11150*/  FADD.FTZ R0, R159, R0 ;  /* 0x000000009f007221 */ /* 0x000fe40000010000 */
[----:B------:R-:W-:Y:S02]  /*11160*/  FADD.FTZ R2, R149, R2 ;  /* 0x0000000295027221 */ /* 0x000fe40000010000 */
[----:B------:R-:W-:Y:S02]  /*11170*/  FADD.FTZ R0, R152, R0 ;  /* 0x0000000098007221 */ /* 0x000fe40000010000 */
[----:B------:R-:W-:Y:S02]  /*11180*/  FADD.FTZ R2, R148, R2 ;  /* 0x0000000294027221 */ /* 0x000fe40000010000 */
[----:B------:R-:W-:Y:S01]  /*11190*/  FADD.FTZ R0, R157, R0 ;  /* 0x000000009d007221 */ /* 0x000fe20000010000 */
[C---:B----4-:R-:W-:Y:S08]  /*111a0*/  HMMA.16816.F32.BF16 R84, R104.reuse, R108, R84 ;  /* 0x0000006c6854723c */ /* 0x050ff00000041854 */
[C---:B------:R-:W-:Y:S01]  /*111b0*/  HMMA.16816.F32.BF16 R88, R104.reuse, R110, R88 ;  /* 0x0000006e6858723c */ /* 0x040fe20000041858 */
[----:B------:R-:W1:Y:S07]  /*111c0*/  LDSM.16.MT88.4 R108, [R167+0x1000] ;  /* 0x00100000a76c783b */ /* 0x000e6e0000004200 */
[C---:B--2---:R-:W-:Y:S08]  /*111d0*/  HMMA.16816.F32.BF16 R92, R104.reuse, R112, R92 ;  /* 0x00000070685c723c */ /* 0x044ff0000004185c */
[----:B------:R-:W-:Y:S01]  /*111e0*/  HMMA.16816.F32.BF16 R96, R104, R114, R96 ;  /* 0x000000726860723c */ /* 0x000fe20000041860 */
[----:B------:R-:W2:Y:S06]  /*111f0*/  LDSM.16.MT88.4 R112, [R168+0x1000] ;  /* 0x00100000a870783b */ /* 0x000eac0000004200 */
[----:B------:R-:W-:Y:S02]  /*11200*/  F2FP.BF16.PACK_AB R104, R159, R151 ;  /* 0x000000979f68723e */ /* 0x000fe400000010ff */
[----:B------:R-:W-:Y:S03]  /*11210*/  F2FP.BF16.PACK_AB R106, R157, R152 ;  /* 0x000000989d6a723e */ /* 0x000fe600000010ff */
[----:B------:R-:W-:Y:S02]  /*11220*/  F2FP.BF16.PACK_AB R105, R149, R150 ;  /* 0x000000969569723e */ /* 0x000fe400000010ff */
[C---:B------:R-:W-:Y:S07]  /*11230*/  F2FP.BF16.PACK_AB R107, R147.reuse, R148 ;  /* 0x00000094936b723e */ /* 0x040fee00000010ff */
        /* <DEDUP_REMOVED lines=8> */
[----:B------:R-:W3:Y:S07]  /*112c0*/  LDSM.16.MT88.4 R116, [R168+0x3000] ;  /* 0x00300000a874783b */ /* 0x000eee0000004200 */
[C---:B-1----:R-:W-:Y:S08]  /*112d0*/  HMMA.16816.F32.BF16 R28, R104.reuse, R108, R28 ;  /* 0x0000006c681c723c */ /* 0x042ff0000004181c */
[C---:B------:R-:W-:Y:S01]  /*112e0*/  HMMA.16816.F32.BF16 R32, R104.reuse, R110, R32 ;  /* 0x0000006e6820723c */ /* 0x040fe20000041820 */
[----:B------:R-:W1:Y:S07]  /*112f0*/  LDSM.16.MT88.4 R108, [R170+0x3000] ;  /* 0x00300000aa6c783b */ /* 0x000e6e0000004200 */
[C---:B--2---:R-:W-:Y:S08]  /*11300*/  HMMA.16816.F32.BF16 R36, R104.reuse, R112, R36 ;  /* 0x000000706824723c */ /* 0x044ff00000041824 */
[C---:B------:R-:W-:Y:S01]  /*11310*/  HMMA.16816.F32.BF16 R40, R104.reuse, R114, R40 ;  /* 0x000000726828723c */ /* 0x040fe20000041828 */
[----:B------:R-:W2:Y:S07]  /*11320*/  LDSM.16.MT88.4 R112, [R169+0x3000] ;  /* 0x00300000a970783b */ /* 0x000eae0000004200 */
[C---:B---3--:R-:W-:Y:S08]  /*11330*/  HMMA.16816.F32.BF16 R44, R104.reuse, R116, R44 ;  /* 0x00000074682c723c */ /* 0x048ff0000004182c */
        /* <DEDUP_REMOVED lines=12> */
[C---:B------:R-:W-:Y:S08]  /*11400*/  HMMA.16816.F32.BF16 R80, R104.reuse, R110, R80 ;  /* 0x0000006e6850723c */ /* 0x040ff00000041850 */
[C---:B--2---:R-:W-:Y:S08]  /*11410*/  HMMA.16816.F32.BF16 R84, R104.reuse, R112, R84 ;  /* 0x000000706854723c */ /* 0x044ff00000041854 */
        /* <DEDUP_REMOVED lines=52> */
.L_x_540:
[----:B------:R-:W-:Y:S05]  /*11760*/  BRA.DIV ~URZ, `(.L_x_559) ;  /* 0x00006b827f007947 */ /* 0x000fea000b800000 */
[----:B------:R1:W2:Y:S02]  /*11770*/  SHFL.BFLY PT, R0, R190, 0x2, 0x1f ;  /* 0x0c401f00be007f89 */ /* 0x0002a400000e0000 */
.L_x_659:
[----:B--2---:R-:W-:Y:S01]  /*11780*/  FADD.FTZ R5, R0, R190 ;  /* 0x000000be00057221 */ /* 0x004fe20000010000 */
[----:B------:R-:W-:Y:S05]  /*11790*/  BRA.DIV ~URZ, `(.L_x_560) ;  /* 0x00006ba27f007947 */ /* 0x000fea000b800000 */
[----:B------:R-:W2:Y:S04]  /*117a0*/  SHFL.BFLY PT, R0, R191, 0x2, 0x1f ;  /* 0x0c401f00bf007f89 */ /* 0x000ea800000e0000 */
[----:B------:R-:W3:Y:S01]  /*117b0*/  SHFL.BFLY PT, R2, R5, 0x1, 0x1f ;  /* 0x0c201f0005027f89 */ /* 0x000ee200000e0000 */
[----:B--2---:R-:W-:-:S02]  /*117c0*/  FADD.FTZ R4, R0, R191 ;  /* 0x000000bf00047221 */ /* 0x004fc40000010000 */
[----:B---3--:R-:W-:-:S03]  /*117d0*/  FADD.FTZ R5, R5, R2 ;  /* 0x0000000205057221 */ /* 0x008fc60000010000 */
[----:B------:R2:W3:Y:S04]  /*117e0*/  SHFL.BFLY PT, R3, R4, 0x1, 0x1f ;  /* 0x0c201f0004037f89 */ /* 0x0004e800000e0000 */
.L_x_660:
        /* <DEDUP_REMOVED lines=71> */
[C---:B------:R-:W-:Y:S01]  /*11c60*/  FMUL.FTZ R93, R0.reuse, R123 ;  /* 0x0000007b005d7220 */ /* 0x040fe20000410000 */
[----:B--2---:R-:W-:Y:S01]  /*11c70*/  @P0 MOV R3, 0x3f317218 ;  /* 0x3f31721800030802 */ /* 0x004fe20000000f00 */
[C---:B------:R-:W-:Y:S02]  /*11c80*/  FMUL.FTZ R38, R0.reuse, R46 ;  /* 0x0000002e00267220 */ /* 0x040fe40000410000 */
[----:B------:R-:W-:Y:S02]  /*11c90*/  FMUL.FTZ R39, R0, R47 ;  /* 0x0000002f00277220 */ /* 0x000fe40000410000 */
[----:B----4-:R-:W-:-:S02]  /*11ca0*/  @P0 FMUL.FTZ R2, R2, 0.69314718246459960938 ;  /* 0x3f31721802020820 */ /* 0x010fc40000410000 */
[----:B------:R-:W-:Y:S02]  /*11cb0*/  @P0 FMUL.FTZ R3, R3, c[0x0][0x2d0] ;  /* 0x0000b40003030a20 */ /* 0x000fe40000410000 */
        /* <DEDUP_REMOVED lines=40> */
.L_x_469:
        /* <DEDUP_REMOVED lines=17> */
.L_x_562:
[----:B------:R-:W-:Y:S05]  /*12050*/  BSYNC B0 ;  /* 0x0000000000007941 */ /* 0x000fea0003800000 */
.L_x_561:
        /* <DEDUP_REMOVED lines=8> */
[----:B------:R-:W4:Y:S01]  /*120e0*/  LDL R8, [R1] ;  /* 0x0000000001087983 */ /* 0x000f220000100800 */
[----:B------:R-:W-:Y:S01]  /*120f0*/  WARPSYNC 0xffffffff ;  /* 0xffffffff00007948 */ /* 0x000fe20003800000 */
[----:B------:R-:W-:Y:S01]  /*12100*/  F2FP.BF16.PACK_AB R0, R133, R132 ;  /* 0x000000848500723e */ /* 0x000fe200000010ff */
[----:B------:R-:W-:Y:S01]  /*12110*/  IMAD.MOV.U32 R15, RZ, RZ, c[0x0][0x388] ;  /* 0x0000e200ff0f7624 */ /* 0x000fe200078e00ff */
[----:B------:R-:W-:Y:S01]  /*12120*/  BAR.SYNC.DEFER_BLOCKING 0x1, 0x100 ;  /* 0x0044000000007b1d */ /* 0x000fe20000010000 */
[----:B------:R-:W-:-:S02]  /*12130*/  F2FP.BF16.PACK_AB R2, R85, R84 ;  /* 0x000000545502723e */ /* 0x000fc400000010ff */
[----:B------:R-:W-:Y:S02]  /*12140*/  F2FP.BF16.PACK_AB R3, R29, R28 ;  /* 0x0000001c1d03723e */ /* 0x000fe400000010ff */
[----:B------:R-:W-:Y:S02]  /*12150*/  F2FP.BF16.PACK_AB R4, R113, R112 ;  /* 0x000000707104723e */ /* 0x000fe400000010ff */
[----:B------:R-:W-:Y:S02]  /*12160*/  ISETP.NE.U32.AND P0, PT, RZ, c[0x0][0x508], PT ;  /* 0x00014200ff007a0c */ /* 0x000fe40003f05070 */
[----:B------:R-:W-:Y:S02]  /*12170*/  ISETP.NE.U32.AND P2, PT, RZ, c[0x0][0x500], PT ;  /* 0x00014000ff007a0c */ /* 0x000fe40003f45070 */
[----:B------:R-:W-:Y:S02]  /*12180*/  ISETP.NE.AND.EX P1, PT, RZ, c[0x0][0x50c], PT, P0 ;  /* 0x00014300ff007a0c */ /* 0x000fe40003f25300 */
[----:B------:R-:W-:Y:S01]  /*12190*/  ISETP.NE.AND.EX P2, PT, RZ, c[0x0][0x504], PT, P2 ;  /* 0x00014100ff007a0c */ /* 0x000fe20003f45320 */
[----:B------:R1:W-:Y:S04]  /*121a0*/  STS [R226], R0 ;  /* 0x00000000e2007388 */ /* 0x0003e80000000800 */
[----:B------:R1:W-:Y:S04]  /*121b0*/  STS [R226+0x400], R2 ;  /* 0x00040002e2007388 */ /* 0x0003e80000000800 */
[----:B------:R1:W-:Y:S02]  /*121c0*/  STS [R227], R3 ;  /* 0x00000003e3007388 */ /* 0x0003e40000000800 */
[----:B-1----:R-:W-:-:S02]  /*121d0*/  F2FP.BF16.PACK_AB R0, R27, R26 ;  /* 0x0000001a1b00723e */ /* 0x002fc400000010ff */
[----:B------:R-:W-:-:S03]  /*121e0*/  F2FP.BF16.PACK_AB R2, R31, R30 ;  /* 0x0000001e1f02723e */ /* 0x000fc600000010ff */
[----:B------:R1:W-:Y:S01]  /*121f0*/  STS [R227+0x400], R0 ;  /* 0x00040000e3007388 */ /* 0x0003e20000000800 */
[----:B------:R-:W-:-:S03]  /*12200*/  F2FP.BF16.PACK_AB R3, R121, R120 ;  /* 0x000000787903723e */ /* 0x000fc600000010ff */
[----:B------:R1:W-:Y:S04]  /*12210*/  STS [R229], R2 ;  /* 0x00000002e5007388 */ /* 0x0003e80000000800 */
[----:B------:R1:W-:Y:S02]  /*12220*/  STS [R229+0x400], R3 ;  /* 0x00040003e5007388 */ /* 0x0003e40000000800 */
[----:B-1----:R-:W-:Y:S02]  /*12230*/  F2FP.BF16.PACK_AB R0, R33, R32 ;  /* 0x000000202100723e */ /* 0x002fe400000010ff */
[----:B------:R-:W-:-:S03]  /*12240*/  F2FP.BF16.PACK_AB R2, R93, R92 ;  /* 0x0000005c5d02723e */ /* 0x000fc600000010ff */
[----:B------:R1:W-:Y:S01]  /*12250*/  STS [R228], R0 ;  /* 0x00000000e4007388 */ /* 0x0003e20000000800 */
[----:B------:R-:W-:-:S03]  /*12260*/  F2FP.BF16.PACK_AB R3, R35, R34 ;  /* 0x000000222303723e */ /* 0x000fc600000010ff */
[----:B------:R1:W-:Y:S02]  /*12270*/  STS [R228+0x400], R2 ;  /* 0x00040002e4007388 */ /* 0x0003e40000000800 */
[----:B-1----:R-:W-:Y:S02]  /*12280*/  F2FP.BF16.PACK_AB R0, R37, R36 ;  /* 0x000000242500723e */ /* 0x002fe400000010ff */
[----:B------:R-:W-:Y:S01]  /*12290*/  F2FP.BF16.PACK_AB R2, R101, R100 ;  /* 0x000000646502723e */ /* 0x000fe200000010ff */
[----:B--2---:R1:W-:Y:S04]  /*122a0*/  STS [R7], R3 ;  /* 0x0000000307007388 */ /* 0x0043e80000000800 */
[----:B------:R2:W-:Y:S04]  /*122b0*/  STS [R7+0x400], R0 ;  /* 0x0004000007007388 */ /* 0x0005e80000000800 */
[----:B---3--:R3:W-:Y:S01]  /*122c0*/  STS [R6], R2 ;  /* 0x0000000206007388 */ /* 0x0087e20000000800 */
[----:B-1----:R-:W-:-:S02]  /*122d0*/  F2FP.BF16.PACK_AB R3, R115, R114 ;  /* 0x000000727303723e */ /* 0x002fc400000010ff */
[----:B--2---:R-:W-:-:S03]  /*122e0*/  F2FP.BF16.PACK_AB R0, R103, R102 ;  /* 0x000000666700723e */ /* 0x004fc600000010ff */
[----:B------:R1:W-:Y:S01]  /*122f0*/  STS [R6+0x400], R3 ;  /* 0x0004000306007388 */ /* 0x0003e20000000800 */
[----:B---3--:R-:W-:-:S03]  /*12300*/  F2FP.BF16.PACK_AB R2, R97, R96 ;  /* 0x000000606102723e */ /* 0x008fc600000010ff */
[----:B----4-:R2:W-:Y:S04]  /*12310*/  STS [R5], R0 ;  /* 0x0000000005007388 */ /* 0x0105e80000000800 */
        /* <DEDUP_REMOVED lines=58> */
[----:B----4-:R-:W-:-:S03]  /*126c0*/  F2FP.BF16.PACK_AB R2, R81, R80 ;  /* 0x000000505102723e */ /* 0x010fc600000010ff */
[----:B------:R2:W-:Y:S04]  /*126d0*/  STS [R6+0x8000], R4 ;  /* 0x0080000406007388 */ /* 0x0005e80000000800 */
[----:B------:R-:W-:Y:S04]  /*126e0*/  STS [R6+0x8400], R3 ;  /* 0x0084000306007388 */ /* 0x000fe80000000800 */
[----:B------:R3:W-:Y:S01]  /*126f0*/  STS [R5+0x8000], R2 ;  /* 0x0080000205007388 */ /* 0x0007e20000000800 */
[----:B-1----:R-:W-:-:S05]  /*12700*/  F2FP.BF16.PACK_AB R0, R55, R54 ;  /* 0x000000363700723e */ /* 0x002fca00000010ff */
[----:B------:R1:W-:Y:S01]  /*12710*/  STS [R5+0x8400], R0 ;  /* 0x0084000005007388 */ /* 0x0003e20000000800 */
[----:B--2---:R-:W-:Y:S01]  /*12720*/  F2FP.BF16.PACK_AB R4, R43, R42 ;  /* 0x0000002a2b04723e */ /* 0x004fe200000010ff */
[----:B---3--:R-:W-:-:S04]  /*12730*/  IMAD.MOV.U32 R2, RZ, RZ, 0x4 ;  /* 0x00000004ff027424 */ /* 0x008fc800078e00ff */
[----:B------:R-:W-:-:S04]  /*12740*/  @P1 IMAD.WIDE R6, R215, R2, c[0x0][0x508] ;  /* 0x00014200d7061625 */ /* 0x000fc800078e0202 */
[----:B------:R-:W-:Y:S01]  /*12750*/  IMAD.WIDE R2, R215, R2, c[0x0][0x500] ;  /* 0x00014000d7027625 */ /* 0x000fe200078e0202 */
[----:B-1----:R-:W-:-:S03]  /*12760*/  F2FP.BF16.PACK_AB R5, R25, R24 ;  /* 0x000000181905723e */ /* 0x002fc600000010ff */
[----:B------:R-:W-:Y:S02]  /*12770*/  IMAD.MOV.U32 R0, RZ, RZ, RZ ;  /* 0x000000ffff007224 */ /* 0x000fe400078e00ff */
[----:B------:R1:W-:Y:S04]  /*12780*/  STS [R8+0x8000], R5 ;  /* 0x0080000508007388 */ /* 0x0003e80000000800 */
[----:B------:R2:W-:Y:S04]  /*12790*/  STS [R8+0x8400], R4 ;  /* 0x0084000408007388 */ /* 0x0005e80000000800 */
[----:B------:R-:W-:Y:S06]  /*127a0*/  BAR.SYNC.DEFER_BLOCKING 0x1, 0x100 ;  /* 0x0044000000007b1d */ /* 0x000fec0000010000 */
[----:B------:R2:W5:Y:S04]  /*127b0*/  @P1 LDG.E R15, [R6.64] ;  /* 0x00000008060f1981 */ /* 0x000568000c1e1900 */
[----:B------:R2:W5:Y:S01]  /*127c0*/  @P2 LDG.E R0, [R2.64] ;  /* 0x0000000802002981 */ /* 0x000562000c1e1900 */
[----:B------:R-:W-:-:S04]  /*127d0*/  ISETP.NE.AND P0, PT, R224, RZ, PT ;  /* 0x000000ffe000720c */ /* 0x000fc80003f05270 */
[----:B-1----:R-:W-:Y:S01]  /*127e0*/  SEL R5, R224, c[0x0][0x3d4], P0 ;  /* 0x0000f500e0057a07 */ /* 0x002fe20000000000 */
[----:B------:R-:W-:Y:S05]  /*127f0*/  @P1 BRA `(.L_x_565) ;  /* 0x0000004000001947 */ /* 0x000fea0003800000 */
[----:B------:R-:W-:Y:S05]  /*12800*/  @!P2 BRA `(.L_x_565) ;  /* 0x000000300000a947 */ /* 0x000fea0003800000 */
[----:B--2---:R1:W2:Y:S04]  /*12810*/  LDG.E R4, [R2.64] ;  /* 0x0000000802047981 */ /* 0x0042a8000c1e1900 */
[----:B-1----:R-:W2:Y:S02]  /*12820*/  LDG.E R2, [R2.64+0x4] ;  /* 0x0000040802027981 */ /* 0x002ea4000c1e1900 */
[----:B--2--5:R-:W-:Y:S02]  /*12830*/  IADD3 R15, -R4, R2, RZ ;  /* 0x00000002040f7210 */ /* 0x024fe40007ffe1ff */
.L_x_565:
[----:B------:R-:W3:Y:S01]  /*12840*/  LDL R86, [R1+0x10] ;  /* 0x0000100001567983 */ /* 0x000ee20000100800 */
[----:B------:R-:W-:Y:S01]  /*12850*/  IMAD.MOV.U32 R9, RZ, RZ, 0x368 ;  /* 0x00000368ff097424 */ /* 0x000fe200078e00ff */
[----:B------:R-:W-:Y:S01]  /*12860*/  ISETP.GT.AND P2, PT, R5, 0x1, PT ;  /* 0x000000010500780c */ /* 0x000fe20003f44270 */
[----:B--2---:R-:W-:Y:S01]  /*12870*/  IMAD.MOV.U32 R2, RZ, RZ, c[0x0][0x4e8] ;  /* 0x00013a00ff027624 */ /* 0x004fe200078e00ff */
[----:B------:R-:W-:Y:S01]  /*12880*/  ISETP.NE.U32.AND P0, PT, RZ, c[0x0][0x500], PT ;  /* 0x00014000ff007a0c */ /* 0x000fe20003f05070 */
[----:B------:R-:W-:Y:S01]  /*12890*/  IMAD.IADD R11, R216, 0x1, R211 ;  /* 0x00000001d80b7824 */ /* 0x000fe200078e02d3 */
[----:B------:R-:W-:Y:S01]  /*128a0*/  SEL R9, R9, 0x328, P2 ;  /* 0x0000032809097807 */ /* 0x000fe20001000000 */
[----:B------:R-:W1:Y:S01]  /*128b0*/  S2R R87, SR_TID.X ;  /* 0x0000000000577919 */ /* 0x000e620000002100 */
[----:B------:R-:W-:-:S02]  /*128c0*/  ISETP.NE.AND.EX P0, PT, RZ, c[0x0][0x504], PT, P0 ;  /* 0x00014100ff007a0c */ /* 0x000fc40003f05300 */
[----:B------:R-:W2:Y:S01]  /*128d0*/  LDC.64 R4, c[0x0][R9+0x170] ;  /* 0x00005c0009047b82 */ /* 0x000ea20000000a00 */
[----:B------:R-:W-:Y:S02]  /*128e0*/  ISETP.NE.AND P3, PT, R2, 0x1, PT ;  /* 0x000000010200780c */ /* 0x000fe40003f65270 */
[----:B------:R-:W-:Y:S02]  /*128f0*/  SHF.R.S32.HI R2, RZ, 0x1f, R215 ;  /* 0x0000001fff027819 */ /* 0x000fe400000114d7 */
[----:B------:R-:W-:Y:S02]  /*12900*/  SEL R8, R215, RZ, !P0 ;  /* 0x000000ffd7087207 */ /* 0x000fe40004000000 */
[----:B------:R-:W-:Y:S01]  /*12910*/  SEL R3, R2, RZ, !P0 ;  /* 0x000000ff02037207 */ /* 0x000fe20004000000 */
[----:B------:R-:W4:Y:S01]  /*12920*/  LDC.64 R16, c[0x0][R9+0x168] ;  /* 0x00005a0009107b82 */ /* 0x000f220000000a00 */
[----:B------:R-:W-:-:S07]  /*12930*/  LOP3.LUT R10, R214, 0xffff, RZ, 0xc0, !PT ;  /* 0x0000ffffd60a7812 */ /* 0x000fce00078ec0ff */
[----:B------:R2:W4:Y:S01]  /*12940*/  LDC.64 R18, c[0x0][R9+0x178] ;  /* 0x00005e0009127b82 */ /* 0x0005220000000a00 */
[----:B-1----:R-:W-:-:S07]  /*12950*/  SHF.R.S32.HI R83, RZ, 0x1f, R87 ;  /* 0x0000001fff537819 */ /* 0x002fce0000011457 */
[----:B------:R1:W1:Y:S01]  /*12960*/  LDC.64 R20, c[0x0][R9+0x160] ;  /* 0x0000580009147b82 */ /* 0x0002620000000a00 */
[----:B------:R-:W-:-:S04]  /*12970*/  LEA.HI R83, R83, R87, RZ, 0x5 ;  /* 0x0000005753537211 */ /* 0x000fc800078f28ff */
[----:B------:R-:W-:-:S05]  /*12980*/  LOP3.LUT R83, R83, 0xffffffe0, RZ, 0xc0, !PT ;  /* 0xffffffe053537812 */ /* 0x000fca00078ec0ff */
[----:B------:R-:W-:Y:S02]  /*12990*/  IMAD.IADD R83, R87, 0x1, -R83 ;  /* 0x0000000157537824 */ /* 0x000fe400078e0a53 */
[----:B--2---:R-:W-:-:S04]  /*129a0*/  IMAD R2, R5, R8, RZ ;  /* 0x0000000805027224 */ /* 0x004fc800078e02ff */
[----:B------:R-:W-:Y:S02]  /*129b0*/  IMAD R12, R4, R3, R2 ;  /* 0x00000003040c7224 */ /* 0x000fe400078e0202 */
[----:B------:R-:W-:-:S04]  /*129c0*/  @P3 IMAD.HI.U32 R3, R11, c[0x0][0x4ec], RZ ;  /* 0x00013b000b033a27 */ /* 0x000fc800078e00ff */
[----:B------:R-:W-:-:S04]  /*129d0*/  IMAD.WIDE.U32 R4, R4, R8, RZ ;  /* 0x0000000804047225 */ /* 0x000fc800078e00ff */
[----:B----4-:R-:W-:-:S04]  /*129e0*/  IMAD.WIDE.U32 R6, R16, R10, RZ ;  /* 0x0000000a10067225 */ /* 0x010fc800078e00ff */
[----:B------:R-:W-:Y:S01]  /*129f0*/  IMAD.MOV.U32 R2, RZ, RZ, R11 ;  /* 0x000000ffff027224 */ /* 0x000fe200078e000b */
[----:B------:R-:W-:Y:S01]  /*12a00*/  @P3 SHF.R.U32.HI R2, RZ, c[0x0][0x4f0], R3 ;  /* 0x00013c00ff023a19 */ /* 0x000fe20000011603 */
[----:B-1----:R-:W-:Y:S01]  /*12a10*/  IMAD R9, R17, R10, RZ ;  /* 0x0000000a11097224 */ /* 0x002fe200078e02ff */
[----:B------:R-:W-:Y:S01]  /*12a20*/  SEL R3, R225, RZ, P2 ;  /* 0x000000ffe1037207 */ /* 0x000fe20001000000 */
[----:B------:R-:W-:Y:S01]  /*12a30*/  IMAD.IADD R13, R5, 0x1, R12 ;  /* 0x00000001050d7824 */ /* 0x000fe200078e020c */
[--C-:B-----5:R-:W-:Y:S01]  /*12a40*/  IADD3 R14, P1, P0, R4, R6, R0.reuse ;  /* 0x00000006040e7210 */ /* 0x120fe2000783e000 */
[----:B------:R-:W-:Y:S01]  /*12a50*/  IMAD.IADD R6, R7, 0x1, R9 ;  /* 0x0000000107067824 */ /* 0x000fe200078e0209 */
[----:B------:R-:W-:Y:S01]  /*12a60*/  SHF.R.S32.HI R9, RZ, 0x1f, R0 ;  /* 0x0000001fff097819 */ /* 0x000fe20000011400 */
[----:B------:R-:W-:Y:S02]  /*12a70*/  IMAD.MOV R7, RZ, RZ, -R2 ;  /* 0x000000ffff077224 */ /* 0x000fe400078e0a02 */
[-C--:B------:R-:W-:Y:S01]  /*12a80*/  IMAD R12, R19, R3.reuse, RZ ;  /* 0x00000003130c7224 */ /* 0x080fe200078e02ff */
[----:B------:R-:W-:Y:S01]  /*12a90*/  IADD3.X R13, R13, R6, R9, P1, P0 ;  /* 0x000000060d0d7210 */ /* 0x000fe20000fe0409 */
[----:B------:R-:W-:-:S04]  /*12aa0*/  IMAD.WIDE.U32 R4, R18, R3, RZ ;  /* 0x0000000312047225 */ /* 0x000fc800078e00ff */
[----:B------:R-:W-:Y:S01]  /*12ab0*/  IMAD R3, R7, c[0x0][0x4e8], R11 ;  /* 0x00013a0007037a24 */ /* 0x000fe200078e020b */
[----:B------:R-:W-:Y:S01]  /*12ac0*/  IADD3 R4, P1, P0, R2, R14, R4 ;  /* 0x0000000e02047210 */ /* 0x000fe2000783e004 */
[----:B------:R-:W-:Y:S01]  /*12ad0*/  IMAD.IADD R12, R5, 0x1, R12 ;  /* 0x00000001050c7824 */ /* 0x000fe200078e020c */
[----:B------:R-:W-:Y:S01]  /*12ae0*/  SHF.R.S32.HI R5, RZ, 0x1f, R2 ;  /* 0x0000001fff057819 */ /* 0x000fe20000011402 */
[----:B------:R-:W-:Y:S01]  /*12af0*/  IMAD R2, R21, R3, RZ ;  /* 0x0000000315027224 */ /* 0x000fe200078e02ff */
[----:B------:R-:W-:Y:S01]  /*12b00*/  SHF.R.S32.HI R6, RZ, 0x1f, R3 ;  /* 0x0000001fff067819 */ /* 0x000fe20000011403 */
[----:B------:R-:W-:Y:S01]  /*12b10*/  IMAD.MOV.U32 R7, RZ, RZ, c[0x0][0x4a8] ;  /* 0x00012a00ff077624 */ /* 0x000fe200078e00ff */
[----:B------:R-:W-:Y:S01]  /*12b20*/  IADD3.X R5, R5, R13, R12, P1, P0 ;  /* 0x0000000d05057210 */ /* 0x000fe20000fe040c */
[----:B------:R-:W-:Y:S02]  /*12b30*/  IMAD R12, R15, c[0x0][0x4e8], RZ ;  /* 0x00013a000f0c7a24 */ /* 0x000fe400078e02ff */
[----:B------:R-:W-:-:S02]  /*12b40*/  IMAD R6, R20, R6, R2 ;  /* 0x0000000614067224 */ /* 0x000fc400078e0202 */
[----:B------:R-:W-:Y:S01]  /*12b50*/  IMAD.WIDE.U32 R2, R20, R3, R4 ;  /* 0x0000000314027225 */ /* 0x000fe200078e0004 */
[----:B------:R-:W-:-:S03]  /*12b60*/  SEL R4, R7, c[0x0][0x450], P2 ;  /* 0x0001140007047a07 */ /* 0x000fc60001000000 */
[----:B------:R-:W-:Y:S01]  /*12b70*/  IMAD.MOV.U32 R5, RZ, RZ, c[0x0][0x4ac] ;  /* 0x00012b00ff057624 */ /* 0x000fe200078e00ff */
[----:B------:R-:W-:Y:S01]  /*12b80*/  LEA R4, P0, R2, R4, 0x2 ;  /* 0x0000000402047211 */ /* 0x000fe200078010ff */
[----:B------:R-:W-:-:S03]  /*12b90*/  IMAD.IADD R3, R3, 0x1, R6 ;  /* 0x0000000103037824 */ /* 0x000fc600078e0206 */
[----:B------:R-:W-:Y:S01]  /*12ba0*/  SEL R5, R5, c[0x0][0x454], P2 ;  /* 0x0001150005057a07 */ /* 0x000fe20001000000 */
[----:B------:R-:W-:Y:S03]  /*12bb0*/  SHFL.IDX PT, R6, R4, RZ, 0x1c1f ;  /* 0x001c1fff04067589 */ /* 0x000fe600000e0000 */
[----:B------:R-:W-:Y:S01]  /*12bc0*/  LEA.HI.X R2, R2, R5, R3, 0x2, P0 ;  /* 0x0000000502027211 */ /* 0x000fe200000f1403 */
[----:B------:R-:W-:Y:S01]  /*12bd0*/  SHFL.IDX PT, R4, R4, 0x1, 0x1c1f ;  /* 0x003c1f0004047f89 */ /* 0x000fe200000e0000 */
[----:B------:R-:W-:-:S03]  /*12be0*/  LOP3.LUT P0, RZ, R83, 0x3, RZ, 0xc0, !PT ;  /* 0x0000000353ff7812 */ /* 0x000fc6000780c0ff */
[----:B------:R-:W1:Y:S04]  /*12bf0*/  SHFL.IDX PT, R7, R2, RZ, 0x1c1f ;  /* 0x001c1fff02077589 */ /* 0x000e6800000e0000 */
[----:B------:R3:W2:Y:S02]  /*12c00*/  SHFL.IDX PT, R5, R2, 0x1, 0x1c1f ;  /* 0x003c1f0002057f89 */ /* 0x0006a400000e0000 */
[----:B---3--:R-:W-:-:S05]  /*12c10*/  IMAD.IADD R2, R86, 0x1, R211 ;  /* 0x0000000156027824 */ /* 0x008fca00078e02d3 */
[C---:B------:R-:W-:Y:S02]  /*12c20*/  IADD3 R3, R2.reuse, 0x8, RZ ;  /* 0x0000000802037810 */ /* 0x040fe40007ffe0ff */
[-C--:B------:R-:W-:Y:S02]  /*12c30*/  ISETP.GE.OR P1, PT, R2, R12.reuse, P0 ;  /* 0x0000000c0200720c */ /* 0x080fe40000726670 */
[----:B------:R-:W-:-:S11]  /*12c40*/  ISETP.GE.OR P0, PT, R3, R12, P0 ;  /* 0x0000000c0300720c */ /* 0x000fd60000706670 */
[----:B-1----:R1:W-:Y:S01]  /*12c50*/  @!P1 ST.E [R6.64], R23 ;  /* 0x0000001706009985 */ /* 0x0023e2000c101908 */
[----:B------:R-:W-:-:S03]  /*12c60*/  ISETP.GE.AND P1, PT, R3, R12, PT ;  /* 0x0000000c0300720c */ /* 0x000fc60003f26270 */
[----:B--2---:R1:W-:Y:S01]  /*12c70*/  @!P0 ST.E [R4.64], R22 ;  /* 0x0000001604008985 */ /* 0x0043e2000c101908 */
[----:B------:R-:W-:Y:S02]  /*12c80*/  ISETP.GE.AND P0, PT, R2, R12, PT ;  /* 0x0000000c0200720c */ /* 0x000fe40003f06270 */
[----:B------:R-:W-:Y:S01]  /*12c90*/  P2R R13, PR, RZ, 0x2 ;  /* 0x00000002ff0d7803 */ /* 0x000fe20000000000 */
[----:B------:R-:W-:Y:S05]  /*12ca0*/  @P2 BRA `(.L_x_566) ;  /* 0x0000087000002947 */ /* 0x000fea0003800000 */
[----:B-1----:R-:W-:Y:S01]  /*12cb0*/  IMAD R4, R9, c[0x0][0x3a0], RZ ;  /* 0x0000e80009047a24 */ /* 0x002fe200078e02ff */
[----:B------:R-:W-:Y:S01]  /*12cc0*/  SHF.R.S32.HI R5, RZ, 0x1f, R8 ;  /* 0x0000001fff057819 */ /* 0x000fe20000011408 */
[C---:B------:R-:W-:Y:S01]  /*12cd0*/  IMAD.WIDE.U32 R2, R0.reuse, c[0x0][0x3a0], RZ ;  /* 0x0000e80000027a25 */ /* 0x040fe200078e00ff */
[----:B------:R1:W2:Y:S03]  /*12ce0*/  LDS.128 R24, [R179+0x80] ;  /* 0x00008000b3187984 */ /* 0x0002a60000000c00 */
[----:B------:R-:W-:Y:S01]  /*12cf0*/  IMAD R0, R0, c[0x0][0x3a4], R4 ;  /* 0x0000e90000007a24 */ /* 0x000fe200078e0204 */
[----:B------:R-:W-:Y:S01]  /*12d00*/  IADD3 R4, R197, R211, RZ ;  /* 0x000000d3c5047210 */ /* 0x000fe20007ffe0ff */
[----:B------:R1:W3:Y:S01]  /*12d10*/  LDS.128 R36, [R179+0x1080] ;  /* 0x00108000b3247984 */ /* 0x0002e20000000c00 */
[----:B------:R-:W-:-:S02]  /*12d20*/  IMAD R5, R5, c[0x0][0x3f0], RZ ;  /* 0x0000fc0005057a24 */ /* 0x000fc400078e02ff */
[----:B------:R-:W-:Y:S01]  /*12d30*/  IADD3 R3, R3, R0, RZ ;  /* 0x0000000003037210 */ /* 0x000fe20007ffe0ff */
[----:B------:R-:W-:Y:S01]  /*12d40*/  @P3 IMAD.HI.U32 R6, R4, c[0x0][0x4ec], RZ ;  /* 0x00013b0004063a27 */ /* 0x000fe200078e00ff */
[----:B------:R1:W4:Y:S01]  /*12d50*/  LDS.128 R48, [R179+0x2080] ;  /* 0x00208000b3307984 */ /* 0x0003220000000c00 */
[----:B------:R-:W-:Y:S02]  /*12d60*/  MOV R0, R4 ;  /* 0x0000000400007202 */ /* 0x000fe40000000f00 */
[C---:B------:R-:W-:Y:S01]  /*12d70*/  IMAD.WIDE.U32 R2, R10.reuse, c[0x0][0x3e8], R2 ;  /* 0x0000fa000a027a25 */ /* 0x040fe200078e0002 */
[----:B------:R1:W1:Y:S01]  /*12d80*/  LDS.128 R56, [R179+0x3080] ;  /* 0x00308000b3387984 */ /* 0x0002620000000c00 */
[----:B------:R-:W-:Y:S02]  /*12d90*/  @P3 SHF.R.U32.HI R0, RZ, c[0x0][0x4f0], R6 ;  /* 0x00013c00ff003a19 */ /* 0x000fe40000011606 */
[----:B------:R-:W-:Y:S01]  /*12da0*/  IMAD R3, R10, c[0x0][0x3ec], R3 ;  /* 0x0000fb000a037a24 */ /* 0x000fe200078e0203 */
[----:B------:R1:W1:Y:S01]  /*12db0*/  LDS.128 R20, [R179+0x4080] ;  /* 0x00408000b3147984 */ /* 0x0002620000000c00 */
[C---:B------:R-:W-:Y:S01]  /*12dc0*/  IMAD R7, R8.reuse, c[0x0][0x3f4], R5 ;  /* 0x0000fd0008077a24 */ /* 0x040fe200078e0205 */
[----:B------:R-:W-:Y:S01]  /*12dd0*/  SHF.R.S32.HI R6, RZ, 0x1f, R0 ;  /* 0x0000001fff067819 */ /* 0x000fe20000011400 */
[----:B------:R-:W-:Y:S01]  /*12de0*/  IMAD.WIDE.U32 R2, R8, c[0x0][0x3f0], R2 ;  /* 0x0000fc0008027a25 */ /* 0x000fe200078e0002 */
[----:B------:R1:W1:Y:S01]  /*12df0*/  LDS.128 R32, [R179+0x5080] ;  /* 0x00508000b3207984 */ /* 0x0002620000000c00 */
[----:B------:R-:W-:-:S02]  /*12e00*/  IADD3 R5, -R0, RZ, RZ ;  /* 0x000000ff00057210 */ /* 0x000fc40007ffe1ff */
[----:B------:R-:W-:Y:S01]  /*12e10*/  IMAD R6, R6, c[0x0][0x3e0], RZ ;  /* 0x0000f80006067a24 */ /* 0x000fe200078e02ff */
[----:B------:R1:W1:Y:S01]  /*12e20*/  LDS.128 R44, [R179+0x6080] ;  /* 0x00608000b32c7984 */ /* 0x0002620000000c00 */
[----:B------:R-:W-:Y:S01]  /*12e30*/  IADD3 R3, R3, R7, RZ ;  /* 0x0000000703037210 */ /* 0x000fe20007ffe0ff */
[----:B------:R-:W-:Y:S02]  /*12e40*/  IMAD R4, R5, c[0x0][0x4e8], R4 ;  /* 0x00013a0005047a24 */ /* 0x000fe400078e0204 */
[----:B------:R1:W1:Y:S01]  /*12e50*/  LDS.128 R52, [R179+0x7080] ;  /* 0x00708000b3347984 */ /* 0x0002620000000c00 */
[C---:B------:R-:W-:Y:S02]  /*12e60*/  IMAD R5, R0.reuse, c[0x0][0x3e4], R6 ;  /* 0x0000f90000057a24 */ /* 0x040fe400078e0206 */
[----:B------:R-:W-:Y:S01]  /*12e70*/  IMAD.WIDE.U32 R2, R0, c[0x0][0x3e0], R2 ;  /* 0x0000f80000027a25 */ /* 0x000fe200078e0002 */
[----:B------:R1:W1:Y:S01]  /*12e80*/  LDS.128 R16, [R179+0x8080] ;  /* 0x00808000b3107984 */ /* 0x0002620000000c00 */
[----:B------:R-:W-:-:S03]  /*12e90*/  SHF.R.S32.HI R0, RZ, 0x1f, R4 ;  /* 0x0000001fff007819 */ /* 0x000fc60000011404 */
[----:B------:R1:W1:Y:S01]  /*12ea0*/  LDS.128 R28, [R179+0x9080] ;  /* 0x00908000b31c7984 */ /* 0x0002620000000c00 */
[----:B------:R-:W-:Y:S01]  /*12eb0*/  IADD3 R3, R3, R5, RZ ;  /* 0x0000000503037210 */ /* 0x000fe20007ffe0ff */
[----:B------:R-:W-:Y:S02]  /*12ec0*/  IMAD R0, R0, c[0x0][0x3d8], RZ ;  /* 0x0000f60000007a24 */ /* 0x000fe400078e02ff */
[----:B------:R1:W1:Y:S02]  /*12ed0*/  LDS.128 R40, [R179+0xa080] ;  /* 0x00a08000b3287984 */ /* 0x0002640000000c00 */
[C---:B------:R-:W-:Y:S02]  /*12ee0*/  IMAD.WIDE.U32 R2, R4.reuse, c[0x0][0x3d8], R2 ;  /* 0x0000f60004027a25 */ /* 0x040fe400078e0002 */
[----:B------:R1:W1:Y:S02]  /*12ef0*/  LDS.128 R60, [R179+0xb080] ;  /* 0x00b08000b33c7984 */ /* 0x0002640000000c00 */
[----:B------:R-:W-:Y:S01]  /*12f00*/  IMAD R0, R4, c[0x0][0x3dc], R0 ;  /* 0x0000f70004007a24 */ /* 0x000fe200078e0200 */
[----:B------:R-:W-:-:S04]  /*12f10*/  LEA R11, P0, R2, c[0x0][0x380], 0x1 ;  /* 0x0000e000020b7a11 */ /* 0x000fc800078008ff */
[----:B------:R-:W-:-:S04]  /*12f20*/  IADD3 R0, R3, R0, RZ ;  /* 0x0000000003007210 */ /* 0x000fc80007ffe0ff */
[----:B------:R-:W-:Y:S01]  /*12f30*/  LEA.HI.X R9, R2, c[0x0][0x384], R0, 0x1, P0 ;  /* 0x0000e10002097a11 */ /* 0x000fe200000f0c00 */
[----:B------:R-:W-:Y:S05]  /*12f40*/  BRA.DIV ~URZ, `(.L_x_567) ;  /* 0x000054e27f007947 */ /* 0x000fea000b800000 */
[----:B--234-:R2:W3:Y:S02]  /*12f50*/  SHFL.IDX PT, R8, R9, RZ, 0x181f ;  /* 0x00181fff09087589 */ /* 0x01c4e400000e0000 */
.L_x_661:
[----:B------:R-:W-:Y:S05]  /*12f60*/  BRA.DIV ~URZ, `(.L_x_568) ;  /* 0x000055327f007947 */ /* 0x000fea000b800000 */
[----:B------:R4:W2:Y:S02]  /*12f70*/  SHFL.IDX PT, R0, R11, RZ, 0x181f ;  /* 0x00181fff0b007589 */ /* 0x0008a400000e0000 */
.L_x_662:
[----:B------:R-:W-:Y:S01]  /*12f80*/  IADD3 R10, R217, R211, RZ ;  /* 0x000000d3d90a7210 */ /* 0x000fe20007ffe0ff */
        /* <DEDUP_REMOVED lines=10> */
[-C--:B------:R-:W-:Y:S02]  /*13030*/  @!P1 LEA R4, P4, R192, R0.reuse, 0x1 ;  /* 0x00000000c0049211 */ /* 0x080fe400078808ff */
[C---:B------:R-:W-:Y:S02]  /*13040*/  @!P0 LEA R2, P3, R193.reuse, R0, 0x1 ;  /* 0x00000000c1028211 */ /* 0x040fe400078608ff */
[-C--:B---3--:R-:W-:Y:S02]  /*13050*/  @!P2 LEA.HI.X R7, R184, R8.reuse, R15, 0x1, P5 ;  /* 0x00000008b807a211 */ /* 0x088fe400028f0c0f */
[-C--:B------:R-:W-:Y:S02]  /*13060*/  @!P1 LEA.HI.X R5, R192, R8.reuse, R14, 0x1, P4 ;  /* 0x00000008c0059211 */ /* 0x080fe400020f0c0e */
[----:B------:R-:W-:Y:S01]  /*13070*/  @!P0 LEA.HI.X R3, R193, R8, R13, 0x1, P3 ;  /* 0x00000008c1038211 */ /* 0x000fe200018f0c0d */
[----:B------:R2:W-:Y:S04]  /*13080*/  @!P2 ST.E.128 [R6.64], R24 ;  /* 0x000000180600a985 */ /* 0x0005e8000c101d08 */
[----:B-1----:R2:W-:Y:S04]  /*13090*/  @!P1 ST.E.128 [R4.64], R20 ;  /* 0x0000001404009985 */ /* 0x0025e8000c101d08 */
[----:B------:R2:W-:Y:S02]  /*130a0*/  @!P0 ST.E.128 [R2.64], R16 ;  /* 0x0000001002008985 */ /* 0x0005e4000c101d08 */
.L_x_570:
[----:B------:R-:W-:Y:S05]  /*130b0*/  BSYNC B0 ;  /* 0x0000000000007941 */ /* 0x000fea0003800000 */
.L_x_569:
[----:B------:R-:W-:Y:S05]  /*130c0*/  BRA.DIV ~URZ, `(.L_x_571) ;  /* 0x000054427f007947 */ /* 0x000fea000b800000 */
[----:B---3--:R3:W4:Y:S04]  /*130d0*/  SHFL.IDX PT, R8, R9, 0x1, 0x181f ;  /* 0x00381f0009087f89 */ /* 0x00872800000e0000 */
[----:B--2---:R3:W2:Y:S02]  /*130e0*/  SHFL.IDX PT, R0, R11, 0x1, 0x181f ;  /* 0x00381f000b007f89 */ /* 0x0046a400000e0000 */
.L_x_663:
        /* <DEDUP_REMOVED lines=13> */
[-C--:B----4-:R-:W-:Y:S02]  /*131c0*/  @!P2 LEA.HI.X R7, R184, R8.reuse, R15, 0x1, P5 ;  /* 0x00000008b807a211 */ /* 0x090fe400028f0c0f */
[-C--:B------:R-:W-:Y:S02]  /*131d0*/  @!P1 LEA.HI.X R5, R192, R8.reuse, R14, 0x1, P4 ;  /* 0x00000008c0059211 */ /* 0x080fe400020f0c0e */
[----:B------:R-:W-:Y:S01]  /*131e0*/  @!P0 LEA.HI.X R3, R193, R8, R13, 0x1, P3 ;  /* 0x00000008c1038211 */ /* 0x000fe200018f0c0d */
[----:B------:R2:W-:Y:S04]  /*131f0*/  @!P2 ST.E.128 [R6.64], R36 ;  /* 0x000000240600a985 */ /* 0x0005e8000c101d08 */
[----:B-1----:R2:W-:Y:S04]  /*13200*/  @!P1 ST.E.128 [R4.64], R32 ;  /* 0x0000002004009985 */ /* 0x0025e8000c101d08 */
[----:B------:R2:W-:Y:S02]  /*13210*/  @!P0 ST.E.128 [R2.64], R28 ;  /* 0x0000001c02008985 */ /* 0x0005e4000c101d08 */
.L_x_573:
[----:B------:R-:W-:Y:S05]  /*13220*/  BSYNC B0 ;  /* 0x0000000000007941 */ /* 0x000fea0003800000 */
.L_x_572:
[----:B------:R-:W-:Y:S05]  /*13230*/  BRA.DIV ~URZ, `(.L_x_574) ;  /* 0x000053a27f007947 */ /* 0x000fea000b800000 */
[----:B----4-:R4:W3:Y:S02]  /*13240*/  SHFL.IDX PT, R8, R9, 0x2, 0x181f ;  /* 0x00581f0009087f89 */ /* 0x0108e400000e0000 */
.L_x_664:
[----:B------:R-:W-:Y:S05]  /*13250*/  BRA.DIV ~URZ, `(.L_x_575) ;  /* 0x000053f27f007947 */ /* 0x000fea000b800000 */
[----:B--2---:R2:W4:Y:S02]  /*13260*/  SHFL.IDX PT, R0, R11, 0x2, 0x181f ;  /* 0x00581f000b007f89 */ /* 0x00452400000e0000 */
.L_x_665:
        /* <DEDUP_REMOVED lines=19> */
.L_x_577:
[----:B------:R-:W-:Y:S05]  /*133a0*/  BSYNC B0 ;  /* 0x0000000000007941 */ /* 0x000fea0003800000 */
.L_x_576:
[----:B------:R-:W-:Y:S05]  /*133b0*/  BRA.DIV ~URZ, `(.L_x_578) ;  /* 0x000053027f007947 */ /* 0x000fea000b800000 */
[----:B---3--:R3:W2:Y:S04]  /*133c0*/  SHFL.IDX PT, R6, R9, 0x3, 0x181f ;  /* 0x00781f0009067f89 */ /* 0x0086a800000e0000 */
[----:B----4-:R3:W4:Y:S02]  /*133d0*/  SHFL.IDX PT, R0, R11, 0x3, 0x181f ;  /* 0x00781f000b007f89 */ /* 0x01072400000e0000 */
.L_x_666:
[----:B------:R-:W-:-:S04]  /*133e0*/  IADD3 R2, R10, 0x60, RZ ;  /* 0x000000600a027810 */ /* 0x000fc80007ffe0ff */
[----:B------:R-:W-:-:S13]  /*133f0*/  ISETP.GE.AND P0, PT, R2, R12, PT ;  /* 0x0000000c0200720c */ /* 0x000fda0003f06270 */
[----:B------:R-:W-:Y:S05]  /*13400*/  @P0 BRA `(.L_x_579) ;  /* 0x0000201000000947 */ /* 0x000fea0003800000 */
[----:B------:R-:W-:Y:S02]  /*13410*/  ISETP.GE.AND P1, PT, R184, c[0x0][0x3c8], PT ;  /* 0x0000f200b8007a0c */ /* 0x000fe40003f26270 */
[----:B------:R-:W-:Y:S02]  /*13420*/  ISETP.GE.AND P0, PT, R192, c[0x0][0x3c8], PT ;  /* 0x0000f200c0007a0c */ /* 0x000fe40003f06270 */
[----:B------:R-:W-:Y:S02]  /*13430*/  SHF.R.S32.HI R8, RZ, 0x1f, R184 ;  /* 0x0000001fff087819 */ /* 0x000fe400000114b8 */
[----:B------:R-:W-:-:S07]  /*13440*/  SHF.R.S32.HI R7, RZ, 0x1f, R192 ;  /* 0x0000001fff077819 */ /* 0x000fce00000114c0 */
[-C--:B----4-:R-:W-:Y:S02]  /*13450*/  @!P1 LEA R4, P3, R184, R0.reuse, 0x1 ;  /* 0x00000000b8049211 */ /* 0x090fe400078608ff */
[----:B------:R-:W-:Y:S02]  /*13460*/  @!P0 LEA R2, P2, R192, R0, 0x1 ;  /* 0x00000000c0028211 */ /* 0x000fe400078408ff */
        /* <DEDUP_REMOVED lines=11> */
.L_x_566:
        /* <DEDUP_REMOVED lines=32> */
.L_x_667:
[----:B------:R-:W-:Y:S05]  /*13720*/  BRA.DIV ~URZ, `(.L_x_581) ;  /* 0x000050d27f007947 */ /* 0x000fea000b800000 */
[----:B------:R3:W4:Y:S02]  /*13730*/  SHFL.IDX PT, R0, R12, RZ, 0x1c1f ;  /* 0x001c1fff0c007589 */ /* 0x00072400000e0000 */
.L_x_668:
[----:B------:R-:W-:Y:S01]  /*13740*/  BSSY B0, `(.L_x_582) ;  /* 0x000007a000007945 */ /* 0x000fe20003800000 */
[----:B------:R-:W-:Y:S05]  /*13750*/  @P0 BRA `(.L_x_583) ;  /* 0x0000078000000947 */ /* 0x000fea0003800000 */
[----:B------:R-:W-:Y:S02]  /*13760*/  ISETP.GE.AND P1, PT, R199, c[0x0][0x3c8], PT ;  /* 0x0000f200c7007a0c */ /* 0x000fe40003f26270 */
[----:B------:R-:W-:Y:S02]  /*13770*/  ISETP.GE.AND P0, PT, R252, c[0x0][0x3c8], PT ;  /* 0x0000f200fc007a0c */ /* 0x000fe40003f06270 */
[----:B------:R-:W-:Y:S02]  /*13780*/  ISETP.GE.AND P3, PT, R251, c[0x0][0x3c8], PT ;  /* 0x0000f200fb007a0c */ /* 0x000fe40003f66270 */
[----:B------:R-:W-:Y:S02]  /*13790*/  SHF.R.S32.HI R9, RZ, 0x1f, R199 ;  /* 0x0000001fff097819 */ /* 0x000fe400000114c7 */
[----:B------:R-:W-:-:S02]  /*137a0*/  ISETP.GE.AND P4, PT, R250, c[0x0][0x3c8], PT ;  /* 0x0000f200fa007a0c */ /* 0x000fc40003f86270 */
[----:B------:R-:W-:Y:S02]  /*137b0*/  SHF.R.S32.HI R8, RZ, 0x1f, R252 ;  /* 0x0000001fff087819 */ /* 0x000fe400000114fc */
[----:B------:R-:W-:Y:S02]  /*137c0*/  SHF.R.S32.HI R11, RZ, 0x1f, R241 ;  /* 0x0000001fff0b7819 */ /* 0x000fe400000114f1 */
[CC--:B----4-:R-:W-:Y:S02]  /*137d0*/  @!P1 LEA R2, P5, R199.reuse, R0.reuse, 0x2 ;  /* 0x00000000c7029211 */ /* 0x0d0fe400078a10ff */
[C---:B------:R-:W-:Y:S02]  /*137e0*/  @!P0 LEA R6, P2, R252.reuse, R0, 0x2 ;  /* 0x00000000fc068211 */ /* 0x040fe400078410ff */
[-C--:B--2---:R-:W-:Y:S02]  /*137f0*/  @!P1 LEA.HI.X R3, R199, R4.reuse, R9, 0x2, P5 ;  /* 0x00000004c7039211 */ /* 0x084fe400028f1409 */
[----:B------:R-:W-:-:S02]  /*13800*/  @!P0 LEA.HI.X R7, R252, R4, R8, 0x2, P2 ;  /* 0x00000004fc078211 */ /* 0x000fc400010f1408 */
[----:B------:R-:W-:Y:S01]  /*13810*/  ISETP.GE.AND P2, PT, R249, c[0x0][0x3c8], PT ;  /* 0x0000f200f9007a0c */ /* 0x000fe20003f46270 */
[----:B------:R2:W-:Y:S01]  /*13820*/  @!P1 ST.E.64 [R2.64], R132 ;  /* 0x0000008402009985 */ /* 0x0005e2000c101b08 */
[----:B------:R-:W-:Y:S02]  /*13830*/  SHF.R.S32.HI R9, RZ, 0x1f, R251 ;  /* 0x0000001fff097819 */ /* 0x000fe400000114fb */
[----:B------:R-:W-:Y:S01]  /*13840*/  ISETP.GE.AND P1, PT, R248, c[0x0][0x3c8], PT ;  /* 0x0000f200f8007a0c */ /* 0x000fe20003f26270 */
[----:B------:R4:W-:Y:S01]  /*13850*/  @!P0 ST.E.64 [R6.64], R28 ;  /* 0x0000001c06008985 */ /* 0x0009e2000c101b08 */
[----:B------:R-:W-:Y:S02]  /*13860*/  SHF.R.S32.HI R8, RZ, 0x1f, R250 ;  /* 0x0000001fff087819 */ /* 0x000fe400000114fa */
[----:B------:R-:W-:Y:S02]  /*13870*/  SHF.R.S32.HI R10, RZ, 0x1f, R240 ;  /* 0x0000001fff0a7819 */ /* 0x000fe400000114f0 */
[----:B------:R-:W-:-:S02]  /*13880*/  ISETP.GE.AND P6, PT, R235, c[0x0][0x3c8], PT ;  /* 0x0000f200eb007a0c */ /* 0x000fc40003fc6270 */
[----:B------:R-:W-:Y:S02]  /*13890*/  SHF.R.S32.HI R14, RZ, 0x1f, R233 ;  /* 0x0000001fff0e7819 */ /* 0x000fe400000114e9 */
[----:B------:R-:W-:Y:S02]  /*138a0*/  SHF.R.S32.HI R16, RZ, 0x1f, R232 ;  /* 0x0000001fff107819 */ /* 0x000fe400000114e8 */
[----:B------:R-:W-:Y:S02]  /*138b0*/  SHF.R.S32.HI R15, RZ, 0x1f, R231 ;  /* 0x0000001fff0f7819 */ /* 0x000fe400000114e7 */
[CC--:B--2---:R-:W-:Y:S02]  /*138c0*/  @!P3 LEA R2, P5, R251.reuse, R0.reuse, 0x2 ;  /* 0x00000000fb02b211 */ /* 0x0c4fe400078a10ff */
[----:B----4-:R-:W-:Y:S02]  /*138d0*/  @!P4 LEA R6, P0, R250, R0, 0x2 ;  /* 0x00000000fa06c211 */ /* 0x010fe400078010ff */
[----:B------:R-:W-:-:S02]  /*138e0*/  @!P3 LEA.HI.X R3, R251, R4, R9, 0x2, P5 ;  /* 0x00000004fb03b211 */ /* 0x000fc400028f1409 */
[----:B------:R-:W-:Y:S02]  /*138f0*/  @!P4 LEA.HI.X R7, R250, R4, R8, 0x2, P0 ;  /* 0x00000004fa07c211 */ /* 0x000fe400000f1408 */
[----:B------:R-:W-:Y:S01]  /*13900*/  SHF.R.S32.HI R9, RZ, 0x1f, R249 ;  /* 0x0000001fff097819 */ /* 0x000fe200000114f9 */
[----:B------:R2:W-:Y:S01]  /*13910*/  @!P3 ST.E.64 [R2.64], R30 ;  /* 0x0000001e0200b985 */ /* 0x0005e2000c101b08 */
[----:B------:R-:W-:Y:S02]  /*13920*/  ISETP.GE.AND P3, PT, R247, c[0x0][0x3c8], PT ;  /* 0x0000f200f7007a0c */ /* 0x000fe40003f66270 */
[----:B------:R-:W-:Y:S01]  /*13930*/  SHF.R.S32.HI R8, RZ, 0x1f, R248 ;  /* 0x0000001fff087819 */ /* 0x000fe200000114f8 */
[----:B------:R4:W-:Y:S01]  /*13940*/  @!P4 ST.E.64 [R6.64], R32 ;  /* 0x000000200600c985 */ /* 0x0009e2000c101b08 */
[----:B------:R-:W-:Y:S02]  /*13950*/  ISETP.GE.AND P4, PT, R246, c[0x0][0x3c8], PT ;  /* 0x0000f200f6007a0c */ /* 0x000fe40003f86270 */
        /* <DEDUP_REMOVED lines=33> */
[----:B------:R-:W-:-:S05]  /*13b70*/  @!P4 LEA.HI.X R7, R242, R4, R8, 0x2, P0 ;  /* 0x00000004f207c211 */ /* 0x000fca00000f1408 */
[C---:B------:R-:W-:Y:S01]  /*13b80*/  @!P1 LEA R8, P0, R240.reuse, R0, 0x2 ;  /* 0x00000000f0089211 */ /* 0x040fe200078010ff */
[----:B------:R2:W-:Y:S01]  /*13b90*/  @!P3 ST.E.64 [R2.64], R44 ;  /* 0x0000002c0200b985 */ /* 0x0005e2000c101b08 */
[----:B------:R-:W-:Y:S02]  /*13ba0*/  ISETP.GE.AND P3, PT, R239, c[0x0][0x3c8], PT ;  /* 0x0000f200ef007a0c */ /* 0x000fe40003f66270 */
[----:B------:R-:W-:Y:S01]  /*13bb0*/  @!P1 LEA.HI.X R9, R240, R4, R10, 0x2, P0 ;  /* 0x00000004f0099211 */ /* 0x000fe200000f140a */
[----:B------:R4:W-:Y:S01]  /*13bc0*/  @!P4 ST.E.64 [R6.64], R48 ;  /* 0x000000300600c985 */ /* 0x0009e2000c101b08 */
[----:B------:R-:W-:Y:S02]  /*13bd0*/  ISETP.GE.AND P4, PT, R238, c[0x0][0x3c8], PT ;  /* 0x0000f200ee007a0c */ /* 0x000fe40003f86270 */
[----:B------:R-:W-:Y:S02]  /*13be0*/  SHF.R.S32.HI R10, RZ, 0x1f, R238 ;  /* 0x0000001fff0a7819 */ /* 0x000fe400000114ee */
[----:B--2---:R-:W-:-:S04]  /*13bf0*/  @!P2 LEA R2, P5, R241, R0, 0x2 ;  /* 0x00000000f102a211 */ /* 0x004fc800078a10ff */
[----:B------:R-:W-:Y:S02]  /*13c00*/  @!P2 LEA.HI.X R3, R241, R4, R11, 0x2, P5 ;  /* 0x00000004f103a211 */ /* 0x000fe400028f140b */
[----:B----4-:R-:W-:Y:S02]  /*13c10*/  @!P3 LEA R6, P5, R239, R0, 0x2 ;  /* 0x00000000ef06b211 */ /* 0x010fe400078a10ff */
[----:B------:R-:W-:Y:S01]  /*13c20*/  SHF.R.S32.HI R11, RZ, 0x1f, R239 ;  /* 0x0000001fff0b7819 */ /* 0x000fe200000114ef */
[----:B------:R2:W-:Y:S01]  /*13c30*/  @!P2 ST.E.64 [R2.64], R52 ;  /* 0x000000340200a985 */ /* 0x0005e2000c101b08 */
[----:B------:R-:W-:Y:S02]  /*13c40*/  ISETP.GE.AND P2, PT, R237, c[0x0][0x3c8], PT ;  /* 0x0000f200ed007a0c */ /* 0x000fe40003f46270 */
[----:B------:R-:W-:Y:S01]  /*13c50*/  @!P3 LEA.HI.X R7, R239, R4, R11, 0x2, P5 ;  /* 0x00000004ef07b211 */ /* 0x000fe200028f140b */
[----:B------:R4:W-:Y:S01]  /*13c60*/  @!P1 ST.E.64 [R8.64], R56 ;  /* 0x0000003808009985 */ /* 0x0009e2000c101b08 */
[----:B------:R-:W-:-:S02]  /*13c70*/  ISETP.GE.AND P1, PT, R236, c[0x0][0x3c8], PT ;  /* 0x0000f200ec007a0c */ /* 0x000fc40003f26270 */
[----:B------:R-:W-:Y:S01]  /*13c80*/  ISETP.GE.AND P5, PT, R234, c[0x0][0x3c8], PT ;  /* 0x0000f200ea007a0c */ /* 0x000fe20003fa6270 */
[----:B------:R5:W-:Y:S01]  /*13c90*/  @!P3 ST.E.64 [R6.64], R60 ;  /* 0x0000003c0600b985 */ /* 0x000be2000c101b08 */
[----:B------:R-:W-:Y:S02]  /*13ca0*/  SHF.R.S32.HI R11, RZ, 0x1f, R236 ;  /* 0x0000001fff0b7819 */ /* 0x000fe400000114ec */
[----:B--2---:R-:W-:-:S04]  /*13cb0*/  @!P4 LEA R2, P0, R238, R0, 0x2 ;  /* 0x00000000ee02c211 */ /* 0x004fc800078010ff */
[----:B------:R-:W-:Y:S02]  /*13cc0*/  @!P4 LEA.HI.X R3, R238, R4, R10, 0x2, P0 ;  /* 0x00000004ee03c211 */ /* 0x000fe400000f140a */
[----:B----4-:R-:W-:Y:S02]  /*13cd0*/  @!P2 LEA R8, P0, R237, R0, 0x2 ;  /* 0x00000000ed08a211 */ /* 0x010fe400078010ff */
[----:B------:R-:W-:Y:S01]  /*13ce0*/  SHF.R.S32.HI R10, RZ, 0x1f, R237 ;  /* 0x0000001fff0a7819 */ /* 0x000fe200000114ed */
[----:B------:R2:W-:Y:S01]  /*13cf0*/  @!P4 ST.E.64 [R2.64], R64 ;  /* 0x000000400200c985 */ /* 0x0005e2000c101b08 */
[----:B------:R-:W-:Y:S02]  /*13d00*/  ISETP.GE.AND P4, PT, R233, c[0x0][0x3c8], PT ;  /* 0x0000f200e9007a0c */ /* 0x000fe40003f86270 */
[----:B------:R-:W-:Y:S02]  /*13d10*/  @!P2 LEA.HI.X R9, R237, R4, R10, 0x2, P0 ;  /* 0x00000004ed09a211 */ /* 0x000fe400000f140a */
[----:B-----5:R-:W-:-:S02]  /*13d20*/  @!P6 LEA R6, P0, R235, R0, 0x2 ;  /* 0x00000000eb06e211 */ /* 0x020fc400078010ff */
[----:B------:R-:W-:Y:S01]  /*13d30*/  SHF.R.S32.HI R10, RZ, 0x1f, R235 ;  /* 0x0000001fff0a7819 */ /* 0x000fe200000114eb */
[----:B------:R-:W-:Y:S01]  /*13d40*/  @!P2 ST.E.64 [R8.64], R112 ;  /* 0x000000700800a985 */ /* 0x000fe2000c101b08 */
[----:B------:R-:W-:Y:S02]  /*13d50*/  ISETP.GE.AND P2, PT, R232, c[0x0][0x3c8], PT ;  /* 0x0000f200e8007a0c */ /* 0x000fe40003f46270 */
[----:B------:R-:W-:Y:S02]  /*13d60*/  @!P6 LEA.HI.X R7, R235, R4, R10, 0x2, P0 ;  /* 0x00000004eb07e211 */ /* 0x000fe400000f140a */
[----:B------:R-:W-:Y:S02]  /*13d70*/  ISETP.GE.AND P0, PT, R230, c[0x0][0x3c8], PT ;  /* 0x0000f200e6007a0c */ /* 0x000fe40003f06270 */
[----:B------:R-:W-:Y:S02]  /*13d80*/  SHF.R.S32.HI R10, RZ, 0x1f, R234 ;  /* 0x0000001fff0a7819 */ /* 0x000fe400000114ea */
[----:B--2---:R-:W-:-:S04]  /*13d90*/  @!P1 LEA R2, P3, R236, R0, 0x2 ;  /* 0x00000000ec029211 */ /* 0x004fc800078610ff */
[----:B------:R-:W-:-:S05]  /*13da0*/  @!P1 LEA.HI.X R3, R236, R4, R11, 0x2, P3 ;  /* 0x00000004ec039211 */ /* 0x000fca00018f140b */
[----:B------:R2:W-:Y:S01]  /*13db0*/  @!P1 ST.E.64 [R2.64], R68 ;  /* 0x0000004402009985 */ /* 0x0005e2000c101b08 */
[----:B------:R-:W-:-:S03]  /*13dc0*/  ISETP.GE.AND P1, PT, R231, c[0x0][0x3c8], PT ;  /* 0x0000f200e7007a0c */ /* 0x000fc60003f26270 */
[----:B------:R4:W-:Y:S01]  /*13dd0*/  @!P6 ST.E.64 [R6.64], R72 ;  /* 0x000000480600e985 */ /* 0x0009e2000c101b08 */
[----:B--2---:R-:W-:-:S04]  /*13de0*/  @!P5 LEA R2, P3, R234, R0, 0x2 ;  /* 0x00000000ea02d211 */ /* 0x004fc800078610ff */
[----:B------:R-:W-:Y:S02]  /*13df0*/  @!P5 LEA.HI.X R3, R234, R4, R10, 0x2, P3 ;  /* 0x00000004ea03d211 */ /* 0x000fe400018f140a */
[CC--:B------:R-:W-:Y:S02]  /*13e00*/  @!P4 LEA R10, P6, R233.reuse, R0.reuse, 0x2 ;  /* 0x00000000e90ac211 */ /* 0x0c0fe400078c10ff */
[C---:B------:R-:W-:Y:S01]  /*13e10*/  @!P2 LEA R8, P3, R232.reuse, R0, 0x2 ;  /* 0x00000000e808a211 */ /* 0x040fe200078610ff */
[----:B------:R2:W-:Y:S01]  /*13e20*/  @!P5 ST.E.64 [R2.64], R76 ;  /* 0x0000004c0200d985 */ /* 0x0005e2000c101b08 */
[----:B------:R-:W-:Y:S02]  /*13e30*/  @!P4 LEA.HI.X R11, R233, R4, R14, 0x2, P6 ;  /* 0x00000004e90bc211 */ /* 0x000fe400030f140e */
[----:B----4-:R-:W-:Y:S02]  /*13e40*/  @!P1 LEA R6, P5, R231, R0, 0x2 ;  /* 0x00000000e7069211 */ /* 0x010fe400078a10ff */
[----:B------:R-:W-:Y:S01]  /*13e50*/  @!P2 LEA.HI.X R9, R232, R4, R16, 0x2, P3 ;  /* 0x00000004e809a211 */ /* 0x000fe200018f1410 */
[----:B------:R4:W-:Y:S01]  /*13e60*/  @!P4 ST.E.64 [R10.64], R124 ;  /* 0x0000007c0a00c985 */ /* 0x0009e2000c101b08 */
[----:B------:R-:W-:-:S02]  /*13e70*/  SHF.R.S32.HI R14, RZ, 0x1f, R230 ;  /* 0x0000001fff0e7819 */ /* 0x000fc400000114e6 */
[----:B------:R-:W-:Y:S01]  /*13e80*/  @!P1 LEA.HI.X R7, R231, R4, R15, 0x2, P5 ;  /* 0x00000004e7079211 */ /* 0x000fe200028f140f */
[----:B------:R4:W-:Y:S04]  /*13e90*/  @!P2 ST.E.64 [R8.64], R116 ;  /* 0x000000740800a985 */ /* 0x0009e8000c101b08 */
[----:B------:R4:W-:Y:S01]  /*13ea0*/  @!P1 ST.E.64 [R6.64], R80 ;  /* 0x0000005006009985 */ /* 0x0009e2000c101b08 */
[----:B--2---:R-:W-:-:S04]  /*13eb0*/  @!P0 LEA R2, P3, R230, R0, 0x2 ;  /* 0x00000000e6028211 */ /* 0x004fc800078610ff */
[----:B------:R-:W-:-:S05]  /*13ec0*/  @!P0 LEA.HI.X R3, R230, R4, R14, 0x2, P3 ;  /* 0x00000004e6038211 */ /* 0x000fca00018f140e */
[----:B------:R4:W-:Y:S04]  /*13ed0*/  @!P0 ST.E.64 [R2.64], R24 ;  /* 0x0000001802008985 */ /* 0x0009e8000c101b08 */
.L_x_583:
[----:B------:R-:W-:Y:S05]  /*13ee0*/  BSYNC B0 ;  /* 0x0000000000007941 */ /* 0x000fea0003800000 */
.L_x_582:
[----:B------:R-:W-:Y:S05]  /*13ef0*/  BRA.DIV ~URZ, `(.L_x_584) ;  /* 0x000049727f007947 */ /* 0x000fea000b800000 */
[----:B--2---:R2:W1:Y:S04]  /*13f00*/  SHFL.IDX PT, R4, R5, 0x1, 0x1c1f ;  /* 0x003c1f0005047f89 */ /* 0x00446800000e0000 */
[----:B----4-:R2:W4:Y:S02]  /*13f10*/  SHFL.IDX PT, R0, R12, 0x1, 0x1c1f ;  /* 0x003c1f000c007f89 */ /* 0x01052400000e0000 */
.L_x_669:
[----:B------:R-:W-:-:S13]  /*13f20*/  ISETP.NE.AND P0, PT, R13, RZ, PT ;  /* 0x000000ff0d00720c */ /* 0x000fda0003f05270 */
[----:B------:R-:W-:Y:S05]  /*13f30*/  @P0 BRA `(.L_x_579) ;  /* 0x000014e000000947 */ /* 0x000fea0003800000 */
[----:B------:R-:W-:Y:S02]  /*13f40*/  ISETP.GE.AND P4, PT, R199, c[0x0][0x3c8], PT ;  /* 0x0000f200c7007a0c */ /* 0x000fe40003f86270 */
[----:B------:R-:W-:Y:S02]  /*13f50*/  ISETP.GE.AND P1, PT, R250, c[0x0][0x3c8], PT ;  /* 0x0000f200fa007a0c */ /* 0x000fe40003f26270 */
[----:B------:R-:W-:Y:S02]  /*13f60*/  ISETP.GE.AND P3, PT, R252, c[0x0][0x3c8], PT ;  /* 0x0000f200fc007a0c */ /* 0x000fe40003f66270 */
[----:B------:R-:W-:Y:S02]  /*13f70*/  SHF.R.S32.HI R8, RZ, 0x1f, R199 ;  /* 0x0000001fff087819 */ /* 0x000fe400000114c7 */
[----:B------:R-:W-:Y:S02]  /*13f80*/  ISETP.GE.AND P2, PT, R251, c[0x0][0x3c8], PT ;  /* 0x0000f200fb007a0c */ /* 0x000fe40003f46270 */
[----:B-12---:R-:W-:-:S02]  /*13f90*/  SHF.R.S32.HI R5, RZ, 0x1f, R252 ;  /* 0x0000001fff057819 */ /* 0x006fc400000114fc */
[----:B------:R-:W-:Y:S02]  /*13fa0*/  SHF.R.S32.HI R10, RZ, 0x1f, R250 ;  /* 0x0000001fff0a7819 */ /* 0x000fe400000114fa */
[C---:B----4-:R-:W-:Y:S02]  /*13fb0*/  @!P4 LEA R6, P0, R199.reuse, R0, 0x2 ;  /* 0x00000000c706c211 */ /* 0x050fe400078010ff */
[----:B------:R-:W-:Y:S02]  /*13fc0*/  SHF.R.S32.HI R13, RZ, 0x1f, R233 ;  /* 0x0000001fff0d7819 */ /* 0x000fe400000114e9 */
[----:B------:R-:W-:Y:S02]  /*13fd0*/  @!P4 LEA.HI.X R7, R199, R4, R8, 0x2, P0 ;  /* 0x00000004c707c211 */ /* 0x000fe400000f1408 */
[C---:B------:R-:W-:Y:S02]  /*13fe0*/  @!P3 LEA R2, P5, R252.reuse, R0, 0x2 ;  /* 0x00000000fc02b211 */ /* 0x040fe400078a10ff */
[----:B------:R-:W-:Y:S01]  /*13ff0*/  ISETP.GE.AND P0, PT, R249, c[0x0][0x3c8], PT ;  /* 0x0000f200f9007a0c */ /* 0x000fe20003f06270 */
[----:B------:R1:W-:Y:S01]  /*14000*/  @!P4 ST.E.64 [R6.64], R84 ;  /* 0x000000540600c985 */ /* 0x0003e2000c101b08 */
[----:B------:R-:W-:-:S02]  /*14010*/  @!P3 LEA.HI.X R3, R252, R4, R5, 0x2, P5 ;  /* 0x00000004fc03b211 */ /* 0x000fc400028f1405 */
[----:B------:R-:W-:Y:S02]  /*14020*/  SHF.R.S32.HI R5, RZ, 0x1f, R251 ;  /* 0x0000001fff057819 */ /* 0x000fe400000114fb */
[----:B------:R-:W-:Y:S01]  /*14030*/  ISETP.GE.AND P5, PT, R248, c[0x0][0x3c8], PT ;  /* 0x0000f200f8007a0c */ /* 0x000fe20003fa6270 */
[----:B------:R2:W-:Y:S01]  /*14040*/  @!P3 ST.E.64 [R2.64], R26 ;  /* 0x0000001a0200b985 */ /* 0x0005e2000c101b08 */
[----:B------:R-:W-:Y:S02]  /*14050*/  @!P2 LEA R8, P3, R251, R0, 0x2 ;  /* 0x00000000fb08a211 */ /* 0x000fe400078610ff */
[----:B------:R-:W-:Y:S02]  /*14060*/  ISETP.GE.AND P4, PT, R247, c[0x0][0x3c8], PT ;  /* 0x0000f200f7007a0c */ /* 0x000fe40003f86270 */
[----:B------:R-:W-:Y:S02]  /*14070*/  @!P2 LEA.HI.X R9, R251, R4, R5, 0x2, P3 ;  /* 0x00000004fb09a211 */ /* 0x000fe400018f1405 */
[----:B------:R-:W-:-:S02]  /*14080*/  SHF.R.S32.HI R5, RZ, 0x1f, R249 ;  /* 0x0000001fff057819 */ /* 0x000fc400000114f9 */
[----:B---3--:R-:W-:Y:S01]  /*14090*/  SHF.R.S32.HI R12, RZ, 0x1f, R232 ;  /* 0x0000001fff0c7819 */ /* 0x008fe200000114e8 */
[----:B------:R3:W-:Y:S01]  /*140a0*/  @!P2 ST.E.64 [R8.64], R120 ;  /* 0x000000780800a985 */ /* 0x0007e2000c101b08 */
[----:B------:R-:W-:Y:S02]  /*140b0*/  ISETP.GE.AND P2, PT, R245, c[0x0][0x3c8], PT ;  /* 0x0000f200f5007a0c */ /* 0x000fe40003f46270 */
[----:B-1----:R-:W-:-:S13]  /*140c0*/  @!P1 LEA R6, P6, R250, R0, 0x2 ;  /* 0x00000000fa069211 */ /* 0x002fda00078c10ff */
[----:B--2---:R-:W-:-:S04]  /*140d0*/  P2R R2, PR, RZ, 0x40 ;  /* 0x00000040ff027803 */ /* 0x004fc80000000000 */
[----:B------:R-:W-:Y:S02]  /*140e0*/  ISETP.NE.AND P3, PT, R2, RZ, PT ;  /* 0x000000ff0200720c */ /* 0x000fe40003f65270 */
[C---:B------:R-:W-:Y:S02]  /*140f0*/  @!P0 LEA R2, P6, R249.reuse, R0, 0x2 ;  /* 0x00000000f9028211 */ /* 0x040fe400078c10ff */
[-C--:B------:R-:W-:Y:S02]  /*14100*/  @!P1 LEA.HI.X R7, R250, R4.reuse, R10, 0x2, P3 ;  /* 0x00000004fa079211 */ /* 0x080fe400018f140a */
[----:B------:R-:W-:Y:S02]  /*14110*/  ISETP.GE.AND P3, PT, R246, c[0x0][0x3c8], PT ;  /* 0x0000f200f6007a0c */ /* 0x000fe40003f66270 */
[----:B------:R-:W-:Y:S01]  /*14120*/  @!P0 LEA.HI.X R3, R249, R4, R5, 0x2, P6 ;  /* 0x00000004f9038211 */ /* 0x000fe200030f1405 */
[----:B------:R1:W-:Y:S01]  /*14130*/  @!P1 ST.E.64 [R6.64], R92 ;  /* 0x0000005c06009985 */ /* 0x0003e2000c101b08 */
[----:B------:R-:W-:-:S02]  /*14140*/  SHF.R.S32.HI R5, RZ, 0x1f, R248 ;  /* 0x0000001fff057819 */ /* 0x000fc400000114f8 */
[----:B------:R-:W-:Y:S01]  /*14150*/  SHF.R.S32.HI R10, RZ, 0x1f, R247 ;  /* 0x0000001fff0a7819 */ /* 0x000fe200000114f7 */
[----:B------:R2:W-:Y:S01]  /*14160*/  @!P0 ST.E.64 [R2.64], R36 ;  /* 0x0000002402008985 */ /* 0x0005e2000c101b08 */
[----:B---3--:R-:W-:-:S04]  /*14170*/  @!P5 LEA R8, P0, R248, R0, 0x2 ;  /* 0x00000000f808d211 */ /* 0x008fc800078010ff */
[----:B------:R-:W-:Y:S02]  /*14180*/  @!P5 LEA.HI.X R9, R248, R4, R5, 0x2, P0 ;  /* 0x00000004f809d211 */ /* 0x000fe400000f1405 */
[----:B------:R-:W-:Y:S02]  /*14190*/  SHF.R.S32.HI R5, RZ, 0x1f, R246 ;  /* 0x0000001fff057819 */ /* 0x000fe400000114f6 */
[----:B------:R-:W-:Y:S01]  /*141a0*/  ISETP.GE.AND P0, PT, R243, c[0x0][0x3c8], PT ;  /* 0x0000f200f3007a0c */ /* 0x000fe20003f06270 */
[----:B------:R3:W-:Y:S01]  /*141b0*/  @!P5 ST.E.64 [R8.64], R114 ;  /* 0x000000720800d985 */ /* 0x0007e2000c101b08 */
[----:B------:R-:W-:Y:S02]  /*141c0*/  ISETP.GE.AND P5, PT, R242, c[0x0][0x3c8], PT ;  /* 0x0000f200f2007a0c */ /* 0x000fe40003fa6270 */
[-C--:B-1----:R-:W-:Y:S02]  /*141d0*/  @!P4 LEA R6, P6, R247, R0.reuse, 0x2 ;  /* 0x00000000f706c211 */ /* 0x082fe400078c10ff */
[----:B--2---:R-:W-:-:S02]  /*141e0*/  @!P3 LEA R2, P1, R246, R0, 0x2 ;  /* 0x00000000f602b211 */ /* 0x004fc400078210ff */
[----:B------:R-:W-:Y:S02]  /*141f0*/  @!P4 LEA.HI.X R7, R247, R4, R10, 0x2, P6 ;  /* 0x00000004f707c211 */ /* 0x000fe400030f140a */
[----:B------:R-:W-:-:S03]  /*14200*/  SHF.R.S32.HI R10, RZ, 0x1f, R244 ;  /* 0x0000001fff0a7819 */ /* 0x000fc600000114f4 */
[----:B------:R1:W-:Y:S01]  /*14210*/  @!P4 ST.E.64 [R6.64], R96 ;  /* 0x000000600600c985 */ /* 0x0003e2000c101b08 */
[----:B------:R-:W-:-:S05]  /*14220*/  ISETP.GE.AND P4, PT, R241, c[0x0][0x3c8], PT ;  /* 0x0000f200f1007a0c */ /* 0x000fca0003f86270 */
[----:B------:R-:W-:Y:S02]  /*14230*/  P2R R3, PR, RZ, 0x2 ;  /* 0x00000002ff037803 */ /* 0x000fe40000000000 */
[----:B------:R-:W-:Y:S02]  /*14240*/  ISETP.GE.AND P1, PT, R244, c[0x0][0x3c8], PT ;  /* 0x0000f200f4007a0c */ /* 0x000fe40003f26270 */
[----:B------:R-:W-:-:S04]  /*14250*/  ISETP.NE.AND P6, PT, R3, RZ, PT ;  /* 0x000000ff0300720c */ /* 0x000fc80003fc5270 */
[----:B------:R-:W-:Y:S02]  /*14260*/  @!P3 LEA.HI.X R3, R246, R4, R5, 0x2, P6 ;  /* 0x00000004f603b211 */ /* 0x000fe400030f1405 */
[----:B------:R-:W-:-:S03]  /*14270*/  SHF.R.S32.HI R5, RZ, 0x1f, R245 ;  /* 0x0000001fff057819 */ /* 0x000fc600000114f5 */
[----:B------:R2:W-:Y:S01]  /*14280*/  @!P3 ST.E.64 [R2.64], R88 ;  /* 0x000000580200b985 */ /* 0x0005e2000c101b08 */
[----:B---3--:R-:W-:-:S04]  /*14290*/  @!P2 LEA R8, P3, R245, R0, 0x2 ;  /* 0x00000000f508a211 */ /* 0x008fc800078610ff */
[----:B------:R-:W-:Y:S02]  /*142a0*/  @!P2 LEA.HI.X R9, R245, R4, R5, 0x2, P3 ;  /* 0x00000004f509a211 */ /* 0x000fe400018f1405 */
[----:B------:R-:W-:Y:S02]  /*142b0*/  SHF.R.S32.HI R5, RZ, 0x1f, R243 ;  /* 0x0000001fff057819 */ /* 0x000fe400000114f3 */
[----:B-1----:R-:W-:Y:S01]  /*142c0*/  @!P1 LEA R6, P6, R244, R0, 0x2 ;  /* 0x00000000f4069211 */ /* 0x002fe200078c10ff */
[----:B------:R1:W-:Y:S01]  /*142d0*/  @!P2 ST.E.64 [R8.64], R118 ;  /* 0x000000760800a985 */ /* 0x0003e2000c101b08 */
[----:B------:R-:W-:-:S11]  /*142e0*/  ISETP.GE.AND P2, PT, R239, c[0x0][0x3c8], PT ;  /* 0x0000f200ef007a0c */ /* 0x000fd60003f46270 */
[----:B--2---:R-:W-:-:S04]  /*142f0*/  P2R R2, PR, RZ, 0x40 ;  /* 0x00000040ff027803 */ /* 0x004fc80000000000 */
[----:B------:R-:W-:Y:S02]  /*14300*/  ISETP.NE.AND P3, PT, R2, RZ, PT ;  /* 0x000000ff0200720c */ /* 0x000fe40003f65270 */
[C---:B------:R-:W-:Y:S02]  /*14310*/  @!P0 LEA R2, P6, R243.reuse, R0, 0x2 ;  /* 0x00000000f3028211 */ /* 0x040fe400078c10ff */
[-C--:B------:R-:W-:Y:S02]  /*14320*/  @!P1 LEA.HI.X R7, R244, R4.reuse, R10, 0x2, P3 ;  /* 0x00000004f4079211 */ /* 0x080fe400018f140a */
[----:B------:R-:W-:Y:S02]  /*14330*/  @!P0 LEA.HI.X R3, R243, R4, R5, 0x2, P6 ;  /* 0x00000004f3038211 */ /* 0x000fe400030f1405 */
[----:B------:R-:W-:Y:S01]  /*14340*/  SHF.R.S32.HI R5, RZ, 0x1f, R242 ;  /* 0x0000001fff057819 */ /* 0x000fe200000114f2 */
[----:B------:R2:W-:Y:S01]  /*14350*/  @!P1 ST.E.64 [R6.64], R106 ;  /* 0x0000006a06009985 */ /* 0x0005e2000c101b08 */
[----:B------:R-:W-:-:S02]  /*14360*/  ISETP.GE.AND P1, PT, R238, c[0x0][0x3c8], PT ;  /* 0x0000f200ee007a0c */ /* 0x000fc40003f26270 */
[----:B------:R-:W-:Y:S01]  /*14370*/  ISETP.GE.AND P3, PT, R240, c[0x0][0x3c8], PT ;  /* 0x0000f200f0007a0c */ /* 0x000fe20003f66270 */
[----:B------:R3:W-:Y:S01]  /*14380*/  @!P0 ST.E.64 [R2.64], R38 ;  /* 0x0000002602008985 */ /* 0x0007e2000c101b08 */
[C---:B-1----:R-:W-:Y:S02]  /*14390*/  @!P5 LEA R8, P0, R242.reuse, R0, 0x2 ;  /* 0x00000000f208d211 */ /* 0x042fe400078010ff */
[----:B------:R-:W-:Y:S02]  /*143a0*/  SHF.R.S32.HI R10, RZ, 0x1f, R241 ;  /* 0x0000001fff0a7819 */ /* 0x000fe400000114f1 */
[----:B------:R-:W-:Y:S02]  /*143b0*/  @!P5 LEA.HI.X R9, R242, R4, R5, 0x2, P0 ;  /* 0x00000004f209d211 */ /* 0x000fe400000f1405 */
[----:B------:R-:W-:-:S03]  /*143c0*/  SHF.R.S32.HI R5, RZ, 0x1f, R240 ;  /* 0x0000001fff057819 */ /* 0x000fc600000114f0 */
[----:B------:R1:W-:Y:S01]  /*143d0*/  @!P5 ST.E.64 [R8.64], R122 ;  /* 0x0000007a0800d985 */ /* 0x0003e2000c101b08 */
[----:B------:R-:W-:Y:S02]  /*143e0*/  ISETP.GE.AND P5, PT, R236, c[0x0][0x3c8], PT ;  /* 0x0000f200ec007a0c */ /* 0x000fe40003fa6270 */
[----:B--2---:R-:W-:-:S13]  /*143f0*/  @!P4 LEA R6, P6, R241, R0, 0x2 ;  /* 0x00000000f106c211 */ /* 0x004fda00078c10ff */
[----:B---3--:R-:W-:-:S04]  /*14400*/  P2R R2, PR, RZ, 0x40 ;  /* 0x00000040ff027803 */ /* 0x008fc80000000000 */
        /* <DEDUP_REMOVED lines=9> */
[----:B-1----:R-:W-:-:S04]  /*144a0*/  @!P2 LEA R8, P3, R239, R0, 0x2 ;  /* 0x00000000ef08a211 */ /* 0x002fc800078610ff */
[----:B------:R-:W-:Y:S02]  /*144b0*/  @!P2 LEA.HI.X R9, R239, R4, R5, 0x2, P3 ;  /* 0x00000004ef09a211 */ /* 0x000fe400018f1405 */
[----:B------:R-:W-:-:S03]  /*144c0*/  SHF.R.S32.HI R5, RZ, 0x1f, R237 ;  /* 0x0000001fff057819 */ /* 0x000fc600000114ed */
[----:B------:R-:W-:Y:S01]  /*144d0*/  @!P2 ST.E.64 [R8.64], R126 ;  /* 0x0000007e0800a985 */ /* 0x000fe2000c101b08 */
        /* <DEDUP_REMOVED lines=8> */
[----:B------:R-:W-:-:S02]  /*14560*/  ISETP.GE.AND P3, PT, R234, c[0x0][0x3c8], PT ;  /* 0x0000f200ea007a0c */ /* 0x000fc40003f66270 */
[----:B------:R-:W-:Y:S01]  /*14570*/  SHF.R.S32.HI R10, RZ, 0x1f, R236 ;  /* 0x0000001fff0a7819 */ /* 0x000fe200000114ec */
[----:B------:R1:W-:Y:S01]  /*14580*/  @!P1 ST.E.64 [R6.64], R66 ;  /* 0x0000004206009985 */ /* 0x0003e2000c101b08 */
[----:B------:R-:W-:Y:S02]  /*14590*/  SHF.R.S32.HI R5, RZ, 0x1f, R235 ;  /* 0x0000001fff057819 */ /* 0x000fe400000114eb */
[----:B------:R-:W-:Y:S01]  /*145a0*/  ISETP.GE.AND P1, PT, R232, c[0x0][0x3c8], PT ;  /* 0x0000f200e8007a0c */ /* 0x000fe20003f26270 */
[----:B------:R2:W-:Y:S01]  /*145b0*/  @!P0 ST.E.64 [R2.64], R50 ;  /* 0x0000003202008985 */ /* 0x0005e2000c101b08 */
[----:B-1----:R-:W-:-:S04]  /*145c0*/  @!P5 LEA R6, P0, R236, R0, 0x2 ;  /* 0x00000000ec06d211 */ /* 0x002fc800078010ff */
[----:B------:R-:W-:Y:S02]  /*145d0*/  @!P5 LEA.HI.X R7, R236, R4, R10, 0x2, P0 ;  /* 0x00000004ec07d211 */ /* 0x000fe400000f140a */
[-C--:B--2---:R-:W-:Y:S02]  /*145e0*/  @!P4 LEA R2, P6, R235, R0.reuse, 0x2 ;  /* 0x00000000eb02c211 */ /* 0x084fe400078c10ff */
[----:B------:R-:W-:Y:S01]  /*145f0*/  ISETP.GE.AND P0, PT, R231, c[0x0][0x3c8], PT ;  /* 0x0000f200e7007a0c */ /* 0x000fe20003f06270 */
[----:B------:R-:W-:Y:S01]  /*14600*/  @!P5 ST.E.64 [R6.64], R58 ;  /* 0x0000003a0600d985 */ /* 0x000fe2000c101b08 */
[----:B------:R-:W-:Y:S02]  /*14610*/  @!P3 LEA R10, P5, R234, R0, 0x2 ;  /* 0x00000000ea0ab211 */ /* 0x000fe400078a10ff */
[----:B------:R-:W-:Y:S02]  /*14620*/  @!P4 LEA.HI.X R3, R235, R4, R5, 0x2, P6 ;  /* 0x00000004eb03c211 */ /* 0x000fe400030f1405 */
[----:B------:R-:W-:-:S02]  /*14630*/  SHF.R.S32.HI R5, RZ, 0x1f, R234 ;  /* 0x0000001fff057819 */ /* 0x000fc400000114ea */
[C---:B------:R-:W-:Y:S01]  /*14640*/  @!P2 LEA R8, P6, R233.reuse, R0, 0x2 ;  /* 0x00000000e908a211 */ /* 0x040fe200078c10ff */
[----:B------:R1:W-:Y:S03]  /*14650*/  @!P4 ST.E.64 [R2.64], R62 ;  /* 0x0000003e0200c985 */ /* 0x0003e6000c101b08 */
[----:B------:R-:W-:-:S03]  /*14660*/  @!P2 LEA.HI.X R9, R233, R4, R13, 0x2, P6 ;  /* 0x00000004e909a211 */ /* 0x000fc600030f140d */
[----:B-1----:R-:W-:Y:S02]  /*14670*/  P2R R2, PR, RZ, 0x20 ;  /* 0x00000020ff027803 */ /* 0x002fe40000000000 */
[----:B------:R-:W-:Y:S02]  /*14680*/  @!P1 LEA R6, P5, R232, R0, 0x2 ;  /* 0x00000000e8069211 */ /* 0x000fe400078a10ff */
[----:B------:R-:W-:Y:S02]  /*14690*/  ISETP.NE.AND P4, PT, R2, RZ, PT ;  /* 0x000000ff0200720c */ /* 0x000fe40003f85270 */
[-C--:B------:R-:W-:Y:S02]  /*146a0*/  @!P1 LEA.HI.X R7, R232, R4.reuse, R12, 0x2, P5 ;  /* 0x00000004e8079211 */ /* 0x080fe400028f140c */
[----:B------:R-:W-:Y:S02]  /*146b0*/  @!P3 LEA.HI.X R11, R234, R4, R5, 0x2, P4 ;  /* 0x00000004ea0bb211 */ /* 0x000fe400020f1405 */
[----:B------:R-:W-:-:S02]  /*146c0*/  SHF.R.S32.HI R5, RZ, 0x1f, R231 ;  /* 0x0000001fff057819 */ /* 0x000fc400000114e7 */
[C---:B------:R-:W-:Y:S01]  /*146d0*/  @!P0 LEA R2, P4, R231.reuse, R0, 0x2 ;  /* 0x00000000e7028211 */ /* 0x040fe200078810ff */
[----:B------:R1:W-:Y:S03]  /*146e0*/  @!P3 ST.E.64 [R10.64], R78 ;  /* 0x0000004e0a00b985 */ /* 0x0003e6000c101b08 */
[----:B------:R-:W-:Y:S01]  /*146f0*/  @!P0 LEA.HI.X R3, R231, R4, R5, 0x2, P4 ;  /* 0x00000004e7038211 */ /* 0x000fe200020f1405 */
[----:B------:R1:W-:Y:S04]  /*14700*/  @!P2 ST.E.64 [R8.64], R74 ;  /* 0x0000004a0800a985 */ /* 0x0003e8000c101b08 */
        /* <DEDUP_REMOVED lines=9> */
.L_x_564:
[----:B------:R-:W-:Y:S01]  /*147a0*/  ISETP.NE.U32.AND P0, PT, RZ, c[0x0][0x508], PT ;  /* 0x00014200ff007a0c */ /* 0x000fe20003f05070 */
[----:B------:R-:W-:Y:S01]  /*147b0*/  IMAD.MOV.U32 R4, RZ, RZ, 0x4 ;  /* 0x00000004ff047424 */ /* 0x000fe200078e00ff */
[----:B------:R-:W-:Y:S01]  /*147c0*/  ISETP.NE.U32.AND P2, PT, RZ, c[0x0][0x500], PT ;  /* 0x00014000ff007a0c */ /* 0x000fe20003f45070 */
[----:B------:R-:W-:Y:S01]  /*147d0*/  IMAD.MOV.U32 R20, RZ, RZ, c[0x0][0x388] ;  /* 0x0000e200ff147624 */ /* 0x000fe200078e00ff */
[----:B------:R-:W-:Y:S01]  /*147e0*/  ISETP.NE.AND.EX P0, PT, RZ, c[0x0][0x50c], PT, P0 ;  /* 0x00014300ff007a0c */ /* 0x000fe20003f05300 */
[----:B------:R-:W-:Y:S01]  /*147f0*/  IMAD.MOV.U32 R10, RZ, RZ, RZ ;  /* 0x000000ffff0a7224 */ /* 0x000fe200078e00ff */
[----:B------:R-:W-:Y:S01]  /*14800*/  ISETP.NE.AND.EX P2, PT, RZ, c[0x0][0x504], PT, P2 ;  /* 0x00014100ff007a0c */ /* 0x000fe20003f45320 */
[----:B------:R-:W-:-:S10]  /*14810*/  IMAD.WIDE R2, R215, R4, c[0x0][0x500] ;  /* 0x00014000d7027625 */ /* 0x000fd400078e0204 */
[----:B------:R-:W-:Y:S02]  /*14820*/  @P0 IMAD.WIDE R4, R215, R4, c[0x0][0x508] ;  /* 0x00014200d7040625 */ /* 0x000fe400078e0204 */
[----:B------:R2:W5:Y:S04]  /*14830*/  @P2 LDG.E R10, [R2.64] ;  /* 0x00000008020a2981 */ /* 0x000568000c1e1900 */
        /* <DEDUP_REMOVED lines=8> */
.L_x_585:
[----:B--2---:R-:W2:Y:S01]  /*148c0*/  S2R R2, SR_TID.X ;  /* 0x0000000000027919 */ /* 0x004ea20000002100 */
[----:B------:R-:W-:Y:S01]  /*148d0*/  SHF.R.S32.HI R0, RZ, 0x1f, R215 ;  /* 0x0000001fff007819 */ /* 0x000fe200000114d7 */
[----:B------:R-:W-:Y:S01]  /*148e0*/  BSSY B0, `(.L_x_586) ;  /* 0x0000036000007945 */ /* 0x000fe20003800000 */
[----:B------:R-:W-:-:S02]  /*148f0*/  LOP3.LUT R14, R214, 0xffff, RZ, 0xc0, !PT ;  /* 0x0000ffffd60e7812 */ /* 0x000fc400078ec0ff */
[----:B-----5:R-:W-:Y:S02]  /*14900*/  SHF.R.S32.HI R18, RZ, 0x1f, R10 ;  /* 0x0000001fff127819 */ /* 0x020fe4000001140a */
[----:B------:R-:W-:Y:S02]  /*14910*/  SEL R15, R215, RZ, !P2 ;  /* 0x000000ffd70f7207 */ /* 0x000fe40005000000 */
[----:B------:R-:W-:Y:S02]  /*14920*/  SEL R21, R0, RZ, !P2 ;  /* 0x000000ff00157207 */ /* 0x000fe40005000000 */
[----:B--2---:R-:W-:-:S13]  /*14930*/  ISETP.GT.AND P0, PT, R2, 0x7f, PT ;  /* 0x0000007f0200780c */ /* 0x004fda0003f04270 */
[----:B------:R-:W-:Y:S05]  /*14940*/  @P0 BRA `(.L_x_587) ;  /* 0x000002f000000947 */ /* 0x000fea0003800000 */
[----:B------:R-:W-:Y:S01]  /*14950*/  IMAD R0, R20, c[0x0][0x4e8], RZ ;  /* 0x00013a0014007a24 */ /* 0x000fe200078e02ff */
[----:B------:R-:W-:-:S04]  /*14960*/  IADD3 R11, R211, R2, RZ ;  /* 0x00000002d30b7210 */ /* 0x000fc80007ffe0ff */
        /* <DEDUP_REMOVED lines=45> */
.L_x_587:
[----:B------:R-:W-:Y:S05]  /*14c40*/  BSYNC B0 ;  /* 0x0000000000007941 */ /* 0x000fea0003800000 */
.L_x_586:
[----:B------:R-:W-:-:S13]  /*14c50*/  ISETP.GT.AND P0, PT, R19, 0x1, PT ;  /* 0x000000011300780c */ /* 0x000fda0003f04270 */
[----:B------:R-:W-:Y:S05]  /*14c60*/  @P0 BRA `(.L_x_579) ;  /* 0x000007b000000947 */ /* 0x000fea0003800000 */
[----:B------:R-:W-:Y:S01]  /*14c70*/  MOV R2, c[0x0][0x4e8] ;  /* 0x00013a0000027a02 */ /* 0x000fe20000000f00 */
[----:B-1----:R-:W-:Y:S01]  /*14c80*/  IMAD R0, R18, c[0x0][0x3a0], RZ ;  /* 0x0000e80012007a24 */ /* 0x002fe200078e02ff */
[----:B------:R-:W-:Y:S01]  /*14c90*/  IADD3 R4, R197, R211, RZ ;  /* 0x000000d3c5047210 */ /* 0x000fe20007ffe0ff */
[----:B------:R-:W-:Y:S01]  /*14ca0*/  IMAD R5, R21, c[0x0][0x3f0], RZ ;  /* 0x0000fc0015057a24 */ /* 0x000fe200078e02ff */
[----:B------:R-:W-:Y:S01]  /*14cb0*/  ISETP.NE.AND P0, PT, R2, 0x1, PT ;  /* 0x000000010200780c */ /* 0x000fe20003f05270 */
[----:B------:R-:W-:-:S04]  /*14cc0*/  IMAD.WIDE.U32 R2, R10, c[0x0][0x3a0], RZ ;  /* 0x0000e8000a027a25 */ /* 0x000fc800078e00ff */
        /* <DEDUP_REMOVED lines=26> */
.L_x_670:
[----:B------:R-:W-:Y:S05]  /*14e70*/  BRA.DIV ~URZ, `(.L_x_589) ;  /* 0x00003b327f007947 */ /* 0x000fea000b800000 */
[----:B------:R3:W4:Y:S02]  /*14e80*/  SHFL.IDX PT, R0, R12, RZ, 0x181f ;  /* 0x00181fff0c007589 */ /* 0x00072400000e0000 */
.L_x_671:
[----:B------:R-:W-:Y:S01]  /*14e90*/  IMAD R11, R20, c[0x0][0x4e8], RZ ;  /* 0x00013a00140b7a24 */ /* 0x000fe200078e02ff */
        /* <DEDUP_REMOVED lines=13> */
[-C--:B--2---:R-:W-:Y:S02]  /*14f70*/  @!P2 LEA.HI.X R7, R184, R8.reuse, R15, 0x1, P5 ;  /* 0x00000008b807a211 */ /* 0x084fe400028f0c0f */
[-C--:B------:R-:W-:Y:S02]  /*14f80*/  @!P1 LEA.HI.X R5, R192, R8.reuse, R14, 0x1, P4 ;  /* 0x00000008c0059211 */ /* 0x080fe400020f0c0e */
[----:B------:R-:W-:Y:S01]  /*14f90*/  @!P0 LEA.HI.X R3, R193, R8, R13, 0x1, P3 ;  /* 0x00000008c1038211 */ /* 0x000fe200018f0c0d */
[----:B------:R2:W-:Y:S04]  /*14fa0*/  @!P2 ST.E.128 [R6.64], RZ ;  /* 0x000000ff0600a985 */ /* 0x0005e8000c101d08 */
[----:B------:R2:W-:Y:S04]  /*14fb0*/  @!P1 ST.E.128 [R4.64], RZ ;  /* 0x000000ff04009985 */ /* 0x0005e8000c101d08 */
[----:B------:R2:W-:Y:S02]  /*14fc0*/  @!P0 ST.E.128 [R2.64], RZ ;  /* 0x000000ff02008985 */ /* 0x0005e4000c101d08 */
.L_x_591:
[----:B------:R-:W-:Y:S05]  /*14fd0*/  BSYNC B0 ;  /* 0x0000000000007941 */ /* 0x000fea0003800000 */
.L_x_590:
[----:B------:R-:W-:Y:S05]  /*14fe0*/  BRA.DIV ~URZ, `(.L_x_592) ;  /* 0x00003a327f007947 */ /* 0x000fea000b800000 */
[----:B--2---:R2:W1:Y:S04]  /*14ff0*/  SHFL.IDX PT, R8, R9, 0x1, 0x181f ;  /* 0x00381f0009087f89 */ /* 0x00446800000e0000 */
[----:B----4-:R2:W4:Y:S02]  /*15000*/  SHFL.IDX PT, R0, R12, 0x1, 0x181f ;  /* 0x00381f000c007f89 */ /* 0x01052400000e0000 */
.L_x_672:
        /* <DEDUP_REMOVED lines=13> */
[-C--:B-1----:R-:W-:Y:S02]  /*150e0*/  @!P2 LEA.HI.X R7, R184, R8.reuse, R15, 0x1, P5 ;  /* 0x00000008b807a211 */ /* 0x082fe400028f0c0f */
[-C--:B------:R-:W-:Y:S02]  /*150f0*/  @!P1 LEA.HI.X R5, R192, R8.reuse, R14, 0x1, P4 ;  /* 0x00000008c0059211 */ /* 0x080fe400020f0c0e */
[----:B------:R-:W-:Y:S01]  /*15100*/  @!P0 LEA.HI.X R3, R193, R8, R13, 0x1, P3 ;  /* 0x00000008c1038211 */ /* 0x000fe200018f0c0d */
[----:B------:R1:W-:Y:S04]  /*15110*/  @!P2 ST.E.128 [R6.64], RZ ;  /* 0x000000ff0600a985 */ /* 0x0003e8000c101d08 */
[----:B------:R1:W-:Y:S04]  /*15120*/  @!P1 ST.E.128 [R4.64], RZ ;  /* 0x000000ff04009985 */ /* 0x0003e8000c101d08 */
[----:B------:R1:W-:Y:S02]  /*15130*/  @!P0 ST.E.128 [R2.64], RZ ;  /* 0x000000ff02008985 */ /* 0x0003e4000c101d08 */
.L_x_594:
[----:B------:R-:W-:Y:S05]  /*15140*/  BSYNC B0 ;  /* 0x0000000000007941 */ /* 0x000fea0003800000 */
.L_x_593:
[----:B------:R-:W-:Y:S05]  /*15150*/  BRA.DIV ~URZ, `(.L_x_595) ;  /* 0x000039927f007947 */ /* 0x000fea000b800000 */
[----:B-1----:R1:W2:Y:S02]  /*15160*/  SHFL.IDX PT, R8, R9, 0x2, 0x181f ;  /* 0x00581f0009087f89 */ /* 0x0022a400000e0000 */
.L_x_673:
[----:B------:R-:W-:Y:S05]  /*15170*/  BRA.DIV ~URZ, `(.L_x_596) ;  /* 0x000039e27f007947 */ /* 0x000fea000b800000 */
[----:B----4-:R4:W1:Y:S02]  /*15180*/  SHFL.IDX PT, R0, R12, 0x2, 0x181f ;  /* 0x00581f000c007f89 */ /* 0x01086400000e0000 */
.L_x_674:
        /* <DEDUP_REMOVED lines=19> */
.L_x_598:
[----:B------:R-:W-:Y:S05]  /*152c0*/  BSYNC B0 ;  /* 0x0000000000007941 */ /* 0x000fea0003800000 */
.L_x_597:
[----:B------:R-:W-:Y:S05]  /*152d0*/  BRA.DIV ~URZ, `(.L_x_599) ;  /* 0x000038f27f007947 */ /* 0x000fea000b800000 */
[----:B--2---:R2:W3:Y:S04]  /*152e0*/  SHFL.IDX PT, R8, R9, 0x3, 0x181f ;  /* 0x00781f0009087f89 */ /* 0x0044e800000e0000 */
[----:B-1----:R2:W1:Y:S02]  /*152f0*/  SHFL.IDX PT, R0, R12, 0x3, 0x181f ;  /* 0x00781f000c007f89 */ /* 0x00246400000e0000 */
.L_x_675:
        /* <DEDUP_REMOVED lines=10> */
[-C--:B------:R-:W-:Y:S02]  /*153a0*/  @!P1 LEA R4, P4, R192, R0.reuse, 0x1 ;  /* 0x00000000c0049211 */ /* 0x080fe400078808ff */
[C---:B------:R-:W-:Y:S02]  /*153b0*/  @!P0 LEA R2, P3, R193.reuse, R0, 0x1 ;  /* 0x00000000c1028211 */ /* 0x040fe400078608ff */
[-C--:B------:R-:W-:Y:S02]  /*153c0*/  @!P2 LEA.HI.X R7, R184, R8.reuse, R13, 0x1, P5 ;  /* 0x00000008b807a211 */ /* 0x080fe400028f0c0d */
[-C--:B------:R-:W-:Y:S02]  /*153d0*/  @!P1 LEA.HI.X R5, R192, R8.reuse, R12, 0x1, P4 ;  /* 0x00000008c0059211 */ /* 0x080fe400020f0c0c */
[----:B------:R-:W-:Y:S01]  /*153e0*/  @!P0 LEA.HI.X R3, R193, R8, R9, 0x1, P3 ;  /* 0x00000008c1038211 */ /* 0x000fe200018f0c09 */
[----:B------:R1:W-:Y:S04]  /*153f0*/  @!P2 ST.E.128 [R6.64], RZ ;  /* 0x000000ff0600a985 */ /* 0x0003e8000c101d08 */
[----:B------:R1:W-:Y:S04]  /*15400*/  @!P1 ST.E.128 [R4.64], RZ ;  /* 0x000000ff04009985 */ /* 0x0003e8000c101d08 */
[----:B------:R1:W-:Y:S02]  /*15410*/  @!P0 ST.E.128 [R2.64], RZ ;  /* 0x000000ff02008985 */ /* 0x0003e4000c101d08 */
.L_x_579:
[----:B------:R-:W-:Y:S05]  /*15420*/  BSYNC B1 ;  /* 0x0000000000017941 */ /* 0x000fea0003800000 */
.L_x_563:
[----:B------:R-:W-:-:S13]  /*15430*/  ISETP.NE.AND P0, PT, RZ, UR6, PT ;  /* 0x00000006ff007c0c */ /* 0x000fda000bf05270 */
[----:B------:R-:W-:Y:S01]  /*15440*/  @P0 WARPSYNC 0xffffffff ;  /* 0xffffffff00000948 */ /* 0x000fe20003800000 */
[----:B------:R-:W-:Y:S06]  /*15450*/  @P0 BAR.SYNC.DEFER_BLOCKING 0x5, 0x100 ;  /* 0x0144000000000b1d */ /* 0x000fec0000010000 */
[----:B------:R-:W4:Y:S04]  /*15460*/  @P0 LDS.128 R212, [0x18100] ;  /* 0x01810000ffd40984 */ /* 0x000f280000000c00 */
[----:B------:R-:W-:Y:S06]  /*15470*/  @P0 BAR.ARV 0x4, 0x100 ;  /* 0x0104000000000b1d */ /* 0x000fec0000002000 */
[----:B------:R-:W-:Y:S05]  /*15480*/  @P0 BRA `(.L_x_600) ;  /* 0x00000f6000000947 */ /* 0x000fea0003800000 */
[----:B-1--4-:R-:W1:Y:S01]  /*15490*/  S2R R0, SR_TID.X ;  /* 0x0000000000007919 */ /* 0x012e620000002100 */
[----:B------:R-:W-:Y:S01]  /*154a0*/  IMAD.MOV.U32 R7, RZ, RZ, RZ ;  /* 0x000000ffff077224 */ /* 0x000fe200078e00ff */
[----:B-123--:R-:W-:-:S04]  /*154b0*/  LOP3.LUT R12, R0, 0x1f, RZ, 0xc0, !PT ;  /* 0x0000001f000c7812 */ /* 0x00efc800078ec0ff */
[----:B------:R-:W-:Y:S01]  /*154c0*/  ISETP.NE.AND P6, PT, R12, 0x1f, PT ;  /* 0x0000001f0c00780c */ /* 0x000fe20003fc5270 */
[----:B------:R-:W-:Y:S10]  /*154d0*/  BRA.DIV ~URZ, `(.L_x_601) ;  /* 0x000037c27f007947 */ /* 0x000ff4000b800000 */
[----:B------:R1:W2:Y:S02]  /*154e0*/  SHFL.IDX PT, R9, R82, RZ, 0x1f ;  /* 0x00001fff52097589 */ /* 0x0002a400000e0000 */
.L_x_676:
[----:B------:R-:W-:Y:S05]  /*154f0*/  BRA.DIV ~URZ, `(.L_x_602) ;  /* 0x000038127f007947 */ /* 0x000fea000b800000 */
[----:B------:R3:W4:Y:S02]  /*15500*/  SHFL.IDX PT, R8, R82, 0x1, 0x1f ;  /* 0x00201f0052087f89 */ /* 0x00072400000e0000 */
.L_x_677:
[----:B------:R-:W-:Y:S02]  /*15510*/  IMAD.IADD R0, R215, 0x1, R12 ;  /* 0x00000001d7007824 */ /* 0x000fe400078e020c */
        /* <DEDUP_REMOVED lines=16> */
[----:B------:R1:W3:Y:S02]  /*15620*/  SHFL.UP PT, R4, R0, 0x1, RZ ;  /* 0x0420000000047989 */ /* 0x0002e400000e00ff */
.L_x_678:
        /* <DEDUP_REMOVED lines=16> */
.L_x_679:
[----:B---3--:R-:W-:Y:S01]  /*15730*/  IMAD R0, R0, c[0x0][0x538], RZ ;  /* 0x00014e0000007a24 */ /* 0x008fe200078e02ff */
[----:B------:R-:W-:Y:S04]  /*15740*/  BSSY B1, `(.L_x_605) ;  /* 0x00000c5000017945 */ /* 0x000fe80003800000 */
[----:B----4-:R-:W-:-:S04]  /*15750*/  IADD3 R8, R0, R8, RZ ;  /* 0x0000000800087210 */ /* 0x010fc80007ffe0ff */
[----:B--2---:R-:W-:-:S13]  /*15760*/  ISETP.GT.AND P0, PT, R8, R9, PT ;  /* 0x000000090800720c */ /* 0x004fda0003f04270 */
[----:B------:R-:W-:Y:S05]  /*15770*/  @P0 BRA `(.L_x_606) ;  /* 0x0000024000000947 */ /* 0x000fea0003800000 */
.L_x_610:
        /* <DEDUP_REMOVED lines=16> */
.L_x_680:
        /* <DEDUP_REMOVED lines=16> */
.L_x_681:
[----:B--2---:R-:W-:-:S05]  /*15980*/  IMAD R0, R0, c[0x0][0x538], RZ ;  /* 0x00014e0000007a24 */ /* 0x004fca00078e02ff */
[----:B------:R-:W-:-:S04]  /*15990*/  IADD3 R8, R0, R8, RZ ;  /* 0x0000000800087210 */ /* 0x000fc80007ffe0ff */
[----:B------:R-:W-:-:S13]  /*159a0*/  ISETP.GT.AND P0, PT, R8, R9, PT ;  /* 0x000000090800720c */ /* 0x000fda0003f04270 */
[----:B-1----:R-:W-:Y:S05]  /*159b0*/  @!P0 BRA `(.L_x_610) ;  /* 0xfffffdc000008947 */ /* 0x002fea000383ffff */
.L_x_606:
[----:B------:R-:W-:-:S05]  /*159c0*/  IADD3 R8, -R0, R8, RZ ;  /* 0x0000000800087210 */ /* 0x000fca0007ffe1ff */
[----:B------:R-:W-:-:S05]  /*159d0*/  IMAD R0, R4, c[0x0][0x538], R8 ;  /* 0x00014e0004007a24 */ /* 0x000fca00078e0208 */
[----:B------:R-:W-:Y:S01]  /*159e0*/  ISETP.GT.AND P0, PT, R0, R9, PT ;  /* 0x000000090000720c */ /* 0x000fe20003f04270 */
[----:B------:R-:W-:-:S12]  /*159f0*/  BRA.DIV ~URZ, `(.L_x_611) ;  /* 0x000037727f007947 */ /* 0x000fd8000b800000 */
[----:B------:R-:W-:-:S04]  /*15a00*/  VOTE.ANY R5, PT, !P0 ;  /* 0x0000000000057806 */ /* 0x000fc800040e0100 */
.L_x_682:
[----:B------:R-:W2:Y:S02]  /*15a10*/  POPC R0, R5 ;  /* 0x0000000500007309 */ /* 0x000ea40000000000 */
[----:B--2---:R-:W-:Y:S01]  /*15a20*/  IADD3 R215, R0, R215, RZ ;  /* 0x000000d700d77210 */ /* 0x004fe20007ffe0ff */
[----:B------:R-:W-:Y:S05]  /*15a30*/  BRA.DIV ~URZ, `(.L_x_612) ;  /* 0x000037827f007947 */ /* 0x000fea000b800000 */
[----:B------:R2:W3:Y:S04]  /*15a40*/  SHFL.IDX PT, R10, R6, R0, 0x1f ;  /* 0x00001f00060a7589 */ /* 0x0004e800000e0000 */
[----:B------:R2:W4:Y:S02]  /*15a50*/  SHFL.IDX PT, R7, R7, R0, 0x1f ;  /* 0x00001f0007077589 */ /* 0x00052400000e0000 */
.L_x_683:
[----:B------:R-:W-:Y:S01]  /*15a60*/  ISETP.NE.AND P0, PT, R5, RZ, PT ;  /* 0x000000ff0500720c */ /* 0x000fe20003f05270 */
[----:B------:R-:W-:-:S12]  /*15a70*/  BSSY B0, `(.L_x_613) ;  /* 0x0000005000007945 */ /* 0x000fd80003800000 */
[----:B------:R-:W-:Y:S05]  /*15a80*/  @!P0 BRA `(.L_x_614) ;  /* 0x0000003000008947 */ /* 0x000fea0003800000 */
[----:B--2---:R-:W-:Y:S01]  /*15a90*/  IADD3 R0, R0, -0x1, RZ ;  /* 0xffffffff00007810 */ /* 0x004fe20007ffe0ff */
[----:B------:R-:W-:Y:S05]  /*15aa0*/  BRA.DIV ~URZ, `(.L_x_615) ;  /* 0x000037e27f007947 */ /* 0x000fea000b800000 */
[----:B------:R2:W1:Y:S02]  /*15ab0*/  SHFL.IDX PT, R11, R4, R0, 0x1f ;  /* 0x00001f00040b7589 */ /* 0x00046400000e0000 */
.L_x_614:
[----:B------:R-:W-:Y:S05]  /*15ac0*/  BSYNC B0 ;  /* 0x0000000000007941 */ /* 0x000fea0003800000 */
.L_x_613:
[----:B----4-:R-:W-:Y:S01]  /*15ad0*/  ISETP.NE.AND P0, PT, R7, 0x1, PT ;  /* 0x000000010700780c */ /* 0x010fe20003f05270 */
[----:B-1----:R-:W-:Y:S01]  /*15ae0*/  IMAD R212, R11, c[0x0][0x538], R8 ;  /* 0x00014e000bd47a24 */ /* 0x002fe200078e0208 */
[----:B------:R-:W-:Y:S04]  /*15af0*/  BSSY B0, `(.L_x_616) ;  /* 0x0000082000007945 */ /* 0x000fe80003800000 */
[----:B------:R-:W-:-:S07]  /*15b00*/  IADD3 R9, -R212, R9, RZ ;  /* 0x00000009d4097210 */ /* 0x000fce0007ffe1ff */
[----:B------:R-:W-:Y:S05]  /*15b10*/  @!P0 BRA `(.L_x_617) ;  /* 0x000003d000008947 */ /* 0x000fea0003800000 */
[-C--:B---3--:R-:W-:Y:S02]  /*15b20*/  IABS R2, R10.reuse ;  /* 0x0000000a00027213 */ /* 0x088fe40000000000 */
[----:B------:R-:W-:Y:S02]  /*15b30*/  IABS R8, R10 ;  /* 0x0000000a00087213 */ /* 0x000fe40000000000 */
[----:B--2---:R-:W1:Y:S08]  /*15b40*/  I2F.RP R0, R2 ;  /* 0x0000000200007306 */ /* 0x004e700000209400 */
[----:B-1----:R-:W1:Y:S02]  /*15b50*/  MUFU.RCP R0, R0 ;  /* 0x0000000000007308 */ /* 0x002e640000001000 */
[----:B-1----:R-:W-:-:S06]  /*15b60*/  IADD3 R0, R0, 0xffffffe, RZ ;  /* 0x0ffffffe00007810 */ /* 0x002fcc0007ffe0ff */
[----:B------:R-:W1:Y:S02]  /*15b70*/  F2I.FTZ.U32.TRUNC.NTZ R5, R0 ;  /* 0x0000000000057305 */ /* 0x000e64000021f000 */
[----:B-1----:R-:W-:Y:S01]  /*15b80*/  IMAD.MOV R3, RZ, RZ, -R5 ;  /* 0x000000ffff037224 */ /* 0x002fe200078e0a05 */
[----:B------:R-:W-:-:S03]  /*15b90*/  IABS R0, R7 ;  /* 0x0000000700007213 */ /* 0x000fc60000000000 */
[----:B------:R-:W-:Y:S01]  /*15ba0*/  IMAD.MOV.U32 R4, RZ, RZ, R3 ;  /* 0x000000ffff047224 */ /* 0x000fe200078e0003 */
[----:B------:R-:W-:Y:S01]  /*15bb0*/  IABS R3, R9 ;  /* 0x0000000900037213 */ /* 0x000fe20000000000 */
[----:B------:R-:W-:Y:S02]  /*15bc0*/  IMAD.MOV.U32 R6, RZ, RZ, R0 ;  /* 0x000000ffff067224 */ /* 0x000fe400078e0000 */
[----:B------:R-:W-:Y:S02]  /*15bd0*/  IMAD R0, R4, R2, RZ ;  /* 0x0000000204007224 */ /* 0x000fe400078e02ff */
[----:B------:R-:W-:Y:S01]  /*15be0*/  IMAD.MOV.U32 R4, RZ, RZ, RZ ;  /* 0x000000ffff047224 */ /* 0x000fe200078e00ff */
[----:B------:R-:W1:Y:S03]  /*15bf0*/  I2F.RP R11, R6 ;  /* 0x00000006000b7306 */ /* 0x000e660000209400 */
[----:B------:R-:W-:-:S04]  /*15c00*/  IMAD.HI.U32 R5, R5, R0, R4 ;  /* 0x0000000005057227 */ /* 0x000fc800078e0004 */
[----:B------:R-:W-:-:S05]  /*15c10*/  IMAD.MOV R0, RZ, RZ, -R8 ;  /* 0x000000ffff007224 */ /* 0x000fca00078e0a08 */
[----:B------:R-:W-:Y:S01]  /*15c20*/  MOV R4, R0 ;  /* 0x0000000000047202 */ /* 0x000fe20000000f00 */
[----:B------:R-:W-:-:S04]  /*15c30*/  IMAD.HI.U32 R0, R5, R3, RZ ;  /* 0x0000000305007227 */ /* 0x000fc800078e00ff */
[----:B------:R-:W-:Y:S02]  /*15c40*/  IMAD R3, R0, R4, R3 ;  /* 0x0000000400037224 */ /* 0x000fe400078e0203 */
[----:B-1----:R-:W1:Y:S03]  /*15c50*/  MUFU.RCP R4, R11 ;  /* 0x0000000b00047308 */ /* 0x002e660000001000 */
[----:B------:R-:W-:-:S13]  /*15c60*/  ISETP.GT.U32.AND P0, PT, R2, R3, PT ;  /* 0x000000030200720c */ /* 0x000fda0003f04070 */
[----:B------:R-:W-:Y:S01]  /*15c70*/  @!P0 IMAD.IADD R3, R3, 0x1, -R2 ;  /* 0x0000000103038824 */ /* 0x000fe200078e0a02 */
[----:B-1----:R-:W-:Y:S02]  /*15c80*/  IADD3 R4, R4, 0xffffffe, RZ ;  /* 0x0ffffffe04047810 */ /* 0x002fe40007ffe0ff */
[----:B------:R-:W-:Y:S02]  /*15c90*/  @!P0 IADD3 R0, R0, 0x1, RZ ;  /* 0x0000000100008810 */ /* 0x000fe40007ffe0ff */
[----:B------:R-:W-:Y:S02]  /*15ca0*/  ISETP.GE.U32.AND P2, PT, R3, R2, PT ;  /* 0x000000020300720c */ /* 0x000fe40003f46070 */
[----:B------:R-:W1:Y:S01]  /*15cb0*/  F2I.FTZ.U32.TRUNC.NTZ R3, R4 ;  /* 0x0000000400037305 */ /* 0x000e62000021f000 */
[----:B------:R-:W-:Y:S02]  /*15cc0*/  LOP3.LUT R2, R9, R10, RZ, 0x3c, !PT ;  /* 0x0000000a09027212 */ /* 0x000fe400078e3cff */
[----:B------:R-:W-:-:S02]  /*15cd0*/  ISETP.NE.AND P0, PT, R10, RZ, PT ;  /* 0x000000ff0a00720c */ /* 0x000fc40003f05270 */
[----:B------:R-:W-:-:S06]  /*15ce0*/  ISETP.GE.AND P1, PT, R2, RZ, PT ;  /* 0x000000ff0200720c */ /* 0x000fcc0003f26270 */
[----:B------:R-:W-:Y:S01]  /*15cf0*/  @P2 IADD3 R0, R0, 0x1, RZ ;  /* 0x0000000100002810 */ /* 0x000fe20007ffe0ff */
[----:B-1----:R-:W-:-:S06]  /*15d00*/  IMAD.MOV R2, RZ, RZ, -R3 ;  /* 0x000000ffff027224 */ /* 0x002fcc00078e0a03 */
[----:B------:R-:W-:Y:S01]  /*15d10*/  @!P1 IMAD.MOV R0, RZ, RZ, -R0 ;  /* 0x000000ffff009224 */ /* 0x000fe200078e0a00 */
[----:B------:R-:W-:Y:S02]  /*15d20*/  @!P0 LOP3.LUT R0, RZ, R10, RZ, 0x33, !PT ;  /* 0x0000000aff008212 */ /* 0x000fe400078e33ff */
[----:B------:R-:W-:Y:S02]  /*15d30*/  MOV R4, R2 ;  /* 0x0000000200047202 */ /* 0x000fe40000000f00 */
[----:B------:R-:W-:Y:S02]  /*15d40*/  IABS R2, R7 ;  /* 0x0000000700027213 */ /* 0x000fe40000000000 */
[----:B------:R-:W-:Y:S01]  /*15d50*/  IABS R8, R0 ;  /* 0x0000000000087213 */ /* 0x000fe20000000000 */
[----:B------:R-:W-:Y:S02]  /*15d60*/  IMAD R4, R4, R6, RZ ;  /* 0x0000000604047224 */ /* 0x000fe400078e02ff */
[----:B------:R-:W-:-:S02]  /*15d70*/  IMAD.MOV R5, RZ, RZ, -R2 ;  /* 0x000000ffff057224 */ /* 0x000fc400078e0a02 */
[----:B------:R-:W-:-:S04]  /*15d80*/  IMAD.MOV.U32 R2, RZ, RZ, RZ ;  /* 0x000000ffff027224 */ /* 0x000fc800078e00ff */
[----:B------:R-:W-:Y:S01]  /*15d90*/  IMAD.HI.U32 R2, R3, R4, R2 ;  /* 0x0000000403027227 */ /* 0x000fe200078e0002 */
[----:B------:R-:W-:-:S03]  /*15da0*/  MOV R4, R5 ;  /* 0x0000000500047202 */ /* 0x000fc60000000f00 */
[----:B------:R-:W-:-:S04]  /*15db0*/  IMAD.MOV.U32 R3, RZ, RZ, R8 ;  /* 0x000000ffff037224 */ /* 0x000fc800078e0008 */
[----:B------:R-:W-:-:S04]  /*15dc0*/  IMAD.HI.U32 R2, R2, R3, RZ ;  /* 0x0000000302027227 */ /* 0x000fc800078e00ff */
[----:B------:R-:W-:Y:S01]  /*15dd0*/  IMAD R3, R2, R4, R3 ;  /* 0x0000000402037224 */ /* 0x000fe200078e0203 */
[----:B------:R-:W-:-:S04]  /*15de0*/  IADD3 R4, -R0, RZ, RZ ;  /* 0x000000ff00047210 */ /* 0x000fc80007ffe1ff */
        /* <DEDUP_REMOVED lines=9> */
[----:B------:R-:W-:-:S05]  /*15e80*/  @!P0 LOP3.LUT R2, RZ, R7, RZ, 0x33, !PT ;  /* 0x00000007ff028212 */ /* 0x000fca00078e33ff */
[--C-:B------:R-:W-:Y:S02]  /*15e90*/  IMAD.MOV R3, RZ, RZ, -R2.reuse ;  /* 0x000000ffff037224 */ /* 0x100fe400078e0a02 */
[C---:B------:R-:W-:Y:S02]  /*15ea0*/  IMAD R2, R7.reuse, 0x1000000, R2 ;  /* 0x0100000007027824 */ /* 0x040fe400078e0202 */
[----:B------:R-:W-:Y:S02]  /*15eb0*/  IMAD R3, R7, R3, R0 ;  /* 0x0000000307037224 */ /* 0x000fe400078e0200 */
[----:B------:R-:W-:Y:S02]  /*15ec0*/  IMAD R0, R10, R4, R9 ;  /* 0x000000040a007224 */ /* 0x000fe400078e0209 */
[----:B------:R-:W-:Y:S01]  /*15ed0*/  IMAD R214, R3, 0x10000, R2 ;  /* 0x0001000003d67824 */ /* 0x000fe200078e0202 */
[----:B------:R-:W-:Y:S05]  /*15ee0*/  BRA `(.L_x_618) ;  /* 0x0000042000007947 */ /* 0x000fea0003800000 */
.L_x_617:
[----:B------:R-:W-:-:S04]  /*15ef0*/  IMAD.MOV.U32 R2, RZ, RZ, 0x4 ;  /* 0x00000004ff027424 */ /* 0x000fc800078e00ff */
[----:B------:R-:W-:-:S05]  /*15f00*/  IMAD.WIDE R2, R215, R2, c[0x0][0x590] ;  /* 0x00016400d7027625 */ /* 0x000fca00078e0202 */
[----:B--2---:R-:W2:Y:S02]  /*15f10*/  LDG.E R4, [R2.64] ;  /* 0x0000000802047981 */ /* 0x004ea4000c1e1900 */
[----:B--23--:R-:W-:-:S05]  /*15f20*/  IMAD R8, R4, R10, RZ ;  /* 0x0000000a04087224 */ /* 0x00cfca00078e02ff */
        /* <DEDUP_REMOVED lines=27> */
[----:B------:R-:W-:Y:S02]  /*160e0*/  IMAD R11, R4, R0, RZ ;  /* 0x00000000040b7224 */ /* 0x000fe400078e02ff */
[----:B------:R-:W-:-:S03]  /*160f0*/  IMAD.MOV R0, RZ, RZ, -R0 ;  /* 0x000000ffff007224 */ /* 0x000fc600078e0a00 */
[----:B------:R-:W-:Y:S01]  /*16100*/  IADD3 R2, -R11, c[0x0][0x538], RZ ;  /* 0x00014e000b027a10 */ /* 0x000fe20007ffe1ff */
[----:B------:R-:W-:-:S03]  /*16110*/  IMAD R7, R8, R0, R9 ;  /* 0x0000000008077224 */ /* 0x000fc600078e0209 */
[----:B------:R-:W-:Y:S01]  /*16120*/  IMNMX R2, R4, R2, PT ;  /* 0x0000000204027217 */ /* 0x000fe20003800200 */
[----:B------:R-:W-:-:S03]  /*16130*/  IMAD.MOV.U32 R4, RZ, RZ, RZ ;  /* 0x000000ffff047224 */ /* 0x000fc600078e00ff */
[-C--:B------:R-:W-:Y:S02]  /*16140*/  IABS R3, R2.reuse ;  /* 0x0000000200037213 */ /* 0x080fe40000000000 */
[----:B------:R-:W-:-:S03]  /*16150*/  IABS R8, R2 ;  /* 0x0000000200087213 */ /* 0x000fc60000000000 */
[----:B------:R-:W-:-:S04]  /*16160*/  IMAD.MOV.U32 R6, RZ, RZ, R3 ;  /* 0x000000ffff067224 */ /* 0x000fc800078e0003 */
[----:B------:R-:W1:Y:S08]  /*16170*/  I2F.RP R3, R6 ;  /* 0x0000000600037306 */ /* 0x000e700000209400 */
[----:B-1----:R-:W1:Y:S02]  /*16180*/  MUFU.RCP R3, R3 ;  /* 0x0000000300037308 */ /* 0x002e640000001000 */
[----:B-1----:R-:W-:-:S06]  /*16190*/  IADD3 R3, R3, 0xffffffe, RZ ;  /* 0x0ffffffe03037810 */ /* 0x002fcc0007ffe0ff */
[----:B------:R-:W1:Y:S02]  /*161a0*/  F2I.FTZ.U32.TRUNC.NTZ R5, R3 ;  /* 0x0000000300057305 */ /* 0x000e64000021f000 */
[----:B-1----:R-:W-:-:S05]  /*161b0*/  IMAD.MOV R3, RZ, RZ, -R5 ;  /* 0x000000ffff037224 */ /* 0x002fca00078e0a05 */
[----:B------:R-:W-:Y:S02]  /*161c0*/  MOV R0, R3 ;  /* 0x0000000300007202 */ /* 0x000fe40000000f00 */
[----:B------:R-:W-:-:S03]  /*161d0*/  IABS R3, R7 ;  /* 0x0000000700037213 */ /* 0x000fc60000000000 */
[----:B------:R-:W-:-:S04]  /*161e0*/  IMAD R0, R0, R6, RZ ;  /* 0x0000000600007224 */ /* 0x000fc800078e02ff */
[----:B------:R-:W-:-:S04]  /*161f0*/  IMAD.HI.U32 R5, R5, R0, R4 ;  /* 0x0000000005057227 */ /* 0x000fc800078e0004 */
[----:B------:R-:W-:-:S04]  /*16200*/  IMAD.MOV R0, RZ, RZ, -R8 ;  /* 0x000000ffff007224 */ /* 0x000fc800078e0a08 */
[----:B------:R-:W-:Y:S02]  /*16210*/  IMAD.MOV.U32 R4, RZ, RZ, R0 ;  /* 0x000000ffff047224 */ /* 0x000fe400078e0000 */
[----:B------:R-:W-:-:S04]  /*16220*/  IMAD.HI.U32 R0, R5, R3, RZ ;  /* 0x0000000305007227 */ /* 0x000fc800078e00ff */
[----:B------:R-:W-:-:S05]  /*16230*/  IMAD R3, R0, R4, R3 ;  /* 0x0000000400037224 */ /* 0x000fca00078e0203 */
[----:B------:R-:W-:-:S13]  /*16240*/  ISETP.GT.U32.AND P0, PT, R6, R3, PT ;  /* 0x000000030600720c */ /* 0x000fda0003f04070 */
[-C--:B------:R-:W-:Y:S02]  /*16250*/  @!P0 IADD3 R3, R3, -R6.reuse, RZ ;  /* 0x8000000603038210 */ /* 0x080fe40007ffe0ff */
[----:B------:R-:W-:Y:S02]  /*16260*/  @!P0 IADD3 R0, R0, 0x1, RZ ;  /* 0x0000000100008810 */ /* 0x000fe40007ffe0ff */
[----:B------:R-:W-:Y:S02]  /*16270*/  ISETP.GE.U32.AND P2, PT, R3, R6, PT ;  /* 0x000000060300720c */ /* 0x000fe40003f46070 */
[----:B------:R-:W-:Y:S02]  /*16280*/  LOP3.LUT R3, R7, R2, RZ, 0x3c, !PT ;  /* 0x0000000207037212 */ /* 0x000fe400078e3cff */
[----:B------:R-:W-:Y:S02]  /*16290*/  ISETP.NE.AND P0, PT, R2, RZ, PT ;  /* 0x000000ff0200720c */ /* 0x000fe40003f05270 */
[----:B------:R-:W-:Y:S01]  /*162a0*/  ISETP.GE.AND P1, PT, R3, RZ, PT ;  /* 0x000000ff0300720c */ /* 0x000fe20003f26270 */
[----:B------:R-:W-:Y:S01]  /*162b0*/  IMAD.MOV R3, RZ, RZ, -R2 ;  /* 0x000000ffff037224 */ /* 0x000fe200078e0a02 */
[----:B------:R-:W-:-:S05]  /*162c0*/  IADD3 R7, R11, 0x1000000, R7 ;  /* 0x010000000b077810 */ /* 0x000fca0007ffe007 */
[----:B------:R-:W-:-:S06]  /*162d0*/  @P2 IADD3 R0, R0, 0x1, RZ ;  /* 0x0000000100002810 */ /* 0x000fcc0007ffe0ff */
[----:B------:R-:W-:Y:S01]  /*162e0*/  @!P1 IMAD.MOV R0, RZ, RZ, -R0 ;  /* 0x000000ffff009224 */ /* 0x000fe200078e0a00 */
[----:B------:R-:W-:-:S05]  /*162f0*/  @!P0 LOP3.LUT R0, RZ, R2, RZ, 0x33, !PT ;  /* 0x00000002ff008212 */ /* 0x000fca00078e33ff */
[----:B------:R-:W-:Y:S02]  /*16300*/  IMAD R214, R0, R3, R7 ;  /* 0x0000000300d67224 */ /* 0x000fe400078e0207 */
.L_x_618:
[----:B------:R-:W-:Y:S05]  /*16310*/  BSYNC B0 ;  /* 0x0000000000007941 */ /* 0x000fea0003800000 */
.L_x_616:
[----:B------:R-:W-:-:S04]  /*16320*/  LOP3.LUT R0, RZ, R0, RZ, 0x33, !PT ;  /* 0x00000000ff007212 */ /* 0x000fc800078e33ff */
[----:B------:R-:W-:Y:S01]  /*16330*/  IADD3 R213, R0, R10, RZ ;  /* 0x0000000a00d57210 */ /* 0x000fe20007ffe0ff */
[----:B------:R-:W-:Y:S05]  /*16340*/  BRA `(.L_x_619) ;  /* 0x0000004000007947 */ /* 0x000fea0003800000 */
.L_x_607:
[----:B------:R-:W-:Y:S01]  /*16350*/  IMAD.MOV.U32 R212, RZ, RZ, R9 ;  /* 0x000000ffffd47224 */ /* 0x000fe200078e0009 */
[----:B------:R-:W-:Y:S01]  /*16360*/  MOV R214, RZ ;  /* 0x000000ff00d67202 */ /* 0x000fe20000000f00 */
[----:B------:R-:W-:Y:S01]  /*16370*/  IMAD.MOV.U32 R213, RZ, RZ, RZ ;  /* 0x000000ffffd57224 */ /* 0x000fe200078e00ff */
[----:B------:R-:W-:Y:S02]  /*16380*/  MOV R215, c[0x0][0x53c] ;  /* 0x00014f0000d77a02 */ /* 0x000fe40000000f00 */
.L_x_619:
[----:B------:R-:W-:Y:S05]  /*16390*/  BSYNC B1 ;  /* 0x0000000000017941 */ /* 0x000fea0003800000 */
.L_x_605:
[----:B------:R-:W-:Y:S01]  /*163a0*/  WARPSYNC 0xffffffff ;  /* 0xffffffff00007948 */ /* 0x000fe20003800000 */
[----:B------:R-:W-:Y:S01]  /*163b0*/  BAR.SYNC.DEFER_BLOCKING 0x4, 0x100 ;  /* 0x0104000000007b1d */ /* 0x000fe20000010000 */
[----:B------:R-:W-:-:S13]  /*163c0*/  ISETP.NE.AND P0, PT, R12, RZ, PT ;  /* 0x000000ff0c00720c */ /* 0x000fda0003f05270 */
[----:B------:R2:W-:Y:S04]  /*163d0*/  @!P0 STS.128 [0x18100], R212 ;  /* 0x018100d4ff008388 */ /* 0x0005e80000000c00 */
[----:B------:R-:W-:Y:S06]  /*163e0*/  BAR.ARV 0x5, 0x100 ;  /* 0x0144000000007b1d */ /* 0x000fec0000002000 */
.L_x_600:
[----:B----4-:R-:W-:-:S13]  /*163f0*/  ISETP.GE.AND P0, PT, R215, c[0x0][0x53c], PT ;  /* 0x00014f00d7007a0c */ /* 0x010fda0003f06270 */
[----:B-123--:R-:W-:Y:S01]  /*16400*/  @P0 CALL.REL.NOINC `(.L_x_620) ;  /* 0x0000001000000944 */ /* 0x00efe20003c00000 */
[----:B------:R-:W-:Y:S05]  /*16410*/  BRA `(.L_x_621) ;  /* 0xfffeb63000007947 */ /* 0x000fea000383ffff */
.L_x_620:
[----:B------:R-:W-:Y:S05]  /*16420*/  EXIT ;  /* 0x000000000000794d */ /* 0x000fea0003800000 */
.L_x_444:
[----:B------:R-:W-:Y:S01]  /*16430*/  IMAD.MOV.U32 R0, RZ, RZ, R5 ;  /* 0x000000ffff007224 */ /* 0x000fe200078e0005 */
[----:B------:R-:W-:Y:S02]  /*16440*/  MOV R2, 0x1 ;  /* 0x0000000100027802 */ /* 0x000fe40000000f00 */
[----:B------:R-:W-:Y:S02]  /*16450*/  MOV R3, 0x16470 ;  /* 0x0001647000037802 */ /* 0x000fe40000000f00 */
[----:B-1----:R-:W-:Y:S05]  /*16460*/  CALL.REL.NOINC `($__internal_10_$__cuda_sm70_shflsync_up_p) ;  /* 0x00002f5000007944 */ /* 0x002fea0003c00000 */
[----:B------:R-:W-:Y:S01]  /*16470*/  MOV R0, R4 ;  /* 0x0000000400007202 */ /* 0x000fe20000000f00 */
[----:B------:R-:W-:Y:S05]  /*16480*/  BRA `(.L_x_622) ;  /* 0xfffe9fb000007947 */ /* 0x000fea000383ffff */
.L_x_445:
[----:B------:R-:W-:Y:S01]  /*16490*/  IMAD.MOV.U32 R0, RZ, RZ, R5 ;  /* 0x000000ffff007224 */ /* 0x000fe200078e0005 */
[----:B------:R-:W-:Y:S02]  /*164a0*/  MOV R2, 0x2 ;  /* 0x0000000200027802 */ /* 0x000fe40000000f00 */
[----:B------:R-:W-:Y:S02]  /*164b0*/  MOV R3, 0x164d0 ;  /* 0x000164d000037802 */ /* 0x000fe40000000f00 */
[----:B-1----:R-:W-:Y:S05]  /*164c0*/  CALL.REL.NOINC `($__internal_10_$__cuda_sm70_shflsync_up_p) ;  /* 0x00002ef000007944 */ /* 0x002fea0003c00000 */
[----:B------:R-:W-:Y:S01]  /*164d0*/  SEL R0, R4, RZ, P4 ;  /* 0x000000ff04007207 */ /* 0x000fe20002000000 */
[----:B------:R-:W-:Y:S01]  /*164e0*/  IMAD.MOV.U32 R2, RZ, RZ, 0x4 ;  /* 0x00000004ff027424 */ /* 0x000fe200078e00ff */
[----:B------:R-:W-:-:S03]  /*164f0*/  MOV R3, 0x16520 ;  /* 0x0001652000037802 */ /* 0x000fc60000000f00 */
[----:B------:R-:W-:Y:S02]  /*16500*/  IMAD.IADD R0, R5, 0x1, R0 ;  /* 0x0000000105007824 */ /* 0x000fe400078e0200 */
[----:B------:R-:W-:Y:S05]  /*16510*/  CALL.REL.NOINC `($__internal_10_$__cuda_sm70_shflsync_up_p) ;  /* 0x00002ea000007944 */ /* 0x000fea0003c00000 */
        /* <DEDUP_REMOVED lines=12> */
[----:B------:R-:W-:Y:S02]  /*165e0*/  MOV R186, 0x1f ;  /* 0x0000001f00ba7802 */ /* 0x000fe40000000f00 */
[----:B------:R-:W-:Y:S01]  /*165f0*/  MOV R3, 0x16630 ;  /* 0x0001663000037802 */ /* 0x000fe20000000f00 */
[----:B------:R-:W-:-:S04]  /*16600*/  IMAD.IADD R4, R0, 0x1, R4 ;  /* 0x0000000100047824 */ /* 0x000fc800078e0204 */
[----:B------:R-:W-:Y:S02]  /*16610*/  IMAD.MOV.U32 R185, RZ, RZ, R4 ;  /* 0x000000ffffb97224 */ /* 0x000fe400078e0004 */
[----:B------:R-:W-:Y:S05]  /*16620*/  CALL.REL.NOINC `($__internal_9_$__cuda_sm70_shflsync_idx_p) ;  /* 0x00002d3000007944 */ /* 0x000fea0003c00000 */
[----:B------:R-:W-:Y:S01]  /*16630*/  MOV R0, R186 ;  /* 0x000000ba00007202 */ /* 0x000fe20000000f00 */
[----:B------:R-:W-:Y:S05]  /*16640*/  BRA `(.L_x_623) ;  /* 0xfffe9ef000007947 */ /* 0x000fea000383ffff */
.L_x_447:
[----:B------:R-:W-:Y:S02]  /*16650*/  SEL R0, RZ, 0x1, P0 ;  /* 0x00000001ff007807 */ /* 0x000fe40000000000 */
[----:B------:R-:W-:Y:S02]  /*16660*/  MOV R2, 0x16680 ;  /* 0x0001668000027802 */ /* 0x000fe40000000f00 */
[----:B-1----:R-:W-:Y:S05]  /*16670*/  CALL.REL.NOINC `($__internal_11_$__cuda_sm70_votesync_ballot) ;  /* 0x00002db000007944 */ /* 0x002fea0003c00000 */
[----:B------:R-:W-:Y:S01]  /*16680*/  MOV R6, R0 ;  /* 0x0000000000067202 */ /* 0x000fe20000000f00 */
[----:B------:R-:W-:Y:S05]  /*16690*/  BRA `(.L_x_624) ;  /* 0xfffe9f3000007947 */ /* 0x000fea000383ffff */
.L_x_448:
[----:B------:R-:W-:Y:S01]  /*166a0*/  IMAD.MOV.U32 R185, RZ, RZ, R9 ;  /* 0x000000ffffb97224 */ /* 0x000fe200078e0009 */
[----:B------:R-:W-:Y:S01]  /*166b0*/  MOV R2, R0 ;  /* 0x0000000000027202 */ /* 0x000fe20000000f00 */
[----:B------:R-:W-:Y:S01]  /*166c0*/  IMAD.MOV.U32 R186, RZ, RZ, 0x1f ;  /* 0x0000001fffba7424 */ /* 0x000fe200078e00ff */
[----:B------:R-:W-:Y:S02]  /*166d0*/  MOV R3, 0x166f0 ;  /* 0x000166f000037802 */ /* 0x000fe40000000f00 */
[----:B------:R-:W-:Y:S05]  /*166e0*/  CALL.REL.NOINC `($__internal_9_$__cuda_sm70_shflsync_idx_p) ;  /* 0x00002c7000007944 */ /* 0x000fea0003c00000 */
[----:B------:R-:W-:Y:S01]  /*166f0*/  IMAD.MOV.U32 R12, RZ, RZ, R186 ;  /* 0x000000ffff0c7224 */ /* 0x000fe200078e00ba */
[----:B------:R-:W-:Y:S01]  /*16700*/  MOV R185, R8 ;  /* 0x0000000800b97202 */ /* 0x000fe20000000f00 */
[----:B------:R-:W-:Y:S01]  /*16710*/  IMAD.MOV.U32 R5, RZ, RZ, RZ ;  /* 0x000000ffff057224 */ /* 0x000fe200078e00ff */
[----:B------:R-:W-:Y:S01]  /*16720*/  MOV R2, R0 ;  /* 0x0000000000027202 */ /* 0x000fe20000000f00 */
[----:B------:R-:W-:Y:S01]  /*16730*/  IMAD.MOV.U32 R186, RZ, RZ, 0x1f ;  /* 0x0000001fffba7424 */ /* 0x000fe200078e00ff */
[----:B------:R-:W-:-:S02]  /*16740*/  MOV R3, 0x16760 ;  /* 0x0001676000037802 */ /* 0x000fc40000000f00 */
[----:B------:R-:W-:Y:S05]  /*16750*/  CALL.REL.NOINC `($__internal_9_$__cuda_sm70_shflsync_idx_p) ;  /* 0x00002c0000007944 */ /* 0x000fea0003c00000 */
[----:B------:R-:W-:Y:S01]  /*16760*/  MOV R9, R186 ;  /* 0x000000ba00097202 */ /* 0x000fe20000000f00 */
[----:B------:R-:W-:Y:S05]  /*16770*/  BRA `(.L_x_625) ;  /* 0xfffe9eb000007947 */ /* 0x000fea000383ffff */
.L_x_451:
[----:B------:R-:W-:Y:S01]  /*16780*/  IMAD.MOV.U32 R185, RZ, RZ, R4 ;  /* 0x000000ffffb97224 */ /* 0x000fe200078e0004 */
[----:B------:R-:W-:Y:S01]  /*16790*/  MOV R2, R0 ;  /* 0x0000000000027202 */ /* 0x000fe20000000f00 */
[----:B------:R-:W-:Y:S01]  /*167a0*/  IMAD.MOV.U32 R186, RZ, RZ, 0x1f ;  /* 0x0000001fffba7424 */ /* 0x000fe200078e00ff */
[----:B------:R-:W-:-:S02]  /*167b0*/  MOV R3, 0x167d0 ;  /* 0x000167d000037802 */ /* 0x000fc40000000f00 */
[----:B--23--:R-:W-:Y:S05]  /*167c0*/  CALL.REL.NOINC `($__internal_9_$__cuda_sm70_shflsync_idx_p) ;  /* 0x00002b9000007944 */ /* 0x00cfea0003c00000 */
[----:B------:R-:W-:Y:S01]  /*167d0*/  MOV R5, R186 ;  /* 0x000000ba00057202 */ /* 0x000fe20000000f00 */
[----:B------:R-:W-:Y:S05]  /*167e0*/  BRA `(.L_x_450) ;  /* 0xfffe9ea000007947 */ /* 0x000fea000383ffff */
.L_x_470:
[----:B------:R-:W-:Y:S01]  /*167f0*/  IMAD.MOV.U32 R185, RZ, RZ, R9 ;  /* 0x000000ffffb97224 */ /* 0x000fe200078e0009 */
[----:B------:R-:W-:Y:S01]  /*16800*/  MOV R2, RZ ;  /* 0x000000ff00027202 */ /* 0x000fe20000000f00 */
[----:B------:R-:W-:Y:S01]  /*16810*/  IMAD.MOV.U32 R186, RZ, RZ, 0x181f ;  /* 0x0000181fffba7424 */ /* 0x000fe200078e00ff */
[----:B------:R-:W-:-:S02]  /*16820*/  MOV R3, 0x16840 ;  /* 0x0001684000037802 */ /* 0x000fc40000000f00 */
[----:B-----5:R-:W-:Y:S05]  /*16830*/  CALL.REL.NOINC `($__internal_9_$__cuda_sm70_shflsync_idx_p) ;  /* 0x00002b2000007944 */ /* 0x020fea0003c00000 */
[----:B------:R-:W-:Y:S01]  /*16840*/  MOV R8, R186 ;  /* 0x000000ba00087202 */ /* 0x000fe20000000f00 */
[----:B------:R-:W-:Y:S05]  /*16850*/  BRA `(.L_x_626) ;  /* 0xfffec15000007947 */ /* 0x000fea000383ffff */
.L_x_471:
[----:B------:R-:W-:Y:S01]  /*16860*/  IMAD.MOV.U32 R185, RZ, RZ, R12 ;  /* 0x000000ffffb97224 */ /* 0x000fe200078e000c */
[----:B------:R-:W-:Y:S01]  /*16870*/  MOV R2, RZ ;  /* 0x000000ff00027202 */ /* 0x000fe20000000f00 */
[----:B------:R-:W-:Y:S01]  /*16880*/  IMAD.MOV.U32 R186, RZ, RZ, 0x181f ;  /* 0x0000181fffba7424 */ /* 0x000fe200078e00ff */
[----:B------:R-:W-:-:S02]  /*16890*/  MOV R3, 0x168b0 ;  /* 0x000168b000037802 */ /* 0x000fc40000000f00 */
[----:B-12--5:R-:W-:Y:S05]  /*168a0*/  CALL.REL.NOINC `($__internal_9_$__cuda_sm70_shflsync_idx_p) ;  /* 0x00002ab000007944 */ /* 0x026fea0003c00000 */
[----:B------:R-:W-:Y:S01]  /*168b0*/  MOV R0, R186 ;  /* 0x000000ba00007202 */ /* 0x000fe20000000f00 */
[----:B------:R-:W-:Y:S05]  /*168c0*/  BRA `(.L_x_627) ;  /* 0xfffec10000007947 */ /* 0x000fea000383ffff */
.L_x_474:
[----:B------:R-:W-:Y:S01]  /*168d0*/  IMAD.MOV.U32 R185, RZ, RZ, R9 ;  /* 0x000000ffffb97224 */ /* 0x000fe200078e0009 */
[----:B--2---:R-:W-:Y:S01]  /*168e0*/  MOV R2, 0x1 ;  /* 0x0000000100027802 */ /* 0x004fe20000000f00 */
[----:B------:R-:W-:Y:S01]  /*168f0*/  IMAD.MOV.U32 R186, RZ, RZ, 0x181f ;  /* 0x0000181fffba7424 */ /* 0x000fe200078e00ff */
[----:B------:R-:W-:-:S02]  /*16900*/  MOV R3, 0x16920 ;  /* 0x0001692000037802 */ /* 0x000fc40000000f00 */
[----:B-1-345:R-:W-:Y:S05]  /*16910*/  CALL.REL.NOINC `($__internal_9_$__cuda_sm70_shflsync_idx_p) ;  /* 0x00002a4000007944 */ /* 0x03afea0003c00000 */
[----:B------:R-:W-:Y:S01]  /*16920*/  IMAD.MOV.U32 R8, RZ, RZ, R186 ;  /* 0x000000ffff087224 */ /* 0x000fe200078e00ba */
[----:B------:R-:W-:Y:S01]  /*16930*/  MOV R2, 0x1 ;  /* 0x0000000100027802 */ /* 0x000fe20000000f00 */
[----:B------:R-:W-:Y:S01]  /*16940*/  IMAD.MOV.U32 R185, RZ, RZ, R12 ;  /* 0x000000ffffb97224 */ /* 0x000fe200078e000c */
[----:B------:R-:W-:-:S02]  /*16950*/  MOV R186, 0x181f ;  /* 0x0000181f00ba7802 */ /* 0x000fc40000000f00 */
[----:B------:R-:W-:Y:S02]  /*16960*/  MOV R3, 0x16980 ;  /* 0x0001698000037802 */ /* 0x000fe40000000f00 */
[----:B------:R-:W-:Y:S05]  /*16970*/  CALL.REL.NOINC `($__internal_9_$__cuda_sm70_shflsync_idx_p) ;  /* 0x000029e000007944 */ /* 0x000fea0003c00000 */
[----:B------:R-:W-:Y:S01]  /*16980*/  MOV R0, R186 ;  /* 0x000000ba00007202 */ /* 0x000fe20000000f00 */
[----:B------:R-:W-:Y:S05]  /*16990*/  BRA `(.L_x_628) ;  /* 0xfffec1b000007947 */ /* 0x000fea000383ffff */
.L_x_477:
[----:B------:R-:W-:Y:S01]  /*169a0*/  IMAD.MOV.U32 R185, RZ, RZ, R9 ;  /* 0x000000ffffb97224 */ /* 0x000fe200078e0009 */
[----:B-1----:R-:W-:Y:S01]  /*169b0*/  MOV R2, 0x2 ;  /* 0x0000000200027802 */ /* 0x002fe20000000f00 */
[----:B------:R-:W-:Y:S01]  /*169c0*/  IMAD.MOV.U32 R186, RZ, RZ, 0x181f ;  /* 0x0000181fffba7424 */ /* 0x000fe200078e00ff */
[----:B------:R-:W-:Y:S02]  /*169d0*/  MOV R3, 0x169f0 ;  /* 0x000169f000037802 */ /* 0x000fe40000000f00 */
[----:B--2345:R-:W-:Y:S05]  /*169e0*/  CALL.REL.NOINC `($__internal_9_$__cuda_sm70_shflsync_idx_p) ;  /* 0x0000297000007944 */ /* 0x03cfea0003c00000 */
[----:B------:R-:W-:Y:S01]  /*169f0*/  MOV R8, R186 ;  /* 0x000000ba00087202 */ /* 0x000fe20000000f00 */
[----:B------:R-:W-:Y:S05]  /*16a00*/  BRA `(.L_x_629) ;  /* 0xfffec2a000007947 */ /* 0x000fea000383ffff */
.L_x_478:
[----:B------:R-:W-:Y:S01]  /*16a10*/  IMAD.MOV.U32 R185, RZ, RZ, R12 ;  /* 0x000000ffffb97224 */ /* 0x000fe200078e000c */
[----:B------:R-:W-:Y:S01]  /*16a20*/  MOV R2, 0x2 ;  /* 0x0000000200027802 */ /* 0x000fe20000000f00 */
[----:B------:R-:W-:Y:S01]  /*16a30*/  IMAD.MOV.U32 R186, RZ, RZ, 0x181f ;  /* 0x0000181fffba7424 */ /* 0x000fe200078e00ff */
[----:B------:R-:W-:Y:S02]  /*16a40*/  MOV R3, 0x16a60 ;  /* 0x00016a6000037802 */ /* 0x000fe40000000f00 */
[----:B-12345:R-:W-:Y:S05]  /*16a50*/  CALL.REL.NOINC `($__internal_9_$__cuda_sm70_shflsync_idx_p) ;  /* 0x0000290000007944 */ /* 0x03efea0003c00000 */
[----:B------:R-:W-:Y:S01]  /*16a60*/  MOV R0, R186 ;  /* 0x000000ba00007202 */ /* 0x000fe20000000f00 */
[----:B------:R-:W-:Y:S05]  /*16a70*/  BRA `(.L_x_630) ;  /* 0xfffec25000007947 */ /* 0x000fea000383ffff */
.L_x_481:
[----:B------:R-:W-:Y:S01]  /*16a80*/  IMAD.MOV.U32 R185, RZ, RZ, R9 ;  /* 0x000000ffffb97224 */ /* 0x000fe200078e0009 */
[----:B-1----:R-:W-:Y:S01]  /*16a90*/  MOV R2, 0x3 ;  /* 0x0000000300027802 */ /* 0x002fe20000000f00 */
[----:B------:R-:W-:Y:S01]  /*16aa0*/  IMAD.MOV.U32 R186, RZ, RZ, 0x181f ;  /* 0x0000181fffba7424 */ /* 0x000fe200078e00ff */
[----:B------:R-:W-:-:S02]  /*16ab0*/  MOV R3, 0x16ad0 ;  /* 0x00016ad000037802 */ /* 0x000fc40000000f00 */
[----:B--2345:R-:W-:Y:S05]  /*16ac0*/  CALL.REL.NOINC `($__internal_9_$__cuda_sm70_shflsync_idx_p) ;  /* 0x0000289000007944 */ /* 0x03cfea0003c00000 */
        /* <DEDUP_REMOVED lines=8> */
.L_x_484:
[----:B------:R-:W-:Y:S01]  /*16b50*/  IMAD.MOV.U32 R185, RZ, RZ, R5 ;  /* 0x000000ffffb97224 */ /* 0x000fe200078e0005 */
[----:B------:R-:W-:Y:S01]  /*16b60*/  MOV R2, RZ ;  /* 0x000000ff00027202 */ /* 0x000fe20000000f00 */
[----:B------:R-:W-:Y:S01]  /*16b70*/  IMAD.MOV.U32 R186, RZ, RZ, 0x181f ;  /* 0x0000181fffba7424 */ /* 0x000fe200078e00ff */
[----:B------:R-:W-:Y:S02]  /*16b80*/  MOV R3, 0x16ba0 ;  /* 0x00016ba000037802 */ /* 0x000fe40000000f00 */
[----:B------:R-:W-:Y:S05]  /*16b90*/  CALL.REL.NOINC `($__internal_9_$__cuda_sm70_shflsync_idx_p) ;  /* 0x000027c000007944 */ /* 0x000fea0003c00000 */
[----:B------:R-:W-:Y:S01]  /*16ba0*/  MOV R4, R186 ;  /* 0x000000ba00047202 */ /* 0x000fe20000000f00 */
[----:B------:R-:W-:Y:S05]  /*16bb0*/  BRA `(.L_x_632) ;  /* 0xfffedc2000007947 */ /* 0x000fea000383ffff */
.L_x_485:
[----:B------:R-:W-:Y:S01]  /*16bc0*/  IMAD.MOV.U32 R185, RZ, RZ, R12 ;  /* 0x000000ffffb97224 */ /* 0x000fe200078e000c */
[----:B------:R-:W-:Y:S01]  /*16bd0*/  MOV R2, RZ ;  /* 0x000000ff00027202 */ /* 0x000fe20000000f00 */
[----:B------:R-:W-:Y:S01]  /*16be0*/  IMAD.MOV.U32 R186, RZ, RZ, 0x181f ;  /* 0x0000181fffba7424 */ /* 0x000fe200078e00ff */
[----:B------:R-:W-:Y:S02]  /*16bf0*/  MOV R3, 0x16c10 ;  /* 0x00016c1000037802 */ /* 0x000fe40000000f00 */
[----:B-12---:R-:W-:Y:S05]  /*16c00*/  CALL.REL.NOINC `($__internal_9_$__cuda_sm70_shflsync_idx_p) ;  /* 0x0000275000007944 */ /* 0x006fea0003c00000 */
[C---:B------:R-:W-:Y:S01]  /*16c10*/  IADD3 R6, P1, R186.reuse, R104, RZ ;  /* 0x00000068ba067210 */ /* 0x040fe20007f3e0ff */
[----:B------:R-:W-:Y:S01]  /*16c20*/  IMAD.MOV.U32 R185, RZ, RZ, R5 ;  /* 0x000000ffffb97224 */ /* 0x000fe200078e0005 */
[----:B------:R-:W-:-:S02]  /*16c30*/  IADD3 R8, P0, R186, R102, RZ ;  /* 0x00000066ba087210 */ /* 0x000fc40007f1e0ff */
[----:B------:R-:W-:Y:S01]  /*16c40*/  ISETP.GE.AND P2, PT, R184, c[0x0][0x1d4], PT ;  /* 0x00007500b8007a0c */ /* 0x000fe20003f46270 */
[----:B------:R-:W-:Y:S01]  /*16c50*/  IMAD.X R7, R4, 0x1, R98, P1 ;  /* 0x0000000104077824 */ /* 0x000fe200008e0662 */
[----:B------:R-:W-:Y:S01]  /*16c60*/  ISETP.GE.AND P1, PT, R192, c[0x0][0x1d4], PT ;  /* 0x00007500c0007a0c */ /* 0x000fe20003f26270 */
[----:B------:R-:W-:Y:S01]  /*16c70*/  IMAD.X R9, R4, 0x1, R97, P0 ;  /* 0x0000000104097824 */ /* 0x000fe200000e0661 */
[----:B------:R-:W-:Y:S02]  /*16c80*/  ISETP.GE.AND P0, PT, R193, c[0x0][0x1d4], PT ;  /* 0x00007500c1007a0c */ /* 0x000fe40003f06270 */
[----:B------:R-:W-:Y:S01]  /*16c90*/  IADD3 R2, P3, R186, R105, RZ ;  /* 0x00000069ba027210 */ /* 0x000fe20007f7e0ff */
[----:B------:R-:W-:Y:S01]  /*16ca0*/  IMAD.MOV.U32 R186, RZ, RZ, 0x181f ;  /* 0x0000181fffba7424 */ /* 0x000fe200078e00ff */
[----:B------:R-:W-:Y:S02]  /*16cb0*/  SEL R11, RZ, 0x10, P2 ;  /* 0x00000010ff0b7807 */ /* 0x000fe40001000000 */
[----:B------:R-:W-:Y:S01]  /*16cc0*/  SEL R10, RZ, 0x10, P1 ;  /* 0x00000010ff0a7807 */ /* 0x000fe20000800000 */
[----:B------:R-:W-:Y:S01]  /*16cd0*/  IMAD.X R3, R4, 0x1, R99, P3 ;  /* 0x0000000104037824 */ /* 0x000fe200018e0663 */
[----:B------:R-:W-:Y:S01]  /*16ce0*/  SEL R5, RZ, 0x10, P0 ;  /* 0x00000010ff057807 */ /* 0x000fe20000000000 */
[----:B------:R-:W-:Y:S01]  /*16cf0*/  @!PT LDS RZ, [RZ] ;  /* 0x00000000fffff984 */ /* 0x000fe20000000800 */
[----:B------:R-:W-:Y:S01]  /*16d00*/  @!PT LDS RZ, [RZ] ;  /* 0x00000000fffff984 */ /* 0x000fe20000000800 */
[----:B------:R-:W-:Y:S01]  /*16d10*/  @!PT LDS RZ, [RZ] ;  /* 0x00000000fffff984 */ /* 0x000fe20000000800 */
[----:B------:R1:W-:Y:S04]  /*16d20*/  LDGSTS.E.BYPASS.LTC128B.128 [R179+0x6100], [R8.64], !P2 ;  /* 0x0610000008b37fae */ /* 0x0003e8000d101d48 */
[----:B------:R1:W-:Y:S04]  /*16d30*/  LDGSTS.E.BYPASS.LTC128B.128 [R179+0x8100], [R6.64], !P1 ;  /* 0x0810000006b37fae */ /* 0x0003e8000c901d48 */
[----:B------:R2:W-:Y:S02]  /*16d40*/  LDGSTS.E.BYPASS.LTC128B.128 [R179+0xa100], [R2.64], !P0 ;  /* 0x0a10000002b37fae */ /* 0x0005e4000c101d48 */
[----:B--2---:R-:W-:Y:S01]  /*16d50*/  IMAD.MOV.U32 R2, RZ, RZ, 0x1 ;  /* 0x00000001ff027424 */ /* 0x004fe200078e00ff */
[----:B------:R-:W-:-:S02]  /*16d60*/  MOV R3, 0x16d80 ;  /* 0x00016d8000037802 */ /* 0x000fc40000000f00 */
[----:B-1----:R-:W-:Y:S05]  /*16d70*/  CALL.REL.NOINC `($__internal_9_$__cuda_sm70_shflsync_idx_p) ;  /* 0x000025e000007944 */ /* 0x002fea0003c00000 */
        /* <DEDUP_REMOVED lines=8> */
.L_x_486:
[----:B------:R-:W-:Y:S01]  /*16e00*/  IMAD.MOV.U32 R185, RZ, RZ, R4 ;  /* 0x000000ffffb97224 */ /* 0x000fe200078e0004 */
[----:B------:R-:W-:Y:S01]  /*16e10*/  MOV R2, RZ ;  /* 0x000000ff00027202 */ /* 0x000fe20000000f00 */
[----:B------:R-:W-:Y:S01]  /*16e20*/  IMAD.MOV.U32 R186, RZ, RZ, 0x1c1f ;  /* 0x00001c1fffba7424 */ /* 0x000fe200078e00ff */
[----:B------:R-:W-:Y:S02]  /*16e30*/  MOV R3, 0x16e50 ;  /* 0x00016e5000037802 */ /* 0x000fe40000000f00 */
[----:B------:R-:W-:Y:S05]  /*16e40*/  CALL.REL.NOINC `($__internal_9_$__cuda_sm70_shflsync_idx_p) ;  /* 0x0000251000007944 */ /* 0x000fea0003c00000 */
[----:B------:R-:W-:Y:S01]  /*16e50*/  MOV R3, R186 ;  /* 0x000000ba00037202 */ /* 0x000fe20000000f00 */
[----:B------:R-:W-:Y:S05]  /*16e60*/  BRA `(.L_x_634) ;  /* 0xfffedd1000007947 */ /* 0x000fea000383ffff */
.L_x_491:
[----:B------:R-:W-:Y:S01]  /*16e70*/  IMAD.MOV.U32 R185, RZ, RZ, R4 ;  /* 0x000000ffffb97224 */ /* 0x000fe200078e0004 */
[----:B------:R-:W-:Y:S01]  /*16e80*/  MOV R2, 0x1 ;  /* 0x0000000100027802 */ /* 0x000fe20000000f00 */
[----:B------:R-:W-:Y:S01]  /*16e90*/  IMAD.MOV.U32 R186, RZ, RZ, 0x1c1f ;  /* 0x00001c1fffba7424 */ /* 0x000fe200078e00ff */
[----:B------:R-:W-:Y:S02]  /*16ea0*/  MOV R3, 0x16ec0 ;  /* 0x00016ec000037802 */ /* 0x000fe40000000f00 */
[----:B-1----:R-:W-:Y:S05]  /*16eb0*/  CALL.REL.NOINC `($__internal_9_$__cuda_sm70_shflsync_idx_p) ;  /* 0x000024a000007944 */ /* 0x002fea0003c00000 */
[----:B------:R-:W-:Y:S01]  /*16ec0*/  MOV R3, R186 ;  /* 0x000000ba00037202 */ /* 0x000fe20000000f00 */
[----:B------:R-:W-:Y:S05]  /*16ed0*/  BRA `(.L_x_635) ;  /* 0xfffee18000007947 */ /* 0x000fea000383ffff */
.L_x_496:
[----:B------:R-:W-:Y:S02]  /*16ee0*/  MOV R0, 0x2 ;  /* 0x0000000200007802 */ /* 0x000fe40000000f00 */
[----:B------:R-:W-:-:S02]  /*16ef0*/  MOV R2, 0x16f10 ;  /* 0x00016f1000027802 */ /* 0x000fc40000000f00 */
[----:B------:R-:W-:Y:S05]  /*16f00*/  CALL.REL.NOINC `($__internal_8_$__cuda_sm70_shflsync_bfly_p) ;  /* 0x000023f000007944 */ /* 0x000fea0003c00000 */
[----:B------:R-:W-:Y:S05]  /*16f10*/  BRA `(.L_x_636) ;  /* 0xfffee7f000007947 */ /* 0x000fea000383ffff */
.L_x_497:
[----:B------:R-:W-:Y:S02]  /*16f20*/  MOV R0, 0x1 ;  /* 0x0000000100007802 */ /* 0x000fe40000000f00 */
[----:B------:R-:W-:-:S02]  /*16f30*/  MOV R2, 0x16f50 ;  /* 0x00016f5000027802 */ /* 0x000fc40000000f00 */
[----:B------:R-:W-:Y:S05]  /*16f40*/  CALL.REL.NOINC `($__internal_8_$__cuda_sm70_shflsync_bfly_p) ;  /* 0x000023b000007944 */ /* 0x000fea0003c00000 */
[----:B------:R-:W-:Y:S01]  /*16f50*/  FMNMX.FTZ R100, R4, R0, !PT ;  /* 0x0000000004647209 */ /* 0x000fe20007810000 */
[----:B------:R-:W-:Y:S01]  /*16f60*/  IMAD.MOV.U32 R4, RZ, RZ, R5 ;  /* 0x000000ffff047224 */ /* 0x000fe200078e0005 */
[----:B------:R-:W-:Y:S01]  /*16f70*/  MOV R2, 0x16fa0 ;  /* 0x00016fa000027802 */ /* 0x000fe20000000f00 */
[----:B------:R-:W-:-:S02]  /*16f80*/  IMAD.MOV.U32 R0, RZ, RZ, 0x2 ;  /* 0x00000002ff007424 */ /* 0x000fc400078e00ff */
[----:B------:R-:W-:Y:S05]  /*16f90*/  CALL.REL.NOINC `($__internal_8_$__cuda_sm70_shflsync_bfly_p) ;  /* 0x0000236000007944 */ /* 0x000fea0003c00000 */
[----:B------:R-:W-:Y:S01]  /*16fa0*/  FMNMX.FTZ R5, R5, R0, !PT ;  /* 0x0000000005057209 */ /* 0x000fe20007810000 */
[----:B------:R-:W-:Y:S01]  /*16fb0*/  IMAD.MOV.U32 R0, RZ, RZ, 0x1 ;  /* 0x00000001ff007424 */ /* 0x000fe200078e00ff */
[----:B------:R-:W-:-:S03]  /*16fc0*/  MOV R2, 0x16ff0 ;  /* 0x00016ff000027802 */ /* 0x000fc60000000f00 */
[----:B------:R-:W-:Y:S02]  /*16fd0*/  IMAD.MOV.U32 R4, RZ, RZ, R5 ;  /* 0x000000ffff047224 */ /* 0x000fe400078e0005 */
[----:B------:R-:W-:Y:S05]  /*16fe0*/  CALL.REL.NOINC `($__internal_8_$__cuda_sm70_shflsync_bfly_p) ;  /* 0x0000231000007944 */ /* 0x000fea0003c00000 */
[----:B------:R-:W-:Y:S01]  /*16ff0*/  MOV R3, R0 ;  /* 0x0000000000037202 */ /* 0x000fe20000000f00 */
[----:B------:R-:W-:Y:S05]  /*17000*/  BRA `(.L_x_637) ;  /* 0xfffee77000007947 */ /* 0x000fea000383ffff */
.L_x_505:
[----:B------:R-:W-:Y:S01]  /*17010*/  MOV R2, RZ ;  /* 0x000000ff00027202 */ /* 0x000fe20000000f00 */
[----:B------:R-:W-:Y:S01]  /*17020*/  IMAD.MOV.U32 R185, RZ, RZ, R5 ;  /* 0x000000ffffb97224 */ /* 0x000fe200078e0005 */
[----:B------:R-:W-:Y:S01]  /*17030*/  MOV R3, 0x17060 ;  /* 0x0001706000037802 */ /* 0x000fe20000000f00 */
[----:B------:R-:W-:Y:S02]  /*17040*/  IMAD.MOV.U32 R186, RZ, RZ, 0x181f ;  /* 0x0000181fffba7424 */ /* 0x000fe400078e00ff */
[----:B-1234-:R-:W-:Y:S05]  /*17050*/  CALL.REL.NOINC `($__internal_9_$__cuda_sm70_shflsync_idx_p) ;  /* 0x0000230000007944 */ /* 0x01efea0003c00000 */
[----:B------:R-:W-:Y:S01]  /*17060*/  MOV R4, R186 ;  /* 0x000000ba00047202 */ /* 0x000fe20000000f00 */
[----:B------:R-:W-:-:S05]  /*17070*/  BRA `(.L_x_638) ;  /* 0xfffefc5000007947 */ /* 0x000fca000383ffff */
.L_x_506:
[----:B------:R-:W-:Y:S01]  /*17080*/  MOV R2, RZ ;  /* 0x000000ff00027202 */ /* 0x000fe20000000f00 */
[----:B------:R-:W-:Y:S01]  /*17090*/  IMAD.MOV.U32 R185, RZ, RZ, R13 ;  /* 0x000000ffffb97224 */ /* 0x000fe200078e000d */
[----:B------:R-:W-:Y:S01]  /*170a0*/  MOV R3, 0x170d0 ;  /* 0x000170d000037802 */ /* 0x000fe20000000f00 */
[----:B------:R-:W-:Y:S02]  /*170b0*/  IMAD.MOV.U32 R186, RZ, RZ, 0x181f ;  /* 0x0000181fffba7424 */ /* 0x000fe400078e00ff */
[----:B-1234-:R-:W-:Y:S05]  /*170c0*/  CALL.REL.NOINC `($__internal_9_$__cuda_sm70_shflsync_idx_p) ;  /* 0x0000229000007944 */ /* 0x01efea0003c00000 */
[----:B------:R-:W-:Y:S01]  /*170d0*/  ISETP.GE.AND P2, PT, R184, c[0x0][0x1d4], PT ;  /* 0x00007500b8007a0c */ /* 0x000fe20003f46270 */
[----:B------:R-:W-:Y:S01]  /*170e0*/  IMAD.MOV.U32 R185, RZ, RZ, R5 ;  /* 0x000000ffffb97224 */ /* 0x000fe200078e0005 */
[----:B------:R-:W-:Y:S02]  /*170f0*/  IADD3 R2, P0, R186, R21, RZ ;  /* 0x00000015ba027210 */ /* 0x000fe40007f1e0ff */
[----:B------:R-:W-:Y:S02]  /*17100*/  ISETP.GE.AND P1, PT, R192, c[0x0][0x1d4], PT ;  /* 0x00007500c0007a0c */ /* 0x000fe40003f26270 */
[----:B------:R-:W-:Y:S01]  /*17110*/  SEL R5, RZ, 0x10, P2 ;  /* 0x00000010ff057807 */ /* 0x000fe20001000000 */
[----:B------:R-:W-:Y:S01]  /*17120*/  IMAD.X R3, R4, 0x1, R14, P0 ;  /* 0x0000000104037824 */ /* 0x000fe200000e060e */
[----:B------:R-:W-:Y:S05]  /*17130*/  IADD3 R6, P0, R186, R22, RZ ;  /* 0x00000016ba067210 */ /* 0x000fea0007f1e0ff */
[----:B------:R-:W-:Y:S01]  /*17140*/  @!PT LDS RZ, [RZ] ;  /* 0x00000000fffff984 */ /* 0x000fe20000000800 */
[----:B------:R-:W-:Y:S01]  /*17150*/  @!PT LDS RZ, [RZ] ;  /* 0x00000000fffff984 */ /* 0x000fe20000000800 */
[----:B------:R-:W-:Y:S01]  /*17160*/  @!PT LDS RZ, [RZ] ;  /* 0x00000000fffff984 */ /* 0x000fe20000000800 */
[----:B------:R1:W-:Y:S01]  /*17170*/  LDGSTS.E.BYPASS.LTC128B.128 [R179+0x100], [R2.64], !P2 ;  /* 0x0010000002b37fae */ /* 0x0003e2000d101d48 */
[----:B------:R-:W-:Y:S05]  /*17180*/  IMAD.X R7, R4, 0x1, R15, P0 ;  /* 0x0000000104077824 */ /* 0x000fea00000e060f */
[----:B------:R2:W-:Y:S01]  /*17190*/  LDGSTS.E.BYPASS.LTC128B.128 [R179+0x2100], [R6.64], !P1 ;  /* 0x0210000006b37fae */ /* 0x0005e2000c901d48 */
[----:B-1----:R-:W-:Y:S01]  /*171a0*/  IADD3 R2, P0, R186, R23, RZ ;  /* 0x00000017ba027210 */ /* 0x002fe20007f1e0ff */
[----:B------:R-:W-:Y:S04]  /*171b0*/  IMAD.MOV.U32 R186, RZ, RZ, 0x181f ;  /* 0x0000181fffba7424 */ /* 0x000fe800078e00ff */
[----:B------:R-:W-:Y:S01]  /*171c0*/  IMAD.X R3, R4, 0x1, R20, P0 ;  /* 0x0000000104037824 */ /* 0x000fe200000e0614 */
[----:B------:R-:W-:Y:S02]  /*171d0*/  ISETP.GE.AND P0, PT, R193, c[0x0][0x1d4], PT ;  /* 0x00007500c1007a0c */ /* 0x000fe40003f06270 */
[----:B--2---:R-:W-:Y:S02]  /*171e0*/  SEL R6, RZ, 0x10, P1 ;  /* 0x00000010ff067807 */ /* 0x004fe40000800000 */
[----:B------:R-:W-:Y:S09]  /*171f0*/  SEL R12, RZ, 0x10, P0 ;  /* 0x00000010ff0c7807 */ /* 0x000ff20000000000 */
[----:B------:R1:W-:Y:S02]  /*17200*/  LDGSTS.E.BYPASS.LTC128B.128 [R179+0x4100], [R2.64], !P0 ;  /* 0x0410000002b37fae */ /* 0x0003e4000c101d48 */
[----:B-1----:R-:W-:Y:S01]  /*17210*/  MOV R3, 0x17240 ;  /* 0x0001724000037802 */ /* 0x002fe20000000f00 */
[----:B------:R-:W-:Y:S02]  /*17220*/  IMAD.MOV.U32 R2, RZ, RZ, 0x1 ;  /* 0x00000001ff027424 */ /* 0x000fe400078e00ff */
[----:B------:R-:W-:Y:S05]  /*17230*/  CALL.REL.NOINC `($__internal_9_$__cuda_sm70_shflsync_idx_p) ;  /* 0x0000212000007944 */ /* 0x000fea0003c00000 */
[----:B------:R-:W-:Y:S01]  /*17240*/  MOV R2, 0x1 ;  /* 0x0000000100027802 */ /* 0x000fe20000000f00 */
[----:B------:R-:W-:Y:S01]  /*17250*/  IMAD.MOV.U32 R4, RZ, RZ, R186 ;  /* 0x000000ffff047224 */ /* 0x000fe200078e00ba */
[----:B------:R-:W-:Y:S01]  /*17260*/  MOV R186, 0x181f ;  /* 0x0000181f00ba7802 */ /* 0x000fe20000000f00 */
[----:B------:R-:W-:Y:S01]  /*17270*/  IMAD.MOV.U32 R185, RZ, RZ, R13 ;  /* 0x000000ffffb97224 */ /* 0x000fe200078e000d */
[----:B------:R-:W-:Y:S02]  /*17280*/  MOV R3, 0x172a0 ;  /* 0x000172a000037802 */ /* 0x000fe40000000f00 */
[----:B------:R-:W-:Y:S05]  /*17290*/  CALL.REL.NOINC `($__internal_9_$__cuda_sm70_shflsync_idx_p) ;  /* 0x000020c000007944 */ /* 0x000fea0003c00000 */
[----:B------:R-:W-:Y:S01]  /*172a0*/  MOV R0, R186 ;  /* 0x000000ba00007202 */ /* 0x000fe20000000f00 */
[----:B------:R-:W-:-:S05]  /*172b0*/  BRA `(.L_x_639) ;  /* 0xfffefb6000007947 */ /* 0x000fca000383ffff */
.L_x_509:
[----:B------:R-:W-:Y:S01]  /*172c0*/  MOV R2, RZ ;  /* 0x000000ff00027202 */ /* 0x000fe20000000f00 */
[----:B------:R-:W-:Y:S01]  /*172d0*/  IMAD.MOV.U32 R185, RZ, RZ, R5 ;  /* 0x000000ffffb97224 */ /* 0x000fe200078e0005 */
[----:B------:R-:W-:Y:S01]  /*172e0*/  MOV R3, 0x17310 ;  /* 0x0001731000037802 */ /* 0x000fe20000000f00 */
[----:B------:R-:W-:Y:S02]  /*172f0*/  IMAD.MOV.U32 R186, RZ, RZ, 0x181f ;  /* 0x0000181fffba7424 */ /* 0x000fe400078e00ff */
[----:B-1----:R-:W-:Y:S05]  /*17300*/  CALL.REL.NOINC `($__internal_9_$__cuda_sm70_shflsync_idx_p) ;  /* 0x0000205000007944 */ /* 0x002fea0003c00000 */
[----:B------:R-:W-:Y:S01]  /*17310*/  MOV R4, R186 ;  /* 0x000000ba00047202 */ /* 0x000fe20000000f00 */
[----:B------:R-:W-:-:S05]  /*17320*/  BRA `(.L_x_640) ;  /* 0xffff0c6000007947 */ /* 0x000fca000383ffff */
.L_x_510:
[----:B------:R-:W-:Y:S01]  /*17330*/  MOV R2, RZ ;  /* 0x000000ff00027202 */ /* 0x000fe20000000f00 */
[----:B------:R-:W-:Y:S01]  /*17340*/  IMAD.MOV.U32 R185, RZ, RZ, R9 ;  /* 0x000000ffffb97224 */ /* 0x000fe200078e0009 */
[----:B------:R-:W-:Y:S01]  /*17350*/  MOV R3, 0x17380 ;  /* 0x0001738000037802 */ /* 0x000fe20000000f00 */
[----:B------:R-:W-:Y:S02]  /*17360*/  IMAD.MOV.U32 R186, RZ, RZ, 0x181f ;  /* 0x0000181fffba7424 */ /* 0x000fe400078e00ff */
[----:B-123--:R-:W-:Y:S05]  /*17370*/  CALL.REL.NOINC `($__internal_9_$__cuda_sm70_shflsync_idx_p) ;  /* 0x00001fe000007944 */ /* 0x00efea0003c00000 */
        /* <DEDUP_REMOVED lines=31> */
.L_x_511:
[----:B------:R-:W-:Y:S01]  /*17570*/  MOV R2, RZ ;  /* 0x000000ff00027202 */ /* 0x000fe20000000f00 */
[----:B------:R-:W-:Y:S01]  /*17580*/  IMAD.MOV.U32 R185, RZ, RZ, R4 ;  /* 0x000000ffffb97224 */ /* 0x000fe200078e0004 */
[----:B------:R-:W-:Y:S01]  /*17590*/  MOV R3, 0x175c0 ;  /* 0x000175c000037802 */ /* 0x000fe20000000f00 */
[----:B------:R-:W-:Y:S02]  /*175a0*/  IMAD.MOV.U32 R186, RZ, RZ, 0x1c1f ;  /* 0x00001c1fffba7424 */ /* 0x000fe400078e00ff */
[----:B-1----:R-:W-:Y:S05]  /*175b0*/  CALL.REL.NOINC `($__internal_9_$__cuda_sm70_shflsync_idx_p) ;  /* 0x00001da000007944 */ /* 0x002fea0003c00000 */
[----:B------:R-:W-:Y:S01]  /*175c0*/  MOV R3, R186 ;  /* 0x000000ba00037202 */ /* 0x000fe20000000f00 */
[----:B------:R-:W-:-:S05]  /*175d0*/  BRA `(.L_x_642) ;  /* 0xffff0d6000007947 */ /* 0x000fca000383ffff */
.L_x_516:
[----:B------:R-:W-:Y:S01]  /*175e0*/  MOV R2, 0x1 ;  /* 0x0000000100027802 */ /* 0x000fe20000000f00 */
[----:B------:R-:W-:Y:S01]  /*175f0*/  IMAD.MOV.U32 R185, RZ, RZ, R4 ;  /* 0x000000ffffb97224 */ /* 0x000fe200078e0004 */
[----:B------:R-:W-:Y:S01]  /*17600*/  MOV R3, 0x17630 ;  /* 0x0001763000037802 */ /* 0x000fe20000000f00 */
[----:B------:R-:W-:Y:S02]  /*17610*/  IMAD.MOV.U32 R186, RZ, RZ, 0x1c1f ;  /* 0x00001c1fffba7424 */ /* 0x000fe400078e00ff */
[----:B--2---:R-:W-:Y:S05]  /*17620*/  CALL.REL.NOINC `($__internal_9_$__cuda_sm70_shflsync_idx_p) ;  /* 0x00001d3000007944 */ /* 0x004fea0003c00000 */
[----:B------:R-:W-:Y:S01]  /*17630*/  MOV R3, R186 ;  /* 0x000000ba00037202 */ /* 0x000fe20000000f00 */
[----:B------:R-:W-:-:S05]  /*17640*/  BRA `(.L_x_643) ;  /* 0xffff120000007947 */ /* 0x000fca000383ffff */
.L_x_521:
[----:B------:R-:W-:Y:S02]  /*17650*/  MOV R0, 0x2 ;  /* 0x0000000200007802 */ /* 0x000fe40000000f00 */
[----:B------:R-:W-:Y:S02]  /*17660*/  MOV R2, 0x17680 ;  /* 0x0001768000027802 */ /* 0x000fe40000000f00 */
[----:B------:R-:W-:Y:S05]  /*17670*/  CALL.REL.NOINC `($__internal_8_$__cuda_sm70_shflsync_bfly_p) ;  /* 0x00001c8000007944 */ /* 0x000fea0003c00000 */
[----:B------:R-:W-:-:S05]  /*17680*/  BRA `(.L_x_644) ;  /* 0xffff18c000007947 */ /* 0x000fca000383ffff */
.L_x_522:
[----:B------:R-:W-:Y:S01]  /*17690*/  MOV R0, 0x1 ;  /* 0x0000000100007802 */ /* 0x000fe20000000f00 */
[----:B-1----:R-:W-:Y:S01]  /*176a0*/  IMAD.MOV.U32 R4, RZ, RZ, R5 ;  /* 0x000000ffff047224 */ /* 0x002fe200078e0005 */
[----:B------:R-:W-:Y:S02]  /*176b0*/  MOV R2, 0x176d0 ;  /* 0x000176d000027802 */ /* 0x000fe40000000f00 */
[----:B------:R-:W-:Y:S05]  /*176c0*/  CALL.REL.NOINC `($__internal_8_$__cuda_sm70_shflsync_bfly_p) ;  /* 0x00001c3000007944 */ /* 0x000fea0003c00000 */
[----:B------:R-:W-:Y:S01]  /*176d0*/  IMAD.MOV.U32 R4, RZ, RZ, R6 ;  /* 0x000000ffff047224 */ /* 0x000fe200078e0006 */
[----:B------:R-:W-:Y:S01]  /*176e0*/  FMNMX.FTZ R100, R5, R0, !PT ;  /* 0x0000000005647209 */ /* 0x000fe20007810000 */
[----:B------:R-:W-:Y:S01]  /*176f0*/  IMAD.MOV.U32 R0, RZ, RZ, 0x2 ;  /* 0x00000002ff007424 */ /* 0x000fe200078e00ff */
[----:B------:R-:W-:Y:S02]  /*17700*/  MOV R2, 0x17720 ;  /* 0x0001772000027802 */ /* 0x000fe40000000f00 */
[----:B------:R-:W-:Y:S05]  /*17710*/  CALL.REL.NOINC `($__internal_8_$__cuda_sm70_shflsync_bfly_p) ;  /* 0x00001be000007944 */ /* 0x000fea0003c00000 */
[----:B------:R-:W-:Y:S01]  /*17720*/  FMNMX.FTZ R4, R6, R0, !PT ;  /* 0x0000000006047209 */ /* 0x000fe20007810000 */
[----:B------:R-:W-:Y:S01]  /*17730*/  IMAD.MOV.U32 R0, RZ, RZ, 0x1 ;  /* 0x00000001ff007424 */ /* 0x000fe200078e00ff */
[----:B------:R-:W-:Y:S02]  /*17740*/  MOV R2, 0x17760 ;  /* 0x0001776000027802 */ /* 0x000fe40000000f00 */
[----:B------:R-:W-:Y:S05]  /*17750*/  CALL.REL.NOINC `($__internal_8_$__cuda_sm70_shflsync_bfly_p) ;  /* 0x00001ba000007944 */ /* 0x000fea0003c00000 */
[----:B------:R-:W-:-:S05]  /*17760*/  BRA `(.L_x_645) ;  /* 0xffff185000007947 */ /* 0x000fca000383ffff */
.L_x_531:
[----:B------:R-:W-:Y:S01]  /*17770*/  MOV R2, RZ ;  /* 0x000000ff00027202 */ /* 0x000fe20000000f00 */
[----:B------:R-:W-:Y:S01]  /*17780*/  IMAD.MOV.U32 R185, RZ, RZ, R5 ;  /* 0x000000ffffb97224 */ /* 0x000fe200078e0005 */
[----:B------:R-:W-:Y:S01]  /*17790*/  MOV R3, 0x177c0 ;  /* 0x000177c000037802 */ /* 0x000fe20000000f00 */
[----:B------:R-:W-:Y:S02]  /*177a0*/  IMAD.MOV.U32 R186, RZ, RZ, 0x181f ;  /* 0x0000181fffba7424 */ /* 0x000fe400078e00ff */
[----:B-1234-:R-:W-:Y:S05]  /*177b0*/  CALL.REL.NOINC `($__internal_9_$__cuda_sm70_shflsync_idx_p) ;  /* 0x00001ba000007944 */ /* 0x01efea0003c00000 */
[----:B------:R-:W-:Y:S01]  /*177c0*/  MOV R4, R186 ;  /* 0x000000ba00047202 */ /* 0x000fe20000000f00 */
[----:B------:R-:W-:-:S05]  /*177d0*/  BRA `(.L_x_646) ;  /* 0xffff341000007947 */ /* 0x000fca000383ffff */
.L_x_532:
        /* <DEDUP_REMOVED lines=36> */
.L_x_535:
[----:B------:R-:W-:Y:S01]  /*17a20*/  MOV R2, RZ ;  /* 0x000000ff00027202 */ /* 0x000fe20000000f00 */
[----:B------:R-:W-:Y:S01]  /*17a30*/  IMAD.MOV.U32 R185, RZ, RZ, R5 ;  /* 0x000000ffffb97224 */ /* 0x000fe200078e0005 */
[----:B------:R-:W-:Y:S01]  /*17a40*/  MOV R3, 0x17a70 ;  /* 0x00017a7000037802 */ /* 0x000fe20000000f00 */
[----:B------:R-:W-:Y:S02]  /*17a50*/  IMAD.MOV.U32 R186, RZ, RZ, 0x181f ;  /* 0x0000181fffba7424 */ /* 0x000fe400078e00ff */
[----:B-1----:R-:W-:Y:S05]  /*17a60*/  CALL.REL.NOINC `($__internal_9_$__cuda_sm70_shflsync_idx_p) ;  /* 0x000018f000007944 */ /* 0x002fea0003c00000 */
[----:B------:R-:W-:Y:S01]  /*17a70*/  MOV R4, R186 ;  /* 0x000000ba00047202 */ /* 0x000fe20000000f00 */
[----:B------:R-:W-:-:S05]  /*17a80*/  BRA `(.L_x_648) ;  /* 0xffff441000007947 */ /* 0x000fca000383ffff */
.L_x_536:
        /* <DEDUP_REMOVED lines=36> */
.L_x_537:
[----:B------:R-:W-:Y:S02]  /*17cd0*/  MOV R0, 0x2 ;  /* 0x0000000200007802 */ /* 0x000fe40000000f00 */
[----:B------:R-:W-:Y:S02]  /*17ce0*/  MOV R2, 0x17d00 ;  /* 0x00017d0000027802 */ /* 0x000fe40000000f00 */
[----:B------:R-:W-:Y:S05]  /*17cf0*/  CALL.REL.NOINC `($__internal_8_$__cuda_sm70_shflsync_bfly_p) ;  /* 0x0000160000007944 */ /* 0x000fea0003c00000 */
[----:B------:R-:W-:-:S05]  /*17d00*/  BRA `(.L_x_650) ;  /* 0xffff468000007947 */ /* 0x000fca000383ffff */
.L_x_538:
        /* <DEDUP_REMOVED lines=14> */
.L_x_541:
[----:B------:R-:W-:Y:S01]  /*17df0*/  MOV R2, RZ ;  /* 0x000000ff00027202 */ /* 0x000fe20000000f00 */
[----:B------:R-:W-:Y:S01]  /*17e00*/  IMAD.MOV.U32 R185, RZ, RZ, R12 ;  /* 0x000000ffffb97224 */ /* 0x000fe200078e000c */
[----:B------:R-:W-:Y:S01]  /*17e10*/  MOV R3, 0x17e40 ;  /* 0x00017e4000037802 */ /* 0x000fe20000000f00 */
[----:B------:R-:W-:Y:S02]  /*17e20*/  IMAD.MOV.U32 R186, RZ, RZ, 0x181f ;  /* 0x0000181fffba7424 */ /* 0x000fe400078e00ff */
[----:B-1234-:R-:W-:Y:S05]  /*17e30*/  CALL.REL.NOINC `($__internal_9_$__cuda_sm70_shflsync_idx_p) ;  /* 0x0000152000007944 */ /* 0x01efea0003c00000 */
[----:B------:R-:W-:Y:S01]  /*17e40*/  MOV R2, R186 ;  /* 0x000000ba00027202 */ /* 0x000fe20000000f00 */
[----:B------:R-:W-:-:S05]  /*17e50*/  BRA `(.L_x_652) ;  /* 0xffff5fb000007947 */ /* 0x000fca000383ffff */
.L_x_544:
[----:B------:R-:W-:Y:S01]  /*17e60*/  MOV R2, RZ ;  /* 0x000000ff00027202 */ /* 0x000fe20000000f00 */
[----:B------:R-:W-:Y:S01]  /*17e70*/  IMAD.MOV.U32 R185, RZ, RZ, R5 ;  /* 0x000000ffffb97224 */ /* 0x000fe200078e0005 */
[----:B------:R-:W-:Y:S01]  /*17e80*/  MOV R3, 0x17eb0 ;  /* 0x00017eb000037802 */ /* 0x000fe20000000f00 */
[----:B------:R-:W-:Y:S02]  /*17e90*/  IMAD.MOV.U32 R186, RZ, RZ, 0x181f ;  /* 0x0000181fffba7424 */ /* 0x000fe400078e00ff */
[----:B------:R-:W-:Y:S05]  /*17ea0*/  CALL.REL.NOINC `($__internal_9_$__cuda_sm70_shflsync_idx_p) ;  /* 0x000014b000007944 */ /* 0x000fea0003c00000 */
[----:B------:R-:W-:Y:S01]  /*17eb0*/  MOV R4, R186 ;  /* 0x000000ba00047202 */ /* 0x000fe20000000f00 */
[----:B------:R-:W-:-:S05]  /*17ec0*/  BRA `(.L_x_653) ;  /* 0xffff719000007947 */ /* 0x000fca000383ffff */
.L_x_545:
[----:B------:R-:W-:Y:S01]  /*17ed0*/  MOV R2, RZ ;  /* 0x000000ff00027202 */ /* 0x000fe20000000f00 */
[----:B------:R-:W-:Y:S01]  /*17ee0*/  IMAD.MOV.U32 R185, RZ, RZ, R8 ;  /* 0x000000ffffb97224 */ /* 0x000fe200078e0008 */
[----:B------:R-:W-:Y:S01]  /*17ef0*/  MOV R3, 0x17f20 ;  /* 0x00017f2000037802 */ /* 0x000fe20000000f00 */
[----:B------:R-:W-:Y:S02]  /*17f00*/  IMAD.MOV.U32 R186, RZ, RZ, 0x181f ;  /* 0x0000181fffba7424 */ /* 0x000fe400078e00ff */
[----:B-12---:R-:W-:Y:S05]  /*17f10*/  CALL.REL.NOINC `($__internal_9_$__cuda_sm70_shflsync_idx_p) ;  /* 0x0000144000007944 */ /* 0x006fea0003c00000 */
[C---:B------:R-:W-:Y:S01]  /*17f20*/  IADD3 R2, -R177.reuse, 0x10, RZ ;  /* 0x00000010b1027810 */ /* 0x040fe20007ffe1ff */
[----:B------:R-:W-:Y:S03]  /*17f30*/  IMAD.MOV.U32 R185, RZ, RZ, R5 ;  /* 0x000000ffffb97224 */ /* 0x000fe600078e0005 */
[----:B------:R-:W-:Y:S04]  /*17f40*/  LOP3.LUT R2, R2, 0xf, RZ, 0xc0, !PT ;  /* 0x0000000f02027812 */ /* 0x000fe800078ec0ff */
[----:B------:R-:W-:Y:S04]  /*17f50*/  IADD3 R2, P1, P0, R2, R186, R12 ;  /* 0x000000ba02027210 */ /* 0x000fe8000783e00c */
[----:B------:R-:W-:Y:S02]  /*17f60*/  IADD3.X R3, RZ, R4, R9, P1, P0 ;  /* 0x00000004ff037210 */ /* 0x000fe40000fe0409 */
[----:B------:R-:W-:Y:S11]  /*17f70*/  ISETP.NE.U32.AND P0, PT, R177, RZ, PT ;  /* 0x000000ffb100720c */ /* 0x000ff60003f05070 */
[----:B------:R-:W-:Y:S02]  /*17f80*/  @!UPT UIADD3 URZ, URZ, URZ, URZ ;  /* 0x0000003f3f3ff290 */ /* 0x000fe4000fffe03f */
        /* <DEDUP_REMOVED lines=8> */
[----:B------:R-:W-:Y:S04]  /*18010*/  IMAD.MOV.U32 R186, RZ, RZ, 0x181f ;  /* 0x0000181fffba7424 */ /* 0x000fe800078e00ff */
[----:B------:R-:W-:Y:S05]  /*18020*/  IMAD.X R3, R4, 0x1, R11, P0 ;  /* 0x0000000104037824 */ /* 0x000fea00000e060b */
[----:B------:R1:W-:Y:S02]  /*18030*/  LDGSTS.E.BYPASS.LTC128B.128 [R179+0xa100], [R2.64], !P3 ;  /* 0x0a10000002b37fae */ /* 0x0003e4000d901d48 */
[----:B-1----:R-:W-:Y:S01]  /*18040*/  MOV R3, 0x18070 ;  /* 0x0001807000037802 */ /* 0x002fe20000000f00 */
[----:B------:R-:W-:Y:S02]  /*18050*/  IMAD.MOV.U32 R2, RZ, RZ, 0x1 ;  /* 0x00000001ff027424 */ /* 0x000fe400078e00ff */
[----:B--2---:R-:W-:Y:S05]  /*18060*/  CALL.REL.NOINC `($__internal_9_$__cuda_sm70_shflsync_idx_p) ;  /* 0x000012f000007944 */ /* 0x004fea0003c00000 */
        /* <DEDUP_REMOVED lines=8> */
.L_x_546:
[----:B------:R-:W-:Y:S01]  /*180f0*/  MOV R2, RZ ;  /* 0x000000ff00027202 */ /* 0x000fe20000000f00 */
[----:B------:R-:W-:Y:S01]  /*18100*/  IMAD.MOV.U32 R185, RZ, RZ, R4 ;  /* 0x000000ffffb97224 */ /* 0x000fe200078e0004 */
[----:B------:R-:W-:Y:S01]  /*18110*/  MOV R3, 0x18140 ;  /* 0x0001814000037802 */ /* 0x000fe20000000f00 */
[----:B------:R-:W-:Y:S02]  /*18120*/  IMAD.MOV.U32 R186, RZ, RZ, 0x1c1f ;  /* 0x00001c1fffba7424 */ /* 0x000fe400078e00ff */
[----:B------:R-:W-:Y:S05]  /*18130*/  CALL.REL.NOINC `($__internal_9_$__cuda_sm70_shflsync_idx_p) ;  /* 0x0000122000007944 */ /* 0x000fea0003c00000 */
[----:B------:R-:W-:Y:S01]  /*18140*/  MOV R3, R186 ;  /* 0x000000ba00037202 */ /* 0x000fe20000000f00 */
[----:B------:R-:W-:-:S05]  /*18150*/  BRA `(.L_x_655) ;  /* 0xffff720000007947 */ /* 0x000fca000383ffff */
.L_x_551:
[----:B------:R-:W-:Y:S01]  /*18160*/  MOV R2, 0x1 ;  /* 0x0000000100027802 */ /* 0x000fe20000000f00 */
[----:B------:R-:W-:Y:S01]  /*18170*/  IMAD.MOV.U32 R185, RZ, RZ, R4 ;  /* 0x000000ffffb97224 */ /* 0x000fe200078e0004 */
[----:B------:R-:W-:Y:S01]  /*18180*/  MOV R3, 0x181b0 ;  /* 0x000181b000037802 */ /* 0x000fe20000000f00 */
[----:B------:R-:W-:Y:S02]  /*18190*/  IMAD.MOV.U32 R186, RZ, RZ, 0x1c1f ;  /* 0x00001c1fffba7424 */ /* 0x000fe400078e00ff */
[----:B-1----:R-:W-:Y:S05]  /*181a0*/  CALL.REL.NOINC `($__internal_9_$__cuda_sm70_shflsync_idx_p) ;  /* 0x000011b000007944 */ /* 0x002fea0003c00000 */
[----:B------:R-:W-:Y:S01]  /*181b0*/  MOV R3, R186 ;  /* 0x000000ba00037202 */ /* 0x000fe20000000f00 */
[----:B------:R-:W-:-:S05]  /*181c0*/  BRA `(.L_x_656) ;  /* 0xffff76a000007947 */ /* 0x000fca000383ffff */
.L_x_556:
[----:B------:R-:W-:Y:S02]  /*181d0*/  MOV R0, 0x2 ;  /* 0x0000000200007802 */ /* 0x000fe40000000f00 */
[----:B------:R-:W-:Y:S02]  /*181e0*/  MOV R2, 0x18200 ;  /* 0x0001820000027802 */ /* 0x000fe40000000f00 */
[----:B------:R-:W-:Y:S05]  /*181f0*/  CALL.REL.NOINC `($__internal_8_$__cuda_sm70_shflsync_bfly_p) ;  /* 0x0000110000007944 */ /* 0x000fea0003c00000 */
[----:B------:R-:W-:-:S05]  /*18200*/  BRA `(.L_x_657) ;  /* 0xffff7d6000007947 */ /* 0x000fca000383ffff */
.L_x_557:
        /* <DEDUP_REMOVED lines=14> */
.L_x_559:
[----:B------:R-:W-:Y:S01]  /*182f0*/  IMAD.MOV.U32 R4, RZ, RZ, R190 ;  /* 0x000000ffff047224 */ /* 0x000fe200078e00be */
[----:B------:R-:W-:-:S02]  /*18300*/  MOV R0, 0x2 ;  /* 0x0000000200007802 */ /* 0x000fc40000000f00 */
[----:B------:R-:W-:Y:S02]  /*18310*/  MOV R2, 0x18330 ;  /* 0x0001833000027802 */ /* 0x000fe40000000f00 */
[----:B------:R-:W-:Y:S05]  /*18320*/  CALL.REL.NOINC `($__internal_8_$__cuda_sm70_shflsync_bfly_p) ;  /* 0x00000fd000007944 */ /* 0x000fea0003c00000 */
[----:B------:R-:W-:Y:S05]  /*18330*/  BRA `(.L_x_659) ;  /* 0xffff944000007947 */ /* 0x000fea000383ffff */
.L_x_560:
[----:B------:R-:W-:Y:S01]  /*18340*/  IMAD.MOV.U32 R4, RZ, RZ, R5 ;  /* 0x000000ffff047224 */ /* 0x000fe200078e0005 */
[----:B------:R-:W-:Y:S02]  /*18350*/  MOV R0, 0x1 ;  /* 0x0000000100007802 */ /* 0x000fe40000000f00 */
[----:B------:R-:W-:Y:S02]  /*18360*/  MOV R2, 0x18380 ;  /* 0x0001838000027802 */ /* 0x000fe40000000f00 */
[----:B-1----:R-:W-:Y:S05]  /*18370*/  CALL.REL.NOINC `($__internal_8_$__cuda_sm70_shflsync_bfly_p) ;  /* 0x00000f8000007944 */ /* 0x002fea0003c00000 */
[----:B------:R-:W-:Y:S01]  /*18380*/  FADD.FTZ R5, R5, R0 ;  /* 0x0000000005057221 */ /* 0x000fe20000010000 */
[----:B------:R-:W-:Y:S02]  /*18390*/  MOV R4, R191 ;  /* 0x000000bf00047202 */ /* 0x000fe40000000f00 */
[----:B------:R-:W-:Y:S02]  /*183a0*/  MOV R0, 0x2 ;  /* 0x0000000200007802 */ /* 0x000fe40000000f00 */
[----:B------:R-:W-:Y:S02]  /*183b0*/  MOV R2, 0x183d0 ;  /* 0x000183d000027802 */ /* 0x000fe40000000f00 */
[----:B------:R-:W-:Y:S05]  /*183c0*/  CALL.REL.NOINC `($__internal_8_$__cuda_sm70_shflsync_bfly_p) ;  /* 0x00000f3000007944 */ /* 0x000fea0003c00000 */
[----:B------:R-:W-:Y:S01]  /*183d0*/  FADD.FTZ R4, R191, R0 ;  /* 0x00000000bf047221 */ /* 0x000fe20000010000 */
[----:B------:R-:W-:Y:S02]  /*183e0*/  MOV R0, 0x1 ;  /* 0x0000000100007802 */ /* 0x000fe40000000f00 */
[----:B------:R-:W-:-:S02]  /*183f0*/  MOV R2, 0x18410 ;  /* 0x0001841000027802 */ /* 0x000fc40000000f00 */
[----:B------:R-:W-:Y:S05]  /*18400*/  CALL.REL.NOINC `($__internal_8_$__cuda_sm70_shflsync_bfly_p) ;  /* 0x00000ef000007944 */ /* 0x000fea0003c00000 */
[----:B------:R-:W-:Y:S01]  /*18410*/  MOV R3, R0 ;  /* 0x0000000000037202 */ /* 0x000fe20000000f00 */
[----:B------:R-:W-:Y:S05]  /*18420*/  BRA `(.L_x_660) ;  /* 0xffff93c000007947 */ /* 0x000fea000383ffff */
.L_x_567:
[----:B--234-:R-:W-:Y:S01]  /*18430*/  IMAD.MOV.U32 R185, RZ, RZ, R9 ;  /* 0x000000ffffb97224 */ /* 0x01cfe200078e0009 */
[----:B------:R-:W-:Y:S01]  /*18440*/  MOV R2, RZ ;  /* 0x000000ff00027202 */ /* 0x000fe20000000f00 */
[----:B------:R-:W-:Y:S01]  /*18450*/  IMAD.MOV.U32 R186, RZ, RZ, 0x181f ;  /* 0x0000181fffba7424 */ /* 0x000fe200078e00ff */
[----:B------:R-:W-:-:S02]  /*18460*/  MOV R3, 0x18480 ;  /* 0x0001848000037802 */ /* 0x000fc40000000f00 */
[----:B-1----:R-:W-:Y:S05]  /*18470*/  CALL.REL.NOINC `($__internal_9_$__cuda_sm70_shflsync_idx_p) ;  /* 0x00000ee000007944 */ /* 0x002fea0003c00000 */
[----:B------:R-:W-:Y:S01]  /*18480*/  MOV R8, R186 ;  /* 0x000000ba00087202 */ /* 0x000fe20000000f00 */
[----:B------:R-:W-:Y:S05]  /*18490*/  BRA `(.L_x_661) ;  /* 0xffffaac000007947 */ /* 0x000fea000383ffff */
.L_x_568:
[----:B------:R-:W-:Y:S01]  /*184a0*/  IMAD.MOV.U32 R185, RZ, RZ, R11 ;  /* 0x000000ffffb97224 */ /* 0x000fe200078e000b */
[----:B------:R-:W-:Y:S01]  /*184b0*/  MOV R2, RZ ;  /* 0x000000ff00027202 */ /* 0x000fe20000000f00 */
[----:B------:R-:W-:Y:S01]  /*184c0*/  IMAD.MOV.U32 R186, RZ, RZ, 0x181f ;  /* 0x0000181fffba7424 */ /* 0x000fe200078e00ff */
[----:B------:R-:W-:-:S02]  /*184d0*/  MOV R3, 0x184f0 ;  /* 0x000184f000037802 */ /* 0x000fc40000000f00 */
[----:B-123--:R-:W-:Y:S05]  /*184e0*/  CALL.REL.NOINC `($__internal_9_$__cuda_sm70_shflsync_idx_p) ;  /* 0x00000e7000007944 */ /* 0x00efea0003c00000 */
[----:B------:R-:W-:Y:S01]  /*184f0*/  MOV R0, R186 ;  /* 0x000000ba00007202 */ /* 0x000fe20000000f00 */
[----:B------:R-:W-:Y:S05]  /*18500*/  BRA `(.L_x_662) ;  /* 0xffffaa7000007947 */ /* 0x000fea000383ffff */
.L_x_571:
[----:B------:R-:W-:Y:S01]  /*18510*/  IMAD.MOV.U32 R185, RZ, RZ, R9 ;  /* 0x000000ffffb97224 */ /* 0x000fe200078e0009 */
[----:B--2---:R-:W-:Y:S01]  /*18520*/  MOV R2, 0x1 ;  /* 0x0000000100027802 */ /* 0x004fe20000000f00 */
[----:B------:R-:W-:Y:S01]  /*18530*/  IMAD.MOV.U32 R186, RZ, RZ, 0x181f ;  /* 0x0000181fffba7424 */ /* 0x000fe200078e00ff */
[----:B------:R-:W-:-:S02]  /*18540*/  MOV R3, 0x18560 ;  /* 0x0001856000037802 */ /* 0x000fc40000000f00 */
[----:B-1-34-:R-:W-:Y:S05]  /*18550*/  CALL.REL.NOINC `($__internal_9_$__cuda_sm70_shflsync_idx_p) ;  /* 0x00000e0000007944 */ /* 0x01afea0003c00000 */
        /* <DEDUP_REMOVED lines=8> */
.L_x_574:
[----:B------:R-:W-:Y:S01]  /*185e0*/  IMAD.MOV.U32 R185, RZ, RZ, R9 ;  /* 0x000000ffffb97224 */ /* 0x000fe200078e0009 */
[----:B--2---:R-:W-:Y:S01]  /*185f0*/  MOV R2, 0x2 ;  /* 0x0000000200027802 */ /* 0x004fe20000000f00 */
[----:B------:R-:W-:Y:S01]  /*18600*/  IMAD.MOV.U32 R186, RZ, RZ, 0x181f ;  /* 0x0000181fffba7424 */ /* 0x000fe200078e00ff */
[----:B------:R-:W-:Y:S02]  /*18610*/  MOV R3, 0x18630 ;  /* 0x0001863000037802 */ /* 0x000fe40000000f00 */
[----:B-1-34-:R-:W-:Y:S05]  /*18620*/  CALL.REL.NOINC `($__internal_9_$__cuda_sm70_shflsync_idx_p) ;  /* 0x00000d3000007944 */ /* 0x01afea0003c00000 */
[----:B------:R-:W-:Y:S01]  /*18630*/  MOV R8, R186 ;  /* 0x000000ba00087202 */ /* 0x000fe20000000f00 */
[----:B------:R-:W-:Y:S05]  /*18640*/  BRA `(.L_x_664) ;  /* 0xffffac0000007947 */ /* 0x000fea000383ffff */
.L_x_575:
[----:B------:R-:W-:Y:S01]  /*18650*/  IMAD.MOV.U32 R185, RZ, RZ, R11 ;  /* 0x000000ffffb97224 */ /* 0x000fe200078e000b */
[----:B--2---:R-:W-:Y:S01]  /*18660*/  MOV R2, 0x2 ;  /* 0x0000000200027802 */ /* 0x004fe20000000f00 */
[----:B------:R-:W-:Y:S01]  /*18670*/  IMAD.MOV.U32 R186, RZ, RZ, 0x181f ;  /* 0x0000181fffba7424 */ /* 0x000fe200078e00ff */
[----:B------:R-:W-:Y:S02]  /*18680*/  MOV R3, 0x186a0 ;  /* 0x000186a000037802 */ /* 0x000fe40000000f00 */
[----:B-1-34-:R-:W-:Y:S05]  /*18690*/  CALL.REL.NOINC `($__internal_9_$__cuda_sm70_shflsync_idx_p) ;  /* 0x00000cc000007944 */ /* 0x01afea0003c00000 */
[----:B------:R-:W-:Y:S01]  /*186a0*/  MOV R0, R186 ;  /* 0x000000ba00007202 */ /* 0x000fe20000000f00 */
[----:B------:R-:W-:Y:S05]  /*186b0*/  BRA `(.L_x_665) ;  /* 0xffffabb000007947 */ /* 0x000fea000383ffff */
.L_x_578:
[----:B------:R-:W-:Y:S01]  /*186c0*/  IMAD.MOV.U32 R185, RZ, RZ, R9 ;  /* 0x000000ffffb97224 */ /* 0x000fe200078e0009 */
[----:B---3--:R-:W-:Y:S01]  /*186d0*/  MOV R2, 0x3 ;  /* 0x0000000300027802 */ /* 0x008fe20000000f00 */
        /* <DEDUP_REMOVED lines=11> */
.L_x_580:
[----:B------:R-:W-:Y:S01]  /*18790*/  IMAD.MOV.U32 R185, RZ, RZ, R5 ;  /* 0x000000ffffb97224 */ /* 0x000fe200078e0005 */
[----:B------:R-:W-:Y:S01]  /*187a0*/  MOV R2, RZ ;  /* 0x000000ff00027202 */ /* 0x000fe20000000f00 */
[----:B------:R-:W-:Y:S01]  /*187b0*/  IMAD.MOV.U32 R186, RZ, RZ, 0x1c1f ;  /* 0x00001c1fffba7424 */ /* 0x000fe200078e00ff */
[----:B------:R-:W-:Y:S02]  /*187c0*/  MOV R3, 0x187e0 ;  /* 0x000187e000037802 */ /* 0x000fe40000000f00 */
[----:B------:R-:W-:Y:S05]  /*187d0*/  CALL.REL.NOINC `($__internal_9_$__cuda_sm70_shflsync_idx_p) ;  /* 0x00000b8000007944 */ /* 0x000fea0003c00000 */
[----:B------:R-:W-:Y:S01]  /*187e0*/  MOV R4, R186 ;  /* 0x000000ba00047202 */ /* 0x000fe20000000f00 */
[----:B------:R-:W-:Y:S05]  /*187f0*/  BRA `(.L_x_667) ;  /* 0xffffaf2000007947 */ /* 0x000fea000383ffff */
.L_x_581:
[----:B------:R-:W-:Y:S01]  /*18800*/  IMAD.MOV.U32 R185, RZ, RZ, R12 ;  /* 0x000000ffffb97224 */ /* 0x000fe200078e000c */
[----:B------:R-:W-:Y:S01]  /*18810*/  MOV R2, RZ ;  /* 0x000000ff00027202 */ /* 0x000fe20000000f00 */
[----:B------:R-:W-:Y:S01]  /*18820*/  IMAD.MOV.U32 R186, RZ, RZ, 0x1c1f ;  /* 0x00001c1fffba7424 */ /* 0x000fe200078e00ff */
[----:B------:R-:W-:Y:S02]  /*18830*/  MOV R3, 0x18850 ;  /* 0x0001885000037802 */ /* 0x000fe40000000f00 */
[----:B-12---:R-:W-:Y:S05]  /*18840*/  CALL.REL.NOINC `($__internal_9_$__cuda_sm70_shflsync_idx_p) ;  /* 0x00000b1000007944 */ /* 0x006fea0003c00000 */
[----:B------:R-:W-:Y:S01]  /*18850*/  MOV R0, R186 ;  /* 0x000000ba00007202 */ /* 0x000fe20000000f00 */
[----:B------:R-:W-:Y:S05]  /*18860*/  BRA `(.L_x_668) ;  /* 0xffffaed000007947 */ /* 0x000fea000383ffff */
.L_x_584:
[----:B------:R-:W-:Y:S01]  /*18870*/  IMAD.MOV.U32 R185, RZ, RZ, R5 ;  /* 0x000000ffffb97224 */ /* 0x000fe200078e0005 */
[----:B----4-:R-:W-:Y:S01]  /*18880*/  MOV R2, 0x1 ;  /* 0x0000000100027802 */ /* 0x010fe20000000f00 */
[----:B------:R-:W-:Y:S01]  /*18890*/  IMAD.MOV.U32 R186, RZ, RZ, 0x1c1f ;  /* 0x00001c1fffba7424 */ /* 0x000fe200078e00ff */
[----:B------:R-:W-:-:S02]  /*188a0*/  MOV R3, 0x188c0 ;  /* 0x000188c000037802 */ /* 0x000fc40000000f00 */
[----:B-123--:R-:W-:Y:S05]  /*188b0*/  CALL.REL.NOINC `($__internal_9_$__cuda_sm70_shflsync_idx_p) ;  /* 0x00000aa000007944 */ /* 0x00efea0003c00000 */
        /* <DEDUP_REMOVED lines=8> */
.L_x_588:
[----:B------:R-:W-:Y:S01]  /*18940*/  IMAD.MOV.U32 R185, RZ, RZ, R9 ;  /* 0x000000ffffb97224 */ /* 0x000fe200078e0009 */
[----:B------:R-:W-:Y:S01]  /*18950*/  MOV R2, RZ ;  /* 0x000000ff00027202 */ /* 0x000fe20000000f00 */
[----:B------:R-:W-:Y:S01]  /*18960*/  IMAD.MOV.U32 R186, RZ, RZ, 0x181f ;  /* 0x0000181fffba7424 */ /* 0x000fe200078e00ff */
[----:B------:R-:W-:Y:S02]  /*18970*/  MOV R3, 0x18990 ;  /* 0x0001899000037802 */ /* 0x000fe40000000f00 */
[----:B------:R-:W-:Y:S05]  /*18980*/  CALL.REL.NOINC `($__internal_9_$__cuda_sm70_shflsync_idx_p) ;  /* 0x000009d000007944 */ /* 0x000fea0003c00000 */
[----:B------:R-:W-:Y:S01]  /*18990*/  MOV R8, R186 ;  /* 0x000000ba00087202 */ /* 0x000fe20000000f00 */
[----:B------:R-:W-:Y:S05]  /*189a0*/  BRA `(.L_x_670) ;  /* 0xffffc4c000007947 */ /* 0x000fea000383ffff */
.L_x_589:
[----:B------:R-:W-:Y:S01]  /*189b0*/  IMAD.MOV.U32 R185, RZ, RZ, R12 ;  /* 0x000000ffffb97224 */ /* 0x000fe200078e000c */
[----:B------:R-:W-:Y:S01]  /*189c0*/  MOV R2, RZ ;  /* 0x000000ff00027202 */ /* 0x000fe20000000f00 */
[----:B------:R-:W-:Y:S01]  /*189d0*/  IMAD.MOV.U32 R186, RZ, RZ, 0x181f ;  /* 0x0000181fffba7424 */ /* 0x000fe200078e00ff */
[----:B------:R-:W-:Y:S02]  /*189e0*/  MOV R3, 0x18a00 ;  /* 0x00018a0000037802 */ /* 0x000fe40000000f00 */
[----:B-12---:R-:W-:Y:S05]  /*189f0*/  CALL.REL.NOINC `($__internal_9_$__cuda_sm70_shflsync_idx_p) ;  /* 0x0000096000007944 */ /* 0x006fea0003c00000 */
[----:B------:R-:W-:Y:S01]  /*18a00*/  MOV R0, R186 ;  /* 0x000000ba00007202 */ /* 0x000fe20000000f00 */
[----:B------:R-:W-:Y:S05]  /*18a10*/  BRA `(.L_x_671) ;  /* 0xffffc47000007947 */ /* 0x000fea000383ffff */
.L_x_592:
        /* <DEDUP_REMOVED lines=13> */
.L_x_595:
[----:B------:R-:W-:Y:S01]  /*18af0*/  IMAD.MOV.U32 R185, RZ, RZ, R9 ;  /* 0x000000ffffb97224 */ /* 0x000fe200078e0009 */
[----:B-1----:R-:W-:Y:S01]  /*18b00*/  MOV R2, 0x2 ;  /* 0x0000000200027802 */ /* 0x002fe20000000f00 */
[----:B------:R-:W-:Y:S01]  /*18b10*/  IMAD.MOV.U32 R186, RZ, RZ, 0x181f ;  /* 0x0000181fffba7424 */ /* 0x000fe200078e00ff */
[----:B------:R-:W-:Y:S02]  /*18b20*/  MOV R3, 0x18b40 ;  /* 0x00018b4000037802 */ /* 0x000fe40000000f00 */
[----:B--234-:R-:W-:Y:S05]  /*18b30*/  CALL.REL.NOINC `($__internal_9_$__cuda_sm70_shflsync_idx_p) ;  /* 0x0000082000007944 */ /* 0x01cfea0003c00000 */
[----:B------:R-:W-:Y:S01]  /*18b40*/  MOV R8, R186 ;  /* 0x000000ba00087202 */ /* 0x000fe20000000f00 */
[----:B------:R-:W-:Y:S05]  /*18b50*/  BRA `(.L_x_673) ;  /* 0xffffc61000007947 */ /* 0x000fea000383ffff */
.L_x_596:
[----:B------:R-:W-:Y:S01]  /*18b60*/  IMAD.MOV.U32 R185, RZ, RZ, R12 ;  /* 0x000000ffffb97224 */ /* 0x000fe200078e000c */
[----:B------:R-:W-:Y:S01]  /*18b70*/  MOV R2, 0x2 ;  /* 0x0000000200027802 */ /* 0x000fe20000000f00 */
[----:B------:R-:W-:Y:S01]  /*18b80*/  IMAD.MOV.U32 R186, RZ, RZ, 0x181f ;  /* 0x0000181fffba7424 */ /* 0x000fe200078e00ff */
[----:B------:R-:W-:Y:S02]  /*18b90*/  MOV R3, 0x18bb0 ;  /* 0x00018bb000037802 */ /* 0x000fe40000000f00 */
[----:B-1234-:R-:W-:Y:S05]  /*18ba0*/  CALL.REL.NOINC `($__internal_9_$__cuda_sm70_shflsync_idx_p) ;  /* 0x000007b000007944 */ /* 0x01efea0003c00000 */
[----:B------:R-:W-:Y:S01]  /*18bb0*/  MOV R0, R186 ;  /* 0x000000ba00007202 */ /* 0x000fe20000000f00 */
[----:B------:R-:W-:Y:S05]  /*18bc0*/  BRA `(.L_x_674) ;  /* 0xffffc5c000007947 */ /* 0x000fea000383ffff */
.L_x_599:
[----:B------:R-:W-:Y:S01]  /*18bd0*/  IMAD.MOV.U32 R185, RZ, RZ, R9 ;  /* 0x000000ffffb97224 */ /* 0x000fe200078e0009 */
[----:B-1----:R-:W-:Y:S01]  /*18be0*/  MOV R2, 0x3 ;  /* 0x0000000300027802 */ /* 0x002fe20000000f00 */
[----:B------:R-:W-:Y:S01]  /*18bf0*/  IMAD.MOV.U32 R186, RZ, RZ, 0x181f ;  /* 0x0000181fffba7424 */ /* 0x000fe200078e00ff */
[----:B------:R-:W-:-:S02]  /*18c00*/  MOV R3, 0x18c20 ;  /* 0x00018c2000037802 */ /* 0x000fc40000000f00 */
[----:B--234-:R-:W-:Y:S05]  /*18c10*/  CALL.REL.NOINC `($__internal_9_$__cuda_sm70_shflsync_idx_p) ;  /* 0x0000074000007944 */ /* 0x01cfea0003c00000 */
        /* <DEDUP_REMOVED lines=8> */
.L_x_601:
[----:B------:R-:W-:Y:S01]  /*18ca0*/  IMAD.MOV.U32 R185, RZ, RZ, R82 ;  /* 0x000000ffffb97224 */ /* 0x000fe200078e0052 */
[----:B------:R-:W-:Y:S01]  /*18cb0*/  MOV R2, RZ ;  /* 0x000000ff00027202 */ /* 0x000fe20000000f00 */
[----:B------:R-:W-:Y:S01]  /*18cc0*/  IMAD.MOV.U32 R186, RZ, RZ, 0x1f ;  /* 0x0000001fffba7424 */ /* 0x000fe200078e00ff */
[----:B------:R-:W-:Y:S02]  /*18cd0*/  MOV R3, 0x18cf0 ;  /* 0x00018cf000037802 */ /* 0x000fe40000000f00 */
[----:B------:R-:W-:Y:S05]  /*18ce0*/  CALL.REL.NOINC `($__internal_9_$__cuda_sm70_shflsync_idx_p) ;  /* 0x0000067000007944 */ /* 0x000fea0003c00000 */
[----:B------:R-:W-:Y:S01]  /*18cf0*/  MOV R9, R186 ;  /* 0x000000ba00097202 */ /* 0x000fe20000000f00 */
[----:B------:R-:W-:Y:S05]  /*18d00*/  BRA `(.L_x_676) ;  /* 0xffffc7e000007947 */ /* 0x000fea000383ffff */
.L_x_602:
[----:B------:R-:W-:Y:S01]  /*18d10*/  IMAD.MOV.U32 R185, RZ, RZ, R82 ;  /* 0x000000ffffb97224 */ /* 0x000fe200078e0052 */
[----:B------:R-:W-:Y:S01]  /*18d20*/  MOV R2, 0x1 ;  /* 0x0000000100027802 */ /* 0x000fe20000000f00 */
[----:B------:R-:W-:Y:S01]  /*18d30*/  IMAD.MOV.U32 R186, RZ, RZ, 0x1f ;  /* 0x0000001fffba7424 */ /* 0x000fe200078e00ff */
[----:B------:R-:W-:Y:S02]  /*18d40*/  MOV R3, 0x18d60 ;  /* 0x00018d6000037802 */ /* 0x000fe40000000f00 */
[----:B-12---:R-:W-:Y:S05]  /*18d50*/  CALL.REL.NOINC `($__internal_9_$__cuda_sm70_shflsync_idx_p) ;  /* 0x0000060000007944 */ /* 0x006fea0003c00000 */
[----:B------:R-:W-:Y:S01]  /*18d60*/  MOV R8, R186 ;  /* 0x000000ba00087202 */ /* 0x000fe20000000f00 */
[----:B------:R-:W-:Y:S05]  /*18d70*/  BRA `(.L_x_677) ;  /* 0xffffc79000007947 */ /* 0x000fea000383ffff */
.L_x_603:
[----:B------:R-:W-:Y:S02]  /*18d80*/  MOV R2, 0x1 ;  /* 0x0000000100027802 */ /* 0x000fe40000000f00 */
[----:B------:R-:W-:-:S02]  /*18d90*/  MOV R3, 0x18db0 ;  /* 0x00018db000037802 */ /* 0x000fc40000000f00 */
[----:B-1234-:R-:W-:Y:S05]  /*18da0*/  CALL.REL.NOINC `($__internal_10_$__cuda_sm70_shflsync_up_p) ;  /* 0x0000061000007944 */ /* 0x01efea0003c00000 */
[----:B------:R-:W-:Y:S05]  /*18db0*/  BRA `(.L_x_678) ;  /* 0xffffc87000007947 */ /* 0x000fea000383ffff */
.L_x_604:
[----:B------:R-:W-:Y:S02]  /*18dc0*/  MOV R2, 0x2 ;  /* 0x0000000200027802 */ /* 0x000fe40000000f00 */
[----:B------:R-:W-:-:S02]  /*18dd0*/  MOV R3, 0x18df0 ;  /* 0x00018df000037802 */ /* 0x000fc40000000f00 */
[----:B--2-4-:R-:W-:Y:S05]  /*18de0*/  CALL.REL.NOINC `($__internal_10_$__cuda_sm70_shflsync_up_p) ;  /* 0x000005d000007944 */ /* 0x014fea0003c00000 */
        /* <DEDUP_REMOVED lines=24> */
.L_x_608:
[----:B------:R-:W-:Y:S02]  /*18f70*/  MOV R2, 0x1 ;  /* 0x0000000100027802 */ /* 0x000fe40000000f00 */
[----:B------:R-:W-:Y:S02]  /*18f80*/  MOV R3, 0x18fa0 ;  /* 0x00018fa000037802 */ /* 0x000fe40000000f00 */
[----:B------:R-:W-:Y:S05]  /*18f90*/  CALL.REL.NOINC `($__internal_10_$__cuda_sm70_shflsync_up_p) ;  /* 0x0000042000007944 */ /* 0x000fea0003c00000 */
[----:B------:R-:W-:Y:S01]  /*18fa0*/  MOV R2, R4 ;  /* 0x0000000400027202 */ /* 0x000fe20000000f00 */
[----:B------:R-:W-:Y:S05]  /*18fb0*/  BRA `(.L_x_680) ;  /* 0xffffc8c000007947 */ /* 0x000fea000383ffff */
.L_x_609:
[----:B------:R-:W-:Y:S02]  /*18fc0*/  MOV R2, 0x2 ;  /* 0x0000000200027802 */ /* 0x000fe40000000f00 */
[----:B------:R-:W-:Y:S02]  /*18fd0*/  MOV R3, 0x18ff0 ;  /* 0x00018ff000037802 */ /* 0x000fe40000000f00 */
        /* <DEDUP_REMOVED lines=25> */
.L_x_611:
[----:B------:R-:W-:Y:S02]  /*19170*/  SEL R0, RZ, 0x1, P0 ;  /* 0x00000001ff007807 */ /* 0x000fe40000000000 */
[----:B------:R-:W-:Y:S02]  /*19180*/  MOV R2, 0x191a0 ;  /* 0x000191a000027802 */ /* 0x000fe40000000f00 */
[----:B-1----:R-:W-:Y:S05]  /*19190*/  CALL.REL.NOINC `($__internal_11_$__cuda_sm70_votesync_ballot) ;  /* 0x0000029000007944 */ /* 0x002fea0003c00000 */
[----:B------:R-:W-:Y:S01]  /*191a0*/  MOV R5, R0 ;  /* 0x0000000000057202 */ /* 0x000fe20000000f00 */
[----:B------:R-:W-:Y:S05]  /*191b0*/  BRA `(.L_x_682) ;  /* 0xffffc85000007947 */ /* 0x000fea000383ffff */
.L_x_612:
[----:B------:R-:W-:Y:S01]  /*191c0*/  IMAD.MOV.U32 R185, RZ, RZ, R6 ;  /* 0x000000ffffb97224 */ /* 0x000fe200078e0006 */
[----:B------:R-:W-:Y:S01]  /*191d0*/  MOV R2, R0 ;  /* 0x0000000000027202 */ /* 0x000fe20000000f00 */
[----:B------:R-:W-:Y:S01]  /*191e0*/  IMAD.MOV.U32 R186, RZ, RZ, 0x1f ;  /* 0x0000001fffba7424 */ /* 0x000fe200078e00ff */
[----:B------:R-:W-:Y:S02]  /*191f0*/  MOV R3, 0x19210 ;  /* 0x0001921000037802 */ /* 0x000fe40000000f00 */
[----:B-1----:R-:W-:Y:S05]  /*19200*/  CALL.REL.NOINC `($__internal_9_$__cuda_sm70_shflsync_idx_p) ;  /* 0x0000015000007944 */ /* 0x002fea0003c00000 */
[----:B------:R-:W-:Y:S01]  /*19210*/  IMAD.MOV.U32 R10, RZ, RZ, R186 ;  /* 0x000000ffff0a7224 */ /* 0x000fe200078e00ba */
[----:B------:R-:W-:Y:S01]  /*19220*/  MOV R2, R0 ;  /* 0x0000000000027202 */ /* 0x000fe20000000f00 */
[----:B------:R-:W-:Y:S01]  /*19230*/  IMAD.MOV.U32 R185, RZ, RZ, R7 ;  /* 0x000000ffffb97224 */ /* 0x000fe200078e0007 */
[----:B------:R-:W-:-:S02]  /*19240*/  MOV R186, 0x1f ;  /* 0x0000001f00ba7802 */ /* 0x000fc40000000f00 */
[----:B------:R-:W-:Y:S02]  /*19250*/  MOV R3, 0x19270 ;  /* 0x0001927000037802 */ /* 0x000fe40000000f00 */
[----:B------:R-:W-:Y:S05]  /*19260*/  CALL.REL.NOINC `($__internal_9_$__cuda_sm70_shflsync_idx_p) ;  /* 0x000000f000007944 */ /* 0x000fea0003c00000 */
[----:B------:R-:W-:Y:S01]  /*19270*/  MOV R7, R186 ;  /* 0x000000ba00077202 */ /* 0x000fe20000000f00 */
[----:B------:R-:W-:Y:S05]  /*19280*/  BRA `(.L_x_683) ;  /* 0xffffc7d000007947 */ /* 0x000fea000383ffff */
.L_x_615:
[----:B------:R-:W-:Y:S01]  /*19290*/  IMAD.MOV.U32 R185, RZ, RZ, R4 ;  /* 0x000000ffffb97224 */ /* 0x000fe200078e0004 */
[----:B------:R-:W-:Y:S01]  /*192a0*/  MOV R2, R0 ;  /* 0x0000000000027202 */ /* 0x000fe20000000f00 */
[----:B------:R-:W-:Y:S01]  /*192b0*/  IMAD.MOV.U32 R186, RZ, RZ, 0x1f ;  /* 0x0000001fffba7424 */ /* 0x000fe200078e00ff */
[----:B------:R-:W-:Y:S02]  /*192c0*/  MOV R3, 0x192e0 ;  /* 0x000192e000037802 */ /* 0x000fe40000000f00 */
[----:B-1-34-:R-:W-:Y:S05]  /*192d0*/  CALL.REL.NOINC `($__internal_9_$__cuda_sm70_shflsync_idx_p) ;  /* 0x0000008000007944 */ /* 0x01afea0003c00000 */
[----:B------:R-:W-:Y:S01]  /*192e0*/  MOV R11, R186 ;  /* 0x000000ba000b7202 */ /* 0x000fe20000000f00 */
[----:B------:R-:W-:Y:S05]  /*192f0*/  BRA `(.L_x_614) ;  /* 0xffffc7c000007947 */ /* 0x000fea000383ffff */
        .weak           $__internal_8_$__cuda_sm70_shflsync_bfly_p
        .type           $__internal_8_$__cuda_sm70_shflsync_bfly_p,@function
        .size           $__internal_8_$__cuda_sm70_shflsync_bfly_p,($__internal_9_$__cuda_sm70_shflsync_idx_p - $__internal_8_$__cuda_sm70_shflsync_bfly_p)
$__internal_8_$__cuda_sm70_shflsync_bfly_p:
[----:B------:R-:W-:Y:S02]  /*19300*/  MOV R139, 0xffffffff ;  /* 0xffffffff008b7802 */ /* 0x000fe40000000f00 */
[----:B------:R-:W-:Y:S02]  /*19310*/  MOV R3, 0x1f ;  /* 0x0000001f00037802 */ /* 0x000fe40000000f00 */
[----:B------:R-:W-:Y:S04]  /*19320*/  WARPSYNC R139 ;  /* 0x0000008b00007348 */ /* 0x000fe80003800000 */
[----:B------:R1:W2:Y:S02]  /*19330*/  SHFL.BFLY PT, R0, R4, R0, R3 ;  /* 0x0c00000004007389 */ /* 0x0002a400000e0003 */
[----:B-1----:R-:W-:-:S04]  /*19340*/  MOV R3, 0x0 ;  /* 0x0000000000037802 */ /* 0x002fc80000000f00 */
[----:B--2---:R-:W-:Y:S05]  /*19350*/  RET.REL.NODEC R2 `(_ZN7cutlass13device_kernelIN5flash19enable_sm80_to_sm89INS1_16FlashAttnFwdSm80INS1_25CollectiveMainloopFwdSm80ILi8ELi1ELb0EN4cute5tupleIJNS5_1CILi128EEENS7_ILi64EEENS7_ILi192EEEEEELi192ENS_10bfloat16_tEfNS_4arch4Sm80ELb0ELb1ELb1ELb1ELb1ELb0ELb1ELb1EEENS1_21CollectiveEpilogueFwdINS6_IJS8_SA_S9_EEENS6_IJNS7_ILi1EEESI_SI_EEESC_SE_Li256ELb1ELb1ELb1ELb0EEENS1_36VarlenDynamicPersistentTileSchedulerILi128ELi64ELi256ELi256ELb1ELb1ELb0ELb1ELb0ELb1EEEEEEEEEvNT_6ParamsE) ;  /* 0xfffe6ca002007950 */ /* 0x004fea0003c3ffff */
        .weak           $__internal_9_$__cuda_sm70_shflsync_idx_p
        .type           $__internal_9_$__cuda_sm70_shflsync_idx_p,@function
        .size           $__internal_9_$__cuda_sm70_shflsync_idx_p,($__internal_10_$__cuda_sm70_shflsync_up_p - $__internal_9_$__cuda_sm70_shflsync_idx_p)
$__internal_9_$__cuda_sm70_shflsync_idx_p:
[----:B------:R-:W-:-:S04]  /*19360*/  MOV R187, 0xffffffff ;  /* 0xffffffff00bb7802 */ /* 0x000fc80000000f00 */
[----:B------:R-:W-:Y:S04]  /*19370*/  WARPSYNC R187 ;  /* 0x000000bb00007348 */ /* 0x000fe80003800000 */
[----:B------:R1:W2:Y:S02]  /*19380*/  SHFL.IDX PT, R186, R185, R2, R186 ;  /* 0x00000002b9ba7389 */ /* 0x0002a400000e00ba */
[----:B-1----:R-:W-:Y:S02]  /*19390*/  MOV R2, R3 ;  /* 0x0000000300027202 */ /* 0x002fe40000000f00 */
[----:B------:R-:W-:-:S04]  /*193a0*/  MOV R3, 0x0 ;  /* 0x0000000000037802 */ /* 0x000fc80000000f00 */
[----:B--2---:R-:W-:Y:S05]  /*193b0*/  RET.REL.NODEC R2 `(_ZN7cutlass13device_kernelIN5flash19enable_sm80_to_sm89INS1_16FlashAttnFwdSm80INS1_25CollectiveMainloopFwdSm80ILi8ELi1ELb0EN4cute5tupleIJNS5_1CILi128EEENS7_ILi64EEENS7_ILi192EEEEEELi192ENS_10bfloat16_tEfNS_4arch4Sm80ELb0ELb1ELb1ELb1ELb1ELb0ELb1ELb1EEENS1_21CollectiveEpilogueFwdINS6_IJS8_SA_S9_EEENS6_IJNS7_ILi1EEESI_SI_EEESC_SE_Li256ELb1ELb1ELb1ELb0EEENS1_36VarlenDynamicPersistentTileSchedulerILi128ELi64ELi256ELi256ELb1ELb1ELb0ELb1ELb0ELb1EEEEEEEEEvNT_6ParamsE) ;  /* 0xfffe6c4002007950 */ /* 0x004fea0003c3ffff */
        .weak           $__internal_10_$__cuda_sm70_shflsync_up_p
        .type           $__internal_10_$__cuda_sm70_shflsync_up_p,@function
        .size           $__internal_10_$__cuda_sm70_shflsync_up_p,($__internal_11_$__cuda_sm70_votesync_ballot - $__internal_10_$__cuda_sm70_shflsync_up_p)
$__internal_10_$__cuda_sm70_shflsync_up_p:
[----:B------:R-:W-:Y:S02]  /*193c0*/  IMAD.MOV.U32 R4, RZ, RZ, RZ ;  /* 0x000000ffff047224 */ /* 0x000fe400078e00ff */
[----:B------:R-:W-:-:S04]  /*193d0*/  IMAD.MOV.U32 R10, RZ, RZ, -0x1 ;  /* 0xffffffffff0a7424 */ /* 0x000fc800078e00ff */
[----:B------:R-:W-:Y:S04]  /*193e0*/  WARPSYNC R10 ;  /* 0x0000000a00007348 */ /* 0x000fe80003800000 */
[----:B------:R1:W2:Y:S02]  /*193f0*/  SHFL.UP PT, R4, R0, R2, R4 ;  /* 0x0400000200047389 */ /* 0x0002a400000e0004 */
[----:B-1----:R-:W-:Y:S02]  /*19400*/  MOV R2, R3 ;  /* 0x0000000300027202 */ /* 0x002fe40000000f00 */
[----:B------:R-:W-:-:S04]  /*19410*/  MOV R3, 0x0 ;  /* 0x0000000000037802 */ /* 0x000fc80000000f00 */
[----:B--2---:R-:W-:Y:S05]  /*19420*/  RET.REL.NODEC R2 `(_ZN7cutlass13device_kernelIN5flash19enable_sm80_to_sm89INS1_16FlashAttnFwdSm80INS1_25CollectiveMainloopFwdSm80ILi8ELi1ELb0EN4cute5tupleIJNS5_1CILi128EEENS7_ILi64EEENS7_ILi192EEEEEELi192ENS_10bfloat16_tEfNS_4arch4Sm80ELb0ELb1ELb1ELb1ELb1ELb0ELb1ELb1EEENS1_21CollectiveEpilogueFwdINS6_IJS8_SA_S9_EEENS6_IJNS7_ILi1EEESI_SI_EEESC_SE_Li256ELb1ELb1ELb1ELb0EEENS1_36VarlenDynamicPersistentTileSchedulerILi128ELi64ELi256ELi256ELb1ELb1ELb0ELb1ELb0ELb1EEEEEEEEEvNT_6ParamsE) ;  /* 0xfffe6bd002007950 */ /* 0x004fea0003c3ffff */
        .weak           $__internal_11_$__cuda_sm70_votesync_ballot
        .type           $__internal_11_$__cuda_sm70_votesync_ballot,@function
        .size           $__internal_11_$__cuda_sm70_votesync_ballot,(.L_x_6222 - $__internal_11_$__cuda_sm70_votesync_ballot)
$__internal_11_$__cuda_sm70_votesync_ballot:
[----:B------:R-:W-:Y:S01]  /*19430*/  ISETP.NE.U32.AND P0, PT, R0, 0x1, PT ;  /* 0x000000010000780c */ /* 0x000fe20003f05070 */
[----:B------:R-:W-:-:S04]  /*19440*/  IMAD.MOV.U32 R3, RZ, RZ, -0x1 ;  /* 0xffffffffff037424 */ /* 0x000fc800078e00ff */
[----:B------:R-:W-:Y:S08]  /*19450*/  WARPSYNC R3 ;  /* 0x0000000300007348 */ /* 0x000ff00003800000 */
[----:B------:R-:W-:-:S04]  /*19460*/  VOTE.ANY R0, PT, !P0 ;  /* 0x0000000000007806 */ /* 0x000fc800040e0100 */
[----:B------:R-:W-:Y:S01]  /*19470*/  LOP3.LUT R0, R0, R3, RZ, 0xc0, !PT ;  /* 0x0000000300007212 */ /* 0x000fe200078ec0ff */
[----:B------:R-:W-:-:S04]  /*19480*/  IMAD.MOV.U32 R3, RZ, RZ, 0x0 ;  /* 0x00000000ff037424 */ /* 0x000fc800078e00ff */
[----:B------:R-:W-:Y:S05]  /*19490*/  RET.REL.NODEC R2 `(_ZN7cutlass13device_kernelIN5flash19enable_sm80_to_sm89INS1_16FlashAttnFwdSm80INS1_25CollectiveMainloopFwdSm80ILi8ELi1ELb0EN4cute5tupleIJNS5_1CILi128EEENS7_ILi64EEENS7_ILi192EEEEEELi192ENS_10bfloat16_tEfNS_4arch4Sm80ELb0ELb1ELb1ELb1ELb1ELb0ELb1ELb1EEENS1_21CollectiveEpilogueFwdINS6_IJS8_SA_S9_EEENS6_IJNS7_ILi1EEESI_SI_EEESC_SE_Li256ELb1ELb1ELb1ELb0EEENS1_36VarlenDynamicPersistentTileSchedulerILi128ELi64ELi256ELi256ELb1ELb1ELb0ELb1ELb0ELb1EEEEEEEEEvNT_6ParamsE) ;  /* 0xfffe6b6002007950 */ /* 0x000fea0003c3ffff */
.L_x_684:
        /* <DEDUP_REMOVED lines=14> */
.L_x_6222:


//--------------------- .text._ZN7cutlass13device_kernelIN5flash19enable_sm80_to_sm89INS1_16FlashAttnFwdSm80INS1_25CollectiveMainloopFwdSm80ILi8ELi1ELb0EN4cute5tupleIJNS5_1CILi128EEENS7_ILi64EEENS7_ILi192EEEEEELi192ENS_10bfloat16_tEfNS_4arch4Sm80ELb0ELb1ELb1ELb1ELb1ELb1ELb1ELb1EEENS1_21CollectiveEpilogueFwdINS6_IJS8_SA_S9_EEENS6_IJNS7_ILi1EEESI_SI_EEESC_SE_Li256ELb1ELb1ELb1ELb0EEENS1_36VarlenDynamicPersistentTileSchedulerILi128ELi64ELi256ELi256ELb1ELb1ELb0ELb1ELb0ELb1EEEEEEEEEvNT_6ParamsE --------------------------
	.section	.text._ZN7cutlass13device_kernelIN5flash19enable_sm80_to_sm89INS1_16FlashAttnFwdSm80INS1_25CollectiveMainloopFwdSm80ILi8ELi1ELb0EN4cute5tupleIJNS5_1CILi128EEENS7_ILi64EEENS7_ILi192EEEEEELi192ENS_10bfloat16_tEfNS_4arch4Sm80ELb0ELb1ELb1ELb1ELb1ELb1ELb1ELb1EEENS1_21CollectiveEpilogueFwdINS6_IJS8_SA_S9_EEENS6_IJNS7_ILi1EEESI_SI_EEESC_SE_Li256ELb1ELb1ELb1ELb0EEENS1_36VarlenDynamicPersistentTileSchedulerILi128ELi64ELi256ELi256ELb1ELb1ELb0ELb1ELb0ELb1EEEEEEEEEvNT_6ParamsE,"ax",@progbits
	.sectioninfo	@"SHI_REGISTERS=255"
	.align	128
.text._ZN7cutlass13device_kernelIN5flash19enable_sm80_to_sm89INS1_16FlashAttnFwdSm80INS1_25CollectiveMainloopFwdSm80ILi8ELi1ELb0EN4cute5tupleIJNS5_1CILi128EEENS7_ILi64EEENS7_ILi192EEEEEELi192ENS_10bfloat16_tEfNS_4arch4Sm80ELb0ELb1ELb1ELb1ELb1ELb1ELb1ELb1EEENS1_21CollectiveEpilogueFwdINS6_IJS8_SA_S9_EEENS6_IJNS7_ILi1EEESI_SI_EEESC_SE_Li256ELb1ELb1ELb1ELb0EEENS1_36VarlenDynamicPersistentTileSchedulerILi128ELi64ELi256ELi256ELb1ELb1ELb0ELb1ELb0ELb1EEEEEEEEEvNT_6ParamsE:
        .type           _ZN7cutlass13device_kernelIN5flash19enable_sm80_to_sm89INS1_16FlashAttnFwdSm80INS1_25CollectiveMainloopFwdSm80ILi8ELi1ELb0EN4cute5tupleIJNS5_1CILi128EEENS7_ILi64EEENS7_ILi192EEEEEELi192ENS_10bfloat16_tEfNS_4arch4Sm80ELb0ELb1ELb1ELb1ELb1ELb1ELb1ELb1EEENS1_21CollectiveEpilogueFwdINS6_IJS8_SA_S9_EEENS6_IJNS7_ILi1EEESI_SI_EEESC_SE_Li256ELb1ELb1ELb1ELb0EEENS1_36VarlenDynamicPersistentTileSchedulerILi128ELi64ELi256ELi256ELb1ELb1ELb0ELb1ELb0ELb1EEEEEEEEEvNT_6ParamsE,@function
        .size           _ZN7cutlass13device_kernelIN5flash19enable_sm80_to_sm89INS1_16FlashAttnFwdSm80INS1_25CollectiveMainloopFwdSm80ILi8ELi1ELb0EN4cute5tupleIJNS5_1CILi128EEENS7_ILi64EEENS7_ILi192EEEEEELi192ENS_10bfloat16_tEfNS_4arch4Sm80ELb0ELb1ELb1ELb1ELb1ELb1ELb1ELb1EEENS1_21CollectiveEpilogueFwdINS6_IJS8_SA_S9_EEENS6_IJNS7_ILi1EEESI_SI_EEESC_SE_Li256ELb1ELb1ELb1ELb0EEENS1_36VarlenDynamicPersistentTileSchedulerILi128ELi64ELi256ELi256ELb1ELb1ELb0ELb1ELb0ELb1EEEEEEEEEvNT_6ParamsE,(.L_x_6227 - _ZN7cutlass13device_kernelIN5flash19enable_sm80_to_sm89INS1_16FlashAttnFwdSm80INS1_25CollectiveMainloopFwdSm80ILi8ELi1ELb0EN4cute5tupleIJNS5_1CILi128EEENS7_ILi64EEENS7_ILi192EEEEEELi192ENS_10bfloat16_tEfNS_4arch4Sm80ELb0ELb1ELb1ELb1ELb1ELb1ELb1ELb1EEENS1_21CollectiveEpilogueFwdINS6_IJS8_SA_S9_EEENS6_IJNS7_ILi1EEESI_SI_EEESC_SE_Li256ELb1ELb1ELb1ELb0EEENS1_36VarlenDynamicPersistentTileSchedulerILi128ELi64ELi256ELi256ELb1ELb1ELb0ELb1ELb0ELb1EEEEEEEEEvNT_6ParamsE)
        .other          _ZN7cutlass13device_kernelIN5flash19enable_sm80_to_sm89INS1_16FlashAttnFwdSm80INS1_25CollectiveMainloopFwdSm80ILi8ELi1ELb0EN4cute5tupleIJNS5_1CILi128EEENS7_ILi64EEENS7_ILi192EEEEEELi192ENS_10bfloat16_tEfNS_4arch4Sm80ELb0ELb1ELb1ELb1ELb1ELb1ELb1ELb1EEENS1_21CollectiveEpilogueFwdINS6_IJS8_SA_S9_EEENS6_IJNS7_ILi1EEESI_SI_EEESC_SE_Li256ELb1ELb1ELb1ELb0EEENS1_36VarlenDynamicPersistentTileSchedulerILi128ELi64ELi256ELi256ELb1ELb1ELb0ELb1ELb0ELb1EEEEEEEEEvNT_6ParamsE,@"STO_CUDA_ENTRY STV_DEFAULT"
_ZN7cutlass13device_kernelIN5flash19enable_sm80_to_sm89INS1_16FlashAttnFwdSm80INS1_25CollectiveMainloopFwdSm80ILi8ELi1ELb0EN4cute5tupleIJNS5_1CILi128EEENS7_ILi64EEENS7_ILi192EEEEEELi192ENS_10bfloat16_tEfNS_4arch4Sm80ELb0ELb1ELb1ELb1ELb1ELb1ELb1ELb1EEENS1_21CollectiveEpilogueFwdINS6_IJS8_SA_S9_EEENS6_IJNS7_ILi1EEESI_SI_EEESC_SE_Li256ELb1ELb1ELb1ELb0EEENS1_36VarlenDynamicPersistentTileSchedulerILi128ELi64ELi256ELi256ELb1ELb1ELb0ELb1ELb0ELb1EEEEEEEEEvNT_6ParamsE:
[----:B------:R-:W-:-:S03]  /*0000*/  MOV R1, c[0x0][0x28] ;  /* 0x00000a0000017a02 */ /* 0x000fc60000000f00 */
[----:B------:R-:W1:Y:S01]  /*0010*/  S2R R2, SR_TID.X ;  /* 0x0000000000027919 */ /* 0x000e620000002100 */
[----:B------:R-:W-:Y:S01]  /*0020*/  IADD3 R1, R1, -0x170, RZ ;  /* 0xfffffe9001017810 */ /* 0x000fe20007ffe0ff */
[----:B------:R-:W-:-:S03]  /*0030*/  ULDC.64 UR10, c[0x0][0x118] ;  /* 0x00004600000a7ab9 */ /* 0x000fc60000000a00 */
[----:B------:R2:W3:Y:S01]  /*0040*/  R2UR UR4, R1 ;  /* 0x00000000010473c2 */ /* 0x0004e200000e0000 */
[----:B-1----:R-:W-:-:S06]  /*0050*/  SHF.R.U32.HI R0, RZ, 0x5, R2 ;  /* 0x00000005ff007819 */ /* 0x002fcc0000011602 */
[----:B------:R-:W1:Y:S02]  /*0060*/  SHFL.IDX PT, R0, R0, RZ, 0x1f ;  /* 0x00001fff00007589 */ /* 0x000e6400000e0000 */
[----:B-1----:R-:W1:Y:S02]  /*0070*/  R2UR UR8, R0 ;  /* 0x00000000000873c2 */ /* 0x002e6400000e0000 */
[----:B-1----:R-:W-:-:S13]  /*0080*/  ISETP.NE.AND P0, PT, RZ, UR8, PT ;  /* 0x00000008ff007c0c */ /* 0x002fda000bf05270 */
[----:B------:R-:W-:Y:S06]  /*0090*/  @P0 BAR.SYNC.DEFER_BLOCKING 0x5, 0x100 ;  /* 0x0144000000000b1d */ /* 0x000fec0000010000 */
[----:B------:R-:W1:Y:S02]  /*00a0*/  @P0 LDS.128 R4, [0x18100] ;  /* 0x01810000ff040984 */ /* 0x000e640000000c00 */
[----:B-1----:R-:W-:Y:S01]  /*00b0*/  @P0 IMAD.MOV.U32 R0, RZ, RZ, R5 ;  /* 0x000000ffff000224 */ /* 0x002fe200078e0005 */
[----:B------:R-:W-:Y:S01]  /*00c0*/  @P0 MOV R239, R7 ;  /* 0x0000000700ef0202 */ /* 0x000fe20000000f00 */
[----:B------:R-:W-:-:S02]  /*00d0*/  @P0 IMAD.MOV.U32 R236, RZ, RZ, R4 ;  /* 0x000000ffffec0224 */ /* 0x000fc400078e0004 */
[----:B------:R-:W-:Y:S01]  /*00e0*/  @P0 IMAD.MOV.U32 R238, RZ, RZ, R6 ;  /* 0x000000ffffee0224 */ /* 0x000fe200078e0006 */
[----:B------:R1:W-:Y:S02]  /*00f0*/  @P0 STL [R1+0x104], R0 ;  /* 0x0001040001000387 */ /* 0x0003e40000100800 */
[----:B-1----:R-:W-:-:S05]  /*0100*/  @P0 MOV R0, R236 ;  /* 0x000000ec00000202 */ /* 0x002fca0000000f00 */
[----:B------:R2:W-:Y:S04]  /*0110*/  @P0 STL [R1+0x7c], R0 ;  /* 0x00007c0001000387 */ /* 0x0005e80000100800 */
[----:B------:R-:W-:Y:S06]  /*0120*/  @P0 BAR.ARV 0x4, 0x100 ;  /* 0x0104000000000b1d */ /* 0x000fec0000002000 */
[----:B------:R-:W-:Y:S05]  /*0130*/  @P0 BRA `(.L_x_685) ;  /* 0x00000fb000000947 */ /* 0x000fea0003800000 */
[----:B---3--:R-:W-:Y:S01]  /*0140*/  LOP3.LUT R13, R2, 0x1f, RZ, 0xc0, !PT ;  /* 0x0000001f020d7812 */ /* 0x008fe200078ec0ff */
[----:B------:R-:W-:-:S03]  /*0150*/  CS2R R8, SRZ ;  /* 0x0000000000087805 */ /* 0x000fc6000001ff00 */
        /* <DEDUP_REMOVED lines=10> */
[C---:B------:R-:W-:Y:S01]  /*0200*/  ISETP.GE.U32.AND P4, PT, R13.reuse, 0x2, PT ;  /* 0x000000020d00780c */ /* 0x040fe20003f86070 */
[----:B------:R-:W-:Y:S01]  /*0210*/  IMAD.MOV.U32 R7, RZ, RZ, RZ ;  /* 0x000000ffff077224 */ /* 0x000fe200078e00ff */
[----:B------:R-:W-:-:S02]  /*0220*/  ISETP.GE.U32.AND P3, PT, R13, 0x4, PT ;  /* 0x000000040d00780c */ /* 0x000fc40003f66070 */
[C---:B------:R-:W-:Y:S02]  /*0230*/  ISETP.GE.U32.AND P2, PT, R13.reuse, 0x8, PT ;  /* 0x000000080d00780c */ /* 0x040fe40003f46070 */
[----:B------:R-:W-:Y:S01]  /*0240*/  ISETP.GE.U32.AND P1, PT, R13, 0x10, PT ;  /* 0x000000100d00780c */ /* 0x000fe20003f26070 */
[----:B---3--:R-:W-:-:S05]  /*0250*/  IMAD R4, R9, R8, RZ ;  /* 0x0000000809047224 */ /* 0x008fca00078e02ff */
[----:B--2---:R-:W2:Y:S02]  /*0260*/  SHFL.UP PT, R0, R4, 0x1, RZ ;  /* 0x0420000004007989 */ /* 0x004ea400000e00ff */
        /* <DEDUP_REMOVED lines=17> */
[----:B-1----:R-:W-:-:S13]  /*0380*/  ISETP.GT.AND P0, PT, R6, UR5, PT ;  /* 0x0000000506007c0c */ /* 0x002fda000bf04270 */
[----:B------:R-:W-:Y:S05]  /*0390*/  @P0 BRA `(.L_x_686) ;  /* 0x0000027000000947 */ /* 0x000fea0003800000 */
[----:B------:R-:W-:Y:S02]  /*03a0*/  MOV R6, R0 ;  /* 0x0000000000067202 */ /* 0x000fe40000000f00 */
[----:B------:R-:W-:-:S04]  /*03b0*/  MOV R7, RZ ;  /* 0x000000ff00077202 */ /* 0x000fc80000000f00 */
.L_x_690:
[----:B------:R-:W-:Y:S01]  /*03c0*/  IADD3 R0, R7, 0x1f, RZ ;  /* 0x0000001f07007810 */ /* 0x000fe20007ffe0ff */
[----:B------:R-:W-:-:S03]  /*03d0*/  IMAD.MOV.U32 R239, RZ, RZ, c[0x0][0x53c] ;  /* 0x00014f00ffef7624 */ /* 0x000fc600078e00ff */
        /* <DEDUP_REMOVED lines=14> */
[----:B------:R1:W2:Y:S02]  /*04c0*/  SHFL.UP PT, R0, R5, 0x1, RZ ;  /* 0x0420000005007989 */ /* 0x0002a400000e00ff */
.L_x_904:
        /* <DEDUP_REMOVED lines=16> */
.L_x_905:
[----:B--2---:R-:W-:-:S05]  /*05d0*/  IMAD R0, R0, c[0x0][0x538], RZ ;  /* 0x00014e0000007a24 */ /* 0x004fca00078e02ff */
[----:B------:R-:W-:-:S04]  /*05e0*/  IADD3 R6, R0, R6, RZ ;  /* 0x0000000600067210 */ /* 0x000fc80007ffe0ff */
[----:B------:R-:W-:-:S13]  /*05f0*/  ISETP.GT.AND P0, PT, R6, UR5, PT ;  /* 0x0000000506007c0c */ /* 0x000fda000bf04270 */
[----:B-1----:R-:W-:Y:S05]  /*0600*/  @!P0 BRA `(.L_x_690) ;  /* 0xfffffdb000008947 */ /* 0x002fea000383ffff */
.L_x_686:
[----:B------:R-:W-:-:S05]  /*0610*/  IADD3 R10, -R0, R6, RZ ;  /* 0x00000006000a7210 */ /* 0x000fca0007ffe1ff */
[----:B------:R-:W-:-:S05]  /*0620*/  IMAD R0, R4, c[0x0][0x538], R10 ;  /* 0x00014e0004007a24 */ /* 0x000fca00078e020a */
[----:B------:R-:W-:Y:S01]  /*0630*/  ISETP.GT.AND P0, PT, R0, UR5, PT ;  /* 0x0000000500007c0c */ /* 0x000fe2000bf04270 */
[----:B------:R-:W-:-:S12]  /*0640*/  BRA.DIV ~URZ, `(.L_x_691) ;  /* 0x0001c7a27f007947 */ /* 0x000fd8000b800000 */
[----:B------:R-:W-:-:S04]  /*0650*/  VOTE.ANY R6, PT, !P0 ;  /* 0x0000000000067806 */ /* 0x000fc800040e0100 */
.L_x_906:
[----:B------:R-:W1:Y:S02]  /*0660*/  POPC R0, R6 ;  /* 0x0000000600007309 */ /* 0x000e640000000000 */
[----:B-1----:R-:W-:Y:S01]  /*0670*/  IADD3 R239, R0, R7, RZ ;  /* 0x0000000700ef7210 */ /* 0x002fe20007ffe0ff */
[----:B------:R-:W-:Y:S05]  /*0680*/  BRA.DIV ~URZ, `(.L_x_692) ;  /* 0x0001c7b27f007947 */ /* 0x000fea000b800000 */
[----:B------:R1:W2:Y:S01]  /*0690*/  SHFL.IDX PT, R12, R9, R0, 0x1f ;  /* 0x00001f00090c7589 */ /* 0x0002a200000e0000 */
[----:B------:R-:W-:-:S03]  /*06a0*/  MOV R5, RZ ;  /* 0x000000ff00057202 */ /* 0x000fc60000000f00 */
[----:B------:R1:W3:Y:S04]  /*06b0*/  SHFL.IDX PT, R9, R8, R0, 0x1f ;  /* 0x00001f0008097589 */ /* 0x0002e800000e0000 */
.L_x_907:
[----:B------:R-:W-:Y:S01]  /*06c0*/  ISETP.NE.AND P0, PT, R6, RZ, PT ;  /* 0x000000ff0600720c */ /* 0x000fe20003f05270 */
[----:B------:R-:W-:-:S12]  /*06d0*/  BSSY B0, `(.L_x_693) ;  /* 0x0000005000007945 */ /* 0x000fd80003800000 */
[----:B------:R-:W-:Y:S05]  /*06e0*/  @!P0 BRA `(.L_x_694) ;  /* 0x0000003000008947 */ /* 0x000fea0003800000 */
[----:B-1----:R-:W-:Y:S01]  /*06f0*/  IADD3 R0, R0, -0x1, RZ ;  /* 0xffffffff00007810 */ /* 0x002fe20007ffe0ff */
[----:B------:R-:W-:Y:S05]  /*0700*/  BRA.DIV ~URZ, `(.L_x_695) ;  /* 0x0001c8327f007947 */ /* 0x000fea000b800000 */
[----:B------:R1:W4:Y:S02]  /*0710*/  SHFL.IDX PT, R5, R4, R0, 0x1f ;  /* 0x00001f0004057589 */ /* 0x00032400000e0000 */
.L_x_694:
[----:B------:R-:W-:Y:S05]  /*0720*/  BSYNC B0 ;  /* 0x0000000000007941 */ /* 0x000fea0003800000 */
.L_x_693:
[----:B-1--4-:R-:W-:Y:S01]  /*0730*/  IMAD R0, R5, c[0x0][0x538], R10 ;  /* 0x00014e0005007a24 */ /* 0x012fe200078e020a */
[----:B---3--:R-:W-:Y:S01]  /*0740*/  ISETP.NE.AND P0, PT, R9, 0x1, PT ;  /* 0x000000010900780c */ /* 0x008fe20003f05270 */
[----:B------:R-:W-:Y:S03]  /*0750*/  BSSY B0, `(.L_x_696) ;  /* 0x0000086000007945 */ /* 0x000fe60003800000 */
[----:B------:R1:W-:Y:S01]  /*0760*/  STL [R1+0x7c], R0 ;  /* 0x00007c0001007387 */ /* 0x0003e20000100800 */
[----:B------:R-:W-:-:S08]  /*0770*/  IADD3 R11, -R0, UR5, RZ ;  /* 0x00000005000b7c10 */ /* 0x000fd0000fffe1ff */
        /* <DEDUP_REMOVED lines=30> */
[----:B------:R-:W-:Y:S02]  /*0960*/  @P2 IADD3 R2, R2, 0x1, RZ ;  /* 0x0000000102022810 */ /* 0x000fe40007ffe0ff */
[----:B-1----:R-:W-:-:S03]  /*0970*/  IADD3 R0, RZ, -R3, RZ ;  /* 0x80000003ff007210 */ /* 0x002fc60007ffe0ff */
[----:B------:R-:W-:Y:S01]  /*0980*/  IMAD.MOV.U32 R4, RZ, RZ, R2 ;  /* 0x000000ffff047224 */ /* 0x000fe200078e0002 */
[----:B------:R-:W-:-:S03]  /*0990*/  MOV R2, RZ ;  /* 0x000000ff00027202 */ /* 0x000fc60000000f00 */
[----:B------:R-:W-:Y:S01]  /*09a0*/  @!P1 IMAD.MOV R4, RZ, RZ, -R4 ;  /* 0x000000ffff049224 */ /* 0x000fe200078e0a04 */
[----:B------:R-:W-:Y:S01]  /*09b0*/  @!P0 LOP3.LUT R4, RZ, R12, RZ, 0x33, !PT ;  /* 0x0000000cff048212 */ /* 0x000fe200078e33ff */
[----:B------:R-:W-:Y:S01]  /*09c0*/  IMAD.MOV.U32 R5, RZ, RZ, R0 ;  /* 0x000000ffff057224 */ /* 0x000fe200078e0000 */
[----:B------:R-:W-:Y:S02]  /*09d0*/  IABS R0, R9 ;  /* 0x0000000900007213 */ /* 0x000fe40000000000 */
[----:B------:R-:W-:Y:S01]  /*09e0*/  IABS R7, R4 ;  /* 0x0000000400077213 */ /* 0x000fe20000000000 */
[----:B------:R-:W-:Y:S02]  /*09f0*/  IMAD R5, R5, R8, RZ ;  /* 0x0000000805057224 */ /* 0x000fe400078e02ff */
[----:B------:R-:W-:Y:S02]  /*0a00*/  IMAD.MOV R6, RZ, RZ, -R0 ;  /* 0x000000ffff067224 */ /* 0x000fe400078e0a00 */
        /* <DEDUP_REMOVED lines=22> */
.L_x_697:
[----:B------:R-:W-:-:S04]  /*0b70*/  IMAD.MOV.U32 R2, RZ, RZ, 0x4 ;  /* 0x00000004ff027424 */ /* 0x000fc800078e00ff */
[----:B------:R-:W-:-:S05]  /*0b80*/  IMAD.WIDE R2, R239, R2, c[0x0][0x590] ;  /* 0x00016400ef027625 */ /* 0x000fca00078e0202 */
[----:B------:R-:W3:Y:S02]  /*0b90*/  LDG.E R7, [R2.64] ;  /* 0x0000000a02077981 */ /* 0x000ee4000c1e1900 */
[----:B--23--:R-:W-:-:S05]  /*0ba0*/  IMAD R9, R7, R12, RZ ;  /* 0x0000000c07097224 */ /* 0x00cfca00078e02ff */
[-C--:B-1----:R-:W-:Y:S02]  /*0bb0*/  IABS R0, R9.reuse ;  /* 0x0000000900007213 */ /* 0x082fe40000000000 */
[----:B------:R-:W-:-:S03]  /*0bc0*/  IABS R8, R9 ;  /* 0x0000000900087213 */ /* 0x000fc60000000000 */
[----:B------:R-:W-:-:S04]  /*0bd0*/  IMAD.MOV.U32 R6, RZ, RZ, R0 ;  /* 0x000000ffff067224 */ /* 0x000fc800078e0000 */
[----:B------:R-:W1:Y:S08]  /*0be0*/  I2F.RP R2, R6 ;  /* 0x0000000600027306 */ /* 0x000e700000209400 */
[----:B-1----:R-:W1:Y:S02]  /*0bf0*/  MUFU.RCP R2, R2 ;  /* 0x0000000200027308 */ /* 0x002e640000001000 */
[----:B-1----:R-:W-:-:S06]  /*0c00*/  IADD3 R2, R2, 0xffffffe, RZ ;  /* 0x0ffffffe02027810 */ /* 0x002fcc0007ffe0ff */
[----:B------:R-:W1:Y:S02]  /*0c10*/  F2I.FTZ.U32.TRUNC.NTZ R3, R2 ;  /* 0x0000000200037305 */ /* 0x000e64000021f000 */
[----:B-1----:R-:W-:Y:S02]  /*0c20*/  IMAD.MOV R0, RZ, RZ, -R3 ;  /* 0x000000ffff007224 */ /* 0x002fe400078e0a03 */
[----:B------:R-:W-:Y:S02]  /*0c30*/  IMAD.MOV.U32 R2, RZ, RZ, RZ ;  /* 0x000000ffff027224 */ /* 0x000fe400078e00ff */
[----:B------:R-:W-:Y:S01]  /*0c40*/  IMAD.MOV.U32 R4, RZ, RZ, R0 ;  /* 0x000000ffff047224 */ /* 0x000fe200078e0000 */
[----:B------:R-:W-:-:S03]  /*0c50*/  IABS R0, R11 ;  /* 0x0000000b00007213 */ /* 0x000fc60000000000 */
[----:B------:R-:W-:Y:S01]  /*0c60*/  IMAD R4, R4, R6, RZ ;  /* 0x0000000604047224 */ /* 0x000fe200078e02ff */
[----:B------:R-:W-:-:S03]  /*0c70*/  MOV R5, R0 ;  /* 0x0000000000057202 */ /* 0x000fc60000000f00 */
        /* <DEDUP_REMOVED lines=15> */
[----:B------:R-:W-:Y:S02]  /*0d70*/  IMAD R10, R7, R4, RZ ;  /* 0x00000004070a7224 */ /* 0x000fe400078e02ff */
[----:B------:R-:W-:-:S03]  /*0d80*/  IMAD.MOV R4, RZ, RZ, -R4 ;  /* 0x000000ffff047224 */ /* 0x000fc600078e0a04 */
[----:B------:R-:W-:Y:S01]  /*0d90*/  IADD3 R0, -R10, c[0x0][0x538], RZ ;  /* 0x00014e000a007a10 */ /* 0x000fe20007ffe1ff */
[----:B------:R-:W-:-:S03]  /*0da0*/  IMAD R8, R9, R4, R11 ;  /* 0x0000000409087224 */ /* 0x000fc600078e020b */
[----:B------:R-:W-:-:S04]  /*0db0*/  IMNMX R6, R7, R0, PT ;  /* 0x0000000007067217 */ /* 0x000fc80003800200 */
[-C--:B------:R-:W-:Y:S02]  /*0dc0*/  IABS R0, R6.reuse ;  /* 0x0000000600007213 */ /* 0x080fe40000000000 */
[----:B------:R-:W-:-:S03]  /*0dd0*/  IABS R9, R6 ;  /* 0x0000000600097213 */ /* 0x000fc60000000000 */
[----:B------:R-:W-:-:S04]  /*0de0*/  IMAD.MOV.U32 R5, RZ, RZ, R0 ;  /* 0x000000ffff057224 */ /* 0x000fc800078e0000 */
[----:B------:R-:W1:Y:S08]  /*0df0*/  I2F.RP R2, R5 ;  /* 0x0000000500027306 */ /* 0x000e700000209400 */
[----:B-1----:R-:W1:Y:S02]  /*0e00*/  MUFU.RCP R2, R2 ;  /* 0x0000000200027308 */ /* 0x002e640000001000 */
[----:B-1----:R-:W-:-:S06]  /*0e10*/  IADD3 R2, R2, 0xffffffe, RZ ;  /* 0x0ffffffe02027810 */ /* 0x002fcc0007ffe0ff */
[----:B------:R-:W1:Y:S02]  /*0e20*/  F2I.FTZ.U32.TRUNC.NTZ R3, R2 ;  /* 0x0000000200037305 */ /* 0x000e64000021f000 */
[----:B-1----:R-:W-:Y:S01]  /*0e30*/  IADD3 R0, RZ, -R3, RZ ;  /* 0x80000003ff007210 */ /* 0x002fe20007ffe0ff */
[----:B------:R-:W-:-:S04]  /*0e40*/  IMAD.MOV.U32 R2, RZ, RZ, RZ ;  /* 0x000000ffff027224 */ /* 0x000fc800078e00ff */
[----:B------:R-:W-:Y:S01]  /*0e50*/  IMAD.MOV.U32 R7, RZ, RZ, R0 ;  /* 0x000000ffff077224 */ /* 0x000fe200078e0000 */
[----:B------:R-:W-:-:S03]  /*0e60*/  IABS R0, R8 ;  /* 0x0000000800007213 */ /* 0x000fc60000000000 */
[----:B------:R-:W-:Y:S02]  /*0e70*/  IMAD R7, R7, R5, RZ ;  /* 0x0000000507077224 */ /* 0x000fe400078e02ff */
        /* <DEDUP_REMOVED lines=19> */
.L_x_698:
[----:B------:R-:W-:Y:S05]  /*0fb0*/  BSYNC B0 ;  /* 0x0000000000007941 */ /* 0x000fea0003800000 */
.L_x_696:
[----:B------:R-:W-:-:S04]  /*0fc0*/  LOP3.LUT R0, RZ, R0, RZ, 0x33, !PT ;  /* 0x00000000ff007212 */ /* 0x000fc800078e33ff */
[----:B------:R-:W-:-:S05]  /*0fd0*/  IADD3 R0, R0, R12, RZ ;  /* 0x0000000c00007210 */ /* 0x000fca0007ffe0ff */
[----:B------:R1:W-:Y:S01]  /*0fe0*/  STL [R1+0x104], R0 ;  /* 0x0001040001007387 */ /* 0x0003e20000100800 */
[----:B------:R-:W-:Y:S05]  /*0ff0*/  BRA `(.L_x_699) ;  /* 0x0000004000007947 */ /* 0x000fea0003800000 */
.L_x_687:
[----:B------:R-:W-:Y:S01]  /*1000*/  MOV R0, UR5 ;  /* 0x0000000500007c02 */ /* 0x000fe20008000f00 */
[----:B------:R1:W-:Y:S01]  /*1010*/  STL [R1+0x104], RZ ;  /* 0x000104ff01007387 */ /* 0x0003e20000100800 */
[----:B------:R-:W-:-:S03]  /*1020*/  MOV R238, RZ ;  /* 0x000000ff00ee7202 */ /* 0x000fc60000000f00 */
[----:B------:R1:W-:Y:S04]  /*1030*/  STL [R1+0x7c], R0 ;  /* 0x00007c0001007387 */ /* 0x0003e80000100800 */
.L_x_699:
[----:B------:R-:W2:Y:S04]  /*1040*/  LDL R2, [R1+0x7c] ;  /* 0x00007c0001027983 */ /* 0x000ea80000100800 */
[----:B-1----:R-:W3:Y:S01]  /*1050*/  LDL R0, [R1+0x104] ;  /* 0x0001040001007983 */ /* 0x002ee20000100800 */
[----:B------:R-:W-:Y:S01]  /*1060*/  ISETP.NE.AND P0, PT, R13, RZ, PT ;  /* 0x000000ff0d00720c */ /* 0x000fe20003f05270 */
[----:B------:R-:W-:Y:S01]  /*1070*/  IMAD.MOV.U32 R6, RZ, RZ, R238 ;  /* 0x000000ffff067224 */ /* 0x000fe200078e00ee */
[----:B------:R-:W-:Y:S01]  /*1080*/  MOV R7, R239 ;  /* 0x000000ef00077202 */ /* 0x000fe20000000f00 */
[----:B------:R-:W-:Y:S10]  /*1090*/  WARPSYNC 0xffffffff ;  /* 0xffffffff00007948 */ /* 0x000ff40003800000 */
[----:B--2---:R-:W-:Y:S01]  /*10a0*/  @!P0 IMAD.MOV.U32 R236, RZ, RZ, R2 ;  /* 0x000000ffffec8224 */ /* 0x004fe200078e0002 */
[----:B---3--:R-:W-:-:S03]  /*10b0*/  MOV R5, R0 ;  /* 0x0000000000057202 */ /* 0x008fc60000000f00 */
[----:B------:R-:W-:-:S05]  /*10c0*/  IMAD.MOV.U32 R4, RZ, RZ, R236 ;  /* 0x000000ffff047224 */ /* 0x000fca00078e00ec */
[----:B------:R1:W-:Y:S04]  /*10d0*/  @!P0 STS.128 [0x18100], R4 ;  /* 0x01810004ff008388 */ /* 0x0003e80000000c00 */
[----:B------:R-:W-:Y:S06]  /*10e0*/  BAR.ARV 0x5, 0x100 ;  /* 0x0144000000007b1d */ /* 0x000fec0000002000 */
.L_x_685:
[----:B---3--:R-:W-:-:S13]  /*10f0*/  ISETP.GE.AND P0, PT, R239, c[0x0][0x53c], PT ;  /* 0x00014f00ef007a0c */ /* 0x008fda0003f06270 */
[----:B------:R-:W-:Y:S05]  /*1100*/  @P0 EXIT ;  /* 0x000000000000094d */ /* 0x000fea0003800000 */
[----:B------:R-:W3:Y:S01]  /*1110*/  S2R R20, SR_TID.X ;  /* 0x0000000000147919 */ /* 0x000ee20000002100 */
[----:B------:R-:W-:Y:S01]  /*1120*/  IMAD.MOV.U32 R168, RZ, RZ, 0x20 ;  /* 0x00000020ffa87424 */ /* 0x000fe200078e00ff */
[----:B------:R-:W-:Y:S01]  /*1130*/  ULDC UR7, c[0x0][0x20] ;  /* 0x0000080000077ab9 */ /* 0x000fe20000000800 */
[----:B------:R-:W-:Y:S01]  /*1140*/  IMAD.MOV.U32 R170, RZ, RZ, 0x40 ;  /* 0x00000040ffaa7424 */ /* 0x000fe200078e00ff */
[----:B------:R-:W-:Y:S02]  /*1150*/  UIADD3 UR7, UP0, UR4, UR7, URZ ;  /* 0x0000000704077290 */ /* 0x000fe4000ff1e03f */
[----:B------:R-:W-:Y:S02]  /*1160*/  ULDC UR6, c[0x0][0x24] ;  /* 0x0000090000067ab9 */ /* 0x000fe40000000800 */
[----:B------:R-:W-:Y:S01]  /*1170*/  UIADD3.X UR6, URZ, UR6, URZ, UP0, !UPT ;  /* 0x000000063f067290 */ /* 0x000fe200087fe43f */
[----:B---3--:R-:W-:-:S04]  /*1180*/  SHF.R.S32.HI R8, RZ, 0x1f, R20 ;  /* 0x0000001fff087819 */ /* 0x008fc80000011414 */
[CC--:B------:R-:W-:Y:S02]  /*1190*/  LEA.HI R3, R8.reuse, R20.reuse, RZ, 0x4 ;  /* 0x0000001408037211 */ /* 0x0c0fe400078f20ff */
[-C--:B------:R-:W-:Y:S02]  /*11a0*/  LEA.HI R16, R8, R20.reuse, RZ, 0x3 ;  /* 0x0000001408107211 */ /* 0x080fe400078f18ff */
[----:B--2---:R-:W-:Y:S02]  /*11b0*/  LOP3.LUT R0, R3, 0xfffffff0, RZ, 0xc0, !PT ;  /* 0xfffffff003007812 */ /* 0x004fe400078ec0ff */
[----:B------:R-:W-:Y:S02]  /*11c0*/  SHF.R.S32.HI R19, RZ, 0x3, R16 ;  /* 0x00000003ff137819 */ /* 0x000fe40000011410 */
[----:B------:R-:W-:Y:S01]  /*11d0*/  LOP3.LUT R2, R16, 0xfffffff8, RZ, 0xc0, !PT ;  /* 0xfffffff810027812 */ /* 0x000fe200078ec0ff */
[----:B------:R-:W-:Y:S01]  /*11e0*/  IMAD.IADD R0, R20, 0x1, -R0 ;  /* 0x0000000114007824 */ /* 0x000fe200078e0a00 */
[----:B-1----:R-:W-:Y:S01]  /*11f0*/  SHF.R.S32.HI R4, RZ, 0x4, R3 ;  /* 0x00000004ff047819 */ /* 0x002fe20000011403 */
[----:B------:R-:W-:Y:S01]  /*1200*/  IMAD.SHL.U32 R6, R19, 0x40, RZ ;  /* 0x0000004013067824 */ /* 0x000fe200078e00ff */
[----:B------:R-:W-:Y:S01]  /*1210*/  LEA.HI R15, R8, R20, RZ, 0x2 ;  /* 0x00000014080f7211 */ /* 0x000fe200078f10ff */
[----:B------:R-:W-:Y:S01]  /*1220*/  IMAD.IADD R9, R20, 0x1, -R2 ;  /* 0x0000000114097824 */ /* 0x000fe200078e0a02 */
[----:B------:R-:W-:-:S02]  /*1230*/  SHF.R.S32.HI R5, RZ, 0x1f, R0 ;  /* 0x0000001fff057819 */ /* 0x000fc40000011400 */
[----:B------:R-:W-:Y:S01]  /*1240*/  LOP3.LUT R2, R6, 0x1c0, RZ, 0xc0, !PT ;  /* 0x000001c006027812 */ /* 0x000fe200078ec0ff */
[----:B------:R-:W-:Y:S01]  /*1250*/  IMAD.SHL.U32 R248, R9, 0x8, RZ ;  /* 0x0000000809f87824 */ /* 0x000fe200078e00ff */
[----:B------:R-:W-:Y:S02]  /*1260*/  LEA.HI R13, R5, R0, RZ, 0x3 ;  /* 0x00000000050d7211 */ /* 0x000fe400078f18ff */
[----:B------:R-:W-:Y:S02]  /*1270*/  SHF.R.U32.HI R6, RZ, 0x3, R2 ;  /* 0x00000003ff067819 */ /* 0x000fe40000011602 */
[----:B------:R-:W-:Y:S02]  /*1280*/  LOP3.LUT R5, R2, 0x38, R248, 0xf8, !PT ;  /* 0x0000003802057812 */ /* 0x000fe400078ef8f8 */
[----:B------:R-:W-:Y:S02]  /*1290*/  LOP3.LUT R2, R13, 0xfffffff8, RZ, 0xc0, !PT ;  /* 0xfffffff80d027812 */ /* 0x000fe400078ec0ff */
[----:B------:R-:W-:-:S02]  /*12a0*/  LEA.HI R3, R3, R4, RZ, 0x1 ;  /* 0x0000000403037211 */ /* 0x000fc400078f08ff */
[----:B------:R-:W-:Y:S01]  /*12b0*/  SHF.R.S32.HI R222, RZ, 0x2, R15 ;  /* 0x00000002ffde7819 */ /* 0x000fe2000001140f */
[----:B------:R-:W-:Y:S01]  /*12c0*/  IMAD.IADD R7, R0, 0x1, -R2 ;  /* 0x0000000100077824 */ /* 0x000fe200078e0a02 */
[----:B------:R-:W-:Y:S02]  /*12d0*/  LOP3.LUT R3, R3, 0xfffffffe, RZ, 0xc0, !PT ;  /* 0xfffffffe03037812 */ /* 0x000fe400078ec0ff */
[----:B------:R-:W-:Y:S02]  /*12e0*/  LEA.HI R2, R8, R20, RZ, 0x5 ;  /* 0x0000001408027211 */ /* 0x000fe400078f28ff */
[----:B------:R-:W-:Y:S01]  /*12f0*/  LOP3.LUT R12, R5, R6, RZ, 0x3c, !PT ;  /* 0x00000006050c7212 */ /* 0x000fe200078e3cff */
[----:B------:R-:W-:Y:S01]  /*1300*/  IMAD.IADD R10, R4, 0x1, -R3 ;  /* 0x00000001040a7824 */ /* 0x000fe200078e0a03 */
[----:B------:R-:W-:Y:S02]  /*1310*/  LOP3.LUT R0, R2, 0xffffffe0, RZ, 0xc0, !PT ;  /* 0xffffffe002007812 */ /* 0x000fe400078ec0ff */
[----:B------:R-:W-:-:S02]  /*1320*/  LEA.HI R3, R8, R20, RZ, 0x6 ;  /* 0x0000001408037211 */ /* 0x000fc400078f30ff */
[----:B------:R-:W-:Y:S01]  /*1330*/  SHF.R.S32.HI R8, RZ, 0x5, R2 ;  /* 0x00000005ff087819 */ /* 0x000fe20000011402 */
[----:B------:R-:W-:Y:S01]  /*1340*/  IMAD.IADD R18, R20, 0x1, -R0 ;  /* 0x0000000114127824 */ /* 0x000fe200078e0a00 */
[----:B------:R-:W-:Y:S01]  /*1350*/  SHF.R.S32.HI R4, RZ, 0x1f, R15 ;  /* 0x0000001fff047819 */ /* 0x000fe2000001140f */
[----:B------:R-:W-:Y:S01]  /*1360*/  IMAD.SHL.U32 R11, R3, 0x8, RZ ;  /* 0x00000008030b7824 */ /* 0x000fe200078e00ff */
[----:B------:R-:W-:Y:S01]  /*1370*/  SHF.R.S32.HI R2, RZ, 0x1f, R2 ;  /* 0x0000001fff027819 */ /* 0x000fe20000011402 */
[----:B------:R-:W-:Y:S01]  /*1380*/  IMAD.SHL.U32 R3, R9, 0x40, RZ ;  /* 0x0000004009037824 */ /* 0x000fe200078e00ff */
[----:B------:R-:W-:Y:S01]  /*1390*/  LEA.HI R4, R4, R222, RZ, 0x3 ;  /* 0x000000de04047211 */ /* 0x000fe200078f18ff */
[----:B------:R-:W-:Y:S01]  /*13a0*/  IMAD.SHL.U32 R173, R8, 0x400, RZ ;  /* 0x0000040008ad7824 */ /* 0x000fe200078e00ff */
[----:B------:R-:W-:Y:S01]  /*13b0*/  LEA.HI R0, R2, R8, RZ, 0x3 ;  /* 0x0000000802007211 */ /* 0x000fe200078f18ff */
[----:B------:R-:W-:Y:S01]  /*13c0*/  IMAD.SHL.U32 R242, R8, 0x200, RZ ;  /* 0x0000020008f27824 */ /* 0x000fe200078e00ff */
[----:B------:R-:W-:-:S02]  /*13d0*/  SHF.R.S32.HI R14, RZ, 0x1f, R18 ;  /* 0x0000001fff0e7819 */ /* 0x000fc40000011412 */
[----:B------:R-:W-:Y:S02]  /*13e0*/  LOP3.LUT R2, R3, 0x1c0, RZ, 0xc0, !PT ;  /* 0x000001c003027812 */ /* 0x000fe400078ec0ff */
[----:B------:R-:W-:Y:S02]  /*13f0*/  LOP3.LUT R4, R4, 0xfffffff8, RZ, 0xc0, !PT ;  /* 0xfffffff804047812 */ /* 0x000fe400078ec0ff */
[----:B------:R-:W-:Y:S02]  /*1400*/  LOP3.LUT R3, R0, 0xffffff8, RZ, 0xc0, !PT ;  /* 0x0ffffff800037812 */ /* 0x000fe400078ec0ff */
[----:B------:R-:W-:Y:S01]  /*1410*/  LEA.HI R14, R14, R18, RZ, 0x2 ;  /* 0x000000120e0e7211 */ /* 0x000fe200078f10ff */
[----:B------:R-:W-:Y:S01]  /*1420*/  IMAD.IADD R0, R222, 0x1, -R4 ;  /* 0x00000001de007824 */ /* 0x000fe200078e0a04 */
[----:B------:R-:W-:Y:S01]  /*1430*/  LOP3.LUT R6, R2, 0x8, R16, 0xf8, !PT ;  /* 0x0000000802067812 */ /* 0x000fe200078ef810 */
[----:B------:R-:W-:Y:S01]  /*1440*/  IMAD.IADD R3, R8, 0x1, -R3 ;  /* 0x0000000108037824 */ /* 0x000fe200078e0a03 */
[----:B------:R-:W-:-:S02]  /*1450*/  SHF.R.U32.HI R5, RZ, 0x3, R2 ;  /* 0x00000003ff057819 */ /* 0x000fc40000011602 */
[----:B------:R-:W-:Y:S02]  /*1460*/  SHF.R.S32.HI R2, RZ, 0x2, R14 ;  /* 0x00000002ff027819 */ /* 0x000fe4000001140e */
[C---:B------:R-:W-:Y:S02]  /*1470*/  LOP3.LUT R4, R0.reuse, 0x1, RZ, 0xc0, !PT ;  /* 0x0000000100047812 */ /* 0x040fe400078ec0ff */
[C---:B------:R-:W-:Y:S01]  /*1480*/  LOP3.LUT P6, RZ, R0.reuse, 0x4, RZ, 0xc0, !PT ;  /* 0x0000000400ff7812 */ /* 0x040fe200078cc0ff */
[----:B------:R-:W-:Y:S01]  /*1490*/  IMAD R17, R3, 0x10, R2 ;  /* 0x0000001003117824 */ /* 0x000fe200078e0202 */
[C---:B------:R-:W-:Y:S01]  /*14a0*/  LOP3.LUT P4, RZ, R0.reuse, 0x2, RZ, 0xc0, !PT ;  /* 0x0000000200ff7812 */ /* 0x040fe2000788c0ff */
[----:B------:R-:W-:Y:S01]  /*14b0*/  IMAD.SHL.U32 R2, R0, 0x40, RZ ;  /* 0x0000004000027824 */ /* 0x000fe200078e00ff */
[----:B------:R-:W-:Y:S01]  /*14c0*/  ISETP.NE.U32.AND P5, PT, R4, 0x1, PT ;  /* 0x000000010400780c */ /* 0x000fe20003fa5070 */
[----:B------:R-:W-:Y:S01]  /*14d0*/  IMAD.SHL.U32 R0, R7, 0x40, RZ ;  /* 0x0000004007007824 */ /* 0x000fe200078e00ff */
[----:B------:R-:W-:Y:S01]  /*14e0*/  LOP3.LUT R4, R15, 0xfffffffc, RZ, 0xc0, !PT ;  /* 0xfffffffc0f047812 */ /* 0x000fe200078ec0ff */
[----:B------:R-:W-:Y:S01]  /*14f0*/  IMAD.SHL.U32 R3, R10, 0x8, RZ ;  /* 0x000000080a037824 */ /* 0x000fe200078e00ff */
[----:B------:R-:W-:Y:S01]  /*1500*/  LOP3.LUT R240, R2, 0x1c0, RZ, 0xc0, !PT ;  /* 0x000001c002f07812 */ /* 0x000fe200078ec0ff */
[----:B------:R1:W-:Y:S01]  /*1510*/  STL [R1+0x168], R17 ;  /* 0x0001681101007387 */ /* 0x0003e20000100800 */
[----:B------:R-:W-:Y:S01]  /*1520*/  LOP3.LUT R0, R0, 0x1c0, RZ, 0xc0, !PT ;  /* 0x000001c000007812 */ /* 0x000fe200078ec0ff */
[----:B------:R-:W-:Y:S01]  /*1530*/  IMAD.IADD R252, R20, 0x1, -R4 ;  /* 0x0000000114fc7824 */ /* 0x000fe200078e0a04 */
[----:B------:R-:W-:-:S02]  /*1540*/  SHF.R.U32.HI R241, RZ, 0x3, R240 ;  /* 0x00000003fff17819 */ /* 0x000fc400000116f0 */
[----:B------:R-:W-:Y:S01]  /*1550*/  LOP3.LUT R2, R0, 0x8, R3, 0xf8, !PT ;  /* 0x0000000800027812 */ /* 0x000fe200078ef803 */
[C---:B------:R-:W-:Y:S01]  /*1560*/  IMAD R4, R252.reuse, 0x2, R173 ;  /* 0x00000002fc047824 */ /* 0x040fe200078e02ad */
[----:B------:R-:W-:Y:S01]  /*1570*/  SHF.R.U32.HI R143, RZ, 0x3, R0 ;  /* 0x00000003ff8f7819 */ /* 0x000fe20000011600 */
[----:B------:R-:W-:Y:S01]  /*1580*/  IMAD.SHL.U32 R0, R13, 0x40, RZ ;  /* 0x000000400d007824 */ /* 0x000fe200078e00ff */
[----:B------:R-:W-:Y:S01]  /*1590*/  LOP3.LUT R3, R241, R240, RZ, 0xfc, !PT ;  /* 0x000000f0f1037212 */ /* 0x000fe200078efcff */
[----:B------:R-:W-:Y:S01]  /*15a0*/  IMAD.SHL.U32 R104, R252, 0x8, RZ ;  /* 0x00000008fc687824 */ /* 0x000fe200078e00ff */
[----:B------:R-:W-:Y:S01]  /*15b0*/  LOP3.LUT R143, R2, R143, RZ, 0x3c, !PT ;  /* 0x0000008f028f7212 */ /* 0x000fe200078e3cff */
[----:B------:R-:W-:Y:S01]  /*15c0*/  IMAD R2, R9, 0x20, R19 ;  /* 0x0000002009027824 */ /* 0x000fe200078e0213 */
[----:B------:R-:W-:Y:S01]  /*15d0*/  LOP3.LUT R0, R0, 0xfffffe00, RZ, 0xc0, !PT ;  /* 0xfffffe0000007812 */ /* 0x000fe200078ec0ff */
[----:B------:R-:W-:Y:S01]  /*15e0*/  IMAD.SHL.U32 R106, R252, 0x4, RZ ;  /* 0x00000004fc6a7824 */ /* 0x000fe200078e00ff */
[----:B------:R-:W-:Y:S01]  /*15f0*/  LOP3.LUT R5, R6, R5, RZ, 0x3c, !PT ;  /* 0x0000000506057212 */ /* 0x000fe200078e3cff */
[----:B------:R-:W-:Y:S01]  /*1600*/  IMAD.IADD R6, R4, 0x1, R3 ;  /* 0x0000000104067824 */ /* 0x000fe200078e0203 */
[CC--:B------:R-:W-:Y:S01]  /*1610*/  IADD3 R173, R143.reuse, R0.reuse, R173 ;  /* 0x000000008fad7210 */ /* 0x0c0fe20007ffe0ad */
[----:B------:R2:W-:Y:S01]  /*1620*/  STL [R1+0x108], R2 ;  /* 0x0001080201007387 */ /* 0x0005e20000100800 */
[----:B------:R-:W-:Y:S01]  /*1630*/  LOP3.LUT R143, R143, R0, RZ, 0xfc, !PT ;  /* 0x000000008f8f7212 */ /* 0x000fe200078efcff */
[----:B------:R-:W-:Y:S01]  /*1640*/  IMAD R142, R10, 0x200, R5 ;  /* 0x000002000a8e7824 */ /* 0x000fe200078e0205 */
[----:B------:R-:W-:-:S02]  /*1650*/  LOP3.LUT R3, R14, 0x7ffffffc, RZ, 0xc0, !PT ;  /* 0x7ffffffc0e037812 */ /* 0x000fc400078ec0ff */
[----:B------:R-:W-:Y:S02]  /*1660*/  LEA.HI R0, R252, R252, RZ, 0x1 ;  /* 0x000000fcfc007211 */ /* 0x000fe400078f08ff */
[----:B------:R-:W-:Y:S01]  /*1670*/  LOP3.LUT R11, R12, 0x7ffffe00, R11, 0xf8, !PT ;  /* 0x7ffffe000c0b7812 */ /* 0x000fe200078ef80b */
[----:B------:R-:W-:Y:S01]  /*1680*/  IMAD.IADD R3, R18, 0x1, -R3 ;  /* 0x0000000112037824 */ /* 0x000fe200078e0a03 */
[----:B------:R-:W-:Y:S02]  /*1690*/  LOP3.LUT R0, R0, 0x1ffffffe, RZ, 0xc0, !PT ;  /* 0x1ffffffe00007812 */ /* 0x000fe400078ec0ff */
[----:B------:R-:W-:Y:S01]  /*16a0*/  IADD3 R141, R104, 0x20, RZ ;  /* 0x00000020688d7810 */ /* 0x000fe20007ffe0ff */
[----:B------:R-:W-:Y:S01]  /*16b0*/  IMAD.SHL.U32 R29, R3, 0x2, RZ ;  /* 0x00000002031d7824 */ /* 0x000fe200078e00ff */
[----:B------:R-:W-:Y:S01]  /*16c0*/  LOP3.LUT R3, R240, 0x18, R104, 0xf8, !PT ;  /* 0x00000018f0037812 */ /* 0x000fe200078ef868 */
[----:B------:R-:W-:Y:S01]  /*16d0*/  IMAD.IADD R4, R252, 0x1, -R0 ;  /* 0x00000001fc047824 */ /* 0x000fe200078e0a00 */
[----:B------:R-:W-:Y:S01]  /*16e0*/  IADD3 R250, R248, 0x40, RZ ;  /* 0x00000040f8fa7810 */ /* 0x000fe20007ffe0ff */
[----:B------:R-:W-:Y:S01]  /*16f0*/  IMAD.SHL.U32 R203, R11, 0x2, RZ ;  /* 0x000000020bcb7824 */ /* 0x000fe200078e00ff */
[----:B------:R-:W-:Y:S01]  /*1700*/  LOP3.LUT R3, R242, R3, R241, 0xf6, !PT ;  /* 0x00000003f2037212 */ /* 0x000fe200078ef6f1 */
[----:B------:R-:W-:Y:S01]  /*1710*/  IMAD R4, R4, 0x8, R17 ;  /* 0x0000000804047824 */ /* 0x000fe200078e0211 */
[C---:B------:R-:W-:Y:S01]  /*1720*/  IADD3 R28, R29.reuse, 0x8, RZ ;  /* 0x000000081d1c7810 */ /* 0x040fe20007ffe0ff */
[----:B------:R-:W-:Y:S01]  /*1730*/  STL [R1+0x100], R29 ;  /* 0x0001001d01007387 */ /* 0x000fe20000100800 */
[----:B------:R-:W-:-:S02]  /*1740*/  IADD3 R26, R29, 0x18, RZ ;  /* 0x000000181d1a7810 */ /* 0x000fc40007ffe0ff */
[----:B------:R-:W-:Y:S01]  /*1750*/  LEA R214, R3, 0x100, 0x1 ;  /* 0x0000010003d67811 */ /* 0x000fe200078e08ff */
[----:B------:R3:W-:Y:S01]  /*1760*/  STL [R1+0x16c], R4 ;  /* 0x00016c0401007387 */ /* 0x0007e20000100800 */
[----:B------:R-:W-:Y:S02]  /*1770*/  SHF.R.S32.HI R3, RZ, 0x1f, R28 ;  /* 0x0000001fff037819 */ /* 0x000fe4000001141c */
[C---:B------:R-:W-:Y:S01]  /*1780*/  IADD3 R25, R29.reuse, 0x20, RZ ;  /* 0x000000201d197810 */ /* 0x040fe20007ffe0ff */
[----:B------:R-:W-:Y:S01]  /*1790*/  STL [R1+0xec], R28 ;  /* 0x0000ec1c01007387 */ /* 0x000fe20000100800 */
[C---:B------:R-:W-:Y:S02]  /*17a0*/  IADD3 R23, R29.reuse, 0x30, RZ ;  /* 0x000000301d177810 */ /* 0x040fe40007ffe0ff */
[C---:B------:R-:W-:Y:S01]  /*17b0*/  IADD3 R22, R29.reuse, 0x38, RZ ;  /* 0x000000381d167810 */ /* 0x040fe20007ffe0ff */
[----:B------:R4:W-:Y:S01]  /*17c0*/  STL [R1+0x164], R3 ;  /* 0x0001640301007387 */ /* 0x0009e20000100800 */
[----:B------:R-:W-:-:S02]  /*17d0*/  IADD3 R20, R29, 0x48, RZ ;  /* 0x000000481d147810 */ /* 0x000fc40007ffe0ff */
[C---:B------:R-:W-:Y:S01]  /*17e0*/  IADD3 R19, R29.reuse, 0x50, RZ ;  /* 0x000000501d137810 */ /* 0x040fe20007ffe0ff */
[----:B------:R-:W-:Y:S01]  /*17f0*/  STL [R1+0xe4], R26 ;  /* 0x0000e41a01007387 */ /* 0x000fe20000100800 */
[C---:B-1----:R-:W-:Y:S02]  /*1800*/  IADD3 R17, R29.reuse, 0x60, RZ ;  /* 0x000000601d117810 */ /* 0x042fe40007ffe0ff */
[C---:B------:R-:W-:Y:S01]  /*1810*/  IADD3 R16, R29.reuse, 0x68, RZ ;  /* 0x000000681d107810 */ /* 0x040fe20007ffe0ff */
[----:B------:R-:W-:Y:S01]  /*1820*/  STL [R1+0xe0], R25 ;  /* 0x0000e01901007387 */ /* 0x000fe20000100800 */
[C---:B------:R-:W-:Y:S02]  /*1830*/  IADD3 R14, R29.reuse, 0x78, RZ ;  /* 0x000000781d0e7810 */ /* 0x040fe40007ffe0ff */
[----:B------:R-:W-:Y:S01]  /*1840*/  IADD3 R13, R29, 0x80, RZ ;  /* 0x000000801d0d7810 */ /* 0x000fe20007ffe0ff */
[----:B------:R-:W-:Y:S01]  /*1850*/  STL [R1+0x88], R23 ;  /* 0x0000881701007387 */ /* 0x000fe20000100800 */
[----:B--2---:R-:W-:-:S02]  /*1860*/  SHF.R.S32.HI R2, RZ, 0x1f, R141 ;  /* 0x0000001fff027819 */ /* 0x004fc4000001148d */
[----:B------:R-:W-:Y:S01]  /*1870*/  IADD3 R11, R29, 0x90, RZ ;  /* 0x000000901d0b7810 */ /* 0x000fe20007ffe0ff */
[----:B------:R-:W-:Y:S01]  /*1880*/  STL [R1+0xd8], R22 ;  /* 0x0000d81601007387 */ /* 0x000fe20000100800 */
[----:B---3--:R-:W-:Y:S02]  /*1890*/  SHF.R.S32.HI R4, RZ, 0x1f, R26 ;  /* 0x0000001fff047819 */ /* 0x008fe4000001141a */
[C---:B------:R-:W-:Y:S01]  /*18a0*/  LOP3.LUT P3, RZ, R7.reuse, 0x4, RZ, 0xc0, !PT ;  /* 0x0000000407ff7812 */ /* 0x040fe2000786c0ff */
[----:B------:R-:W-:Y:S01]  /*18b0*/  STL [R1+0xd0], R20 ;  /* 0x0000d01401007387 */ /* 0x000fe20000100800 */
[----:B------:R-:W-:Y:S02]  /*18c0*/  LOP3.LUT P1, RZ, R7, 0x2, RZ, 0xc0, !PT ;  /* 0x0000000207ff7812 */ /* 0x000fe4000782c0ff */
[----:B------:R-:W-:Y:S01]  /*18d0*/  LEA.HI R2, R2, R141, RZ, 0x3 ;  /* 0x0000008d02027211 */ /* 0x000fe200078f18ff */
[----:B------:R1:W-:Y:S01]  /*18e0*/  STL [R1+0x15c], R4 ;  /* 0x00015c0401007387 */ /* 0x0003e20000100800 */
[----:B----4-:R-:W-:-:S02]  /*18f0*/  SHF.R.S32.HI R3, RZ, 0x1f, R25 ;  /* 0x0000001fff037819 */ /* 0x010fc40000011419 */
[----:B------:R-:W-:Y:S01]  /*1900*/  SHF.R.S32.HI R7, RZ, 0x1f, R250 ;  /* 0x0000001fff077819 */ /* 0x000fe200000114fa */
[----:B------:R-:W-:Y:S01]  /*1910*/  STL [R1+0xcc], R19 ;  /* 0x0000cc1301007387 */ /* 0x000fe20000100800 */
[C---:B------:R-:W-:Y:S02]  /*1920*/  IADD3 R10, R29.reuse, 0x98, RZ ;  /* 0x000000981d0a7810 */ /* 0x040fe40007ffe0ff */
[----:B------:R-:W-:Y:S01]  /*1930*/  IADD3 R251, R248, 0x80, RZ ;  /* 0x00000080f8fb7810 */ /* 0x000fe20007ffe0ff */
[----:B------:R2:W-:Y:S01]  /*1940*/  STL [R1+0x158], R3 ;  /* 0x0001580301007387 */ /* 0x0005e20000100800 */
[C---:B------:R-:W-:Y:S02]  /*1950*/  IADD3 R8, R29.reuse, 0xa8, RZ ;  /* 0x000000a81d087810 */ /* 0x040fe40007ffe0ff */
[----:B------:R-:W-:Y:S01]  /*1960*/  LOP3.LUT R221, R2, 0xfffffff8, RZ, 0xc0, !PT ;  /* 0xfffffff802dd7812 */ /* 0x000fe200078ec0ff */
[----:B------:R3:W-:Y:S01]  /*1970*/  STL [R1+0x74], R7 ;  /* 0x0000740701007387 */ /* 0x0007e20000100800 */
[----:B------:R-:W-:-:S02]  /*1980*/  IADD3 R2, R29, 0xb8, RZ ;  /* 0x000000b81d027810 */ /* 0x000fc40007ffe0ff */
[----:B------:R-:W-:Y:S01]  /*1990*/  SHF.R.S32.HI R5, RZ, 0x1f, R251 ;  /* 0x0000001fff057819 */ /* 0x000fe200000114fb */
[----:B------:R-:W-:Y:S01]  /*19a0*/  STL [R1+0x84], R17 ;  /* 0x0000841101007387 */ /* 0x000fe20000100800 */
[----:B------:R-:W-:Y:S02]  /*19b0*/  IADD3 R140, R104, 0x40, RZ ;  /* 0x00000040688c7810 */ /* 0x000fe40007ffe0ff */
[C---:B------:R-:W-:Y:S01]  /*19c0*/  LOP3.LUT P2, RZ, R9.reuse, 0x4, RZ, 0xc0, !PT ;  /* 0x0000000409ff7812 */ /* 0x040fe2000784c0ff */
[----:B------:R4:W-:Y:S01]  /*19d0*/  STL [R1+0x9c], R2 ;  /* 0x00009c0201007387 */ /* 0x0009e20000100800 */
[----:B------:R-:W-:Y:S02]  /*19e0*/  SHF.R.S32.HI R0, RZ, 0x1f, R140 ;  /* 0x0000001fff007819 */ /* 0x000fe4000001148c */
[----:B------:R-:W-:Y:S01]  /*19f0*/  LOP3.LUT P0, RZ, R9, 0x2, RZ, 0xc0, !PT ;  /* 0x0000000209ff7812 */ /* 0x000fe2000780c0ff */
[----:B------:R5:W-:Y:S01]  /*1a00*/  STL [R1+0x70], R5 ;  /* 0x0000700501007387 */ /* 0x000be20000100800 */
[----:B-1----:R-:W-:-:S02]  /*1a10*/  SHF.R.S32.HI R4, RZ, 0x1f, R23 ;  /* 0x0000001fff047819 */ /* 0x002fc40000011417 */
[----:B------:R-:W-:Y:S01]  /*1a20*/  LEA.HI R220, R0, R140, RZ, 0x3 ;  /* 0x0000008c00dc7211 */ /* 0x000fe200078f18ff */
[----:B------:R-:W-:Y:S01]  /*1a30*/  STL [R1+0xc4], R16 ;  /* 0x0000c41001007387 */ /* 0x000fe20000100800 */
[----:B------:R-:W-:Y:S02]  /*1a40*/  SEL R0, R170, 0xffffffc0, !P6 ;  /* 0xffffffc0aa007807 */ /* 0x000fe40007000000 */
[C---:B------:R-:W-:Y:S01]  /*1a50*/  IADD3 R27, R29.reuse, 0x10, RZ ;  /* 0x000000101d1b7810 */ /* 0x040fe20007ffe0ff */
[----:B------:R1:W-:Y:S01]  /*1a60*/  STL [R1+0x150], R4 ;  /* 0x0001500401007387 */ /* 0x0003e20000100800 */
[----:B--2---:R-:W-:Y:S01]  /*1a70*/  SHF.R.S32.HI R3, RZ, 0x1f, R22 ;  /* 0x0000001fff037819 */ /* 0x004fe20000011416 */
[----:B------:R-:W-:Y:S01]  /*1a80*/  IMAD.IADD R215, R214, 0x1, R0 ;  /* 0x00000001d6d77824 */ /* 0x000fe200078e0200 */
[C---:B------:R-:W-:Y:S01]  /*1a90*/  IADD3 R24, R29.reuse, 0x28, RZ ;  /* 0x000000281d187810 */ /* 0x040fe20007ffe0ff */
[----:B------:R2:W-:Y:S01]  /*1aa0*/  STL [R1+0xe8], R27 ;  /* 0x0000e81b01007387 */ /* 0x0005e20000100800 */
[----:B---3--:R-:W-:-:S02]  /*1ab0*/  IADD3 R7, R29, 0xb0, RZ ;  /* 0x000000b01d077810 */ /* 0x008fc40007ffe0ff */
[C---:B------:R-:W-:Y:S01]  /*1ac0*/  IADD3 R21, R29.reuse, 0x40, RZ ;  /* 0x000000401d157810 */ /* 0x040fe20007ffe0ff */
[----:B------:R3:W-:Y:S01]  /*1ad0*/  STL [R1+0x14c], R3 ;  /* 0x00014c0301007387 */ /* 0x0007e20000100800 */
[C---:B------:R-:W-:Y:S02]  /*1ae0*/  IADD3 R18, R29.reuse, 0x58, RZ ;  /* 0x000000581d127810 */ /* 0x040fe40007ffe0ff */
[C---:B------:R-:W-:Y:S01]  /*1af0*/  IADD3 R15, R29.reuse, 0x70, RZ ;  /* 0x000000701d0f7810 */ /* 0x040fe20007ffe0ff */
[----:B------:R3:W-:Y:S01]  /*1b00*/  STL [R1+0xdc], R24 ;  /* 0x0000dc1801007387 */ /* 0x0007e20000100800 */
[----:B----4-:R-:W-:Y:S02]  /*1b10*/  SHF.R.S32.HI R2, RZ, 0x1f, R2 ;  /* 0x0000001fff027819 */ /* 0x010fe40000011402 */
[----:B------:R-:W-:Y:S01]  /*1b20*/  IADD3 R12, R29, 0x88, RZ ;  /* 0x000000881d0c7810 */ /* 0x000fe20007ffe0ff */
[----:B------:R4:W-:Y:S01]  /*1b30*/  STL [R1+0xd4], R21 ;  /* 0x0000d41501007387 */ /* 0x0009e20000100800 */
[----:B-----5:R-:W-:-:S02]  /*1b40*/  SEL R5, R168, 0xffffffe0, !P4 ;  /* 0xffffffe0a8057807 */ /* 0x020fc40006000000 */
[----:B------:R-:W-:Y:S01]  /*1b50*/  IADD3 R9, R29, 0xa0, RZ ;  /* 0x000000a01d097810 */ /* 0x000fe20007ffe0ff */
[----:B------:R-:W-:Y:S01]  /*1b60*/  STL [R1+0x10c], R2 ;  /* 0x00010c0201007387 */ /* 0x000fe20000100800 */
[----:B------:R-:W-:Y:S02]  /*1b70*/  LEA R142, R142, 0x6100, 0x1 ;  /* 0x000061008e8e7811 */ /* 0x000fe400078e08ff */
[----:B------:R-:W-:Y:S01]  /*1b80*/  SEL R168, R168, 0xffffffe0, !P1 ;  /* 0xffffffe0a8a87807 */ /* 0x000fe20004800000 */
[----:B------:R5:W-:Y:S01]  /*1b90*/  STL [R1+0xc8], R18 ;  /* 0x0000c81201007387 */ /* 0x000be20000100800 */
[----:B-1----:R-:W-:Y:S02]  /*1ba0*/  SHF.R.S32.HI R4, RZ, 0x1f, R20 ;  /* 0x0000001fff047819 */ /* 0x002fe40000011414 */
[----:B------:R-:W-:Y:S01]  /*1bb0*/  LEA R173, R173, 0xc100, 0x1 ;  /* 0x0000c100adad7811 */ /* 0x000fe200078e08ff */
[----:B------:R1:W-:Y:S01]  /*1bc0*/  STL [R1+0xc0], R15 ;  /* 0x0000c00f01007387 */ /* 0x0003e20000100800 */
[----:B--2---:R-:W-:-:S02]  /*1bd0*/  SHF.R.S32.HI R27, RZ, 0x1f, R27 ;  /* 0x0000001fff1b7819 */ /* 0x004fc4000001141b */
[----:B------:R-:W-:Y:S01]  /*1be0*/  LEA R143, R143, 0x100, 0x1 ;  /* 0x000001008f8f7811 */ /* 0x000fe200078e08ff */
[----:B------:R2:W-:Y:S01]  /*1bf0*/  STL [R1+0x144], R4 ;  /* 0x0001440401007387 */ /* 0x0005e20000100800 */
[----:B---3--:R-:W-:Y:S01]  /*1c00*/  SHF.R.S32.HI R3, RZ, 0x1f, R19 ;  /* 0x0000001fff037819 */ /* 0x008fe20000011413 */
[C---:B------:R-:W-:Y:S01]  /*1c10*/  IMAD.IADD R174, R173.reuse, 0x1, R168 ;  /* 0x00000001adae7824 */ /* 0x040fe200078e02a8 */
[----:B------:R-:W-:Y:S01]  /*1c20*/  SEL R169, R170, 0xffffffc0, !P2 ;  /* 0xffffffc0aaa97807 */ /* 0x000fe20005000000 */
[----:B------:R3:W-:Y:S01]  /*1c30*/  STL [R1+0xb4], R12 ;  /* 0x0000b40c01007387 */ /* 0x0007e20000100800 */
[----:B------:R-:W-:Y:S01]  /*1c40*/  SHF.R.S32.HI R24, RZ, 0x1f, R24 ;  /* 0x0000001fff187819 */ /* 0x000fe20000011418 */
[----:B------:R-:W-:Y:S01]  /*1c50*/  IMAD.IADD R168, R168, 0x1, R143 ;  /* 0x00000001a8a87824 */ /* 0x000fe200078e028f */
[----:B------:R-:W-:Y:S01]  /*1c60*/  SEL R170, R170, 0xffffffc0, !P3 ;  /* 0xffffffc0aaaa7807 */ /* 0x000fe20005800000 */
[----:B------:R3:W-:Y:S01]  /*1c70*/  STL [R1+0x140], R3 ;  /* 0x0001400301007387 */ /* 0x0007e20000100800 */
[----:B----4-:R-:W-:Y:S01]  /*1c80*/  SHF.R.S32.HI R21, RZ, 0x1f, R21 ;  /* 0x0000001fff157819 */ /* 0x010fe20000011415 */
[C---:B------:R-:W-:Y:S01]  /*1c90*/  IMAD.IADD R172, R142.reuse, 0x1, R169 ;  /* 0x000000018eac7824 */ /* 0x040fe200078e02a9 */
[C---:B------:R-:W-:Y:S01]  /*1ca0*/  IADD3 R177, R142.reuse, 0x20, RZ ;  /* 0x000000208eb17810 */ /* 0x040fe20007ffe0ff */
[----:B------:R4:W-:Y:S01]  /*1cb0*/  STL [R1+0xa8], R9 ;  /* 0x0000a80901007387 */ /* 0x0009e20000100800 */
[----:B------:R-:W-:Y:S01]  /*1cc0*/  @P0 IADD3 R177, R142, -0x20, RZ ;  /* 0xffffffe08eb10810 */ /* 0x000fe20007ffe0ff */
[----:B------:R-:W-:Y:S01]  /*1cd0*/  IMAD.IADD R176, R173, 0x1, R170 ;  /* 0x00000001adb07824 */ /* 0x000fe200078e02aa */
[----:B------:R-:W-:Y:S01]  /*1ce0*/  IADD3 R213, R104, 0x60, RZ ;  /* 0x0000006068d57810 */ /* 0x000fe20007ffe0ff */
[----:B------:R-:W-:Y:S01]  /*1cf0*/  STL [R1+0xbc], R14 ;  /* 0x0000bc0e01007387 */ /* 0x000fe20000100800 */
[----:B-----5:R-:W-:Y:S01]  /*1d00*/  SHF.R.S32.HI R18, RZ, 0x1f, R18 ;  /* 0x0000001fff127819 */ /* 0x020fe20000011412 */
[----:B------:R-:W-:Y:S01]  /*1d10*/  IMAD.IADD R171, R170, 0x1, R143 ;  /* 0x00000001aaab7824 */ /* 0x000fe200078e028f */
[----:B------:R-:W-:Y:S01]  /*1d20*/  IADD3 R212, R104, 0x80, RZ ;  /* 0x0000008068d47810 */ /* 0x000fe20007ffe0ff */
[----:B------:R-:W-:Y:S01]  /*1d30*/  STL [R1+0xb8], R13 ;  /* 0x0000b80d01007387 */ /* 0x000fe20000100800 */
[----:B-1----:R-:W-:Y:S01]  /*1d40*/  SHF.R.S32.HI R15, RZ, 0x1f, R15 ;  /* 0x0000001fff0f7819 */ /* 0x002fe2000001140f */
[----:B------:R-:W-:Y:S01]  /*1d50*/  IMAD.IADD R175, R174, 0x1, R170 ;  /* 0x00000001aeaf7824 */ /* 0x000fe200078e02aa */
[----:B------:R-:W-:Y:S01]  /*1d60*/  IADD3 R211, R104, 0xa0, RZ ;  /* 0x000000a068d37810 */ /* 0x000fe20007ffe0ff */
[----:B------:R-:W-:Y:S01]  /*1d70*/  STL [R1+0xb0], R11 ;  /* 0x0000b00b01007387 */ /* 0x000fe20000100800 */
[----:B--2---:R-:W-:Y:S01]  /*1d80*/  SHF.R.S32.HI R4, RZ, 0x1f, R17 ;  /* 0x0000001fff047819 */ /* 0x004fe20000011411 */
[----:B------:R-:W-:Y:S01]  /*1d90*/  IMAD.IADD R169, R169, 0x1, R177 ;  /* 0x00000001a9a97824 */ /* 0x000fe200078e02b1 */
[----:B------:R-:W-:Y:S01]  /*1da0*/  LOP3.LUT R220, R220, 0xfffffff8, RZ, 0xc0, !PT ;  /* 0xfffffff8dcdc7812 */ /* 0x000fe200078ec0ff */
[----:B------:R-:W-:Y:S01]  /*1db0*/  STL [R1+0xac], R10 ;  /* 0x0000ac0a01007387 */ /* 0x000fe20000100800 */
[----:B---3--:R-:W-:Y:S01]  /*1dc0*/  SHF.R.S32.HI R12, RZ, 0x1f, R12 ;  /* 0x0000001fff0c7819 */ /* 0x008fe2000001140c */
[----:B------:R-:W-:Y:S01]  /*1dd0*/  IMAD.IADD R170, R170, 0x1, R168 ;  /* 0x00000001aaaa7824 */ /* 0x000fe200078e02a8 */
[----:B------:R-:W-:Y:S01]  /*1de0*/  SHF.R.S32.HI R249, RZ, 0x1f, R248 ;  /* 0x0000001ffff97819 */ /* 0x000fe200000114f8 */
[----:B------:R1:W-:Y:S01]  /*1df0*/  STL [R1+0x138], R4 ;  /* 0x0001380401007387 */ /* 0x0003e20000100800 */
[----:B------:R-:W-:-:S02]  /*1e00*/  SHF.R.S32.HI R3, RZ, 0x1f, R16 ;  /* 0x0000001fff037819 */ /* 0x000fc40000011410 */
[----:B------:R-:W-:Y:S01]  /*1e10*/  SHF.R.S32.HI R105, RZ, 0x1f, R104 ;  /* 0x0000001fff697819 */ /* 0x000fe20000011468 */
[----:B------:R-:W-:Y:S01]  /*1e20*/  STL [R1+0xa4], R8 ;  /* 0x0000a40801007387 */ /* 0x000fe20000100800 */
[----:B----4-:R-:W-:Y:S02]  /*1e30*/  SHF.R.S32.HI R9, RZ, 0x1f, R9 ;  /* 0x0000001fff097819 */ /* 0x010fe40000011409 */
[----:B------:R-:W-:Y:S01]  /*1e40*/  SHF.R.S32.HI R247, RZ, 0x1f, R213 ;  /* 0x0000001ffff77819 */ /* 0x000fe200000114d5 */
[----:B------:R2:W-:Y:S01]  /*1e50*/  STL [R1+0x134], R3 ;  /* 0x0001340301007387 */ /* 0x0005e20000100800 */
[----:B------:R-:W-:Y:S02]  /*1e60*/  SHF.R.S32.HI R246, RZ, 0x1f, R212 ;  /* 0x0000001ffff67819 */ /* 0x000fe400000114d4 */
[----:B------:R-:W-:Y:S01]  /*1e70*/  SHF.R.S32.HI R245, RZ, 0x1f, R211 ;  /* 0x0000001ffff57819 */ /* 0x000fe200000114d3 */
[----:B------:R-:W-:Y:S01]  /*1e80*/  STL [R1+0xa0], R7 ;  /* 0x0000a00701007387 */ /* 0x000fe20000100800 */
[----:B------:R-:W-:-:S02]  /*1e90*/  SHF.R.S32.HI R244, RZ, 0x1f, R221 ;  /* 0x0000001ffff47819 */ /* 0x000fc400000114dd */
[----:B------:R-:W-:Y:S01]  /*1ea0*/  SHF.R.S32.HI R243, RZ, 0x1f, R220 ;  /* 0x0000001ffff37819 */ /* 0x000fe200000114dc */
[----:B------:R-:W-:Y:S01]  /*1eb0*/  STL [R1+0x160], R27 ;  /* 0x0001601b01007387 */ /* 0x000fe20000100800 */
[C---:B------:R-:W-:Y:S02]  /*1ec0*/  IADD3 R188, R177.reuse, 0x800, RZ ;  /* 0x00000800b1bc7810 */ /* 0x040fe40007ffe0ff */
[C---:B------:R-:W-:Y:S01]  /*1ed0*/  IADD3 R187, R177.reuse, 0x1000, RZ ;  /* 0x00001000b1bb7810 */ /* 0x040fe20007ffe0ff */
[----:B------:R-:W-:Y:S01]  /*1ee0*/  STL [R1+0x154], R24 ;  /* 0x0001541801007387 */ /* 0x000fe20000100800 */
[C---:B------:R-:W-:Y:S02]  /*1ef0*/  IADD3 R186, R177.reuse, 0x1800, RZ ;  /* 0x00001800b1ba7810 */ /* 0x040fe40007ffe0ff */
[----:B------:R-:W-:Y:S01]  /*1f00*/  IADD3 R185, R177, 0x2000, RZ ;  /* 0x00002000b1b97810 */ /* 0x000fe20007ffe0ff */
[----:B------:R-:W-:Y:S01]  /*1f10*/  STL [R1+0x148], R21 ;  /* 0x0001481501007387 */ /* 0x000fe20000100800 */
[----:B-1----:R-:W-:-:S02]  /*1f20*/  SHF.R.S32.HI R4, RZ, 0x1f, R14 ;  /* 0x0000001fff047819 */ /* 0x002fc4000001140e */
[C---:B------:R-:W-:Y:S01]  /*1f30*/  IADD3 R184, R177.reuse, 0x2800, RZ ;  /* 0x00002800b1b87810 */ /* 0x040fe20007ffe0ff */
[----:B------:R-:W-:Y:S01]  /*1f40*/  STL [R1+0x13c], R18 ;  /* 0x00013c1201007387 */ /* 0x000fe20000100800 */
[C---:B------:R-:W-:Y:S02]  /*1f50*/  IADD3 R183, R177.reuse, 0x3000, RZ ;  /* 0x00003000b1b77810 */ /* 0x040fe40007ffe0ff */
[C---:B------:R-:W-:Y:S01]  /*1f60*/  IADD3 R182, R177.reuse, 0x3800, RZ ;  /* 0x00003800b1b67810 */ /* 0x040fe20007ffe0ff */
[----:B------:R1:W-:Y:S01]  /*1f70*/  STL [R1+0x12c], R4 ;  /* 0x00012c0401007387 */ /* 0x0003e20000100800 */
[----:B--2---:R-:W-:Y:S02]  /*1f80*/  SHF.R.S32.HI R3, RZ, 0x1f, R13 ;  /* 0x0000001fff037819 */ /* 0x004fe4000001140d */
[C---:B------:R-:W-:Y:S01]  /*1f90*/  IADD3 R181, R177.reuse, 0x4000, RZ ;  /* 0x00004000b1b57810 */ /* 0x040fe20007ffe0ff */
[----:B------:R-:W-:Y:S01]  /*1fa0*/  STL [R1+0x130], R15 ;  /* 0x0001300f01007387 */ /* 0x000fe20000100800 */
[----:B------:R-:W-:-:S02]  /*1fb0*/  IADD3 R180, R177, 0x4800, RZ ;  /* 0x00004800b1b47810 */ /* 0x000fc40007ffe0ff */
[C---:B------:R-:W-:Y:S01]  /*1fc0*/  IADD3 R179, R177.reuse, 0x5000, RZ ;  /* 0x00005000b1b37810 */ /* 0x040fe20007ffe0ff */
[----:B------:R2:W-:Y:S01]  /*1fd0*/  STL [R1+0x128], R3 ;  /* 0x0001280301007387 */ /* 0x0005e20000100800 */
[----:B------:R-:W-:-:S03]  /*1fe0*/  IADD3 R178, R177, 0x5800, RZ ;  /* 0x00005800b1b27810 */ /* 0x000fc60007ffe0ff */
[----:B------:R-:W-:Y:S04]  /*1ff0*/  STL [R1+0x124], R12 ;  /* 0x0001240c01007387 */ /* 0x000fe80000100800 */
[----:B------:R-:W-:Y:S01]  /*2000*/  STL [R1+0x118], R9 ;  /* 0x0001180901007387 */ /* 0x000fe20000100800 */
[----:B-1----:R-:W-:-:S05]  /*2010*/  SHF.R.S32.HI R4, RZ, 0x1f, R11 ;  /* 0x0000001fff047819 */ /* 0x002fca000001140b */
[----:B------:R1:W-:Y:S01]  /*2020*/  STL [R1+0x120], R4 ;  /* 0x0001200401007387 */ /* 0x0003e20000100800 */
[----:B--2---:R-:W-:-:S05]  /*2030*/  SHF.R.S32.HI R3, RZ, 0x1f, R10 ;  /* 0x0000001fff037819 */ /* 0x004fca000001140a */
[----:B------:R2:W-:Y:S01]  /*2040*/  STL [R1+0x11c], R3 ;  /* 0x00011c0301007387 */ /* 0x0005e20000100800 */
[----:B-1----:R-:W-:-:S05]  /*2050*/  SHF.R.S32.HI R4, RZ, 0x1f, R8 ;  /* 0x0000001fff047819 */ /* 0x002fca0000011408 */
[----:B------:R1:W-:Y:S01]  /*2060*/  STL [R1+0x114], R4 ;  /* 0x0001140401007387 */ /* 0x0003e20000100800 */
[----:B--2---:R-:W-:-:S05]  /*2070*/  SHF.R.S32.HI R3, RZ, 0x1f, R7 ;  /* 0x0000001fff037819 */ /* 0x004fca0000011407 */
[----:B------:R2:W-:Y:S01]  /*2080*/  STL [R1+0x110], R3 ;  /* 0x0001100301007387 */ /* 0x0005e20000100800 */
[----:B-1----:R-:W-:-:S05]  /*2090*/  LEA R4, R6, 0x80, 0x1 ;  /* 0x0000008006047811 */ /* 0x002fca00078e08ff */
[C---:B------:R-:W-:Y:S01]  /*20a0*/  IMAD.IADD R2, R4.reuse, 0x1, R5 ;  /* 0x0000000104027824 */ /* 0x040fe200078e0205 */
[----:B------:R1:W-:Y:S01]  /*20b0*/  STL [R1+0x8c], R4 ;  /* 0x00008c0401007387 */ /* 0x0003e20000100800 */
[C---:B------:R-:W-:Y:S01]  /*20c0*/  IMAD.IADD R6, R4.reuse, 0x1, R0 ;  /* 0x0000000104067824 */ /* 0x040fe200078e0200 */
[C---:B--2---:R-:W-:Y:S02]  /*20d0*/  IADD3 R3, R4.reuse, -0x10, RZ ;  /* 0xfffffff004037810 */ /* 0x044fe40007ffe0ff */
[----:B------:R-:W-:Y:S01]  /*20e0*/  @P5 IADD3 R3, R4, 0x10, RZ ;  /* 0x0000001004035810 */ /* 0x000fe20007ffe0ff */
[----:B------:R2:W-:Y:S04]  /*20f0*/  STL [R1+0x98], R2 ;  /* 0x0000980201007387 */ /* 0x0005e80000100800 */
[----:B------:R3:W-:Y:S04]  /*2100*/  STL [R1+0x90], R3 ;  /* 0x0000900301007387 */ /* 0x0007e80000100800 */
[----:B------:R4:W-:Y:S01]  /*2110*/  STL [R1+0xfc], R6 ;  /* 0x0000fc0601007387 */ /* 0x0009e20000100800 */
[----:B-1----:R-:W-:-:S02]  /*2120*/  IMAD.IADD R4, R0, 0x1, R2 ;  /* 0x0000000100047824 */ /* 0x002fc400078e0202 */
[----:B--2---:R-:W-:-:S03]  /*2130*/  IMAD.IADD R2, R5, 0x1, R3 ;  /* 0x0000000105027824 */ /* 0x004fc600078e0203 */
[----:B------:R4:W-:Y:S01]  /*2140*/  STL [R1+0xf8], R4 ;  /* 0x0000f80401007387 */ /* 0x0009e20000100800 */
[----:B---3--:R-:W-:-:S03]  /*2150*/  IMAD.IADD R3, R0, 0x1, R3 ;  /* 0x0000000100037824 */ /* 0x008fc600078e0203 */
[----:B------:R4:W-:Y:S01]  /*2160*/  STL [R1+0x94], R2 ;  /* 0x0000940201007387 */ /* 0x0009e20000100800 */
[----:B------:R-:W-:-:S03]  /*2170*/  IMAD.IADD R0, R0, 0x1, R2 ;  /* 0x0000000100007824 */ /* 0x000fc600078e0202 */
[----:B------:R4:W-:Y:S04]  /*2180*/  STL [R1+0xf4], R3 ;  /* 0x0000f40301007387 */ /* 0x0009e80000100800 */
[----:B------:R4:W-:Y:S02]  /*2190*/  STL [R1+0xf0], R0 ;  /* 0x0000f00001007387 */ /* 0x0009e40000100800 */
.L_x_903:
[----:B------:R-:W-:Y:S01]  /*21a0*/  ISETP.NE.U32.AND P0, PT, RZ, c[0x0][0x370], PT ;  /* 0x0000dc00ff007a0c */ /* 0x000fe20003f05070 */
[----:B------:R-:W-:Y:S01]  /*21b0*/  IMAD.MOV.U32 R18, RZ, RZ, 0x4 ;  /* 0x00000004ff127424 */ /* 0x000fe200078e00ff */
[----:B------:R-:W-:Y:S01]  /*21c0*/  ISETP.NE.U32.AND P4, PT, RZ, c[0x0][0x358], PT ;  /* 0x0000d600ff007a0c */ /* 0x000fe20003f85070 */
[----:B----4-:R-:W-:Y:S01]  /*21d0*/  IMAD.MOV.U32 R2, RZ, RZ, RZ ;  /* 0x000000ffff027224 */ /* 0x010fe200078e00ff */
[----:B------:R-:W-:Y:S01]  /*21e0*/  ISETP.NE.AND.EX P0, PT, RZ, c[0x0][0x374], PT, P0 ;  /* 0x0000dd00ff007a0c */ /* 0x000fe20003f05300 */
[----:B------:R-:W-:Y:S01]  /*21f0*/  IMAD.MOV.U32 R72, RZ, RZ, RZ ;  /* 0x000000ffff487224 */ /* 0x000fe200078e00ff */
[----:B------:R-:W-:Y:S01]  /*2200*/  ISETP.NE.AND.EX P4, PT, RZ, c[0x0][0x35c], PT, P4 ;  /* 0x0000d700ff007a0c */ /* 0x000fe20003f85340 */
[----:B------:R-:W-:Y:S01]  /*2210*/  IMAD.MOV.U32 R17, RZ, RZ, RZ ;  /* 0x000000ffff117224 */ /* 0x000fe200078e00ff */
[----:B------:R-:W-:Y:S01]  /*2220*/  ISETP.NE.U32.AND P3, PT, RZ, c[0x0][0x350], PT ;  /* 0x0000d400ff007a0c */ /* 0x000fe20003f65070 */
[----:B------:R-:W-:Y:S01]  /*2230*/  IMAD.WIDE R6, R239, R18, c[0x0][0x350] ;  /* 0x0000d400ef067625 */ /* 0x000fe200078e0212 */
[----:B------:R-:W-:-:S02]  /*2240*/  ISETP.NE.U32.AND P2, PT, RZ, c[0x0][0x348], PT ;  /* 0x0000d200ff007a0c */ /* 0x000fc40003f45070 */
[----:B------:R-:W-:Y:S02]  /*2250*/  ISETP.NE.AND.EX P3, PT, RZ, c[0x0][0x354], PT, P3 ;  /* 0x0000d500ff007a0c */ /* 0x000fe40003f65330 */
[----:B------:R-:W-:-:S03]  /*2260*/  ISETP.NE.AND.EX P2, PT, RZ, c[0x0][0x34c], PT, P2 ;  /* 0x0000d300ff007a0c */ /* 0x000fc60003f45320 */
[----:B------:R-:W-:-:S05]  /*2270*/  @P0 IMAD.WIDE R4, R239, R18, c[0x0][0x370] ;  /* 0x0000dc00ef040625 */ /* 0x000fca00078e0212 */
[----:B------:R1:W2:Y:S01]  /*2280*/  @P0 LDG.E R2, [R4.64] ;  /* 0x0000000a04020981 */ /* 0x0002a2000c1e1900 */
[----:B------:R-:W-:Y:S02]  /*2290*/  IMAD.MOV.U32 R0, RZ, RZ, RZ ;  /* 0x000000ffff007224 */ /* 0x000fe400078e00ff */
[CC--:B------:R-:W-:Y:S01]  /*22a0*/  IMAD.WIDE R10, R239.reuse, R18.reuse, c[0x0][0x348] ;  /* 0x0000d200ef0a7625 */ /* 0x0c0fe200078e0212 */
[----:B------:R-:W3:Y:S04]  /*22b0*/  @P3 LDG.E R17, [R6.64] ;  /* 0x0000000a06113981 */ /* 0x000ee8000c1e1900 */
[----:B------:R-:W4:Y:S01]  /*22c0*/  @P2 LDG.E R0, [R10.64] ;  /* 0x0000000a0a002981 */ /* 0x000f22000c1e1900 */
[----:B-1----:R-:W-:-:S05]  /*22d0*/  IMAD.WIDE R4, R239, R18, c[0x0][0x358] ;  /* 0x0000d600ef047625 */ /* 0x002fca00078e0212 */
[----:B------:R-:W4:Y:S01]  /*22e0*/  @P4 LDG.E R72, [R4.64] ;  /* 0x0000000a04484981 */ /* 0x000f22000c1e1900 */
[----:B------:R-:W-:-:S04]  /*22f0*/  ISETP.NE.U32.AND P1, PT, RZ, c[0x0][0x360], PT ;  /* 0x0000d800ff007a0c */ /* 0x000fc80003f25070 */
[----:B------:R-:W-:Y:S02]  /*2300*/  ISETP.NE.AND.EX P1, PT, RZ, c[0x0][0x364], PT, P1 ;  /* 0x0000d900ff007a0c */ /* 0x000fe40003f25310 */
[----:B------:R-:W-:Y:S01]  /*2310*/  MOV R13, c[0x0][0x168] ;  /* 0x00005a00000d7a02 */ /* 0x000fe20000000f00 */
[----:B------:R-:W-:Y:S01]  /*2320*/  YIELD ;  /* 0x0000000000007946 */ /* 0x000fe20003800000 */
[----:B------:R-:W-:Y:S02]  /*2330*/  ULDC UR5, c[0x0][0x2ac] ;  /* 0x0000ab0000057ab9 */ /* 0x000fe40000000800 */
[----:B------:R-:W-:-:S07]  /*2340*/  ULDC UR4, c[0x0][0x1d0] ;  /* 0x0000740000047ab9 */ /* 0x000fce0000000800 */
[----:B------:R-:W-:Y:S01]  /*2350*/  @P1 IMAD.WIDE R8, R239, R18, c[0x0][0x360] ;  /* 0x0000d800ef081625 */ /* 0x000fe200078e0212 */
[----:B------:R-:W-:-:S04]  /*2360*/  UIMAD UR4, UR5, UR4, URZ ;  /* 0x00000004050472a4 */ /* 0x000fc8000f8e023f */
[----:B------:R1:W5:Y:S01]  /*2370*/  @P1 LDG.E R13, [R8.64] ;  /* 0x0000000a080d1981 */ /* 0x000362000c1e1900 */
[----:B------:R-:W-:Y:S02]  /*2380*/  IMAD.MOV.U32 R208, RZ, RZ, c[0x0][0x228] ;  /* 0x00008a00ffd07624 */ /* 0x000fe400078e00ff */
[----:B-1----:R-:W-:-:S05]  /*2390*/  IMAD.U32 R8, RZ, RZ, UR7 ;  /* 0x00000007ff087e24 */ /* 0x002fca000f8e00ff */
[----:B------:R-:W-:Y:S01]  /*23a0*/  IADD3 R144, P0, R8, 0x48, RZ ;  /* 0x0000004808907810 */ /* 0x000fe20007f1e0ff */
[----:B------:R-:W-:-:S03]  /*23b0*/  IMAD.U32 R8, RZ, RZ, UR4 ;  /* 0x00000004ff087e24 */ /* 0x000fc6000f8e00ff */
[----:B------:R-:W-:Y:S01]  /*23c0*/  IADD3.X R145, RZ, UR6, RZ, P0, !PT ;  /* 0x00000006ff917c10 */ /* 0x000fe200087fe4ff */
[----:B--2---:R-:W-:Y:S01]  /*23d0*/  STL [R1+0x48], R2 ;  /* 0x0000480201007387 */ /* 0x004fe20000100800 */
[----:B---3--:R-:W-:-:S03]  /*23e0*/  IMAD.IADD R3, R17, 0x1, R2 ;  /* 0x0000000111037824 */ /* 0x008fc600078e0202 */
[----:B----4-:R1:W-:Y:S04]  /*23f0*/  STL [R1+0x4c], R0 ;  /* 0x00004c0001007387 */ /* 0x0103e80000100800 */
[----:B------:R2:W-:Y:S04]  /*2400*/  STL [R1+0x50], R3 ;  /* 0x0000500301007387 */ /* 0x0005e80000100800 */
[----:B------:R3:W-:Y:S01]  /*2410*/  STL [R1+0x54], R72 ;  /* 0x0000544801007387 */ /* 0x0007e20000100800 */
[C---:B-1----:R-:W-:Y:S02]  /*2420*/  LOP3.LUT R0, R238.reuse, 0xff000000, RZ, 0xc0, !PT ;  /* 0xff000000ee007812 */ /* 0x042fe400078ec0ff */
[----:B--2---:R-:W-:-:S02]  /*2430*/  LOP3.LUT R3, R238, 0xff0000, RZ, 0xc0, !PT ;  /* 0x00ff0000ee037812 */ /* 0x004fc400078ec0ff */
[----:B------:R-:W-:-:S04]  /*2440*/  SHF.R.U32.HI R0, RZ, 0x8, R0 ;  /* 0x00000008ff007819 */ /* 0x000fc80000011600 */
[----:B------:R-:W-:Y:S01]  /*2450*/  LEA.HI R12, R3, R0, RZ, 0x10 ;  /* 0x00000000030c7211 */ /* 0x000fe200078f80ff */
[----:B------:R-:W-:Y:S05]  /*2460*/  @P1 BRA `(.L_x_700) ;  /* 0x0000004000001947 */ /* 0x000fea0003800000 */
[----:B------:R-:W-:Y:S05]  /*2470*/  @!P2 BRA `(.L_x_700) ;  /* 0x000000300000a947 */ /* 0x000fea0003800000 */
[----:B------:R1:W2:Y:S04]  /*2480*/  LDG.E R0, [R10.64] ;  /* 0x0000000a0a007981 */ /* 0x0002a8000c1e1900 */
[----:B-1----:R-:W2:Y:S02]  /*2490*/  LDG.E R10, [R10.64+0x4] ;  /* 0x0000040a0a0a7981 */ /* 0x002ea4000c1e1900 */
[----:B--2--5:R-:W-:-:S05]  /*24a0*/  IADD3 R13, -R0, R10, RZ ;  /* 0x0000000a000d7210 */ /* 0x024fca0007ffe1ff */
.L_x_700:
[----:B-----5:R1:W-:Y:S01]  /*24b0*/  STL [R1+0x58], R13 ;  /* 0x0000580d01007387 */ /* 0x0203e20000100800 */
[----:B------:R-:W-:-:S04]  /*24c0*/  ISETP.NE.U32.AND P0, PT, RZ, c[0x0][0x368], PT ;  /* 0x0000da00ff007a0c */ /* 0x000fc80003f05070 */
[----:B------:R-:W-:-:S13]  /*24d0*/  ISETP.NE.AND.EX P0, PT, RZ, c[0x0][0x36c], PT, P0 ;  /* 0x0000db00ff007a0c */ /* 0x000fda0003f05300 */
[----:B------:R-:W-:Y:S05]  /*24e0*/  @!P0 BRA `(.L_x_701) ;  /* 0x0000003000008947 */ /* 0x000fea0003800000 */
[----:B------:R-:W-:-:S06]  /*24f0*/  IMAD.WIDE R8, R239, R18, c[0x0][0x368] ;  /* 0x0000da00ef087625 */ /* 0x000fcc00078e0212 */
[----:B------:R2:W5:Y:S01]  /*2500*/  LDG.E R8, [R8.64] ;  /* 0x0000000a08087981 */ /* 0x000562000c1e1900 */
[----:B------:R-:W-:Y:S05]  /*2510*/  BRA `(.L_x_702) ;  /* 0x0000004000007947 */ /* 0x000fea0003800000 */
.L_x_701:
[----:B------:R-:W-:Y:S05]  /*2520*/  @!P3 BRA `(.L_x_702) ;  /* 0x000000300000b947 */ /* 0x000fea0003800000 */
[----:B------:R2:W4:Y:S04]  /*2530*/  LDG.E R8, [R6.64] ;  /* 0x0000000a06087981 */ /* 0x000528000c1e1900 */
[----:B--2---:R-:W4:Y:S02]  /*2540*/  LDG.E R6, [R6.64+0x4] ;  /* 0x0000040a06067981 */ /* 0x004f24000c1e1900 */
[----:B----4-:R-:W-:Y:S02]  /*2550*/  IADD3 R8, -R8, R6, RZ ;  /* 0x0000000608087210 */ /* 0x010fe40007ffe1ff */
.L_x_702:
[----:B------:R-:W-:Y:S01]  /*2560*/  ISETP.NE.U32.AND P0, PT, RZ, c[0x0][0x378], PT ;  /* 0x0000de00ff007a0c */ /* 0x000fe20003f05070 */
[----:B------:R-:W4:Y:S03]  /*2570*/  LDL R7, [R1+0x104] ;  /* 0x0001040001077983 */ /* 0x000f260000100800 */
[----:B------:R-:W-:Y:S01]  /*2580*/  ISETP.NE.AND.EX P0, PT, RZ, c[0x0][0x37c], PT, P0 ;  /* 0x0000df00ff007a0c */ /* 0x000fe20003f05300 */
[----:B--2---:R1:W2:Y:S01]  /*2590*/  @P4 LDG.E R6, [R4.64] ;  /* 0x0000000a04064981 */ /* 0x0042a2000c1e1900 */
[----:B-----5:R-:W-:-:S03]  /*25a0*/  IMAD.MOV.U32 R0, RZ, RZ, R8 ;  /* 0x000000ffff007224 */ /* 0x020fc600078e0008 */
[----:B------:R1:W2:Y:S08]  /*25b0*/  @P4 LDG.E R3, [R4.64+0x4] ;  /* 0x0000040a04034981 */ /* 0x0002b0000c1e1900 */
[----:B-1----:R-:W-:-:S05]  /*25c0*/  @P0 IMAD.WIDE R4, R239, R18, c[0x0][0x378] ;  /* 0x0000de00ef040625 */ /* 0x002fca00078e0212 */
[----:B---3--:R1:W3:Y:S01]  /*25d0*/  @P0 LDG.E R0, [R4.64] ;  /* 0x0000000a04000981 */ /* 0x0082e2000c1e1900 */
[----:B------:R-:W-:-:S05]  /*25e0*/  IMAD.IADD R9, R8, 0x1, -R2 ;  /* 0x0000000108097824 */ /* 0x000fca00078e0a02 */
[----:B------:R2:W-:Y:S01]  /*25f0*/  STL [R1+0x5c], R9 ;  /* 0x00005c0901007387 */ /* 0x0005e20000100800 */
[----:B-1----:R-:W-:Y:S02]  /*2600*/  IMAD.MOV.U32 R4, RZ, RZ, c[0x0][0x2c4] ;  /* 0x0000b100ff047624 */ /* 0x002fe400078e00ff */
[----:B------:R-:W-:-:S03]  /*2610*/  IMAD.MOV.U32 R5, RZ, RZ, c[0x0][0x32c] ;  /* 0x0000cb00ff057624 */ /* 0x000fc600078e00ff */
[----:B------:R-:W-:Y:S02]  /*2620*/  ISETP.NE.AND P1, PT, R4, 0x1, PT ;  /* 0x000000010400780c */ /* 0x000fe40003f25270 */
[----:B------:R-:W-:Y:S01]  /*2630*/  ISETP.GE.AND P2, PT, R5, 0x1, PT ;  /* 0x000000010500780c */ /* 0x000fe20003f46270 */
[----:B----4-:R-:W-:-:S05]  /*2640*/  IMAD.SHL.U32 R236, R7, 0x80, RZ ;  /* 0x0000008007ec7824 */ /* 0x010fca00078e00ff */
[----:B------:R-:W-:Y:S01]  /*2650*/  IADD3 R2, R236, 0x7f, RZ ;  /* 0x0000007fec027810 */ /* 0x000fe20007ffe0ff */
[----:B--2---:R-:W-:-:S04]  /*2660*/  @P4 IMAD.IADD R208, R3, 0x1, -R6 ;  /* 0x0000000103d04824 */ /* 0x004fc800078e0a06 */
[----:B------:R-:W-:-:S04]  /*2670*/  @P1 IMAD.HI.U32 R4, R2, c[0x0][0x2c8], RZ ;  /* 0x0000b20002041a27 */ /* 0x000fc800078e00ff */
[----:B------:R-:W-:Y:S01]  /*2680*/  IMAD.IADD R209, R9, 0x1, R208 ;  /* 0x0000000109d17824 */ /* 0x000fe200078e02d0 */
[----:B------:R-:W-:-:S04]  /*2690*/  @P1 SHF.R.U32.HI R2, RZ, c[0x0][0x2cc], R4 ;  /* 0x0000b300ff021a19 */ /* 0x000fc80000011604 */
[----:B------:R1:W-:Y:S01]  /*26a0*/  STL.64 [R1+0x60], R208 ;  /* 0x000060d001007387 */ /* 0x0003e20000100a00 */
[----:B------:R-:W-:Y:S02]  /*26b0*/  IADD3 R3, R209, 0x3f, RZ ;  /* 0x0000003fd1037810 */ /* 0x000fe40007ffe0ff */
[----:B------:R-:W-:Y:S02]  /*26c0*/  IADD3 R2, R2, 0x1, R209 ;  /* 0x0000000102027810 */ /* 0x000fe40007ffe0d1 */
[----:B------:R-:W-:-:S04]  /*26d0*/  SHF.R.S32.HI R4, RZ, 0x1f, R3 ;  /* 0x0000001fff047819 */ /* 0x000fc80000011403 */
[----:B------:R-:W-:Y:S01]  /*26e0*/  LEA.HI R3, R4, R3, RZ, 0x6 ;  /* 0x0000000304037211 */ /* 0x000fe200078f30ff */
[----:B------:R-:W-:-:S03]  /*26f0*/  IMAD.IADD R4, R2, 0x1, -R13 ;  /* 0x0000000102047824 */ /* 0x000fc600078e0a0d */
[----:B------:R-:W-:Y:S02]  /*2700*/  SHF.R.S32.HI R16, RZ, 0x6, R3 ;  /* 0x00000006ff107819 */ /* 0x000fe40000011403 */
[----:B------:R-:W-:Y:S01]  /*2710*/  IADD3 R3, R4, c[0x0][0x328], RZ ;  /* 0x0000ca0004037a10 */ /* 0x000fe20007ffe0ff */
[----:B---3--:R1:W-:Y:S01]  /*2720*/  STL [R1+0x68], R0 ;  /* 0x0000680001007387 */ /* 0x0083e20000100800 */
        /* <DEDUP_REMOVED lines=11> */
.L_x_705:
[----:B------:R-:W-:-:S13]  /*27e0*/  ISETP.NE.AND P0, PT, R5, 0x1, PT ;  /* 0x000000010500780c */ /* 0x000fda0003f05270 */
[----:B------:R-:W-:-:S05]  /*27f0*/  @P0 IMAD.HI.U32 R4, R2, c[0x0][0x330], RZ ;  /* 0x0000cc0002040a27 */ /* 0x000fca00078e00ff */
[----:B------:R-:W-:Y:S02]  /*2800*/  @P0 SHF.R.U32.HI R2, RZ, c[0x0][0x334], R4 ;  /* 0x0000cd00ff020a19 */ /* 0x000fe40000011604 */
.L_x_706:
[----:B------:R-:W-:Y:S05]  /*2810*/  BSYNC B0 ;  /* 0x0000000000007941 */ /* 0x000fea0003800000 */
.L_x_704:
[----:B------:R-:W-:-:S05]  /*2820*/  IMAD R2, R2, R5, c[0x0][0x32c] ;  /* 0x0000cb0002027624 */ /* 0x000fca00078e0205 */
[----:B------:R-:W-:-:S04]  /*2830*/  IMNMX R3, R3, R2, PT ;  /* 0x0000000203037217 */ /* 0x000fc80003800200 */
.L_x_703:
[----:B------:R-:W-:Y:S01]  /*2840*/  IADD3 R3, R3, 0x3f, RZ ;  /* 0x0000003f03037810 */ /* 0x000fe20007ffe0ff */
[----:B------:R-:W-:-:S03]  /*2850*/  @P1 IMAD.HI.U32 R4, R236, c[0x0][0x2c8], RZ ;  /* 0x0000b200ec041a27 */ /* 0x000fc600078e00ff */
[----:B------:R-:W-:Y:S01]  /*2860*/  SHF.R.S32.HI R11, RZ, 0x1f, R3 ;  /* 0x0000001fff0b7819 */ /* 0x000fe20000011403 */
[----:B------:R-:W-:Y:S01]  /*2870*/  IMAD.MOV.U32 R2, RZ, RZ, R236 ;  /* 0x000000ffff027224 */ /* 0x000fe200078e00ec */
[----:B------:R-:W-:Y:S02]  /*2880*/  @P1 SHF.R.U32.HI R2, RZ, c[0x0][0x2cc], R4 ;  /* 0x0000b300ff021a19 */ /* 0x000fe40000011604 */
[----:B------:R-:W-:Y:S02]  /*2890*/  LEA.HI R11, R11, R3, RZ, 0x6 ;  /* 0x000000030b0b7211 */ /* 0x000fe400078f30ff */
[----:B------:R-:W-:Y:S02]  /*28a0*/  IADD3 R2, R2, R209, -R13 ;  /* 0x000000d102027210 */ /* 0x000fe40007ffe80d */
[----:B------:R-:W-:Y:S02]  /*28b0*/  SHF.R.S32.HI R11, RZ, 0x6, R11 ;  /* 0x00000006ff0b7819 */ /* 0x000fe4000001140b */
[----:B------:R-:W-:-:S02]  /*28c0*/  IADD3 R3, R2, -c[0x0][0x324], RZ ;  /* 0x8000c90002037a10 */ /* 0x000fc40007ffe0ff */
        /* <DEDUP_REMOVED lines=11> */
.L_x_709:
[----:B------:R-:W-:-:S13]  /*2980*/  ISETP.NE.AND P0, PT, R5, 0x1, PT ;  /* 0x000000010500780c */ /* 0x000fda0003f05270 */
[----:B------:R-:W-:-:S05]  /*2990*/  @P0 IMAD.HI.U32 R4, R2, c[0x0][0x330], RZ ;  /* 0x0000cc0002040a27 */ /* 0x000fca00078e00ff */
[----:B------:R-:W-:Y:S02]  /*29a0*/  @P0 SHF.R.U32.HI R2, RZ, c[0x0][0x334], R4 ;  /* 0x0000cd00ff020a19 */ /* 0x000fe40000011604 */
.L_x_710:
[----:B------:R-:W-:Y:S05]  /*29b0*/  BSYNC B0 ;  /* 0x0000000000007941 */ /* 0x000fea0003800000 */
.L_x_708:
[----:B------:R-:W-:-:S05]  /*29c0*/  IMAD R2, R2, c[0x0][0x32c], RZ ;  /* 0x0000cb0002027a24 */ /* 0x000fca00078e02ff */
[----:B------:R-:W-:-:S04]  /*29d0*/  IMNMX R3, R3, R2, !PT ;  /* 0x0000000203037217 */ /* 0x000fc80007800200 */
.L_x_707:
[----:B------:R-:W-:Y:S01]  /*29e0*/  SHF.R.S32.HI R10, RZ, 0x1f, R3 ;  /* 0x0000001fff0a7819 */ /* 0x000fe20000011403 */
[----:B------:R-:W-:Y:S01]  /*29f0*/  BSSY B0, `(.L_x_711) ;  /* 0x000002a000007945 */ /* 0x000fe20003800000 */
[----:B------:R-:W-:Y:S02]  /*2a00*/  LOP3.LUT R19, R12, 0xff, RZ, 0xc0, !PT ;  /* 0x000000ff0c137812 */ /* 0x000fe400078ec0ff */
[----:B------:R-:W-:Y:S01]  /*2a10*/  LEA.HI R10, R10, R3, RZ, 0x6 ;  /* 0x000000030a0a7211 */ /* 0x000fe200078f30ff */
[----:B------:R-:W-:Y:S01]  /*2a20*/  IMAD.MOV.U32 R3, RZ, RZ, RZ ;  /* 0x000000ffff037224 */ /* 0x000fe200078e00ff */
[----:B------:R-:W-:Y:S01]  /*2a30*/  SHF.R.U32.HI R2, RZ, 0x10, R12 ;  /* 0x00000010ff027819 */ /* 0x000fe2000001160c */
[----:B------:R2:W-:Y:S01]  /*2a40*/  STL [R1+0x80], R19 ;  /* 0x0000801301007387 */ /* 0x0005e20000100800 */
[----:B------:R-:W-:-:S03]  /*2a50*/  SHF.R.S32.HI R10, RZ, 0x6, R10 ;  /* 0x00000006ff0a7819 */ /* 0x000fc6000001140a */
[----:B------:R2:W-:Y:S01]  /*2a60*/  STL [R1+0x78], R2 ;  /* 0x0000780201007387 */ /* 0x0005e20000100800 */
[----:B------:R-:W-:-:S04]  /*2a70*/  IMNMX R10, RZ, R10, !PT ;  /* 0x0000000aff0a7217 */ /* 0x000fc80007800200 */
[----:B------:R-:W-:-:S13]  /*2a80*/  ISETP.GT.AND P0, PT, R11, R10, PT ;  /* 0x0000000a0b00720c */ /* 0x000fda0003f04270 */
[----:B------:R-:W-:Y:S05]  /*2a90*/  @!P0 BRA `(.L_x_712) ;  /* 0x000001f000008947 */ /* 0x000fea0003800000 */
[----:B------:R-:W-:-:S04]  /*2aa0*/  ISETP.NE.AND P0, PT, R2, RZ, PT ;  /* 0x000000ff0200720c */ /* 0x000fc80003f05270 */
[----:B--2---:R-:W-:-:S04]  /*2ab0*/  SEL R2, R2, c[0x0][0x338], P0 ;  /* 0x0000ce0002027a07 */ /* 0x004fc80000000000 */
[----:B------:R-:W-:Y:S02]  /*2ac0*/  IABS R4, R2 ;  /* 0x0000000200047213 */ /* 0x000fe40000000000 */
[----:B------:R-:W-:Y:S02]  /*2ad0*/  IADD3 R12, R2, -0x1, R11 ;  /* 0xffffffff020c7810 */ /* 0x000fe40007ffe00b */
[----:B------:R-:W2:Y:S03]  /*2ae0*/  I2F.RP R6, R4 ;  /* 0x0000000400067306 */ /* 0x000ea60000209400 */
[----:B------:R-:W-:-:S05]  /*2af0*/  IMAD.IADD R12, R12, 0x1, -R10 ;  /* 0x000000010c0c7824 */ /* 0x000fca00078e0a0a */
[----:B------:R-:W-:Y:S02]  /*2b00*/  IABS R15, R12 ;  /* 0x0000000c000f7213 */ /* 0x000fe40000000000 */
[----:B------:R-:W-:-:S04]  /*2b10*/  LOP3.LUT R12, R12, R2, RZ, 0x3c, !PT ;  /* 0x000000020c0c7212 */ /* 0x000fc800078e3cff */
[----:B------:R-:W-:Y:S01]  /*2b20*/  ISETP.GE.AND P1, PT, R12, RZ, PT ;  /* 0x000000ff0c00720c */ /* 0x000fe20003f26270 */
[----:B--2---:R-:W2:Y:S02]  /*2b30*/  MUFU.RCP R6, R6 ;  /* 0x0000000600067308 */ /* 0x004ea40000001000 */
[----:B--2---:R-:W-:-:S06]  /*2b40*/  IADD3 R6, R6, 0xffffffe, RZ ;  /* 0x0ffffffe06067810 */ /* 0x004fcc0007ffe0ff */
[----:B------:R-:W2:Y:S02]  /*2b50*/  F2I.FTZ.U32.TRUNC.NTZ R7, R6 ;  /* 0x0000000600077305 */ /* 0x000ea4000021f000 */
[----:B--2---:R-:W-:Y:S02]  /*2b60*/  IMAD.MOV R3, RZ, RZ, -R7 ;  /* 0x000000ffff037224 */ /* 0x004fe400078e0a07 */
[----:B------:R-:W-:Y:S02]  /*2b70*/  IMAD.MOV.U32 R6, RZ, RZ, RZ ;  /* 0x000000ffff067224 */ /* 0x000fe400078e00ff */
        /* <DEDUP_REMOVED lines=13> */
[----:B------:R-:W-:-:S13]  /*2c50*/  ISETP.GE.U32.AND P2, PT, R5, R4, PT ;  /* 0x000000040500720c */ /* 0x000fda0003f46070 */
[----:B------:R-:W-:-:S05]  /*2c60*/  @P2 IADD3 R3, R3, 0x1, RZ ;  /* 0x0000000103032810 */ /* 0x000fca0007ffe0ff */
[----:B------:R-:W-:Y:S01]  /*2c70*/  @!P1 IMAD.MOV R3, RZ, RZ, -R3 ;  /* 0x000000ffff039224 */ /* 0x000fe200078e0a03 */
[----:B------:R-:W-:Y:S02]  /*2c80*/  @!P0 LOP3.LUT R3, RZ, R2, RZ, 0x33, !PT ;  /* 0x00000002ff038212 */ /* 0x000fe400078e33ff */
.L_x_712:
[----:B------:R-:W-:Y:S05]  /*2c90*/  BSYNC B0 ;  /* 0x0000000000007941 */ /* 0x000fea0003800000 */
.L_x_711:
[----:B------:R-:W-:-:S04]  /*2ca0*/  IMAD R10, R19, R3, R10 ;  /* 0x00000003130a7224 */ /* 0x000fc800078e020a */
[C---:B--2---:R-:W-:Y:S02]  /*2cb0*/  IMAD.IADD R2, R10.reuse, 0x1, R3 ;  /* 0x000000010a027824 */ /* 0x044fe400078e0203 */
        /* <DEDUP_REMOVED lines=14> */
[----:B------:R-:W-:-:S04]  /*2da0*/  ISETP.NE.U32.AND P0, PT, RZ, c[0x0][0x340], PT ;  /* 0x0000d000ff007a0c */ /* 0x000fc80003f05070 */
[----:B------:R-:W-:-:S13]  /*2db0*/  ISETP.NE.AND.EX P3, PT, RZ, c[0x0][0x344], PT, P0 ;  /* 0x0000d100ff007a0c */ /* 0x000fda0003f65300 */
[----:B------:R-:W-:-:S05]  /*2dc0*/  @P3 IMAD.WIDE R4, R239, R18, c[0x0][0x340] ;  /* 0x0000d000ef043625 */ /* 0x000fca00078e0212 */
[----:B------:R2:W3:Y:S01]  /*2dd0*/  @P3 LDG.E R18, [R4.64] ;  /* 0x0000000a04123981 */ /* 0x0004e2000c1e1900 */
[----:B------:R-:W-:Y:S01]  /*2de0*/  LOP3.LUT R23, R238, 0xffff, RZ, 0xc0, !PT ;  /* 0x0000ffffee177812 */ /* 0x000fe200078ec0ff */
[----:B------:R-:W-:Y:S01]  /*2df0*/  IMAD.MOV.U32 R129, RZ, RZ, c[0x0][0x238] ;  /* 0x00008e00ff817624 */ /* 0x000fe200078e00ff */
[----:B------:R-:W-:Y:S01]  /*2e00*/  IADD3 R64, R2, -0x1, RZ ;  /* 0xffffffff02407810 */ /* 0x000fe20007ffe0ff */
[----:B------:R-:W4:Y:S01]  /*2e10*/  S2R R12, SR_TID.X ;  /* 0x00000000000c7919 */ /* 0x000f220000002100 */
[----:B------:R-:W-:Y:S01]  /*2e20*/  IMAD.MOV.U32 R123, RZ, RZ, 0x6 ;  /* 0x00000006ff7b7424 */ /* 0x000fe200078e00ff */
[----:B------:R-:W-:Y:S01]  /*2e30*/  SHF.R.S32.HI R9, RZ, 0x1f, R72 ;  /* 0x0000001fff097819 */ /* 0x000fe20000011448 */
[----:B------:R-:W-:Y:S01]  /*2e40*/  IMAD.WIDE.U32 R6, R23, c[0x0][0x240], R248 ;  /* 0x0000900017067a25 */ /* 0x000fe200078e00f8 */
[----:B------:R-:W-:Y:S02]  /*2e50*/  ISETP.GE.AND P6, PT, R250, c[0x0][0x1d4], PT ;  /* 0x00007500fa007a0c */ /* 0x000fe40003fc6270 */
[----:B------:R-:W-:Y:S01]  /*2e60*/  SHF.L.U64.HI R125, R129, R123, c[0x0][0x23c] ;  /* 0x00008f00817d7619 */ /* 0x000fe2000001027b */
[----:B------:R-:W-:Y:S01]  /*2e70*/  IMAD.IADD R119, R17, 0x1, R8 ;  /* 0x0000000111777824 */ /* 0x000fe200078e0208 */
[----:B------:R-:W-:Y:S01]  /*2e80*/  SHF.R.S32.HI R8, RZ, 0x1f, R64 ;  /* 0x0000001fff087819 */ /* 0x000fe20000011440 */
[----:B------:R-:W-:Y:S01]  /*2e90*/  IMAD R3, R23, c[0x0][0x244], R7 ;  /* 0x0000910017037a24 */ /* 0x000fe200078e0207 */
[----:B------:R-:W-:Y:S01]  /*2ea0*/  SHF.R.S32.HI R17, RZ, 0x1f, R239 ;  /* 0x0000001fff117819 */ /* 0x000fe200000114ef */
[----:B------:R-:W-:Y:S01]  /*2eb0*/  IMAD.SHL.U32 R128, R129, 0x40, RZ ;  /* 0x0000004081807824 */ /* 0x000fe200078e00ff */
[----:B------:R-:W-:Y:S01]  /*2ec0*/  ISETP.GE.AND P5, PT, R251, c[0x0][0x1d4], PT ;  /* 0x00007500fb007a0c */ /* 0x000fe20003fa6270 */
[----:B------:R-:W-:Y:S01]  /*2ed0*/  IMAD R7, R125, R64, RZ ;  /* 0x000000407d077224 */ /* 0x000fe200078e02ff */
[----:B------:R-:W-:Y:S01]  /*2ee0*/  SHF.R.S32.HI R16, RZ, 0x1f, R222 ;  /* 0x0000001fff107819 */ /* 0x000fe200000114de */
[----:B------:R-:W-:Y:S01]  /*2ef0*/  IMAD.MOV.U32 R2, RZ, RZ, R6 ;  /* 0x000000ffff027224 */ /* 0x000fe200078e0006 */
[----:B------:R-:W-:Y:S01]  /*2f00*/  SHF.R.S32.HI R107, RZ, 0x1f, R106 ;  /* 0x0000001fff6b7819 */ /* 0x000fe2000001146a */
[----:B------:R-:W-:Y:S01]  /*2f10*/  IMAD R15, R8, R128, R7 ;  /* 0x00000080080f7224 */ /* 0x000fe200078e0207 */
[----:B------:R-:W-:Y:S01]  /*2f20*/  SEL R7, R17, RZ, !P4 ;  /* 0x000000ff11077207 */ /* 0x000fe20006000000 */
[----:B------:R-:W-:Y:S01]  /*2f30*/  IMAD.MOV.U32 R124, RZ, RZ, 0x5 ;  /* 0x00000005ff7c7424 */ /* 0x000fe200078e00ff */
[----:B------:R-:W-:Y:S01]  /*2f40*/  SEL R8, R239, RZ, !P4 ;  /* 0x000000ffef087207 */ /* 0x000fe20006000000 */
[----:B--2---:R-:W-:Y:S01]  /*2f50*/  IMAD.WIDE.U32 R4, R23, c[0x0][0x260], R248 ;  /* 0x0000980017047a25 */ /* 0x004fe200078e00f8 */
[----:B------:R-:W-:-:S02]  /*2f60*/  ISETP.GE.AND P4, PT, R248, c[0x0][0x1d4], PT ;  /* 0x00007500f8007a0c */ /* 0x000fc40003f86270 */
[----:B----4-:R-:W-:Y:S01]  /*2f70*/  SHF.R.S32.HI R24, RZ, 0x1f, R12 ;  /* 0x0000001fff187819 */ /* 0x010fe2000001140c */
[----:B------:R-:W-:Y:S01]  /*2f80*/  IMAD R6, R7, c[0x0][0x248], RZ ;  /* 0x0000920007067a24 */ /* 0x000fe200078e02ff */
[----:B------:R-:W-:Y:S01]  /*2f90*/  LOP3.LUT R219, R219, 0xfffffffe, RZ, 0xc0, !PT ;  /* 0xfffffffedbdb7812 */ /* 0x000fe200078ec0ff */
[----:B------:R-:W-:Y:S01]  /*2fa0*/  IMAD.WIDE.U32 R2, R8, c[0x0][0x248], R2 ;  /* 0x0000920008027a25 */ /* 0x000fe200078e0002 */
[----:B------:R-:W-:Y:S02]  /*2fb0*/  LEA.HI R24, R24, R12, RZ, 0x3 ;  /* 0x0000000c18187211 */ /* 0x000fe400078f18ff */
[----:B------:R-:W-:Y:S01]  /*2fc0*/  SHF.L.U64.HI R124, R129, R124, c[0x0][0x23c] ;  /* 0x00008f00817c7619 */ /* 0x000fe2000001027c */
[----:B------:R-:W-:Y:S01]  /*2fd0*/  IMAD R10, R8, c[0x0][0x24c], R6 ;  /* 0x00009300080a7a24 */ /* 0x000fe200078e0206 */
[----:B------:R-:W-:Y:S01]  /*2fe0*/  SHF.R.S32.HI R24, RZ, 0x3, R24 ;  /* 0x00000003ff187819 */ /* 0x000fe20000011418 */
[----:B------:R-:W-:Y:S01]  /*2ff0*/  IMAD R5, R23, c[0x0][0x264], R5 ;  /* 0x0000990017057a24 */ /* 0x000fe200078e0205 */
[----:B------:R-:W-:Y:S01]  /*3000*/  LEA R130, R252, R222, 0x6 ;  /* 0x000000defc827211 */ /* 0x000fe200078e30ff */
[----:B------:R-:W-:Y:S01]  /*3010*/  IMAD.IADD R3, R3, 0x1, R10 ;  /* 0x0000000103037824 */ /* 0x000fe200078e020a */
[----:B------:R-:W-:Y:S01]  /*3020*/  IADD3 R72, P0, R24, R72, RZ ;  /* 0x0000004818487210 */ /* 0x000fe20007f1e0ff */
[----:B------:R-:W-:Y:S01]  /*3030*/  IMAD.WIDE.U32 R74, R8, c[0x0][0x268], R4 ;  /* 0x00009a00084a7a25 */ /* 0x000fe200078e0004 */
[----:B------:R-:W-:-:S02]  /*3040*/  @P4 LOP3.LUT R219, R219, 0x1, RZ, 0xfc, !PT ;  /* 0x00000001dbdb4812 */ /* 0x000fc400078efcff */
[----:B------:R-:W-:Y:S01]  /*3050*/  LEA.HI.X.SX32 R73, R24, R9, 0x1, P0 ;  /* 0x0000000918497211 */ /* 0x000fe200000f0eff */
[----:B------:R-:W-:Y:S01]  /*3060*/  IMAD R9, R64, -0x40, -R24 ;  /* 0xffffffc040097824 */ /* 0x000fe200078e0a18 */
[----:B------:R-:W-:Y:S01]  /*3070*/  LOP3.LUT R219, R219, 0xfffffffb, RZ, 0xc0, !PT ;  /* 0xfffffffbdbdb7812 */ /* 0x000fe200078ec0ff */
[----:B------:R-:W-:-:S04]  /*3080*/  IMAD.WIDE.U32 R82, R72, c[0x0][0x238], R2 ;  /* 0x00008e0048527a25 */ /* 0x000fc800078e0002 */
[----:B------:R-:W-:Y:S02]  /*3090*/  IMAD.IADD R6, R9, 0x1, R208 ;  /* 0x0000000109067824 */ /* 0x000fe400078e02d0 */
[----:B------:R-:W-:Y:S02]  /*30a0*/  IMAD.MOV.U32 R80, RZ, RZ, R82 ;  /* 0x000000ffff507224 */ /* 0x000fe400078e0052 */
[----:B------:R-:W-:Y:S01]  /*30b0*/  IMAD R7, R7, c[0x0][0x268], RZ ;  /* 0x00009a0007077a24 */ /* 0x000fe200078e02ff */
[----:B------:R-:W-:Y:S01]  /*30c0*/  ISETP.GE.AND P1, PT, R6, 0x1, PT ;  /* 0x000000010600780c */ /* 0x000fe20003f26270 */
[----:B------:R-:W-:Y:S01]  /*30d0*/  IMAD R14, R16, c[0x0][0x280], RZ ;  /* 0x0000a000100e7a24 */ /* 0x000fe200078e02ff */
[----:B------:R-:W-:Y:S01]  /*30e0*/  ISETP.GT.AND P0, PT, R6, 0x20, PT ;  /* 0x000000200600780c */ /* 0x000fe20003f04270 */
[----:B------:R-:W-:Y:S02]  /*30f0*/  IMAD R6, R73, c[0x0][0x238], RZ ;  /* 0x00008e0049067a24 */ /* 0x000fe400078e02ff */
[----:B------:R-:W-:-:S02]  /*3100*/  IMAD R71, R8, c[0x0][0x26c], R7 ;  /* 0x00009b0008477a24 */ /* 0x000fc400078e0207 */
[----:B------:R-:W-:Y:S02]  /*3110*/  IMAD R6, R72, c[0x0][0x23c], R6 ;  /* 0x00008f0048067a24 */ /* 0x000fe400078e0206 */
[C---:B------:R-:W-:Y:S02]  /*3120*/  IMAD R14, R222.reuse, c[0x0][0x284], R14 ;  /* 0x0000a100de0e7a24 */ /* 0x040fe400078e020e */
[----:B------:R-:W-:Y:S01]  /*3130*/  IMAD.WIDE.U32 R12, R222, c[0x0][0x280], R106 ;  /* 0x0000a000de0c7a25 */ /* 0x000fe200078e006a */
[----:B------:R-:W-:-:S03]  /*3140*/  IADD3 R81, R83, R6, RZ ;  /* 0x0000000653517210 */ /* 0x000fc60007ffe0ff */
[----:B------:R-:W-:-:S04]  /*3150*/  IMAD.WIDE.U32 R8, R222, c[0x0][0x280], R104 ;  /* 0x0000a000de087a25 */ /* 0x000fc800078e0068 */
[----:B------:R-:W-:-:S04]  /*3160*/  IMAD.WIDE.U32 R2, R64, R128, R80 ;  /* 0x0000008040027225 */ /* 0x000fc800078e0050 */
[----:B------:R-:W-:Y:S01]  /*3170*/  IMAD.IADD R15, R3, 0x1, R15 ;  /* 0x00000001030f7824 */ /* 0x000fe200078e020f */
[C---:B------:R-:W-:Y:S01]  /*3180*/  @P1 LEA R4, P2, R2.reuse, c[0x0][0x220], 0x1 ;  /* 0x0000880002041a11 */ /* 0x040fe200078408ff */
[----:B------:R-:W-:Y:S02]  /*3190*/  IMAD.SHL.U32 R129, R129, 0x20, RZ ;  /* 0x0000002081817824 */ /* 0x000fe400078e00ff */
[----:B------:R-:W-:Y:S01]  /*31a0*/  IMAD.IADD R13, R13, 0x1, R14 ;  /* 0x000000010d0d7824 */ /* 0x000fe200078e020e */
[----:B------:R-:W-:Y:S01]  /*31b0*/  @P1 LEA.HI.X R5, R2, c[0x0][0x224], R15, 0x1, P2 ;  /* 0x0000890002051a11 */ /* 0x000fe200010f0c0f */
[----:B------:R-:W-:Y:S01]  /*31c0*/  IMAD.IADD R9, R14, 0x1, R9 ;  /* 0x000000010e097824 */ /* 0x000fe200078e0209 */
[----:B------:R-:W-:Y:S01]  /*31d0*/  @P0 IADD3 R14, P2, R129, R2, RZ ;  /* 0x00000002810e0210 */ /* 0x000fe20007f5e0ff */
[----:B------:R-:W-:Y:S02]  /*31e0*/  IMAD R16, R16, c[0x0][0x290], RZ ;  /* 0x0000a40010107a24 */ /* 0x000fe400078e02ff */
[----:B------:R-:W-:Y:S01]  /*31f0*/  @!PT LDS RZ, [RZ] ;  /* 0x00000000fffff984 */ /* 0x000fe20000000800 */
[----:B------:R-:W-:Y:S01]  /*3200*/  @!PT LDS RZ, [RZ] ;  /* 0x00000000fffff984 */ /* 0x000fe20000000800 */
[----:B------:R-:W-:Y:S01]  /*3210*/  @!PT LDS RZ, [RZ] ;  /* 0x00000000fffff984 */ /* 0x000fe20000000800 */
[----:B------:R2:W-:Y:S01]  /*3220*/  @P1 LDGSTS.E.BYPASS.LTC128B.128 [R203+0x6100], [R4.64], !P4 ;  /* 0x0610000004cb1fae */ /* 0x0005e2000e101d4a */
[----:B------:R-:W-:-:S03]  /*3230*/  IMAD.WIDE.U32 R10, R222, c[0x0][0x290], R106 ;  /* 0x0000a400de0a7a25 */ /* 0x000fc600078e006a */
[----:B------:R2:W-:Y:S01]  /*3240*/  @P1 LDGSTS.E.BYPASS.LTC128B.128 [R203+0x8100], [R4.64+0x80], !P6 ;  /* 0x0810008004cb1fae */ /* 0x0005e2000f101d4a */
[----:B------:R-:W-:Y:S02]  /*3250*/  @P0 IMAD.X R15, R15, 0x1, R124, P2 ;  /* 0x000000010f0f0824 */ /* 0x000fe400010e067c */
[----:B------:R-:W-:Y:S01]  /*3260*/  IMAD R16, R222, c[0x0][0x294], R16 ;  /* 0x0000a500de107a24 */ /* 0x000fe200078e0210 */
[----:B------:R2:W-:Y:S01]  /*3270*/  @P1 LDGSTS.E.BYPASS.LTC128B.128 [R203+0xa100], [R4.64+0x100], !P5 ;  /* 0x0a10010004cb1fae */ /* 0x0005e2000e901d4a */
[----:B------:R-:W-:Y:S01]  /*3280*/  ISETP.GE.AND P1, PT, R104, c[0x0][0x27c], PT ;  /* 0x00009f0068007a0c */ /* 0x000fe20003f26270 */
[----:B------:R-:W-:-:S04]  /*3290*/  IMAD.WIDE.U32 R6, R222, c[0x0][0x290], R104 ;  /* 0x0000a400de067a25 */ /* 0x000fc800078e0068 */
[----:B------:R-:W-:Y:S02]  /*32a0*/  IMAD.IADD R11, R11, 0x1, R16 ;  /* 0x000000010b0b7824 */ /* 0x000fe400078e0210 */
[----:B------:R-:W-:Y:S02]  /*32b0*/  IMAD.IADD R7, R16, 0x1, R7 ;  /* 0x0000000110077824 */ /* 0x000fe400078e0207 */
[----:B------:R-:W-:-:S04]  /*32c0*/  IMAD.WIDE.U32 R92, R0, c[0x0][0x280], R8 ;  /* 0x0000a000005c7a25 */ /* 0x000fc800078e0008 */
[----:B------:R-:W-:Y:S01]  /*32d0*/  @P1 LOP3.LUT R219, R219, 0x4, RZ, 0xfc, !PT ;  /* 0x00000004dbdb1812 */ /* 0x000fe200078efcff */
[----:B------:R-:W-:-:S03]  /*32e0*/  IMAD.WIDE.U32 R96, R0, c[0x0][0x280], R12 ;  /* 0x0000a00000607a25 */ /* 0x000fc600078e000c */
[C---:B------:R-:W-:Y:S01]  /*32f0*/  LOP3.LUT P2, RZ, R219.reuse, 0x4, RZ, 0xc0, !PT ;  /* 0x00000004dbff7812 */ /* 0x040fe2000784c0ff */
[----:B------:R-:W-:Y:S01]  /*3300*/  IMAD.WIDE.U32 R94, R0, c[0x0][0x290], R10 ;  /* 0x0000a400005e7a25 */ /* 0x000fe200078e000a */
[----:B------:R-:W-:-:S03]  /*3310*/  LOP3.LUT R219, R219, 0xfffffffd, RZ, 0xc0, !PT ;  /* 0xfffffffddbdb7812 */ /* 0x000fc600078ec0ff */
[----:B------:R-:W-:Y:S01]  /*3320*/  IMAD.WIDE.U32 R90, R0, c[0x0][0x290], R6 ;  /* 0x0000a400005a7a25 */ /* 0x000fe200078e0006 */
[----:B--2---:R-:W-:-:S03]  /*3330*/  @P0 LEA R4, P1, R14, c[0x0][0x220], 0x1 ;  /* 0x000088000e040a11 */ /* 0x004fc600078208ff */
[----:B------:R-:W-:Y:S02]  /*3340*/  IMAD.MOV.U32 R126, RZ, RZ, c[0x0][0x280] ;  /* 0x0000a000ff7e7624 */ /* 0x000fe400078e00ff */
[----:B------:R-:W-:Y:S01]  /*3350*/  IMAD.MOV.U32 R127, RZ, RZ, c[0x0][0x290] ;  /* 0x0000a400ff7f7624 */ /* 0x000fe200078e00ff */
[----:B------:R-:W-:Y:S01]  /*3360*/  @P0 LEA.HI.X R5, R14, c[0x0][0x224], R15, 0x1, P1 ;  /* 0x000089000e050a11 */ /* 0x000fe200008f0c0f */
[----:B------:R-:W-:Y:S01]  /*3370*/  IMAD.MOV.U32 R121, RZ, RZ, c[0x0][0x27c] ;  /* 0x00009f00ff797624 */ /* 0x000fe200078e00ff */
[-C--:B------:R-:W-:Y:S01]  /*3380*/  SHF.L.U64.HI R122, R126, R123.reuse, c[0x0][0x284] ;  /* 0x0000a1007e7a7619 */ /* 0x080fe2000001027b */
[----:B------:R-:W-:Y:S01]  /*3390*/  IMAD.WIDE.U32 R88, R23, c[0x0][0x1e8], RZ ;  /* 0x00007a0017587a25 */ /* 0x000fe200078e00ff */
[----:B------:R-:W-:Y:S01]  /*33a0*/  SHF.L.U64.HI R123, R127, R123, c[0x0][0x294] ;  /* 0x0000a5007f7b7619 */ /* 0x000fe2000001027b */
[----:B------:R2:W-:Y:S02]  /*33b0*/  @P0 LDGSTS.E.BYPASS.LTC128B.128 [R203+0x7100], [R4.64], !P4 ;  /* 0x0710000004cb0fae */ /* 0x0005e4000e101d4a */
[----:B------:R-:W-:-:S02]  /*33c0*/  IMAD.WIDE.U32 R86, R23, c[0x0][0x210], RZ ;  /* 0x0000840017567a25 */ /* 0x000fc400078e00ff */
[----:B------:R2:W-:Y:S02]  /*33d0*/  @P0 LDGSTS.E.BYPASS.LTC128B.128 [R203+0x9100], [R4.64+0x80], !P6 ;  /* 0x0910008004cb0fae */ /* 0x0005e4000f101d4a */
[----:B------:R-:W-:Y:S02]  /*33e0*/  IMAD.IADD R117, R208, 0x1, -R24 ;  /* 0x00000001d0757824 */ /* 0x000fe400078e0a18 */
[----:B------:R2:W-:Y:S01]  /*33f0*/  @P0 LDGSTS.E.BYPASS.LTC128B.128 [R203+0xb100], [R4.64+0x100], !P5 ;  /* 0x0b10010004cb0fae */ /* 0x0005e2000e901d4a */
[----:B------:R-:W-:Y:S02]  /*3400*/  IMAD.SHL.U32 R126, R126, 0x40, RZ ;  /* 0x000000407e7e7824 */ /* 0x000fe400078e00ff */
[----:B------:R-:W-:Y:S01]  /*3410*/  IMAD.SHL.U32 R127, R127, 0x40, RZ ;  /* 0x000000407f7f7824 */ /* 0x000fe200078e00ff */
[----:B------:R-:W0:Y:S01]  /*3420*/  LDGDEPBAR ;  /* 0x00000000000079af */ /* 0x000e220000000000 */
[----:B------:R-:W-:Y:S01]  /*3430*/  WARPSYNC 0xffffffff ;  /* 0xffffffff00007948 */ /* 0x000fe20003800000 */
[----:B------:R-:W-:-:S02]  /*3440*/  IMAD.SHL.U32 R121, R121, 0x2, RZ ;  /* 0x0000000279797824 */ /* 0x000fc400078e00ff */
[C---:B------:R-:W-:Y:S02]  /*3450*/  IMAD R118, R23.reuse, c[0x0][0x1ec], R89 ;  /* 0x00007b0017767a24 */ /* 0x040fe400078e0259 */
[----:B------:R-:W-:Y:S02]  /*3460*/  IMAD R115, R23, c[0x0][0x214], R87 ;  /* 0x0000850017737a24 */ /* 0x000fe400078e0257 */
[----:B------:R-:W-:Y:S01]  /*3470*/  IMAD.IADD R71, R75, 0x1, R71 ;  /* 0x000000014b477824 */ /* 0x000fe200078e0247 */
[--C-:B---3--:R-:W-:Y:S01]  /*3480*/  @P3 SHF.R.S32.HI R3, RZ, 0x1f, R18.reuse ;  /* 0x0000001fff033819 */ /* 0x108fe20000011412 */
[----:B------:R-:W-:Y:S01]  /*3490*/  @P3 IMAD.MOV.U32 R2, RZ, RZ, R18 ;  /* 0x000000ffff023224 */ /* 0x000fe200078e0012 */
[----:B------:R-:W-:Y:S01]  /*34a0*/  @!P3 MOV R2, R239 ;  /* 0x000000ef0002b202 */ /* 0x000fe20000000f00 */
[----:B------:R-:W-:Y:S01]  /*34b0*/  @!P3 IMAD.MOV.U32 R3, RZ, RZ, R17 ;  /* 0x000000ffff03b224 */ /* 0x000fe200078e0011 */
[----:B------:R-:W-:Y:S01]  /*34c0*/  BAR.SYNC.DEFER_BLOCKING 0x0 ;  /* 0x0000000000007b1d */ /* 0x000fe20000010000 */
[----:B------:R-:W-:-:S02]  /*34d0*/  ISETP.GE.AND P3, PT, R141, c[0x0][0x27c], PT ;  /* 0x00009f008d007a0c */ /* 0x000fc40003f66270 */
[----:B------:R-:W-:Y:S01]  /*34e0*/  SEL R17, RZ, c[0x0][0x27c], !P2 ;  /* 0x00009f00ff117a07 */ /* 0x000fe20005000000 */
[----:B------:R-:W-:Y:S01]  /*34f0*/  IMAD.WIDE.U32 R84, R2, c[0x0][0x2b0], RZ ;  /* 0x0000ac0002547a25 */ /* 0x000fe200078e00ff */
[----:B------:R-:W-:Y:S02]  /*3500*/  ISETP.GE.AND P2, PT, R140, c[0x0][0x27c], PT ;  /* 0x00009f008c007a0c */ /* 0x000fe40003f46270 */
[----:B------:R-:W-:Y:S01]  /*3510*/  SEL R18, RZ, c[0x0][0x27c], !P3 ;  /* 0x00009f00ff127a07 */ /* 0x000fe20005800000 */
[----:B------:R-:W-:Y:S01]  /*3520*/  IMAD.IADD R14, R104, 0x1, R17 ;  /* 0x00000001680e7824 */ /* 0x000fe200078e0211 */
[----:B------:R-:W-:Y:S02]  /*3530*/  SEL R19, RZ, c[0x0][0x27c], !P2 ;  /* 0x00009f00ff137a07 */ /* 0x000fe40005000000 */
[----:B------:R-:W-:Y:S01]  /*3540*/  SHF.R.S32.HI R17, RZ, 0x1f, R0 ;  /* 0x0000001fff117819 */ /* 0x000fe20000011400 */
[----:B------:R-:W-:Y:S01]  /*3550*/  IMAD.IADD R18, R141, 0x1, R18 ;  /* 0x000000018d127824 */ /* 0x000fe200078e0212 */
[----:B------:R-:W-:Y:S01]  /*3560*/  SHF.R.S32.HI R15, RZ, 0x1f, R14 ;  /* 0x0000001fff0f7819 */ /* 0x000fe2000001140e */
[----:B------:R-:W-:Y:S01]  /*3570*/  IMAD.IADD R19, R140, 0x1, R19 ;  /* 0x000000018c137824 */ /* 0x000fe200078e0213 */
[----:B------:R-:W-:-:S02]  /*3580*/  @P3 LOP3.LUT R219, R219, 0x2, RZ, 0xfc, !PT ;  /* 0x00000002dbdb3812 */ /* 0x000fc400078efcff */
[----:B------:R-:W-:Y:S02]  /*3590*/  SHF.R.S32.HI R21, RZ, 0x1f, R18 ;  /* 0x0000001fff157819 */ /* 0x000fe40000011412 */
[----:B------:R-:W-:Y:S02]  /*35a0*/  SHF.R.S32.HI R20, RZ, 0x1f, R19 ;  /* 0x0000001fff147819 */ /* 0x000fe40000011413 */
[CC--:B------:R-:W-:Y:S02]  /*35b0*/  LEA.HI R16, R15.reuse, R14.reuse, RZ, 0x3 ;  /* 0x0000000e0f107211 */ /* 0x0c0fe400078f18ff */
[----:B------:R-:W-:Y:S02]  /*35c0*/  LEA.HI R22, R15, R14, RZ, 0x6 ;  /* 0x0000000e0f167211 */ /* 0x000fe400078f30ff */
[CC--:B------:R-:W-:Y:S02]  /*35d0*/  LEA.HI R15, R21.reuse, R18.reuse, RZ, 0x3 ;  /* 0x00000012150f7211 */ /* 0x0c0fe400078f18ff */
[----:B------:R-:W-:Y:S01]  /*35e0*/  LEA.HI R21, R21, R18, RZ, 0x6 ;  /* 0x0000001215157211 */ /* 0x000fe200078f30ff */
[C---:B------:R-:W-:Y:S01]  /*35f0*/  IMAD R18, R17.reuse, c[0x0][0x280], RZ ;  /* 0x0000a00011127a24 */ /* 0x040fe200078e02ff */
[CC--:B------:R-:W-:Y:S01]  /*3600*/  LEA.HI R14, R20.reuse, R19.reuse, RZ, 0x3 ;  /* 0x00000013140e7211 */ /* 0x0c0fe200078f18ff */
[----:B------:R-:W-:Y:S01]  /*3610*/  IMAD R17, R17, c[0x0][0x290], RZ ;  /* 0x0000a40011117a24 */ /* 0x000fe200078e02ff */
[----:B------:R-:W-:Y:S01]  /*3620*/  LEA.HI R19, R20, R19, RZ, 0x6 ;  /* 0x0000001314137211 */ /* 0x000fe200078f30ff */
[----:B------:R-:W-:Y:S01]  /*3630*/  IMAD.SHL.U32 R8, R21, 0x40, RZ ;  /* 0x0000004015087824 */ /* 0x000fe200078e00ff */
[----:B------:R-:W-:Y:S01]  /*3640*/  SHF.L.U32 R10, R22, 0x6, RZ ;  /* 0x00000006160a7819 */ /* 0x000fe200000006ff */
[----:B------:R-:W-:Y:S01]  /*3650*/  IMAD R18, R0, c[0x0][0x284], R18 ;  /* 0x0000a10000127a24 */ /* 0x000fe200078e0212 */
[C---:B------:R-:W-:Y:S01]  /*3660*/  LOP3.LUT R9, R240.reuse, 0x38, R15, 0xf8, !PT ;  /* 0x00000038f0097812 */ /* 0x040fe200078ef80f */
[----:B------:R-:W-:Y:S01]  /*3670*/  IMAD.SHL.U32 R12, R19, 0x40, RZ ;  /* 0x00000040130c7824 */ /* 0x000fe200078e00ff */
[----:B------:R-:W-:Y:S01]  /*3680*/  LOP3.LUT R11, R240, 0x38, R16, 0xf8, !PT ;  /* 0x00000038f00b7812 */ /* 0x000fe200078ef810 */
[----:B------:R-:W-:Y:S01]  /*3690*/  IMAD R17, R0, c[0x0][0x294], R17 ;  /* 0x0000a50000117a24 */ /* 0x000fe200078e0211 */
[----:B------:R-:W-:Y:S01]  /*36a0*/  LOP3.LUT R19, R240, 0x38, R14, 0xf8, !PT ;  /* 0x00000038f0137812 */ /* 0x000fe200078ef80e */
[----:B-1----:R-:W-:Y:S01]  /*36b0*/  IMAD R0, R3, c[0x0][0x2b0], RZ ;  /* 0x0000ac0003007a24 */ /* 0x002fe200078e02ff */
[----:B------:R-:W-:Y:S01]  /*36c0*/  LOP3.LUT R13, R8, 0x7ffff000, RZ, 0xc0, !PT ;  /* 0x7ffff000080d7812 */ /* 0x000fe200078ec0ff */
[----:B------:R-:W-:Y:S01]  /*36d0*/  IMAD.IADD R112, R97, 0x1, R18 ;  /* 0x0000000161707824 */ /* 0x000fe200078e0212 */
[----:B------:R-:W-:Y:S01]  /*36e0*/  LOP3.LUT R20, R10, 0x7ffff000, RZ, 0xc0, !PT ;  /* 0x7ffff0000a147812 */ /* 0x000fe200078ec0ff */
[----:B------:R-:W-:Y:S01]  /*36f0*/  IMAD R0, R2, c[0x0][0x2b4], R0 ;  /* 0x0000ad0002007a24 */ /* 0x000fe200078e0200 */
[-C--:B------:R-:W-:Y:S01]  /*3700*/  LOP3.LUT R8, R9, R241.reuse, RZ, 0x3c, !PT ;  /* 0x000000f109087212 */ /* 0x080fe200078e3cff */
[----:B------:R-:W-:Y:S01]  /*3710*/  IMAD.IADD R110, R18, 0x1, R93 ;  /* 0x00000001126e7824 */ /* 0x000fe200078e025d */
[-C--:B------:R-:W-:Y:S01]  /*3720*/  LOP3.LUT R11, R11, R241.reuse, RZ, 0x3c, !PT ;  /* 0x000000f10b0b7212 */ /* 0x080fe200078e3cff */
[----:B------:R-:W-:Y:S01]  /*3730*/  IMAD.IADD R103, R17, 0x1, R91 ;  /* 0x0000000111677824 */ /* 0x000fe200078e025b */
[----:B------:R-:W-:Y:S01]  /*3740*/  LOP3.LUT R10, R12, 0x7ffff000, RZ, 0xc0, !PT ;  /* 0x7ffff0000c0a7812 */ /* 0x000fe200078ec0ff */
[----:B------:R-:W-:Y:S01]  /*3750*/  IMAD.IADD R98, R85, 0x1, R0 ;  /* 0x0000000155627824 */ /* 0x000fe200078e0200 */
[----:B------:R-:W-:-:S02]  /*3760*/  LOP3.LUT R9, R19, R241, RZ, 0x3c, !PT ;  /* 0x000000f113097212 */ /* 0x000fc400078e3cff */
[--C-:B------:R-:W-:Y:S02]  /*3770*/  IADD3 R11, R11, R20, R242.reuse ;  /* 0x000000140b0b7210 */ /* 0x100fe40007ffe0f2 */
[--C-:B------:R-:W-:Y:S02]  /*3780*/  IADD3 R7, R8, R13, R242.reuse ;  /* 0x0000000d08077210 */ /* 0x100fe40007ffe0f2 */
[----:B------:R-:W-:Y:S01]  /*3790*/  IADD3 R6, R9, R10, R242 ;  /* 0x0000000a09067210 */ /* 0x000fe20007ffe0f2 */
[----:B------:R-:W-:Y:S01]  /*37a0*/  IMAD.SHL.U32 R101, R11, 0x2, RZ ;  /* 0x000000020b657824 */ /* 0x000fe200078e00ff */
[----:B------:R-:W-:Y:S01]  /*37b0*/  LOP3.LUT R219, R219, 0xfffffff7, RZ, 0xc0, !PT ;  /* 0xfffffff7dbdb7812 */ /* 0x000fe200078ec0ff */
[----:B------:R-:W-:Y:S01]  /*37c0*/  IMAD.SHL.U32 R100, R7, 0x2, RZ ;  /* 0x0000000207647824 */ /* 0x000fe200078e00ff */
[----:B------:R-:W-:Y:S01]  /*37d0*/  LOP3.LUT R78, R16, 0xfffffff8, RZ, 0xc0, !PT ;  /* 0xfffffff8104e7812 */ /* 0x000fe200078ec0ff */
[----:B------:R-:W-:Y:S01]  /*37e0*/  IMAD.SHL.U32 R99, R6, 0x2, RZ ;  /* 0x0000000206637824 */ /* 0x000fe200078e00ff */
[----:B------:R-:W-:-:S02]  /*37f0*/  LOP3.LUT R77, R15, 0xfffffff8, RZ, 0xc0, !PT ;  /* 0xfffffff80f4d7812 */ /* 0x000fc400078ec0ff */
[----:B------:R-:W-:Y:S02]  /*3800*/  LOP3.LUT R76, R14, 0xfffffff8, RZ, 0xc0, !PT ;  /* 0xfffffff80e4c7812 */ /* 0x000fe400078ec0ff */
[----:B------:R-:W-:Y:S02]  /*3810*/  @P2 LOP3.LUT R219, R219, 0x8, RZ, 0xfc, !PT ;  /* 0x00000008dbdb2812 */ /* 0x000fe400078efcff */
[----:B------:R-:W-:Y:S02]  /*3820*/  SHF.R.S32.HI R116, RZ, 0x3, R16 ;  /* 0x00000003ff747819 */ /* 0x000fe40000011410 */
[----:B------:R-:W-:Y:S02]  /*3830*/  SHF.R.S32.HI R114, RZ, 0x3, R15 ;  /* 0x00000003ff727819 */ /* 0x000fe4000001140f */
[----:B------:R-:W-:Y:S02]  /*3840*/  SHF.R.S32.HI R113, RZ, 0x3, R14 ;  /* 0x00000003ff717819 */ /* 0x000fe4000001140e */
[----:B------:R-:W-:-:S02]  /*3850*/  IADD3 R111, R95, R17, RZ ;  /* 0x000000115f6f7210 */ /* 0x000fc40007ffe0ff */
[----:B------:R-:W-:Y:S02]  /*3860*/  SHF.R.S32.HI R109, RZ, 0x1f, R78 ;  /* 0x0000001fff6d7819 */ /* 0x000fe4000001144e */
[----:B------:R-:W-:Y:S02]  /*3870*/  SHF.R.S32.HI R108, RZ, 0x1f, R77 ;  /* 0x0000001fff6c7819 */ /* 0x000fe4000001144d */
[----:B--2---:R-:W-:Y:S02]  /*3880*/  SHF.R.S32.HI R102, RZ, 0x1f, R76 ;  /* 0x0000001fff667819 */ /* 0x004fe4000001144c */
.L_x_738:
[----:B------:R-:W-:Y:S01]  /*3890*/  IMAD.MOV.U32 R0, RZ, RZ, c[0x0][0x2b8] ;  /* 0x0000ae00ff007624 */ /* 0x000fe200078e00ff */
[----:B------:R-:W-:Y:S04]  /*38a0*/  DEPBAR.LE SB0, 0x0 ;  /* 0x000080000000791a */ /* 0x000fe80000000000 */
[----:B------:R-:W-:Y:S01]  /*38b0*/  ISETP.NE.AND P0, PT, R0, 0x1, PT ;  /* 0x000000010000780c */ /* 0x000fe20003f05270 */
[----:B------:R-:W-:Y:S01]  /*38c0*/  IMAD.SHL.U32 R68, R64, 0x40, RZ ;  /* 0x0000004040447824 */ /* 0x000fe200078e00ff */
[----:B------:R-:W-:Y:S01]  /*38d0*/  WARPSYNC 0xffffffff ;  /* 0xffffffff00007948 */ /* 0x000fe20003800000 */
[----:B------:R-:W-:Y:S01]  /*38e0*/  IMAD.MOV.U32 R65, RZ, RZ, RZ ;  /* 0x000000ffff417224 */ /* 0x000fe200078e00ff */
[----:B------:R-:W-:Y:S01]  /*38f0*/  BSSY B1, `(.L_x_714) ;  /* 0x00003e6000017945 */ /* 0x000fe20003800000 */
[----:B-1----:R-:W-:Y:S04]  /*3900*/  IMAD.IADD R3, R130, 0x1, R68 ;  /* 0x0000000182037824 */ /* 0x002fe800078e0244 */
[----:B------:R-:W-:Y:S04]  /*3910*/  IMAD.IADD R2, R119, 0x1, R3 ;  /* 0x0000000177027824 */ /* 0x000fe800078e0203 */
[----:B------:R-:W-:Y:S01]  /*3920*/  @P0 IMAD.HI.U32 R4, R2, c[0x0][0x2bc], RZ ;  /* 0x0000af0002040a27 */ /* 0x000fe200078e00ff */
[----:B------:R-:W-:Y:S04]  /*3930*/  MOV R0, R2 ;  /* 0x0000000200007202 */ /* 0x000fe80000000f00 */
[----:B------:R-:W-:Y:S02]  /*3940*/  @P0 SHF.R.U32.HI R0, RZ, c[0x0][0x2c0], R4 ;  /* 0x0000b000ff000a19 */ /* 0x000fe40000011604 */
[----:B------:R-:W-:Y:S04]  /*3950*/  ISETP.GE.AND P0, PT, R3, R208, PT ;  /* 0x000000d00300720c */ /* 0x000fe80003f06270 */
[----:B------:R-:W-:Y:S11]  /*3960*/  ISETP.GT.OR P0, PT, R130, 0x3f, P0 ;  /* 0x0000003f8200780c */ /* 0x000ff60000704670 */
[----:B------:R-:W-:Y:S02]  /*3970*/  @!UPT UIADD3 URZ, URZ, URZ, URZ ;  /* 0x0000003f3f3ff290 */ /* 0x000fe4000fffe03f */
        /* <DEDUP_REMOVED lines=11> */
[----:B------:R-:W-:Y:S05]  /*3a30*/  IMAD R0, R66, c[0x0][0x1e4], R0 ;  /* 0x0000790042007a24 */ /* 0x000fea00078e0200 */
[----:B------:R-:W-:Y:S02]  /*3a40*/  IADD3 R3, R3, R0, RZ ;  /* 0x0000000003037210 */ /* 0x000fe40007ffe0ff */
[----:B--2---:R-:W-:Y:S03]  /*3a50*/  SHF.R.S32.HI R70, RZ, 0x1f, R65 ;  /* 0x0000001fff467819 */ /* 0x004fe60000011441 */
[C---:B------:R-:W-:Y:S04]  /*3a60*/  IMAD.WIDE.U32 R2, R65.reuse, c[0x0][0x1f0], R2 ;  /* 0x00007c0041027a25 */ /* 0x040fe800078e0002 */
[----:B------:R-:W-:Y:S01]  /*3a70*/  IMAD R4, R70, c[0x0][0x1f0], RZ ;  /* 0x00007c0046047a24 */ /* 0x000fe200078e02ff */
[----:B------:R-:W-:Y:S03]  /*3a80*/  IADD3 R0, P0, R88, R2, RZ ;  /* 0x0000000258007210 */ /* 0x000fe60007f1e0ff */
[----:B------:R-:W-:Y:S05]  /*3a90*/  IMAD R4, R65, c[0x0][0x1f4], R4 ;  /* 0x00007d0041047a24 */ /* 0x000fea00078e0204 */
[----:B------:R-:W-:Y:S01]  /*3aa0*/  IADD3.X R2, R118, R3, R4, P0, !PT ;  /* 0x0000000376027210 */ /* 0x000fe200007fe404 */
[----:B------:R-:W-:Y:S01]  /*3ab0*/  IMAD.MOV.U32 R3, RZ, RZ, c[0x0][0x27c] ;  /* 0x00009f00ff037624 */ /* 0x000fe200078e00ff */
[C---:B------:R-:W-:Y:S04]  /*3ac0*/  LEA R12, P0, R0.reuse, c[0x0][0x1c8], 0x1 ;  /* 0x00007200000c7a11 */ /* 0x040fe800078008ff */
[----:B----4-:R-:W-:Y:S02]  /*3ad0*/  LEA.HI.X R54, R0, c[0x0][0x1cc], R2, 0x1, P0 ;  /* 0x0000730000367a11 */ /* 0x010fe400000f0c02 */
[----:B------:R-:W-:Y:S11]  /*3ae0*/  ISETP.GE.AND P0, PT, R3, 0x1, PT ;  /* 0x000000010300780c */ /* 0x000ff60003f06270 */
[----:B------:R-:W-:Y:S02]  /*3af0*/  @!UPT UIADD3 URZ, URZ, URZ, URZ ;  /* 0x0000003f3f3ff290 */ /* 0x000fe4000fffe03f */
[----:B------:R-:W-:-:S05]  /*3b00*/  @!P0 BRA `(.L_x_715) ;  /* 0x000039e000008947 */ /* 0x000fca0003800000 */
[-C--:B------:R-:W-:Y:S01]  /*3b10*/  IMAD R3, R122, R64.reuse, RZ ;  /* 0x000000407a037224 */ /* 0x080fe200078e02ff */
[----:B------:R-:W-:Y:S01]  /*3b20*/  ULDC.U8 UR4, c[0x0][0x298] ;  /* 0x0000a60000047ab9 */ /* 0x000fe20000000000 */
[-C--:B------:R-:W-:Y:S01]  /*3b30*/  IMAD R2, R123, R64.reuse, RZ ;  /* 0x000000407b027224 */ /* 0x080fe200078e02ff */
[----:B------:R-:W-:Y:S01]  /*3b40*/  ISETP.NE.AND P0, PT, RZ, UR4, PT ;  /* 0x00000004ff007c0c */ /* 0x000fe2000bf05270 */
[-C--:B------:R-:W-:Y:S01]  /*3b50*/  IMAD.WIDE.U32 R8, R126, R64.reuse, RZ ;  /* 0x000000407e087225 */ /* 0x080fe200078e00ff */
[----:B------:R-:W-:Y:S03]  /*3b60*/  SHF.R.S32.HI R0, RZ, 0x1f, R64 ;  /* 0x0000001fff007819 */ /* 0x000fe60000011440 */
[----:B------:R-:W-:Y:S04]  /*3b70*/  IMAD.WIDE.U32 R10, R127, R64, RZ ;  /* 0x000000407f0a7225 */ /* 0x000fe800078e00ff */
[C---:B------:R-:W-:Y:S02]  /*3b80*/  IMAD R3, R0.reuse, R126, R3 ;  /* 0x0000007e00037224 */ /* 0x040fe400078e0203 */
[----:B------:R-:W-:Y:S01]  /*3b90*/  IMAD R2, R0, R127, R2 ;  /* 0x0000007f00027224 */ /* 0x000fe200078e0202 */
[----:B------:R-:W-:Y:S02]  /*3ba0*/  IADD3 R0, -R68, R208, RZ ;  /* 0x000000d044007210 */ /* 0x000fe40007ffe1ff */
[----:B------:R-:W-:Y:S02]  /*3bb0*/  IADD3 R13, R9, R3, RZ ;  /* 0x00000003090d7210 */ /* 0x000fe40007ffe0ff */
[----:B------:R-:W-:Y:S02]  /*3bc0*/  IMNMX R67, R0, 0x40, PT ;  /* 0x0000004000437817 */ /* 0x000fe40003800200 */
        /* <DEDUP_REMOVED lines=34> */
[----:B------:R-:W-:Y:S02]  /*3df0*/  LEA R4, P0, R2, c[0x0][0x288], 0x1 ;  /* 0x0000a20002047a11 */ /* 0x000fe400078008ff */
[----:B------:R-:W-:Y:S02]  /*3e00*/  IADD3 R0, R106, 0x10, RZ ;  /* 0x000000106a007810 */ /* 0x000fe40007ffe0ff */
[----:B------:R-:W-:Y:S02]  /*3e10*/  LEA.HI.X R5, R2, c[0x0][0x28c], R5, 0x1, P0 ;  /* 0x0000a30002057a11 */ /* 0x000fe400000f0c05 */
[----:B------:R-:W-:Y:S01]  /*3e20*/  ISETP.GE.AND P0, PT, R106, c[0x0][0x27c], PT ;  /* 0x00009f006a007a0c */ /* 0x000fe20003f06270 */
[----:B------:R-:W-:Y:S11]  /*3e30*/  CS2R R2, SRZ ;  /* 0x0000000000027805 */ /* 0x000ff6000001ff00 */
[----:B------:R-:W-:Y:S01]  /*3e40*/  @!UPT UIADD3 URZ, URZ, URZ, URZ ;  /* 0x0000003f3f3ff290 */ /* 0x000fe2000fffe03f */
[----:B------:R1:W5:Y:S04]  /*3e50*/  @!P0 LDG.E.64 R2, [R8.64] ;  /* 0x0000000a08028981 */ /* 0x000368000c1e1b00 */
[----:B------:R1:W5:Y:S01]  /*3e60*/  @!P0 LDG.E.64 R26, [R4.64] ;  /* 0x0000000a041a8981 */ /* 0x000362000c1e1b00 */
[----:B------:R-:W-:Y:S02]  /*3e70*/  ISETP.GE.AND P0, PT, R0, c[0x0][0x27c], PT ;  /* 0x00009f0000007a0c */ /* 0x000fe40003f06270 */
[----:B------:R-:W-:Y:S11]  /*3e80*/  IADD3 R0, R106, 0x20, RZ ;  /* 0x000000206a007810 */ /* 0x000ff60007ffe0ff */
[----:B------:R1:W5:Y:S04]  /*3e90*/  @!P0 LDG.E.64 R6, [R8.64+0x20] ;  /* 0x0000200a08068981 */ /* 0x000368000c1e1b00 */
[----:B------:R1:W5:Y:S01]  /*3ea0*/  @!P0 LDG.E.64 R32, [R4.64+0x20] ;  /* 0x0000200a04208981 */ /* 0x000362000c1e1b00 */
        /* <DEDUP_REMOVED lines=12> */
[----:B------:R-:W-:Y:S11]  /*3f70*/  ISETP.GE.AND P0, PT, R0, c[0x0][0x27c], PT ;  /* 0x00009f0000007a0c */ /* 0x000ff60003f06270 */
[----:B------:R-:W-:Y:S02]  /*3f80*/  @!UPT UIADD3 URZ, URZ, URZ, URZ ;  /* 0x0000003f3f3ff290 */ /* 0x000fe4000fffe03f */
[----:B------:R1:W5:Y:S04]  /*3f90*/  @!P0 LDG.E.64 R20, [R8.64+0xa0] ;  /* 0x0000a00a08148981 */ /* 0x000368000c1e1b00 */
[----:B------:R1:W5:Y:S02]  /*3fa0*/  @!P0 LDG.E.64 R40, [R4.64+0xa0] ;  /* 0x0000a00a04288981 */ /* 0x000364000c1e1b00 */
.L_x_718:
[----:B------:R-:W-:Y:S05]  /*3fb0*/  BSYNC B0 ;  /* 0x0000000000007941 */ /* 0x000fea0003800000 */
.L_x_717:
[----:B------:R-:W2:Y:S04]  /*3fc0*/  SHFL.IDX PT, R54, R54, RZ, 0x1c1f ;  /* 0x001c1fff36367589 */ /* 0x000ea800000e0000 */
[----:B------:R3:W4:Y:S01]  /*3fd0*/  SHFL.IDX PT, R52, R12, RZ, 0x1c1f ;  /* 0x001c1fff0c347589 */ /* 0x00072200000e0000 */
[----:B------:R-:W-:-:S05]  /*3fe0*/  @P1 BRA `(.L_x_719) ;  /* 0x0000376000001947 */ /* 0x000fca0003800000 */
[----:B-----5:R-:W-:Y:S01]  /*3ff0*/  MOV R0, R19 ;  /* 0x0000001300007202 */ /* 0x020fe20000000f00 */
[----:B-1----:R-:W-:Y:S01]  /*4000*/  IMAD.MOV.U32 R8, RZ, RZ, R20 ;  /* 0x000000ffff087224 */ /* 0x002fe200078e0014 */
[----:B------:R-:W-:Y:S01]  /*4010*/  ISETP.GE.AND P0, PT, R104, c[0x0][0x1d4], PT ;  /* 0x0000750068007a0c */ /* 0x000fe20003f06270 */
[----:B------:R-:W-:Y:S01]  /*4020*/  IMAD.MOV.U32 R5, RZ, RZ, R21 ;  /* 0x000000ffff057224 */ /* 0x000fe200078e0015 */
[----:B------:R-:W-:Y:S01]  /*4030*/  BSSY B0, `(.L_x_720) ;  /* 0x0000057000007945 */ /* 0x000fe20003800000 */
[----:B------:R-:W-:Y:S03]  /*4040*/  IMAD.MOV.U32 R4, RZ, RZ, R18 ;  /* 0x000000ffff047224 */ /* 0x000fe600078e0012 */
        /* <DEDUP_REMOVED lines=16> */
[----:B------:R-:W-:Y:S02]  /*4150*/  MOV R8, R38 ;  /* 0x0000002600087202 */ /* 0x000fe40000000f00 */
[----:B------:R-:W-:Y:S02]  /*4160*/  MOV R0, R37 ;  /* 0x0000002500007202 */ /* 0x000fe40000000f00 */
[----:B------:R-:W-:Y:S01]  /*4170*/  PRMT R45, R8, 0x5410, R5 ;  /* 0x00005410082d7816 */ /* 0x000fe20000000005 */
[----:B------:R-:W-:Y:S01]  /*4180*/  IMAD.MOV.U32 R8, RZ, RZ, R34 ;  /* 0x000000ffff087224 */ /* 0x000fe200078e0022 */
[----:B------:R-:W-:Y:S01]  /*4190*/  PRMT R44, R4, 0x5410, R0 ;  /* 0x00005410042c7816 */ /* 0x000fe20000000000 */
[----:B------:R-:W-:Y:S01]  /*41a0*/  IMAD.MOV.U32 R5, RZ, RZ, R35 ;  /* 0x000000ffff057224 */ /* 0x000fe200078e0023 */
[----:B------:R-:W-:Y:S01]  /*41b0*/  MOV R4, R32 ;  /* 0x0000002000047202 */ /* 0x000fe20000000f00 */
[----:B------:R-:W-:Y:S03]  /*41c0*/  IMAD.MOV.U32 R0, RZ, RZ, R33 ;  /* 0x000000ffff007224 */ /* 0x000fe600078e0021 */
[----:B------:R-:W-:Y:S02]  /*41d0*/  PRMT R43, R8, 0x5410, R5 ;  /* 0x00005410082b7816 */ /* 0x000fe40000000005 */
[----:B------:R-:W-:Y:S01]  /*41e0*/  PRMT R42, R4, 0x5410, R0 ;  /* 0x00005410042a7816 */ /* 0x000fe20000000000 */
[----:B------:R-:W-:-:S05]  /*41f0*/  @P0 BRA `(.L_x_721) ;  /* 0x000003a000000947 */ /* 0x000fca0003800000 */
[C---:B----4-:R-:W-:Y:S01]  /*4200*/  LEA R48, P0, R104.reuse, R52, 0x1 ;  /* 0x0000003468307211 */ /* 0x050fe200078008ff */
[----:B------:R-:W1:Y:S01]  /*4210*/  LDS.128 R8, [R214+0x6000] ;  /* 0x00600000d6087984 */ /* 0x000e620000000c00 */
[----:B------:R-:W-:Y:S01]  /*4220*/  MOV R4, R2 ;  /* 0x0000000200047202 */ /* 0x000fe20000000f00 */
[----:B------:R-:W-:Y:S01]  /*4230*/  IMAD.MOV.U32 R28, RZ, RZ, R26 ;  /* 0x000000ffff1c7224 */ /* 0x000fe200078e001a */
[----:B--2---:R-:W-:Y:S01]  /*4240*/  LEA.HI.X R49, R104, R54, R105, 0x1, P0 ;  /* 0x0000003668317211 */ /* 0x004fe200000f0c69 */
[--C-:B------:R-:W-:Y:S01]  /*4250*/  IMAD.MOV.U32 R29, RZ, RZ, R27.reuse ;  /* 0x000000ffff1d7224 */ /* 0x100fe200078e001b */
[----:B------:R-:W-:Y:S11]  /*4260*/  ISETP.GE.AND P0, PT, R106, c[0x0][0x27c], PT ;  /* 0x00009f006a007a0c */ /* 0x000ff60003f06270 */
[----:B------:R-:W-:Y:S02]  /*4270*/  @!UPT UIADD3 URZ, URZ, URZ, URZ ;  /* 0x0000003f3f3ff290 */ /* 0x000fe4000fffe03f */
[----:B------:R-:W-:Y:S02]  /*4280*/  @!P0 SHF.R.U64 R26, R26, 0x10, R27 ;  /* 0x000000101a1a8819 */ /* 0x000fe4000000121b */
[--C-:B------:R-:W-:Y:S01]  /*4290*/  @!P0 SHF.R.U64 R5, R2, 0x10, R3.reuse ;  /* 0x0000001002058819 */ /* 0x100fe20000001203 */
[----:B------:R-:W-:Y:S01]  /*42a0*/  IMAD.MOV.U32 R2, RZ, RZ, R3 ;  /* 0x000000ffff027224 */ /* 0x000fe200078e0003 */
[----:B---3--:R-:W-:Y:S02]  /*42b0*/  @!P0 SHF.R.U32.HI R12, RZ, 0x10, R27 ;  /* 0x00000010ff0c8819 */ /* 0x008fe4000001161b */
[----:B------:R-:W-:Y:S02]  /*42c0*/  @!P0 SHF.R.U32.HI R0, RZ, 0x10, R3 ;  /* 0x00000010ff008819 */ /* 0x000fe40000011603 */
[----:B------:R-:W-:Y:S02]  /*42d0*/  @!P0 PRMT R28, R28, 0x5410, R26 ;  /* 0x000054101c1c8816 */ /* 0x000fe4000000001a */
[----:B------:R-:W-:Y:S02]  /*42e0*/  @!P0 PRMT R4, R4, 0x5410, R5 ;  /* 0x0000541004048816 */ /* 0x000fe40000000005 */
[----:B------:R-:W-:Y:S01]  /*42f0*/  @!P0 PRMT R30, R29, 0x5410, R12 ;  /* 0x000054101d1e8816 */ /* 0x000fe2000000000c */
[----:B------:R-:W-:Y:S01]  /*4300*/  @!P0 IMAD.U32 R5, R28, 0x10000, RZ ;  /* 0x000100001c058824 */ /* 0x000fe200078e00ff */
[----:B------:R-:W-:Y:S02]  /*4310*/  @!P0 PRMT R12, R2, 0x5410, R0 ;  /* 0x00005410020c8816 */ /* 0x000fe40000000000 */
[----:B------:R-:W-:Y:S02]  /*4320*/  @!P0 SHF.L.U32 R3, R4, 0x10, RZ ;  /* 0x0000001004038819 */ /* 0x000fe400000006ff */
[----:B------:R-:W-:Y:S02]  /*4330*/  @!P0 LOP3.LUT R27, R28, 0xffff0000, RZ, 0xc0, !PT ;  /* 0xffff00001c1b8812 */ /* 0x000fe400078ec0ff */
[----:B------:R-:W-:Y:S01]  /*4340*/  @!P0 LOP3.LUT R4, R4, 0xffff0000, RZ, 0xc0, !PT ;  /* 0xffff000004048812 */ /* 0x000fe200078ec0ff */
[C---:B-1----:R-:W-:Y:S01]  /*4350*/  @!P0 IMAD.U32 R26, R8.reuse, 0x10000, RZ ;  /* 0x00010000081a8824 */ /* 0x042fe200078e00ff */
[----:B------:R-:W-:Y:S01]  /*4360*/  @!P0 LOP3.LUT R0, R8, 0xffff0000, RZ, 0xc0, !PT ;  /* 0xffff000008008812 */ /* 0x000fe200078ec0ff */
[C---:B------:R-:W-:Y:S01]  /*4370*/  @!P0 IMAD.U32 R28, R9.reuse, 0x10000, RZ ;  /* 0x00010000091c8824 */ /* 0x040fe200078e00ff */
[----:B------:R-:W-:Y:S03]  /*4380*/  @!P0 LOP3.LUT R2, R9, 0xffff0000, RZ, 0xc0, !PT ;  /* 0xffff000009028812 */ /* 0x000fe600078ec0ff */
[C---:B------:R-:W-:Y:S02]  /*4390*/  @!P0 FMUL.FTZ R29, R0.reuse, R5 ;  /* 0x00000005001d8220 */ /* 0x040fe40000410000 */
[----:B------:R-:W-:Y:S02]  /*43a0*/  @!P0 FMUL.FTZ R0, R0, R3 ;  /* 0x0000000300008220 */ /* 0x000fe40000410000 */
[----:B------:R-:W-:Y:S02]  /*43b0*/  @!P0 FMUL.FTZ R31, R2, R27 ;  /* 0x0000001b021f8220 */ /* 0x000fe40000410000 */
[----:B------:R-:W-:Y:S01]  /*43c0*/  @!P0 FFMA.FTZ R53, R26, R3, -R29 ;  /* 0x000000031a358223 */ /* 0x000fe2000001081d */
[----:B------:R-:W-:Y:S01]  /*43d0*/  @!P0 LOP3.LUT R3, R10, 0xffff0000, RZ, 0xc0, !PT ;  /* 0xffff00000a038812 */ /* 0x000fe200078ec0ff */
[----:B------:R-:W-:Y:S01]  /*43e0*/  @!P0 FFMA.FTZ R0, R5, R26, R0 ;  /* 0x0000001a05008223 */ /* 0x000fe20000010000 */
[----:B------:R-:W-:Y:S01]  /*43f0*/  @!P0 SHF.L.U32 R26, R30, 0x10, RZ ;  /* 0x000000101e1a8819 */ /* 0x000fe200000006ff */
[----:B------:R-:W-:Y:S01]  /*4400*/  @!P0 IMAD.U32 R5, R12, 0x10000, RZ ;  /* 0x000100000c058824 */ /* 0x000fe200078e00ff */
[----:B------:R-:W-:Y:S01]  /*4410*/  @!P0 LOP3.LUT R30, R30, 0xffff0000, RZ, 0xc0, !PT ;  /* 0xffff00001e1e8812 */ /* 0x000fe200078ec0ff */
[-C--:B------:R-:W-:Y:S01]  /*4420*/  @!P0 FMUL.FTZ R2, R2, R4.reuse ;  /* 0x0000000402028220 */ /* 0x080fe20000410000 */
[----:B------:R-:W-:Y:S01]  /*4430*/  @!P0 F2FP.BF16.PACK_AB R0, R0, R53 ;  /* 0x000000350000823e */ /* 0x000fe200000010ff */
[----:B------:R-:W-:Y:S01]  /*4440*/  @!P0 FFMA.FTZ R51, R28, R4, -R31 ;  /* 0x000000041c338223 */ /* 0x000fe2000001081f */
[----:B------:R-:W-:Y:S01]  /*4450*/  @!P0 LOP3.LUT R4, R11, 0xffff0000, RZ, 0xc0, !PT ;  /* 0xffff00000b048812 */ /* 0x000fe200078ec0ff */
[----:B------:R-:W-:Y:S01]  /*4460*/  @!P0 IMAD.U32 R29, R10, 0x10000, RZ ;  /* 0x000100000a1d8824 */ /* 0x000fe200078e00ff */
[----:B------:R-:W-:Y:S01]  /*4470*/  @!P0 LOP3.LUT R12, R12, 0xffff0000, RZ, 0xc0, !PT ;  /* 0xffff00000c0c8812 */ /* 0x000fe200078ec0ff */
[----:B------:R-:W-:Y:S01]  /*4480*/  @!P0 FMUL.FTZ R47, R3, R26 ;  /* 0x0000001a032f8220 */ /* 0x000fe20000410000 */
[----:B------:R-:W-:Y:S01]  /*4490*/  @!P0 SHF.L.U32 R31, R11, 0x10, RZ ;  /* 0x000000100b1f8819 */ /* 0x000fe200000006ff */
[----:B------:R-:W-:Y:S02]  /*44a0*/  @!P0 FMUL.FTZ R3, R3, R5 ;  /* 0x0000000503038220 */ /* 0x000fe40000410000 */
[C---:B------:R-:W-:Y:S02]  /*44b0*/  @!P0 FMUL.FTZ R50, R4.reuse, R30 ;  /* 0x0000001e04328220 */ /* 0x040fe40000410000 */
[----:B------:R-:W-:Y:S02]  /*44c0*/  @!P0 FMUL.FTZ R4, R4, R12 ;  /* 0x0000000c04048220 */ /* 0x000fe40000410000 */
[----:B------:R-:W-:Y:S02]  /*44d0*/  @!P0 FFMA.FTZ R2, R27, R28, R2 ;  /* 0x0000001c1b028223 */ /* 0x000fe40000010002 */
[----:B------:R-:W-:Y:S02]  /*44e0*/  @!P0 FFMA.FTZ R3, R26, R29, R3 ;  /* 0x0000001d1a038223 */ /* 0x000fe40000010003 */
[----:B------:R-:W-:Y:S01]  /*44f0*/  @!P0 FFMA.FTZ R47, R29, R5, -R47 ;  /* 0x000000051d2f8223 */ /* 0x000fe2000001082f */
[----:B------:R-:W-:Y:S01]  /*4500*/  @!P0 F2FP.BF16.PACK_AB R2, R2, R51 ;  /* 0x000000330202823e */ /* 0x000fe200000010ff */
[----:B------:R-:W-:Y:S02]  /*4510*/  @!P0 FFMA.FTZ R50, R31, R12, -R50 ;  /* 0x0000000c1f328223 */ /* 0x000fe40000010832 */
[----:B------:R-:W-:Y:S01]  /*4520*/  @!P0 FFMA.FTZ R4, R30, R31, R4 ;  /* 0x0000001f1e048223 */ /* 0x000fe20000010004 */
[----:B------:R-:W-:Y:S01]  /*4530*/  @!P0 F2FP.BF16.PACK_AB R3, R3, R47 ;  /* 0x0000002f0303823e */ /* 0x000fe200000010ff */
[----:B------:R-:W-:Y:S01]  /*4540*/  @!P0 IMAD.MOV.U32 R8, RZ, RZ, R0 ;  /* 0x000000ffff088224 */ /* 0x000fe200078e0000 */
[----:B------:R-:W-:Y:S02]  /*4550*/  @!P0 MOV R9, R2 ;  /* 0x0000000200098202 */ /* 0x000fe40000000f00 */
[----:B------:R-:W-:Y:S01]  /*4560*/  @!P0 F2FP.BF16.PACK_AB R4, R4, R50 ;  /* 0x000000320404823e */ /* 0x000fe200000010ff */
[----:B------:R-:W-:Y:S03]  /*4570*/  @!P0 IMAD.MOV.U32 R10, RZ, RZ, R3 ;  /* 0x000000ffff0a8224 */ /* 0x000fe600078e0003 */
[----:B------:R-:W-:Y:S05]  /*4580*/  @!P0 MOV R11, R4 ;  /* 0x00000004000b8202 */ /* 0x000fea0000000f00 */
[----:B------:R1:W-:Y:S02]  /*4590*/  ST.E.128 [R48.64], R8 ;  /* 0x0000000830007985 */ /* 0x0003e4000c101d0a */
.L_x_721:
[----:B------:R-:W-:Y:S05]  /*45a0*/  BSYNC B0 ;  /* 0x0000000000007941 */ /* 0x000fea0003800000 */
.L_x_720:
[----:B------:R-:W-:Y:S01]  /*45b0*/  ISETP.GE.AND P0, PT, R141, c[0x0][0x1d4], PT ;  /* 0x000075008d007a0c */ /* 0x000fe20003f06270 */
[----:B------:R-:W-:Y:S01]  /*45c0*/  @!UPT UIADD3 URZ, URZ, URZ, URZ ;  /* 0x0000003f3f3ff290 */ /* 0x000fe2000fffe03f */
[----:B------:R-:W-:Y:S11]  /*45d0*/  BSSY B0, `(.L_x_722) ;  /* 0x0000039000007945 */ /* 0x000ff60003800000 */
[----:B------:R-:W-:-:S05]  /*45e0*/  @P0 BRA `(.L_x_723) ;  /* 0x0000037000000947 */ /* 0x000fca0003800000 */
[C---:B----4-:R-:W-:Y:S01]  /*45f0*/  LEA R30, P0, R221.reuse, R52, 0x1 ;  /* 0x00000034dd1e7211 */ /* 0x050fe200078008ff */
[----:B-1----:R-:W1:Y:S01]  /*4600*/  LDS.128 R8, [R215+0x6000] ;  /* 0x00600000d7087984 */ /* 0x002e620000000c00 */
[----:B------:R-:W-:Y:S02]  /*4610*/  IADD3 R0, R106, 0x10, RZ ;  /* 0x000000106a007810 */ /* 0x000fe40007ffe0ff */
[----:B--2---:R-:W-:Y:S02]  /*4620*/  LEA.HI.X R31, R221, R54, R244, 0x1, P0 ;  /* 0x00000036dd1f7211 */ /* 0x004fe400000f0cf4 */
[----:B------:R-:W-:Y:S11]  /*4630*/  ISETP.GE.AND P0, PT, R0, c[0x0][0x27c], PT ;  /* 0x00009f0000007a0c */ /* 0x000ff60003f06270 */
[----:B------:R-:W-:Y:S02]  /*4640*/  @!UPT UIADD3 URZ, URZ, URZ, URZ ;  /* 0x0000003f3f3ff290 */ /* 0x000fe4000fffe03f */
[----:B------:R-:W-:Y:S02]  /*4650*/  @!P0 SHF.R.U64 R3, R32, 0x10, R33 ;  /* 0x0000001020038819 */ /* 0x000fe40000001221 */
[----:B------:R-:W-:Y:S02]  /*4660*/  @!P0 SHF.R.U64 R0, R6, 0x10, R7 ;  /* 0x0000001006008819 */ /* 0x000fe40000001207 */
[----:B------:R-:W-:Y:S02]  /*4670*/  @!P0 PRMT R3, R42, 0x5410, R3 ;  /* 0x000054102a038816 */ /* 0x000fe40000000003 */
[----:B------:R-:W-:Y:S02]  /*4680*/  @!P0 PRMT R0, R13, 0x5432, R0 ;  /* 0x000054320d008816 */ /* 0x000fe40000000000 */
[----:B------:R-:W-:Y:S01]  /*4690*/  @!P0 SHF.R.U32.HI R6, RZ, 0x10, R7 ;  /* 0x00000010ff068819 */ /* 0x000fe20000011607 */
[----:B------:R-:W-:Y:S01]  /*46a0*/  @!P0 IMAD.U32 R7, R3, 0x10000, RZ ;  /* 0x0001000003078824 */ /* 0x000fe200078e00ff */
[----:B------:R-:W-:Y:S01]  /*46b0*/  @!P0 SHF.R.U32.HI R27, RZ, 0x10, R33 ;  /* 0x00000010ff1b8819 */ /* 0x000fe20000011621 */
[C---:B------:R-:W-:Y:S01]  /*46c0*/  @!P0 IMAD.U32 R4, R0.reuse, 0x10000, RZ ;  /* 0x0001000000048824 */ /* 0x040fe200078e00ff */
[----:B------:R-:W-:Y:S02]  /*46d0*/  @!P0 PRMT R6, R13, 0x5410, R6 ;  /* 0x000054100d068816 */ /* 0x000fe40000000006 */
[----:B------:R-:W-:Y:S02]  /*46e0*/  @!P0 LOP3.LUT R13, R3, 0xffff0000, RZ, 0xc0, !PT ;  /* 0xffff0000030d8812 */ /* 0x000fe400078ec0ff */
[----:B------:R-:W-:Y:S02]  /*46f0*/  @!P0 LOP3.LUT R3, R0, 0xffff0000, RZ, 0xc0, !PT ;  /* 0xffff000000038812 */ /* 0x000fe400078ec0ff */
[----:B------:R-:W-:Y:S01]  /*4700*/  @!P0 PRMT R27, R42, 0x5432, R27 ;  /* 0x000054322a1b8816 */ /* 0x000fe2000000001b */
[C---:B-1-3--:R-:W-:Y:S01]  /*4710*/  @!P0 IMAD.U32 R12, R8.reuse, 0x10000, RZ ;  /* 0x00010000080c8824 */ /* 0x04afe200078e00ff */
[----:B------:R-:W-:Y:S01]  /*4720*/  @!P0 LOP3.LUT R2, R8, 0xffff0000, RZ, 0xc0, !PT ;  /* 0xffff000008028812 */ /* 0x000fe200078ec0ff */
[C---:B------:R-:W-:Y:S01]  /*4730*/  @!P0 IMAD.U32 R26, R9.reuse, 0x10000, RZ ;  /* 0x00010000091a8824 */ /* 0x040fe200078e00ff */
[----:B------:R-:W-:Y:S03]  /*4740*/  @!P0 LOP3.LUT R5, R9, 0xffff0000, RZ, 0xc0, !PT ;  /* 0xffff000009058812 */ /* 0x000fe600078ec0ff */
[C---:B------:R-:W-:Y:S02]  /*4750*/  @!P0 FMUL.FTZ R0, R2.reuse, R4 ;  /* 0x0000000402008220 */ /* 0x040fe40000410000 */
[----:B------:R-:W-:Y:S02]  /*4760*/  @!P0 FMUL.FTZ R29, R5, R13 ;  /* 0x0000000d051d8220 */ /* 0x000fe40000410000 */
[----:B------:R-:W-:Y:S02]  /*4770*/  @!P0 FMUL.FTZ R28, R2, R7 ;  /* 0x00000007021c8220 */ /* 0x000fe40000410000 */
[----:B------:R-:W-:Y:S01]  /*4780*/  @!P0 FFMA.FTZ R0, R7, R12, R0 ;  /* 0x0000000c07008223 */ /* 0x000fe20000010000 */
[----:B------:R-:W-:Y:S01]  /*4790*/  @!P0 SHF.L.U32 R7, R27, 0x10, RZ ;  /* 0x000000101b078819 */ /* 0x000fe200000006ff */
[-C--:B------:R-:W-:Y:S01]  /*47a0*/  @!P0 FMUL.FTZ R2, R5, R3.reuse ;  /* 0x0000000305028220 */ /* 0x080fe20000410000 */
[C---:B------:R-:W-:Y:S01]  /*47b0*/  @!P0 LOP3.LUT R5, R11.reuse, 0xffff0000, RZ, 0xc0, !PT ;  /* 0xffff00000b058812 */ /* 0x040fe200078ec0ff */
[----:B------:R-:W-:Y:S01]  /*47c0*/  @!P0 FFMA.FTZ R33, R26, R3, -R29 ;  /* 0x000000031a218223 */ /* 0x000fe2000001081d */
[----:B------:R-:W-:Y:S01]  /*47d0*/  @!P0 LOP3.LUT R3, R10, 0xffff0000, RZ, 0xc0, !PT ;  /* 0xffff00000a038812 */ /* 0x000fe200078ec0ff */
[----:B------:R-:W-:Y:S01]  /*47e0*/  @!P0 FFMA.FTZ R42, R12, R4, -R28 ;  /* 0x000000040c2a8223 */ /* 0x000fe2000001081c */
[----:B------:R-:W-:Y:S01]  /*47f0*/  @!P0 SHF.L.U32 R28, R11, 0x10, RZ ;  /* 0x000000100b1c8819 */ /* 0x000fe200000006ff */
[----:B------:R-:W-:Y:S01]  /*4800*/  @!P0 IMAD.U32 R4, R6, 0x10000, RZ ;  /* 0x0001000006048824 */ /* 0x000fe200078e00ff */
[----:B------:R-:W-:Y:S01]  /*4810*/  @!P0 LOP3.LUT R27, R27, 0xffff0000, RZ, 0xc0, !PT ;  /* 0xffff00001b1b8812 */ /* 0x000fe200078ec0ff */
[----:B------:R-:W-:Y:S01]  /*4820*/  @!P0 IMAD.U32 R12, R10, 0x10000, RZ ;  /* 0x000100000a0c8824 */ /* 0x000fe200078e00ff */
[----:B------:R-:W-:Y:S01]  /*4830*/  @!P0 LOP3.LUT R6, R6, 0xffff0000, RZ, 0xc0, !PT ;  /* 0xffff000006068812 */ /* 0x000fe200078ec0ff */
[C---:B------:R-:W-:Y:S01]  /*4840*/  @!P0 FMUL.FTZ R29, R3.reuse, R7 ;  /* 0x00000007031d8220 */ /* 0x040fe20000410000 */
[----:B------:R-:W-:Y:S01]  /*4850*/  @!P0 F2FP.BF16.PACK_AB R0, R0, R42 ;  /* 0x0000002a0000823e */ /* 0x000fe200000010ff */
[-C--:B------:R-:W-:Y:S02]  /*4860*/  @!P0 FMUL.FTZ R3, R3, R4.reuse ;  /* 0x0000000403038220 */ /* 0x080fe40000410000 */
[C---:B------:R-:W-:Y:S02]  /*4870*/  @!P0 FMUL.FTZ R32, R5.reuse, R27 ;  /* 0x0000001b05208220 */ /* 0x040fe40000410000 */
[----:B------:R-:W-:Y:S02]  /*4880*/  @!P0 FFMA.FTZ R29, R12, R4, -R29 ;  /* 0x000000040c1d8223 */ /* 0x000fe4000001081d */
[----:B------:R-:W-:Y:S02]  /*4890*/  @!P0 FMUL.FTZ R4, R5, R6 ;  /* 0x0000000605048220 */ /* 0x000fe40000410000 */
[----:B------:R-:W-:Y:S02]  /*48a0*/  @!P0 FFMA.FTZ R2, R13, R26, R2 ;  /* 0x0000001a0d028223 */ /* 0x000fe40000010002 */
[----:B------:R-:W-:Y:S02]  /*48b0*/  @!P0 FFMA.FTZ R3, R7, R12, R3 ;  /* 0x0000000c07038223 */ /* 0x000fe40000010003 */
[----:B------:R-:W-:Y:S01]  /*48c0*/  @!P0 FFMA.FTZ R32, R28, R6, -R32 ;  /* 0x000000061c208223 */ /* 0x000fe20000010820 */
[----:B------:R-:W-:Y:S01]  /*48d0*/  @!P0 F2FP.BF16.PACK_AB R2, R2, R33 ;  /* 0x000000210202823e */ /* 0x000fe200000010ff */
[----:B------:R-:W-:Y:S01]  /*48e0*/  @!P0 FFMA.FTZ R4, R27, R28, R4 ;  /* 0x0000001c1b048223 */ /* 0x000fe20000010004 */
[----:B------:R-:W-:Y:S01]  /*48f0*/  @!P0 F2FP.BF16.PACK_AB R3, R3, R29 ;  /* 0x0000001d0303823e */ /* 0x000fe200000010ff */
[----:B------:R-:W-:Y:S02]  /*4900*/  @!P0 IMAD.MOV.U32 R8, RZ, RZ, R0 ;  /* 0x000000ffff088224 */ /* 0x000fe400078e0000 */
[----:B------:R-:W-:Y:S01]  /*4910*/  @!P0 IMAD.MOV.U32 R9, RZ, RZ, R2 ;  /* 0x000000ffff098224 */ /* 0x000fe200078e0002 */
[----:B------:R-:W-:Y:S02]  /*4920*/  @!P0 F2FP.BF16.PACK_AB R4, R4, R32 ;  /* 0x000000200404823e */ /* 0x000fe400000010ff */
[----:B------:R-:W-:Y:S03]  /*4930*/  @!P0 MOV R10, R3 ;  /* 0x00000003000a8202 */ /* 0x000fe60000000f00 */
[----:B------:R-:W-:Y:S05]  /*4940*/  @!P0 IMAD.MOV.U32 R11, RZ, RZ, R4 ;  /* 0x000000ffff0b8224 */ /* 0x000fea00078e0004 */
[----:B------:R1:W-:Y:S02]  /*4950*/  ST.E.128 [R30.64], R8 ;  /* 0x000000081e007985 */ /* 0x0003e4000c101d0a */
.L_x_723:
[----:B------:R-:W-:Y:S05]  /*4960*/  BSYNC B0 ;  /* 0x0000000000007941 */ /* 0x000fea0003800000 */
.L_x_722:
[----:B------:R-:W-:Y:S01]  /*4970*/  ISETP.GE.AND P0, PT, R140, c[0x0][0x1d4], PT ;  /* 0x000075008c007a0c */ /* 0x000fe20003f06270 */
[----:B------:R-:W-:Y:S01]  /*4980*/  @!UPT UIADD3 URZ, URZ, URZ, URZ ;  /* 0x0000003f3f3ff290 */ /* 0x000fe2000fffe03f */
[----:B------:R-:W-:Y:S11]  /*4990*/  BSSY B0, `(.L_x_724) ;  /* 0x0000039000007945 */ /* 0x000ff60003800000 */
[----:B------:R-:W-:-:S05]  /*49a0*/  @P0 BRA `(.L_x_725) ;  /* 0x0000037000000947 */ /* 0x000fca0003800000 */
[----:B----4-:R-:W-:Y:S01]  /*49b0*/  LEA R26, P0, R220, R52, 0x1 ;  /* 0x00000034dc1a7211 */ /* 0x010fe200078008ff */
        /* <DEDUP_REMOVED lines=8> */
[----:B------:R-:W-:Y:S02]  /*4a40*/  @!P0 SHF.R.U32.HI R2, RZ, 0x10, R15 ;  /* 0x00000010ff028819 */ /* 0x000fe4000001160f */
[C---:B------:R-:W-:Y:S01]  /*4a50*/  @!P0 PRMT R0, R22.reuse, 0x5432, R0 ;  /* 0x0000543216008816 */ /* 0x040fe20000000000 */
[C---:B------:R-:W-:Y:S01]  /*4a60*/  @!P0 IMAD.U32 R7, R13.reuse, 0x10000, RZ ;  /* 0x000100000d078824 */ /* 0x040fe200078e00ff */
[----:B------:R-:W-:Y:S02]  /*4a70*/  @!P0 PRMT R6, R22, 0x5410, R2 ;  /* 0x0000541016068816 */ /* 0x000fe40000000002 */
[----:B------:R-:W-:Y:S01]  /*4a80*/  @!P0 LOP3.LUT R13, R13, 0xffff0000, RZ, 0xc0, !PT ;  /* 0xffff00000d0d8812 */ /* 0x000fe200078ec0ff */
[C---:B------:R-:W-:Y:S01]  /*4a90*/  @!P0 IMAD.U32 R4, R0.reuse, 0x10000, RZ ;  /* 0x0001000000048824 */ /* 0x040fe200078e00ff */
[----:B------:R-:W-:Y:S02]  /*4aa0*/  @!P0 SHF.R.U32.HI R34, RZ, 0x10, R35 ;  /* 0x00000010ff228819 */ /* 0x000fe40000011623 */
        /* <DEDUP_REMOVED lines=39> */
.L_x_725:
[----:B------:R-:W-:Y:S05]  /*4d20*/  BSYNC B0 ;  /* 0x0000000000007941 */ /* 0x000fea0003800000 */
.L_x_724:
[----:B------:R-:W-:Y:S01]  /*4d30*/  ISETP.GE.AND P0, PT, R213, c[0x0][0x1d4], PT ;  /* 0x00007500d5007a0c */ /* 0x000fe20003f06270 */
[----:B------:R-:W-:Y:S01]  /*4d40*/  @!UPT UIADD3 URZ, URZ, URZ, URZ ;  /* 0x0000003f3f3ff290 */ /* 0x000fe2000fffe03f */
[----:B------:R-:W-:Y:S11]  /*4d50*/  BSSY B0, `(.L_x_726) ;  /* 0x0000039000007945 */ /* 0x000ff60003800000 */
[----:B------:R-:W-:-:S05]  /*4d60*/  @P0 BRA `(.L_x_727) ;  /* 0x0000037000000947 */ /* 0x000fca0003800000 */
[C---:B-1--4-:R-:W-:Y:S01]  /*4d70*/  LEA R26, P0, R213.reuse, R52, 0x1 ;  /* 0x00000034d51a7211 */ /* 0x052fe200078008ff */
[----:B------:R-:W1:Y:S01]  /*4d80*/  LDS.128 R8, [R215+0x8000] ;  /* 0x00800000d7087984 */ /* 0x000e620000000c00 */
        /* <DEDUP_REMOVED lines=8> */
[----:B------:R-:W-:Y:S01]  /*4e10*/  @!P0 PRMT R0, R23, 0x5432, R0 ;  /* 0x0000543217008816 */ /* 0x000fe20000000000 */
[----:B------:R-:W-:Y:S01]  /*4e20*/  @!P0 IMAD.U32 R7, R13, 0x10000, RZ ;  /* 0x000100000d078824 */ /* 0x000fe200078e00ff */
        /* <DEDUP_REMOVED lines=43> */
.L_x_727:
[----:B------:R-:W-:Y:S05]  /*50e0*/  BSYNC B0 ;  /* 0x0000000000007941 */ /* 0x000fea0003800000 */
.L_x_726:
        /* <DEDUP_REMOVED lines=59> */
.L_x_729:
[----:B------:R-:W-:Y:S05]  /*54a0*/  BSYNC B0 ;  /* 0x0000000000007941 */ /* 0x000fea0003800000 */
.L_x_728:
[----:B------:R-:W-:Y:S11]  /*54b0*/  ISETP.GE.AND P0, PT, R211, c[0x0][0x1d4], PT ;  /* 0x00007500d3007a0c */ /* 0x000ff60003f06270 */
[----:B------:R-:W-:Y:S02]  /*54c0*/  @!UPT UIADD3 URZ, URZ, URZ, URZ ;  /* 0x0000003f3f3ff290 */ /* 0x000fe4000fffe03f */
        /* <DEDUP_REMOVED lines=14> */
[----:B------:R-:W-:Y:S01]  /*55b0*/  @!P0 SHF.R.U32.HI R3, RZ, 0x10, R41 ;  /* 0x00000010ff038819 */ /* 0x000fe20000011629 */
[----:B------:R-:W-:Y:S01]  /*55c0*/  @!P0 IMAD.U32 R4, R0, 0x10000, RZ ;  /* 0x0001000000048824 */ /* 0x000fe200078e00ff */
[----:B------:R-:W-:Y:S02]  /*55d0*/  @!P0 LOP3.LUT R13, R13, 0xffff0000, RZ, 0xc0, !PT ;  /* 0xffff00000d0d8812 */ /* 0x000fe400078ec0ff */
[----:B------:R-:W-:Y:S02]  /*55e0*/  @!P0 PRMT R15, R46, 0x5432, R3 ;  /* 0x000054322e0f8816 */ /* 0x000fe40000000003 */
[----:B------:R-:W-:Y:S01]  /*55f0*/  @!P0 LOP3.LUT R3, R0, 0xffff0000, RZ, 0xc0, !PT ;  /* 0xffff000000038812 */ /* 0x000fe200078ec0ff */
        /* <DEDUP_REMOVED lines=36> */
[----:B------:R1:W-:Y:S01]  /*5840*/  ST.E.128 [R22.64], R8 ;  /* 0x0000000816007985 */ /* 0x0003e2000c101d0a */
[----:B------:R-:W-:-:S05]  /*5850*/  BRA `(.L_x_719) ;  /* 0x00001ef000007947 */ /* 0x000fca0003800000 */
.L_x_716:
        /* <DEDUP_REMOVED lines=47> */
.L_x_731:
[----:B------:R-:W-:Y:S05]  /*5b50*/  BSYNC B0 ;  /* 0x0000000000007941 */ /* 0x000fea0003800000 */
.L_x_730:
        /* <DEDUP_REMOVED lines=31> */
[----:B------:R-:W-:Y:S01]  /*5d50*/  LOP3.LUT P2, RZ, R219, 0x4, RZ, 0xc0, !PT ;  /* 0x00000004dbff7812 */ /* 0x000fe2000784c0ff */
[----:B------:R-:W1:Y:S01]  /*5d60*/  LDS.128 R36, [R101+0x6100] ;  /* 0x0061000065247984 */ /* 0x000e620000000c00 */
[----:B------:R-:W-:Y:S01]  /*5d70*/  ISETP.GE.AND P0, PT, R104, c[0x0][0x27c], PT ;  /* 0x00009f0068007a0c */ /* 0x000fe20003f06270 */
[----:B------:R-:W-:Y:S01]  /*5d80*/  IMAD.MOV.U32 R32, RZ, RZ, R28 ;  /* 0x000000ffff207224 */ /* 0x000fe200078e001c */
[----:B------:R-:W-:Y:S01]  /*5d90*/  SEL R0, R121, R120, !P2 ;  /* 0x0000007879007207 */ /* 0x000fe20005000000 */
[----:B------:R-:W-:Y:S01]  /*5da0*/  IMAD.MOV.U32 R9, RZ, RZ, R4 ;  /* 0x000000ffff097224 */ /* 0x000fe200078e0004 */
[----:B------:R-:W-:Y:S01]  /*5db0*/  MOV R34, R29 ;  /* 0x0000001d00227202 */ /* 0x000fe20000000f00 */
[----:B------:R-:W-:Y:S01]  /*5dc0*/  IMAD.MOV.U32 R8, RZ, RZ, R5 ;  /* 0x000000ffff087224 */ /* 0x000fe200078e0005 */
[----:B------:R-:W-:Y:S01]  /*5dd0*/  SHF.R.S32.HI R2, RZ, 0x1f, R0 ;  /* 0x0000001fff027819 */ /* 0x000fe20000011400 */
[----:B------:R-:W-:Y:S01]  /*5de0*/  IMAD.MOV.U32 R27, RZ, RZ, R30 ;  /* 0x000000ffff1b7224 */ /* 0x000fe200078e001e */
[----:B------:R-:W-:Y:S02]  /*5df0*/  MOV R35, R31 ;  /* 0x0000001f00237202 */ /* 0x000fe40000000f00 */
[----:B------:R-:W-:Y:S03]  /*5e00*/  LEA.HI R0, R2, R0, RZ, 0x4 ;  /* 0x0000000002007211 */ /* 0x000fe600078f20ff */
[----:B------:R-:W-:Y:S02]  /*5e10*/  @!P0 SHF.R.U64 R33, R28, 0x10, R29 ;  /* 0x000000101c218819 */ /* 0x000fe4000000121d */
[----:B------:R-:W-:Y:S02]  /*5e20*/  LEA.HI.SX32 R0, R0, R116, 0x1c ;  /* 0x0000007400007211 */ /* 0x000fe400078fe2ff */
[--C-:B------:R-:W-:Y:S02]  /*5e30*/  @!P0 SHF.R.U64 R10, R4, 0x10, R5.reuse ;  /* 0x00000010040a8819 */ /* 0x100fe40000001205 */
[----:B--2---:R-:W-:Y:S01]  /*5e40*/  SHF.R.S32.HI R12, RZ, 0x1f, R0 ;  /* 0x0000001fff0c7819 */ /* 0x004fe20000011400 */
[----:B------:R-:W-:Y:S01]  /*5e50*/  IMAD.SHL.U32 R57, R0, 0x8, RZ ;  /* 0x0000000800397824 */ /* 0x000fe200078e00ff */
[----:B------:R-:W-:Y:S01]  /*5e60*/  @!P0 SHF.R.U32.HI R2, RZ, 0x10, R5 ;  /* 0x00000010ff028819 */ /* 0x000fe20000011605 */
[--C-:B------:R-:W-:Y:S01]  /*5e70*/  IMAD.MOV.U32 R5, RZ, RZ, R7.reuse ;  /* 0x000000ffff057224 */ /* 0x100fe200078e0007 */
[----:B------:R-:W-:Y:S02]  /*5e80*/  LEA.HI R12, R12, R0, RZ, 0x3 ;  /* 0x000000000c0c7211 */ /* 0x000fe400078f18ff */
[----:B------:R-:W-:Y:S02]  /*5e90*/  @!P0 SHF.R.U64 R3, R6, 0x10, R7 ;  /* 0x0000001006038819 */ /* 0x000fe40000001207 */
[----:B------:R-:W-:Y:S01]  /*5ea0*/  @!P0 PRMT R32, R32, 0x5410, R33 ;  /* 0x0000541020208816 */ /* 0x000fe20000000021 */
[----:B------:R-:W-:Y:S01]  /*5eb0*/  IMAD.SHL.U32 R12, R12, 0x200, RZ ;  /* 0x000002000c0c7824 */ /* 0x000fe200078e00ff */
[----:B------:R-:W-:Y:S02]  /*5ec0*/  LOP3.LUT R0, R240, 0x38, R57, 0xf8, !PT ;  /* 0x00000038f0007812 */ /* 0x000fe400078ef839 */
[----:B------:R-:W-:Y:S02]  /*5ed0*/  @!P0 SHF.R.U32.HI R4, RZ, 0x10, R7 ;  /* 0x00000010ff048819 */ /* 0x000fe40000011607 */
[----:B------:R-:W-:Y:S02]  /*5ee0*/  LOP3.LUT R0, R0, R241, RZ, 0x3c, !PT ;  /* 0x000000f100007212 */ /* 0x000fe400078e3cff */
[----:B------:R-:W-:Y:S02]  /*5ef0*/  LOP3.LUT R12, R12, 0x7ffff000, RZ, 0xc0, !PT ;  /* 0x7ffff0000c0c7812 */ /* 0x000fe400078ec0ff */
[----:B------:R-:W-:Y:S01]  /*5f00*/  @!P0 PRMT R7, R8, 0x5410, R2 ;  /* 0x0000541008078816 */ /* 0x000fe20000000002 */
[----:B-1----:R-:W-:Y:S01]  /*5f10*/  @!P0 IMAD.U32 R33, R38, 0x10000, RZ ;  /* 0x0001000026218824 */ /* 0x002fe200078e00ff */
[----:B------:R-:W-:Y:S01]  /*5f20*/  IADD3 R12, R0, R12, R242 ;  /* 0x0000000c000c7210 */ /* 0x000fe20007ffe0f2 */
[----:B------:R-:W-:Y:S01]  /*5f30*/  IMAD.MOV.U32 R0, RZ, RZ, R6 ;  /* 0x000000ffff007224 */ /* 0x000fe200078e0006 */
[----:B------:R-:W-:Y:S01]  /*5f40*/  @!P0 PRMT R6, R9, 0x5410, R10 ;  /* 0x0000541009068816 */ /* 0x000fe2000000000a */
[----:B------:R-:W-:Y:S01]  /*5f50*/  @!P0 IMAD.U32 R10, R32, 0x10000, RZ ;  /* 0x00010000200a8824 */ /* 0x000fe200078e00ff */
[----:B------:R-:W-:Y:S01]  /*5f60*/  @!P0 SHF.R.U32.HI R29, RZ, 0x10, R29 ;  /* 0x00000010ff1d8819 */ /* 0x000fe2000001161d */
[----:B------:R-:W-:Y:S01]  /*5f70*/  IMAD.SHL.U32 R12, R12, 0x2, RZ ;  /* 0x000000020c0c7824 */ /* 0x000fe200078e00ff */
[----:B------:R-:W-:Y:S01]  /*5f80*/  @!P0 PRMT R8, R0, 0x5410, R3 ;  /* 0x0000541000088816 */ /* 0x000fe20000000003 */
[----:B------:R-:W-:Y:S01]  /*5f90*/  @!P0 IMAD.U32 R3, R6, 0x10000, RZ ;  /* 0x0001000006038824 */ /* 0x000fe200078e00ff */
[----:B------:R-:W-:Y:S02]  /*5fa0*/  @!P0 SHF.R.U64 R28, R30, 0x10, R31 ;  /* 0x000000101e1c8819 */ /* 0x000fe4000000121f */
[----:B------:R-:W-:Y:S01]  /*5fb0*/  @!P0 PRMT R34, R34, 0x5410, R29 ;  /* 0x0000541022228816 */ /* 0x000fe2000000001d */
[----:B------:R-:W-:Y:S01]  /*5fc0*/  @!P0 IMAD.U32 R29, R37, 0x10000, RZ ;  /* 0x00010000251d8824 */ /* 0x000fe200078e00ff */
[----:B------:R-:W1:Y:S01]  /*5fd0*/  LDS.128 R12, [R12+0x6100] ;  /* 0x006100000c0c7984 */ /* 0x000e620000000c00 */
[----:B------:R-:W-:Y:S02]  /*5fe0*/  @!P0 PRMT R48, R27, 0x5410, R28 ;  /* 0x000054101b308816 */ /* 0x000fe4000000001c */
[----:B------:R-:W-:Y:S01]  /*5ff0*/  @!P0 IMAD.U32 R28, R34, 0x10000, RZ ;  /* 0x00010000221c8824 */ /* 0x000fe200078e00ff */
[----:B------:R-:W-:Y:S01]  /*6000*/  @!P0 PRMT R9, R5, 0x5410, R4 ;  /* 0x0000541005098816 */ /* 0x000fe20000000004 */
[----:B------:R-:W-:Y:S01]  /*6010*/  @!P0 IMAD.U32 R4, R36, 0x10000, RZ ;  /* 0x0001000024048824 */ /* 0x000fe200078e00ff */
[----:B------:R-:W-:Y:S01]  /*6020*/  @!P0 LOP3.LUT R27, R32, 0xffff0000, RZ, 0xc0, !PT ;  /* 0xffff0000201b8812 */ /* 0x000fe200078ec0ff */
[----:B------:R-:W-:Y:S01]  /*6030*/  @!P0 IMAD.U32 R32, R48, 0x10000, RZ ;  /* 0x0001000030208824 */ /* 0x000fe200078e00ff */
[----:B------:R-:W-:Y:S02]  /*6040*/  @!P0 SHF.R.U32.HI R30, RZ, 0x10, R31 ;  /* 0x00000010ff1e8819 */ /* 0x000fe4000001161f */
[----:B------:R-:W-:Y:S02]  /*6050*/  @!P0 LOP3.LUT R31, R37, 0xffff0000, RZ, 0xc0, !PT ;  /* 0xffff0000251f8812 */ /* 0x000fe400078ec0ff */
[----:B------:R-:W-:Y:S02]  /*6060*/  @!P0 PRMT R49, R35, 0x5410, R30 ;  /* 0x0000541023318816 */ /* 0x000fe4000000001e */
[----:B------:R-:W-:Y:S02]  /*6070*/  @!P0 LOP3.LUT R30, R34, 0xffff0000, RZ, 0xc0, !PT ;  /* 0xffff0000221e8812 */ /* 0x000fe400078ec0ff */
[----:B------:R-:W-:Y:S02]  /*6080*/  @!P0 LOP3.LUT R34, R48, 0xffff0000, RZ, 0xc0, !PT ;  /* 0xffff000030228812 */ /* 0x000fe400078ec0ff */
[C---:B-1----:R-:W-:Y:S02]  /*6090*/  @!P0 SHF.L.U32 R0, R12.reuse, 0x10, RZ ;  /* 0x000000100c008819 */ /* 0x042fe400000006ff */
[----:B------:R-:W-:Y:S03]  /*60a0*/  @!P0 LOP3.LUT R2, R12, 0xffff0000, RZ, 0xc0, !PT ;  /* 0xffff00000c028812 */ /* 0x000fe600078ec0ff */
[C---:B------:R-:W-:Y:S02]  /*60b0*/  @!P0 FMUL.FTZ R5, R0.reuse, R10 ;  /* 0x0000000a00058220 */ /* 0x040fe40000410000 */
[-C--:B------:R-:W-:Y:S02]  /*60c0*/  @!P0 FMUL.FTZ R0, R0, R3.reuse ;  /* 0x0000000300008220 */ /* 0x080fe40000410000 */
[----:B------:R-:W-:Y:S01]  /*60d0*/  @!P0 FFMA.FTZ R63, R4, R3, -R5 ;  /* 0x00000003043f8223 */ /* 0x000fe20000010805 */
[----:B------:R-:W-:Y:S01]  /*60e0*/  @!P0 SHF.L.U32 R3, R13, 0x10, RZ ;  /* 0x000000100d038819 */ /* 0x000fe200000006ff */
[----:B------:R-:W-:Y:S01]  /*60f0*/  @!P0 FFMA.FTZ R0, R10, R4, R0 ;  /* 0x000000040a008223 */ /* 0x000fe20000010000 */
[----:B------:R-:W-:Y:S01]  /*6100*/  @!P0 LOP3.LUT R4, R6, 0xffff0000, RZ, 0xc0, !PT ;  /* 0xffff000006048812 */ /* 0x000fe200078ec0ff */
[----:B------:R-:W-:Y:S01]  /*6110*/  @!P0 FMUL.FTZ R5, R2, R27 ;  /* 0x0000001b02058220 */ /* 0x000fe20000410000 */
[----:B------:R-:W-:Y:S01]  /*6120*/  @!P0 LOP3.LUT R10, R36, 0xffff0000, RZ, 0xc0, !PT ;  /* 0xffff0000240a8812 */ /* 0x000fe200078ec0ff */
[----:B------:R-:W-:Y:S02]  /*6130*/  @!P0 FMUL.FTZ R6, R3, R28 ;  /* 0x0000001c03068220 */ /* 0x000fe40000410000 */
[-C--:B------:R-:W-:Y:S02]  /*6140*/  @!P0 FMUL.FTZ R2, R2, R4.reuse ;  /* 0x0000000402028220 */ /* 0x080fe40000410000 */
[----:B------:R-:W-:Y:S01]  /*6150*/  @!P0 FFMA.FTZ R56, R10, R4, -R5 ;  /* 0x000000040a388223 */ /* 0x000fe20000010805 */
[----:B------:R-:W-:Y:S01]  /*6160*/  @!P0 LOP3.LUT R4, R13, 0xffff0000, RZ, 0xc0, !PT ;  /* 0xffff00000d048812 */ /* 0x000fe200078ec0ff */
[----:B------:R-:W-:Y:S02]  /*6170*/  @!P0 IMAD.U32 R5, R7, 0x10000, RZ ;  /* 0x0001000007058824 */ /* 0x000fe400078e00ff */
[----:B------:R-:W-:Y:S01]  /*6180*/  @!P0 FFMA.FTZ R2, R27, R10, R2 ;  /* 0x0000000a1b028223 */ /* 0x000fe20000010002 */
[----:B------:R-:W-:Y:S01]  /*6190*/  @!P0 F2FP.BF16.PACK_AB R56, R56, R63 ;  /* 0x0000003f3838823e */ /* 0x000fe200000010ff */
[-C--:B------:R-:W-:Y:S02]  /*61a0*/  @!P0 FMUL.FTZ R3, R3, R5.reuse ;  /* 0x0000000503038220 */ /* 0x080fe40000410000 */
[----:B------:R-:W-:Y:S01]  /*61b0*/  @!P0 FFMA.FTZ R62, R29, R5, -R6 ;  /* 0x000000051d3e8223 */ /* 0x000fe20000010806 */
[----:B------:R-:W-:Y:S01]  /*61c0*/  @!P0 LOP3.LUT R6, R7, 0xffff0000, RZ, 0xc0, !PT ;  /* 0xffff000007068812 */ /* 0x000fe200078ec0ff */
[----:B------:R-:W-:Y:S01]  /*61d0*/  @!P0 FMUL.FTZ R7, R4, R30 ;  /* 0x0000001e04078220 */ /* 0x000fe20000410000 */
[----:B------:R-:W-:Y:S01]  /*61e0*/  @!P0 SHF.L.U32 R5, R14, 0x10, RZ ;  /* 0x000000100e058819 */ /* 0x000fe200000006ff */
[----:B------:R-:W-:Y:S01]  /*61f0*/  @!P0 IMAD.U32 R10, R49, 0x10000, RZ ;  /* 0x00010000310a8824 */ /* 0x000fe200078e00ff */
[----:B------:R-:W-:Y:S01]  /*6200*/  @!P0 F2FP.BF16.PACK_AB R0, R2, R0 ;  /* 0x000000000200823e */ /* 0x000fe200000010ff */
[-C--:B------:R-:W-:Y:S02]  /*6210*/  @!P0 FMUL.FTZ R4, R4, R6.reuse ;  /* 0x0000000604048220 */ /* 0x080fe40000410000 */
[----:B------:R-:W-:Y:S01]  /*6220*/  @!P0 FFMA.FTZ R58, R31, R6, -R7 ;  /* 0x000000061f3a8223 */ /* 0x000fe20000010807 */
        /* <DEDUP_REMOVED lines=8> */
[C---:B------:R-:W-:Y:S01]  /*62b0*/  @!P0 FMUL.FTZ R8, R6.reuse, R34 ;  /* 0x0000002206088220 */ /* 0x040fe20000410000 */
[C---:B------:R-:W-:Y:S01]  /*62c0*/  @!P0 LOP3.LUT R29, R39.reuse, 0xffff0000, RZ, 0xc0, !PT ;  /* 0xffff0000271d8812 */ /* 0x040fe200078ec0ff */
[----:B------:R-:W-:Y:S02]  /*62d0*/  @!P0 IMAD.U32 R27, R39, 0x10000, RZ ;  /* 0x00010000271b8824 */ /* 0x000fe400078e00ff */
[-C--:B------:R-:W-:Y:S02]  /*62e0*/  @!P0 FFMA.FTZ R60, R35, R7.reuse, -R8 ;  /* 0x00000007233c8223 */ /* 0x080fe40000010808 */
[----:B------:R-:W-:Y:S01]  /*62f0*/  @!P0 FMUL.FTZ R6, R6, R7 ;  /* 0x0000000706068220 */ /* 0x000fe20000410000 */
[----:B------:R-:W-:Y:S01]  /*6300*/  @!P0 SHF.L.U32 R7, R15, 0x10, RZ ;  /* 0x000000100f078819 */ /* 0x000fe200000006ff */
[C---:B------:R-:W-:Y:S01]  /*6310*/  @!P0 IMAD.U32 R8, R9.reuse, 0x10000, RZ ;  /* 0x0001000009088824 */ /* 0x040fe200078e00ff */
[----:B------:R-:W-:Y:S01]  /*6320*/  @!P0 LOP3.LUT R9, R9, 0xffff0000, RZ, 0xc0, !PT ;  /* 0xffff000009098812 */ /* 0x000fe200078ec0ff */
[----:B------:R-:W-:Y:S02]  /*6330*/  @!P0 FFMA.FTZ R4, R30, R31, R4 ;  /* 0x0000001f1e048223 */ /* 0x000fe40000010004 */
[C---:B------:R-:W-:Y:S02]  /*6340*/  @!P0 FMUL.FTZ R28, R7.reuse, R10 ;  /* 0x0000000a071c8220 */ /* 0x040fe40000410000 */
[-C--:B------:R-:W-:Y:S01]  /*6350*/  @!P0 FMUL.FTZ R7, R7, R8.reuse ;  /* 0x0000000807078220 */ /* 0x080fe20000410000 */
[----:B------:R-:W-:Y:S01]  /*6360*/  @!P0 F2FP.BF16.PACK_AB R3, R4, R3 ;  /* 0x000000030403823e */ /* 0x000fe200000010ff */
[----:B------:R-:W-:Y:S01]  /*6370*/  @!P0 FFMA.FTZ R59, R27, R8, -R28 ;  /* 0x000000081b3b8223 */ /* 0x000fe2000001081c */
[----:B------:R-:W-:Y:S01]  /*6380*/  @!P0 LOP3.LUT R28, R49, 0xffff0000, RZ, 0xc0, !PT ;  /* 0xffff0000311c8812 */ /* 0x000fe200078ec0ff */
[----:B------:R-:W-:Y:S01]  /*6390*/  @!P0 FFMA.FTZ R5, R32, R33, R5 ;  /* 0x0000002120058223 */ /* 0x000fe20000010005 */
[----:B------:R-:W-:Y:S01]  /*63a0*/  @!P0 LOP3.LUT R8, R15, 0xffff0000, RZ, 0xc0, !PT ;  /* 0xffff00000f088812 */ /* 0x000fe200078ec0ff */
[----:B------:R-:W-:Y:S01]  /*63b0*/  @!P0 FFMA.FTZ R6, R34, R35, R6 ;  /* 0x0000002322068223 */ /* 0x000fe20000010006 */
[----:B------:R-:W-:Y:S01]  /*63c0*/  @!P0 MOV R13, R3 ;  /* 0x00000003000d8202 */ /* 0x000fe20000000f00 */
[----:B------:R-:W-:Y:S01]  /*63d0*/  @!P0 FFMA.FTZ R7, R10, R27, R7 ;  /* 0x0000001b0a078223 */ /* 0x000fe20000010007 */
[----:B------:R-:W-:Y:S01]  /*63e0*/  @!P0 F2FP.BF16.PACK_AB R49, R58, R62 ;  /* 0x0000003e3a31823e */ /* 0x000fe200000010ff */
[----:B------:R-:W-:Y:S01]  /*63f0*/  @!P0 FMUL.FTZ R48, R8, R28 ;  /* 0x0000001c08308220 */ /* 0x000fe20000410000 */
[----:B------:R-:W-:Y:S01]  /*6400*/  @!P0 F2FP.BF16.PACK_AB R5, R6, R5 ;  /* 0x000000050605823e */ /* 0x000fe200000010ff */
[----:B------:R-:W-:Y:S01]  /*6410*/  @!P0 FMUL.FTZ R8, R8, R9 ;  /* 0x0000000908088220 */ /* 0x000fe20000410000 */
[----:B------:R-:W-:Y:S01]  /*6420*/  @!P0 MOV R37, R49 ;  /* 0x0000003100258202 */ /* 0x000fe20000000f00 */
[----:B------:R-:W-:Y:S01]  /*6430*/  @!P0 FFMA.FTZ R58, R29, R9, -R48 ;  /* 0x000000091d3a8223 */ /* 0x000fe20000010830 */
[----:B------:R-:W-:Y:S01]  /*6440*/  @!P0 F2FP.BF16.PACK_AB R48, R60, R61 ;  /* 0x0000003d3c30823e */ /* 0x000fe200000010ff */
[----:B------:R-:W-:Y:S02]  /*6450*/  @!P0 FFMA.FTZ R8, R28, R29, R8 ;  /* 0x0000001d1c088223 */ /* 0x000fe40000010008 */
[----:B------:R-:W-:Y:S01]  /*6460*/  @!P0 IMAD.MOV.U32 R36, RZ, RZ, R56 ;  /* 0x000000ffff248224 */ /* 0x000fe200078e0038 */
[----:B------:R-:W-:Y:S01]  /*6470*/  @!P0 F2FP.BF16.PACK_AB R9, R58, R59 ;  /* 0x0000003b3a09823e */ /* 0x000fe200000010ff */
[----:B------:R-:W-:Y:S01]  /*6480*/  @!P0 IMAD.MOV.U32 R38, RZ, RZ, R48 ;  /* 0x000000ffff268224 */ /* 0x000fe200078e0030 */
[----:B------:R-:W-:Y:S01]  /*6490*/  @!P0 F2FP.BF16.PACK_AB R7, R8, R7 ;  /* 0x000000070807823e */ /* 0x000fe200000010ff */
[----:B------:R-:W-:Y:S02]  /*64a0*/  @!P0 IMAD.MOV.U32 R12, RZ, RZ, R0 ;  /* 0x000000ffff0c8224 */ /* 0x000fe400078e0000 */
        /* <DEDUP_REMOVED lines=9> */
.L_x_733:
[----:B------:R-:W-:Y:S05]  /*6540*/  BSYNC B0 ;  /* 0x0000000000007941 */ /* 0x000fea0003800000 */
.L_x_732:
        /* <DEDUP_REMOVED lines=15> */
[----:B------:R-:W-:Y:S02]  /*6640*/  @!P0 SHF.R.U64 R3, R16, 0x10, R17 ;  /* 0x0000001010038819 */ /* 0x000fe40000001211 */
[----:B------:R-:W-:Y:S02]  /*6650*/  LEA.HI R0, R2, R0, RZ, 0x3 ;  /* 0x0000000002007211 */ /* 0x000fe400078f18ff */
[----:B------:R-:W-:Y:S02]  /*6660*/  @!P0 PRMT R6, R11, 0x5432, R3 ;  /* 0x000054320b068816 */ /* 0x000fe40000000003 */
[----:B------:R-:W-:Y:S01]  /*6670*/  @!P0 PRMT R16, R50, 0x5432, R7 ;  /* 0x0000543232108816 */ /* 0x000fe20000000007 */
[----:B------:R-:W-:Y:S01]  /*6680*/  IMAD.SHL.U32 R0, R0, 0x200, RZ ;  /* 0x0000020000007824 */ /* 0x000fe200078e00ff */
[----:B------:R-:W-:Y:S02]  /*6690*/  LOP3.LUT R2, R240, 0x38, R35, 0xf8, !PT ;  /* 0x00000038f0027812 */ /* 0x000fe400078ef823 */
[--C-:B------:R-:W-:Y:S02]  /*66a0*/  @!P0 SHF.R.U32.HI R8, RZ, 0x10, R43.reuse ;  /* 0x00000010ff088819 */ /* 0x100fe4000001162b */
[----:B------:R-:W-:Y:S02]  /*66b0*/  LOP3.LUT R2, R2, R241, RZ, 0x3c, !PT ;  /* 0x000000f102027212 */ /* 0x000fe400078e3cff */
[----:B------:R-:W-:Y:S02]  /*66c0*/  LOP3.LUT R0, R0, 0x7ffff000, RZ, 0xc0, !PT ;  /* 0x7ffff00000007812 */ /* 0x000fe400078ec0ff */
[----:B------:R-:W-:Y:S01]  /*66d0*/  @!P0 SHF.R.U64 R9, R42, 0x10, R43 ;  /* 0x000000102a098819 */ /* 0x000fe2000000122b */
[----:B-1----:R-:W-:Y:S01]  /*66e0*/  @!P0 IMAD.U32 R32, R39, 0x10000, RZ ;  /* 0x0001000027208824 */ /* 0x002fe200078e00ff */
[----:B------:R-:W-:Y:S01]  /*66f0*/  IADD3 R0, R2, R0, R242 ;  /* 0x0000000002007210 */ /* 0x000fe20007ffe0f2 */
[----:B------:R-:W-:Y:S01]  /*6700*/  @!P0 IMAD.U32 R29, R38, 0x10000, RZ ;  /* 0x00010000261d8824 */ /* 0x000fe200078e00ff */
[----:B------:R-:W-:Y:S02]  /*6710*/  @!P0 SHF.R.U32.HI R2, RZ, 0x10, R17 ;  /* 0x00000010ff028819 */ /* 0x000fe40000011611 */
[----:B------:R-:W-:Y:S01]  /*6720*/  @!P0 PRMT R17, R50, 0x5410, R4 ;  /* 0x0000541032118816 */ /* 0x000fe20000000004 */
[----:B------:R-:W-:Y:S01]  /*6730*/  IMAD.SHL.U32 R0, R0, 0x2, RZ ;  /* 0x0000000200007824 */ /* 0x000fe200078e00ff */
[----:B------:R-:W-:Y:S02]  /*6740*/  @!P0 SHF.R.U32.HI R5, RZ, 0x10, R19 ;  /* 0x00000010ff058819 */ /* 0x000fe40000011613 */
[----:B------:R-:W-:Y:S01]  /*6750*/  @!P0 PRMT R4, R11, 0x5410, R2 ;  /* 0x000054100b048816 */ /* 0x000fe20000000002 */
[----:B------:R-:W-:Y:S01]  /*6760*/  @!P0 IMAD.U32 R7, R17, 0x10000, RZ ;  /* 0x0001000011078824 */ /* 0x000fe200078e00ff */
[----:B--2---:R1:W2:Y:S01]  /*6770*/  LDS.128 R12, [R0+0x6100] ;  /* 0x00610000000c7984 */ /* 0x0042a20000000c00 */
[----:B------:R-:W-:Y:S02]  /*6780*/  @!P0 SHF.L.U32 R2, R6, 0x10, RZ ;  /* 0x0000001006028819 */ /* 0x000fe400000006ff */
[C---:B------:R-:W-:Y:S02]  /*6790*/  @!P0 PRMT R11, R51.reuse, 0x5410, R8 ;  /* 0x00005410330b8816 */ /* 0x040fe40000000008 */
[----:B------:R-:W-:Y:S01]  /*67a0*/  @!P0 PRMT R8, R24, 0x5410, R5 ;  /* 0x0000541018088816 */ /* 0x000fe20000000005 */
[----:B------:R-:W-:Y:S01]  /*67b0*/  @!P0 IMAD.U32 R5, R4, 0x10000, RZ ;  /* 0x0001000004058824 */ /* 0x000fe200078e00ff */
[----:B------:R-:W-:Y:S01]  /*67c0*/  @!P0 PRMT R30, R51, 0x5432, R9 ;  /* 0x00005432331e8816 */ /* 0x000fe20000000009 */
[----:B------:R-:W-:Y:S01]  /*67d0*/  @!P0 IMAD.U32 R9, R36, 0x10000, RZ ;  /* 0x0001000024098824 */ /* 0x000fe200078e00ff */
[----:B------:R-:W-:Y:S02]  /*67e0*/  @!P0 LOP3.LUT R6, R6, 0xffff0000, RZ, 0xc0, !PT ;  /* 0xffff000006068812 */ /* 0x000fe400078ec0ff */
[C---:B------:R-:W-:Y:S02]  /*67f0*/  @!P0 LOP3.LUT R33, R11.reuse, 0xffff0000, RZ, 0xc0, !PT ;  /* 0xffff00000b218812 */ /* 0x040fe400078ec0ff */
[----:B------:R-:W-:Y:S02]  /*6800*/  @!P0 SHF.L.U32 R31, R11, 0x10, RZ ;  /* 0x000000100b1f8819 */ /* 0x000fe400000006ff */
[----:B------:R-:W-:Y:S02]  /*6810*/  @!P0 LOP3.LUT R34, R39, 0xffff0000, RZ, 0xc0, !PT ;  /* 0xffff000027228812 */ /* 0x000fe400078ec0ff */
[----:B-1----:R-:W-:Y:S01]  /*6820*/  @!P0 SHF.R.U64 R0, R18, 0x10, R19 ;  /* 0x0000001012008819 */ /* 0x002fe20000001213 */
[----:B------:R-:W-:Y:S02]  /*6830*/  @!P0 IMAD.U32 R18, R16, 0x10000, RZ ;  /* 0x0001000010128824 */ /* 0x000fe400078e00ff */
[----:B------:R-:W-:Y:S01]  /*6840*/  @!P0 IMAD.U32 R19, R37, 0x10000, RZ ;  /* 0x0001000025138824 */ /* 0x000fe200078e00ff */
[----:B------:R-:W-:Y:S01]  /*6850*/  @!P0 PRMT R10, R24, 0x5432, R0 ;  /* 0x00005432180a8816 */ /* 0x000fe20000000000 */
[----:B--2---:R-:W-:Y:S02]  /*6860*/  @!P0 IMAD.U32 R0, R12, 0x10000, RZ ;  /* 0x000100000c008824 */ /* 0x004fe400078e00ff */
[----:B------:R-:W-:Y:S02]  /*6870*/  @!P0 IMAD.U32 R3, R13, 0x10000, RZ ;  /* 0x000100000d038824 */ /* 0x000fe400078e00ff */
[C---:B------:R-:W-:Y:S02]  /*6880*/  @!P0 FMUL.FTZ R24, R0.reuse, R7 ;  /* 0x0000000700188220 */ /* 0x040fe40000410000 */
[----:B------:R-:W-:Y:S02]  /*6890*/  @!P0 FMUL.FTZ R0, R0, R2 ;  /* 0x0000000200008220 */ /* 0x000fe40000410000 */
[----:B------:R-:W-:Y:S02]  /*68a0*/  @!P0 FMUL.FTZ R27, R3, R18 ;  /* 0x00000012031b8220 */ /* 0x000fe40000410000 */
[----:B------:R-:W-:Y:S01]  /*68b0*/  @!P0 FFMA.FTZ R51, R9, R2, -R24 ;  /* 0x0000000209338223 */ /* 0x000fe20000010818 */
[----:B------:R-:W-:Y:S01]  /*68c0*/  @!P0 LOP3.LUT R24, R16, 0xffff0000, RZ, 0xc0, !PT ;  /* 0xffff000010188812 */ /* 0x000fe200078ec0ff */
[----:B------:R-:W-:Y:S01]  /*68d0*/  @!P0 FFMA.FTZ R0, R7, R9, R0 ;  /* 0x0000000907008223 */ /* 0x000fe20000010000 */
[----:B------:R-:W-:Y:S01]  /*68e0*/  @!P0 LOP3.LUT R2, R13, 0xffff0000, RZ, 0xc0, !PT ;  /* 0xffff00000d028812 */ /* 0x000fe200078ec0ff */
[-C--:B------:R-:W-:Y:S01]  /*68f0*/  @!P0 FMUL.FTZ R3, R3, R5.reuse ;  /* 0x0000000503038220 */ /* 0x080fe20000410000 */
[----:B------:R-:W-:Y:S01]  /*6900*/  @!P0 LOP3.LUT R16, R17, 0xffff0000, RZ, 0xc0, !PT ;  /* 0xffff000011108812 */ /* 0x000fe200078ec0ff */
[----:B------:R-:W-:Y:S01]  /*6910*/  @!P0 FFMA.FTZ R50, R19, R5, -R27 ;  /* 0x0000000513328223 */ /* 0x000fe2000001081b */
[----:B------:R-:W-:Y:S01]  /*6920*/  @!P0 LOP3.LUT R5, R12, 0xffff0000, RZ, 0xc0, !PT ;  /* 0xffff00000c058812 */ /* 0x000fe200078ec0ff */
[----:B------:R-:W-:Y:S01]  /*6930*/  @!P0 FMUL.FTZ R9, R2, R24 ;  /* 0x0000001802098220 */ /* 0x000fe20000410000 */
[----:B------:R-:W-:Y:S02]  /*6940*/  @!P0 LOP3.LUT R7, R4, 0xffff0000, RZ, 0xc0, !PT ;  /* 0xffff000004078812 */ /* 0x000fe400078ec0ff */
[----:B------:R-:W-:Y:S01]  /*6950*/  @!P0 LOP3.LUT R27, R37, 0xffff0000, RZ, 0xc0, !PT ;  /* 0xffff0000251b8812 */ /* 0x000fe200078ec0ff */
[C---:B------:R-:W-:Y:S01]  /*6960*/  @!P0 FMUL.FTZ R28, R5.reuse, R16 ;  /* 0x00000010051c8220 */ /* 0x040fe20000410000 */
[----:B------:R-:W-:Y:S01]  /*6970*/  @!P0 LOP3.LUT R17, R36, 0xffff0000, RZ, 0xc0, !PT ;  /* 0xffff000024118812 */ /* 0x000fe200078ec0ff */
[-C--:B------:R-:W-:Y:S02]  /*6980*/  @!P0 FMUL.FTZ R4, R2, R7.reuse ;  /* 0x0000000702048220 */ /* 0x080fe40000410000 */
[-C--:B------:R-:W-:Y:S01]  /*6990*/  @!P0 FMUL.FTZ R2, R5, R6.reuse ;  /* 0x0000000605028220 */ /* 0x080fe20000410000 */
[----:B------:R-:W-:Y:S01]  /*69a0*/  @!P0 LOP3.LUT R5, R15, 0xffff0000, RZ, 0xc0, !PT ;  /* 0xffff00000f058812 */ /* 0x000fe200078ec0ff */
[----:B------:R-:W-:Y:S02]  /*69b0*/  @!P0 FFMA.FTZ R49, R27, R7, -R9 ;  /* 0x000000071b318223 */ /* 0x000fe40000010809 */
[----:B------:R-:W-:Y:S02]  /*69c0*/  @!P0 IMAD.U32 R7, R15, 0x10000, RZ ;  /* 0x000100000f078824 */ /* 0x000fe400078e00ff */
[----:B------:R-:W-:Y:S01]  /*69d0*/  @!P0 FFMA.FTZ R48, R17, R6, -R28 ;  /* 0x0000000611308223 */ /* 0x000fe2000001081c */
[C---:B------:R-:W-:Y:S01]  /*69e0*/  @!P0 LOP3.LUT R6, R8.reuse, 0xffff0000, RZ, 0xc0, !PT ;  /* 0xffff000008068812 */ /* 0x040fe200078ec0ff */
[----:B------:R-:W-:Y:S02]  /*69f0*/  @!P0 FMUL.FTZ R11, R5, R33 ;  /* 0x00000021050b8220 */ /* 0x000fe40000410000 */
[----:B------:R-:W-:Y:S02]  /*6a00*/  @!P0 IMAD.U32 R9, R8, 0x10000, RZ ;  /* 0x0001000008098824 */ /* 0x000fe400078e00ff */
[----:B------:R-:W-:Y:S02]  /*6a10*/  @!P0 FMUL.FTZ R8, R7, R31 ;  /* 0x0000001f07088220 */ /* 0x000fe40000410000 */
[-C--:B------:R-:W-:Y:S01]  /*6a20*/  @!P0 FFMA.FTZ R42, R34, R6.reuse, -R11 ;  /* 0x00000006222a8223 */ /* 0x080fe2000001080b */
[----:B------:R-:W-:Y:S01]  /*6a30*/  @!P0 SHF.L.U32 R11, R10, 0x10, RZ ;  /* 0x000000100a0b8819 */ /* 0x000fe200000006ff */
[-C--:B------:R-:W-:Y:S02]  /*6a40*/  @!P0 FFMA.FTZ R43, R32, R9.reuse, -R8 ;  /* 0x00000009202b8223 */ /* 0x080fe40000010808 */
[----:B------:R-:W-:Y:S01]  /*6a50*/  @!P0 FMUL.FTZ R8, R5, R6 ;  /* 0x0000000605088220 */ /* 0x000fe20000410000 */
[----:B------:R-:W-:Y:S01]  /*6a60*/  @!P0 LOP3.LUT R6, R14, 0xffff0000, RZ, 0xc0, !PT ;  /* 0xffff00000e068812 */ /* 0x000fe200078ec0ff */
[C---:B------:R-:W-:Y:S01]  /*6a70*/  @!P0 IMAD.U32 R28, R30.reuse, 0x10000, RZ ;  /* 0x000100001e1c8824 */ /* 0x040fe200078e00ff */
[----:B------:R-:W-:Y:S01]  /*6a80*/  @!P0 LOP3.LUT R30, R30, 0xffff0000, RZ, 0xc0, !PT ;  /* 0xffff00001e1e8812 */ /* 0x000fe200078ec0ff */
[----:B------:R-:W-:Y:S02]  /*6a90*/  @!P0 IMAD.U32 R5, R14, 0x10000, RZ ;  /* 0x000100000e058824 */ /* 0x000fe400078e00ff */
[----:B------:R-:W-:Y:S01]  /*6aa0*/  @!P0 FMUL.FTZ R7, R7, R9 ;  /* 0x0000000907078220 */ /* 0x000fe20000410000 */
[----:B------:R-:W-:Y:S01]  /*6ab0*/  @!P0 LOP3.LUT R9, R10, 0xffff0000, RZ, 0xc0, !PT ;  /* 0xffff00000a098812 */ /* 0x000fe200078ec0ff */
[----:B------:R-:W-:Y:S01]  /*6ac0*/  @!P0 FFMA.FTZ R2, R16, R17, R2 ;  /* 0x0000001110028223 */ /* 0x000fe20000010002 */
[----:B------:R-:W-:Y:S01]  /*6ad0*/  @!P0 LOP3.LUT R10, R38, 0xffff0000, RZ, 0xc0, !PT ;  /* 0xffff0000260a8812 */ /* 0x000fe200078ec0ff */
[----:B------:R-:W-:Y:S01]  /*6ae0*/  @!P0 FMUL.FTZ R40, R5, R28 ;  /* 0x0000001c05288220 */ /* 0x000fe20000410000 */
[----:B------:R-:W-:Y:S01]  /*6af0*/  @!P0 F2FP.BF16.PACK_AB R17, R49, R50 ;  /* 0x000000323111823e */ /* 0x000fe200000010ff */
[----:B------:R-:W-:Y:S01]  /*6b00*/  @!P0 FMUL.FTZ R5, R5, R11 ;  /* 0x0000000b05058220 */ /* 0x000fe20000410000 */
[----:B------:R-:W-:Y:S01]  /*6b10*/  @!P0 F2FP.BF16.PACK_AB R16, R48, R51 ;  /* 0x000000333010823e */ /* 0x000fe200000010ff */
[----:B------:R-:W-:Y:S01]  /*6b20*/  @!P0 FFMA.FTZ R3, R18, R19, R3 ;  /* 0x0000001312038223 */ /* 0x000fe20000010003 */
[----:B------:R-:W-:Y:S01]  /*6b30*/  @!P0 F2FP.BF16.PACK_AB R0, R2, R0 ;  /* 0x000000000200823e */ /* 0x000fe200000010ff */
[C---:B------:R-:W-:Y:S02]  /*6b40*/  @!P0 FMUL.FTZ R41, R6.reuse, R30 ;  /* 0x0000001e06298220 */ /* 0x040fe40000410000 */
[----:B------:R-:W-:Y:S01]  /*6b50*/  @!P0 FMUL.FTZ R6, R6, R9 ;  /* 0x0000000906068220 */ /* 0x000fe20000410000 */
[----:B------:R-:W-:Y:S01]  /*6b60*/  @!P0 MOV R12, R0 ;  /* 0x00000000000c8202 */ /* 0x000fe20000000f00 */
[----:B------:R-:W-:Y:S02]  /*6b70*/  @!P0 FFMA.FTZ R4, R24, R27, R4 ;  /* 0x0000001b18048223 */ /* 0x000fe40000010004 */
[----:B------:R-:W-:Y:S02]  /*6b80*/  @!P0 FFMA.FTZ R5, R28, R29, R5 ;  /* 0x0000001d1c058223 */ /* 0x000fe40000010005 */
[----:B------:R-:W-:Y:S01]  /*6b90*/  @!P0 FFMA.FTZ R6, R30, R10, R6 ;  /* 0x0000000a1e068223 */ /* 0x000fe20000010006 */
[----:B------:R-:W-:Y:S01]  /*6ba0*/  @!P0 F2FP.BF16.PACK_AB R3, R4, R3 ;  /* 0x000000030403823e */ /* 0x000fe200000010ff */
[----:B------:R-:W-:Y:S02]  /*6bb0*/  @!P0 FFMA.FTZ R7, R31, R32, R7 ;  /* 0x000000201f078223 */ /* 0x000fe40000010007 */
[----:B------:R-:W-:Y:S01]  /*6bc0*/  @!P0 FFMA.FTZ R40, R29, R11, -R40 ;  /* 0x0000000b1d288223 */ /* 0x000fe20000010828 */
[----:B------:R-:W-:Y:S01]  /*6bd0*/  @!P0 F2FP.BF16.PACK_AB R11, R42, R43 ;  /* 0x0000002b2a0b823e */ /* 0x000fe200000010ff */
        /* <DEDUP_REMOVED lines=18> */
.L_x_735:
[----:B------:R-:W-:Y:S05]  /*6d00*/  BSYNC B0 ;  /* 0x0000000000007941 */ /* 0x000fea0003800000 */
.L_x_734:
[----:B------:R-:W-:Y:S11]  /*6d10*/  ISETP.GE.AND P0, PT, R140, c[0x0][0x1d4], PT ;  /* 0x000075008c007a0c */ /* 0x000ff60003f06270 */
[----:B------:R-:W-:Y:S02]  /*6d20*/  @!UPT UIADD3 URZ, URZ, URZ, URZ ;  /* 0x0000003f3f3ff290 */ /* 0x000fe4000fffe03f */
[----:B------:R-:W-:-:S05]  /*6d30*/  @P0 BRA `(.L_x_719) ;  /* 0x00000a1000000947 */ /* 0x000fca0003800000 */
[----:B------:R-:W-:Y:S01]  /*6d40*/  LOP3.LUT P1, RZ, R219, 0x8, RZ, 0xc0, !PT ;  /* 0x00000008dbff7812 */ /* 0x000fe2000782c0ff */
[----:B------:R-:W5:Y:S01]  /*6d50*/  LDS.128 R32, [R99+0x6100] ;  /* 0x0061000063207984 */ /* 0x000f620000000c00 */
[C---:B----4-:R-:W-:Y:S02]  /*6d60*/  LEA R42, P0, R76.reuse, R54, 0x1 ;  /* 0x000000364c2a7211 */ /* 0x050fe400078008ff */
[----:B------:R-:W-:Y:S02]  /*6d70*/  SEL R0, R121, R120, !P1 ;  /* 0x0000007879007207 */ /* 0x000fe40004800000 */
[----:B---3--:R-:W-:Y:S02]  /*6d80*/  LEA.HI.X R43, R76, R55, R102, 0x1, P0 ;  /* 0x000000374c2b7211 */ /* 0x008fe400000f0c66 */
[----:B-1----:R-:W-:Y:S02]  /*6d90*/  SHF.R.S32.HI R2, RZ, 0x1f, R0 ;  /* 0x0000001fff027819 */ /* 0x002fe40000011400 */
[----:B------:R-:W-:Y:S02]  /*6da0*/  ISETP.GE.AND P0, PT, R140, c[0x0][0x27c], PT ;  /* 0x00009f008c007a0c */ /* 0x000fe40003f06270 */
[----:B------:R-:W-:Y:S04]  /*6db0*/  LEA.HI R0, R2, R0, RZ, 0x4 ;  /* 0x0000000002007211 */ /* 0x000fe800078f20ff */
[----:B------:R-:W-:Y:S04]  /*6dc0*/  LEA.HI.SX32 R0, R0, R113, 0x1c ;  /* 0x0000007100007211 */ /* 0x000fe800078fe2ff */
[----:B--2---:R-:W-:Y:S01]  /*6dd0*/  SHF.R.S32.HI R12, RZ, 0x1f, R0 ;  /* 0x0000001fff0c7819 */ /* 0x004fe20000011400 */
[----:B------:R-:W-:Y:S02]  /*6de0*/  IMAD.SHL.U32 R38, R0, 0x8, RZ ;  /* 0x0000000800267824 */ /* 0x000fe400078e00ff */
[----:B------:R-:W-:Y:S02]  /*6df0*/  @!P0 SHF.R.U64 R4, R22, 0x10, R23 ;  /* 0x0000001016048819 */ /* 0x000fe40000001217 */
[----:B------:R-:W-:Y:S02]  /*6e00*/  LEA.HI R12, R12, R0, RZ, 0x3 ;  /* 0x000000000c0c7211 */ /* 0x000fe400078f18ff */
[----:B------:R-:W-:Y:S02]  /*6e10*/  @!P0 SHF.R.U64 R3, R20, 0x10, R21 ;  /* 0x0000001014038819 */ /* 0x000fe40000001215 */
[----:B------:R-:W-:Y:S01]  /*6e20*/  @!P0 SHF.R.U32.HI R5, RZ, 0x10, R23 ;  /* 0x00000010ff058819 */ /* 0x000fe20000011617 */
[----:B------:R-:W-:Y:S01]  /*6e30*/  IMAD.SHL.U32 R12, R12, 0x200, RZ ;  /* 0x000002000c0c7824 */ /* 0x000fe200078e00ff */
[----:B------:R-:W-:Y:S02]  /*6e40*/  LOP3.LUT R0, R240, 0x38, R38, 0xf8, !PT ;  /* 0x00000038f0007812 */ /* 0x000fe400078ef826 */
[----:B------:R-:W-:Y:S02]  /*6e50*/  @!P0 PRMT R6, R25, 0x5432, R3 ;  /* 0x0000543219068816 */ /* 0x000fe40000000003 */
[----:B------:R-:W-:Y:S02]  /*6e60*/  LOP3.LUT R0, R0, R241, RZ, 0x3c, !PT ;  /* 0x000000f100007212 */ /* 0x000fe400078e3cff */
[----:B------:R-:W-:Y:S02]  /*6e70*/  LOP3.LUT R12, R12, 0x7ffff000, RZ, 0xc0, !PT ;  /* 0x7ffff0000c0c7812 */ /* 0x000fe400078ec0ff */
[----:B------:R-:W-:Y:S01]  /*6e80*/  @!P0 SHF.R.U32.HI R2, RZ, 0x10, R45 ;  /* 0x00000010ff028819 */ /* 0x000fe2000001162d */
[----:B-----5:R-:W-:Y:S01]  /*6e90*/  @!P0 IMAD.U32 R17, R32, 0x10000, RZ ;  /* 0x0001000020118824 */ /* 0x020fe200078e00ff */
[----:B------:R-:W-:Y:S01]  /*6ea0*/  IADD3 R12, R0, R12, R242 ;  /* 0x0000000c000c7210 */ /* 0x000fe20007ffe0f2 */
[----:B------:R-:W-:Y:S01]  /*6eb0*/  @!P0 IMAD.U32 R29, R35, 0x10000, RZ ;  /* 0x00010000231d8824 */ /* 0x000fe200078e00ff */
[----:B------:R-:W-:Y:S02]  /*6ec0*/  @!P0 LOP3.LUT R23, R33, 0xffff0000, RZ, 0xc0, !PT ;  /* 0xffff000021178812 */ /* 0x000fe400078ec0ff */
[----:B------:R-:W-:Y:S01]  /*6ed0*/  @!P0 LOP3.LUT R27, R34, 0xffff0000, RZ, 0xc0, !PT ;  /* 0xffff0000221b8812 */ /* 0x000fe200078ec0ff */
[----:B------:R-:W-:Y:S01]  /*6ee0*/  IMAD.SHL.U32 R12, R12, 0x2, RZ ;  /* 0x000000020c0c7824 */ /* 0x000fe200078e00ff */
[----:B------:R-:W-:Y:S02]  /*6ef0*/  @!P0 LOP3.LUT R31, R35, 0xffff0000, RZ, 0xc0, !PT ;  /* 0xffff0000231f8812 */ /* 0x000fe400078ec0ff */
[----:B------:R-:W-:Y:S01]  /*6f00*/  @!P0 SHF.R.U32.HI R0, RZ, 0x10, R21 ;  /* 0x00000010ff008819 */ /* 0x000fe20000011615 */
[----:B------:R-:W-:Y:S01]  /*6f10*/  @!P0 IMAD.U32 R21, R33, 0x10000, RZ ;  /* 0x0001000021158824 */ /* 0x000fe200078e00ff */
[----:B------:R-:W-:Y:S01]  /*6f20*/  @!P0 PRMT R22, R52, 0x5410, R2 ;  /* 0x0000541034168816 */ /* 0x000fe20000000002 */
[----:B------:R-:W1:Y:S01]  /*6f30*/  LDS.128 R12, [R12+0x6100] ;  /* 0x006100000c0c7984 */ /* 0x000e620000000c00 */
[----:B------:R-:W-:Y:S01]  /*6f40*/  @!P0 PRMT R2, R25, 0x5410, R0 ;  /* 0x0000541019028816 */ /* 0x000fe20000000000 */
[----:B------:R-:W-:Y:S01]  /*6f50*/  @!P0 IMAD.U32 R25, R34, 0x10000, RZ ;  /* 0x0001000022198824 */ /* 0x000fe200078e00ff */
[----:B------:R-:W-:Y:S01]  /*6f60*/  @!P0 SHF.R.U64 R7, R46, 0x10, R47 ;  /* 0x000000102e078819 */ /* 0x000fe2000000122f */
[----:B------:R-:W-:Y:S01]  /*6f70*/  @!P0 IMAD.U32 R20, R22, 0x10000, RZ ;  /* 0x0001000016148824 */ /* 0x000fe200078e00ff */
[----:B------:R-:W-:Y:S01]  /*6f80*/  @!P0 SHF.R.U64 R18, R44, 0x10, R45 ;  /* 0x000000102c128819 */ /* 0x000fe2000000122d */
[----:B------:R-:W-:Y:S01]  /*6f90*/  @!P0 IMAD.U32 R0, R2, 0x10000, RZ ;  /* 0x0001000002008824 */ /* 0x000fe200078e00ff */
[C---:B------:R-:W-:Y:S02]  /*6fa0*/  @!P0 PRMT R10, R53.reuse, 0x5410, R7 ;  /* 0x00005410350a8816 */ /* 0x040fe40000000007 */
[----:B------:R-:W-:Y:S02]  /*6fb0*/  @!P0 PRMT R7, R26, 0x5410, R4 ;  /* 0x000054101a078816 */ /* 0x000fe40000000004 */
[----:B------:R-:W-:Y:S01]  /*6fc0*/  @!P0 LOP3.LUT R2, R2, 0xffff0000, RZ, 0xc0, !PT ;  /* 0xffff000002028812 */ /* 0x000fe200078ec0ff */
[----:B------:R-:W-:Y:S01]  /*6fd0*/  @!P0 IMAD.U32 R24, R10, 0x10000, RZ ;  /* 0x000100000a188824 */ /* 0x000fe200078e00ff */
[----:B------:R-:W-:Y:S02]  /*6fe0*/  @!P0 PRMT R9, R26, 0x5432, R5 ;  /* 0x000054321a098816 */ /* 0x000fe40000000005 */
[C---:B------:R-:W-:Y:S02]  /*6ff0*/  @!P0 SHF.L.U32 R8, R6.reuse, 0x10, RZ ;  /* 0x0000001006088819 */ /* 0x040fe400000006ff */
[----:B------:R-:W-:Y:S02]  /*7000*/  @!P0 SHF.R.U32.HI R30, RZ, 0x10, R47 ;  /* 0x00000010ff1e8819 */ /* 0x000fe4000001162f */
[----:B------:R-:W-:Y:S02]  /*7010*/  @!P0 LOP3.LUT R6, R6, 0xffff0000, RZ, 0xc0, !PT ;  /* 0xffff000006068812 */ /* 0x000fe400078ec0ff */
[----:B------:R-:W-:Y:S02]  /*7020*/  @!P0 PRMT R18, R52, 0x5432, R18 ;  /* 0x0000543234128816 */ /* 0x000fe40000000012 */
[----:B------:R-:W-:Y:S02]  /*7030*/  @!P0 LOP3.LUT R22, R22, 0xffff0000, RZ, 0xc0, !PT ;  /* 0xffff000016168812 */ /* 0x000fe400078ec0ff */
[----:B------:R-:W-:Y:S01]  /*7040*/  @!P0 PRMT R30, R53, 0x5432, R30 ;  /* 0x00005432351e8816 */ /* 0x000fe2000000001e */
[C---:B------:R-:W-:Y:S01]  /*7050*/  @!P0 IMAD.U32 R16, R18.reuse, 0x10000, RZ ;  /* 0x0001000012108824 */ /* 0x040fe200078e00ff */
[----:B------:R-:W-:Y:S02]  /*7060*/  @!P0 LOP3.LUT R18, R18, 0xffff0000, RZ, 0xc0, !PT ;  /* 0xffff000012128812 */ /* 0x000fe400078ec0ff */
[C---:B------:R-:W-:Y:S02]  /*7070*/  @!P0 SHF.L.U32 R28, R30.reuse, 0x10, RZ ;  /* 0x000000101e1c8819 */ /* 0x040fe400000006ff */
[----:B------:R-:W-:Y:S01]  /*7080*/  @!P0 LOP3.LUT R30, R30, 0xffff0000, RZ, 0xc0, !PT ;  /* 0xffff00001e1e8812 */ /* 0x000fe200078ec0ff */
[----:B-1----:R-:W-:Y:S02]  /*7090*/  @!P0 IMAD.U32 R3, R13, 0x10000, RZ ;  /* 0x000100000d038824 */ /* 0x002fe400078e00ff */
[----:B------:R-:W-:Y:S02]  /*70a0*/  @!P0 IMAD.U32 R5, R12, 0x10000, RZ ;  /* 0x000100000c058824 */ /* 0x000fe400078e00ff */
[C---:B------:R-:W-:Y:S02]  /*70b0*/  @!P0 FMUL.FTZ R4, R3.reuse, R20 ;  /* 0x0000001403048220 */ /* 0x040fe40000410000 */
[-C--:B------:R-:W-:Y:S02]  /*70c0*/  @!P0 FMUL.FTZ R3, R3, R0.reuse ;  /* 0x0000000003038220 */ /* 0x080fe40000410000 */
[----:B------:R-:W-:Y:S01]  /*70d0*/  @!P0 FFMA.FTZ R48, R21, R0, -R4 ;  /* 0x0000000015308223 */ /* 0x000fe20000010804 */
[----:B------:R-:W-:Y:S01]  /*70e0*/  @!P0 LOP3.LUT R0, R13, 0xffff0000, RZ, 0xc0, !PT ;  /* 0xffff00000d008812 */ /* 0x000fe200078ec0ff */
[----:B------:R-:W-:Y:S04]  /*70f0*/  @!P0 FMUL.FTZ R19, R5, R16 ;  /* 0x0000001005138220 */ /* 0x000fe80000410000 */
[C---:B------:R-:W-:Y:S02]  /*7100*/  @!P0 FMUL.FTZ R11, R0.reuse, R22 ;  /* 0x00000016000b8220 */ /* 0x040fe40000410000 */
[-C--:B------:R-:W-:Y:S02]  /*7110*/  @!P0 FMUL.FTZ R4, R0, R2.reuse ;  /* 0x0000000200048220 */ /* 0x080fe40000410000 */
[----:B------:R-:W-:Y:S01]  /*7120*/  @!P0 FFMA.FTZ R47, R23, R2, -R11 ;  /* 0x00000002172f8223 */ /* 0x000fe2000001080b */
[----:B------:R-:W-:Y:S01]  /*7130*/  @!P0 LOP3.LUT R2, R12, 0xffff0000, RZ, 0xc0, !PT ;  /* 0xffff00000c028812 */ /* 0x000fe200078ec0ff */
[-C--:B------:R-:W-:Y:S02]  /*7140*/  @!P0 FMUL.FTZ R0, R5, R8.reuse ;  /* 0x0000000805008220 */ /* 0x080fe40000410000 */
[----:B------:R-:W-:Y:S02]  /*7150*/  @!P0 IMAD.U32 R5, R14, 0x10000, RZ ;  /* 0x000100000e058824 */ /* 0x000fe400078e00ff */
[----:B------:R-:W-:Y:S01]  /*7160*/  @!P0 FFMA.FTZ R46, R17, R8, -R19 ;  /* 0x00000008112e8223 */ /* 0x000fe20000010813 */
[----:B------:R-:W-:Y:S01]  /*7170*/  @!P0 LOP3.LUT R19, R32, 0xffff0000, RZ, 0xc0, !PT ;  /* 0xffff000020138812 */ /* 0x000fe200078ec0ff */
[----:B------:R-:W-:Y:S02]  /*7180*/  @!P0 IMAD.U32 R8, R7, 0x10000, RZ ;  /* 0x0001000007088824 */ /* 0x000fe400078e00ff */
[C---:B------:R-:W-:Y:S02]  /*7190*/  @!P0 FMUL.FTZ R11, R2.reuse, R18 ;  /* 0x00000012020b8220 */ /* 0x040fe40000410000 */
[----:B------:R-:W-:Y:S02]  /*71a0*/  @!P0 FMUL.FTZ R26, R5, R24 ;  /* 0x00000018051a8220 */ /* 0x000fe40000410000 */
[-C--:B------:R-:W-:Y:S02]  /*71b0*/  @!P0 FMUL.FTZ R2, R2, R6.reuse ;  /* 0x0000000602028220 */ /* 0x080fe40000410000 */
[----:B------:R-:W-:Y:S01]  /*71c0*/  @!P0 FFMA.FTZ R45, R19, R6, -R11 ;  /* 0x00000006132d8223 */ /* 0x000fe2000001080b */
[----:B------:R-:W-:Y:S01]  /*71d0*/  @!P0 LOP3.LUT R11, R7, 0xffff0000, RZ, 0xc0, !PT ;  /* 0xffff0000070b8812 */ /* 0x000fe200078ec0ff */
[-C--:B------:R-:W-:Y:S01]  /*71e0*/  @!P0 FFMA.FTZ R44, R25, R8.reuse, -R26 ;  /* 0x00000008192c8223 */ /* 0x080fe2000001081a */
[----:B------:R-:W-:Y:S01]  /*71f0*/  @!P0 LOP3.LUT R26, R10, 0xffff0000, RZ, 0xc0, !PT ;  /* 0xffff00000a1a8812 */ /* 0x000fe200078ec0ff */
[----:B------:R-:W-:Y:S01]  /*7200*/  @!P0 FMUL.FTZ R5, R5, R8 ;  /* 0x0000000805058220 */ /* 0x000fe20000410000 */
[----:B------:R-:W-:Y:S01]  /*7210*/  @!P0 LOP3.LUT R6, R14, 0xffff0000, RZ, 0xc0, !PT ;  /* 0xffff00000e068812 */ /* 0x000fe200078ec0ff */
[C---:B------:R-:W-:Y:S01]  /*7220*/  @!P0 IMAD.U32 R7, R15.reuse, 0x10000, RZ ;  /* 0x000100000f078824 */ /* 0x040fe200078e00ff */
[----:B------:R-:W-:Y:S01]  /*7230*/  @!P0 LOP3.LUT R8, R15, 0xffff0000, RZ, 0xc0, !PT ;  /* 0xffff00000f088812 */ /* 0x000fe200078ec0ff */
[C---:B------:R-:W-:Y:S01]  /*7240*/  @!P0 IMAD.U32 R10, R9.reuse, 0x10000, RZ ;  /* 0x00010000090a8824 */ /* 0x040fe200078e00ff */
[----:B------:R-:W-:Y:S01]  /*7250*/  @!P0 LOP3.LUT R9, R9, 0xffff0000, RZ, 0xc0, !PT ;  /* 0xffff000009098812 */ /* 0x000fe200078ec0ff */
[----:B------:R-:W-:Y:S02]  /*7260*/  @!P0 FMUL.FTZ R39, R6, R26 ;  /* 0x0000001a06278220 */ /* 0x000fe40000410000 */
[----:B------:R-:W-:Y:S02]  /*7270*/  @!P0 FFMA.FTZ R0, R16, R17, R0 ;  /* 0x0000001110008223 */ /* 0x000fe40000010000 */
[----:B------:R-:W-:Y:S02]  /*7280*/  @!P0 FMUL.FTZ R37, R7, R28 ;  /* 0x0000001c07258220 */ /* 0x000fe40000410000 */
[----:B------:R-:W-:Y:S02]  /*7290*/  @!P0 FMUL.FTZ R36, R8, R30 ;  /* 0x0000001e08248220 */ /* 0x000fe40000410000 */
[----:B------:R-:W-:Y:S02]  /*72a0*/  @!P0 FFMA.FTZ R2, R18, R19, R2 ;  /* 0x0000001312028223 */ /* 0x000fe40000010002 */
[----:B------:R-:W-:Y:S02]  /*72b0*/  @!P0 FFMA.FTZ R39, R27, R11, -R39 ;  /* 0x0000000b1b278223 */ /* 0x000fe40000010827 */
[----:B------:R-:W-:Y:S01]  /*72c0*/  @!P0 FFMA.FTZ R3, R20, R21, R3 ;  /* 0x0000001514038223 */ /* 0x000fe20000010003 */
[----:B------:R-:W-:Y:S01]  /*72d0*/  @!P0 F2FP.BF16.PACK_AB R0, R2, R0 ;  /* 0x000000000200823e */ /* 0x000fe200000010ff */
[----:B------:R-:W-:Y:S01]  /*72e0*/  @!P0 FFMA.FTZ R41, R29, R10, -R37 ;  /* 0x0000000a1d298223 */ /* 0x000fe20000010825 */
[----:B------:R-:W-:Y:S01]  /*72f0*/  @!P0 F2FP.BF16.PACK_AB R37, R47, R48 ;  /* 0x000000302f25823e */ /* 0x000fe200000010ff */
[----:B------:R-:W-:Y:S01]  /*7300*/  @!P0 FFMA.FTZ R40, R31, R9, -R36 ;  /* 0x000000091f288223 */ /* 0x000fe20000010824 */
[----:B------:R-:W-:Y:S01]  /*7310*/  @!P0 F2FP.BF16.PACK_AB R36, R45, R46 ;  /* 0x0000002e2d24823e */ /* 0x000fe200000010ff */
[----:B------:R-:W-:Y:S02]  /*7320*/  @!P0 FMUL.FTZ R6, R6, R11 ;  /* 0x0000000b06068220 */ /* 0x000fe40000410000 */
[----:B------:R-:W-:Y:S01]  /*7330*/  @!P0 FFMA.FTZ R4, R22, R23, R4 ;  /* 0x0000001716048223 */ /* 0x000fe20000010004 */
[----:B------:R-:W-:Y:S01]  /*7340*/  @!P0 F2FP.BF16.PACK_AB R11, R40, R41 ;  /* 0x00000029280b823e */ /* 0x000fe200000010ff */
[----:B------:R-:W-:Y:S01]  /*7350*/  @!P0 FMUL.FTZ R7, R7, R10 ;  /* 0x0000000a07078220 */ /* 0x000fe20000410000 */
[----:B------:R-:W-:Y:S01]  /*7360*/  @!P0 F2FP.BF16.PACK_AB R10, R39, R44 ;  /* 0x0000002c270a823e */ /* 0x000fe200000010ff */
[----:B------:R-:W-:Y:S01]  /*7370*/  @!P0 FFMA.FTZ R5, R24, R25, R5 ;  /* 0x0000001918058223 */ /* 0x000fe20000010005 */
[----:B------:R-:W-:Y:S01]  /*7380*/  @!P0 MOV R35, R11 ;  /* 0x0000000b00238202 */ /* 0x000fe20000000f00 */
[----:B------:R-:W-:Y:S01]  /*7390*/  @!P0 FMUL.FTZ R8, R8, R9 ;  /* 0x0000000908088220 */ /* 0x000fe20000410000 */
[----:B------:R-:W-:Y:S01]  /*73a0*/  @!P0 F2FP.BF16.PACK_AB R3, R4, R3 ;  /* 0x000000030403823e */ /* 0x000fe200000010ff */
[----:B------:R-:W-:Y:S02]  /*73b0*/  @!P0 FFMA.FTZ R6, R26, R27, R6 ;  /* 0x0000001b1a068223 */ /* 0x000fe40000010006 */
[----:B------:R-:W-:Y:S02]  /*73c0*/  @!P0 FFMA.FTZ R7, R28, R29, R7 ;  /* 0x0000001d1c078223 */ /* 0x000fe40000010007 */
[----:B------:R-:W-:Y:S01]  /*73d0*/  @!P0 IMAD.MOV.U32 R32, RZ, RZ, R36 ;  /* 0x000000ffff208224 */ /* 0x000fe200078e0024 */
[----:B------:R-:W-:Y:S01]  /*73e0*/  @!P0 F2FP.BF16.PACK_AB R5, R6, R5 ;  /* 0x000000050605823e */ /* 0x000fe200000010ff */
[----:B------:R-:W-:Y:S02]  /*73f0*/  @!P0 IMAD.MOV.U32 R33, RZ, RZ, R37 ;  /* 0x000000ffff218224 */ /* 0x000fe400078e0025 */
[----:B------:R-:W-:Y:S02]  /*7400*/  @!P0 IMAD.MOV.U32 R34, RZ, RZ, R10 ;  /* 0x000000ffff228224 */ /* 0x000fe400078e000a */
[----:B------:R-:W-:Y:S02]  /*7410*/  @!P0 FFMA.FTZ R8, R30, R31, R8 ;  /* 0x0000001f1e088223 */ /* 0x000fe40000010008 */
[----:B------:R-:W-:Y:S01]  /*7420*/  @!P0 IMAD.MOV.U32 R12, RZ, RZ, R0 ;  /* 0x000000ffff0c8224 */ /* 0x000fe200078e0000 */
[----:B------:R1:W-:Y:S01]  /*7430*/  ST.E.128 [R42.64], R32 ;  /* 0x000000202a007985 */ /* 0x0003e2000c101d0a */
[----:B------:R-:W-:Y:S01]  /*7440*/  @!P0 IMAD.MOV.U32 R13, RZ, RZ, R3 ;  /* 0x000000ffff0d8224 */ /* 0x000fe200078e0003 */
[----:B------:R-:W-:Y:S01]  /*7450*/  @!P0 F2FP.BF16.PACK_AB R7, R8, R7 ;  /* 0x000000070807823e */ /* 0x000fe200000010ff */
[----:B------:R-:W-:Y:S04]  /*7460*/  @!P0 IMAD.MOV.U32 R14, RZ, RZ, R5 ;  /* 0x000000ffff0e8224 */ /* 0x000fe800078e0005 */
        /* <DEDUP_REMOVED lines=8> */
.L_x_715:
        /* <DEDUP_REMOVED lines=8> */
[----:B------:R-:W-:Y:S02]  /*7570*/  ISETP.GE.AND P1, PT, R141, c[0x0][0x1d4], PT ;  /* 0x000075008d007a0c */ /* 0x000fe40003f26270 */
[----:B------:R-:W-:Y:S02]  /*7580*/  ISETP.GE.AND P4, PT, R140, c[0x0][0x1d4], PT ;  /* 0x000075008c007a0c */ /* 0x000fe40003f86270 */
[----:B------:R-:W-:Y:S07]  /*7590*/  ISETP.GE.AND P3, PT, R213, c[0x0][0x1d4], PT ;  /* 0x00007500d5007a0c */ /* 0x000fee0003f66270 */
[----:B-1----:R-:W1:Y:S01]  /*75a0*/  @!P2 LDS.128 R12, [R214+0x6000] ;  /* 0x00600000d60ca984 */ /* 0x002e620000000c00 */
[C---:B---3--:R-:W-:Y:S04]  /*75b0*/  @!P2 LEA R6, P0, R104.reuse, R0, 0x1 ;  /* 0x000000006806a211 */ /* 0x048fe800078008ff */
[----:B--2---:R-:W-:Y:S02]  /*75c0*/  @!P2 LEA.HI.X R7, R104, R2, R105, 0x1, P0 ;  /* 0x000000026807a211 */ /* 0x004fe400000f0c69 */
[C---:B------:R-:W-:Y:S04]  /*75d0*/  @!P1 LEA R4, P0, R221.reuse, R0, 0x1 ;  /* 0x00000000dd049211 */ /* 0x040fe800078008ff */
[----:B------:R-:W-:Y:S02]  /*75e0*/  @!P1 LEA.HI.X R5, R221, R2, R244, 0x1, P0 ;  /* 0x00000002dd059211 */ /* 0x000fe400000f0cf4 */
[C---:B------:R-:W-:Y:S04]  /*75f0*/  @!P4 LEA R10, P0, R220.reuse, R0, 0x1 ;  /* 0x00000000dc0ac211 */ /* 0x040fe800078008ff */
[----:B------:R-:W-:Y:S02]  /*7600*/  @!P4 LEA.HI.X R11, R220, R2, R243, 0x1, P0 ;  /* 0x00000002dc0bc211 */ /* 0x000fe400000f0cf3 */
[C---:B------:R-:W-:Y:S04]  /*7610*/  @!P3 LEA R8, P0, R213.reuse, R0, 0x1 ;  /* 0x00000000d508b211 */ /* 0x040fe800078008ff */
[----:B------:R-:W-:Y:S01]  /*7620*/  @!P3 LEA.HI.X R9, R213, R2, R247, 0x1, P0 ;  /* 0x00000002d509b211 */ /* 0x000fe200000f0cf7 */
[----:B-1----:R-:W-:Y:S04]  /*7630*/  @!P2 ST.E.128 [R6.64], R12 ;  /* 0x0000000c0600a985 */ /* 0x002fe8000c101d0a */
[----:B------:R-:W1:Y:S04]  /*7640*/  @!P1 LDS.128 R12, [R215+0x6000] ;  /* 0x00600000d70c9984 */ /* 0x000e680000000c00 */
[----:B-1----:R1:W-:Y:S01]  /*7650*/  @!P1 ST.E.128 [R4.64], R12 ;  /* 0x0000000c04009985 */ /* 0x0023e2000c101d0a */
[C---:B------:R-:W-:Y:S03]  /*7660*/  ISETP.GE.AND P1, PT, R212.reuse, c[0x0][0x1d4], PT ;  /* 0x00007500d4007a0c */ /* 0x040fe60003f26270 */
[----:B------:R-:W2:Y:S10]  /*7670*/  @!P4 LDS.128 R12, [R214+0x8000] ;  /* 0x00800000d60cc984 */ /* 0x000eb40000000c00 */
[C---:B------:R-:W-:Y:S04]  /*7680*/  @!P1 LEA R6, P0, R212.reuse, R0, 0x1 ;  /* 0x00000000d4069211 */ /* 0x040fe800078008ff */
[----:B------:R-:W-:Y:S02]  /*7690*/  @!P1 LEA.HI.X R7, R212, R2, R246, 0x1, P0 ;  /* 0x00000002d4079211 */ /* 0x000fe400000f0cf6 */
[C---:B------:R-:W-:Y:S11]  /*76a0*/  ISETP.GE.AND P0, PT, R211.reuse, c[0x0][0x1d4], PT ;  /* 0x00007500d3007a0c */ /* 0x040ff60003f06270 */
[----:B------:R-:W-:Y:S02]  /*76b0*/  @!UPT UIADD3 URZ, URZ, URZ, URZ ;  /* 0x0000003f3f3ff290 */ /* 0x000fe4000fffe03f */
[C---:B-1----:R-:W-:Y:S04]  /*76c0*/  @!P0 LEA R4, P2, R211.reuse, R0, 0x1 ;  /* 0x00000000d3048211 */ /* 0x042fe800078408ff */
[----:B------:R-:W-:Y:S01]  /*76d0*/  @!P0 LEA.HI.X R5, R211, R2, R245, 0x1, P2 ;  /* 0x00000002d3058211 */ /* 0x000fe200010f0cf5 */
[----:B--2---:R-:W-:Y:S04]  /*76e0*/  @!P4 ST.E.128 [R10.64], R12 ;  /* 0x0000000c0a00c985 */ /* 0x004fe8000c101d0a */
[----:B------:R-:W1:Y:S04]  /*76f0*/  @!P3 LDS.128 R12, [R215+0x8000] ;  /* 0x00800000d70cb984 */ /* 0x000e680000000c00 */
[----:B-1----:R-:W-:Y:S04]  /*7700*/  @!P3 ST.E.128 [R8.64], R12 ;  /* 0x0000000c0800b985 */ /* 0x002fe8000c101d0a */
[----:B------:R-:W1:Y:S04]  /*7710*/  @!P1 LDS.128 R8, [R214+0xa000] ;  /* 0x00a00000d6089984 */ /* 0x000e680000000c00 */
[----:B-1----:R-:W-:Y:S04]  /*7720*/  @!P1 ST.E.128 [R6.64], R8 ;  /* 0x0000000806009985 */ /* 0x002fe8000c101d0a */
[----:B------:R-:W1:Y:S04]  /*7730*/  @!P0 LDS.128 R8, [R215+0xa000] ;  /* 0x00a00000d7088984 */ /* 0x000e680000000c00 */
[----:B-1----:R1:W-:Y:S02]  /*7740*/  @!P0 ST.E.128 [R4.64], R8 ;  /* 0x0000000804008985 */ /* 0x0023e4000c101d0a */
.L_x_719:
[----:B------:R-:W-:Y:S05]  /*7750*/  BSYNC B1 ;  /* 0x0000000000017941 */ /* 0x000fea0003800000 */
.L_x_714:
[----:B---3--:R-:W-:Y:S01]  /*7760*/  IMAD.IADD R0, R117, 0x1, -R68 ;  /* 0x0000000175007824 */ /* 0x008fe200078e0a44 */
[C---:B-12--5:R-:W-:Y:S01]  /*7770*/  LEA R2, P0, R64.reuse, R72, 0x6 ;  /* 0x0000004840027211 */ /* 0x066fe200078030ff */
[----:B------:R-:W-:Y:S01]  /*7780*/  BSSY B0, `(.L_x_736) ;  /* 0x0000053000007945 */ /* 0x000fe20003800000 */
[----:B------:R-:W-:Y:S02]  /*7790*/  LOP3.LUT P3, RZ, R219, 0x1, RZ, 0xc0, !PT ;  /* 0x00000001dbff7812 */ /* 0x000fe4000786c0ff */
[----:B------:R-:W-:Y:S02]  /*77a0*/  LEA.HI.X.SX32 R3, R64, R73, 0x6, P0 ;  /* 0x0000004940037211 */ /* 0x000fe400000f36ff */
[----:B------:R-:W-:Y:S11]  /*77b0*/  ISETP.GE.AND P0, PT, R0, 0x21, PT ;  /* 0x000000210000780c */ /* 0x000ff60003f06270 */
[----:B------:R-:W-:Y:S02]  /*77c0*/  @!UPT UIADD3 URZ, URZ, URZ, URZ ;  /* 0x0000003f3f3ff290 */ /* 0x000fe4000fffe03f */
[----:B------:R-:W-:Y:S05]  /*77d0*/  @P0 IADD3 R8, P1, R2, 0x20, RZ ;  /* 0x0000002002080810 */ /* 0x000fea0007f3e0ff */
[----:B------:R-:W-:Y:S01]  /*77e0*/  @P0 IMAD.X R9, RZ, RZ, R3, P1 ;  /* 0x000000ffff090224 */ /* 0x000fe200008e0603 */
[----:B------:R-:W-:Y:S11]  /*77f0*/  ISETP.GE.AND P1, PT, R0, 0x1, PT ;  /* 0x000000010000780c */ /* 0x000ff60003f26270 */
[----:B------:R-:W-:Y:S02]  /*7800*/  @!UPT UIADD3 URZ, URZ, URZ, URZ ;  /* 0x0000003f3f3ff290 */ /* 0x000fe4000fffe03f */
[----:B------:R-:W-:Y:S01]  /*7810*/  @P1 MOV R6, R74 ;  /* 0x0000004a00061202 */ /* 0x000fe20000000f00 */
[----:B------:R-:W-:Y:S02]  /*7820*/  @P1 IMAD R0, R3, c[0x0][0x258], RZ ;  /* 0x0000960003001a24 */ /* 0x000fe400078e02ff */
[----:B------:R-:W-:Y:S04]  /*7830*/  @P1 IMAD.MOV.U32 R7, RZ, RZ, R71 ;  /* 0x000000ffff071224 */ /* 0x000fe800078e0047 */
[C---:B------:R-:W-:Y:S04]  /*7840*/  @P1 IMAD.WIDE.U32 R6, R2.reuse, c[0x0][0x258], R6 ;  /* 0x0000960002061a25 */ /* 0x040fe800078e0006 */
[----:B------:R-:W-:Y:S01]  /*7850*/  @P1 IMAD R2, R2, c[0x0][0x25c], R0 ;  /* 0x0000970002021a24 */ /* 0x000fe200078e0200 */
[----:B------:R-:W-:Y:S01]  /*7860*/  @P1 LEA R4, P2, R6, c[0x0][0x250], 0x1 ;  /* 0x0000940006041a11 */ /* 0x000fe200078408ff */
[----:B------:R-:W-:Y:S03]  /*7870*/  @P0 IMAD R0, R9, c[0x0][0x258], RZ ;  /* 0x0000960009000a24 */ /* 0x000fe600078e02ff */
[----:B------:R-:W-:Y:S01]  /*7880*/  @P1 IADD3 R2, R7, R2, RZ ;  /* 0x0000000207021210 */ /* 0x000fe20007ffe0ff */
[----:B------:R-:W-:Y:S01]  /*7890*/  @P0 IMAD R0, R8, c[0x0][0x25c], R0 ;  /* 0x0000970008000a24 */ /* 0x000fe200078e0200 */
[----:B------:R-:W-:Y:S02]  /*78a0*/  @P0 MOV R7, R71 ;  /* 0x0000004700070202 */ /* 0x000fe40000000f00 */
[----:B------:R-:W-:Y:S01]  /*78b0*/  @P1 LEA.HI.X R5, R6, c[0x0][0x254], R2, 0x1, P2 ;  /* 0x0000950006051a11 */ /* 0x000fe200010f0c02 */
[----:B------:R-:W-:Y:S04]  /*78c0*/  @P0 IMAD.MOV.U32 R6, RZ, RZ, R74 ;  /* 0x000000ffff060224 */ /* 0x000fe800078e004a */
[----:B------:R-:W-:Y:S01]  /*78d0*/  @!PT LDS RZ, [RZ] ;  /* 0x00000000fffff984 */ /* 0x000fe20000000800 */
[----:B------:R-:W-:Y:S01]  /*78e0*/  @!PT LDS RZ, [RZ] ;  /* 0x00000000fffff984 */ /* 0x000fe20000000800 */
[----:B------:R-:W-:Y:S01]  /*78f0*/  @!PT LDS RZ, [RZ] ;  /* 0x00000000fffff984 */ /* 0x000fe20000000800 */
[----:B------:R1:W-:Y:S01]  /*7900*/  @P1 LDGSTS.E.BYPASS.LTC128B.128 [R203+0x100], [R4.64], !P3 ;  /* 0x0010000004cb1fae */ /* 0x0003e2000d901d4a */
[----:B------:R-:W-:Y:S03]  /*7910*/  @P0 IMAD.WIDE.U32 R6, R8, c[0x0][0x258], R6 ;  /* 0x0000960008060a25 */ /* 0x000fe600078e0006 */
[----:B------:R1:W-:Y:S01]  /*7920*/  @P1 LDGSTS.E.BYPASS.LTC128B.128 [R203+0x2100], [R4.64+0x80], !P6 ;  /* 0x0210008004cb1fae */ /* 0x0003e2000f101d4a */
[----:B------:R-:W-:Y:S01]  /*7930*/  @P0 IMAD.IADD R0, R7, 0x1, R0 ;  /* 0x0000000107000824 */ /* 0x000fe200078e0200 */
[C---:B------:R-:W-:Y:S02]  /*7940*/  @P0 LEA R2, P2, R6.reuse, c[0x0][0x250], 0x1 ;  /* 0x0000940006020a11 */ /* 0x040fe400078408ff */
[----:B------:R1:W-:Y:S02]  /*7950*/  @P1 LDGSTS.E.BYPASS.LTC128B.128 [R203+0x4100], [R4.64+0x100], !P5 ;  /* 0x0410010004cb1fae */ /* 0x0003e4000e901d4a */
[----:B------:R-:W-:Y:S01]  /*7960*/  @P0 LEA.HI.X R3, R6, c[0x0][0x254], R0, 0x1, P2 ;  /* 0x0000950006030a11 */ /* 0x000fe200010f0c00 */
[----:B------:R-:W-:Y:S04]  /*7970*/  IMAD R0, R69, c[0x0][0x208], RZ ;  /* 0x0000820045007a24 */ /* 0x000fe800078e02ff */
[----:B------:R2:W-:Y:S01]  /*7980*/  @P0 LDGSTS.E.BYPASS.LTC128B.128 [R203+0x1100], [R2.64], !P3 ;  /* 0x0110000002cb0fae */ /* 0x0005e2000d901d4a */
[C---:B------:R-:W-:Y:S03]  /*7990*/  IMAD R0, R66.reuse, c[0x0][0x20c], R0 ;  /* 0x0000830042007a24 */ /* 0x040fe600078e0200 */
[----:B------:R2:W-:Y:S04]  /*79a0*/  @P0 LDGSTS.E.BYPASS.LTC128B.128 [R203+0x3100], [R2.64+0x80], !P6 ;  /* 0x0310008002cb0fae */ /* 0x0005e8000f101d4a */
[----:B------:R2:W-:Y:S04]  /*79b0*/  @P0 LDGSTS.E.BYPASS.LTC128B.128 [R203+0x5100], [R2.64+0x100], !P5 ;  /* 0x0510010002cb0fae */ /* 0x0005e8000e901d4a */
[----:B------:R-:W0:Y:S01]  /*79c0*/  LDGDEPBAR ;  /* 0x00000000000079af */ /* 0x000e220000000000 */
[----:B-1----:R-:W-:Y:S05]  /*79d0*/  IMAD.WIDE.U32 R4, R66, c[0x0][0x208], RZ ;  /* 0x0000820042047a25 */ /* 0x002fea00078e00ff */
[----:B------:R-:W-:Y:S01]  /*79e0*/  IADD3 R5, R5, R0, RZ ;  /* 0x0000000005057210 */ /* 0x000fe20007ffe0ff */
[----:B------:R-:W-:Y:S04]  /*79f0*/  IMAD R0, R70, c[0x0][0x218], RZ ;  /* 0x0000860046007a24 */ /* 0x000fe800078e02ff */
[C---:B------:R-:W-:Y:S04]  /*7a00*/  IMAD.WIDE.U32 R4, R65.reuse, c[0x0][0x218], R4 ;  /* 0x0000860041047a25 */ /* 0x040fe800078e0004 */
[----:B--2---:R-:W-:Y:S01]  /*7a10*/  IMAD R2, R65, c[0x0][0x21c], R0 ;  /* 0x0000870041027a24 */ /* 0x004fe200078e0200 */
[----:B------:R-:W-:Y:S01]  /*7a20*/  IADD3 R0, P0, R86, R4, RZ ;  /* 0x0000000456007210 */ /* 0x000fe20007f1e0ff */
[----:B------:R-:W-:Y:S04]  /*7a30*/  DEPBAR.LE SB0, 0x0 ;  /* 0x000080000000791a */ /* 0x000fe80000000000 */
[----:B------:R-:W-:Y:S01]  /*7a40*/  BAR.SYNC.DEFER_BLOCKING 0x0 ;  /* 0x0000000000007b1d */ /* 0x000fe20000010000 */
[----:B------:R-:W-:Y:S02]  /*7a50*/  IADD3.X R4, R115, R5, R2, P0, !PT ;  /* 0x0000000573047210 */ /* 0x000fe400007fe402 */
[C---:B------:R-:W-:Y:S04]  /*7a60*/  LEA R2, P0, R0.reuse, c[0x0][0x1f8], 0x1 ;  /* 0x00007e0000027a11 */ /* 0x040fe800078008ff */
[----:B------:R-:W-:Y:S02]  /*7a70*/  LEA.HI.X R4, R0, c[0x0][0x1fc], R4, 0x1, P0 ;  /* 0x00007f0000047a11 */ /* 0x000fe400000f0c04 */
[----:B------:R1:W2:Y:S01]  /*7a80*/  SHFL.IDX PT, R0, R2, RZ, 0x1c1f ;  /* 0x001c1fff02007589 */ /* 0x0002a200000e0000 */
[----:B------:R-:W-:Y:S03]  /*7a90*/  ISETP.GT.AND P0, PT, R67, R222, PT ;  /* 0x000000de4300720c */ /* 0x000fe60003f04270 */
[----:B------:R1:W3:Y:S10]  /*7aa0*/  SHFL.IDX PT, R2, R4, RZ, 0x1c1f ;  /* 0x001c1fff04027589 */ /* 0x0002f400000e0000 */
[----:B------:R-:W-:-:S05]  /*7ab0*/  @!P0 BRA `(.L_x_737) ;  /* 0x000001f000008947 */ /* 0x000fca0003800000 */
[----:B------:R-:W-:Y:S02]  /*7ac0*/  ISETP.GE.AND P2, PT, R104, c[0x0][0x1d4], PT ;  /* 0x0000750068007a0c */ /* 0x000fe40003f46270 */
[----:B------:R-:W-:Y:S02]  /*7ad0*/  ISETP.GE.AND P1, PT, R141, c[0x0][0x1d4], PT ;  /* 0x000075008d007a0c */ /* 0x000fe40003f26270 */
[----:B------:R-:W-:Y:S02]  /*7ae0*/  ISETP.GE.AND P4, PT, R140, c[0x0][0x1d4], PT ;  /* 0x000075008c007a0c */ /* 0x000fe40003f86270 */
[----:B------:R-:W-:Y:S07]  /*7af0*/  ISETP.GE.AND P3, PT, R213, c[0x0][0x1d4], PT ;  /* 0x00007500d5007a0c */ /* 0x000fee0003f66270 */
[----:B------:R-:W5:Y:S01]  /*7b00*/  @!P2 LDS.128 R12, [R214] ;  /* 0x00000000d60ca984 */ /* 0x000f620000000c00 */
[C---:B--2---:R-:W-:Y:S04]  /*7b10*/  @!P2 LEA R6, P0, R104.reuse, R0, 0x1 ;  /* 0x000000006806a211 */ /* 0x044fe800078008ff */
[----:B---3--:R-:W-:Y:S02]  /*7b20*/  @!P2 LEA.HI.X R7, R104, R2, R105, 0x1, P0 ;  /* 0x000000026807a211 */ /* 0x008fe400000f0c69 */
[C---:B-1----:R-:W-:Y:S04]  /*7b30*/  @!P1 LEA R4, P0, R221.reuse, R0, 0x1 ;  /* 0x00000000dd049211 */ /* 0x042fe800078008ff */
[----:B------:R-:W-:Y:S02]  /*7b40*/  @!P1 LEA.HI.X R5, R221, R2, R244, 0x1, P0 ;  /* 0x00000002dd059211 */ /* 0x000fe400000f0cf4 */
[C---:B------:R-:W-:Y:S04]  /*7b50*/  @!P4 LEA R10, P0, R220.reuse, R0, 0x1 ;  /* 0x00000000dc0ac211 */ /* 0x040fe800078008ff */
[----:B------:R-:W-:Y:S02]  /*7b60*/  @!P4 LEA.HI.X R11, R220, R2, R243, 0x1, P0 ;  /* 0x00000002dc0bc211 */ /* 0x000fe400000f0cf3 */
[C---:B------:R-:W-:Y:S04]  /*7b70*/  @!P3 LEA R8, P0, R213.reuse, R0, 0x1 ;  /* 0x00000000d508b211 */ /* 0x040fe800078008ff */
[----:B------:R-:W-:Y:S01]  /*7b80*/  @!P3 LEA.HI.X R9, R213, R2, R247, 0x1, P0 ;  /* 0x00000002d509b211 */ /* 0x000fe200000f0cf7 */
[----:B-----5:R-:W-:Y:S04]  /*7b90*/  @!P2 ST.E.128 [R6.64], R12 ;  /* 0x0000000c0600a985 */ /* 0x020fe8000c101d0a */
[----:B------:R-:W1:Y:S04]  /*7ba0*/  @!P1 LDS.128 R12, [R215] ;  /* 0x00000000d70c9984 */ /* 0x000e680000000c00 */
        /* <DEDUP_REMOVED lines=16> */
.L_x_737:
[----:B------:R-:W-:Y:S05]  /*7cb0*/  BSYNC B0 ;  /* 0x0000000000007941 */ /* 0x000fea0003800000 */
.L_x_736:
[C---:B------:R-:W-:Y:S02]  /*7cc0*/  ISETP.GT.AND P0, PT, R64.reuse, R79, PT ;  /* 0x0000004f4000720c */ /* 0x040fe40003f04270 */
[----:B------:R-:W-:Y:S02]  /*7cd0*/  IADD3 R64, R64, -0x1, RZ ;  /* 0xffffffff40407810 */ /* 0x000fe40007ffe0ff */
[----:B------:R-:W-:Y:S09]  /*7ce0*/  LOP3.LUT P2, RZ, R219, 0x1, RZ, 0xc0, !PT ;  /* 0x00000001dbff7812 */ /* 0x000ff2000784c0ff */
[----:B-1-3--:R-:W-:Y:S01]  /*7cf0*/  @P0 SHF.R.S32.HI R2, RZ, 0x1f, R64 ;  /* 0x0000001fff020819 */ /* 0x00afe20000011440 */
[----:B--2---:R-:W-:Y:S02]  /*7d00*/  @P0 IMAD R0, R125, R64, RZ ;  /* 0x000000407d000224 */ /* 0x004fe400078e02ff */
        /* <DEDUP_REMOVED lines=20> */
[----:B------:R-:W2:Y:S04]  /*7e50*/  LDL R209, [R1+0x64] ;  /* 0x0000640001d17983 */ /* 0x000ea80000100800 */
[----:B------:R3:W5:Y:S01]  /*7e60*/  LDL R13, [R1+0x58] ;  /* 0x00005800010d7983 */ /* 0x0007620000100800 */
[----:B------:R-:W-:Y:S03]  /*7e70*/  WARPSYNC 0xffffffff ;  /* 0xffffffff00007948 */ /* 0x000fe60003800000 */
[----:B------:R-:W-:Y:S01]  /*7e80*/  BAR.SYNC.DEFER_BLOCKING 0x0 ;  /* 0x0000000000007b1d */ /* 0x000fe20000010000 */
[----:B--2---:R-:W-:-:S04]  /*7e90*/  IADD3 R0, R209, 0x3f, RZ ;  /* 0x0000003fd1007810 */ /* 0x004fc80007ffe0ff */
[----:B-1----:R-:W-:-:S04]  /*7ea0*/  SHF.R.S32.HI R2, RZ, 0x1f, R0 ;  /* 0x0000001fff027819 */ /* 0x002fc80000011400 */
[----:B------:R-:W-:-:S04]  /*7eb0*/  LEA.HI R0, R2, R0, RZ, 0x6 ;  /* 0x0000000002007211 */ /* 0x000fc800078f30ff */
[----:B------:R-:W-:Y:S02]  /*7ec0*/  SHF.R.S32.HI R16, RZ, 0x6, R0 ;  /* 0x00000006ff107819 */ /* 0x000fe40000011400 */
.L_x_713:
[----:B---3--:R-:W2:Y:S01]  /*7ed0*/  LDL.LU R3, [R1+0x104] ;  /* 0x0001040001037983 */ /* 0x008ea20000300800 */
[----:B-1----:R-:W-:Y:S02]  /*7ee0*/  IMAD.MOV.U32 R0, RZ, RZ, c[0x0][0x2c4] ;  /* 0x0000b100ff007624 */ /* 0x002fe400078e00ff */
[----:B------:R-:W-:Y:S01]  /*7ef0*/  IMAD.MOV.U32 R4, RZ, RZ, c[0x0][0x32c] ;  /* 0x0000cb00ff047624 */ /* 0x000fe200078e00ff */
[----:B------:R-:W2:Y:S02]  /*7f00*/  S2R R2, SR_TID.X ;  /* 0x0000000000027919 */ /* 0x000ea40000002100 */
[----:B------:R-:W-:Y:S02]  /*7f10*/  ISETP.NE.AND P4, PT, R0, 0x1, PT ;  /* 0x000000010000780c */ /* 0x000fe40003f85270 */
[----:B------:R-:W-:Y:S02]  /*7f20*/  IADD3 R0, R236, 0x7f, RZ ;  /* 0x0000007fec007810 */ /* 0x000fe40007ffe0ff */
[----:B------:R-:W-:Y:S01]  /*7f30*/  ISETP.GE.AND P1, PT, R4, 0x1, PT ;  /* 0x000000010400780c */ /* 0x000fe20003f26270 */
[----:B--2---:R1:W-:Y:S08]  /*7f40*/  STL.64 [R1], R2 ;  /* 0x0000000201007387 */ /* 0x0043f00000100a00 */
[----:B-1----:R-:W-:-:S05]  /*7f50*/  @P4 IMAD.HI.U32 R2, R0, c[0x0][0x2c8], RZ ;  /* 0x0000b20000024a27 */ /* 0x002fca00078e00ff */
[----:B------:R-:W-:Y:S01]  /*7f60*/  @P4 SHF.R.U32.HI R0, RZ, c[0x0][0x2cc], R2 ;  /* 0x0000b300ff004a19 */ /* 0x000fe20000011602 */
[----:B------:R-:W-:-:S03]  /*7f70*/  IMAD.U32 R2, RZ, RZ, UR7 ;  /* 0x00000007ff027e24 */ /* 0x000fc6000f8e00ff */
[----:B------:R-:W-:Y:S02]  /*7f80*/  IADD3 R0, R0, 0x1, R209 ;  /* 0x0000000100007810 */ /* 0x000fe40007ffe0d1 */
[----:B------:R-:W-:-:S03]  /*7f90*/  IADD3 R22, P0, R2, 0x4, RZ ;  /* 0x0000000402167810 */ /* 0x000fc60007f1e0ff */
[----:B-----5:R-:W-:Y:S02]  /*7fa0*/  IMAD.IADD R3, R0, 0x1, -R13 ;  /* 0x0000000100037824 */ /* 0x020fe400078e0a0d */
[----:B------:R-:W-:-:S03]  /*7fb0*/  IMAD.X R23, RZ, RZ, UR6, P0 ;  /* 0x00000006ff177e24 */ /* 0x000fc600080e06ff */
        /* <DEDUP_REMOVED lines=12> */
.L_x_741:
[----:B------:R-:W-:-:S13]  /*8080*/  ISETP.NE.AND P0, PT, R4, 0x1, PT ;  /* 0x000000010400780c */ /* 0x000fda0003f05270 */
[----:B------:R-:W-:-:S05]  /*8090*/  @P0 IMAD.HI.U32 R3, R0, c[0x0][0x330], RZ ;  /* 0x0000cc0000030a27 */ /* 0x000fca00078e00ff */
[----:B------:R-:W-:Y:S02]  /*80a0*/  @P0 SHF.R.U32.HI R0, RZ, c[0x0][0x334], R3 ;  /* 0x0000cd00ff000a19 */ /* 0x000fe40000011603 */
.L_x_742:
[----:B------:R-:W-:Y:S05]  /*80b0*/  BSYNC B0 ;  /* 0x0000000000007941 */ /* 0x000fea0003800000 */
.L_x_740:
[----:B------:R-:W-:-:S05]  /*80c0*/  IMAD R0, R0, R4, c[0x0][0x32c] ;  /* 0x0000cb0000007624 */ /* 0x000fca00078e0204 */
[----:B------:R-:W-:-:S04]  /*80d0*/  IMNMX R2, R2, R0, PT ;  /* 0x0000000002027217 */ /* 0x000fc80003800200 */
.L_x_739:
        /* <DEDUP_REMOVED lines=20> */
.L_x_745:
[----:B------:R-:W-:-:S13]  /*8220*/  ISETP.NE.AND P0, PT, R4, 0x1, PT ;  /* 0x000000010400780c */ /* 0x000fda0003f05270 */
[----:B------:R-:W-:-:S05]  /*8230*/  @P0 IMAD.HI.U32 R3, R0, c[0x0][0x330], RZ ;  /* 0x0000cc0000030a27 */ /* 0x000fca00078e00ff */
[----:B------:R-:W-:Y:S02]  /*8240*/  @P0 SHF.R.U32.HI R0, RZ, c[0x0][0x334], R3 ;  /* 0x0000cd00ff000a19 */ /* 0x000fe40000011603 */
.L_x_746:
[----:B------:R-:W-:Y:S05]  /*8250*/  BSYNC B0 ;  /* 0x0000000000007941 */ /* 0x000fea0003800000 */
.L_x_744:
[----:B------:R-:W-:-:S05]  /*8260*/  IMAD R0, R0, c[0x0][0x32c], RZ ;  /* 0x0000cb0000007a24 */ /* 0x000fca00078e02ff */
[----:B------:R-:W-:-:S04]  /*8270*/  IMNMX R2, R2, R0, !PT ;  /* 0x0000000002027217 */ /* 0x000fc80007800200 */
.L_x_743:
[----:B------:R-:W-:Y:S01]  /*8280*/  SHF.R.S32.HI R6, RZ, 0x1f, R2 ;  /* 0x0000001fff067819 */ /* 0x000fe20000011402 */
[----:B------:R-:W-:Y:S03]  /*8290*/  BSSY B0, `(.L_x_747) ;  /* 0x0000027000007945 */ /* 0x000fe60003800000 */
[----:B------:R-:W-:Y:S01]  /*82a0*/  LEA.HI R6, R6, R2, RZ, 0x6 ;  /* 0x0000000206067211 */ /* 0x000fe200078f30ff */
[----:B------:R-:W-:-:S03]  /*82b0*/  IMAD.MOV.U32 R2, RZ, RZ, RZ ;  /* 0x000000ffff027224 */ /* 0x000fc600078e00ff */
[----:B------:R-:W-:-:S04]  /*82c0*/  SHF.R.S32.HI R6, RZ, 0x6, R6 ;  /* 0x00000006ff067819 */ /* 0x000fc80000011406 */
[----:B------:R-:W-:-:S04]  /*82d0*/  IMNMX R6, RZ, R6, !PT ;  /* 0x00000006ff067217 */ /* 0x000fc80007800200 */
[----:B------:R-:W-:-:S13]  /*82e0*/  ISETP.GT.AND P0, PT, R7, R6, PT ;  /* 0x000000060700720c */ /* 0x000fda0003f04270 */
[----:B------:R-:W-:Y:S05]  /*82f0*/  @!P0 BRA `(.L_x_748) ;  /* 0x0000020000008947 */ /* 0x000fea0003800000 */
[----:B------:R-:W2:Y:S02]  /*8300*/  LDL R0, [R1+0x78] ;  /* 0x0000780001007983 */ /* 0x000ea40000100800 */
[----:B--2---:R-:W-:-:S04]  /*8310*/  ISETP.NE.AND P0, PT, R0, RZ, PT ;  /* 0x000000ff0000720c */ /* 0x004fc80003f05270 */
[----:B------:R-:W-:-:S04]  /*8320*/  SEL R0, R0, c[0x0][0x338], P0 ;  /* 0x0000ce0000007a07 */ /* 0x000fc80000000000 */
[----:B------:R-:W-:Y:S02]  /*8330*/  IABS R3, R0 ;  /* 0x0000000000037213 */ /* 0x000fe40000000000 */
[----:B------:R-:W-:Y:S02]  /*8340*/  IADD3 R8, R0, -0x1, R7 ;  /* 0xffffffff00087810 */ /* 0x000fe40007ffe007 */
[----:B------:R-:W1:Y:S03]  /*8350*/  I2F.RP R4, R3 ;  /* 0x0000000300047306 */ /* 0x000e660000209400 */
[----:B------:R-:W-:-:S05]  /*8360*/  IMAD.IADD R8, R8, 0x1, -R6 ;  /* 0x0000000108087824 */ /* 0x000fca00078e0a06 */
[----:B------:R-:W-:Y:S02]  /*8370*/  IABS R11, R8 ;  /* 0x00000008000b7213 */ /* 0x000fe40000000000 */
[----:B------:R-:W-:-:S04]  /*8380*/  LOP3.LUT R8, R8, R0, RZ, 0x3c, !PT ;  /* 0x0000000008087212 */ /* 0x000fc800078e3cff */
[----:B------:R-:W-:Y:S01]  /*8390*/  ISETP.GE.AND P1, PT, R8, RZ, PT ;  /* 0x000000ff0800720c */ /* 0x000fe20003f26270 */
[----:B-1----:R-:W1:Y:S02]  /*83a0*/  MUFU.RCP R4, R4 ;  /* 0x0000000400047308 */ /* 0x002e640000001000 */
[----:B-1----:R-:W-:-:S06]  /*83b0*/  IADD3 R4, R4, 0xffffffe, RZ ;  /* 0x0ffffffe04047810 */ /* 0x002fcc0007ffe0ff */
[----:B------:R-:W1:Y:S02]  /*83c0*/  F2I.FTZ.U32.TRUNC.NTZ R5, R4 ;  /* 0x0000000400057305 */ /* 0x000e64000021f000 */
[----:B-1----:R-:W-:Y:S02]  /*83d0*/  IMAD.MOV R2, RZ, RZ, -R5 ;  /* 0x000000ffff027224 */ /* 0x002fe400078e0a05 */
        /* <DEDUP_REMOVED lines=18> */
.L_x_748:
[----:B------:R-:W-:Y:S05]  /*8500*/  BSYNC B0 ;  /* 0x0000000000007941 */ /* 0x000fea0003800000 */
.L_x_747:
[----:B------:R-:W2:Y:S01]  /*8510*/  LDL R3, [R1+0x80] ;  /* 0x0000800001037983 */ /* 0x000ea20000100800 */
[----:B------:R-:W-:Y:S01]  /*8520*/  PRMT R0, RZ, 0x7610, R0 ;  /* 0x00007610ff007816 */ /* 0x000fe20000000000 */
[----:B------:R-:W-:Y:S01]  /*8530*/  IMAD.MOV.U32 R20, RZ, RZ, RZ ;  /* 0x000000ffff147224 */ /* 0x000fe200078e00ff */
[----:B------:R-:W-:Y:S01]  /*8540*/  MOV R15, RZ ;  /* 0x000000ff000f7202 */ /* 0x000fe20000000f00 */
        /* <DEDUP_REMOVED lines=22> */
[----:B----4-:R-:W-:Y:S01]  /*86b0*/  CS2R R54, SRZ ;  /* 0x0000000000367805 */ /* 0x010fe2000001ff00 */
        /* <DEDUP_REMOVED lines=25> */
[----:B--2---:R-:W-:-:S04]  /*8850*/  IMAD R216, R3, R2, R6 ;  /* 0x0000000203d87224 */ /* 0x004fc800078e0206 */
[----:B------:R-:W-:-:S05]  /*8860*/  IMAD.IADD R2, R216, 0x1, R2 ;  /* 0x00000001d8027824 */ /* 0x000fca00078e0202 */
[----:B------:R-:W-:-:S04]  /*8870*/  IMNMX R195, R7, R2, PT ;  /* 0x0000000207c37217 */ /* 0x000fc80003800200 */
[----:B------:R-:W-:-:S13]  /*8880*/  ISETP.GT.AND P0, PT, R195, R216, PT ;  /* 0x000000d8c300720c */ /* 0x000fda0003f04270 */
[----:B------:R-:W-:Y:S05]  /*8890*/  @!P0 BRA `(.L_x_749) ;  /* 0x0000f92000008947 */ /* 0x000fea0003800000 */
[----:B------:R-:W2:Y:S04]  /*88a0*/  LDL R0, [R1+0x4c] ;  /* 0x00004c0001007983 */ /* 0x000ea80000100800 */
[----:B------:R-:W3:Y:S01]  /*88b0*/  LDL R5, [R1+0x108] ;  /* 0x0001080001057983 */ /* 0x000ee20000100800 */
[----:B------:R-:W-:Y:S01]  /*88c0*/  ISETP.NE.U32.AND P0, PT, RZ, c[0x0][0x340], PT ;  /* 0x0000d000ff007a0c */ /* 0x000fe20003f05070 */
[----:B------:R-:W-:-:S03]  /*88d0*/  ULDC.64 UR4, c[0x0][0x18] ;  /* 0x0000060000047ab9 */ /* 0x000fc60000000a00 */
[----:B------:R-:W-:-:S13]  /*88e0*/  ISETP.NE.AND.EX P3, PT, RZ, c[0x0][0x344], PT, P0 ;  /* 0x0000d100ff007a0c */ /* 0x000fda0003f65300 */
[----:B------:R-:W-:-:S04]  /*88f0*/  @P3 IMAD.MOV.U32 R2, RZ, RZ, 0x4 ;  /* 0x00000004ff023424 */ /* 0x000fc800078e00ff */
[----:B------:R-:W-:-:S05]  /*8900*/  @P3 IMAD.WIDE R2, R239, R2, c[0x0][0x340] ;  /* 0x0000d000ef023625 */ /* 0x000fca00078e0202 */
[----:B------:R1:W5:Y:S01]  /*8910*/  @P3 LDG.E R14, [R2.64] ;  /* 0x0000000a020e3981 */ /* 0x000362000c1e1900 */
[----:B------:R-:W-:-:S04]  /*8920*/  ISETP.NE.U32.AND P0, PT, RZ, c[0x0][0x348], PT ;  /* 0x0000d200ff007a0c */ /* 0x000fc80003f05070 */
[----:B------:R-:W-:Y:S02]  /*8930*/  ISETP.NE.AND.EX P0, PT, RZ, c[0x0][0x34c], PT, P0 ;  /* 0x0000d300ff007a0c */ /* 0x000fe40003f05300 */
[----:B------:R-:W-:Y:S01]  /*8940*/  LOP3.LUT R223, R238, 0xffff, RZ, 0xc0, !PT ;  /* 0x0000ffffeedf7812 */ /* 0x000fe200078ec0ff */
[----:B------:R-:W4:Y:S01]  /*8950*/  S2R R10, SR_TID.X ;  /* 0x00000000000a7919 */ /* 0x000f220000002100 */
[----:B------:R-:W-:-:S04]  /*8960*/  UIADD3 UR4, UP0, UR4, 0xc100, URZ ;  /* 0x0000c10004047890 */ /* 0x000fc8000ff1e03f */
[----:B------:R-:W-:Y:S01]  /*8970*/  UIADD3.X UR5, URZ, UR5, URZ, UP0, !UPT ;  /* 0x000000053f057290 */ /* 0x000fe200087fe43f */
[----:B------:R1:W-:Y:S01]  /*8980*/  STL [R1+0x10], R13 ;  /* 0x0000100d01007387 */ /* 0x0003e20000100800 */
[----:B------:R-:W-:Y:S02]  /*8990*/  IMAD.U32 R16, RZ, RZ, UR7 ;  /* 0x00000007ff107e24 */ /* 0x000fe4000f8e00ff */
[----:B------:R-:W-:-:S03]  /*89a0*/  IMAD.U32 R18, RZ, RZ, UR7 ;  /* 0x00000007ff127e24 */ /* 0x000fc6000f8e00ff */
[----:B------:R-:W-:Y:S02]  /*89b0*/  IADD3 R16, P1, R16, 0x10, RZ ;  /* 0x0000001010107810 */ /* 0x000fe40007f3e0ff */
[----:B------:R-:W-:Y:S02]  /*89c0*/  IADD3 R18, P2, R18, 0x8, RZ ;  /* 0x0000000812127810 */ /* 0x000fe40007f5e0ff */
[----:B----4-:R-:W-:-:S04]  /*89d0*/  SHF.R.S32.HI R9, RZ, 0x1f, R10 ;  /* 0x0000001fff097819 */ /* 0x010fc8000001140a */
[----:B------:R-:W-:-:S04]  /*89e0*/  LEA.HI R9, R9, R10, RZ, 0x3 ;  /* 0x0000000a09097211 */ /* 0x000fc800078f18ff */
[----:B------:R-:W-:Y:S01]  /*89f0*/  SHF.R.S32.HI R9, RZ, 0x3, R9 ;  /* 0x00000003ff097819 */ /* 0x000fe20000011409 */
[----:B------:R-:W-:Y:S01]  /*8a00*/  IMAD.X R17, RZ, RZ, UR6, P1 ;  /* 0x00000006ff117e24 */ /* 0x000fe200088e06ff */
[----:B------:R-:W-:Y:S02]  /*8a10*/  ISETP.GE.AND P5, PT, R250, c[0x0][0x198], PT ;  /* 0x00006600fa007a0c */ /* 0x000fe40003fa6270 */
[----:B------:R-:W-:Y:S01]  /*8a20*/  ISETP.GE.AND P6, PT, R251, c[0x0][0x198], PT ;  /* 0x00006600fb007a0c */ /* 0x000fe20003fc6270 */
[----:B------:R-:W-:Y:S01]  /*8a30*/  IMAD.IADD R10, R9, 0x1, R236 ;  /* 0x00000001090a7824 */ /* 0x000fe200078e02ec */
[----:B------:R-:W-:Y:S02]  /*8a40*/  IADD3 R109, R195, -0x1, RZ ;  /* 0xffffffffc36d7810 */ /* 0x000fe40007ffe0ff */
[----:B------:R-:W-:Y:S02]  /*8a50*/  IADD3.X R19, RZ, UR6, RZ, P2, !PT ;  /* 0x00000006ff137c10 */ /* 0x000fe400097fe4ff */
[----:B--2---:R-:W-:Y:S01]  /*8a60*/  SHF.R.S32.HI R4, RZ, 0x1f, R0 ;  /* 0x0000001fff047819 */ /* 0x004fe20000011400 */
[----:B-1----:R-:W-:-:S04]  /*8a70*/  IMAD.WIDE.U32 R2, R0, c[0x0][0x178], RZ ;  /* 0x00005e0000027a25 */ /* 0x002fc800078e00ff */
[----:B------:R-:W-:-:S04]  /*8a80*/  IMAD R4, R4, c[0x0][0x178], RZ ;  /* 0x00005e0004047a24 */ /* 0x000fc800078e02ff */
[----:B------:R-:W-:Y:S01]  /*8a90*/  IMAD R0, R0, c[0x0][0x17c], R4 ;  /* 0x00005f0000007a24 */ /* 0x000fe200078e0204 */
[----:B---3--:R-:W-:-:S03]  /*8aa0*/  IADD3 R4, R5, R236, RZ ;  /* 0x000000ec05047210 */ /* 0x008fc60007ffe0ff */
[----:B------:R-:W-:Y:S01]  /*8ab0*/  IMAD.IADD R3, R3, 0x1, R0 ;  /* 0x0000000103037824 */ /* 0x000fe200078e0200 */
[----:B------:R-:W-:Y:S01]  /*8ac0*/  SHF.R.S32.HI R0, RZ, 0x1f, R239 ;  /* 0x0000001fff007819 */ /* 0x000fe200000114ef */
[----:B------:R-:W-:-:S03]  /*8ad0*/  @P4 IMAD.HI.U32 R7, R4, c[0x0][0x2c8], RZ ;  /* 0x0000b20004074a27 */ /* 0x000fc600078e00ff */
[----:B------:R-:W-:Y:S01]  /*8ae0*/  SEL R6, R0, RZ, !P0 ;  /* 0x000000ff00067207 */ /* 0x000fe20004000000 */
[----:B------:R-:W-:Y:S01]  /*8af0*/  IMAD.MOV.U32 R0, RZ, RZ, R4 ;  /* 0x000000ffff007224 */ /* 0x000fe200078e0004 */
[----:B------:R-:W-:Y:S01]  /*8b00*/  SEL R5, R239, RZ, !P0 ;  /* 0x000000ffef057207 */ /* 0x000fe20004000000 */
[----:B------:R-:W-:Y:S01]  /*8b10*/  IMAD.WIDE.U32 R2, R223, c[0x0][0x1b8], R2 ;  /* 0x00006e00df027a25 */ /* 0x000fe200078e0002 */
[----:B------:R-:W-:-:S03]  /*8b20*/  @P4 SHF.R.U32.HI R0, RZ, c[0x0][0x2cc], R7 ;  /* 0x0000b300ff004a19 */ /* 0x000fc60000011607 */
[----:B------:R-:W-:Y:S02]  /*8b30*/  IMAD R6, R6, c[0x0][0x1c0], RZ ;  /* 0x0000700006067a24 */ /* 0x000fe400078e02ff */
[----:B------:R-:W-:Y:S02]  /*8b40*/  IMAD R3, R223, c[0x0][0x1bc], R3 ;  /* 0x00006f00df037a24 */ /* 0x000fe400078e0203 */
[C---:B------:R-:W-:Y:S01]  /*8b50*/  IMAD R7, R5.reuse, c[0x0][0x1c4], R6 ;  /* 0x0000710005077a24 */ /* 0x040fe200078e0206 */
[----:B------:R-:W-:Y:S01]  /*8b60*/  SHF.R.S32.HI R6, RZ, 0x1f, R0 ;  /* 0x0000001fff067819 */ /* 0x000fe20000011400 */
[----:B------:R-:W-:-:S04]  /*8b70*/  IMAD.WIDE.U32 R2, R5, c[0x0][0x1c0], R2 ;  /* 0x0000700005027a25 */ /* 0x000fc800078e0002 */
[----:B------:R-:W-:Y:S01]  /*8b80*/  IMAD R6, R6, c[0x0][0x1b0], RZ ;  /* 0x00006c0006067a24 */ /* 0x000fe200078e02ff */
[----:B------:R-:W-:Y:S01]  /*8b90*/  IADD3 R3, R3, R7, RZ ;  /* 0x0000000703037210 */ /* 0x000fe20007ffe0ff */
[----:B------:R-:W-:Y:S02]  /*8ba0*/  IMAD.MOV R5, RZ, RZ, -R0 ;  /* 0x000000ffff057224 */ /* 0x000fe400078e0a00 */
[----:B------:R-:W-:Y:S02]  /*8bb0*/  IMAD R8, R0, c[0x0][0x1b4], R6 ;  /* 0x00006d0000087a24 */ /* 0x000fe400078e0206 */
[----:B------:R-:W-:Y:S02]  /*8bc0*/  IMAD.U32 R6, RZ, RZ, UR4 ;  /* 0x00000004ff067e24 */ /* 0x000fe4000f8e00ff */
[----:B------:R-:W-:Y:S02]  /*8bd0*/  IMAD.U32 R7, RZ, RZ, UR5 ;  /* 0x00000005ff077e24 */ /* 0x000fe4000f8e00ff */
[----:B------:R-:W-:-:S02]  /*8be0*/  IMAD R4, R5, c[0x0][0x2c4], R4 ;  /* 0x0000b10005047a24 */ /* 0x000fc400078e0204 */
[----:B------:R-:W-:Y:S01]  /*8bf0*/  IMAD.WIDE.U32 R2, R0, c[0x0][0x1b0], R2 ;  /* 0x00006c0000027a25 */ /* 0x000fe200078e0002 */
[----:B------:R1:W-:Y:S02]  /*8c00*/  STL.64 [R1+0x8], R6 ;  /* 0x0000080601007387 */ /* 0x0003e40000100a00 */
[----:B------:R-:W-:Y:S02]  /*8c10*/  SHF.R.S32.HI R5, RZ, 0x1f, R4 ;  /* 0x0000001fff057819 */ /* 0x000fe40000011404 */
[----:B------:R-:W-:-:S03]  /*8c20*/  IADD3 R3, R3, R8, RZ ;  /* 0x0000000803037210 */ /* 0x000fc60007ffe0ff */
[----:B------:R-:W-:Y:S02]  /*8c30*/  IMAD R5, R5, c[0x0][0x1a8], RZ ;  /* 0x00006a0005057a24 */ /* 0x000fe400078e02ff */
[----:B------:R-:W-:-:S04]  /*8c40*/  IMAD.WIDE.U32 R2, R4, c[0x0][0x1a8], R2 ;  /* 0x00006a0004027a25 */ /* 0x000fc800078e0002 */
[----:B------:R-:W-:Y:S01]  /*8c50*/  IMAD R5, R4, c[0x0][0x1ac], R5 ;  /* 0x00006b0004057a24 */ /* 0x000fe200078e0205 */
[----:B------:R-:W-:-:S04]  /*8c60*/  LEA R12, P0, R2, c[0x0][0x160], 0x1 ;  /* 0x00005800020c7a11 */ /* 0x000fc800078008ff */
[----:B------:R-:W-:Y:S02]  /*8c70*/  IADD3 R5, R3, R5, RZ ;  /* 0x0000000503057210 */ /* 0x000fe40007ffe0ff */
[----:B------:R-:W-:Y:S02]  /*8c80*/  ISETP.GE.AND P4, PT, R248, c[0x0][0x198], PT ;  /* 0x00006600f8007a0c */ /* 0x000fe40003f86270 */
[----:B------:R-:W-:Y:S02]  /*8c90*/  LEA.HI.X R5, R2, c[0x0][0x164], R5, 0x1, P0 ;  /* 0x0000590002057a11 */ /* 0x000fe400000f0c05 */
[----:B------:R-:W-:Y:S01]  /*8ca0*/  @!P3 MOV R14, R239 ;  /* 0x000000ef000eb202 */ /* 0x000fe20000000f00 */
[----:B------:R-:W-:Y:S06]  /*8cb0*/  BRA.DIV ~URZ, `(.L_x_750) ;  /* 0x000143027f007947 */ /* 0x000fec000b800000 */
[----:B------:R2:W3:Y:S02]  /*8cc0*/  SHFL.IDX PT, R4, R5, RZ, 0x181f ;  /* 0x00181fff05047589 */ /* 0x0004e400000e0000 */
.L_x_908:
[----:B------:R-:W-:Y:S05]  /*8cd0*/  BRA.DIV ~URZ, `(.L_x_751) ;  /* 0x000143627f007947 */ /* 0x000fea000b800000 */
[----:B------:R4:W1:Y:S02]  /*8ce0*/  SHFL.IDX PT, R0, R12, RZ, 0x181f ;  /* 0x00181fff0c007589 */ /* 0x00086400000e0000 */
.L_x_909:
[----:B------:R-:W-:Y:S01]  /*8cf0*/  IMAD R11, R13, c[0x0][0x2c4], RZ ;  /* 0x0000b1000d0b7a24 */ /* 0x000fe200078e02ff */
[----:B------:R-:W-:Y:S04]  /*8d00*/  BSSY B0, `(.L_x_752) ;  /* 0x0000011000007945 */ /* 0x000fe80003800000 */
[----:B------:R-:W-:-:S13]  /*8d10*/  ISETP.GE.AND P0, PT, R10, R11, PT ;  /* 0x0000000b0a00720c */ /* 0x000fda0003f06270 */
[----:B------:R-:W-:Y:S05]  /*8d20*/  @P0 BRA `(.L_x_753) ;  /* 0x000000e000000947 */ /* 0x000fea0003800000 */
[----:B--2---:R-:W2:Y:S04]  /*8d30*/  LDL R20, [R1+0x74] ;  /* 0x0000740001147983 */ /* 0x004ea80000100800 */
[----:B----4-:R-:W4:Y:S01]  /*8d40*/  LDL R15, [R1+0x70] ;  /* 0x00007000010f7983 */ /* 0x010f220000100800 */
[-C--:B-1----:R-:W-:Y:S02]  /*8d50*/  LEA R8, P2, R248, R0.reuse, 0x1 ;  /* 0x00000000f8087211 */ /* 0x082fe400078408ff */
[-C--:B------:R-:W-:Y:S02]  /*8d60*/  LEA R6, P1, R250, R0.reuse, 0x1 ;  /* 0x00000000fa067211 */ /* 0x080fe400078208ff */
[----:B------:R-:W-:Y:S02]  /*8d70*/  LEA R2, P0, R251, R0, 0x1 ;  /* 0x00000000fb027211 */ /* 0x000fe400078008ff */
[----:B---3--:R-:W-:-:S05]  /*8d80*/  LEA.HI.X R9, R248, R4, R249, 0x1, P2 ;  /* 0x00000004f8097211 */ /* 0x008fca00010f0cf9 */
[----:B------:R-:W-:Y:S01]  /*8d90*/  @!PT LDS RZ, [RZ] ;  /* 0x00000000fffff984 */ /* 0x000fe20000000800 */
[----:B------:R-:W-:Y:S01]  /*8da0*/  @!PT LDS RZ, [RZ] ;  /* 0x00000000fffff984 */ /* 0x000fe20000000800 */
[----:B------:R-:W-:Y:S01]  /*8db0*/  @!PT LDS RZ, [RZ] ;  /* 0x00000000fffff984 */ /* 0x000fe20000000800 */
[----:B------:R1:W-:Y:S01]  /*8dc0*/  LDGSTS.E.BYPASS.LTC128B.128 [R203+0xc100], [R8.64], !P4 ;  /* 0x0c10000008cb7fae */ /* 0x0003e2000e101d4a */
[-C--:B--2---:R-:W-:Y:S02]  /*8dd0*/  LEA.HI.X R7, R250, R4.reuse, R20, 0x1, P1 ;  /* 0x00000004fa077211 */ /* 0x084fe400008f0c14 */
[----:B----4-:R-:W-:-:S03]  /*8de0*/  LEA.HI.X R3, R251, R4, R15, 0x1, P0 ;  /* 0x00000004fb037211 */ /* 0x010fc600000f0c0f */
[----:B------:R1:W-:Y:S04]  /*8df0*/  LDGSTS.E.BYPASS.LTC128B.128 [R203+0x10100], [R6.64], !P5 ;  /* 0x1010000006cb7fae */ /* 0x0003e8000e901d4a */
[----:B------:R1:W-:Y:S02]  /*8e00*/  LDGSTS.E.BYPASS.LTC128B.128 [R203+0x14100], [R2.64], !P6 ;  /* 0x1410000002cb7fae */ /* 0x0003e4000f101d4a */
.L_x_753:
[----:B------:R-:W-:Y:S05]  /*8e10*/  BSYNC B0 ;  /* 0x0000000000007941 */ /* 0x000fea0003800000 */
.L_x_752:
[----:B------:R-:W-:Y:S05]  /*8e20*/  BRA.DIV ~URZ, `(.L_x_754) ;  /* 0x000142927f007947 */ /* 0x000fea000b800000 */
[----:B---3--:R3:W2:Y:S04]  /*8e30*/  SHFL.IDX PT, R4, R5, 0x1, 0x181f ;  /* 0x00381f0005047f89 */ /* 0x0086a800000e0000 */
[----:B-1----:R3:W1:Y:S02]  /*8e40*/  SHFL.IDX PT, R0, R12, 0x1, 0x181f ;  /* 0x00381f000c007f89 */ /* 0x00266400000e0000 */
.L_x_910:
[----:B------:R-:W-:Y:S01]  /*8e50*/  IADD3 R2, R10, 0x20, RZ ;  /* 0x000000200a027810 */ /* 0x000fe20007ffe0ff */
[----:B------:R-:W-:Y:S03]  /*8e60*/  BSSY B0, `(.L_x_755) ;  /* 0x0000011000007945 */ /* 0x000fe60003800000 */
[----:B------:R-:W-:-:S13]  /*8e70*/  ISETP.GE.AND P0, PT, R2, R11, PT ;  /* 0x0000000b0200720c */ /* 0x000fda0003f06270 */
[----:B------:R-:W-:Y:S05]  /*8e80*/  @P0 BRA `(.L_x_756) ;  /* 0x000000e000000947 */ /* 0x000fea0003800000 */
[----:B---3--:R-:W3:Y:S04]  /*8e90*/  LDL R15, [R1+0x74] ;  /* 0x00007400010f7983 */ /* 0x008ee80000100800 */
[----:B----4-:R-:W4:Y:S01]  /*8ea0*/  LDL R13, [R1+0x70] ;  /* 0x00007000010d7983 */ /* 0x010f220000100800 */
[-C--:B-1----:R-:W-:Y:S02]  /*8eb0*/  LEA R8, P2, R248, R0.reuse, 0x1 ;  /* 0x00000000f8087211 */ /* 0x082fe400078408ff */
[-C--:B------:R-:W-:Y:S02]  /*8ec0*/  LEA R6, P1, R250, R0.reuse, 0x1 ;  /* 0x00000000fa067211 */ /* 0x080fe400078208ff */
[----:B------:R-:W-:Y:S02]  /*8ed0*/  LEA R2, P0, R251, R0, 0x1 ;  /* 0x00000000fb027211 */ /* 0x000fe400078008ff */
[----:B--2---:R-:W-:-:S05]  /*8ee0*/  LEA.HI.X R9, R248, R4, R249, 0x1, P2 ;  /* 0x00000004f8097211 */ /* 0x004fca00010f0cf9 */
[----:B------:R-:W-:Y:S01]  /*8ef0*/  @!PT LDS RZ, [RZ] ;  /* 0x00000000fffff984 */ /* 0x000fe20000000800 */
[----:B------:R-:W-:Y:S01]  /*8f00*/  @!PT LDS RZ, [RZ] ;  /* 0x00000000fffff984 */ /* 0x000fe20000000800 */
[----:B------:R-:W-:Y:S01]  /*8f10*/  @!PT LDS RZ, [RZ] ;  /* 0x00000000fffff984 */ /* 0x000fe20000000800 */
[----:B------:R1:W-:Y:S01]  /*8f20*/  LDGSTS.E.BYPASS.LTC128B.128 [R203+0xd100], [R8.64], !P4 ;  /* 0x0d10000008cb7fae */ /* 0x0003e2000e101d4a */
[-C--:B---3--:R-:W-:Y:S02]  /*8f30*/  LEA.HI.X R7, R250, R4.reuse, R15, 0x1, P1 ;  /* 0x00000004fa077211 */ /* 0x088fe400008f0c0f */
[----:B----4-:R-:W-:-:S03]  /*8f40*/  LEA.HI.X R3, R251, R4, R13, 0x1, P0 ;  /* 0x00000004fb037211 */ /* 0x010fc600000f0c0d */
[----:B------:R1:W-:Y:S04]  /*8f50*/  LDGSTS.E.BYPASS.LTC128B.128 [R203+0x11100], [R6.64], !P5 ;  /* 0x1110000006cb7fae */ /* 0x0003e8000e901d4a */
[----:B------:R1:W-:Y:S02]  /*8f60*/  LDGSTS.E.BYPASS.LTC128B.128 [R203+0x15100], [R2.64], !P6 ;  /* 0x1510000002cb7fae */ /* 0x0003e4000f101d4a */
.L_x_756:
[----:B------:R-:W-:Y:S05]  /*8f70*/  BSYNC B0 ;  /* 0x0000000000007941 */ /* 0x000fea0003800000 */
.L_x_755:
[----:B------:R-:W-:Y:S05]  /*8f80*/  BRA.DIV ~URZ, `(.L_x_757) ;  /* 0x000142227f007947 */ /* 0x000fea000b800000 */
[----:B--2---:R2:W3:Y:S02]  /*8f90*/  SHFL.IDX PT, R4, R5, 0x2, 0x181f ;  /* 0x00581f0005047f89 */ /* 0x0044e400000e0000 */
.L_x_911:
[----:B------:R-:W-:Y:S05]  /*8fa0*/  BRA.DIV ~URZ, `(.L_x_758) ;  /* 0x000142827f007947 */ /* 0x000fea000b800000 */
[----:B-1----:R1:W2:Y:S02]  /*8fb0*/  SHFL.IDX PT, R0, R12, 0x2, 0x181f ;  /* 0x00581f000c007f89 */ /* 0x0022a400000e0000 */
.L_x_912:
[----:B------:R-:W-:Y:S01]  /*8fc0*/  IADD3 R2, R10, 0x40, RZ ;  /* 0x000000400a027810 */ /* 0x000fe20007ffe0ff */
[----:B------:R-:W-:Y:S03]  /*8fd0*/  BSSY B0, `(.L_x_759) ;  /* 0x0000011000007945 */ /* 0x000fe60003800000 */
[----:B------:R-:W-:-:S13]  /*8fe0*/  ISETP.GE.AND P0, PT, R2, R11, PT ;  /* 0x0000000b0200720c */ /* 0x000fda0003f06270 */
[----:B------:R-:W-:Y:S05]  /*8ff0*/  @P0 BRA `(.L_x_760) ;  /* 0x000000e000000947 */ /* 0x000fea0003800000 */
[----:B----4-:R-:W4:Y:S04]  /*9000*/  LDL R15, [R1+0x74] ;  /* 0x00007400010f7983 */ /* 0x010f280000100800 */
[----:B---3--:R-:W3:Y:S01]  /*9010*/  LDL R13, [R1+0x70] ;  /* 0x00007000010d7983 */ /* 0x008ee20000100800 */
[-C--:B--2---:R-:W-:Y:S02]  /*9020*/  LEA R8, P2, R248, R0.reuse, 0x1 ;  /* 0x00000000f8087211 */ /* 0x084fe400078408ff */
[-C--:B------:R-:W-:Y:S02]  /*9030*/  LEA R6, P1, R250, R0.reuse, 0x1 ;  /* 0x00000000fa067211 */ /* 0x080fe400078208ff */
[----:B------:R-:W-:Y:S02]  /*9040*/  LEA R2, P0, R251, R0, 0x1 ;  /* 0x00000000fb027211 */ /* 0x000fe400078008ff */
[----:B------:R-:W-:-:S05]  /*9050*/  LEA.HI.X R9, R248, R4, R249, 0x1, P2 ;  /* 0x00000004f8097211 */ /* 0x000fca00010f0cf9 */
[----:B------:R-:W-:Y:S01]  /*9060*/  @!PT LDS RZ, [RZ] ;  /* 0x00000000fffff984 */ /* 0x000fe20000000800 */
[----:B------:R-:W-:Y:S01]  /*9070*/  @!PT LDS RZ, [RZ] ;  /* 0x00000000fffff984 */ /* 0x000fe20000000800 */
[----:B------:R-:W-:Y:S01]  /*9080*/  @!PT LDS RZ, [RZ] ;  /* 0x00000000fffff984 */ /* 0x000fe20000000800 */
[----:B------:R2:W-:Y:S01]  /*9090*/  LDGSTS.E.BYPASS.LTC128B.128 [R203+0xe100], [R8.64], !P4 ;  /* 0x0e10000008cb7fae */ /* 0x0005e2000e101d4a */
[-C--:B----4-:R-:W-:Y:S02]  /*90a0*/  LEA.HI.X R7, R250, R4.reuse, R15, 0x1, P1 ;  /* 0x00000004fa077211 */ /* 0x090fe400008f0c0f */
[----:B---3--:R-:W-:-:S03]  /*90b0*/  LEA.HI.X R3, R251, R4, R13, 0x1, P0 ;  /* 0x00000004fb037211 */ /* 0x008fc600000f0c0d */
[----:B------:R2:W-:Y:S04]  /*90c0*/  LDGSTS.E.BYPASS.LTC128B.128 [R203+0x12100], [R6.64], !P5 ;  /* 0x1210000006cb7fae */ /* 0x0005e8000e901d4a */
[----:B------:R2:W-:Y:S02]  /*90d0*/  LDGSTS.E.BYPASS.LTC128B.128 [R203+0x16100], [R2.64], !P6 ;  /* 0x1610000002cb7fae */ /* 0x0005e4000f101d4a */
.L_x_760:
[----:B------:R-:W-:Y:S05]  /*90e0*/  BSYNC B0 ;  /* 0x0000000000007941 */ /* 0x000fea0003800000 */
.L_x_759:
[----:B------:R-:W-:Y:S05]  /*90f0*/  BRA.DIV ~URZ, `(.L_x_761) ;  /* 0x000141b27f007947 */ /* 0x000fea000b800000 */
[----:B--2---:R2:W1:Y:S04]  /*9100*/  SHFL.IDX PT, R6, R5, 0x3, 0x181f ;  /* 0x00781f0005067f89 */ /* 0x00446800000e0000 */
[----:B------:R2:W4:Y:S02]  /*9110*/  SHFL.IDX PT, R3, R12, 0x3, 0x181f ;  /* 0x00781f000c037f89 */ /* 0x00052400000e0000 */
.L_x_913:
[----:B--2---:R-:W2:Y:S04]  /*9120*/  LDL R0, [R1] ;  /* 0x0000000001007983 */ /* 0x004ea80000100800 */
[----:B----4-:R-:W4:Y:S04]  /*9130*/  LDL R226, [R1+0x48] ;  /* 0x0000480001e27983 */ /* 0x010f280000100800 */
[----:B---3--:R-:W3:Y:S04]  /*9140*/  LDL R13, [R1+0x64] ;  /* 0x00006400010d7983 */ /* 0x008ee80000100800 */
[----:B------:R-:W3:Y:S04]  /*9150*/  LDL R21, [R1+0x74] ;  /* 0x0000740001157983 */ /* 0x000ee80000100800 */
[----:B------:R-:W3:Y:S01]  /*9160*/  LDL R20, [R1+0x70] ;  /* 0x0000700001147983 */ /* 0x000ee20000100800 */
[----:B------:R-:W-:Y:S01]  /*9170*/  IADD3 R10, R10, 0x60, RZ ;  /* 0x000000600a0a7810 */ /* 0x000fe20007ffe0ff */
[----:B------:R-:W-:Y:S01]  /*9180*/  IMAD.MOV.U32 R2, RZ, RZ, c[0x0][0x2b8] ;  /* 0x0000ae00ff027624 */ /* 0x000fe200078e00ff */
[----:B------:R-:W-:-:S02]  /*9190*/  ULDC.64 UR4, c[0x0][0x40] ;  /* 0x0000100000047ab9 */ /* 0x000fc40000000a00 */
[----:B------:R-:W-:Y:S01]  /*91a0*/  ISETP.GE.AND P0, PT, R10, R11, PT ;  /* 0x0000000b0a00720c */ /* 0x000fe20003f06270 */
[----:B------:R-:W-:Y:S01]  /*91b0*/  IMAD.SHL.U32 R97, R109, 0x40, RZ ;  /* 0x000000406d617824 */ /* 0x000fe200078e00ff */
[----:B------:R-:W-:Y:S01]  /*91c0*/  ISETP.NE.AND P3, PT, R2, 0x1, PT ;  /* 0x000000010200780c */ /* 0x000fe20003f65270 */
[----:B------:R-:W-:-:S10]  /*91d0*/  UIADD3 UR4, UP0, UR4, 0x160, URZ ;  /* 0x0000016004047890 */ /* 0x000fd4000ff1e03f */
[----:B------:R-:W-:-:S04]  /*91e0*/  @!P0 LEA R8, P1, R248, R3, 0x1 ;  /* 0x00000003f8088211 */ /* 0x000fc800078208ff */
[----:B-1----:R-:W-:-:S05]  /*91f0*/  @!P0 LEA.HI.X R9, R248, R6, R249, 0x1, P1 ;  /* 0x00000006f8098211 */ /* 0x002fca00008f0cf9 */
[----:B------:R-:W-:Y:S01]  /*9200*/  @!PT LDS RZ, [RZ] ;  /* 0x00000000fffff984 */ /* 0x000fe20000000800 */
[----:B------:R-:W-:Y:S01]  /*9210*/  @!PT LDS RZ, [RZ] ;  /* 0x00000000fffff984 */ /* 0x000fe20000000800 */
[----:B------:R-:W-:Y:S01]  /*9220*/  @!PT LDS RZ, [RZ] ;  /* 0x00000000fffff984 */ /* 0x000fe20000000800 */
[----:B------:R1:W-:Y:S01]  /*9230*/  @!P0 LDGSTS.E.BYPASS.LTC128B.128 [R203+0xf100], [R8.64], !P4 ;  /* 0x0f10000008cb8fae */ /* 0x0003e2000e101d4a */
[----:B------:R-:W-:Y:S01]  /*9240*/  UIADD3.X UR5, URZ, UR5, URZ, UP0, !UPT ;  /* 0x000000053f057290 */ /* 0x000fe200087fe43f */
[----:B-----5:R-:W-:Y:S01]  /*9250*/  SHF.R.S32.HI R7, RZ, 0x1f, R14 ;  /* 0x0000001fff077819 */ /* 0x020fe2000001140e */
[----:B------:R-:W-:-:S04]  /*9260*/  IMAD.WIDE.U32 R230, R14, c[0x0][0x2b0], RZ ;  /* 0x0000ac000ee67a25 */ /* 0x000fc800078e00ff */
[----:B------:R-:W-:-:S04]  /*9270*/  IMAD R7, R7, c[0x0][0x2b0], RZ ;  /* 0x0000ac0007077a24 */ /* 0x000fc800078e02ff */
[----:B------:R-:W-:-:S04]  /*9280*/  IMAD R7, R14, c[0x0][0x2b4], R7 ;  /* 0x0000ad000e077a24 */ /* 0x000fc800078e0207 */
[----:B------:R-:W-:Y:S02]  /*9290*/  IMAD.IADD R232, R231, 0x1, R7 ;  /* 0x00000001e7e87824 */ /* 0x000fe400078e0207 */
[----:B------:R-:W-:Y:S01]  /*92a0*/  IMAD.MOV.U32 R196, RZ, RZ, RZ ;  /* 0x000000ffffc47224 */ /* 0x000fe200078e00ff */
[----:B--2---:R-:W-:-:S04]  /*92b0*/  SHF.R.S32.HI R15, RZ, 0x1f, R0 ;  /* 0x0000001fff0f7819 */ /* 0x004fc80000011400 */
[----:B------:R-:W-:-:S04]  /*92c0*/  LEA.HI R4, R15, R0, RZ, 0x3 ;  /* 0x000000000f047211 */ /* 0x000fc800078f18ff */
[----:B------:R-:W-:Y:S02]  /*92d0*/  LOP3.LUT R12, R4, 0xfffffff8, RZ, 0xc0, !PT ;  /* 0xfffffff8040c7812 */ /* 0x000fe400078ec0ff */
[----:B------:R-:W-:-:S03]  /*92e0*/  SHF.R.S32.HI R4, RZ, 0x3, R4 ;  /* 0x00000003ff047819 */ /* 0x000fc60000011404 */
[----:B------:R-:W-:-:S04]  /*92f0*/  IMAD.IADD R12, R0, 0x1, -R12 ;  /* 0x00000001000c7824 */ /* 0x000fc800078e0a0c */
[----:B------:R-:W-:-:S04]  /*9300*/  IMAD R206, R12, 0x20, R4 ;  /* 0x000000200cce7824 */ /* 0x000fc800078e0204 */
[----:B------:R-:W-:-:S04]  /*9310*/  IMAD.IADD R2, R206, 0x1, R97 ;  /* 0x00000001ce027824 */ /* 0x000fc800078e0261 */
[----:B----4-:R-:W-:Y:S01]  /*9320*/  IMAD.IADD R5, R226, 0x1, R2 ;  /* 0x00000001e2057824 */ /* 0x010fe200078e0202 */
[----:B---3--:R-:W-:-:S03]  /*9330*/  ISETP.GE.AND P2, PT, R2, R13, PT ;  /* 0x0000000d0200720c */ /* 0x008fc60003f46270 */
[----:B------:R-:W-:Y:S01]  /*9340*/  @P3 IMAD.HI.U32 R10, R5, c[0x0][0x2bc], RZ ;  /* 0x0000af00050a3a27 */ /* 0x000fe200078e00ff */
[----:B------:R-:W-:-:S03]  /*9350*/  ISETP.GT.OR P1, PT, R206, 0x3f, P2 ;  /* 0x0000003fce00780c */ /* 0x000fc60001724670 */
[----:B------:R-:W-:Y:S01]  /*9360*/  IMAD.MOV.U32 R2, RZ, RZ, R5 ;  /* 0x000000ffff027224 */ /* 0x000fe200078e0005 */
[----:B------:R-:W-:Y:S02]  /*9370*/  @P3 SHF.R.U32.HI R2, RZ, c[0x0][0x2c0], R10 ;  /* 0x0000b000ff023a19 */ /* 0x000fe4000001160a */
[CC--:B------:R-:W-:Y:S02]  /*9380*/  @!P0 LEA R10, P2, R250.reuse, R3.reuse, 0x1 ;  /* 0x00000003fa0a8211 */ /* 0x0c0fe400078408ff */
[C---:B-1----:R-:W-:Y:S02]  /*9390*/  @!P0 LEA R8, P3, R251.reuse, R3, 0x1 ;  /* 0x00000003fb088211 */ /* 0x042fe400078608ff */
[-C--:B------:R-:W-:Y:S02]  /*93a0*/  @!P0 LEA.HI.X R11, R250, R6.reuse, R21, 0x1, P2 ;  /* 0x00000006fa0b8211 */ /* 0x080fe400010f0c15 */
[----:B------:R-:W-:-:S03]  /*93b0*/  @!P0 LEA.HI.X R9, R251, R6, R20, 0x1, P3 ;  /* 0x00000006fb098211 */ /* 0x000fc600018f0c14 */
[----:B------:R1:W-:Y:S04]  /*93c0*/  @!P0 LDGSTS.E.BYPASS.LTC128B.128 [R203+0x13100], [R10.64], !P5 ;  /* 0x131000000acb8fae */ /* 0x0003e8000e901d4a */
[----:B------:R2:W-:Y:S04]  /*93d0*/  @!P0 LDGSTS.E.BYPASS.LTC128B.128 [R203+0x17100], [R8.64], !P6 ;  /* 0x1710000008cb8fae */ /* 0x0005e8000f101d4a */
[----:B------:R-:W0:Y:S01]  /*93e0*/  LDGDEPBAR ;  /* 0x00000000000079af */ /* 0x000e220000000000 */
[----:B------:R-:W-:Y:S01]  /*93f0*/  @!P1 IADD3 R3, P2, R2, R230, RZ ;  /* 0x000000e602039210 */ /* 0x000fe20007f5e0ff */
[----:B-1----:R-:W-:-:S02]  /*9400*/  IMAD.U32 R10, RZ, RZ, UR4 ;  /* 0x00000004ff0a7e24 */ /* 0x002fc4000f8e00ff */
[----:B------:R-:W-:Y:S01]  /*9410*/  IMAD.U32 R11, RZ, RZ, UR5 ;  /* 0x00000005ff0b7e24 */ /* 0x000fe2000f8e00ff */
[----:B------:R-:W-:Y:S01]  /*9420*/  WARPSYNC 0xffffffff ;  /* 0xffffffff00007948 */ /* 0x000fe20003800000 */
[----:B------:R-:W-:Y:S02]  /*9430*/  @!P1 LEA.HI.X.SX32 R7, R2, R232, 0x1, P2 ;  /* 0x000000e802079211 */ /* 0x000fe400010f0eff */
[----:B------:R-:W-:-:S04]  /*9440*/  @!P1 LEA R6, P2, R3, c[0x0][0x2a0], 0x2 ;  /* 0x0000a80003069a11 */ /* 0x000fc800078410ff */
[----:B------:R-:W-:Y:S01]  /*9450*/  @!P1 LEA.HI.X R7, R3, c[0x0][0x2a4], R7, 0x2, P2 ;  /* 0x0000a90003079a11 */ /* 0x000fe200010f1407 */
[----:B------:R-:W-:Y:S06]  /*9460*/  BAR.SYNC.DEFER_BLOCKING 0x0 ;  /* 0x0000000000007b1d */ /* 0x000fec0000010000 */
[----:B------:R1:W3:Y:S01]  /*9470*/  @!P1 LDG.E R196, [R6.64] ;  /* 0x0000000a06c49981 */ /* 0x0002e2000c1e1900 */
[----:B------:R-:W-:-:S04]  /*9480*/  IMAD.MOV R197, RZ, RZ, -R2 ;  /* 0x000000ffffc57224 */ /* 0x000fc800078e0a02 */
[----:B------:R-:W-:-:S05]  /*9490*/  IMAD R197, R197, c[0x0][0x2b8], R5 ;  /* 0x0000ae00c5c57a24 */ /* 0x000fca00078e0205 */
[----:B------:R-:W-:Y:S01]  /*94a0*/  SHF.R.S32.HI R103, RZ, 0x1f, R197 ;  /* 0x0000001fff677819 */ /* 0x000fe200000114c5 */
[----:B------:R-:W-:-:S04]  /*94b0*/  IMAD.WIDE.U32 R2, R197, c[0x0][0x1e0], RZ ;  /* 0x00007800c5027a25 */ /* 0x000fc800078e00ff */
[----:B------:R-:W-:-:S04]  /*94c0*/  IMAD R5, R103, c[0x0][0x1e0], RZ ;  /* 0x0000780067057a24 */ /* 0x000fc800078e02ff */
[----:B------:R-:W-:-:S04]  /*94d0*/  IMAD R5, R197, c[0x0][0x1e4], R5 ;  /* 0x00007900c5057a24 */ /* 0x000fc800078e0205 */
[----:B------:R-:W-:Y:S02]  /*94e0*/  IMAD.IADD R3, R3, 0x1, R5 ;  /* 0x0000000103037824 */ /* 0x000fe400078e0205 */
[----:B------:R-:W-:-:S04]  /*94f0*/  IMAD.WIDE.U32 R228, R223, c[0x0][0x1e8], RZ ;  /* 0x00007a00dfe47a25 */ /* 0x000fc800078e00ff */
[----:B------:R-:W-:Y:S02]  /*9500*/  IMAD R227, R223, c[0x0][0x1ec], R229 ;  /* 0x00007b00dfe37a24 */ /* 0x000fe400078e02e5 */
[----:B------:R-:W-:Y:S01]  /*9510*/  IMAD.SHL.U32 R198, R12, 0x8, RZ ;  /* 0x000000080cc67824 */ /* 0x000fe200078e00ff */
[----:B------:R-:W-:Y:S02]  /*9520*/  LEA.HI R0, R15, R0, RZ, 0x6 ;  /* 0x000000000f007211 */ /* 0x000fe400078f30ff */
[----:B------:R-:W-:Y:S01]  /*9530*/  IADD3 R84, -R4, R13, -R97 ;  /* 0x0000000d04547210 */ /* 0x000fe20007ffe961 */
[----:B-1----:R-:W-:Y:S01]  /*9540*/  IMAD.U32 R7, RZ, RZ, UR6 ;  /* 0x00000006ff077e24 */ /* 0x002fe2000f8e00ff */
[----:B------:R-:W-:Y:S01]  /*9550*/  IADD3 R110, R198, 0x40, RZ ;  /* 0x00000040c66e7810 */ /* 0x000fe20007ffe0ff */
[----:B------:R-:W-:Y:S01]  /*9560*/  IMAD.SHL.U32 R0, R0, 0x8, RZ ;  /* 0x0000000800007824 */ /* 0x000fe200078e00ff */
[----:B------:R-:W-:Y:S02]  /*9570*/  ISETP.GE.AND P1, PT, R84, 0x1, PT ;  /* 0x000000015400780c */ /* 0x000fe40003f26270 */
[----:B------:R-:W-:-:S02]  /*9580*/  IADD3 R111, R198, 0x80, RZ ;  /* 0x00000080c66f7810 */ /* 0x000fc40007ffe0ff */
[----:B------:R-:W-:Y:S02]  /*9590*/  ISETP.GE.AND P5, PT, R198, c[0x0][0x1d4], PT ;  /* 0x00007500c6007a0c */ /* 0x000fe40003fa6270 */
[----:B------:R-:W-:Y:S02]  /*95a0*/  ISETP.GE.AND P4, PT, R110, c[0x0][0x1d4], PT ;  /* 0x000075006e007a0c */ /* 0x000fe40003f86270 */
[----:B------:R-:W-:Y:S01]  /*95b0*/  ISETP.GE.AND P6, PT, R111, c[0x0][0x1d4], PT ;  /* 0x000075006f007a0c */ /* 0x000fe20003fc6270 */
[----:B------:R-:W-:Y:S04]  /*95c0*/  STL.64 [R1+0x18], R10 ;  /* 0x0000180a01007387 */ /* 0x000fe80000100a00 */
[----:B------:R-:W-:Y:S04]  /*95d0*/  STL.64 [R1+0x28], R16 ;  /* 0x0000281001007387 */ /* 0x000fe80000100a00 */
[----:B------:R-:W-:Y:S04]  /*95e0*/  STL.64 [R1+0x30], R144 ;  /* 0x0000309001007387 */ /* 0x000fe80000100a00 */
[----:B------:R-:W-:Y:S04]  /*95f0*/  STL.64 [R1+0x38], R22 ;  /* 0x0000381601007387 */ /* 0x000fe80000100a00 */
[----:B------:R-:W-:Y:S01]  /*9600*/  STL.64 [R1+0x40], R18 ;  /* 0x0000401201007387 */ /* 0x000fe20000100a00 */
[----:B------:R-:W-:Y:S01]  /*9610*/  BSSY B2, `(.L_x_762) ;  /* 0x0000033000027945 */ /* 0x000fe20003800000 */
[----:B------:R-:W-:-:S02]  /*9620*/  ISETP.GT.AND P3, PT, R206, 0x3f, PT ;  /* 0x0000003fce00780c */ /* 0x000fc40003f64270 */
[----:B------:R-:W-:Y:S02]  /*9630*/  MOV R112, 0x9940 ;  /* 0x0000994000707802 */ /* 0x000fe40000000f00 */
[----:B---3--:R-:W-:Y:S01]  /*9640*/  SHF.R.S32.HI R108, RZ, 0x1f, R196 ;  /* 0x0000001fff6c7819 */ /* 0x008fe200000114c4 */
[----:B------:R-:W-:-:S04]  /*9650*/  IMAD.WIDE.U32 R2, R196, c[0x0][0x1f0], R2 ;  /* 0x00007c00c4027a25 */ /* 0x000fc800078e0002 */
[----:B------:R-:W-:Y:S01]  /*9660*/  IMAD R6, R108, c[0x0][0x1f0], RZ ;  /* 0x00007c006c067a24 */ /* 0x000fe200078e02ff */
[----:B------:R-:W-:-:S03]  /*9670*/  IADD3 R5, P0, R2, R228, RZ ;  /* 0x000000e402057210 */ /* 0x000fc60007f1e0ff */
[----:B------:R-:W-:Y:S02]  /*9680*/  IMAD R6, R196, c[0x0][0x1f4], R6 ;  /* 0x00007d00c4067a24 */ /* 0x000fe400078e0206 */
[----:B------:R-:W-:-:S03]  /*9690*/  IMAD.SHL.U32 R2, R4, 0x40, RZ ;  /* 0x0000004004027824 */ /* 0x000fc600078e00ff */
[----:B------:R-:W-:Y:S02]  /*96a0*/  IADD3.X R6, R227, R3, R6, P0, !PT ;  /* 0x00000003e3067210 */ /* 0x000fe400007fe406 */
[C---:B--2---:R-:W-:Y:S02]  /*96b0*/  LEA R8, P0, R5.reuse, c[0x0][0x1c8], 0x1 ;  /* 0x0000720005087a11 */ /* 0x044fe400078008ff */
[----:B------:R-:W-:Y:S02]  /*96c0*/  LOP3.LUT R2, R2, 0x1c0, RZ, 0xc0, !PT ;  /* 0x000001c002027812 */ /* 0x000fe400078ec0ff */
[----:B------:R-:W-:Y:S02]  /*96d0*/  LEA.HI.X R12, R5, c[0x0][0x1cc], R6, 0x1, P0 ;  /* 0x00007300050c7a11 */ /* 0x000fe400000f0c06 */
[----:B------:R-:W-:Y:S02]  /*96e0*/  LOP3.LUT R6, R2, 0x38, R198, 0xf8, !PT ;  /* 0x0000003802067812 */ /* 0x000fe400078ef8c6 */
[----:B------:R-:W-:Y:S01]  /*96f0*/  SHF.R.U32.HI R5, RZ, 0x3, R2 ;  /* 0x00000003ff057819 */ /* 0x000fe20000011602 */
[----:B------:R-:W-:Y:S04]  /*9700*/  SHFL.IDX PT, R3, R12, RZ, 0x181f ;  /* 0x00181fff0c037589 */ /* 0x000fe800000e0000 */
[----:B------:R-:W1:Y:S01]  /*9710*/  SHFL.IDX PT, R2, R8, RZ, 0x181f ;  /* 0x00181fff08027589 */ /* 0x000e6200000e0000 */
[----:B------:R-:W-:-:S03]  /*9720*/  LOP3.LUT R9, R6, R5, RZ, 0x3c, !PT ;  /* 0x0000000506097212 */ /* 0x000fc600078e3cff */
[----:B------:R1:W-:Y:S01]  /*9730*/  SHFL.IDX PT, R4, R8, 0x1, 0x181f ;  /* 0x00381f0008047f89 */ /* 0x0003e200000e0000 */
[----:B------:R-:W-:-:S03]  /*9740*/  IMAD.U32 R6, RZ, RZ, UR7 ;  /* 0x00000007ff067e24 */ /* 0x000fc6000f8e00ff */
[----:B------:R-:W2:Y:S01]  /*9750*/  SHFL.IDX PT, R5, R12, 0x1, 0x181f ;  /* 0x00381f000c057f89 */ /* 0x000ea200000e0000 */
[----:B------:R-:W-:-:S03]  /*9760*/  LOP3.LUT R190, R9, 0xfffffe00, R0, 0xf8, !PT ;  /* 0xfffffe0009be7812 */ /* 0x000fc600078ef800 */
[----:B------:R3:W-:Y:S01]  /*9770*/  STL.64 [R1+0x20], R6 ;  /* 0x0000200601007387 */ /* 0x0007e20000100a00 */
[----:B------:R-:W-:Y:S02]  /*9780*/  SHF.R.S32.HI R0, RZ, 0x1f, R111 ;  /* 0x0000001fff007819 */ /* 0x000fe4000001146f */
[----:B------:R-:W-:Y:S02]  /*9790*/  ISETP.GT.AND P0, PT, R84, 0x20, PT ;  /* 0x000000205400780c */ /* 0x000fe40003f04270 */
[----:B------:R-:W-:-:S04]  /*97a0*/  LEA.HI R0, R0, R111, RZ, 0x3 ;  /* 0x0000006f00007211 */ /* 0x000fc800078f18ff */
[----:B------:R-:W-:Y:S01]  /*97b0*/  LOP3.LUT R204, R0, 0xfffffff8, RZ, 0xc0, !PT ;  /* 0xfffffff800cc7812 */ /* 0x000fe200078ec0ff */
[----:B-1----:R-:W-:Y:S01]  /*97c0*/  @P1 IMAD.WIDE R8, R198, 0x2, R2 ;  /* 0x00000002c6081825 */ /* 0x002fe200078e0202 */
[----:B---3--:R-:W-:-:S04]  /*97d0*/  SHF.R.S32.HI R7, RZ, 0x1f, R110 ;  /* 0x0000001fff077819 */ /* 0x008fc8000001146e */
[----:B------:R-:W-:Y:S01]  /*97e0*/  LEA.HI R7, R7, R110, RZ, 0x3 ;  /* 0x0000006e07077211 */ /* 0x000fe200078f18ff */
[----:B------:R-:W-:-:S03]  /*97f0*/  @P1 IMAD.SHL.U32 R6, R190, 0x2, RZ ;  /* 0x00000002be061824 */ /* 0x000fc600078e00ff */
[----:B------:R-:W-:Y:S01]  /*9800*/  LOP3.LUT R205, R7, 0xfffffff8, RZ, 0xc0, !PT ;  /* 0xfffffff807cd7812 */ /* 0x000fe200078ec0ff */
[--C-:B------:R-:W-:Y:S01]  /*9810*/  @P1 IMAD.WIDE R10, R204, 0x2, R2.reuse ;  /* 0x00000002cc0a1825 */ /* 0x100fe200078e0202 */
[----:B------:R1:W-:Y:S03]  /*9820*/  @P1 LDGSTS.E.BYPASS.LTC128B.128 [R6+0x6100], [R8.64], !P5 ;  /* 0x0610000008061fae */ /* 0x0003e6000e901d4a */
[----:B------:R-:W-:-:S04]  /*9830*/  @P1 IMAD.WIDE R12, R205, 0x2, R2 ;  /* 0x00000002cd0c1825 */ /* 0x000fc800078e0202 */
[----:B------:R-:W-:Y:S01]  /*9840*/  @P0 IMAD.SHL.U32 R0, R190, 0x2, RZ ;  /* 0x00000002be000824 */ /* 0x000fe200078e00ff */
[----:B------:R3:W-:Y:S01]  /*9850*/  @P1 LDGSTS.E.BYPASS.LTC128B.128 [R6+0x8100], [R12.64], !P4 ;  /* 0x081000000c061fae */ /* 0x0007e2000e101d4a */
[----:B--2---:R-:W-:-:S03]  /*9860*/  @P0 IMAD.WIDE R2, R205, 0x2, R4 ;  /* 0x00000002cd020825 */ /* 0x004fc600078e0204 */
[----:B------:R3:W-:Y:S01]  /*9870*/  @P1 LDGSTS.E.BYPASS.LTC128B.128 [R6+0xa100], [R10.64], !P6 ;  /* 0x0a1000000a061fae */ /* 0x0007e2000f101d4a */
[----:B-1----:R-:W-:-:S04]  /*9880*/  @P0 IMAD.WIDE R8, R198, 0x2, R4 ;  /* 0x00000002c6080825 */ /* 0x002fc800078e0204 */
[----:B------:R-:W-:Y:S01]  /*9890*/  @P0 IMAD.WIDE R4, R204, 0x2, R4 ;  /* 0x00000002cc040825 */ /* 0x000fe200078e0204 */
[----:B------:R1:W-:Y:S04]  /*98a0*/  @P0 LDGSTS.E.BYPASS.LTC128B.128 [R0+0x7100], [R8.64], !P5 ;  /* 0x0710000008000fae */ /* 0x0003e8000e901d4a */
[----:B------:R1:W-:Y:S04]  /*98b0*/  @P0 LDGSTS.E.BYPASS.LTC128B.128 [R0+0x9100], [R2.64], !P4 ;  /* 0x0910000002000fae */ /* 0x0003e8000e101d4a */
[----:B------:R1:W-:Y:S04]  /*98c0*/  @P0 LDGSTS.E.BYPASS.LTC128B.128 [R0+0xb100], [R4.64], !P6 ;  /* 0x0b10000004000fae */ /* 0x0003e8000f101d4a */
[----:B------:R-:W0:Y:S01]  /*98d0*/  LDGDEPBAR ;  /* 0x00000000000079af */ /* 0x000e220000000000 */
[----:B------:R-:W-:-:S02]  /*98e0*/  SHF.R.S32.HI R218, RZ, 0x1f, R205 ;  /* 0x0000001fffda7819 */ /* 0x000fc400000114cd */
[----:B------:R-:W-:Y:S01]  /*98f0*/  SHF.R.S32.HI R217, RZ, 0x1f, R204 ;  /* 0x0000001fffd97819 */ /* 0x000fe200000114cc */
[----:B-1----:R-:W-:Y:S01]  /*9900*/  IMAD.U32 R0, RZ, RZ, UR7 ;  /* 0x00000007ff007e24 */ /* 0x002fe2000f8e00ff */
[----:B------:R-:W-:-:S04]  /*9910*/  SEL R2, RZ, 0x10, P6 ;  /* 0x00000010ff027807 */ /* 0x000fc80003000000 */
[----:B------:R-:W-:Y:S02]  /*9920*/  IADD3 R0, R0, 0x18, RZ ;  /* 0x0000001800007810 */ /* 0x000fe40007ffe0ff */
[----:B---3--:R-:W-:Y:S05]  /*9930*/  CALL.REL.NOINC `($_ZN7cutlass13device_kernelIN5flash19enable_sm80_to_sm89INS1_16FlashAttnFwdSm80INS1_25CollectiveMainloopFwdSm80ILi8ELi1ELb0EN4cute5tupleIJNS5_1CILi128EEENS7_ILi64EEENS7_ILi192EEEEEELi192ENS_10bfloat16_tEfNS_4arch4Sm80ELb0ELb1ELb1ELb1ELb1ELb1ELb1ELb1EEENS1_21CollectiveEpilogueFwdINS6_IJS8_SA_S9_EEENS6_IJNS7_ILi1EEESI_SI_EEESC_SE_Li256ELb1ELb1ELb1ELb0EEENS1_36VarlenDynamicPersistentTileSchedulerILi128ELi64ELi256ELi256ELb1ELb1ELb0ELb1ELb0ELb1EEEEEEEEEvNT_6ParamsE$_ZZN5flash25CollectiveMainloopFwdSm80ILi8ELi1ELb0EN4cute5tupleIJNS1_1CILi128EEENS3_ILi64EEENS3_ILi192EEEEEELi192EN7cutlass10bfloat16_tEfNS8_4arch4Sm80ELb0ELb1ELb1ELb1ELb1ELb1ELb1ELb1EE3mmaINS_16FlashAttnFwdSm80ISC_NS_21CollectiveEpilogueFwdINS2_IJS4_S6_S5_EEENS2_IJNS3_ILi1EEESH_SH_EEES9_SB_Li256ELb1ELb1ELb1ELb0EEENS_36VarlenDynamicPersistentTileSchedulerILi128ELi64ELi256ELi256ELb1ELb1ELb0ELb1ELb0ELb1EEEE13SharedStorageENS1_6TensorINS1_11ArrayEngineIfLm96EEENS1_6LayoutINS2_IJNS2_IJNS3_ILi2EEESS_EEESH_NS3_ILi24EEEEEENS2_IJNS2_IJSH_SS_EEENS3_ILi0EEENS3_ILi4EEEEEEEEEENS_7SoftmaxILi2ELi0EEEEEbRKNSC_6ParamsERT0_RT1_iRKNS_16SeqlenInfoQKNewKILb1ELb1EEENS2_IJiiiiEEERT_ENKUlvE_clEv) ;  /* 0x0001672000007944 */ /* 0x008fea0003c00000 */
[----:B------:R-:W-:Y:S05]  /*9940*/  BSYNC B2 ;  /* 0x0000000000027941 */ /* 0x000fea0003800000 */
.L_x_762:
[----:B------:R2:W5:Y:S01]  /*9950*/  LDL R96, [R1] ;  /* 0x0000000001607983 */ /* 0x0005620000100800 */
[----:B------:R-:W-:-:S04]  /*9960*/  DEPBAR.LE SB0, 0x0 ;  /* 0x000080000000791a */ /* 0x000fc80000000000 */
[----:B------:R2:W5:Y:S01]  /*9970*/  LDL R210, [R1+0x10] ;  /* 0x0000100001d27983 */ /* 0x0005620000100800 */
[----:B------:R-:W-:Y:S01]  /*9980*/  WARPSYNC 0xffffffff ;  /* 0xffffffff00007948 */ /* 0x000fe20003800000 */
[----:B------:R-:W-:Y:S02]  /*9990*/  IMAD R0, R103, c[0x0][0x208], RZ ;  /* 0x0000820067007a24 */ /* 0x000fe400078e02ff */
[----:B------:R-:W-:Y:S01]  /*99a0*/  BAR.SYNC.DEFER_BLOCKING 0x0 ;  /* 0x0000000000007b1d */ /* 0x000fe20000010000 */
[----:B------:R-:W-:-:S04]  /*99b0*/  IMAD.WIDE.U32 R2, R197, c[0x0][0x208], RZ ;  /* 0x00008200c5027a25 */ /* 0x000fc800078e00ff */
[----:B------:R-:W-:Y:S02]  /*99c0*/  IMAD R0, R197, c[0x0][0x20c], R0 ;  /* 0x00008300c5007a24 */ /* 0x000fe400078e0200 */
[----:B------:R-:W-:-:S03]  /*99d0*/  IMAD.WIDE.U32 R224, R223, c[0x0][0x210], RZ ;  /* 0x00008400dfe07a25 */ /* 0x000fc600078e00ff */
[----:B------:R-:W-:Y:S01]  /*99e0*/  IADD3 R3, R3, R0, RZ ;  /* 0x0000000003037210 */ /* 0x000fe20007ffe0ff */
[----:B------:R-:W-:Y:S02]  /*99f0*/  IMAD R0, R108, c[0x0][0x218], RZ ;  /* 0x000086006c007a24 */ /* 0x000fe400078e02ff */
[----:B------:R-:W-:Y:S02]  /*9a00*/  IMAD R223, R223, c[0x0][0x214], R225 ;  /* 0x00008500dfdf7a24 */ /* 0x000fe400078e02e1 */
[----:B------:R-:W-:-:S04]  /*9a10*/  IMAD.WIDE.U32 R2, R196, c[0x0][0x218], R2 ;  /* 0x00008600c4027a25 */ /* 0x000fc800078e0002 */
[----:B-1----:R-:W-:Y:S01]  /*9a20*/  IMAD R12, R196, c[0x0][0x21c], R0 ;  /* 0x00008700c40c7a24 */ /* 0x002fe200078e0200 */
[----:B------:R-:W-:-:S04]  /*9a30*/  IADD3 R0, P1, R2, R224, RZ ;  /* 0x000000e002007210 */ /* 0x000fc80007f3e0ff */
[----:B------:R-:W-:Y:S01]  /*9a40*/  LEA R14, P0, R0, c[0x0][0x1f8], 0x1 ;  /* 0x00007e00000e7a11 */ /* 0x000fe200078008ff */
[----:B------:R2:W1:Y:S01]  /*9a50*/  LDSM.16.M88.4 R8, [R173] ;  /* 0x00000000ad08783b */ /* 0x0004620000000200 */
[----:B------:R-:W-:-:S03]  /*9a60*/  IADD3.X R2, R223, R3, R12, P1, !PT ;  /* 0x00000003df027210 */ /* 0x000fc60000ffe40c */
[----:B------:R2:W3:Y:S01]  /*9a70*/  LDSM.16.M88.4 R36, [R142] ;  /* 0x000000008e24783b */ /* 0x0004e20000000200 */
[----:B------:R-:W-:-:S03]  /*9a80*/  LEA.HI.X R15, R0, c[0x0][0x1fc], R2, 0x1, P0 ;  /* 0x00007f00000f7a11 */ /* 0x000fc600000f0c02 */
[----:B------:R2:W4:Y:S04]  /*9a90*/  LDSM.16.M88.4 R24, [R142+0x800] ;  /* 0x000800008e18783b */ /* 0x0005280000000200 */
[----:B------:R2:W1:Y:S04]  /*9aa0*/  LDSM.16.M88.4 R44, [R142+0x1000] ;  /* 0x001000008e2c783b */ /* 0x0004680000000200 */
[----:B------:R2:W1:Y:S04]  /*9ab0*/  LDSM.16.M88.4 R52, [R142+0x1800] ;  /* 0x001800008e34783b */ /* 0x0004680000000200 */
[----:B------:R2:W1:Y:S04]  /*9ac0*/  LDSM.16.M88.4 R4, [R174] ;  /* 0x00000000ae04783b */ /* 0x0004680000000200 */
[----:B------:R2:W1:Y:S04]  /*9ad0*/  LDSM.16.M88.4 R56, [R177] ;  /* 0x00000000b138783b */ /* 0x0004680000000200 */
[----:B------:R2:W1:Y:S04]  /*9ae0*/  LDSM.16.M88.4 R64, [R188] ;  /* 0x00000000bc40783b */ /* 0x0004680000000200 */
[----:B------:R2:W1:Y:S04]  /*9af0*/  LDSM.16.M88.4 R76, [R187] ;  /* 0x00000000bb4c783b */ /* 0x0004680000000200 */
[----:B------:R2:W1:Y:S01]  /*9b00*/  LDSM.16.M88.4 R88, [R186] ;  /* 0x00000000ba58783b */ /* 0x0004620000000200 */
[----:B------:R-:W-:Y:S05]  /*9b10*/  BRA.DIV ~URZ, `(.L_x_763) ;  /* 0x000138827f007947 */ /* 0x000fea000b800000 */
[----:B------:R2:W4:Y:S02]  /*9b20*/  SHFL.IDX PT, R0, R15, RZ, 0x181f ;  /* 0x00181fff0f007589 */ /* 0x00052400000e0000 */
.L_x_914:
[----:B------:R-:W2:Y:S01]  /*9b30*/  SHFL.IDX PT, R16, R14, RZ, 0x181f ;  /* 0x00181fff0e107589 */ /* 0x000ea200000e0000 */
[C---:B------:R-:W-:Y:S01]  /*9b40*/  ISETP.GE.AND P0, PT, R198.reuse, c[0x0][0x1d4], PT ;  /* 0x00007500c6007a0c */ /* 0x040fe20003f06270 */
[----:B------:R-:W-:Y:S01]  /*9b50*/  IMAD.WIDE R18, R198, 0x2, RZ ;  /* 0x00000002c6127825 */ /* 0x000fe200078e02ff */
[----:B------:R-:W-:Y:S01]  /*9b60*/  SHF.L.U32 R190, R190, 0x1, RZ ;  /* 0x00000001bebe7819 */ /* 0x000fe200000006ff */
[----:B------:R-:W4:Y:S01]  /*9b70*/  SHFL.IDX PT, R14, R14, 0x1, 0x181f ;  /* 0x00381f000e0e7f89 */ /* 0x000f2200000e0000 */
[----:B------:R-:W-:Y:S01]  /*9b80*/  ISETP.LT.OR P1, PT, R84, 0x1, P0 ;  /* 0x000000015400780c */ /* 0x000fe20000721670 */
[----:B------:R-:W-:Y:S01]  /*9b90*/  IMAD.WIDE R12, R205, 0x2, RZ ;  /* 0x00000002cd0c7825 */ /* 0x000fe200078e02ff */
[----:B------:R-:W-:Y:S01]  /*9ba0*/  ISETP.GE.AND P2, PT, R110, c[0x0][0x1d4], PT ;  /* 0x000075006e007a0c */ /* 0x000fe20003f46270 */
[----:B--2---:R-:W2:Y:S01]  /*9bb0*/  SHFL.IDX PT, R15, R15, 0x1, 0x181f ;  /* 0x00381f000f0f7f89 */ /* 0x004ea200000e0000 */
[C---:B-1-3--:R-:W-:Y:S01]  /*9bc0*/  HMMA.16816.F32.BF16 R28, R8.reuse, R36, RZ ;  /* 0x00000024081c723c */ /* 0x04afe200000418ff */
[----:B------:R-:W-:Y:S07]  /*9bd0*/  BSSY B0, `(.L_x_764) ;  /* 0x000013f000007945 */ /* 0x000fee0003800000 */
[----:B------:R-:W-:Y:S01]  /*9be0*/  HMMA.16816.F32.BF16 R36, R8, R38, RZ ;  /* 0x000000260824723c */ /* 0x000fe200000418ff */
[----:B------:R-:W-:-:S07]  /*9bf0*/  IADD3 R2, P0, R16, R18, RZ ;  /* 0x0000001210027210 */ /* 0x000fce0007f1e0ff */
[----:B----4-:R-:W-:Y:S01]  /*9c00*/  HMMA.16816.F32.BF16 R40, R8, R24, RZ ;  /* 0x000000180828723c */ /* 0x010fe200000418ff */
[----:B------:R-:W-:-:S05]  /*9c10*/  IADD3.X R3, R19, R0, RZ, P0, !PT ;  /* 0x0000000013037210 */ /* 0x000fca00007fe4ff */
[----:B------:R1:W-:Y:S01]  /*9c20*/  LDGSTS.E.BYPASS.LTC128B.128 [R190+0x100], [R2.64], !P1 ;  /* 0x0010000002be7fae */ /* 0x0003e2000c901d4a */
[----:B------:R-:W-:Y:S01]  /*9c30*/  ISETP.GE.AND P1, PT, R111, c[0x0][0x1d4], PT ;  /* 0x000075006f007a0c */ /* 0x000fe20003f26270 */
[C---:B------:R-:W-:Y:S08]  /*9c40*/  HMMA.16816.F32.BF16 R24, R8.reuse, R26, RZ ;  /* 0x0000001a0818723c */ /* 0x040ff000000418ff */
[----:B------:R-:W-:Y:S08]  /*9c50*/  HMMA.16816.F32.BF16 R32, R8, R52, RZ ;  /* 0x000000340820723c */ /* 0x000ff000000418ff */
[C---:B------:R-:W-:Y:S08]  /*9c60*/  HMMA.16816.F32.BF16 R28, R4.reuse, R56, R28 ;  /* 0x00000038041c723c */ /* 0x040ff0000004181c */
[----:B------:R-:W-:Y:S01]  /*9c70*/  HMMA.16816.F32.BF16 R36, R4, R58, R36 ;  /* 0x0000003a0424723c */ /* 0x000fe20000041824 */
[----:B-1----:R-:W-:-:S04]  /*9c80*/  IADD3 R2, P0, R16, R12, RZ ;  /* 0x0000000c10027210 */ /* 0x002fc80007f1e0ff */
[----:B------:R-:W-:Y:S02]  /*9c90*/  IADD3.X R3, R13, R0, RZ, P0, !PT ;  /* 0x000000000d037210 */ /* 0x000fe400007fe4ff */
[C---:B------:R-:W-:Y:S01]  /*9ca0*/  ISETP.LT.OR P0, PT, R84.reuse, 0x1, P2 ;  /* 0x000000015400780c */ /* 0x040fe20001701670 */
[----:B------:R-:W-:Y:S01]  /*9cb0*/  HMMA.16816.F32.BF16 R40, R4, R64, R40 ;  /* 0x000000400428723c */ /* 0x000fe20000041828 */
[----:B------:R-:W-:-:S07]  /*9cc0*/  ISETP.LT.OR P2, PT, R84, 0x21, P2 ;  /* 0x000000215400780c */ /* 0x000fce0001741670 */
[----:B------:R-:W-:Y:S04]  /*9cd0*/  HMMA.16816.F32.BF16 R24, R4, R66, R24 ;  /* 0x000000420418723c */ /* 0x000fe80000041818 */
[----:B------:R1:W-:Y:S01]  /*9ce0*/  LDGSTS.E.BYPASS.LTC128B.128 [R190+0x2100], [R2.64], !P0 ;  /* 0x0210000002be7fae */ /* 0x0003e2000c101d4a */
[----:B------:R-:W-:-:S03]  /*9cf0*/  IADD3 R18, P0, R18, R14, RZ ;  /* 0x0000000e12127210 */ /* 0x000fc60007f1e0ff */
[----:B------:R-:W-:Y:S01]  /*9d00*/  HMMA.16816.F32.BF16 R32, R4, R88, R32 ;  /* 0x000000580420723c */ /* 0x000fe20000041820 */
[----:B--2---:R-:W-:Y:S01]  /*9d10*/  IADD3.X R19, R19, R15, RZ, P0, !PT ;  /* 0x0000000f13137210 */ /* 0x004fe200007fe4ff */
[----:B-1----:R-:W-:-:S05]  /*9d20*/  IMAD.WIDE R2, R204, 0x2, RZ ;  /* 0x00000002cc027825 */ /* 0x002fca00078e02ff */
[----:B------:R-:W-:-:S04]  /*9d30*/  IADD3 R16, P0, R16, R2, RZ ;  /* 0x0000000210107210 */ /* 0x000fc80007f1e0ff */
[----:B------:R-:W-:Y:S02]  /*9d40*/  IADD3.X R17, R3, R0, RZ, P0, !PT ;  /* 0x0000000003117210 */ /* 0x000fe400007fe4ff */
[C---:B------:R-:W-:Y:S02]  /*9d50*/  ISETP.LT.OR P0, PT, R84.reuse, 0x1, P1 ;  /* 0x000000015400780c */ /* 0x040fe40000f01670 */
[----:B------:R-:W-:-:S11]  /*9d60*/  ISETP.LT.OR P1, PT, R84, 0x21, P1 ;  /* 0x000000215400780c */ /* 0x000fd60000f21670 */
[----:B------:R1:W-:Y:S01]  /*9d70*/  LDGSTS.E.BYPASS.LTC128B.128 [R190+0x4100], [R16.64], !P0 ;  /* 0x0410000010be7fae */ /* 0x0003e2000c101d4a */
[----:B------:R-:W-:-:S04]  /*9d80*/  ISETP.GE.AND P0, PT, R198, c[0x0][0x1d4], PT ;  /* 0x00007500c6007a0c */ /* 0x000fc80003f06270 */
[----:B------:R-:W-:Y:S11]  /*9d90*/  ISETP.LT.OR P0, PT, R84, 0x21, P0 ;  /* 0x000000215400780c */ /* 0x000ff60000701670 */
[----:B------:R-:W-:Y:S02]  /*9da0*/  @!UPT UIADD3 URZ, URZ, URZ, URZ ;  /* 0x0000003f3f3ff290 */ /* 0x000fe4000fffe03f */
[----:B------:R1:W-:Y:S01]  /*9db0*/  LDGSTS.E.BYPASS.LTC128B.128 [R190+0x1100], [R18.64], !P0 ;  /* 0x0110000012be7fae */ /* 0x0003e2000c101d4a */
[----:B------:R-:W-:-:S04]  /*9dc0*/  IADD3 R12, P0, R12, R14, RZ ;  /* 0x0000000e0c0c7210 */ /* 0x000fc80007f1e0ff */
[----:B------:R-:W-:Y:S02]  /*9dd0*/  IADD3.X R13, R13, R15, RZ, P0, !PT ;  /* 0x0000000f0d0d7210 */ /* 0x000fe400007fe4ff */
[----:B------:R-:W-:-:S03]  /*9de0*/  IADD3 R2, P0, R2, R14, RZ ;  /* 0x0000000e02027210 */ /* 0x000fc60007f1e0ff */
[----:B------:R2:W-:Y:S01]  /*9df0*/  LDGSTS.E.BYPASS.LTC128B.128 [R190+0x3100], [R12.64], !P2 ;  /* 0x031000000cbe7fae */ /* 0x0005e2000d101d4a */
[----:B------:R-:W-:Y:S02]  /*9e00*/  IADD3.X R3, R3, R15, RZ, P0, !PT ;  /* 0x0000000f03037210 */ /* 0x000fe400007fe4ff */
[----:B------:R-:W-:-:S03]  /*9e10*/  ISETP.GT.AND P0, PT, R109, R216, PT ;  /* 0x000000d86d00720c */ /* 0x000fc60003f04270 */
[----:B------:R3:W-:Y:S04]  /*9e20*/  LDGSTS.E.BYPASS.LTC128B.128 [R190+0x5100], [R2.64], !P1 ;  /* 0x0510000002be7fae */ /* 0x0007e8000c901d4a */
[----:B------:R-:W-:Y:S04]  /*9e30*/  LDSM.16.M88.4 R20, [R176] ;  /* 0x00000000b014783b */ /* 0x000fe80000000200 */
[----:B------:R-:W4:Y:S04]  /*9e40*/  LDSM.16.M88.4 R48, [R172] ;  /* 0x00000000ac30783b */ /* 0x000f280000000200 */
[----:B------:R-:W3:Y:S04]  /*9e50*/  LDSM.16.M88.4 R80, [R172+0x1000] ;  /* 0x00100000ac50783b */ /* 0x000ee80000000200 */
[----:B------:R-:W3:Y:S04]  /*9e60*/  LDSM.16.M88.4 R60, [R172+0x800] ;  /* 0x00080000ac3c783b */ /* 0x000ee80000000200 */
[----:B------:R-:W3:Y:S01]  /*9e70*/  LDSM.16.M88.4 R56, [R172+0x1800] ;  /* 0x00180000ac38783b */ /* 0x000ee20000000200 */
[C---:B--2---:R-:W-:Y:S03]  /*9e80*/  HMMA.16816.F32.BF16 R12, R8.reuse, R44, RZ ;  /* 0x0000002c080c723c */ /* 0x044fe600000418ff */
[----:B-1----:R-:W-:Y:S04]  /*9e90*/  LDSM.16.M88.4 R16, [R175] ;  /* 0x00000000af10783b */ /* 0x002fe80000000200 */
[----:B------:R-:W1:Y:S01]  /*9ea0*/  LDSM.16.M88.4 R68, [R169] ;  /* 0x00000000a944783b */ /* 0x000e620000000200 */
[C---:B------:R-:W-:Y:S03]  /*9eb0*/  HMMA.16816.F32.BF16 R44, R8.reuse, R46, RZ ;  /* 0x0000002e082c723c */ /* 0x040fe600000418ff */
[----:B------:R-:W2:Y:S04]  /*9ec0*/  LDSM.16.M88.4 R84, [R169+0x1000] ;  /* 0x00100000a954783b */ /* 0x000ea80000000200 */
[----:B------:R-:W1:Y:S01]  /*9ed0*/  LDSM.16.M88.4 R72, [R169+0x800] ;  /* 0x00080000a948783b */ /* 0x000e620000000200 */
[----:B------:R-:W-:Y:S03]  /*9ee0*/  HMMA.16816.F32.BF16 R8, R8, R54, RZ ;  /* 0x000000360808723c */ /* 0x000fe600000418ff */
[----:B------:R-:W1:Y:S04]  /*9ef0*/  LDSM.16.M88.4 R52, [R169+0x1800] ;  /* 0x00180000a934783b */ /* 0x000e680000000200 */
[----:B------:R-:W-:Y:S01]  /*9f00*/  LDSM.16.M88.4 R64, [R142+0x2000] ;  /* 0x002000008e40783b */ /* 0x000fe20000000200 */
[C---:B------:R-:W-:Y:S03]  /*9f10*/  HMMA.16816.F32.BF16 R12, R4.reuse, R76, R12 ;  /* 0x0000004c040c723c */ /* 0x040fe6000004180c */
[----:B------:R-:W0:Y:S05]  /*9f20*/  LDGDEPBAR ;  /* 0x00000000000079af */ /* 0x000e2a0000000000 */
[C---:B------:R-:W-:Y:S01]  /*9f30*/  HMMA.16816.F32.BF16 R44, R4.reuse, R78, R44 ;  /* 0x0000004e042c723c */ /* 0x040fe2000004182c */
[----:B------:R-:W-:Y:S07]  /*9f40*/  LDSM.16.M88.4 R76, [R142+0x2800] ;  /* 0x002800008e4c783b */ /* 0x000fee0000000200 */
[----:B------:R-:W-:Y:S08]  /*9f50*/  HMMA.16816.F32.BF16 R4, R4, R90, R8 ;  /* 0x0000005a0404723c */ /* 0x000ff00000041808 */
[C---:B----4-:R-:W-:Y:S08]  /*9f60*/  HMMA.16816.F32.BF16 R28, R20.reuse, R48, R28 ;  /* 0x00000030141c723c */ /* 0x050ff0000004181c */
[C---:B------:R-:W-:Y:S08]  /*9f70*/  HMMA.16816.F32.BF16 R36, R20.reuse, R50, R36 ;  /* 0x000000321424723c */ /* 0x040ff00000041824 */
[C---:B---3--:R-:W-:Y:S01]  /*9f80*/  HMMA.16816.F32.BF16 R8, R20.reuse, R80, R12 ;  /* 0x000000501408723c */ /* 0x048fe2000004180c */
[----:B------:R-:W3:Y:S07]  /*9f90*/  LDSM.16.M88.4 R12, [R173+0x4000] ;  /* 0x00400000ad0c783b */ /* 0x000eee0000000200 */
[C---:B------:R-:W-:Y:S08]  /*9fa0*/  HMMA.16816.F32.BF16 R40, R20.reuse, R60, R40 ;  /* 0x0000003c1428723c */ /* 0x040ff00000041828 */
[C---:B------:R-:W-:Y:S01]  /*9fb0*/  HMMA.16816.F32.BF16 R24, R20.reuse, R62, R24 ;  /* 0x0000003e1418723c */ /* 0x040fe20000041818 */
[----:B------:R-:W-:Y:S07]  /*9fc0*/  LDSM.16.M88.4 R60, [R142+0x3800] ;  /* 0x003800008e3c783b */ /* 0x000fee0000000200 */
[C---:B------:R-:W-:Y:S01]  /*9fd0*/  HMMA.16816.F32.BF16 R48, R20.reuse, R82, R44 ;  /* 0x000000521430723c */ /* 0x040fe2000004182c */
[----:B------:R-:W4:Y:S07]  /*9fe0*/  LDSM.16.M88.4 R80, [R142+0x3000] ;  /* 0x003000008e50783b */ /* 0x000f2e0000000200 */
[C---:B------:R-:W-:Y:S08]  /*9ff0*/  HMMA.16816.F32.BF16 R44, R20.reuse, R56, R32 ;  /* 0x00000038142c723c */ /* 0x040ff00000041820 */
[----:B------:R-:W-:Y:S01]  /*a000*/  HMMA.16816.F32.BF16 R20, R20, R58, R4 ;  /* 0x0000003a1414723c */ /* 0x000fe20000041804 */
[----:B------:R-:W-:Y:S07]  /*a010*/  LDSM.16.M88.4 R56, [R182] ;  /* 0x00000000b638783b */ /* 0x000fee0000000200 */
[C---:B-1----:R-:W-:Y:S08]  /*a020*/  HMMA.16816.F32.BF16 R4, R16.reuse, R68, R28 ;  /* 0x000000441004723c */ /* 0x042ff0000004181c */
[C---:B------:R-:W-:Y:S01]  /*a030*/  HMMA.16816.F32.BF16 R36, R16.reuse, R70, R36 ;  /* 0x000000461024723c */ /* 0x040fe20000041824 */
[----:B------:R-:W-:Y:S07]  /*a040*/  LDSM.16.M88.4 R68, [R185] ;  /* 0x00000000b944783b */ /* 0x000fee0000000200 */
[C---:B--2---:R-:W-:Y:S01]  /*a050*/  HMMA.16816.F32.BF16 R28, R16.reuse, R84, R8 ;  /* 0x00000054101c723c */ /* 0x044fe20000041808 */
[----:B------:R-:W1:Y:S07]  /*a060*/  LDSM.16.M88.4 R8, [R174+0x4000] ;  /* 0x00400000ae08783b */ /* 0x000e6e0000000200 */
[C---:B------:R-:W-:Y:S08]  /*a070*/  HMMA.16816.F32.BF16 R40, R16.reuse, R72, R40 ;  /* 0x000000481028723c */ /* 0x040ff00000041828 */
[C---:B------:R-:W-:Y:S01]  /*a080*/  HMMA.16816.F32.BF16 R32, R16.reuse, R74, R24 ;  /* 0x0000004a1020723c */ /* 0x040fe20000041818 */
[----:B------:R-:W2:Y:S07]  /*a090*/  LDSM.16.M88.4 R72, [R184] ;  /* 0x00000000b848783b */ /* 0x000eae0000000200 */
[C---:B------:R-:W-:Y:S01]  /*a0a0*/  HMMA.16816.F32.BF16 R48, R16.reuse, R86, R48 ;  /* 0x000000561030723c */ /* 0x040fe20000041830 */
[----:B------:R-:W1:Y:S07]  /*a0b0*/  LDSM.16.M88.4 R84, [R183] ;  /* 0x00000000b754783b */ /* 0x000e6e0000000200 */
[C---:B------:R-:W-:Y:S08]  /*a0c0*/  HMMA.16816.F32.BF16 R44, R16.reuse, R52, R44 ;  /* 0x00000034102c723c */ /* 0x040ff0000004182c */
[----:B------:R-:W-:Y:S08]  /*a0d0*/  HMMA.16816.F32.BF16 R24, R16, R54, R20 ;  /* 0x000000361018723c */ /* 0x000ff00000041814 */
[C---:B---3--:R-:W-:Y:S01]  /*a0e0*/  HMMA.16816.F32.BF16 R16, R12.reuse, R64, R4 ;  /* 0x000000400c10723c */ /* 0x048fe20000041804 */
[----:B------:R-:W-:Y:S07]  /*a0f0*/  LDSM.16.M88.4 R4, [R176+0x4000] ;  /* 0x00400000b004783b */ /* 0x000fee0000000200 */
        /* <DEDUP_REMOVED lines=8> */
[C---:B------:R-:W-:Y:S08]  /*a180*/  HMMA.16816.F32.BF16 R44, R12.reuse, R60, R44 ;  /* 0x0000003c0c2c723c */ /* 0x040ff0000004182c */
[----:B------:R-:W-:Y:S01]  /*a190*/  HMMA.16816.F32.BF16 R24, R12, R62, R24 ;  /* 0x0000003e0c18723c */ /* 0x000fe20000041818 */
[----:B------:R-:W3:Y:S07]  /*a1a0*/  LDSM.16.M88.4 R60, [R172+0x3800] ;  /* 0x00380000ac3c783b */ /* 0x000eee0000000200 */
[C---:B-1----:R-:W-:Y:S08]  /*a1b0*/  HMMA.16816.F32.BF16 R12, R8.reuse, R68, R16 ;  /* 0x00000044080c723c */ /* 0x042ff00000041810 */
[C---:B------:R-:W-:Y:S01]  /*a1c0*/  HMMA.16816.F32.BF16 R16, R8.reuse, R70, R20 ;  /* 0x000000460810723c */ /* 0x040fe20000041814 */
[----:B------:R-:W-:Y:S04]  /*a1d0*/  LDSM.16.M88.4 R20, [R175+0x4000] ;  /* 0x00400000af14783b */ /* 0x000fe80000000200 */
[----:B------:R-:W1:Y:S03]  /*a1e0*/  LDSM.16.M88.4 R68, [R169+0x2000] ;  /* 0x00200000a944783b */ /* 0x000e660000000200 */
[C---:B--2---:R-:W-:Y:S08]  /*a1f0*/  HMMA.16816.F32.BF16 R28, R8.reuse, R72, R40 ;  /* 0x00000048081c723c */ /* 0x044ff00000041828 */
[C---:B------:R-:W-:Y:S01]  /*a200*/  HMMA.16816.F32.BF16 R36, R8.reuse, R74, R36 ;  /* 0x0000004a0824723c */ /* 0x040fe20000041824 */
[----:B------:R-:W2:Y:S07]  /*a210*/  LDSM.16.M88.4 R72, [R169+0x2800] ;  /* 0x00280000a948783b */ /* 0x000eae0000000200 */
[C---:B------:R-:W-:Y:S08]  /*a220*/  HMMA.16816.F32.BF16 R32, R8.reuse, R84, R32 ;  /* 0x000000540820723c */ /* 0x040ff00000041820 */
[C---:B------:R-:W-:Y:S08]  /*a230*/  HMMA.16816.F32.BF16 R48, R8.reuse, R86, R48 ;  /* 0x000000560830723c */ /* 0x040ff00000041830 */
[C---:B------:R-:W-:Y:S01]  /*a240*/  HMMA.16816.F32.BF16 R52, R8.reuse, R56, R44 ;  /* 0x000000380834723c */ /* 0x040fe2000004182c */
[----:B------:R-:W-:Y:S07]  /*a250*/  LDSM.16.M88.4 R44, [R169+0x3000] ;  /* 0x00300000a92c783b */ /* 0x000fee0000000200 */
[----:B------:R-:W-:Y:S08]  /*a260*/  HMMA.16816.F32.BF16 R24, R8, R58, R24 ;  /* 0x0000003a0818723c */ /* 0x000ff00000041818 */
[C---:B---3--:R-:W-:Y:S08]  /*a270*/  HMMA.16816.F32.BF16 R8, R4.reuse, R64, R12 ;  /* 0x000000400408723c */ /* 0x048ff0000004180c */
[C---:B------:R-:W-:Y:S01]  /*a280*/  HMMA.16816.F32.BF16 R12, R4.reuse, R66, R16 ;  /* 0x00000042040c723c */ /* 0x040fe20000041810 */
[----:B------:R-:W-:Y:S04]  /*a290*/  LDSM.16.M88.4 R16, [R173+0x8000] ;  /* 0x00800000ad10783b */ /* 0x000fe80000000200 */
[----:B------:R-:W3:Y:S03]  /*a2a0*/  LDSM.16.M88.4 R64, [R142+0x4000] ;  /* 0x004000008e40783b */ /* 0x000ee60000000200 */
[C---:B------:R-:W-:Y:S08]  /*a2b0*/  HMMA.16816.F32.BF16 R28, R4.reuse, R76, R28 ;  /* 0x0000004c041c723c */ /* 0x040ff0000004181c */
[C---:B------:R-:W-:Y:S01]  /*a2c0*/  HMMA.16816.F32.BF16 R56, R4.reuse, R78, R36 ;  /* 0x0000004e0438723c */ /* 0x040fe20000041824 */
[----:B------:R-:W2:Y:S07]  /*a2d0*/  LDSM.16.M88.4 R76, [R169+0x3800] ;  /* 0x00380000a94c783b */ /* 0x000eae0000000200 */
[C---:B----4-:R-:W-:Y:S08]  /*a2e0*/  HMMA.16816.F32.BF16 R40, R4.reuse, R80, R32 ;  /* 0x000000500428723c */ /* 0x050ff00000041820 */
[C---:B------:R-:W-:Y:S01]  /*a2f0*/  HMMA.16816.F32.BF16 R36, R4.reuse, R82, R48 ;  /* 0x000000520424723c */ /* 0x040fe20000041830 */
[----:B------:R-:W-:Y:S07]  /*a300*/  LDSM.16.M88.4 R48, [R181] ;  /* 0x00000000b530783b */ /* 0x000fee0000000200 */
[C---:B------:R-:W-:Y:S08]  /*a310*/  HMMA.16816.F32.BF16 R52, R4.reuse, R60, R52 ;  /* 0x0000003c0434723c */ /* 0x040ff00000041834 */
[----:B------:R-:W-:Y:S01]  /*a320*/  HMMA.16816.F32.BF16 R92, R4, R62, R24 ;  /* 0x0000003e045c723c */ /* 0x000fe20000041818 */
[----:B------:R-:W4:Y:S07]  /*a330*/  LDSM.16.M88.4 R60, [R142+0x4800] ;  /* 0x004800008e3c783b */ /* 0x000f2e0000000200 */
[C---:B-1----:R-:W-:Y:S01]  /*a340*/  HMMA.16816.F32.BF16 R4, R20.reuse, R68, R8 ;  /* 0x000000441404723c */ /* 0x042fe20000041808 */
[----:B------:R-:W-:Y:S07]  /*a350*/  LDSM.16.M88.4 R8, [R176+0x8000] ;  /* 0x00800000b008783b */ /* 0x000fee0000000200 */
[C---:B------:R-:W-:Y:S01]  /*a360*/  HMMA.16816.F32.BF16 R24, R20.reuse, R70, R12 ;  /* 0x000000461418723c */ /* 0x040fe2000004180c */
[----:B------:R-:W1:Y:S07]  /*a370*/  LDSM.16.M88.4 R12, [R174+0x8000] ;  /* 0x00800000ae0c783b */ /* 0x000e6e0000000200 */
[----:B--2---:R-:W-:Y:S08]  /*a380*/  HMMA.16816.F32.BF16 R32, R20, R72, R28 ;  /* 0x000000481420723c */ /* 0x004ff0000004181c */
[C---:B---3--:R-:W-:Y:S08]  /*a390*/  HMMA.16816.F32.BF16 R4, R16.reuse, R64, R4 ;  /* 0x000000401004723c */ /* 0x048ff00000041804 */
[----:B------:R-:W-:Y:S01]  /*a3a0*/  HMMA.16816.F32.BF16 R28, R16, R66, R24 ;  /* 0x00000042101c723c */ /* 0x000fe20000041818 */
[----:B------:R-:W2:Y:S07]  /*a3b0*/  LDSM.16.M88.4 R64, [R180] ;  /* 0x00000000b440783b */ /* 0x000eae0000000200 */
[C---:B------:R-:W-:Y:S01]  /*a3c0*/  HMMA.16816.F32.BF16 R68, R20.reuse, R74, R56 ;  /* 0x0000004a1444723c */ /* 0x040fe20000041838 */
[----:B------:R-:W-:Y:S04]  /*a3d0*/  LDSM.16.M88.4 R56, [R169+0x4000] ;  /* 0x00400000a938783b */ /* 0x000fe80000000200 */
[----:B------:R-:W-:Y:S03]  /*a3e0*/  LDSM.16.M88.4 R72, [R142+0x5800] ;  /* 0x005800008e48783b */ /* 0x000fe60000000200 */
[C---:B------:R-:W-:Y:S01]  /*a3f0*/  HMMA.16816.F32.BF16 R88, R20.reuse, R76, R52 ;  /* 0x0000004c1458723c */ /* 0x040fe20000041834 */
[----:B------:R-:W3:Y:S07]  /*a400*/  LDSM.16.M88.4 R52, [R172+0x4000] ;  /* 0x00400000ac34783b */ /* 0x000eee0000000200 */
[C---:B------:R-:W-:Y:S08]  /*a410*/  HMMA.16816.F32.BF16 R84, R20.reuse, R44, R40 ;  /* 0x0000002c1454723c */ /* 0x040ff00000041828 */
[----:B------:R-:W-:Y:S01]  /*a420*/  HMMA.16816.F32.BF16 R80, R20, R46, R36 ;  /* 0x0000002e1450723c */ /* 0x000fe20000041824 */
[----:B------:R-:W3:Y:S07]  /*a430*/  LDSM.16.M88.4 R44, [R142+0x5000] ;  /* 0x005000008e2c783b */ /* 0x000eee0000000200 */
[----:B----4-:R-:W-:Y:S08]  /*a440*/  HMMA.16816.F32.BF16 R32, R16, R60, R32 ;  /* 0x0000003c1020723c */ /* 0x010ff00000041820 */
[C---:B-1----:R-:W-:Y:S01]  /*a450*/  HMMA.16816.F32.BF16 R24, R12.reuse, R48, R4 ;  /* 0x000000300c18723c */ /* 0x042fe20000041804 */
[----:B------:R-:W-:Y:S07]  /*a460*/  LDSM.16.M88.4 R4, [R175+0x8000] ;  /* 0x00800000af04783b */ /* 0x000fee0000000200 */
[----:B------:R-:W-:Y:S08]  /*a470*/  HMMA.16816.F32.BF16 R28, R12, R50, R28 ;  /* 0x000000320c1c723c */ /* 0x000ff0000004181c */
[----:B------:R-:W-:Y:S01]  /*a480*/  HMMA.16816.F32.BF16 R40, R16, R62, R68 ;  /* 0x0000003e1028723c */ /* 0x000fe20000041844 */
[----:B------:R-:W1:Y:S04]  /*a490*/  LDSM.16.M88.4 R60, [R172+0x4800] ;  /* 0x00480000ac3c783b */ /* 0x000e680000000200 */
[----:B------:R-:W4:Y:S03]  /*a4a0*/  LDSM.16.M88.4 R68, [R179] ;  /* 0x00000000b344783b */ /* 0x000f260000000200 */
[----:B--2---:R-:W-:Y:S08]  /*a4b0*/  HMMA.16816.F32.BF16 R36, R12, R64, R32 ;  /* 0x000000400c24723c */ /* 0x004ff00000041820 */
[C---:B---3--:R-:W-:Y:S08]  /*a4c0*/  HMMA.16816.F32.BF16 R24, R8.reuse, R52, R24 ;  /* 0x000000340818723c */ /* 0x048ff00000041818 */
[----:B------:R-:W-:Y:S01]  /*a4d0*/  HMMA.16816.F32.BF16 R28, R8, R54, R28 ;  /* 0x00000036081c723c */ /* 0x000fe2000004181c */
[----:B------:R-:W2:Y:S07]  /*a4e0*/  LDSM.16.M88.4 R52, [R169+0x4800] ;  /* 0x00480000a934783b */ /* 0x000eae0000000200 */
[----:B------:R-:W-:Y:S08]  /*a4f0*/  HMMA.16816.F32.BF16 R76, R20, R78, R92 ;  /* 0x0000004e144c723c */ /* 0x000ff0000004185c */
[----:B------:R-:W-:Y:S08]  /*a500*/  HMMA.16816.F32.BF16 R20, R16, R44, R84 ;  /* 0x0000002c1014723c */ /* 0x000ff00000041854 */
[----:B------:R-:W-:Y:S08]  /*a510*/  HMMA.16816.F32.BF16 R32, R12, R66, R40 ;  /* 0x000000420c20723c */ /* 0x000ff00000041828 */
[----:B-1----:R-:W-:Y:S08]  /*a520*/  HMMA.16816.F32.BF16 R36, R8, R60, R36 ;  /* 0x0000003c0824723c */ /* 0x002ff00000041824 */
[C---:B------:R-:W-:Y:S08]  /*a530*/  HMMA.16816.F32.BF16 R48, R4.reuse, R56, R24 ;  /* 0x000000380430723c */ /* 0x040ff00000041818 */
[----:B------:R-:W-:Y:S01]  /*a540*/  HMMA.16816.F32.BF16 R28, R4, R58, R28 ;  /* 0x0000003a041c723c */ /* 0x000fe2000004181c */
[----:B------:R-:W1:Y:S07]  /*a550*/  LDSM.16.M88.4 R56, [R172+0x5000] ;  /* 0x00500000ac38783b */ /* 0x000e6e0000000200 */
[----:B----4-:R-:W-:Y:S08]  /*a560*/  HMMA.16816.F32.BF16 R24, R12, R68, R20 ;  /* 0x000000440c18723c */ /* 0x010ff00000041814 */
[----:B------:R-:W-:Y:S01]  /*a570*/  HMMA.16816.F32.BF16 R44, R16, R46, R80 ;  /* 0x0000002e102c723c */ /* 0x000fe20000041850 */
[----:B------:R-:W-:-:S02]  /*a580*/  FMUL.FTZ R49, R49, c[0x0][0x320] ;  /* 0x0000c80031317a20 */ /* 0x000fc40000410000 */
[----:B------:R-:W-:Y:S02]  /*a590*/  FMUL.FTZ R50, R50, c[0x0][0x320] ;  /* 0x0000c80032327a20 */ /* 0x000fe40000410000 */
[----:B------:R-:W-:Y:S02]  /*a5a0*/  FMUL.FTZ R51, R51, c[0x0][0x320] ;  /* 0x0000c80033337a20 */ /* 0x000fe40000410000 */
[----:B------:R-:W-:Y:S01]  /*a5b0*/  FMUL.FTZ R0, R48, c[0x0][0x320] ;  /* 0x0000c80030007a20 */ /* 0x000fe20000410000 */
[----:B------:R-:W-:Y:S01]  /*a5c0*/  HMMA.16816.F32.BF16 R20, R8, R62, R32 ;  /* 0x0000003e0814723c */ /* 0x000fe20000041820 */
[----:B------:R-:W3:Y:S01]  /*a5d0*/  LDSM.16.M88.4 R60, [R178] ;  /* 0x00000000b23c783b */ /* 0x000ee20000000200 */
[----:B------:R-:W4:Y:S01]  /*a5e0*/  MUFU.TANH R81, R50 ;  /* 0x0000003200517308 */ /* 0x000f220000002400 */
[----:B------:R-:W-:Y:S02]  /*a5f0*/  FMUL.FTZ R28, R28, c[0x0][0x320] ;  /* 0x0000c8001c1c7a20 */ /* 0x000fe40000410000 */
[----:B------:R-:W-:-:S02]  /*a600*/  FMUL.FTZ R29, R29, c[0x0][0x320] ;  /* 0x0000c8001d1d7a20 */ /* 0x000fc40000410000 */
[----:B------:R-:W-:Y:S01]  /*a610*/  FMUL.FTZ R30, R30, c[0x0][0x320] ;  /* 0x0000c8001e1e7a20 */ /* 0x000fe20000410000 */
[C---:B------:R-:W-:Y:S01]  /*a620*/  HMMA.16816.F32.BF16 R64, R16.reuse, R72, R88 ;  /* 0x000000481040723c */ /* 0x040fe20000041858 */
[----:B------:R-:W-:Y:S01]  /*a630*/  FMUL.FTZ R31, R31, c[0x0][0x320] ;  /* 0x0000c8001f1f7a20 */ /* 0x000fe20000410000 */
[----:B------:R-:W1:Y:S06]  /*a640*/  MUFU.TANH R72, R49 ;  /* 0x0000003100487308 */ /* 0x000e6c0000002400 */
[----:B------:R-:W-:Y:S02]  /*a650*/  HMMA.16816.F32.BF16 R16, R16, R74, R76 ;  /* 0x0000004a1010723c */ /* 0x000fe4000004184c */
[----:B------:R1:W1:Y:S06]  /*a660*/  MUFU.TANH R73, R51 ;  /* 0x0000003300497308 */ /* 0x00026c0000002400 */
[----:B--2---:R-:W-:Y:S02]  /*a670*/  HMMA.16816.F32.BF16 R36, R4, R52, R36 ;  /* 0x000000340424723c */ /* 0x004fe40000041824 */
[----:B------:R-:W2:Y:S06]  /*a680*/  MUFU.TANH R69, R28 ;  /* 0x0000001c00457308 */ /* 0x000eac0000002400 */
[----:B------:R-:W-:Y:S01]  /*a690*/  HMMA.16816.F32.BF16 R40, R12, R70, R44 ;  /* 0x000000460c28723c */ /* 0x000fe2000004182c */
[----:B------:R-:W2:Y:S01]  /*a6a0*/  LDSM.16.M88.4 R44, [R172+0x5800] ;  /* 0x00580000ac2c783b */ /* 0x000ea20000000200 */
[----:B------:R-:W2:Y:S03]  /*a6b0*/  MUFU.TANH R68, R29 ;  /* 0x0000001d00447308 */ /* 0x000ea60000002400 */
[----:B-1----:R-:W1:Y:S03]  /*a6c0*/  LDSM.16.M88.4 R48, [R169+0x5000] ;  /* 0x00500000a930783b */ /* 0x002e660000000200 */
[----:B------:R-:W-:Y:S02]  /*a6d0*/  HMMA.16816.F32.BF16 R32, R8, R56, R24 ;  /* 0x000000380820723c */ /* 0x000fe40000041818 */
[----:B------:R-:W1:Y:S06]  /*a6e0*/  MUFU.TANH R70, R30 ;  /* 0x0000001e00467308 */ /* 0x000e6c0000002400 */
[----:B------:R-:W-:Y:S01]  /*a6f0*/  HMMA.16816.F32.BF16 R24, R4, R54, R20 ;  /* 0x000000360418723c */ /* 0x000fe20000041814 */
[----:B------:R-:W-:Y:S01]  /*a700*/  FMUL.FTZ R36, R36, c[0x0][0x320] ;  /* 0x0000c80024247a20 */ /* 0x000fe20000410000 */
[----:B------:R4:W1:Y:S01]  /*a710*/  MUFU.TANH R56, R31 ;  /* 0x0000001f00387308 */ /* 0x0008620000002400 */
[----:B------:R-:W-:-:S02]  /*a720*/  FMUL.FTZ R37, R37, c[0x0][0x320] ;  /* 0x0000c80025257a20 */ /* 0x000fc40000410000 */
[----:B------:R-:W-:Y:S02]  /*a730*/  FMUL.FTZ R38, R38, c[0x0][0x320] ;  /* 0x0000c80026267a20 */ /* 0x000fe40000410000 */
[----:B------:R-:W-:Y:S01]  /*a740*/  FMUL.FTZ R39, R39, c[0x0][0x320] ;  /* 0x0000c80027277a20 */ /* 0x000fe20000410000 */
[C---:B---3--:R-:W-:Y:S02]  /*a750*/  HMMA.16816.F32.BF16 R20, R12.reuse, R60, R64 ;  /* 0x0000003c0c14723c */ /* 0x048fe40000041840 */
[----:B------:R-:W3:Y:S06]  /*a760*/  MUFU.TANH R54, R36 ;  /* 0x0000002400367308 */ /* 0x000eec0000002400 */
[----:B------:R-:W-:Y:S02]  /*a770*/  HMMA.16816.F32.BF16 R12, R12, R62, R16 ;  /* 0x0000003e0c0c723c */ /* 0x000fe40000041810 */
[----:B------:R-:W1:Y:S06]  /*a780*/  MUFU.TANH R52, R37 ;  /* 0x0000002500347308 */ /* 0x000e6c0000002400 */
[----:B----4-:R-:W-:Y:S01]  /*a790*/  HMMA.16816.F32.BF16 R28, R8, R58, R40 ;  /* 0x0000003a081c723c */ /* 0x010fe20000041828 */
[----:B------:R-:W-:Y:S01]  /*a7a0*/  FMUL.FTZ R24, R24, c[0x0][0x320] ;  /* 0x0000c80018187a20 */ /* 0x000fe20000410000 */
[----:B------:R-:W4:Y:S01]  /*a7b0*/  MUFU.TANH R55, R38 ;  /* 0x0000002600377308 */ /* 0x000f220000002400 */
[----:B------:R-:W-:-:S02]  /*a7c0*/  FMUL.FTZ R25, R25, c[0x0][0x320] ;  /* 0x0000c80019197a20 */ /* 0x000fc40000410000 */
[----:B------:R-:W-:Y:S02]  /*a7d0*/  FMUL.FTZ R26, R26, c[0x0][0x320] ;  /* 0x0000c8001a1a7a20 */ /* 0x000fe40000410000 */
[----:B------:R-:W-:Y:S01]  /*a7e0*/  FMUL.FTZ R27, R27, c[0x0][0x320] ;  /* 0x0000c8001b1b7a20 */ /* 0x000fe20000410000 */
[C---:B--2---:R-:W-:Y:S02]  /*a7f0*/  HMMA.16816.F32.BF16 R16, R8.reuse, R44, R20 ;  /* 0x0000002c0810723c */ /* 0x044fe40000041814 */
[----:B------:R2:W2:Y:S06]  /*a800*/  MUFU.TANH R53, R39 ;  /* 0x0000002700357308 */ /* 0x0004ac0000002400 */
[----:B------:R-:W-:Y:S02]  /*a810*/  HMMA.16816.F32.BF16 R8, R8, R46, R12 ;  /* 0x0000002e0808723c */ /* 0x000fe4000004180c */
[----:B------:R-:W3:Y:S06]  /*a820*/  MUFU.TANH R43, R25 ;  /* 0x00000019002b7308 */ /* 0x000eec0000002400 */
[----:B-1----:R-:W-:Y:S01]  /*a830*/  HMMA.16816.F32.BF16 R32, R4, R48, R32 ;  /* 0x000000300420723c */ /* 0x002fe20000041820 */
[----:B--2---:R-:W1:Y:S01]  /*a840*/  LDSM.16.M88.4 R36, [R169+0x5800] ;  /* 0x00580000a924783b */ /* 0x004e620000000200 */
[----:B------:R-:W2:Y:S01]  /*a850*/  MUFU.TANH R48, R24 ;  /* 0x0000001800307308 */ /* 0x000ea20000002400 */
[----:B------:R-:W-:-:S05]  /*a860*/  DEPBAR.LE SB0, 0x0 ;  /* 0x000080000000791a */ /* 0x000fca0000000000 */
[----:B------:R-:W-:Y:S02]  /*a870*/  HMMA.16816.F32.BF16 R20, R4, R50, R28 ;  /* 0x000000320414723c */ /* 0x000fe4000004181c */
[----:B------:R-:W1:Y:S08]  /*a880*/  MUFU.TANH R49, R26 ;  /* 0x0000001a00317308 */ /* 0x000e700000002400 */
[----:B------:R-:W1:Y:S06]  /*a890*/  MUFU.TANH R45, R27 ;  /* 0x0000001b002d7308 */ /* 0x000e6c0000002400 */
[----:B------:R-:W-:-:S02]  /*a8a0*/  FMUL.FTZ R32, R32, c[0x0][0x320] ;  /* 0x0000c80020207a20 */ /* 0x000fc40000410000 */
[----:B------:R-:W-:Y:S01]  /*a8b0*/  FMUL.FTZ R34, R34, c[0x0][0x320] ;  /* 0x0000c80022227a20 */ /* 0x000fe20000410000 */
[----:B------:R2:W2:Y:S01]  /*a8c0*/  MUFU.TANH R80, R0 ;  /* 0x0000000000507308 */ /* 0x0004a20000002400 */
[----:B------:R-:W-:Y:S02]  /*a8d0*/  FMUL.FTZ R35, R35, c[0x0][0x320] ;  /* 0x0000c80023237a20 */ /* 0x000fe40000410000 */
[----:B------:R-:W-:Y:S02]  /*a8e0*/  FMUL.FTZ R33, R33, c[0x0][0x320] ;  /* 0x0000c80021217a20 */ /* 0x000fe40000410000 */
[----:B------:R-:W-:Y:S02]  /*a8f0*/  FMUL.FTZ R21, R21, c[0x0][0x320] ;  /* 0x0000c80015157a20 */ /* 0x000fe40000410000 */
[----:B------:R-:W-:Y:S01]  /*a900*/  FMUL.FTZ R22, R22, c[0x0][0x320] ;  /* 0x0000c80016167a20 */ /* 0x000fe20000410000 */
[----:B------:R3:W3:Y:S01]  /*a910*/  MUFU.TANH R30, R32 ;  /* 0x00000020001e7308 */ /* 0x0006e20000002400 */
[----:B------:R-:W-:-:S02]  /*a920*/  FMUL.FTZ R20, R20, c[0x0][0x320] ;  /* 0x0000c80014147a20 */ /* 0x000fc40000410000 */
[----:B------:R-:W-:Y:S01]  /*a930*/  FMUL.FTZ R23, R23, c[0x0][0x320] ;  /* 0x0000c80017177a20 */ /* 0x000fe20000410000 */
[----:B-1----:R-:W-:Y:S04]  /*a940*/  HMMA.16816.F32.BF16 R12, R4, R36, R16 ;  /* 0x00000024040c723c */ /* 0x002fe80000041810 */
[----:B------:R1:W1:Y:S01]  /*a950*/  MUFU.TANH R44, R34 ;  /* 0x00000022002c7308 */ /* 0x0002620000002400 */
[----:B--2---:R-:W-:-:S03]  /*a960*/  SHF.R.S32.HI R0, RZ, 0x1f, R198 ;  /* 0x0000001fff007819 */ /* 0x004fc600000114c6 */
[----:B------:R-:W-:Y:S04]  /*a970*/  HMMA.16816.F32.BF16 R4, R4, R38, R8 ;  /* 0x000000260404723c */ /* 0x000fe80000041808 */
[----:B------:R2:W1:Y:S08]  /*a980*/  MUFU.TANH R42, R35 ;  /* 0x00000023002a7308 */ /* 0x0004700000002400 */
[----:B------:R2:W1:Y:S04]  /*a990*/  MUFU.TANH R40, R22 ;  /* 0x0000001600287308 */ /* 0x0004680000002400 */
[----:B------:R-:W-:-:S04]  /*a9a0*/  FMUL.FTZ R12, R12, c[0x0][0x320] ;  /* 0x0000c8000c0c7a20 */ /* 0x000fc80000410000 */
[----:B------:R2:W1:Y:S01]  /*a9b0*/  MUFU.TANH R31, R33 ;  /* 0x00000021001f7308 */ /* 0x0004620000002400 */
[----:B------:R-:W-:Y:S02]  /*a9c0*/  FMUL.FTZ R13, R13, c[0x0][0x320] ;  /* 0x0000c8000d0d7a20 */ /* 0x000fe40000410000 */
[----:B------:R-:W-:Y:S02]  /*a9d0*/  FMUL.FTZ R14, R14, c[0x0][0x320] ;  /* 0x0000c8000e0e7a20 */ /* 0x000fe40000410000 */
[----:B------:R-:W-:Y:S02]  /*a9e0*/  FMUL.FTZ R15, R15, c[0x0][0x320] ;  /* 0x0000c8000f0f7a20 */ /* 0x000fe40000410000 */
[----:B------:R-:W-:Y:S01]  /*a9f0*/  FMUL.FTZ R4, R4, c[0x0][0x320] ;  /* 0x0000c80004047a20 */ /* 0x000fe20000410000 */
[----:B------:R2:W1:Y:S01]  /*aa00*/  MUFU.TANH R32, R20 ;  /* 0x0000001400207308 */ /* 0x0004620000002400 */
[----:B------:R-:W-:Y:S02]  /*aa10*/  FMUL.FTZ R5, R5, c[0x0][0x320] ;  /* 0x0000c80005057a20 */ /* 0x000fe40000410000 */
[----:B------:R-:W-:-:S02]  /*aa20*/  FMUL.FTZ R6, R6, c[0x0][0x320] ;  /* 0x0000c80006067a20 */ /* 0x000fc40000410000 */
[----:B------:R-:W-:-:S03]  /*aa30*/  FMUL.FTZ R7, R7, c[0x0][0x320] ;  /* 0x0000c80007077a20 */ /* 0x000fc60000410000 */
[----:B------:R-:W1:Y:S08]  /*aa40*/  MUFU.TANH R21, R21 ;  /* 0x0000001500157308 */ /* 0x000e700000002400 */
        /* <DEDUP_REMOVED lines=11> */
[----:B---34-:R-:W-:Y:S01]  /*ab00*/  IMAD.MOV.U32 R0, RZ, RZ, c[0x0][0x2b8] ;  /* 0x0000ae00ff007624 */ /* 0x018fe200078e00ff */
[----:B------:R-:W-:Y:S01]  /*ab10*/  IADD3 R2, R206, R97, R226 ;  /* 0x00000061ce027210 */ /* 0x000fe20007ffe0e2 */
[----:B------:R-:W-:-:S03]  /*ab20*/  IMAD.MOV.U32 R196, RZ, RZ, RZ ;  /* 0x000000ffffc47224 */ /* 0x000fc600078e00ff */
[----:B------:R-:W-:Y:S02]  /*ab30*/  ISETP.NE.AND P0, PT, R0, 0x1, PT ;  /* 0x000000010000780c */ /* 0x000fe40003f05270 */
[----:B------:R-:W-:-:S05]  /*ab40*/  IADD3 R2, R2, -0x40, RZ ;  /* 0xffffffc002027810 */ /* 0x000fca0007ffe0ff */
[----:B------:R-:W-:-:S06]  /*ab50*/  IMAD.MOV.U32 R0, RZ, RZ, R2 ;  /* 0x000000ffff007224 */ /* 0x000fcc00078e0002 */
[----:B------:R-:W-:-:S05]  /*ab60*/  @P0 IMAD.HI.U32 R3, R2, c[0x0][0x2bc], RZ ;  /* 0x0000af0002030a27 */ /* 0x000fca00078e00ff */
[----:B------:R-:W-:-:S04]  /*ab70*/  @P0 SHF.R.U32.HI R0, RZ, c[0x0][0x2c0], R3 ;  /* 0x0000b000ff000a19 */ /* 0x000fc80000011603 */
[----:B------:R-:W-:-:S04]  /*ab80*/  @!P3 IADD3 R3, P0, R0, R230, RZ ;  /* 0x000000e60003b210 */ /* 0x000fc80007f1e0ff */
[----:B--2---:R-:W-:Y:S02]  /*ab90*/  @!P3 LEA.HI.X.SX32 R5, R0, R232, 0x1, P0 ;  /* 0x000000e80005b211 */ /* 0x004fe400000f0eff */
        /* <DEDUP_REMOVED lines=19> */
[----:B------:R2:W3:Y:S02]  /*acd0*/  SHFL.IDX PT, R4, R5, RZ, 0x181f ;  /* 0x00181fff05047589 */ /* 0x0004e400000e0000 */
.L_x_915:
[----:B------:R-:W-:Y:S05]  /*ace0*/  BRA.DIV ~URZ, `(.L_x_767) ;  /* 0x000127b27f007947 */ /* 0x000fea000b800000 */
[----:B------:R-:W4:Y:S01]  /*acf0*/  SHFL.IDX PT, R0, R15, RZ, 0x181f ;  /* 0x00181fff0f007589 */ /* 0x000f2200000e0000 */
[----:B------:R-:W-:Y:S01]  /*ad00*/  SHF.R.S32.HI R2, RZ, 0x1f, R198 ;  /* 0x0000001fff027819 */ /* 0x000fe200000114c6 */
[C---:B------:R-:W-:Y:S01]  /*ad10*/  IMAD.SHL.U32 R12, R198.reuse, 0x2, RZ ;  /* 0x00000002c60c7824 */ /* 0x040fe200078e00ff */
[C---:B------:R-:W-:Y:S01]  /*ad20*/  SHF.L.U64.HI R16, R205.reuse, 0x1, R218 ;  /* 0x00000001cd107819 */ /* 0x040fe200000102da */
[----:B------:R-:W-:Y:S01]  /*ad30*/  IMAD.SHL.U32 R14, R205, 0x2, RZ ;  /* 0x00000002cd0e7824 */ /* 0x000fe200078e00ff */
[----:B------:R-:W-:Y:S01]  /*ad40*/  SHF.L.U64.HI R13, R198, 0x1, R2 ;  /* 0x00000001c60d7819 */ /* 0x000fe20000010202 */
[C---:B------:R-:W-:Y:S01]  /*ad50*/  IMAD.SHL.U32 R17, R204.reuse, 0x2, RZ ;  /* 0x00000002cc117824 */ /* 0x040fe200078e00ff */
[----:B------:R-:W-:Y:S02]  /*ad60*/  SHF.L.U64.HI R18, R204, 0x1, R217 ;  /* 0x00000001cc127819 */ /* 0x000fe400000102d9 */
[----:B------:R-:W-:-:S02]  /*ad70*/  SEL R20, RZ, 0x10, P6 ;  /* 0x00000010ff147807 */ /* 0x000fc40003000000 */
[----:B------:R-:W-:Y:S02]  /*ad80*/  SEL R11, RZ, 0x10, P5 ;  /* 0x00000010ff0b7807 */ /* 0x000fe40002800000 */
[----:B------:R-:W-:Y:S02]  /*ad90*/  SEL R10, RZ, 0x10, P4 ;  /* 0x00000010ff0a7807 */ /* 0x000fe40002000000 */
[C---:B----4-:R-:W-:Y:S02]  /*ada0*/  IADD3 R2, P2, R0.reuse, R12, RZ ;  /* 0x0000000c00027210 */ /* 0x050fe40007f5e0ff */
[C---:B------:R-:W-:Y:S02]  /*adb0*/  IADD3 R8, P1, R0.reuse, R14, RZ ;  /* 0x0000000e00087210 */ /* 0x040fe40007f3e0ff */
[----:B------:R-:W-:Y:S01]  /*adc0*/  IADD3 R6, P0, R0, R17, RZ ;  /* 0x0000001100067210 */ /* 0x000fe20007f1e0ff */
[C---:B---3--:R-:W-:Y:S01]  /*add0*/  IMAD.X R3, R4.reuse, 0x1, R13, P2 ;  /* 0x0000000104037824 */ /* 0x048fe200010e060d */
[----:B------:R-:W3:Y:S01]  /*ade0*/  SHFL.IDX PT, R0, R15, 0x1, 0x181f ;  /* 0x00381f000f007f89 */ /* 0x000ee200000e0000 */
[----:B------:R-:W-:-:S02]  /*adf0*/  IMAD.X R9, R4, 0x1, R16, P1 ;  /* 0x0000000104097824 */ /* 0x000fc400008e0610 */
[----:B------:R-:W-:Y:S01]  /*ae00*/  IMAD.X R7, R4, 0x1, R18, P0 ;  /* 0x0000000104077824 */ /* 0x000fe200000e0612 */
[----:B------:R-:W-:Y:S01]  /*ae10*/  @!PT LDS RZ, [RZ] ;  /* 0x00000000fffff984 */ /* 0x000fe20000000800 */
[----:B------:R4:W-:Y:S04]  /*ae20*/  LDGSTS.E.BYPASS.LTC128B.128 [R190+0x6100], [R2.64], !P5 ;  /* 0x0610000002be7fae */ /* 0x0009e8000e901d4a */
[----:B------:R4:W-:Y:S04]  /*ae30*/  LDGSTS.E.BYPASS.LTC128B.128 [R190+0x8100], [R8.64], !P4 ;  /* 0x0810000008be7fae */ /* 0x0009e8000e101d4a */
[----:B------:R4:W-:Y:S04]  /*ae40*/  LDGSTS.E.BYPASS.LTC128B.128 [R190+0xa100], [R6.64], !P6 ;  /* 0x0a10000006be7fae */ /* 0x0009e8000f101d4a */
[----:B------:R2:W1:Y:S02]  /*ae50*/  SHFL.IDX PT, R4, R5, 0x1, 0x181f ;  /* 0x00381f0005047f89 */ /* 0x00046400000e0000 */
[----:B--2---:R-:W-:-:S02]  /*ae60*/  IMAD.MOV.U32 R5, RZ, RZ, R20 ;  /* 0x000000ffff057224 */ /* 0x004fc400078e0014 */
.L_x_916:
[----:B---34-:R-:W-:Y:S02]  /*ae70*/  IADD3 R8, -R11, 0x10, RZ ;  /* 0x000000100b087810 */ /* 0x018fe40007ffe1ff */
[----:B------:R-:W-:-:S02]  /*ae80*/  IADD3 R6, -R10, 0x10, RZ ;  /* 0x000000100a067810 */ /* 0x000fc40007ffe1ff */
[----:B------:R-:W-:Y:S02]  /*ae90*/  LOP3.LUT R8, R8, 0xf, RZ, 0xc0, !PT ;  /* 0x0000000f08087812 */ /* 0x000fe400078ec0ff */
[----:B------:R-:W-:Y:S02]  /*aea0*/  LOP3.LUT R6, R6, 0xf, RZ, 0xc0, !PT ;  /* 0x0000000f06067812 */ /* 0x000fe400078ec0ff */
[----:B------:R-:W-:Y:S02]  /*aeb0*/  IADD3 R8, P1, P0, R8, R0, R12 ;  /* 0x0000000008087210 */ /* 0x000fe4000783e00c */
[----:B------:R-:W-:Y:S02]  /*aec0*/  IADD3 R2, -R5, 0x10, RZ ;  /* 0x0000001005027810 */ /* 0x000fe40007ffe1ff */
[----:B-1----:R-:W-:Y:S02]  /*aed0*/  IADD3.X R9, RZ, R4, R13, P1, P0 ;  /* 0x00000004ff097210 */ /* 0x002fe40000fe040d */
[----:B------:R-:W-:-:S02]  /*aee0*/  IADD3 R6, P1, P0, R6, R0, R14 ;  /* 0x0000000006067210 */ /* 0x000fc4000783e00e */
[----:B------:R-:W-:Y:S02]  /*aef0*/  LOP3.LUT R2, R2, 0xf, RZ, 0xc0, !PT ;  /* 0x0000000f02027812 */ /* 0x000fe400078ec0ff */
[----:B------:R-:W-:Y:S02]  /*af00*/  IADD3.X R7, RZ, R4, R16, P1, P0 ;  /* 0x00000004ff077210 */ /* 0x000fe40000fe0410 */
[----:B------:R-:W-:Y:S02]  /*af10*/  IADD3 R2, P1, P0, R2, R0, R17 ;  /* 0x0000000002027210 */ /* 0x000fe4000783e011 */
[----:B------:R-:W-:Y:S02]  /*af20*/  ISETP.NE.U32.AND P2, PT, R11, RZ, PT ;  /* 0x000000ff0b00720c */ /* 0x000fe40003f45070 */
[----:B------:R-:W-:Y:S02]  /*af30*/  IADD3.X R3, RZ, R4, R18, P1, P0 ;  /* 0x00000004ff037210 */ /* 0x000fe40000fe0412 */
[----:B------:R-:W-:-:S02]  /*af40*/  ISETP.NE.U32.AND P1, PT, R10, RZ, PT ;  /* 0x000000ff0a00720c */ /* 0x000fc40003f25070 */
[----:B------:R-:W-:-:S07]  /*af50*/  ISETP.NE.U32.AND P0, PT, R5, RZ, PT ;  /* 0x000000ff0500720c */ /* 0x000fce0003f05070 */
[----:B------:R-:W-:Y:S01]  /*af60*/  @!PT LDS RZ, [RZ] ;  /* 0x00000000fffff984 */ /* 0x000fe20000000800 */
[----:B------:R-:W-:Y:S01]  /*af70*/  @!PT LDS RZ, [RZ] ;  /* 0x00000000fffff984 */ /* 0x000fe20000000800 */
[----:B------:R-:W-:Y:S01]  /*af80*/  @!PT LDS RZ, [RZ] ;  /* 0x00000000fffff984 */ /* 0x000fe20000000800 */
[----:B------:R1:W-:Y:S04]  /*af90*/  LDGSTS.E.BYPASS.LTC128B.128.ZFILL [R190+0x7100], [R8.64], P2 ;  /* 0x0710000008be7fae */ /* 0x0003e80009141d4a */
[----:B------:R1:W-:Y:S04]  /*afa0*/  LDGSTS.E.BYPASS.LTC128B.128.ZFILL [R190+0x9100], [R6.64], P1 ;  /* 0x0910000006be7fae */ /* 0x0003e80008941d4a */
[----:B------:R1:W-:Y:S02]  /*afb0*/  LDGSTS.E.BYPASS.LTC128B.128.ZFILL [R190+0xb100], [R2.64], P0 ;  /* 0x0b10000002be7fae */ /* 0x0003e40008141d4a */
.L_x_765:
[----:B---34-:R-:W-:Y:S05]  /*afc0*/  BSYNC B0 ;  /* 0x0000000000007941 */ /* 0x018fea0003800000 */
.L_x_764:
[----:B--2---:R-:W2:Y:S01]  /*afd0*/  LDL R20, [R1+0x4] ;  /* 0x0000040001147983 */ /* 0x004ea20000100800 */
[----:B-----5:R-:W-:Y:S01]  /*afe0*/  SHF.R.S32.HI R0, RZ, 0x1f, R96 ;  /* 0x0000001fff007819 */ /* 0x020fe20000011460 */
[----:B-1----:R-:W-:Y:S01]  /*aff0*/  IMAD.MOV.U32 R8, RZ, RZ, 0x1 ;  /* 0x00000001ff087424 */ /* 0x002fe200078e00ff */
[----:B------:R-:W-:Y:S01]  /*b000*/  LOP3.LUT R9, RZ, c[0x0][0x324], RZ, 0x33, !PT ;  /* 0x0000c900ff097a12 */ /* 0x000fe200078e33ff */
[----:B------:R-:W0:Y:S01]  /*b010*/  LDGDEPBAR ;  /* 0x00000000000079af */ /* 0x000e220000000000 */
[----:B------:R-:W-:-:S02]  /*b020*/  LEA.HI R2, R0, R96, RZ, 0x2 ;  /* 0x0000006000027211 */ /* 0x000fc400078f10ff */
[----:B------:R-:W-:Y:S02]  /*b030*/  LEA.HI R0, R0, R96, RZ, 0x5 ;  /* 0x0000006000007211 */ /* 0x000fe400078f28ff */
[----:B------:R-:W-:Y:S02]  /*b040*/  LOP3.LUT R2, R2, 0xfffffffc, RZ, 0xc0, !PT ;  /* 0xfffffffc02027812 */ /* 0x000fe400078ec0ff */
[----:B------:R-:W-:Y:S02]  /*b050*/  LOP3.LUT R3, R0, 0xffffffe0, RZ, 0xc0, !PT ;  /* 0xffffffe000037812 */ /* 0x000fe400078ec0ff */
[----:B------:R-:W-:Y:S01]  /*b060*/  SHF.R.S32.HI R4, RZ, 0x5, R0 ;  /* 0x00000005ff047819 */ /* 0x000fe20000011400 */
[C---:B------:R-:W-:Y:S01]  /*b070*/  IMAD.IADD R2, R96.reuse, 0x1, -R2 ;  /* 0x0000000160027824 */ /* 0x040fe200078e0a02 */
[----:B------:R-:W-:Y:S01]  /*b080*/  SHF.R.S32.HI R5, RZ, 0x1f, R0 ;  /* 0x0000001fff057819 */ /* 0x000fe20000011400 */
[----:B------:R-:W-:Y:S01]  /*b090*/  IMAD.IADD R0, R96, 0x1, -R3 ;  /* 0x0000000160007824 */ /* 0x000fe200078e0a03 */
[----:B------:R-:W-:-:S02]  /*b0a0*/  ISETP.NE.AND P0, PT, R8, c[0x0][0x2c4], PT ;  /* 0x0000b10008007a0c */ /* 0x000fc40003f05270 */
[----:B------:R-:W-:Y:S02]  /*b0b0*/  LEA.HI R5, R5, R4, RZ, 0x3 ;  /* 0x0000000405057211 */ /* 0x000fe400078f18ff */
[----:B------:R-:W-:Y:S02]  /*b0c0*/  LEA.HI R3, R2, R2, RZ, 0x1 ;  /* 0x0000000202037211 */ /* 0x000fe400078f08ff */
[----:B------:R-:W-:Y:S02]  /*b0d0*/  SHF.R.S32.HI R7, RZ, 0x1f, R0 ;  /* 0x0000001fff077819 */ /* 0x000fe40000011400 */
[----:B------:R-:W-:Y:S02]  /*b0e0*/  LOP3.LUT R6, R5, 0xffffff8, RZ, 0xc0, !PT ;  /* 0x0ffffff805067812 */ /* 0x000fe400078ec0ff */
[----:B------:R-:W-:Y:S02]  /*b0f0*/  LOP3.LUT R5, R3, 0x1ffffffe, RZ, 0xc0, !PT ;  /* 0x1ffffffe03057812 */ /* 0x000fe400078ec0ff */
[----:B------:R-:W-:Y:S01]  /*b100*/  LEA.HI R3, R7, R0, RZ, 0x2 ;  /* 0x0000000007037211 */ /* 0x000fe200078f10ff */
[----:B------:R-:W-:-:S02]  /*b110*/  IMAD.IADD R4, R4, 0x1, -R6 ;  /* 0x0000000104047824 */ /* 0x000fc400078e0a06 */
[----:B------:R-:W-:Y:S01]  /*b120*/  IMAD.IADD R2, R2, 0x1, -R5 ;  /* 0x0000000102027824 */ /* 0x000fe200078e0a05 */
[----:B------:R-:W-:Y:S01]  /*b130*/  SHF.R.S32.HI R235, RZ, 0x2, R3 ;  /* 0x00000002ffeb7819 */ /* 0x000fe20000011403 */
[----:B------:R-:W-:Y:S01]  /*b140*/  IMAD.SHL.U32 R234, R4, 0x10, RZ ;  /* 0x0000001004ea7824 */ /* 0x000fe200078e00ff */
[----:B------:R-:W-:Y:S01]  /*b150*/  LOP3.LUT R3, R3, 0x7ffffffc, RZ, 0xc0, !PT ;  /* 0x7ffffffc03037812 */ /* 0x000fe200078ec0ff */
[----:B------:R-:W-:-:S04]  /*b160*/  IMAD.SHL.U32 R233, R2, 0x8, RZ ;  /* 0x0000000802e97824 */ /* 0x000fc800078e00ff */
[----:B------:R-:W-:Y:S01]  /*b170*/  IMAD.IADD R2, R0, 0x1, -R3 ;  /* 0x0000000100027824 */ /* 0x000fe200078e0a03 */
[----:B------:R-:W-:-:S03]  /*b180*/  IADD3 R0, R209, 0x1, -R97 ;  /* 0x00000001d1007810 */ /* 0x000fc60007ffe861 */
[----:B------:R-:W-:-:S05]  /*b190*/  IMAD.SHL.U32 R208, R2, 0x2, RZ ;  /* 0x0000000202d07824 */ /* 0x000fca00078e00ff */
[----:B------:R-:W-:Y:S02]  /*b1a0*/  IADD3 R0, -R210, R0, -R208 ;  /* 0x00000000d2007210 */ /* 0x000fe40007ffe9d0 */
[----:B------:R-:W-:Y:S02]  /*b1b0*/  IADD3 R6, -R208, R209, -R97 ;  /* 0x000000d1d0067210 */ /* 0x000fe40007ffe961 */
[C---:B------:R-:W-:Y:S01]  /*b1c0*/  IADD3 R5, R0.reuse, c[0x0][0x328], RZ ;  /* 0x0000ca0000057a10 */ /* 0x040fe20007ffe0ff */
[----:B------:R-:W-:Y:S02]  /*b1d0*/  IMAD.IADD R4, R0, 0x1, R9 ;  /* 0x0000000100047824 */ /* 0x000fe400078e0209 */
[----:B--2---:R-:W-:-:S05]  /*b1e0*/  IMAD R20, R20, 0x80, R235 ;  /* 0x0000008014147824 */ /* 0x004fca00078e02eb */
[----:B------:R-:W-:-:S05]  /*b1f0*/  IADD3 R20, R233, R20, R234 ;  /* 0x00000014e9147210 */ /* 0x000fca0007ffe0ea */
[----:B------:R-:W-:-:S05]  /*b200*/  @P0 IMAD.HI.U32 R2, R20, c[0x0][0x2c8], RZ ;  /* 0x0000b20014020a27 */ /* 0x000fca00078e00ff */
[----:B------:R-:W-:Y:S01]  /*b210*/  @P0 SHF.R.U32.HI R20, RZ, c[0x0][0x2cc], R2 ;  /* 0x0000b300ff140a19 */ /* 0x000fe20000011602 */
[----:B------:R-:W-:Y:S05]  /*b220*/  BRA.DIV ~URZ, `(.L_x_768) ;  /* 0x000125327f007947 */ /* 0x000fea000b800000 */
[----:B------:R1:W2:Y:S02]  /*b230*/  SHFL.IDX PT, R3, R20, RZ, 0x1c1f ;  /* 0x001c1fff14037589 */ /* 0x0002a400000e0000 */
.L_x_917:
[----:B------:R-:W-:Y:S01]  /*b240*/  IMAD.MOV.U32 R7, RZ, RZ, 0x1 ;  /* 0x00000001ff077424 */ /* 0x000fe200078e00ff */
[----:B--2---:R-:W-:Y:S01]  /*b250*/  IADD3 R2, R5, R3, RZ ;  /* 0x0000000305027210 */ /* 0x004fe20007ffe0ff */
[----:B------:R-:W-:-:S03]  /*b260*/  IMAD.IADD R0, R4, 0x1, R3 ;  /* 0x0000000104007824 */ /* 0x000fc600078e0203 */
[----:B------:R-:W-:Y:S02]  /*b270*/  ISETP.LE.AND P2, PT, R7, c[0x0][0x32c], PT ;  /* 0x0000cb0007007a0c */ /* 0x000fe40003f43270 */
[----:B------:R-:W-:-:S11]  /*b280*/  IMNMX R2, R6, R2, PT ;  /* 0x0000000206027217 */ /* 0x000fd60003800200 */
[----:B------:R-:W-:Y:S05]  /*b290*/  @!P2 BRA `(.L_x_769) ;  /* 0x000001300000a947 */ /* 0x000fea0003800000 */
[----:B------:R-:W-:Y:S01]  /*b2a0*/  IADD3 R3, -R210, R209, R3 ;  /* 0x000000d1d2037210 */ /* 0x000fe20007ffe103 */
[----:B------:R-:W-:Y:S03]  /*b2b0*/  BSSY B0, `(.L_x_770) ;  /* 0x000000c000007945 */ /* 0x000fe60003800000 */
[----:B------:R-:W-:-:S13]  /*b2c0*/  ISETP.GT.AND P0, PT, R3, -0x1, PT ;  /* 0xffffffff0300780c */ /* 0x000fda0003f04270 */
[----:B------:R-:W-:Y:S05]  /*b2d0*/  @P0 BRA `(.L_x_771) ;  /* 0x0000006000000947 */ /* 0x000fea0003800000 */
[----:B------:R-:W-:Y:S02]  /*b2e0*/  ISETP.NE.AND P0, PT, R7, c[0x0][0x32c], PT ;  /* 0x0000cb0007007a0c */ /* 0x000fe40003f05270 */
[----:B------:R-:W-:-:S11]  /*b2f0*/  LOP3.LUT R3, RZ, R3, RZ, 0x33, !PT ;  /* 0x00000003ff037212 */ /* 0x000fd600078e33ff */
[----:B------:R-:W-:-:S05]  /*b300*/  @P0 IMAD.HI.U32 R7, R3, c[0x0][0x330], RZ ;  /* 0x0000cc0003070a27 */ /* 0x000fca00078e00ff */
[----:B------:R-:W-:-:S04]  /*b310*/  @P0 SHF.R.U32.HI R3, RZ, c[0x0][0x334], R7 ;  /* 0x0000cd00ff030a19 */ /* 0x000fc80000011607 */
[----:B------:R-:W-:Y:S01]  /*b320*/  LOP3.LUT R3, RZ, R3, RZ, 0x33, !PT ;  /* 0x00000003ff037212 */ /* 0x000fe200078e33ff */
[----:B------:R-:W-:Y:S05]  /*b330*/  BRA `(.L_x_772) ;  /* 0x0000003000007947 */ /* 0x000fea0003800000 */
.L_x_771:
[----:B------:R-:W-:-:S13]  /*b340*/  ISETP.NE.AND P0, PT, R7, c[0x0][0x32c], PT ;  /* 0x0000cb0007007a0c */ /* 0x000fda0003f05270 */
[----:B------:R-:W-:-:S05]  /*b350*/  @P0 IMAD.HI.U32 R7, R3, c[0x0][0x330], RZ ;  /* 0x0000cc0003070a27 */ /* 0x000fca00078e00ff */
[----:B------:R-:W-:Y:S02]  /*b360*/  @P0 SHF.R.U32.HI R3, RZ, c[0x0][0x334], R7 ;  /* 0x0000cd00ff030a19 */ /* 0x000fe40000011607 */
.L_x_772:
[----:B------:R-:W-:Y:S05]  /*b370*/  BSYNC B0 ;  /* 0x0000000000007941 */ /* 0x000fea0003800000 */
.L_x_770:
[----:B------:R-:W-:-:S04]  /*b380*/  IMAD R3, R3, c[0x0][0x32c], -R97 ;  /* 0x0000cb0003037a24 */ /* 0x000fc800078e0a61 */
[----:B------:R-:W-:-:S05]  /*b390*/  IMAD.IADD R3, R3, 0x1, -R208 ;  /* 0x0000000103037824 */ /* 0x000fca00078e0ad0 */
[----:B------:R-:W-:Y:S02]  /*b3a0*/  IADD3 R7, R3, c[0x0][0x32c], RZ ;  /* 0x0000cb0003077a10 */ /* 0x000fe40007ffe0ff */
[----:B------:R-:W-:Y:S02]  /*b3b0*/  IMNMX R0, R0, R3, !PT ;  /* 0x0000000300007217 */ /* 0x000fe40007800200 */
[----:B------:R-:W-:Y:S02]  /*b3c0*/  IMNMX R2, R2, R7, PT ;  /* 0x0000000702027217 */ /* 0x000fe40003800200 */
.L_x_769:
[----:B------:R-:W-:-:S04]  /*b3d0*/  ISETP.GT.AND P0, PT, R195, RZ, PT ;  /* 0x000000ffc300720c */ /* 0x000fc80003f04270 */
[----:B------:R-:W-:-:S04]  /*b3e0*/  ISETP.GT.AND P1, PT, R0, RZ, P0 ;  /* 0x000000ff0000720c */ /* 0x000fc80000724270 */
        /* <DEDUP_REMOVED lines=46> */
[----:B------:R-:W-:Y:S01]  /*b6d0*/  FSEL R36, R36, -INF , !P1 ;  /* 0xff80000024247808 */ /* 0x000fe20004800000 */
[----:B------:R-:W-:Y:S06]  /*b6e0*/  BRA.DIV ~URZ, `(.L_x_773) ;  /* 0x000120e27f007947 */ /* 0x000fec000b800000 */
[----:B------:R2:W3:Y:S02]  /*b6f0*/  SHFL.IDX PT, R3, R20, 0x1, 0x1c1f ;  /* 0x003c1f0014037f89 */ /* 0x0004e400000e0000 */
.L_x_918:
[----:B---3--:R-:W-:Y:S01]  /*b700*/  IMAD.IADD R2, R5, 0x1, R3 ;  /* 0x0000000105027824 */ /* 0x008fe200078e0203 */
[----:B------:R-:W-:-:S04]  /*b710*/  IADD3 R0, R4, R3, RZ ;  /* 0x0000000304007210 */ /* 0x000fc80007ffe0ff */
[----:B------:R-:W-:Y:S01]  /*b720*/  IMNMX R2, R6, R2, PT ;  /* 0x0000000206027217 */ /* 0x000fe20003800200 */
        /* <DEDUP_REMOVED lines=12> */
.L_x_776:
[----:B------:R-:W-:-:S04]  /*b7f0*/  MOV R4, 0x1 ;  /* 0x0000000100047802 */ /* 0x000fc80000000f00 */
[----:B------:R-:W-:-:S13]  /*b800*/  ISETP.NE.AND P1, PT, R4, c[0x0][0x32c], PT ;  /* 0x0000cb0004007a0c */ /* 0x000fda0003f25270 */
[----:B------:R-:W-:-:S05]  /*b810*/  @P1 IMAD.HI.U32 R4, R3, c[0x0][0x330], RZ ;  /* 0x0000cc0003041a27 */ /* 0x000fca00078e00ff */
[----:B------:R-:W-:Y:S02]  /*b820*/  @P1 SHF.R.U32.HI R3, RZ, c[0x0][0x334], R4 ;  /* 0x0000cd00ff031a19 */ /* 0x000fe40000011604 */
.L_x_777:
[----:B------:R-:W-:Y:S05]  /*b830*/  BSYNC B0 ;  /* 0x0000000000007941 */ /* 0x000fea0003800000 */
.L_x_775:
[----:B------:R-:W-:-:S04]  /*b840*/  IMAD R3, R3, c[0x0][0x32c], -R97 ;  /* 0x0000cb0003037a24 */ /* 0x000fc800078e0a61 */
[----:B------:R-:W-:-:S05]  /*b850*/  IMAD.IADD R3, R3, 0x1, -R208 ;  /* 0x0000000103037824 */ /* 0x000fca00078e0ad0 */
[----:B------:R-:W-:Y:S02]  /*b860*/  IADD3 R4, R3, c[0x0][0x32c], RZ ;  /* 0x0000cb0003047a10 */ /* 0x000fe40007ffe0ff */
[----:B------:R-:W-:Y:S02]  /*b870*/  IMNMX R0, R0, R3, !PT ;  /* 0x0000000300007217 */ /* 0x000fe40007800200 */
[----:B------:R-:W-:Y:S02]  /*b880*/  IMNMX R2, R2, R4, PT ;  /* 0x0000000402027217 */ /* 0x000fe40003800200 */
.L_x_774:
        /* <DEDUP_REMOVED lines=8> */
[----:B------:R-:W-:Y:S02]  /*b910*/  ISETP.GT.AND P2, PT, R0, 0x10, P0 ;  /* 0x000000100000780c */ /* 0x000fe40000744270 */
[----:B------:R-:W-:-:S02]  /*b920*/  FSEL R16, R56, -INF , !P1 ;  /* 0xff80000038107808 */ /* 0x000fc40004800000 */
[----:B------:R-:W-:Y:S02]  /*b930*/  ISETP.LT.OR P2, PT, R2, 0x11, P2 ;  /* 0x000000110200780c */ /* 0x000fe40001741670 */
[----:B------:R-:W-:Y:S02]  /*b940*/  ISETP.GT.AND P1, PT, R0, 0x11, P0 ;  /* 0x000000110000780c */ /* 0x000fe40000724270 */
[----:B------:R-:W-:Y:S02]  /*b950*/  P2R R3, PR, RZ, 0x4 ;  /* 0x00000004ff037803 */ /* 0x000fe40000000000 */
[----:B------:R-:W-:Y:S02]  /*b960*/  ISETP.LT.OR P2, PT, R2, 0x12, P1 ;  /* 0x000000120200780c */ /* 0x000fe40000f41670 */
[----:B------:R-:W-:Y:S02]  /*b970*/  ISETP.NE.AND P1, PT, R3, RZ, PT ;  /* 0x000000ff0300720c */ /* 0x000fe40003f25270 */
[----:B------:R-:W-:-:S02]  /*b980*/  FSEL R21, R53, -INF , !P2 ;  /* 0xff80000035157808 */ /* 0x000fc40005000000 */
[----:B------:R-:W-:Y:S02]  /*b990*/  ISETP.GT.AND P2, PT, R0, RZ, P0 ;  /* 0x000000ff0000720c */ /* 0x000fe40000744270 */
[----:B------:R-:W-:Y:S02]  /*b9a0*/  FMNMX.FTZ R102, R7, R9, !PT ;  /* 0x0000000907667209 */ /* 0x000fe40007810000 */
[----:B------:R-:W-:Y:S02]  /*b9b0*/  ISETP.LT.OR P2, PT, R2, 0x1, P2 ;  /* 0x000000010200780c */ /* 0x000fe40001741670 */
[----:B------:R-:W-:Y:S02]  /*b9c0*/  FSEL R15, R55, -INF , !P1 ;  /* 0xff800000370f7808 */ /* 0x000fe40004800000 */
[----:B------:R-:W-:Y:S02]  /*b9d0*/  FSEL R6, R81, -INF , !P2 ;  /* 0xff80000051067808 */ /* 0x000fe40005000000 */
[----:B------:R-:W-:-:S02]  /*b9e0*/  ISETP.GT.AND P1, PT, R0, 0x18, P0 ;  /* 0x000000180000780c */ /* 0x000fc40000724270 */
[----:B------:R-:W-:Y:S02]  /*b9f0*/  FMNMX.FTZ R5, R6, R8, !PT ;  /* 0x0000000806057209 */ /* 0x000fe40007810000 */
[----:B------:R-:W-:Y:S02]  /*ba00*/  FMNMX.FTZ R102, R24, R102, !PT ;  /* 0x0000006618667209 */ /* 0x000fe40007810000 */
[----:B------:R-:W-:Y:S02]  /*ba10*/  FMNMX.FTZ R5, R13, R5, !PT ;  /* 0x000000050d057209 */ /* 0x000fe40007810000 */
[----:B------:R-:W-:Y:S02]  /*ba20*/  ISETP.LT.OR P1, PT, R2, 0x19, P1 ;  /* 0x000000190200780c */ /* 0x000fe40000f21670 */
[----:B------:R-:W-:Y:S02]  /*ba30*/  FMNMX.FTZ R102, R25, R102, !PT ;  /* 0x0000006619667209 */ /* 0x000fe40007810000 */
[----:B------:R-:W-:-:S02]  /*ba40*/  FMNMX.FTZ R5, R16, R5, !PT ;  /* 0x0000000510057209 */ /* 0x000fc40007810000 */
[----:B------:R-:W-:Y:S02]  /*ba50*/  ISETP.GT.AND P2, PT, R0, 0x19, P0 ;  /* 0x000000190000780c */ /* 0x000fe40000744270 */
[----:B------:R-:W-:Y:S02]  /*ba60*/  FSEL R23, R49, -INF , !P1 ;  /* 0xff80000031177808 */ /* 0x000fe40004800000 */
[----:B------:R-:W-:Y:S02]  /*ba70*/  FMNMX.FTZ R102, R26, R102, !PT ;  /* 0x000000661a667209 */ /* 0x000fe40007810000 */
[----:B------:R-:W-:Y:S02]  /*ba80*/  FMNMX.FTZ R5, R15, R5, !PT ;  /* 0x000000050f057209 */ /* 0x000fe40007810000 */
[----:B------:R-:W-:Y:S02]  /*ba90*/  ISETP.GT.AND P1, PT, R0, 0x20, P0 ;  /* 0x000000200000780c */ /* 0x000fe40000724270 */
[----:B------:R-:W-:-:S02]  /*baa0*/  ISETP.LT.OR P2, PT, R2, 0x1a, P2 ;  /* 0x0000001a0200780c */ /* 0x000fc40001741670 */
[----:B------:R-:W-:Y:S02]  /*bab0*/  FMNMX.FTZ R102, R27, R102, !PT ;  /* 0x000000661b667209 */ /* 0x000fe40007810000 */
[----:B------:R-:W-:Y:S02]  /*bac0*/  FMNMX.FTZ R5, R21, R5, !PT ;  /* 0x0000000515057209 */ /* 0x000fe40007810000 */
[----:B------:R-:W-:Y:S02]  /*bad0*/  ISETP.LT.OR P1, PT, R2, 0x21, P1 ;  /* 0x000000210200780c */ /* 0x000fe40000f21670 */
[----:B-12---:R-:W-:Y:S02]  /*bae0*/  FSEL R20, R45, -INF , !P2 ;  /* 0xff8000002d147808 */ /* 0x006fe40005000000 */
[----:B------:R-:W-:Y:S02]  /*baf0*/  ISETP.GT.AND P2, PT, R0, 0x21, P0 ;  /* 0x000000210000780c */ /* 0x000fe40000744270 */
[----:B------:R-:W-:-:S02]  /*bb00*/  FMNMX.FTZ R102, R28, R102, !PT ;  /* 0x000000661c667209 */ /* 0x000fc40007810000 */
[----:B------:R-:W-:Y:S02]  /*bb10*/  FMNMX.FTZ R5, R23, R5, !PT ;  /* 0x0000000517057209 */ /* 0x000fe40007810000 */
[----:B------:R-:W-:Y:S02]  /*bb20*/  FSEL R14, R44, -INF , !P1 ;  /* 0xff8000002c0e7808 */ /* 0x000fe40004800000 */
[----:B------:R-:W-:Y:S02]  /*bb30*/  ISETP.GT.AND P1, PT, R0, 0x28, P0 ;  /* 0x000000280000780c */ /* 0x000fe40000724270 */
[----:B------:R-:W-:Y:S02]  /*bb40*/  ISETP.LT.OR P2, PT, R2, 0x22, P2 ;  /* 0x000000220200780c */ /* 0x000fe40001741670 */
[----:B------:R-:W-:Y:S02]  /*bb50*/  FMNMX.FTZ R102, R29, R102, !PT ;  /* 0x000000661d667209 */ /* 0x000fe40007810000 */
[----:B------:R-:W-:-:S02]  /*bb60*/  FMNMX.FTZ R5, R20, R5, !PT ;  /* 0x0000000514057209 */ /* 0x000fc40007810000 */
[----:B------:R-:W-:Y:S02]  /*bb70*/  ISETP.LT.OR P1, PT, R2, 0x29, P1 ;  /* 0x000000290200780c */ /* 0x000fe40000f21670 */
[----:B------:R-:W-:Y:S02]  /*bb80*/  FSEL R10, R42, -INF , !P2 ;  /* 0xff8000002a0a7808 */ /* 0x000fe40005000000 */
[----:B------:R-:W-:Y:S02]  /*bb90*/  ISETP.GT.AND P2, PT, R0, 0x29, P0 ;  /* 0x000000290000780c */ /* 0x000fe40000744270 */
[----:B------:R-:W-:Y:S02]  /*bba0*/  FMNMX.FTZ R102, R30, R102, !PT ;  /* 0x000000661e667209 */ /* 0x000fe40007810000 */
[----:B------:R-:W-:Y:S02]  /*bbb0*/  FMNMX.FTZ R5, R14, R5, !PT ;  /* 0x000000050e057209 */ /* 0x000fe40007810000 */
[----:B------:R-:W-:-:S02]  /*bbc0*/  FSEL R12, R40, -INF , !P1 ;  /* 0xff800000280c7808 */ /* 0x000fc40004800000 */
[----:B------:R-:W-:Y:S02]  /*bbd0*/  ISETP.GT.AND P1, PT, R0, 0x30, P0 ;  /* 0x000000300000780c */ /* 0x000fe40000724270 */
[----:B------:R-:W-:Y:S02]  /*bbe0*/  ISETP.LT.OR P2, PT, R2, 0x2a, P2 ;  /* 0x0000002a0200780c */ /* 0x000fe40001741670 */
[----:B------:R-:W-:Y:S02]  /*bbf0*/  FMNMX.FTZ R102, R31, R102, !PT ;  /* 0x000000661f667209 */ /* 0x000fe40007810000 */
[----:B------:R-:W-:Y:S02]  /*bc00*/  FMNMX.FTZ R5, R10, R5, !PT ;  /* 0x000000050a057209 */ /* 0x000fe40007810000 */
[----:B------:R-:W-:Y:S02]  /*bc10*/  ISETP.LT.OR P1, PT, R2, 0x31, P1 ;  /* 0x000000310200780c */ /* 0x000fe40000f21670 */
[----:B------:R-:W-:-:S02]  /*bc20*/  FSEL R11, R41, -INF , !P2 ;  /* 0xff800000290b7808 */ /* 0x000fc40005000000 */
[----:B------:R-:W-:Y:S02]  /*bc30*/  ISETP.GT.AND P2, PT, R0, 0x31, P0 ;  /* 0x000000310000780c */ /* 0x000fe40000744270 */
[----:B------:R-:W-:Y:S02]  /*bc40*/  FMNMX.FTZ R102, R32, R102, !PT ;  /* 0x0000006620667209 */ /* 0x000fe40007810000 */
[----:B------:R-:W-:Y:S02]  /*bc50*/  FMNMX.FTZ R5, R12, R5, !PT ;  /* 0x000000050c057209 */ /* 0x000fe40007810000 */
[----:B------:R-:W-:Y:S02]  /*bc60*/  FSEL R19, R19, -INF , !P1 ;  /* 0xff80000013137808 */ /* 0x000fe40004800000 */
[----:B------:R-:W-:Y:S02]  /*bc70*/  ISETP.GT.AND P1, PT, R0, 0x38, P0 ;  /* 0x000000380000780c */ /* 0x000fe40000724270 */
[----:B------:R-:W-:-:S02]  /*bc80*/  ISETP.LT.OR P2, PT, R2, 0x32, P2 ;  /* 0x000000320200780c */ /* 0x000fc40001741670 */
[----:B------:R-:W-:Y:S02]  /*bc90*/  FMNMX.FTZ R102, R33, R102, !PT ;  /* 0x0000006621667209 */ /* 0x000fe40007810000 */
[----:B------:R-:W-:Y:S02]  /*bca0*/  FMNMX.FTZ R5, R11, R5, !PT ;  /* 0x000000050b057209 */ /* 0x000fe40007810000 */
[----:B------:R-:W-:Y:S02]  /*bcb0*/  ISETP.GT.AND P0, PT, R0, 0x39, P0 ;  /* 0x000000390000780c */ /* 0x000fe40000704270 */
[----:B------:R-:W-:Y:S02]  /*bcc0*/  ISETP.LT.OR P1, PT, R2, 0x39, P1 ;  /* 0x000000390200780c */ /* 0x000fe40000f21670 */
[----:B------:R-:W-:Y:S02]  /*bcd0*/  FSEL R18, R39, -INF , !P2 ;  /* 0xff80000027127808 */ /* 0x000fe40005000000 */
[----:B------:R-:W-:-:S02]  /*bce0*/  FMNMX.FTZ R102, R34, R102, !PT ;  /* 0x0000006622667209 */ /* 0x000fc40007810000 */
[----:B------:R-:W-:Y:S02]  /*bcf0*/  FMNMX.FTZ R5, R19, R5, !PT ;  /* 0x0000000513057209 */ /* 0x000fe40007810000 */
[----:B------:R-:W-:Y:S02]  /*bd00*/  ISETP.LT.OR P0, PT, R2, 0x3a, P0 ;  /* 0x0000003a0200780c */ /* 0x000fe40000701670 */
[----:B------:R-:W-:Y:S02]  /*bd10*/  FSEL R17, R22, -INF , !P1 ;  /* 0xff80000016117808 */ /* 0x000fe40004800000 */
[----:B------:R-:W-:Y:S02]  /*bd20*/  FMNMX.FTZ R102, R35, R102, !PT ;  /* 0x0000006623667209 */ /* 0x000fe40007810000 */
[----:B------:R-:W-:Y:S02]  /*bd30*/  FMNMX.FTZ R5, R18, R5, !PT ;  /* 0x0000000512057209 */ /* 0x000fe40007810000 */
[----:B------:R-:W-:-:S02]  /*bd40*/  FSEL R22, R38, -INF , !P0 ;  /* 0xff80000026167808 */ /* 0x000fc40004000000 */
[----:B------:R-:W-:Y:S02]  /*bd50*/  FMNMX.FTZ R102, R37, R102, !PT ;  /* 0x0000006625667209 */ /* 0x000fe40007810000 */
[----:B------:R-:W-:Y:S02]  /*bd60*/  FMNMX.FTZ R5, R17, R5, !PT ;  /* 0x0000000511057209 */ /* 0x000fe40007810000 */
[----:B------:R-:W-:Y:S02]  /*bd70*/  FMNMX.FTZ R102, R36, R102, !PT ;  /* 0x0000006624667209 */ /* 0x000fe40007810000 */
[----:B------:R-:W-:Y:S01]  /*bd80*/  FMNMX.FTZ R5, R22, R5, !PT ;  /* 0x0000000516057209 */ /* 0x000fe20007810000 */
[----:B------:R-:W-:Y:S05]  /*bd90*/  BRA.DIV ~URZ, `(.L_x_778) ;  /* 0x00011aa27f007947 */ /* 0x000fea000b800000 */
[----:B------:R1:W2:Y:S02]  /*bda0*/  SHFL.BFLY PT, R0, R102, 0x2, 0x1f ;  /* 0x0c401f0066007f89 */ /* 0x0002a400000e0000 */
.L_x_919:
[----:B-12---:R-:W-:Y:S01]  /*bdb0*/  FMNMX.FTZ R102, R102, R0, !PT ;  /* 0x0000000066667209 */ /* 0x006fe20007810000 */
[----:B------:R-:W-:Y:S05]  /*bdc0*/  BRA.DIV ~URZ, `(.L_x_779) ;  /* 0x00011ac27f007947 */ /* 0x000fea000b800000 */
[----:B------:R-:W1:Y:S04]  /*bdd0*/  SHFL.BFLY PT, R0, R5, 0x2, 0x1f ;  /* 0x0c401f0005007f89 */ /* 0x000e6800000e0000 */
[----:B------:R-:W2:Y:S01]  /*bde0*/  SHFL.BFLY PT, R2, R102, 0x1, 0x1f ;  /* 0x0c201f0066027f89 */ /* 0x000ea200000e0000 */
[----:B-1----:R-:W-:-:S02]  /*bdf0*/  FMNMX.FTZ R5, R5, R0, !PT ;  /* 0x0000000005057209 */ /* 0x002fc40007810000 */
[----:B--2---:R-:W-:-:S03]  /*be00*/  FMNMX.FTZ R102, R102, R2, !PT ;  /* 0x0000000266667209 */ /* 0x004fc60007810000 */
[----:B------:R1:W2:Y:S04]  /*be10*/  SHFL.BFLY PT, R100, R5, 0x1, 0x1f ;  /* 0x0c201f0005647f89 */ /* 0x0002a800000e0000 */
.L_x_920:
[C---:B------:R-:W-:Y:S01]  /*be20*/  FMUL.FTZ R0, R102.reuse, c[0x0][0x2d0] ;  /* 0x0000b40066007a20 */ /* 0x040fe20000410000 */
[----:B------:R-:W-:Y:S01]  /*be30*/  FSETP.NEU.FTZ.AND P0, PT, R102, -INF , PT ;  /* 0xff8000006600780b */ /* 0x000fe20003f1d000 */
[----:B------:R-:W-:Y:S01]  /*be40*/  WARPSYNC 0xffffffff ;  /* 0xffffffff00007948 */ /* 0x000fe20003800000 */
[----:B--2---:R-:W-:Y:S02]  /*be50*/  FMNMX.FTZ R100, R100, R5, !PT ;  /* 0x0000000564647209 */ /* 0x004fe40007810000 */
[----:B------:R-:W-:Y:S02]  /*be60*/  FSEL R0, R0, RZ, P0 ;  /* 0x000000ff00007208 */ /* 0x000fe40000000000 */
[C---:B------:R-:W-:Y:S01]  /*be70*/  FSETP.NEU.FTZ.AND P0, PT, R100.reuse, -INF , PT ;  /* 0xff8000006400780b */ /* 0x040fe20003f1d000 */
[----:B------:R-:W-:Y:S02]  /*be80*/  FMUL.FTZ R3, R100, c[0x0][0x2d0] ;  /* 0x0000b40064037a20 */ /* 0x000fe40000410000 */
[----:B------:R-:W-:-:S04]  /*be90*/  FFMA.FTZ R2, R7, c[0x0][0x2d0], -R0 ;  /* 0x0000b40007027a23 */ /* 0x000fc80000010800 */
[----:B------:R2:W-:Y:S02]  /*bea0*/  MUFU.EX2 R48, R2 ;  /* 0x0000000200307308 */ /* 0x0005e40000000800 */
[----:B--2---:R-:W-:-:S06]  /*beb0*/  FFMA.FTZ R2, R9, c[0x0][0x2d0], -R0 ;  /* 0x0000b40009027a23 */ /* 0x004fcc0000010800 */
[----:B------:R2:W3:Y:S02]  /*bec0*/  MUFU.EX2 R45, R2 ;  /* 0x00000002002d7308 */ /* 0x0004e40000000800 */
[----:B--2---:R-:W-:-:S06]  /*bed0*/  FFMA.FTZ R2, R24, c[0x0][0x2d0], -R0 ;  /* 0x0000b40018027a23 */ /* 0x004fcc0000010800 */
[----:B------:R2:W4:Y:S02]  /*bee0*/  MUFU.EX2 R47, R2 ;  /* 0x00000002002f7308 */ /* 0x0005240000000800 */
[----:B--2---:R-:W-:-:S06]  /*bef0*/  FFMA.FTZ R2, R25, c[0x0][0x2d0], -R0 ;  /* 0x0000b40019027a23 */ /* 0x004fcc0000010800 */
[----:B------:R2:W5:Y:S02]  /*bf00*/  MUFU.EX2 R44, R2 ;  /* 0x00000002002c7308 */ /* 0x0005640000000800 */
[----:B--2---:R-:W-:-:S06]  /*bf10*/  FFMA.FTZ R2, R26, c[0x0][0x2d0], -R0 ;  /* 0x0000b4001a027a23 */ /* 0x004fcc0000010800 */
[----:B------:R2:W-:Y:S02]  /*bf20*/  MUFU.EX2 R46, R2 ;  /* 0x00000002002e7308 */ /* 0x0005e40000000800 */
[----:B--2---:R-:W-:-:S06]  /*bf30*/  FFMA.FTZ R2, R27, c[0x0][0x2d0], -R0 ;  /* 0x0000b4001b027a23 */ /* 0x004fcc0000010800 */
[----:B------:R2:W1:Y:S02]  /*bf40*/  MUFU.EX2 R43, R2 ;  /* 0x00000002002b7308 */ /* 0x0004640000000800 */
[----:B--2---:R-:W-:-:S06]  /*bf50*/  FFMA.FTZ R2, R28, c[0x0][0x2d0], -R0 ;  /* 0x0000b4001c027a23 */ /* 0x004fcc0000010800 */
[----:B------:R2:W-:Y:S02]  /*bf60*/  MUFU.EX2 R42, R2 ;  /* 0x00000002002a7308 */ /* 0x0005e40000000800 */
        /* <DEDUP_REMOVED lines=16> */
[----:B--2---:R-:W-:Y:S01]  /*c070*/  FFMA.FTZ R2, R36, c[0x0][0x2d0], -R0 ;  /* 0x0000b40024027a23 */ /* 0x004fe20000010800 */
[----:B------:R-:W-:Y:S01]  /*c080*/  FSEL R0, R3, RZ, P0 ;  /* 0x000000ff03007208 */ /* 0x000fe20000000000 */
[----:B---3--:R-:W-:-:S04]  /*c090*/  FADD.FTZ R3, R48, R45 ;  /* 0x0000002d30037221 */ /* 0x008fc80000010000 */
[----:B------:R2:W-:Y:S01]  /*c0a0*/  MUFU.EX2 R98, R2 ;  /* 0x0000000200627308 */ /* 0x0005e20000000800 */
[----:B----4-:R-:W-:Y:S02]  /*c0b0*/  FADD.FTZ R3, R47, R3 ;  /* 0x000000032f037221 */ /* 0x010fe40000010000 */
[--C-:B-1----:R-:W-:Y:S02]  /*c0c0*/  FFMA.FTZ R5, R17, c[0x0][0x2d0], -R0.reuse ;  /* 0x0000b40011057a23 */ /* 0x102fe40000010800 */
[----:B-----5:R-:W-:Y:S02]  /*c0d0*/  FADD.FTZ R3, R44, R3 ;  /* 0x000000032c037221 */ /* 0x020fe40000010000 */
[--C-:B--2---:R-:W-:Y:S02]  /*c0e0*/  FFMA.FTZ R2, R6, c[0x0][0x2d0], -R0.reuse ;  /* 0x0000b40006027a23 */ /* 0x104fe40000010800 */
[--C-:B------:R-:W-:Y:S02]  /*c0f0*/  FFMA.FTZ R6, R22, c[0x0][0x2d0], -R0.reuse ;  /* 0x0000b40016067a23 */ /* 0x100fe40000010800 */
[----:B------:R1:W-:Y:S08]  /*c100*/  MUFU.EX2 R30, R2 ;  /* 0x00000002001e7308 */ /* 0x0003f00000000800 */
[----:B------:R2:W-:Y:S01]  /*c110*/  MUFU.EX2 R99, R6 ;  /* 0x0000000600637308 */ /* 0x0005e20000000800 */
[----:B-1----:R-:W-:Y:S01]  /*c120*/  FFMA.FTZ R2, R8, c[0x0][0x2d0], -R0 ;  /* 0x0000b40008027a23 */ /* 0x002fe20000010800 */
[----:B------:R-:W-:-:S06]  /*c130*/  F2FP.BF16.PACK_AB R8, R43, R46 ;  /* 0x0000002e2b08723e */ /* 0x000fcc00000010ff */
[----:B------:R1:W3:Y:S01]  /*c140*/  MUFU.EX2 R29, R2 ;  /* 0x00000002001d7308 */ /* 0x0002e20000000800 */
[----:B--2---:R-:W-:Y:S01]  /*c150*/  F2FP.BF16.PACK_AB R6, R33, R40 ;  /* 0x000000282106723e */ /* 0x004fe200000010ff */
[----:B-1----:R-:W-:Y:S01]  /*c160*/  FFMA.FTZ R2, R13, c[0x0][0x2d0], -R0 ;  /* 0x0000b4000d027a23 */ /* 0x002fe20000010800 */
[----:B---3--:R-:W-:Y:S01]  /*c170*/  F2FP.BF16.PACK_AB R13, R29, R30 ;  /* 0x0000001e1d0d723e */ /* 0x008fe200000010ff */
[----:B------:R-:W-:-:S04]  /*c180*/  FADD.FTZ R4, R30, R29 ;  /* 0x0000001d1e047221 */ /* 0x000fc80000010000 */
[----:B------:R1:W2:Y:S02]  /*c190*/  MUFU.EX2 R28, R2 ;  /* 0x00000002001c7308 */ /* 0x0002a40000000800 */
[----:B-1----:R-:W-:Y:S02]  /*c1a0*/  FFMA.FTZ R2, R16, c[0x0][0x2d0], -R0 ;  /* 0x0000b40010027a23 */ /* 0x002fe40000010800 */
[----:B--2---:R-:W-:-:S04]  /*c1b0*/  FADD.FTZ R4, R28, R4 ;  /* 0x000000041c047221 */ /* 0x004fc80000010000 */
[----:B------:R1:W2:Y:S02]  /*c1c0*/  MUFU.EX2 R27, R2 ;  /* 0x00000002001b7308 */ /* 0x0002a40000000800 */
[----:B-1----:R-:W-:Y:S01]  /*c1d0*/  FFMA.FTZ R2, R15, c[0x0][0x2d0], -R0 ;  /* 0x0000b4000f027a23 */ /* 0x002fe20000010800 */
[C---:B--2---:R-:W-:Y:S01]  /*c1e0*/  F2FP.BF16.PACK_AB R15, R27.reuse, R28 ;  /* 0x0000001c1b0f723e */ /* 0x044fe200000010ff */
[----:B------:R-:W-:-:S04]  /*c1f0*/  FADD.FTZ R4, R27, R4 ;  /* 0x000000041b047221 */ /* 0x000fc80000010000 */
[----:B------:R1:W2:Y:S02]  /*c200*/  MUFU.EX2 R26, R2 ;  /* 0x00000002001a7308 */ /* 0x0002a40000000800 */
[----:B-1----:R-:W-:Y:S02]  /*c210*/  FFMA.FTZ R2, R21, c[0x0][0x2d0], -R0 ;  /* 0x0000b40015027a23 */ /* 0x002fe40000010800 */
[----:B--2---:R-:W-:-:S04]  /*c220*/  FADD.FTZ R4, R26, R4 ;  /* 0x000000041a047221 */ /* 0x004fc80000010000 */
[----:B------:R1:W-:Y:S02]  /*c230*/  MUFU.EX2 R9, R2 ;  /* 0x0000000200097308 */ /* 0x0003e40000000800 */
[----:B-1----:R-:W-:-:S06]  /*c240*/  FFMA.FTZ R2, R23, c[0x0][0x2d0], -R0 ;  /* 0x0000b40017027a23 */ /* 0x002fcc0000010800 */
[----:B------:R1:W-:Y:S02]  /*c250*/  MUFU.EX2 R25, R2 ;  /* 0x0000000200197308 */ /* 0x0003e40000000800 */
[----:B-1----:R-:W-:-:S06]  /*c260*/  FFMA.FTZ R2, R20, c[0x0][0x2d0], -R0 ;  /* 0x0000b40014027a23 */ /* 0x002fcc0000010800 */
[----:B------:R1:W2:Y:S02]  /*c270*/  MUFU.EX2 R24, R2 ;  /* 0x0000000200187308 */ /* 0x0002a40000000800 */
[----:B-1----:R-:W-:Y:S01]  /*c280*/  FFMA.FTZ R2, R14, c[0x0][0x2d0], -R0 ;  /* 0x0000b4000e027a23 */ /* 0x002fe20000010800 */
[----:B------:R-:W-:-:S05]  /*c290*/  F2FP.BF16.PACK_AB R14, R44, R47 ;  /* 0x0000002f2c0e723e */ /* 0x000fca00000010ff */
[----:B------:R1:W3:Y:S02]  /*c2a0*/  MUFU.EX2 R23, R2 ;  /* 0x0000000200177308 */ /* 0x0002e40000000800 */
[----:B-1----:R-:W-:Y:S01]  /*c2b0*/  FFMA.FTZ R2, R10, c[0x0][0x2d0], -R0 ;  /* 0x0000b4000a027a23 */ /* 0x002fe20000010800 */
[----:B------:R-:W-:-:S05]  /*c2c0*/  F2FP.BF16.PACK_AB R10, R39, R42 ;  /* 0x0000002a270a723e */ /* 0x000fca00000010ff */
[----:B------:R1:W4:Y:S02]  /*c2d0*/  MUFU.EX2 R21, R2 ;  /* 0x0000000200157308 */ /* 0x0003240000000800 */
[----:B-1----:R-:W-:Y:S01]  /*c2e0*/  FFMA.FTZ R2, R12, c[0x0][0x2d0], -R0 ;  /* 0x0000b4000c027a23 */ /* 0x002fe20000010800 */
[----:B------:R-:W-:-:S05]  /*c2f0*/  F2FP.BF16.PACK_AB R12, R45, R48 ;  /* 0x000000302d0c723e */ /* 0x000fca00000010ff */
[----:B------:R1:W5:Y:S02]  /*c300*/  MUFU.EX2 R20, R2 ;  /* 0x0000000200147308 */ /* 0x0003640000000800 */
[----:B-1----:R-:W-:Y:S02]  /*c310*/  FADD.FTZ R2, R46, R3 ;  /* 0x000000032e027221 */ /* 0x002fe40000010000 */
[----:B------:R-:W-:Y:S01]  /*c320*/  FFMA.FTZ R3, R11, c[0x0][0x2d0], -R0 ;  /* 0x0000b4000b037a23 */ /* 0x000fe20000010800 */
[----:B--2---:R-:W-:Y:S01]  /*c330*/  F2FP.BF16.PACK_AB R11, R24, R25 ;  /* 0x00000019180b723e */ /* 0x004fe200000010ff */
[----:B------:R-:W-:Y:S02]  /*c340*/  FADD.FTZ R2, R43, R2 ;  /* 0x000000022b027221 */ /* 0x000fe40000010000 */
[----:B------:R1:W2:Y:S02]  /*c350*/  MUFU.EX2 R7, R3 ;  /* 0x0000000300077308 */ /* 0x0002a40000000800 */
[----:B------:R-:W-:-:S04]  /*c360*/  FADD.FTZ R2, R42, R2 ;  /* 0x000000022a027221 */ /* 0x000fc80000010000 */
[----:B------:R-:W-:-:S04]  /*c370*/  FADD.FTZ R2, R39, R2 ;  /* 0x0000000227027221 */ /* 0x000fc80000010000 */
[----:B------:R-:W-:-:S04]  /*c380*/  FADD.FTZ R2, R41, R2 ;  /* 0x0000000229027221 */ /* 0x000fc80000010000 */
[----:B------:R-:W-:Y:S02]  /*c390*/  FADD.FTZ R2, R38, R2 ;  /* 0x0000000226027221 */ /* 0x000fe40000010000 */
[----:B-1----:R-:W-:Y:S02]  /*c3a0*/  FFMA.FTZ R3, R19, c[0x0][0x2d0], -R0 ;  /* 0x0000b40013037a23 */ /* 0x002fe40000010800 */
[----:B------:R-:W-:Y:S02]  /*c3b0*/  FADD.FTZ R2, R40, R2 ;  /* 0x0000000228027221 */ /* 0x000fe40000010000 */
[----:B------:R1:W1:Y:S02]  /*c3c0*/  MUFU.EX2 R16, R3 ;  /* 0x0000000300107308 */ /* 0x0002640000000800 */
[C---:B-1----:R-:W-:Y:S01]  /*c3d0*/  FADD.FTZ R3, R9.reuse, R4 ;  /* 0x0000000409037221 */ /* 0x042fe20000010000 */
[----:B------:R-:W-:Y:S01]  /*c3e0*/  F2FP.BF16.PACK_AB R9, R9, R26 ;  /* 0x0000001a0909723e */ /* 0x000fe200000010ff */
[----:B------:R-:W-:-:S02]  /*c3f0*/  FFMA.FTZ R4, R18, c[0x0][0x2d0], -R0 ;  /* 0x0000b40012047a23 */ /* 0x000fc40000010800 */
[----:B------:R-:W-:Y:S02]  /*c400*/  FADD.FTZ R3, R25, R3 ;  /* 0x0000000319037221 */ /* 0x000fe40000010000 */
[----:B------:R1:W1:Y:S01]  /*c410*/  MUFU.EX2 R97, R4 ;  /* 0x0000000400617308 */ /* 0x0002620000000800 */
[----:B------:R-:W-:Y:S02]  /*c420*/  FADD.FTZ R0, R33, R2 ;  /* 0x0000000221007221 */ /* 0x000fe40000010000 */
[----:B------:R-:W-:Y:S02]  /*c430*/  FADD.FTZ R3, R24, R3 ;  /* 0x0000000318037221 */ /* 0x000fe40000010000 */
[----:B------:R-:W-:Y:S02]  /*c440*/  FADD.FTZ R0, R32, R0 ;  /* 0x0000000020007221 */ /* 0x000fe40000010000 */
[----:B---3--:R-:W-:Y:S01]  /*c450*/  FADD.FTZ R3, R23, R3 ;  /* 0x0000000317037221 */ /* 0x008fe20000010000 */
[----:B------:R3:W3:Y:S01]  /*c460*/  MUFU.EX2 R2, R5 ;  /* 0x0000000500027308 */ /* 0x0006e20000000800 */
[C---:B------:R-:W-:Y:S01]  /*c470*/  FADD.FTZ R0, R96.reuse, R0 ;  /* 0x0000000060007221 */ /* 0x040fe20000010000 */
[----:B------:R-:W-:Y:S01]  /*c480*/  F2FP.BF16.PACK_AB R96, R96, R32 ;  /* 0x000000206060723e */ /* 0x000fe200000010ff */
[----:B----4-:R-:W-:-:S02]  /*c490*/  FADD.FTZ R3, R21, R3 ;  /* 0x0000000315037221 */ /* 0x010fc40000010000 */
[----:B------:R-:W-:Y:S02]  /*c4a0*/  FADD.FTZ R0, R31, R0 ;  /* 0x000000001f007221 */ /* 0x000fe40000010000 */
[----:B-----5:R-:W-:Y:S01]  /*c4b0*/  FADD.FTZ R3, R20, R3 ;  /* 0x0000000314037221 */ /* 0x020fe20000010000 */
[----:B-1----:R-:W-:Y:S01]  /*c4c0*/  F2FP.BF16.PACK_AB R4, R38, R41 ;  /* 0x000000292604723e */ /* 0x002fe200000010ff */
[C---:B------:R-:W-:Y:S01]  /*c4d0*/  FADD.FTZ R200, R98.reuse, R0 ;  /* 0x0000000062c87221 */ /* 0x040fe20000010000 */
[----:B------:R-:W-:Y:S01]  /*c4e0*/  F2FP.BF16.PACK_AB R98, R98, R31 ;  /* 0x0000001f6262723e */ /* 0x000fe200000010ff */
[C---:B--2---:R-:W-:Y:S01]  /*c4f0*/  FADD.FTZ R3, R7.reuse, R3 ;  /* 0x0000000307037221 */ /* 0x044fe20000010000 */
[----:B------:R-:W-:-:S03]  /*c500*/  F2FP.BF16.PACK_AB R7, R7, R20 ;  /* 0x000000140707723e */ /* 0x000fc600000010ff */
[----:B------:R-:W-:Y:S01]  /*c510*/  FADD.FTZ R3, R16, R3 ;  /* 0x0000000310037221 */ /* 0x000fe20000010000 */
[----:B---3--:R-:W-:-:S03]  /*c520*/  F2FP.BF16.PACK_AB R5, R21, R23 ;  /* 0x000000171505723e */ /* 0x008fc600000010ff */
[C---:B------:R-:W-:Y:S01]  /*c530*/  FADD.FTZ R3, R97.reuse, R3 ;  /* 0x0000000361037221 */ /* 0x040fe20000010000 */
[----:B------:R-:W-:-:S03]  /*c540*/  F2FP.BF16.PACK_AB R97, R97, R16 ;  /* 0x000000106161723e */ /* 0x000fc600000010ff */
[----:B------:R-:W-:-:S04]  /*c550*/  FADD.FTZ R3, R2, R3 ;  /* 0x0000000302037221 */ /* 0x000fc80000010000 */
[C---:B------:R-:W-:Y:S01]  /*c560*/  FADD.FTZ R199, R99.reuse, R3 ;  /* 0x0000000363c77221 */ /* 0x040fe20000010000 */
[----:B------:R-:W-:Y:S02]  /*c570*/  F2FP.BF16.PACK_AB R99, R99, R2 ;  /* 0x000000026363723e */ /* 0x000fe400000010ff */
[----:B------:R-:W1:Y:S04]  /*c580*/  LDSM.16.MT88.4 R20, [R143] ;  /* 0x000000008f14783b */ /* 0x000e680000004200 */
[----:B------:R-:W2:Y:S04]  /*c590*/  LDSM.16.MT88.4 R16, [R168] ;  /* 0x00000000a810783b */ /* 0x000ea80000004200 */
[----:B------:R-:W3:Y:S04]  /*c5a0*/  LDSM.16.MT88.4 R40, [R143+0x800] ;  /* 0x000800008f28783b */ /* 0x000ee80000004200 */
[----:B------:R-:W4:Y:S04]  /*c5b0*/  LDSM.16.MT88.4 R36, [R168+0x800] ;  /* 0x00080000a824783b */ /* 0x000f280000004200 */
[----:B------:R-:W2:Y:S04]  /*c5c0*/  LDSM.16.MT88.4 R48, [R171] ;  /* 0x00000000ab30783b */ /* 0x000ea80000004200 */
[----:B------:R-:W3:Y:S04]  /*c5d0*/  LDSM.16.MT88.4 R56, [R170] ;  /* 0x00000000aa38783b */ /* 0x000ee80000004200 */
[----:B------:R-:W3:Y:S04]  /*c5e0*/  LDSM.16.MT88.4 R60, [R143+0x2000] ;  /* 0x002000008f3c783b */ /* 0x000ee80000004200 */
[----:B------:R-:W3:Y:S04]  /*c5f0*/  LDSM.16.MT88.4 R52, [R171+0x800] ;  /* 0x00080000ab34783b */ /* 0x000ee80000004200 */
[----:B------:R-:W3:Y:S04]  /*c600*/  LDSM.16.MT88.4 R44, [R170+0x800] ;  /* 0x00080000aa2c783b */ /* 0x000ee80000004200 */
[----:B------:R-:W-:Y:S01]  /*c610*/  LDSM.16.MT88.4 R64, [R170+0x2000] ;  /* 0x00200000aa40783b */ /* 0x000fe20000004200 */
[C---:B-1----:R-:W-:Y:S03]  /*c620*/  HMMA.16816.F32.BF16 R32, R12.reuse, R20, RZ ;  /* 0x000000140c20723c */ /* 0x042fe600000418ff */
[----:B------:R-:W5:Y:S05]  /*c630*/  LDL R2, [R1+0x4] ;  /* 0x0000040001027983 */ /* 0x000f6a0000100800 */
[C---:B------:R-:W-:Y:S08]  /*c640*/  HMMA.16816.F32.BF16 R28, R12.reuse, R22, RZ ;  /* 0x000000160c1c723c */ /* 0x040ff000000418ff */
[C---:B--2---:R-:W-:Y:S08]  /*c650*/  HMMA.16816.F32.BF16 R24, R12.reuse, R16, RZ ;  /* 0x000000100c18723c */ /* 0x044ff000000418ff */
[----:B------:R-:W-:Y:S08]  /*c660*/  HMMA.16816.F32.BF16 R20, R12, R18, RZ ;  /* 0x000000120c14723c */ /* 0x000ff000000418ff */
[C---:B---3--:R-:W-:Y:S08]  /*c670*/  HMMA.16816.F32.BF16 R136, R8.reuse, R40, R32 ;  /* 0x000000280888723c */ /* 0x048ff00000041820 */
[C---:B----4-:R-:W-:Y:S08]  /*c680*/  HMMA.16816.F32.BF16 R128, R8.reuse, R36, R24 ;  /* 0x000000240880723c */ /* 0x050ff00000041818 */
[----:B------:R-:W-:Y:S01]  /*c690*/  HMMA.16816.F32.BF16 R120, R8, R38, R20 ;  /* 0x000000260878723c */ /* 0x000fe20000041814 */
[----:B------:R-:W1:Y:S07]  /*c6a0*/  LDSM.16.MT88.4 R36, [R143+0x2800] ;  /* 0x002800008f24783b */ /* 0x000e6e0000004200 */
[----:B------:R-:W-:Y:S08]  /*c6b0*/  HMMA.16816.F32.BF16 R16, R12, R48, RZ ;  /* 0x000000300c10723c */ /* 0x000ff000000418ff */
[----:B------:R-:W-:Y:S01]  /*c6c0*/  HMMA.16816.F32.BF16 R148, R8, R42, R28 ;  /* 0x0000002a0894723c */ /* 0x000fe2000004181c */
[----:B------:R-:W2:Y:S07]  /*c6d0*/  LDSM.16.MT88.4 R40, [R168+0x2000] ;  /* 0x00200000a828783b */ /* 0x000eae0000004200 */
[C---:B------:R-:W-:Y:S01]  /*c6e0*/  HMMA.16816.F32.BF16 R32, R12.reuse, R50, RZ ;  /* 0x000000320c20723c */ /* 0x040fe200000418ff */
[----:B------:R-:W3:Y:S07]  /*c6f0*/  LDSM.16.MT88.4 R48, [R171+0x2000] ;  /* 0x00200000ab30783b */ /* 0x000eee0000004200 */
[C---:B------:R-:W-:Y:S08]  /*c700*/  HMMA.16816.F32.BF16 R28, R12.reuse, R56, RZ ;  /* 0x000000380c1c723c */ /* 0x040ff000000418ff */
[C---:B------:R-:W-:Y:S01]  /*c710*/  HMMA.16816.F32.BF16 R24, R12.reuse, R58, RZ ;  /* 0x0000003a0c18723c */ /* 0x040fe200000418ff */
[----:B------:R-:W4:Y:S07]  /*c720*/  LDSM.16.MT88.4 R56, [R168+0x2800] ;  /* 0x00280000a838783b */ /* 0x000f2e0000004200 */
[----:B------:R-:W-:Y:S08]  /*c730*/  HMMA.16816.F32.BF16 R20, R12, R60, RZ ;  /* 0x0000003c0c14723c */ /* 0x000ff000000418ff */
[C---:B------:R-:W-:Y:S08]  /*c740*/  HMMA.16816.F32.BF16 R152, R8.reuse, R52, R16 ;  /* 0x000000340898723c */ /* 0x040ff00000041810 */
[C---:B------:R-:W-:Y:S01]  /*c750*/  HMMA.16816.F32.BF16 R124, R8.reuse, R54, R32 ;  /* 0x00000036087c723c */ /* 0x040fe20000041820 */
[----:B------:R-:W3:Y:S07]  /*c760*/  LDSM.16.MT88.4 R52, [R171+0x2800] ;  /* 0x00280000ab34783b */ /* 0x000eee0000004200 */
[C---:B------:R-:W-:Y:S08]  /*c770*/  HMMA.16816.F32.BF16 R112, R8.reuse, R44, R28 ;  /* 0x0000002c0870723c */ /* 0x040ff0000004181c */
[----:B------:R-:W-:Y:S01]  /*c780*/  HMMA.16816.F32.BF16 R116, R8, R46, R24 ;  /* 0x0000002e0874723c */ /* 0x000fe20000041818 */
[----:B------:R-:W4:Y:S07]  /*c790*/  LDSM.16.MT88.4 R44, [R143+0x4000] ;  /* 0x004000008f2c783b */ /* 0x000f2e0000004200 */
[----:B------:R-:W-:Y:S01]  /*c7a0*/  HMMA.16816.F32.BF16 R16, R12, R62, RZ ;  /* 0x0000003e0c10723c */ /* 0x000fe200000418ff */
[----:B------:R-:W4:Y:S07]  /*c7b0*/  LDSM.16.MT88.4 R60, [R170+0x2800] ;  /* 0x00280000aa3c783b */ /* 0x000f2e0000004200 */
[----:B-1----:R-:W-:Y:S08]  /*c7c0*/  HMMA.16816.F32.BF16 R132, R8, R36, R20 ;  /* 0x000000240884723c */ /* 0x002ff00000041814 */
[C---:B--2---:R-:W-:Y:S08]  /*c7d0*/  HMMA.16816.F32.BF16 R28, R12.reuse, R42, RZ ;  /* 0x0000002a0c1c723c */ /* 0x044ff000000418ff */
[C---:B---3--:R-:W-:Y:S08]  /*c7e0*/  HMMA.16816.F32.BF16 R24, R12.reuse, R48, RZ ;  /* 0x000000300c18723c */ /* 0x048ff000000418ff */
[C---:B------:R-:W-:Y:S01]  /*c7f0*/  HMMA.16816.F32.BF16 R20, R12.reuse, R50, RZ ;  /* 0x000000320c14723c */ /* 0x040fe200000418ff */
[----:B------:R-:W1:Y:S07]  /*c800*/  LDSM.16.MT88.4 R48, [R168+0x4000] ;  /* 0x00400000a830783b */ /* 0x000e6e0000004200 */
[----:B------:R-:W-:Y:S01]  /*c810*/  HMMA.16816.F32.BF16 R32, R12, R40, RZ ;  /* 0x000000280c20723c */ /* 0x000fe200000418ff */
[----:B------:R-:W2:Y:S07]  /*c820*/  LDSM.16.MT88.4 R40, [R143+0x4800] ;  /* 0x004800008f28783b */ /* 0x000eae0000004200 */
[----:B------:R-:W-:Y:S01]  /*c830*/  HMMA.16816.F32.BF16 R144, R8, R38, R16 ;  /* 0x000000260890723c */ /* 0x000fe20000041810 */
[----:B------:R-:W3:Y:S07]  /*c840*/  LDSM.16.MT88.4 R36, [R168+0x4800] ;  /* 0x00480000a824783b */ /* 0x000eee0000004200 */
[----:B------:R-:W-:Y:S08]  /*c850*/  HMMA.16816.F32.BF16 R16, R12, R64, RZ ;  /* 0x000000400c10723c */ /* 0x000ff000000418ff */
[C---:B----4-:R-:W-:Y:S08]  /*c860*/  HMMA.16816.F32.BF16 R88, R8.reuse, R58, R28 ;  /* 0x0000003a0858723c */ /* 0x050ff0000004181c */
[----:B------:R-:W-:Y:S08]  /*c870*/  HMMA.16816.F32.BF16 R108, R8, R52, R24 ;  /* 0x00000034086c723c */ /* 0x000ff00000041818 */
[C---:B------:R-:W-:Y:S08]  /*c880*/  HMMA.16816.F32.BF16 R28, R12.reuse, R44, RZ ;  /* 0x0000002c0c1c723c */ /* 0x040ff000000418ff */
[----:B------:R-:W-:Y:S01]  /*c890*/  HMMA.16816.F32.BF16 R24, R12, R46, RZ ;  /* 0x0000002e0c18723c */ /* 0x000fe200000418ff */
[----:B------:R-:W4:Y:S07]  /*c8a0*/  LDSM.16.MT88.4 R44, [R171+0x4000] ;  /* 0x00400000ab2c783b */ /* 0x000f2e0000004200 */
[C---:B------:R-:W-:Y:S08]  /*c8b0*/  HMMA.16816.F32.BF16 R80, R8.reuse, R60, R16 ;  /* 0x0000003c0850723c */ /* 0x040ff00000041810 */
[----:B------:R-:W-:Y:S08]  /*c8c0*/  HMMA.16816.F32.BF16 R84, R8, R54, R20 ;  /* 0x000000360854723c */ /* 0x000ff00000041814 */
[C---:B-1----:R-:W-:Y:S08]  /*c8d0*/  HMMA.16816.F32.BF16 R16, R12.reuse, R50, RZ ;  /* 0x000000320c10723c */ /* 0x042ff000000418ff */
[----:B------:R-:W-:Y:S08]  /*c8e0*/  HMMA.16816.F32.BF16 R20, R12, R48, RZ ;  /* 0x000000300c14723c */ /* 0x000ff000000418ff */
[C---:B--2---:R-:W-:Y:S01]  /*c8f0*/  HMMA.16816.F32.BF16 R76, R8.reuse, R40, R28 ;  /* 0x00000028084c723c */ /* 0x044fe2000004181c */
[----:B------:R-:W1:Y:S07]  /*c900*/  LDSM.16.MT88.4 R28, [R171+0x4800] ;  /* 0x00480000ab1c783b */ /* 0x000e6e0000004200 */
[----:B------:R-:W-:Y:S08]  /*c910*/  HMMA.16816.F32.BF16 R92, R8, R56, R32 ;  /* 0x00000038085c723c */ /* 0x000ff00000041820 */
[----:B------:R-:W-:Y:S08]  /*c920*/  HMMA.16816.F32.BF16 R32, R12, R66, RZ ;  /* 0x000000420c20723c */ /* 0x000ff000000418ff */
[C---:B---3--:R-:W-:Y:S08]  /*c930*/  HMMA.16816.F32.BF16 R48, R8.reuse, R38, R16 ;  /* 0x000000260830723c */ /* 0x048ff00000041810 */
[----:B------:R-:W-:Y:S01]  /*c940*/  HMMA.16816.F32.BF16 R56, R8, R36, R20 ;  /* 0x000000240838723c */ /* 0x000fe20000041814 */
[----:B------:R-:W2:Y:S07]  /*c950*/  LDSM.16.MT88.4 R20, [R170+0x4000] ;  /* 0x00400000aa14783b */ /* 0x000eae0000004200 */
[----:B----4-:R-:W-:Y:S08]  /*c960*/  HMMA.16816.F32.BF16 R16, R12, R44, RZ ;  /* 0x0000002c0c10723c */ /* 0x010ff000000418ff */
[----:B------:R-:W-:Y:S08]  /*c970*/  HMMA.16816.F32.BF16 R72, R8, R62, R32 ;  /* 0x0000003e0848723c */ /* 0x000ff00000041820 */
[----:B------:R-:W-:Y:S08]  /*c980*/  HMMA.16816.F32.BF16 R32, R12, R46, RZ ;  /* 0x0000002e0c20723c */ /* 0x000ff000000418ff */
[C---:B-1----:R-:W-:Y:S01]  /*c990*/  HMMA.16816.F32.BF16 R44, R8.reuse, R28, R16 ;  /* 0x0000001c082c723c */ /* 0x042fe20000041810 */
[----:B------:R-:W1:Y:S07]  /*c9a0*/  LDSM.16.MT88.4 R16, [R170+0x4800] ;  /* 0x00480000aa10783b */ /* 0x000e6e0000004200 */
[----:B------:R-:W-:Y:S08]  /*c9b0*/  HMMA.16816.F32.BF16 R68, R8, R42, R24 ;  /* 0x0000002a0844723c */ /* 0x000ff00000041818 */
[C---:B--2---:R-:W-:Y:S08]  /*c9c0*/  HMMA.16816.F32.BF16 R24, R12.reuse, R20, RZ ;  /* 0x000000140c18723c */ /* 0x044ff000000418ff */
[----:B------:R-:W-:Y:S08]  /*c9d0*/  HMMA.16816.F32.BF16 R12, R12, R22, RZ ;  /* 0x000000160c0c723c */ /* 0x000ff000000418ff */
[C---:B------:R-:W-:Y:S08]  /*c9e0*/  HMMA.16816.F32.BF16 R32, R8.reuse, R30, R32 ;  /* 0x0000001e0820723c */ /* 0x040ff00000041820 */
[C---:B-1----:R-:W-:Y:S08]  /*c9f0*/  HMMA.16816.F32.BF16 R24, R8.reuse, R16, R24 ;  /* 0x000000100818723c */ /* 0x042ff00000041818 */
[----:B------:R-:W-:Y:S01]  /*ca00*/  HMMA.16816.F32.BF16 R16, R8, R18, R12 ;  /* 0x000000120810723c */ /* 0x000fe2000004180c */
[----:B------:R-:W1:Y:S04]  /*ca10*/  LDSM.16.MT88.4 R12, [R143+0x1000] ;  /* 0x001000008f0c783b */ /* 0x000e680000004200 */
[----:B------:R-:W2:Y:S03]  /*ca20*/  LDSM.16.MT88.4 R8, [R168+0x1000] ;  /* 0x00100000a808783b */ /* 0x000ea60000004200 */
        /* <DEDUP_REMOVED lines=8> */
[----:B------:R-:W1:Y:S04]  /*cab0*/  LDSM.16.MT88.4 R12, [R143+0x3000] ;  /* 0x003000008f0c783b */ /* 0x000e680000004200 */
[----:B------:R-:W-:Y:S03]  /*cac0*/  LDSM.16.MT88.4 R124, [R168+0x1800] ;  /* 0x00180000a87c783b */ /* 0x000fe60000004200 */
[C---:B--2---:R-:W-:Y:S08]  /*cad0*/  HMMA.16816.F32.BF16 R112, R4.reuse, R8, R112 ;  /* 0x000000080470723c */ /* 0x044ff00000041870 */
[C---:B------:R-:W-:Y:S01]  /*cae0*/  HMMA.16816.F32.BF16 R40, R4.reuse, R10, R116 ;  /* 0x0000000a0428723c */ /* 0x040fe20000041874 */
[----:B------:R-:W2:Y:S04]  /*caf0*/  LDSM.16.MT88.4 R8, [R168+0x3000] ;  /* 0x00300000a808783b */ /* 0x000ea80000004200 */
[----:B------:R-:W-:Y:S03]  /*cb00*/  LDSM.16.MT88.4 R116, [R171+0x1800] ;  /* 0x00180000ab74783b */ /* 0x000fe60000004200 */
[C---:B-1----:R-:W-:Y:S01]  /*cb10*/  HMMA.16816.F32.BF16 R52, R4.reuse, R12, R132 ;  /* 0x0000000c0434723c */ /* 0x042fe20000041884 */
[----:B------:R-:W-:Y:S07]  /*cb20*/  LDSM.16.MT88.4 R132, [R143+0x1800] ;  /* 0x001800008f84783b */ /* 0x000fee0000004200 */
[C---:B------:R-:W-:Y:S01]  /*cb30*/  HMMA.16816.F32.BF16 R144, R4.reuse, R14, R144 ;  /* 0x0000000e0490723c */ /* 0x040fe20000041890 */
[----:B------:R-:W1:Y:S07]  /*cb40*/  LDSM.16.MT88.4 R12, [R171+0x3000] ;  /* 0x00300000ab0c783b */ /* 0x000e6e0000004200 */
[C---:B--2---:R-:W-:Y:S08]  /*cb50*/  HMMA.16816.F32.BF16 R60, R4.reuse, R8, R92 ;  /* 0x00000008043c723c */ /* 0x044ff0000004185c */
[C---:B------:R-:W-:Y:S01]  /*cb60*/  HMMA.16816.F32.BF16 R64, R4.reuse, R10, R88 ;  /* 0x0000000a0440723c */ /* 0x040fe20000041858 */
[----:B------:R-:W2:Y:S07]  /*cb70*/  LDSM.16.MT88.4 R8, [R170+0x3000] ;  /* 0x00300000aa08783b */ /* 0x000eae0000004200 */
[C---:B-1----:R-:W-:Y:S01]  /*cb80*/  HMMA.16816.F32.BF16 R156, R4.reuse, R12, R108 ;  /* 0x0000000c049c723c */ /* 0x042fe2000004186c */
[----:B------:R-:W-:Y:S07]  /*cb90*/  LDSM.16.MT88.4 R108, [R170+0x1800] ;  /* 0x00180000aa6c783b */ /* 0x000fee0000004200 */
        /* <DEDUP_REMOVED lines=8> */
[C---:B--2---:R-:W-:Y:S01]  /*cc20*/  HMMA.16816.F32.BF16 R76, R4.reuse, R8, R56 ;  /* 0x00000008044c723c */ /* 0x044fe20000041838 */
[----:B------:R-:W-:Y:S07]  /*cc30*/  LDSM.16.MT88.4 R56, [R171+0x3800] ;  /* 0x00380000ab38783b */ /* 0x000fee0000004200 */
[C---:B------:R-:W-:Y:S01]  /*cc40*/  HMMA.16816.F32.BF16 R84, R4.reuse, R10, R48 ;  /* 0x0000000a0454723c */ /* 0x040fe20000041830 */
[----:B------:R-:W2:Y:S04]  /*cc50*/  LDSM.16.MT88.4 R8, [R170+0x5000] ;  /* 0x00500000aa08783b */ /* 0x000ea80000004200 */
[----:B------:R-:W3:Y:S03]  /*cc60*/  LDSM.16.MT88.4 R48, [R168+0x3800] ;  /* 0x00380000a830783b */ /* 0x000ee60000004200 */
[----:B-1----:R-:W-:Y:S08]  /*cc70*/  HMMA.16816.F32.BF16 R148, R4, R12, R44 ;  /* 0x0000000c0494723c */ /* 0x002ff0000004182c */
[----:B------:R-:W-:Y:S08]  /*cc80*/  HMMA.16816.F32.BF16 R112, R96, R108, R112 ;  /* 0x0000006c6070723c */ /* 0x000ff00000041870 */
[----:B--2---:R-:W-:Y:S01]  /*cc90*/  HMMA.16816.F32.BF16 R24, R4, R8, R24 ;  /* 0x000000080418723c */ /* 0x004fe20000041818 */
[----:B------:R-:W2:Y:S04]  /*cca0*/  LDL R9, [R1+0x64] ;  /* 0x0000640001097983 */ /* 0x000ea80000100800 */
[----:B------:R-:W2:Y:S03]  /*ccb0*/  LDL R8, [R1+0x58] ;  /* 0x0000580001087983 */ /* 0x000ea60000100800 */
[C---:B---3--:R-:W-:Y:S08]  /*ccc0*/  HMMA.16816.F32.BF16 R44, R96.reuse, R48, R60 ;  /* 0x00000030602c723c */ /* 0x048ff0000004183c */
[----:B------:R-:W-:Y:S01]  /*ccd0*/  HMMA.16816.F32.BF16 R48, R96, R50, R64 ;  /* 0x000000326030723c */ /* 0x000fe20000041840 */
[----:B------:R-:W1:Y:S07]  /*cce0*/  LDSM.16.MT88.4 R64, [R170+0x3800] ;  /* 0x00380000aa40783b */ /* 0x000e6e0000004200 */
[C---:B------:R-:W-:Y:S08]  /*ccf0*/  HMMA.16816.F32.BF16 R32, R4.reuse, R14, R32 ;  /* 0x0000000e0420723c */ /* 0x040ff00000041820 */
[----:B------:R-:W-:Y:S01]  /*cd00*/  HMMA.16816.F32.BF16 R16, R4, R10, R16 ;  /* 0x0000000a0410723c */ /* 0x000fe20000041810 */
[----:B------:R-:W-:Y:S07]  /*cd10*/  LDSM.16.MT88.4 R4, [R170+0x5800] ;  /* 0x00580000aa04783b */ /* 0x000fee0000004200 */
[C---:B-1----:R-:W-:Y:S01]  /*cd20*/  HMMA.16816.F32.BF16 R60, R96.reuse, R64, R80 ;  /* 0x00000040603c723c */ /* 0x042fe20000041850 */
[----:B------:R-:W-:Y:S07]  /*cd30*/  LDSM.16.MT88.4 R80, [R168+0x5800] ;  /* 0x00580000a850783b */ /* 0x000fee0000004200 */
[C---:B------:R-:W-:Y:S01]  /*cd40*/  HMMA.16816.F32.BF16 R64, R96.reuse, R66, R72 ;  /* 0x000000426040723c */ /* 0x040fe20000041848 */
[----:B------:R-:W1:Y:S07]  /*cd50*/  LDSM.16.MT88.4 R72, [R143+0x5800] ;  /* 0x005800008f48783b */ /* 0x000e6e0000004200 */
[----:B------:R-:W-:Y:S01]  /*cd60*/  HMMA.16816.F32.BF16 R108, R96, R110, R40 ;  /* 0x0000006e606c723c */ /* 0x000fe20000041828 */
[----:B------:R-:W3:Y:S01]  /*cd70*/  LDSM.16.MT88.4 R40, [R143+0x3800] ;  /* 0x003800008f28783b */ /* 0x000ee20000004200 */
[----:B------:R-:W-:-:S05]  /*cd80*/  IMAD.MOV.U32 R101, RZ, RZ, 0x1 ;  /* 0x00000001ff657424 */ /* 0x000fca00078e00ff */
[C---:B------:R-:W-:Y:S01]  /*cd90*/  ISETP.NE.AND P0, PT, R101.reuse, c[0x0][0x2c4], PT ;  /* 0x0000b10065007a0c */ /* 0x040fe20003f05270 */
[C---:B-1----:R-:W-:Y:S08]  /*cda0*/  HMMA.16816.F32.BF16 R68, R96.reuse, R72, R152 ;  /* 0x000000486044723c */ /* 0x042ff00000041898 */
[----:B------:R-:W-:Y:S01]  /*cdb0*/  HMMA.16816.F32.BF16 R72, R96, R74, R88 ;  /* 0x0000004a6048723c */ /* 0x000fe20000041858 */
[----:B------:R-:W1:Y:S01]  /*cdc0*/  LDSM.16.MT88.4 R88, [R171+0x5800] ;  /* 0x00580000ab58783b */ /* 0x000e620000004200 */
[----:B-----5:R-:W-:Y:S01]  /*cdd0*/  IMAD.SHL.U32 R2, R2, 0x80, RZ ;  /* 0x0000008002027824 */ /* 0x020fe200078e00ff */
[----:B------:R-:W-:-:S03]  /*cde0*/  ISETP.LE.AND P1, PT, R101, c[0x0][0x32c], PT ;  /* 0x0000cb0065007a0c */ /* 0x000fc60003f23270 */
[----:B------:R-:W-:Y:S02]  /*cdf0*/  @P0 IMAD.HI.U32 R3, R2, c[0x0][0x2c8], RZ ;  /* 0x0000b20002030a27 */ /* 0x000fe400078e00ff */
[----:B------:R-:W-:Y:S02]  /*ce00*/  HMMA.16816.F32.BF16 R120, R96, R116, R120 ;  /* 0x000000746078723c */ /* 0x000fe40000041878 */
[----:B------:R-:W-:Y:S01]  /*ce10*/  IMAD.MOV.U32 R0, RZ, RZ, R2 ;  /* 0x000000ffff007224 */ /* 0x000fe200078e0002 */
[----:B------:R-:W-:-:S05]  /*ce20*/  @P0 SHF.R.U32.HI R0, RZ, c[0x0][0x2cc], R3 ;  /* 0x0000b300ff000a19 */ /* 0x000fca0000011603 */
[----:B------:R-:W-:Y:S01]  /*ce30*/  HMMA.16816.F32.BF16 R116, R96, R118, R36 ;  /* 0x000000766074723c */ /* 0x000fe20000041824 */
[----:B------:R-:W-:-:S07]  /*ce40*/  IADD3 R195, R195, -0x2, RZ ;  /* 0xfffffffec3c37810 */ /* 0x000fce0007ffe0ff */
[C---:B---3--:R-:W-:Y:S08]  /*ce50*/  HMMA.16816.F32.BF16 R36, R96.reuse, R40, R52 ;  /* 0x000000286024723c */ /* 0x048ff00000041834 */
        /* <DEDUP_REMOVED lines=8> */
[C---:B------:R-:W-:Y:S08]  /*cee0*/  HMMA.16816.F32.BF16 R124, R96.reuse, R126, R28 ;  /* 0x0000007e607c723c */ /* 0x040ff0000004181c */
[C---:B------:R-:W-:Y:S08]  /*cef0*/  HMMA.16816.F32.BF16 R40, R96.reuse, R42, R144 ;  /* 0x0000002a6028723c */ /* 0x040ff00000041890 */
[C---:B------:R-:W-:Y:S08]  /*cf00*/  HMMA.16816.F32.BF16 R88, R96.reuse, R90, R32 ;  /* 0x0000005a6058723c */ /* 0x040ff00000041820 */
[C---:B------:R-:W-:Y:S08]  /*cf10*/  HMMA.16816.F32.BF16 R92, R96.reuse, R4, R24 ;  /* 0x00000004605c723c */ /* 0x040ff00000041818 */
[----:B------:R-:W-:Y:S01]  /*cf20*/  HMMA.16816.F32.BF16 R96, R96, R6, R16 ;  /* 0x000000066060723c */ /* 0x000fe20000041810 */
[----:B--2---:R-:W-:-:S04]  /*cf30*/  IADD3 R3, -R8, R9, R0 ;  /* 0x0000000908037210 */ /* 0x004fc80007ffe100 */
[----:B------:R-:W-:Y:S01]  /*cf40*/  IADD3 R0, R3, c[0x0][0x328], RZ ;  /* 0x0000ca0003007a10 */ /* 0x000fe20007ffe0ff */
[----:B------:R-:W-:Y:S05]  /*cf50*/  @!P1 BRA `(.L_x_780) ;  /* 0x0000011000009947 */ /* 0x000fea0003800000 */
[C---:B------:R-:W-:Y:S01]  /*cf60*/  ISETP.GT.AND P0, PT, R3.reuse, RZ, PT ;  /* 0x000000ff0300720c */ /* 0x040fe20003f04270 */
[----:B------:R-:W-:Y:S01]  /*cf70*/  BSSY B0, `(.L_x_781) ;  /* 0x000000c000007945 */ /* 0x000fe20003800000 */
[----:B------:R-:W-:-:S11]  /*cf80*/  IADD3 R4, R3, -0x1, RZ ;  /* 0xffffffff03047810 */ /* 0x000fd60007ffe0ff */
[----:B------:R-:W-:Y:S05]  /*cf90*/  @P0 BRA `(.L_x_782) ;  /* 0x0000006000000947 */ /* 0x000fea0003800000 */
[----:B------:R-:W-:Y:S01]  /*cfa0*/  ISETP.NE.AND P0, PT, R101, c[0x0][0x32c], PT ;  /* 0x0000cb0065007a0c */ /* 0x000fe20003f05270 */
[----:B------:R-:W-:-:S12]  /*cfb0*/  IMAD.MOV R3, RZ, RZ, -R3 ;  /* 0x000000ffff037224 */ /* 0x000fd800078e0a03 */
[----:B------:R-:W-:-:S05]  /*cfc0*/  @P0 IMAD.HI.U32 R4, R3, c[0x0][0x330], RZ ;  /* 0x0000cc0003040a27 */ /* 0x000fca00078e00ff */
[----:B------:R-:W-:-:S04]  /*cfd0*/  @P0 SHF.R.U32.HI R3, RZ, c[0x0][0x334], R4 ;  /* 0x0000cd00ff030a19 */ /* 0x000fc80000011604 */
[----:B------:R-:W-:Y:S01]  /*cfe0*/  LOP3.LUT R4, RZ, R3, RZ, 0x33, !PT ;  /* 0x00000003ff047212 */ /* 0x000fe200078e33ff */
[----:B------:R-:W-:Y:S05]  /*cff0*/  BRA `(.L_x_783) ;  /* 0x0000003000007947 */ /* 0x000fea0003800000 */
.L_x_782:
[----:B------:R-:W-:-:S13]  /*d000*/  ISETP.NE.AND P0, PT, R101, c[0x0][0x32c], PT ;  /* 0x0000cb0065007a0c */ /* 0x000fda0003f05270 */
[----:B------:R-:W-:-:S05]  /*d010*/  @P0 IMAD.HI.U32 R3, R4, c[0x0][0x330], RZ ;  /* 0x0000cc0004030a27 */ /* 0x000fca00078e00ff */
[----:B------:R-:W-:Y:S02]  /*d020*/  @P0 SHF.R.U32.HI R4, RZ, c[0x0][0x334], R3 ;  /* 0x0000cd00ff040a19 */ /* 0x000fe40000011603 */
.L_x_783:
[----:B------:R-:W-:Y:S05]  /*d030*/  BSYNC B0 ;  /* 0x0000000000007941 */ /* 0x000fea0003800000 */
.L_x_781:
[----:B------:R-:W-:-:S05]  /*d040*/  MOV R3, c[0x0][0x32c] ;  /* 0x0000cb0000037a02 */ /* 0x000fca0000000f00 */
[----:B------:R-:W-:-:S05]  /*d050*/  IMAD R4, R4, R3, c[0x0][0x32c] ;  /* 0x0000cb0004047624 */ /* 0x000fca00078e0203 */
[----:B------:R-:W-:-:S04]  /*d060*/  IMNMX R0, R0, R4, PT ;  /* 0x0000000400007217 */ /* 0x000fc80003800200 */
.L_x_780:
[----:B------:R-:W-:-:S04]  /*d070*/  SHF.R.S32.HI R3, RZ, 0x1f, R0 ;  /* 0x0000001fff037819 */ /* 0x000fc80000011400 */
[----:B------:R-:W-:-:S04]  /*d080*/  LEA.HI R0, R3, R0, RZ, 0x6 ;  /* 0x0000000003007211 */ /* 0x000fc800078f30ff */
[----:B------:R-:W-:-:S04]  /*d090*/  SHF.R.S32.HI R0, RZ, 0x6, R0 ;  /* 0x00000006ff007819 */ /* 0x000fc80000011400 */
[----:B------:R-:W-:-:S04]  /*d0a0*/  IMNMX R207, R216, R0, !PT ;  /* 0x00000000d8cf7217 */ /* 0x000fc80007800200 */
[----:B------:R-:W-:-:S13]  /*d0b0*/  ISETP.GE.AND P0, PT, R195, R207, PT ;  /* 0x000000cfc300720c */ /* 0x000fda0003f06270 */
[----:B------:R-:W-:Y:S05]  /*d0c0*/  @!P0 BRA `(.L_x_784) ;  /* 0x00003c5000008947 */ /* 0x000fea0003800000 */
.L_x_805:
        /* <DEDUP_REMOVED lines=15> */
[----:B------:R-:W-:-:S05]  /*d1c0*/  @P0 BRA `(.L_x_786) ;  /* 0x000003b000000947 */ /* 0x000fca0003800000 */
[C---:B------:R-:W-:Y:S01]  /*d1d0*/  IMAD.WIDE.U32 R2, R197.reuse, c[0x0][0x208], RZ ;  /* 0x00008200c5027a25 */ /* 0x040fe200078e00ff */
[----:B------:R-:W-:Y:S05]  /*d1e0*/  SHF.R.S32.HI R0, RZ, 0x1f, R197 ;  /* 0x0000001fff007819 */ /* 0x000fea00000114c5 */
[----:B------:R-:W-:Y:S04]  /*d1f0*/  IMAD R0, R0, c[0x0][0x208], RZ ;  /* 0x0000820000007a24 */ /* 0x000fe800078e02ff */
[----:B------:R-:W-:Y:S05]  /*d200*/  IMAD R0, R197, c[0x0][0x20c], R0 ;  /* 0x00008300c5007a24 */ /* 0x000fea00078e0200 */
[----:B------:R-:W-:Y:S02]  /*d210*/  IADD3 R3, R3, R0, RZ ;  /* 0x0000000003037210 */ /* 0x000fe40007ffe0ff */
[----:B------:R-:W-:Y:S03]  /*d220*/  SHF.R.S32.HI R0, RZ, 0x1f, R196 ;  /* 0x0000001fff007819 */ /* 0x000fe600000114c4 */
        /* <DEDUP_REMOVED lines=9> */
.L_x_921:
[----:B------:R-:W-:-:S05]  /*d2c0*/  BRA.DIV ~URZ, `(.L_x_788) ;  /* 0x000107427f007947 */ /* 0x000fca000b800000 */
[----:B------:R-:W5:Y:S01]  /*d2d0*/  SHFL.IDX PT, R0, R7, RZ, 0x181f ;  /* 0x00181fff07007589 */ /* 0x000f6200000e0000 */
[----:B------:R-:W-:Y:S01]  /*d2e0*/  IMAD.SHL.U32 R13, R198, 0x2, RZ ;  /* 0x00000002c60d7824 */ /* 0x000fe200078e00ff */
[----:B------:R-:W-:Y:S01]  /*d2f0*/  SHF.R.S32.HI R2, RZ, 0x1f, R198 ;  /* 0x0000001fff027819 */ /* 0x000fe200000114c6 */
[C---:B------:R-:W-:Y:S01]  /*d300*/  IMAD.SHL.U32 R6, R205.reuse, 0x2, RZ ;  /* 0x00000002cd067824 */ /* 0x040fe200078e00ff */
[----:B------:R-:W-:Y:S01]  /*d310*/  SHF.L.U64.HI R12, R205, 0x1, R218 ;  /* 0x00000001cd0c7819 */ /* 0x000fe200000102da */
[----:B------:R-:W-:Y:S01]  /*d320*/  IMAD.SHL.U32 R15, R204, 0x2, RZ ;  /* 0x00000002cc0f7824 */ /* 0x000fe200078e00ff */
[----:B------:R-:W-:Y:S02]  /*d330*/  SHF.L.U64.HI R22, R198, 0x1, R2 ;  /* 0x00000001c6167819 */ /* 0x000fe40000010202 */
[----:B------:R-:W-:Y:S02]  /*d340*/  SHF.L.U64.HI R21, R204, 0x1, R217 ;  /* 0x00000001cc157819 */ /* 0x000fe400000102d9 */
[----:B------:R-:W-:Y:S05]  /*d350*/  SEL R20, RZ, 0x10, P6 ;  /* 0x00000010ff147807 */ /* 0x000fea0003000000 */
[----:B------:R-:W-:Y:S01]  /*d360*/  IMAD.MOV.U32 R14, RZ, RZ, R20 ;  /* 0x000000ffff0e7224 */ /* 0x000fe200078e0014 */
[----:B-----5:R-:W-:Y:S05]  /*d370*/  IADD3 R2, P0, R0, R13, RZ ;  /* 0x0000000d00027210 */ /* 0x020fea0007f1e0ff */
[----:B---3--:R-:W-:Y:S05]  /*d380*/  IMAD.X R3, R4, 0x1, R22, P0 ;  /* 0x0000000104037824 */ /* 0x008fea00000e0616 */
[----:B------:R-:W-:Y:S01]  /*d390*/  @!PT LDS RZ, [RZ] ;  /* 0x00000000fffff984 */ /* 0x000fe20000000800 */
[----:B------:R-:W-:Y:S01]  /*d3a0*/  @!PT LDS RZ, [RZ] ;  /* 0x00000000fffff984 */ /* 0x000fe20000000800 */
[----:B------:R3:W-:Y:S02]  /*d3b0*/  LDGSTS.E.BYPASS.LTC128B.128 [R190+0x100], [R2.64], !P5 ;  /* 0x0010000002be7fae */ /* 0x0007e4000e901d4a */
[----:B---3--:R-:W-:Y:S05]  /*d3c0*/  IADD3 R2, P0, R0, R6, RZ ;  /* 0x0000000600027210 */ /* 0x008fea0007f1e0ff */
[----:B------:R-:W-:Y:S05]  /*d3d0*/  IMAD.X R3, R4, 0x1, R12, P0 ;  /* 0x0000000104037824 */ /* 0x000fea00000e060c */
[----:B------:R3:W-:Y:S02]  /*d3e0*/  LDGSTS.E.BYPASS.LTC128B.128 [R190+0x2100], [R2.64], !P4 ;  /* 0x0210000002be7fae */ /* 0x0007e4000e101d4a */
[----:B---3--:R-:W-:Y:S02]  /*d3f0*/  IADD3 R2, P0, R0, R15, RZ ;  /* 0x0000000f00027210 */ /* 0x008fe40007f1e0ff */
[----:B------:R-:W3:Y:S03]  /*d400*/  SHFL.IDX PT, R0, R7, 0x1, 0x181f ;  /* 0x00381f0007007f89 */ /* 0x000ee600000e0000 */
[----:B------:R-:W-:Y:S02]  /*d410*/  IMAD.X R3, R4, 0x1, R21, P0 ;  /* 0x0000000104037824 */ /* 0x000fe400000e0615 */
[----:B------:R5:W4:Y:S04]  /*d420*/  SHFL.IDX PT, R4, R5, 0x1, 0x181f ;  /* 0x00381f0005047f89 */ /* 0x000b2800000e0000 */
[----:B------:R2:W-:Y:S01]  /*d430*/  LDGSTS.E.BYPASS.LTC128B.128 [R190+0x4100], [R2.64], !P6 ;  /* 0x0410000002be7fae */ /* 0x0005e2000f101d4a */
[----:B----45:R-:W-:Y:S04]  /*d440*/  SEL R5, RZ, 0x10, P4 ;  /* 0x00000010ff057807 */ /* 0x030fe80002000000 */
.L_x_922:
[C---:B---3--:R-:W-:Y:S02]  /*d450*/  ISETP.NE.U32.AND P2, PT, R5.reuse, RZ, PT ;  /* 0x000000ff0500720c */ /* 0x048fe40003f45070 */
[----:B------:R-:W-:Y:S02]  /*d460*/  IADD3 R5, -R5, 0x10, RZ ;  /* 0x0000001005057810 */ /* 0x000fe40007ffe1ff */
[----:B--2---:R-:W-:Y:S02]  /*d470*/  IADD3 R2, -R14, 0x10, RZ ;  /* 0x000000100e027810 */ /* 0x004fe40007ffe1ff */
[----:B------:R-:W-:Y:S02]  /*d480*/  LOP3.LUT R5, R5, 0xf, RZ, 0xc0, !PT ;  /* 0x0000000f05057812 */ /* 0x000fe400078ec0ff */
[----:B------:R-:W-:Y:S02]  /*d490*/  LOP3.LUT R2, R2, 0xf, RZ, 0xc0, !PT ;  /* 0x0000000f02027812 */ /* 0x000fe400078ec0ff */
[----:B------:R-:W-:Y:S04]  /*d4a0*/  IADD3 R6, P1, P0, R5, R0, R6 ;  /* 0x0000000005067210 */ /* 0x000fe8000783e006 */
[----:B------:R-:W-:Y:S02]  /*d4b0*/  IADD3.X R7, RZ, R4, R12, P1, P0 ;  /* 0x00000004ff077210 */ /* 0x000fe40000fe040c */
[----:B------:R-:W-:Y:S05]  /*d4c0*/  IADD3 R12, P0, R0, R13, RZ ;  /* 0x0000000d000c7210 */ /* 0x000fea0007f1e0ff */
[----:B------:R-:W-:Y:S01]  /*d4d0*/  IMAD.X R13, R4, 0x1, R22, P0 ;  /* 0x00000001040d7824 */ /* 0x000fe200000e0616 */
[----:B------:R-:W-:Y:S04]  /*d4e0*/  IADD3 R2, P1, P0, R2, R0, R15 ;  /* 0x0000000002027210 */ /* 0x000fe8000783e00f */
[----:B------:R-:W-:Y:S01]  /*d4f0*/  @!PT LDS RZ, [RZ] ;  /* 0x00000000fffff984 */ /* 0x000fe20000000800 */
[----:B------:R-:W-:Y:S01]  /*d500*/  @!PT LDS RZ, [RZ] ;  /* 0x00000000fffff984 */ /* 0x000fe20000000800 */
[----:B------:R-:W-:Y:S01]  /*d510*/  @!PT LDS RZ, [RZ] ;  /* 0x00000000fffff984 */ /* 0x000fe20000000800 */
[----:B------:R2:W-:Y:S01]  /*d520*/  LDGSTS.E.BYPASS.LTC128B.128 [R190+0x1100], [R12.64], !P5 ;  /* 0x011000000cbe7fae */ /* 0x0005e2000e901d4a */
[----:B------:R-:W-:Y:S02]  /*d530*/  IADD3.X R3, RZ, R4, R21, P1, P0 ;  /* 0x00000004ff037210 */ /* 0x000fe40000fe0415 */
[----:B------:R-:W-:Y:S01]  /*d540*/  ISETP.NE.U32.AND P0, PT, R14, RZ, PT ;  /* 0x000000ff0e00720c */ /* 0x000fe20003f05070 */
[----:B------:R2:W-:Y:S11]  /*d550*/  LDGSTS.E.BYPASS.LTC128B.128.ZFILL [R190+0x3100], [R6.64], P2 ;  /* 0x0310000006be7fae */ /* 0x0005f60009141d4a */
[----:B------:R-:W-:Y:S01]  /*d560*/  @!UPT UIADD3 URZ, URZ, URZ, URZ ;  /* 0x0000003f3f3ff290 */ /* 0x000fe2000fffe03f */
[----:B------:R2:W-:Y:S02]  /*d570*/  LDGSTS.E.BYPASS.LTC128B.128.ZFILL [R190+0x5100], [R2.64], P0 ;  /* 0x0510000002be7fae */ /* 0x0005e40008141d4a */
.L_x_786:
[----:B------:R-:W-:Y:S05]  /*d580*/  BSYNC B0 ;  /* 0x0000000000007941 */ /* 0x000fea0003800000 */
.L_x_785:
[----:B------:R-:W0:Y:S01]  /*d590*/  LDGDEPBAR ;  /* 0x00000000000079af */ /* 0x000e220000000000 */
[----:B------:R-:W-:Y:S01]  /*d5a0*/  WARPSYNC 0xffffffff ;  /* 0xffffffff00007948 */ /* 0x000fe20003800000 */
[C---:B--23--:R-:W-:Y:S01]  /*d5b0*/  HMMA.16816.F32.BF16 R4, R32.reuse, R8, RZ ;  /* 0x000000082004723c */ /* 0x04cfe200000418ff */
[----:B------:R-:W-:Y:S02]  /*d5c0*/  BSSY B0, `(.L_x_789) ;  /* 0x0000121000007945 */ /* 0x000fe40003800000 */
[----:B------:R-:W-:Y:S05]  /*d5d0*/  ISETP.GT.AND P0, PT, R195, R216, PT ;  /* 0x000000d8c300720c */ /* 0x000fea0003f04270 */
[C---:B------:R-:W-:Y:S08]  /*d5e0*/  HMMA.16816.F32.BF16 R8, R32.reuse, R10, RZ ;  /* 0x0000000a2008723c */ /* 0x040ff000000418ff */
[C---:B----4-:R-:W-:Y:S08]  /*d5f0*/  HMMA.16816.F32.BF16 R12, R32.reuse, R16, RZ ;  /* 0x00000010200c723c */ /* 0x050ff000000418ff */
[C---:B------:R-:W-:Y:S08]  /*d600*/  HMMA.16816.F32.BF16 R16, R32.reuse, R18, RZ ;  /* 0x000000122010723c */ /* 0x040ff000000418ff */
[C---:B-1----:R-:W-:Y:S08]  /*d610*/  HMMA.16816.F32.BF16 R20, R32.reuse, R24, RZ ;  /* 0x000000182014723c */ /* 0x042ff000000418ff */
        /* <DEDUP_REMOVED lines=18> */
[----:B------:R-:W-:Y:S07]  /*d740*/  LDSM.16.M88.4 R152, [R169] ;  /* 0x00000000a998783b */ /* 0x000fee0000000200 */
[C---:B--2---:R-:W-:Y:S08]  /*d750*/  HMMA.16816.F32.BF16 R12, R144.reuse, R156, R12 ;  /* 0x0000009c900c723c */ /* 0x044ff0000004180c */
[C---:B------:R-:W-:Y:S01]  /*d760*/  HMMA.16816.F32.BF16 R16, R144.reuse, R158, R16 ;  /* 0x0000009e9010723c */ /* 0x040fe20000041810 */
[----:B------:R-:W-:Y:S07]  /*d770*/  LDSM.16.M88.4 R156, [R169+0x800] ;  /* 0x00080000a99c783b */ /* 0x000fee0000000200 */
[C---:B---3--:R-:W-:Y:S08]  /*d780*/  HMMA.16816.F32.BF16 R20, R144.reuse, R148, R20 ;  /* 0x000000949014723c */ /* 0x048ff00000041814 */
[C---:B------:R-:W-:Y:S01]  /*d790*/  HMMA.16816.F32.BF16 R24, R144.reuse, R150, R24 ;  /* 0x000000969018723c */ /* 0x040fe20000041818 */
[----:B------:R-:W1:Y:S07]  /*d7a0*/  LDSM.16.M88.4 R148, [R175] ;  /* 0x00000000af94783b */ /* 0x000e6e0000000200 */
[C---:B------:R-:W-:Y:S08]  /*d7b0*/  HMMA.16816.F32.BF16 R28, R144.reuse, R160, R28 ;  /* 0x000000a0901c723c */ /* 0x040ff0000004181c */
        /* <DEDUP_REMOVED lines=28> */
[----:B------:R-:W3:Y:S01]  /*d980*/  LDSM.16.M88.4 R160, [R182] ;  /* 0x00000000b6a0783b */ /* 0x000ee20000000200 */
        /* <DEDUP_REMOVED lines=64> */
[----:B------:R-:W-:Y:S01]  /*dd90*/  LDSM.16.M88.4 R160, [R169+0x4000] ;  /* 0x00400000a9a0783b */ /* 0x000fe20000000200 */
        /* <DEDUP_REMOVED lines=14> */
[----:B------:R-:W-:Y:S02]  /*de80*/  FMUL.FTZ R4, R4, c[0x0][0x320] ;  /* 0x0000c80004047a20 */ /* 0x000fe40000410000 */
[----:B------:R-:W-:Y:S02]  /*de90*/  FMUL.FTZ R5, R5, c[0x0][0x320] ;  /* 0x0000c80005057a20 */ /* 0x000fe40000410000 */
[----:B------:R-:W2:Y:S01]  /*dea0*/  MUFU.TANH R166, R4 ;  /* 0x0000000400a67308 */ /* 0x000ea20000002400 */
[----:B------:R-:W-:Y:S02]  /*deb0*/  FMUL.FTZ R6, R6, c[0x0][0x320] ;  /* 0x0000c80006067a20 */ /* 0x000fe40000410000 */
[----:B------:R-:W-:Y:S02]  /*dec0*/  FMUL.FTZ R7, R7, c[0x0][0x320] ;  /* 0x0000c80007077a20 */ /* 0x000fe40000410000 */
[----:B------:R-:W-:Y:S01]  /*ded0*/  FMUL.FTZ R8, R8, c[0x0][0x320] ;  /* 0x0000c80008087a20 */ /* 0x000fe20000410000 */
[C---:B-1----:R-:W-:Y:S03]  /*dee0*/  HMMA.16816.F32.BF16 R12, R156.reuse, R144, R12 ;  /* 0x000000909c0c723c */ /* 0x042fe6000004180c */
[----:B------:R-:W-:Y:S01]  /*def0*/  FMUL.FTZ R9, R9, c[0x0][0x320] ;  /* 0x0000c80009097a20 */ /* 0x000fe20000410000 */
[----:B------:R-:W1:Y:S01]  /*df00*/  MUFU.TANH R165, R5 ;  /* 0x0000000500a57308 */ /* 0x000e620000002400 */
[----:B------:R-:W-:Y:S02]  /*df10*/  FMUL.FTZ R10, R10, c[0x0][0x320] ;  /* 0x0000c8000a0a7a20 */ /* 0x000fe40000410000 */
[----:B------:R-:W-:Y:S01]  /*df20*/  FMUL.FTZ R11, R11, c[0x0][0x320] ;  /* 0x0000c8000b0b7a20 */ /* 0x000fe20000410000 */
[C---:B------:R-:W-:Y:S06]  /*df30*/  HMMA.16816.F32.BF16 R16, R156.reuse, R146, R16 ;  /* 0x000000929c10723c */ /* 0x040fec0000041810 */
[----:B------:R-:W3:Y:S10]  /*df40*/  MUFU.TANH R192, R6 ;  /* 0x0000000600c07308 */ /* 0x000ef40000002400 */
        /* <DEDUP_REMOVED lines=9> */
[----:B------:R-:W-:Y:S05]  /*dfe0*/  FMUL.FTZ R19, R19, c[0x0][0x320] ;  /* 0x0000c80013137a20 */ /* 0x000fea0000410000 */
[----:B------:R-:W1:Y:S01]  /*dff0*/  MUFU.TANH R162, R9 ;  /* 0x0000000900a27308 */ /* 0x000e620000002400 */
[----:B----4-:R-:W4:Y:S09]  /*e000*/  LDSM.16.M88.4 R4, [R169+0x5000] ;  /* 0x00500000a904783b */ /* 0x010f320000000200 */
[----:B------:R-:W1:Y:S10]  /*e010*/  MUFU.TANH R189, R10 ;  /* 0x0000000a00bd7308 */ /* 0x000e740000002400 */
[----:B------:R5:W1:Y:S10]  /*e020*/  MUFU.TANH R167, R11 ;  /* 0x0000000b00a77308 */ /* 0x000a740000002400 */
[----:B------:R-:W1:Y:S10]  /*e030*/  MUFU.TANH R164, R14 ;  /* 0x0000000e00a47308 */ /* 0x000e740000002400 */
[----:B------:R-:W1:Y:S01]  /*e040*/  MUFU.TANH R163, R15 ;  /* 0x0000000f00a37308 */ /* 0x000e620000002400 */
[----:B-----5:R-:W5:Y:S01]  /*e050*/  LDSM.16.M88.4 R8, [R169+0x5800] ;  /* 0x00580000a908783b */ /* 0x020f620000000200 */
[----:B------:R-:W-:Y:S04]  /*e060*/  DEPBAR.LE SB0, 0x0 ;  /* 0x000080000000791a */ /* 0x000fe80000000000 */
[C---:B----4-:R-:W-:Y:S04]  /*e070*/  HMMA.16816.F32.BF16 R20, R156.reuse, R4, R20 ;  /* 0x000000049c14723c */ /* 0x050fe80000041814 */
[----:B------:R4:W1:Y:S01]  /*e080*/  MUFU.TANH R151, R16 ;  /* 0x0000001000977308 */ /* 0x0008620000002400 */
[----:B------:R-:W-:Y:S03]  /*e090*/  BAR.SYNC.DEFER_BLOCKING 0x0 ;  /* 0x0000000000007b1d */ /* 0x000fe60000010000 */
[C---:B------:R-:W-:Y:S06]  /*e0a0*/  HMMA.16816.F32.BF16 R24, R156.reuse, R6, R24 ;  /* 0x000000069c18723c */ /* 0x040fec0000041818 */
[----:B------:R1:W1:Y:S10]  /*e0b0*/  MUFU.TANH R148, R17 ;  /* 0x0000001100947308 */ /* 0x0002740000002400 */
[----:B------:R-:W2:Y:S01]  /*e0c0*/  MUFU.TANH R155, R12 ;  /* 0x0000000c009b7308 */ /* 0x000ea20000002400 */
[----:B------:R-:W-:Y:S02]  /*e0d0*/  FMUL.FTZ R23, R23, c[0x0][0x320] ;  /* 0x0000c80017177a20 */ /* 0x000fe40000410000 */
[----:B----4-:R-:W-:Y:S02]  /*e0e0*/  FMUL.FTZ R16, R21, c[0x0][0x320] ;  /* 0x0000c80015107a20 */ /* 0x010fe40000410000 */
[----:B------:R-:W-:Y:S05]  /*e0f0*/  FMUL.FTZ R22, R22, c[0x0][0x320] ;  /* 0x0000c80016167a20 */ /* 0x000fea0000410000 */
[----:B------:R-:W4:Y:S01]  /*e100*/  MUFU.TANH R152, R23 ;  /* 0x0000001700987308 */ /* 0x000f220000002400 */
[----:B------:R-:W-:Y:S02]  /*e110*/  FMUL.FTZ R26, R26, c[0x0][0x320] ;  /* 0x0000c8001a1a7a20 */ /* 0x000fe40000410000 */
[----:B------:R-:W-:Y:S01]  /*e120*/  FMUL.FTZ R15, R24, c[0x0][0x320] ;  /* 0x0000c800180f7a20 */ /* 0x000fe20000410000 */
[C---:B-----5:R-:W-:Y:S03]  /*e130*/  HMMA.16816.F32.BF16 R28, R156.reuse, R8, R28 ;  /* 0x000000089c1c723c */ /* 0x060fe6000004181c */
[----:B-1----:R-:W-:Y:S02]  /*e140*/  FMUL.FTZ R17, R20, c[0x0][0x320] ;  /* 0x0000c80014117a20 */ /* 0x002fe40000410000 */
[----:B------:R-:W-:Y:S01]  /*e150*/  FMUL.FTZ R14, R25, c[0x0][0x320] ;  /* 0x0000c800190e7a20 */ /* 0x000fe20000410000 */
[----:B------:R1:W1:Y:S01]  /*e160*/  MUFU.TANH R147, R26 ;  /* 0x0000001a00937308 */ /* 0x0002620000002400 */
[----:B------:R-:W-:Y:S01]  /*e170*/  FMUL.FTZ R27, R27, c[0x0][0x320] ;  /* 0x0000c8001b1b7a20 */ /* 0x000fe20000410000 */
[----:B------:R-:W-:Y:S08]  /*e180*/  HMMA.16816.F32.BF16 R32, R156, R10, R32 ;  /* 0x0000000a9c20723c */ /* 0x000ff00000041820 */
[----:B------:R2:W2:Y:S08]  /*e190*/  MUFU.TANH R154, R13 ;  /* 0x0000000d009a7308 */ /* 0x0004b00000002400 */
[----:B------:R-:W-:Y:S02]  /*e1a0*/  FMUL.FTZ R25, R29, c[0x0][0x320] ;  /* 0x0000c8001d197a20 */ /* 0x000fe40000410000 */
[----:B------:R2:W2:Y:S01]  /*e1b0*/  MUFU.TANH R161, R18 ;  /* 0x0000001200a17308 */ /* 0x0004a20000002400 */
[----:B------:R-:W-:Y:S02]  /*e1c0*/  FMUL.FTZ R30, R30, c[0x0][0x320] ;  /* 0x0000c8001e1e7a20 */ /* 0x000fe40000410000 */
[----:B------:R-:W-:Y:S02]  /*e1d0*/  FMUL.FTZ R31, R31, c[0x0][0x320] ;  /* 0x0000c8001f1f7a20 */ /* 0x000fe40000410000 */
[----:B-1----:R-:W-:Y:S02]  /*e1e0*/  FMUL.FTZ R26, R28, c[0x0][0x320] ;  /* 0x0000c8001c1a7a20 */ /* 0x002fe40000410000 */
[----:B------:R-:W-:Y:S02]  /*e1f0*/  FMUL.FTZ R24, R32, c[0x0][0x320] ;  /* 0x0000c80020187a20 */ /* 0x000fe40000410000 */
[----:B------:R-:W-:Y:S01]  /*e200*/  FMUL.FTZ R23, R33, c[0x0][0x320] ;  /* 0x0000c80021177a20 */ /* 0x000fe20000410000 */
[----:B------:R1:W1:Y:S01]  /*e210*/  MUFU.TANH R160, R19 ;  /* 0x0000001300a07308 */ /* 0x0002620000002400 */
[----:B------:R-:W-:Y:S02]  /*e220*/  FMUL.FTZ R34, R34, c[0x0][0x320] ;  /* 0x0000c80022227a20 */ /* 0x000fe40000410000 */
[----:B------:R-:W-:Y:S07]  /*e230*/  FMUL.FTZ R35, R35, c[0x0][0x320] ;  /* 0x0000c80023237a20 */ /* 0x000fee0000410000 */
[----:B------:R-:W1:Y:S10]  /*e240*/  MUFU.TANH R17, R17 ;  /* 0x0000001100117308 */ /* 0x000e740000002400 */
[----:B------:R-:W1:Y:S10]  /*e250*/  MUFU.TANH R16, R16 ;  /* 0x0000001000107308 */ /* 0x000e740000002400 */
[----:B------:R1:W1:Y:S10]  /*e260*/  MUFU.TANH R153, R22 ;  /* 0x0000001600997308 */ /* 0x0002740000002400 */
[----:B------:R-:W1:Y:S10]  /*e270*/  MUFU.TANH R15, R15 ;  /* 0x0000000f000f7308 */ /* 0x000e740000002400 */
[----:B------:R-:W1:Y:S10]  /*e280*/  MUFU.TANH R14, R14 ;  /* 0x0000000e000e7308 */ /* 0x000e740000002400 */
[----:B------:R1:W1:Y:S10]  /*e290*/  MUFU.TANH R146, R27 ;  /* 0x0000001b00927308 */ /* 0x0002740000002400 */
[----:B------:R-:W1:Y:S10]  /*e2a0*/  MUFU.TANH R26, R26 ;  /* 0x0000001a001a7308 */ /* 0x000e740000002400 */
[----:B------:R-:W1:Y:S10]  /*e2b0*/  MUFU.TANH R25, R25 ;  /* 0x0000001900197308 */ /* 0x000e740000002400 */
[----:B------:R1:W1:Y:S10]  /*e2c0*/  MUFU.TANH R145, R30 ;  /* 0x0000001e00917308 */ /* 0x0002740000002400 */
[----:B------:R1:W1:Y:S10]  /*e2d0*/  MUFU.TANH R101, R31 ;  /* 0x0000001f00657308 */ /* 0x0002740000002400 */
[----:B------:R-:W1:Y:S10]  /*e2e0*/  MUFU.TANH R24, R24 ;  /* 0x0000001800187308 */ /* 0x000e740000002400 */
[----:B------:R-:W1:Y:S10]  /*e2f0*/  MUFU.TANH R23, R23 ;  /* 0x0000001700177308 */ /* 0x000e740000002400 */
[----:B------:R1:W1:Y:S10]  /*e300*/  MUFU.TANH R149, R34 ;  /* 0x0000002200957308 */ /* 0x0002740000002400 */
[----:B------:R1:W1:Y:S01]  /*e310*/  MUFU.TANH R150, R35 ;  /* 0x0000002300967308 */ /* 0x0002620000002400 */
[----:B------:R-:W-:-:S05]  /*e320*/  @!P0 BRA `(.L_x_790) ;  /* 0x000004a000008947 */ /* 0x000fca0003800000 */
[----:B--234-:R-:W-:Y:S02]  /*e330*/  IMAD.MOV.U32 R0, RZ, RZ, 0x1 ;  /* 0x00000001ff007424 */ /* 0x01cfe400078e00ff */
[----:B------:R-:W-:Y:S02]  /*e340*/  IMAD.MOV.U32 R196, RZ, RZ, RZ ;  /* 0x000000ffffc47224 */ /* 0x000fe400078e00ff */
[----:B------:R-:W-:Y:S01]  /*e350*/  IMAD R2, R195, 0x40, R226 ;  /* 0x00000040c3027824 */ /* 0x000fe200078e02e2 */
[----:B------:R-:W-:Y:S04]  /*e360*/  ISETP.NE.AND P0, PT, R0, c[0x0][0x2b8], PT ;  /* 0x0000ae0000007a0c */ /* 0x000fe80003f05270 */
[----:B------:R-:W-:Y:S05]  /*e370*/  IADD3 R2, R2, -0x40, R206 ;  /* 0xffffffc002027810 */ /* 0x000fea0007ffe0ce */
[--C-:B------:R-:W-:Y:S04]  /*e380*/  IMAD.MOV.U32 R0, RZ, RZ, R2.reuse ;  /* 0x000000ffff007224 */ /* 0x100fe800078e0002 */
[----:B------:R-:W-:Y:S05]  /*e390*/  @P0 IMAD.HI.U32 R3, R2, c[0x0][0x2bc], RZ ;  /* 0x0000af0002030a27 */ /* 0x000fea00078e00ff */
[----:B------:R-:W-:Y:S04]  /*e3a0*/  @P0 SHF.R.U32.HI R0, RZ, c[0x0][0x2c0], R3 ;  /* 0x0000b000ff000a19 */ /* 0x000fe80000011603 */
[C---:B------:R-:W-:Y:S02]  /*e3b0*/  IADD3 R4, -R0.reuse, RZ, RZ ;  /* 0x000000ff00047210 */ /* 0x040fe40007ffe1ff */
[----:B------:R-:W-:Y:S03]  /*e3c0*/  @!P3 IADD3 R3, P0, R0, R230, RZ ;  /* 0x000000e60003b210 */ /* 0x000fe60007f1e0ff */
[----:B------:R-:W-:Y:S01]  /*e3d0*/  IMAD R197, R4, c[0x0][0x2b8], R2 ;  /* 0x0000ae0004c57a24 */ /* 0x000fe200078e0202 */
[----:B------:R-:W-:Y:S02]  /*e3e0*/  @!P3 LEA.HI.X.SX32 R0, R0, R232, 0x1, P0 ;  /* 0x000000e80000b211 */ /* 0x000fe400000f0eff */
[C---:B------:R-:W-:Y:S04]  /*e3f0*/  @!P3 LEA R2, P0, R3.reuse, c[0x0][0x2a0], 0x2 ;  /* 0x0000a8000302ba11 */ /* 0x040fe800078010ff */
[----:B------:R-:W-:Y:S02]  /*e400*/  @!P3 LEA.HI.X R3, R3, c[0x0][0x2a4], R0, 0x2, P0 ;  /* 0x0000a9000303ba11 */ /* 0x000fe400000f1400 */
[----:B------:R-:W-:Y:S03]  /*e410*/  SHF.R.S32.HI R0, RZ, 0x1f, R197 ;  /* 0x0000001fff007819 */ /* 0x000fe600000114c5 */
[----:B------:R2:W3:Y:S02]  /*e420*/  @!P3 LDG.E R196, [R2.64] ;  /* 0x0000000a02c4b981 */ /* 0x0004e4000c1e1900 */
[----:B------:R-:W-:Y:S04]  /*e430*/  IMAD R0, R0, c[0x0][0x1e0], RZ ;  /* 0x0000780000007a24 */ /* 0x000fe800078e02ff */
[C---:B------:R-:W-:Y:S02]  /*e440*/  IMAD R0, R197.reuse, c[0x0][0x1e4], R0 ;  /* 0x00007900c5007a24 */ /* 0x040fe400078e0200 */
[----:B--2---:R-:W-:Y:S05]  /*e450*/  IMAD.WIDE.U32 R2, R197, c[0x0][0x1e0], RZ ;  /* 0x00007800c5027a25 */ /* 0x004fea00078e00ff */
[----:B------:R-:W-:Y:S02]  /*e460*/  IADD3 R3, R3, R0, RZ ;  /* 0x0000000003037210 */ /* 0x000fe40007ffe0ff */
[----:B---3--:R-:W-:Y:S03]  /*e470*/  SHF.R.S32.HI R0, RZ, 0x1f, R196 ;  /* 0x0000001fff007819 */ /* 0x008fe600000114c4 */
        /* <DEDUP_REMOVED lines=9> */
.L_x_923:
[----:B------:R-:W-:-:S05]  /*e510*/  BRA.DIV ~URZ, `(.L_x_792) ;  /* 0x0000f8227f007947 */ /* 0x000fca000b800000 */
[----:B------:R-:W4:Y:S01]  /*e520*/  SHFL.IDX PT, R0, R7, RZ, 0x181f ;  /* 0x00181fff07007589 */ /* 0x000f2200000e0000 */
        /* <DEDUP_REMOVED lines=9> */
[----:B----4-:R-:W-:Y:S05]  /*e5c0*/  IADD3 R2, P0, R0, R9, RZ ;  /* 0x0000000900027210 */ /* 0x010fea0007f1e0ff */
        /* <DEDUP_REMOVED lines=10> */
[----:B------:R4:W2:Y:S04]  /*e670*/  SHFL.IDX PT, R4, R5, 0x1, 0x181f ;  /* 0x00381f0005047f89 */ /* 0x0008a800000e0000 */
[----:B------:R1:W-:Y:S01]  /*e680*/  LDGSTS.E.BYPASS.LTC128B.128 [R190+0xa100], [R2.64], !P6 ;  /* 0x0a10000002be7fae */ /* 0x0003e2000f101d4a */
[----:B--2-4-:R-:W-:Y:S04]  /*e690*/  SEL R5, RZ, 0x10, P4 ;  /* 0x00000010ff057807 */ /* 0x014fe80002000000 */
.L_x_924:
[C---:B---3--:R-:W-:Y:S02]  /*e6a0*/  ISETP.NE.U32.AND P2, PT, R5.reuse, RZ, PT ;  /* 0x000000ff0500720c */ /* 0x048fe40003f45070 */
[----:B------:R-:W-:Y:S02]  /*e6b0*/  IADD3 R5, -R5, 0x10, RZ ;  /* 0x0000001005057810 */ /* 0x000fe40007ffe1ff */
[----:B-1----:R-:W-:Y:S02]  /*e6c0*/  IADD3 R2, -R10, 0x10, RZ ;  /* 0x000000100a027810 */ /* 0x002fe40007ffe1ff */
        /* <DEDUP_REMOVED lines=16> */
.L_x_790:
[----:B--234-:R-:W-:Y:S05]  /*e7d0*/  BSYNC B0 ;  /* 0x0000000000007941 */ /* 0x01cfea0003800000 */
.L_x_789:
[----:B-1----:R-:W-:Y:S01]  /*e7e0*/  LOP3.LUT R2, RZ, c[0x0][0x324], RZ, 0x33, !PT ;  /* 0x0000c900ff027a12 */ /* 0x002fe200078e33ff */
[----:B------:R-:W2:Y:S01]  /*e7f0*/  LDL R4, [R1+0x4] ;  /* 0x0000040001047983 */ /* 0x000ea20000100800 */
[----:B------:R-:W-:Y:S02]  /*e800*/  IMAD.MOV.U32 R0, RZ, RZ, 0x1 ;  /* 0x00000001ff007424 */ /* 0x000fe400078e00ff */
[----:B------:R-:W-:Y:S01]  /*e810*/  IMAD.SHL.U32 R5, R195, 0x40, RZ ;  /* 0x00000040c3057824 */ /* 0x000fe200078e00ff */
[----:B------:R-:W0:Y:S02]  /*e820*/  LDGDEPBAR ;  /* 0x00000000000079af */ /* 0x000e240000000000 */
[----:B------:R-:W-:Y:S01]  /*e830*/  ISETP.NE.AND P0, PT, R0, c[0x0][0x2c4], PT ;  /* 0x0000b10000007a0c */ /* 0x000fe20003f05270 */
[----:B--2---:R-:W-:Y:S05]  /*e840*/  IMAD R4, R4, 0x80, R235 ;  /* 0x0000008004047824 */ /* 0x004fea00078e02eb */
[----:B------:R-:W-:Y:S07]  /*e850*/  IADD3 R4, R233, R4, R234 ;  /* 0x00000004e9047210 */ /* 0x000fee0007ffe0ea */
[----:B------:R-:W-:Y:S05]  /*e860*/  @P0 IMAD.HI.U32 R0, R4, c[0x0][0x2c8], RZ ;  /* 0x0000b20004000a27 */ /* 0x000fea00078e00ff */
[----:B------:R-:W-:Y:S02]  /*e870*/  @P0 SHF.R.U32.HI R4, RZ, c[0x0][0x2cc], R0 ;  /* 0x0000b300ff040a19 */ /* 0x000fe40000011600 */
[----:B------:R-:W-:Y:S04]  /*e880*/  IADD3 R0, -R208, 0x1, -R5 ;  /* 0x00000001d0007810 */ /* 0x000fe80007ffe905 */
[----:B------:R-:W-:Y:S04]  /*e890*/  IADD3 R0, -R210, R0, R209 ;  /* 0x00000000d2007210 */ /* 0x000fe80007ffe1d1 */
[----:B------:R-:W-:Y:S01]  /*e8a0*/  IADD3 R7, R0, c[0x0][0x328], RZ ;  /* 0x0000ca0000077a10 */ /* 0x000fe20007ffe0ff */
[----:B------:R-:W-:Y:S01]  /*e8b0*/  IMAD.IADD R6, R2, 0x1, R0 ;  /* 0x0000000102067824 */ /* 0x000fe200078e0200 */
[----:B------:R-:W-:-:S05]  /*e8c0*/  BRA.DIV ~URZ, `(.L_x_793) ;  /* 0x0000f7227f007947 */ /* 0x000fca000b800000 */
[----:B------:R1:W2:Y:S02]  /*e8d0*/  SHFL.IDX PT, R3, R4, RZ, 0x1c1f ;  /* 0x001c1fff04037589 */ /* 0x0002a400000e0000 */
.L_x_925:
[----:B--2---:R-:W-:Y:S01]  /*e8e0*/  IADD3 R2, R7, R3, RZ ;  /* 0x0000000307027210 */ /* 0x004fe20007ffe0ff */
[----:B------:R-:W-:Y:S05]  /*e8f0*/  IMAD.MOV.U32 R0, RZ, RZ, 0x1 ;  /* 0x00000001ff007424 */ /* 0x000fea00078e00ff */
[----:B------:R-:W-:Y:S01]  /*e900*/  ISETP.LE.AND P0, PT, R0, c[0x0][0x32c], PT ;  /* 0x0000cb0000007a0c */ /* 0x000fe20003f03270 */
        /* <DEDUP_REMOVED lines=16> */
.L_x_796:
[----:B------:R-:W-:Y:S04]  /*ea10*/  MOV R8, 0x1 ;  /* 0x0000000100087802 */ /* 0x000fe80000000f00 */
[----:B------:R-:W-:Y:S11]  /*ea20*/  ISETP.NE.AND P0, PT, R8, c[0x0][0x32c], PT ;  /* 0x0000cb0008007a0c */ /* 0x000ff60003f05270 */
[----:B------:R-:W-:Y:S02]  /*ea30*/  @!UPT UIADD3 URZ, URZ, URZ, URZ ;  /* 0x0000003f3f3ff290 */ /* 0x000fe4000fffe03f */
[----:B------:R-:W-:Y:S05]  /*ea40*/  @P0 IMAD.HI.U32 R8, R3, c[0x0][0x330], RZ ;  /* 0x0000cc0003080a27 */ /* 0x000fea00078e00ff */
[----:B------:R-:W-:Y:S02]  /*ea50*/  @P0 SHF.R.U32.HI R3, RZ, c[0x0][0x334], R8 ;  /* 0x0000cd00ff030a19 */ /* 0x000fe40000011608 */
.L_x_797:
[----:B------:R-:W-:Y:S05]  /*ea60*/  BSYNC B0 ;  /* 0x0000000000007941 */ /* 0x000fea0003800000 */
.L_x_795:
[----:B------:R-:W-:Y:S04]  /*ea70*/  IMAD R3, R3, c[0x0][0x32c], -R5 ;  /* 0x0000cb0003037a24 */ /* 0x000fe800078e0a05 */
[----:B------:R-:W-:Y:S05]  /*ea80*/  IMAD.IADD R3, R3, 0x1, -R208 ;  /* 0x0000000103037824 */ /* 0x000fea00078e0ad0 */
[----:B------:R-:W-:Y:S02]  /*ea90*/  IMNMX R0, R0, R3, !PT ;  /* 0x0000000300007217 */ /* 0x000fe40007800200 */
[----:B------:R-:W-:Y:S04]  /*eaa0*/  IADD3 R3, R3, c[0x0][0x32c], RZ ;  /* 0x0000cb0003037a10 */ /* 0x000fe80007ffe0ff */
[----:B------:R-:W-:Y:S02]  /*eab0*/  IMNMX R2, R2, R3, PT ;  /* 0x0000000302027217 */ /* 0x000fe40003800200 */
.L_x_794:
[----:B------:R-:W-:Y:S04]  /*eac0*/  ISETP.GT.AND P2, PT, R195, -0x1, PT ;  /* 0xffffffffc300780c */ /* 0x000fe80003f44270 */
[----:B------:R-:W-:Y:S04]  /*ead0*/  ISETP.GT.AND P0, PT, R0, RZ, P2 ;  /* 0x000000ff0000720c */ /* 0x000fe80001704270 */
[----:B------:R-:W-:Y:S04]  /*eae0*/  ISETP.LT.OR P0, PT, R2, 0x1, P0 ;  /* 0x000000010200780c */ /* 0x000fe80000701670 */
[----:B------:R-:W-:Y:S02]  /*eaf0*/  FSEL R22, R166, -INF , !P0 ;  /* 0xff800000a6167808 */ /* 0x000fe40004000000 */
[----:B------:R-:W-:Y:S04]  /*eb00*/  ISETP.GT.AND P0, PT, R0, 0x1, P2 ;  /* 0x000000010000780c */ /* 0x000fe80001704270 */
        /* <DEDUP_REMOVED lines=43> */
[----:B------:R-:W-:Y:S01]  /*edc0*/  FSEL R23, R23, -INF , !P0 ;  /* 0xff80000017177808 */ /* 0x000fe20004000000 */
[----:B------:R-:W-:-:S06]  /*edd0*/  BRA.DIV ~URZ, `(.L_x_798) ;  /* 0x0000f2927f007947 */ /* 0x000fcc000b800000 */
[----:B------:R2:W3:Y:S02]  /*ede0*/  SHFL.IDX PT, R3, R4, 0x1, 0x1c1f ;  /* 0x003c1f0004037f89 */ /* 0x0004e400000e0000 */
.L_x_926:
[----:B---3--:R-:W-:Y:S01]  /*edf0*/  IADD3 R2, R7, R3, RZ ;  /* 0x0000000307027210 */ /* 0x008fe20007ffe0ff */
        /* <DEDUP_REMOVED lines=18> */
.L_x_801:
[----:B-12---:R-:W-:Y:S04]  /*ef20*/  MOV R4, 0x1 ;  /* 0x0000000100047802 */ /* 0x006fe80000000f00 */
[----:B------:R-:W-:Y:S11]  /*ef30*/  ISETP.NE.AND P0, PT, R4, c[0x0][0x32c], PT ;  /* 0x0000cb0004007a0c */ /* 0x000ff60003f05270 */
[----:B------:R-:W-:Y:S02]  /*ef40*/  @!UPT UIADD3 URZ, URZ, URZ, URZ ;  /* 0x0000003f3f3ff290 */ /* 0x000fe4000fffe03f */
[----:B------:R-:W-:Y:S05]  /*ef50*/  @P0 IMAD.HI.U32 R4, R3, c[0x0][0x330], RZ ;  /* 0x0000cc0003040a27 */ /* 0x000fea00078e00ff */
[----:B------:R-:W-:Y:S02]  /*ef60*/  @P0 SHF.R.U32.HI R3, RZ, c[0x0][0x334], R4 ;  /* 0x0000cd00ff030a19 */ /* 0x000fe40000011604 */
.L_x_802:
[----:B------:R-:W-:Y:S05]  /*ef70*/  BSYNC B0 ;  /* 0x0000000000007941 */ /* 0x000fea0003800000 */
.L_x_800:
[----:B------:R-:W-:Y:S04]  /*ef80*/  IMAD R5, R3, c[0x0][0x32c], -R5 ;  /* 0x0000cb0003057a24 */ /* 0x000fe800078e0a05 */
[----:B------:R-:W-:Y:S05]  /*ef90*/  IMAD.IADD R5, R5, 0x1, -R208 ;  /* 0x0000000105057824 */ /* 0x000fea00078e0ad0 */
[----:B------:R-:W-:Y:S02]  /*efa0*/  IMNMX R0, R0, R5, !PT ;  /* 0x0000000500007217 */ /* 0x000fe40007800200 */
[----:B------:R-:W-:Y:S04]  /*efb0*/  IADD3 R5, R5, c[0x0][0x32c], RZ ;  /* 0x0000cb0005057a10 */ /* 0x000fe80007ffe0ff */
[----:B------:R-:W-:Y:S02]  /*efc0*/  IMNMX R2, R2, R5, PT ;  /* 0x0000000502027217 */ /* 0x000fe40003800200 */
.L_x_799:
[C---:B------:R-:W-:Y:S02]  /*efd0*/  ISETP.GT.AND P0, PT, R0.reuse, RZ, P2 ;  /* 0x000000ff0000720c */ /* 0x040fe40001704270 */
[----:B------:R-:W-:Y:S02]  /*efe0*/  ISETP.GT.AND P1, PT, R0, 0x38, P2 ;  /* 0x000000380000780c */ /* 0x000fe40001724270 */
[C---:B------:R-:W-:Y:S02]  /*eff0*/  ISETP.LT.OR P0, PT, R2.reuse, 0x1, P0 ;  /* 0x000000010200780c */ /* 0x040fe40000701670 */
[----:B------:R-:W-:Y:S02]  /*f000*/  ISETP.LT.OR P1, PT, R2, 0x39, P1 ;  /* 0x000000390200780c */ /* 0x000fe40000f21670 */
[----:B------:R-:W-:Y:S02]  /*f010*/  FSEL R6, R192, -INF , !P0 ;  /* 0xff800000c0067808 */ /* 0x000fe40004000000 */
[----:B------:R-:W-:Y:S02]  /*f020*/  ISETP.GT.AND P0, PT, R0, 0x1, P2 ;  /* 0x000000010000780c */ /* 0x000fe40001704270 */
[----:B------:R-:W-:Y:S02]  /*f030*/  FMNMX.FTZ R3, R6, R100, !PT ;  /* 0x0000006406037209 */ /* 0x000fe40007810000 */
[----:B------:R-:W-:Y:S02]  /*f040*/  ISETP.LT.OR P0, PT, R2, 0x2, P0 ;  /* 0x000000020200780c */ /* 0x000fe40000701670 */
[----:B------:R-:W-:Y:S02]  /*f050*/  FSEL R8, R149, -INF , !P1 ;  /* 0xff80000095087808 */ /* 0x000fe40004800000 */
[----:B------:R-:W-:Y:S02]  /*f060*/  FSEL R21, R191, -INF , !P0 ;  /* 0xff800000bf157808 */ /* 0x000fe40004000000 */
[----:B------:R-:W-:Y:S02]  /*f070*/  ISETP.GT.AND P0, PT, R0, 0x8, P2 ;  /* 0x000000080000780c */ /* 0x000fe40001704270 */
[----:B------:R-:W-:Y:S02]  /*f080*/  FMNMX.FTZ R3, R21, R3, !PT ;  /* 0x0000000315037209 */ /* 0x000fe40007810000 */
[----:B------:R-:W-:Y:S04]  /*f090*/  ISETP.LT.OR P0, PT, R2, 0x9, P0 ;  /* 0x000000090200780c */ /* 0x000fe80000701670 */
        /* <DEDUP_REMOVED lines=43> */
[----:B------:R-:W-:Y:S02]  /*f350*/  ISETP.GT.AND P0, PT, R0, 0x39, P2 ;  /* 0x000000390000780c */ /* 0x000fe40001704270 */
[----:B------:R-:W-:Y:S02]  /*f360*/  FMNMX.FTZ R0, R22, R102, !PT ;  /* 0x0000006616007209 */ /* 0x000fe40007810000 */
[----:B------:R-:W-:Y:S02]  /*f370*/  ISETP.LT.OR P0, PT, R2, 0x3a, P0 ;  /* 0x0000003a0200780c */ /* 0x000fe40000701670 */
[----:B------:R-:W-:Y:S02]  /*f380*/  FMNMX.FTZ R0, R144, R0, !PT ;  /* 0x0000000090007209 */ /* 0x000fe40007810000 */
[----:B------:R-:W-:Y:S02]  /*f390*/  FSEL R7, R150, -INF , !P0 ;  /* 0xff80000096077808 */ /* 0x000fe40004000000 */
[----:B------:R-:W-:Y:S04]  /*f3a0*/  FMNMX.FTZ R0, R103, R0, !PT ;  /* 0x0000000067007209 */ /* 0x000fe80007810000 */
        /* <DEDUP_REMOVED lines=8> */
[----:B------:R-:W-:Y:S02]  /*f430*/  FMNMX.FTZ R2, R27, R0, !PT ;  /* 0x000000001b027209 */ /* 0x000fe40007810000 */
[----:B------:R-:W-:Y:S02]  /*f440*/  FMNMX.FTZ R0, R11, R3, !PT ;  /* 0x000000030b007209 */ /* 0x000fe40007810000 */
[----:B------:R-:W-:Y:S02]  /*f450*/  FMNMX.FTZ R2, R26, R2, !PT ;  /* 0x000000021a027209 */ /* 0x000fe40007810000 */
[----:B------:R-:W-:Y:S02]  /*f460*/  FMNMX.FTZ R0, R10, R0, !PT ;  /* 0x000000000a007209 */ /* 0x000fe40007810000 */
[----:B------:R-:W-:Y:S02]  /*f470*/  FMNMX.FTZ R2, R25, R2, !PT ;  /* 0x0000000219027209 */ /* 0x000fe40007810000 */
[----:B------:R-:W-:Y:S02]  /*f480*/  FMNMX.FTZ R0, R9, R0, !PT ;  /* 0x0000000009007209 */ /* 0x000fe40007810000 */
[----:B-12---:R-:W-:Y:S02]  /*f490*/  FMNMX.FTZ R4, R24, R2, !PT ;  /* 0x0000000218047209 */ /* 0x006fe40007810000 */
[----:B------:R-:W-:Y:S02]  /*f4a0*/  FMNMX.FTZ R0, R8, R0, !PT ;  /* 0x0000000008007209 */ /* 0x000fe40007810000 */
[----:B------:R-:W-:Y:S02]  /*f4b0*/  FMNMX.FTZ R4, R23, R4, !PT ;  /* 0x0000000417047209 */ /* 0x000fe40007810000 */
[----:B------:R-:W-:Y:S01]  /*f4c0*/  FMNMX.FTZ R5, R7, R0, !PT ;  /* 0x0000000007057209 */ /* 0x000fe20007810000 */
[----:B------:R-:W-:-:S05]  /*f4d0*/  BRA.DIV ~URZ, `(.L_x_803) ;  /* 0x0000ec127f007947 */ /* 0x000fca000b800000 */
[----:B------:R1:W2:Y:S02]  /*f4e0*/  SHFL.BFLY PT, R0, R4, 0x2, 0x1f ;  /* 0x0c401f0004007f89 */ /* 0x0002a400000e0000 */
.L_x_927:
[----:B-12---:R-:W-:Y:S01]  /*f4f0*/  FMNMX.FTZ R4, R4, R0, !PT ;  /* 0x0000000004047209 */ /* 0x006fe20007810000 */
[----:B------:R-:W-:-:S05]  /*f500*/  BRA.DIV ~URZ, `(.L_x_804) ;  /* 0x0000ec227f007947 */ /* 0x000fca000b800000 */
[----:B------:R-:W1:Y:S02]  /*f510*/  SHFL.BFLY PT, R101, R4, 0x1, 0x1f ;  /* 0x0c201f0004657f89 */ /* 0x000e6400000e0000 */
[----:B-1----:R-:W-:Y:S02]  /*f520*/  FMNMX.FTZ R101, R4, R101, !PT ;  /* 0x0000006504657209 */ /* 0x002fe40007810000 */
[----:B------:R-:W1:Y:S02]  /*f530*/  SHFL.BFLY PT, R4, R5, 0x2, 0x1f ;  /* 0x0c401f0005047f89 */ /* 0x000e6400000e0000 */
[----:B-1----:R-:W-:Y:S05]  /*f540*/  FMNMX.FTZ R4, R5, R4, !PT ;  /* 0x0000000405047209 */ /* 0x002fea0007810000 */
[----:B------:R1:W2:Y:S02]  /*f550*/  SHFL.BFLY PT, R0, R4, 0x1, 0x1f ;  /* 0x0c201f0004007f89 */ /* 0x0002a400000e0000 */
.L_x_928:
[C---:B------:R-:W-:Y:S01]  /*f560*/  FSETP.NEU.FTZ.AND P0, PT, R101.reuse, -INF , PT ;  /* 0xff8000006500780b */ /* 0x040fe20003f1d000 */
[C---:B------:R-:W-:Y:S01]  /*f570*/  FMUL.FTZ R2, R101.reuse, c[0x0][0x2d0] ;  /* 0x0000b40065027a20 */ /* 0x040fe20000410000 */
[----:B--2---:R-:W-:Y:S01]  /*f580*/  FMNMX.FTZ R3, R0, R4, !PT ;  /* 0x0000000400037209 */ /* 0x004fe20007810000 */
[----:B------:R-:W-:Y:S01]  /*f590*/  WARPSYNC 0xffffffff ;  /* 0xffffffff00007948 */ /* 0x000fe20003800000 */
[----:B------:R-:W-:Y:S02]  /*f5a0*/  FSEL R0, R101, RZ, P0 ;  /* 0x000000ff65007208 */ /* 0x000fe40000000000 */
[----:B------:R-:W-:Y:S01]  /*f5b0*/  FSEL R2, R2, RZ, P0 ;  /* 0x000000ff02027208 */ /* 0x000fe20000000000 */
[C---:B-1----:R-:W-:Y:S01]  /*f5c0*/  FMUL.FTZ R4, R3.reuse, c[0x0][0x2d0] ;  /* 0x0000b40003047a20 */ /* 0x042fe20000410000 */
[----:B------:R-:W-:Y:S01]  /*f5d0*/  FSETP.NEU.FTZ.AND P0, PT, R3, -INF , PT ;  /* 0xff8000000300780b */ /* 0x000fe20003f1d000 */
[----:B------:R-:W-:Y:S02]  /*f5e0*/  FADD.FTZ R0, -R0, R102 ;  /* 0x0000006600007221 */ /* 0x000fe40000010100 */
[--C-:B------:R-:W-:Y:S01]  /*f5f0*/  FFMA.FTZ R22, R22, c[0x0][0x2d0], -R2.reuse ;  /* 0x0000b40016167a23 */ /* 0x100fe20000010802 */
[----:B------:R-:W-:Y:S01]  /*f600*/  FSEL R4, R4, RZ, P0 ;  /* 0x000000ff04047208 */ /* 0x000fe20000000000 */
[----:B------:R-:W-:Y:S02]  /*f610*/  FMUL.FTZ R0, R0, c[0x0][0x2d0] ;  /* 0x0000b40000007a20 */ /* 0x000fe40000410000 */
[--C-:B------:R-:W-:Y:S02]  /*f620*/  FFMA.FTZ R144, R144, c[0x0][0x2d0], -R2.reuse ;  /* 0x0000b40090907a23 */ /* 0x100fe40000010802 */
        /* <DEDUP_REMOVED lines=16> */
[----:B------:R-:W-:Y:S02]  /*f730*/  FFMA.FTZ R35, R35, c[0x0][0x2d0], -R2 ;  /* 0x0000b40023237a23 */ /* 0x000fe40000010802 */
[--C-:B------:R-:W-:Y:S02]  /*f740*/  FFMA.FTZ R102, R19, c[0x0][0x2d0], -R4.reuse ;  /* 0x0000b40013667a23 */ /* 0x100fe40000010804 */
[----:B------:R-:W-:Y:S01]  /*f750*/  MUFU.EX2 R103, R103 ;  /* 0x0000006700677308 */ /* 0x000fe20000000800 */
        /* <DEDUP_REMOVED lines=17> */
[----:B------:R-:W3:Y:S10]  /*f870*/  MUFU.EX2 R6, R6 ;  /* 0x0000000600067308 */ /* 0x000ef40000000800 */
[----:B------:R-:W-:Y:S10]  /*f880*/  MUFU.EX2 R157, R157 ;  /* 0x0000009d009d7308 */ /* 0x000ff40000000800 */
[----:B------:R-:W-:Y:S10]  /*f890*/  MUFU.EX2 R159, R159 ;  /* 0x0000009f009f7308 */ /* 0x000ff40000000800 */
[----:B------:R-:W-:Y:S10]  /*f8a0*/  MUFU.EX2 R160, R160 ;  /* 0x000000a000a07308 */ /* 0x000ff40000000800 */
[----:B------:R-:W-:Y:S10]  /*f8b0*/  MUFU.EX2 R150, R150 ;  /* 0x0000009600967308 */ /* 0x000ff40000000800 */
[----:B------:R-:W-:Y:S10]  /*f8c0*/  MUFU.EX2 R149, R149 ;  /* 0x0000009500957308 */ /* 0x000ff40000000800 */
[----:B------:R-:W-:Y:S10]  /*f8d0*/  MUFU.EX2 R151, R151 ;  /* 0x0000009700977308 */ /* 0x000ff40000000800 */
[----:B------:R-:W-:Y:S01]  /*f8e0*/  MUFU.EX2 R152, R152 ;  /* 0x0000009800987308 */ /* 0x000fe20000000800 */
[C---:B-1----:R-:W-:Y:S01]  /*f8f0*/  FFMA.FTZ R2, R0.reuse, R200, R22 ;  /* 0x000000c800027223 */ /* 0x042fe20000010016 */
[----:B--2---:R-:W-:Y:S01]  /*f900*/  F2FP.BF16.PACK_AB R146, R35, R103 ;  /* 0x000000672392723e */ /* 0x004fe200000010ff */
[----:B------:R-:W-:Y:S01]  /*f910*/  FMUL.FTZ R32, R0, R108 ;  /* 0x0000006c00207220 */ /* 0x000fe20000410000 */
[----:B---3--:R-:W-:Y:S01]  /*f920*/  F2FP.BF16.PACK_AB R145, R21, R6 ;  /* 0x000000061591723e */ /* 0x008fe200000010ff */
[----:B------:R-:W-:Y:S01]  /*f930*/  FADD.FTZ R5, R144, R2 ;  /* 0x0000000290057221 */ /* 0x000fe20000010000 */
[----:B------:R-:W-:Y:S01]  /*f940*/  FSEL R2, R3, RZ, P0 ;  /* 0x000000ff03027208 */ /* 0x000fe20000000000 */
[----:B------:R-:W-:Y:S01]  /*f950*/  FMUL.FTZ R33, R0, R109 ;  /* 0x0000006d00217220 */ /* 0x000fe20000410000 */
[----:B------:R-:W-:Y:S01]  /*f960*/  F2FP.BF16.PACK_AB R144, R144, R22 ;  /* 0x000000169090723e */ /* 0x000fe200000010ff */
[----:B------:R-:W-:Y:S01]  /*f970*/  FMUL.FTZ R16, R0, R124 ;  /* 0x0000007c00107220 */ /* 0x000fe20000410000 */
[----:B------:R-:W-:Y:S01]  /*f980*/  ISETP.GT.AND P0, PT, R195, R207, PT ;  /* 0x000000cfc300720c */ /* 0x000fe20003f04270 */
[----:B------:R-:W-:Y:S02]  /*f990*/  FADD.FTZ R2, -R2, R100 ;  /* 0x0000006402027221 */ /* 0x000fe40000010100 */
[----:B------:R-:W-:Y:S02]  /*f9a0*/  FFMA.FTZ R100, R20, c[0x0][0x2d0], -R4 ;  /* 0x0000b40014647a23 */ /* 0x000fe40000010804 */
[----:B------:R-:W-:Y:S02]  /*f9b0*/  FMUL.FTZ R2, R2, c[0x0][0x2d0] ;  /* 0x0000b40002027a20 */ /* 0x000fe40000410000 */
[----:B------:R-:W-:Y:S01]  /*f9c0*/  FADD.FTZ R4, R103, R5 ;  /* 0x0000000567047221 */ /* 0x000fe20000010000 */
[----:B------:R-:W-:Y:S01]  /*f9d0*/  MUFU.EX2 R124, R100 ;  /* 0x00000064007c7308 */ /* 0x000fe20000000800 */
[C---:B------:R-:W-:Y:S02]  /*f9e0*/  FMUL.FTZ R17, R0.reuse, R125 ;  /* 0x0000007d00117220 */ /* 0x040fe40000410000 */
[----:B------:R-:W-:Y:S02]  /*f9f0*/  FADD.FTZ R148, R35, R4 ;  /* 0x0000000423947221 */ /* 0x000fe40000010000 */
[C---:B------:R-:W-:Y:S02]  /*fa00*/  FMUL.FTZ R4, R0.reuse, R136 ;  /* 0x0000008800047220 */ /* 0x040fe40000410000 */
[C---:B------:R-:W-:Y:S02]  /*fa10*/  FMUL.FTZ R8, R0.reuse, R132 ;  /* 0x0000008400087220 */ /* 0x040fe40000410000 */
[C---:B------:R-:W-:Y:S01]  /*fa20*/  FMUL.FTZ R9, R0.reuse, R133 ;  /* 0x0000008500097220 */ /* 0x040fe20000410000 */
[----:B------:R-:W1:Y:S01]  /*fa30*/  MUFU.EX2 R2, R2 ;  /* 0x0000000200027308 */ /* 0x000e620000000800 */
[C---:B------:R-:W-:Y:S02]  /*fa40*/  FMUL.FTZ R12, R0.reuse, R128 ;  /* 0x00000080000c7220 */ /* 0x040fe40000410000 */
[C---:B------:R-:W-:Y:S02]  /*fa50*/  FMUL.FTZ R13, R0.reuse, R129 ;  /* 0x00000081000d7220 */ /* 0x040fe40000410000 */
[C---:B------:R-:W-:Y:S02]  /*fa60*/  FMUL.FTZ R20, R0.reuse, R120 ;  /* 0x0000007800147220 */ /* 0x040fe40000410000 */
[C---:B------:R-:W-:Y:S02]  /*fa70*/  FMUL.FTZ R24, R0.reuse, R116 ;  /* 0x0000007400187220 */ /* 0x040fe40000410000 */
[C---:B------:R-:W-:Y:S01]  /*fa80*/  FMUL.FTZ R25, R0.reuse, R117 ;  /* 0x0000007500197220 */ /* 0x040fe20000410000 */
[----:B------:R-:W2:Y:S01]  /*fa90*/  MUFU.EX2 R125, R102 ;  /* 0x00000066007d7308 */ /* 0x000ea20000000800 */
[C---:B------:R-:W-:Y:S02]  /*faa0*/  FMUL.FTZ R28, R0.reuse, R112 ;  /* 0x00000070001c7220 */ /* 0x040fe40000410000 */
[C---:B------:R-:W-:Y:S02]  /*fab0*/  FMUL.FTZ R29, R0.reuse, R113 ;  /* 0x00000071001d7220 */ /* 0x040fe40000410000 */
[C---:B------:R-:W-:Y:S02]  /*fac0*/  FMUL.FTZ R36, R0.reuse, R36 ;  /* 0x0000002400247220 */ /* 0x040fe40000410000 */
[C---:B------:R-:W-:Y:S02]  /*fad0*/  FMUL.FTZ R37, R0.reuse, R37 ;  /* 0x0000002500257220 */ /* 0x040fe40000410000 */
[C---:B------:R-:W-:Y:S01]  /*fae0*/  FMUL.FTZ R40, R0.reuse, R40 ;  /* 0x0000002800287220 */ /* 0x040fe20000410000 */
[----:B------:R-:W3:Y:S01]  /*faf0*/  MUFU.EX2 R100, R156 ;  /* 0x0000009c00647308 */ /* 0x000ee20000000800 */
[C---:B------:R-:W-:Y:S02]  /*fb00*/  FMUL.FTZ R41, R0.reuse, R41 ;  /* 0x0000002900297220 */ /* 0x040fe40000410000 */
[----:B------:R-:W-:Y:S02]  /*fb10*/  FMUL.FTZ R44, R0, R44 ;  /* 0x0000002c002c7220 */ /* 0x000fe40000410000 */
[C---:B-1----:R-:W-:Y:S02]  /*fb20*/  FMUL.FTZ R34, R2.reuse, R110 ;  /* 0x0000006e02227220 */ /* 0x042fe40000410000 */
[C---:B------:R-:W-:Y:S02]  /*fb30*/  FMUL.FTZ R35, R2.reuse, R111 ;  /* 0x0000006f02237220 */ /* 0x040fe40000410000 */
[----:B------:R-:W1:Y:S01]  /*fb40*/  LDSM.16.MT88.4 R108, [R143] ;  /* 0x000000008f6c783b */ /* 0x000e620000004200 */
[C---:B------:R-:W-:Y:S01]  /*fb50*/  FFMA.FTZ R5, R2.reuse, R199, R6 ;  /* 0x000000c702057223 */ /* 0x040fe20000010006 */
[----:B------:R-:W-:Y:S01]  /*fb60*/  MUFU.EX2 R103, R154 ;  /* 0x0000009a00677308 */ /* 0x000fe20000000800 */
[----:B------:R-:W-:Y:S01]  /*fb70*/  FMUL.FTZ R6, R2, R138 ;  /* 0x0000008a02067220 */ /* 0x000fe20000410000 */
[----:B--2---:R-:W-:Y:S01]  /*fb80*/  F2FP.BF16.PACK_AB R147, R125, R124 ;  /* 0x0000007c7d93723e */ /* 0x004fe200000010ff */
[----:B------:R-:W-:Y:S02]  /*fb90*/  FADD.FTZ R199, R21, R5 ;  /* 0x0000000515c77221 */ /* 0x000fe40000010000 */
[----:B------:R-:W-:Y:S02]  /*fba0*/  FMUL.FTZ R5, R0, R137 ;  /* 0x0000008900057220 */ /* 0x000fe40000410000 */
[C---:B------:R-:W-:Y:S02]  /*fbb0*/  FMUL.FTZ R7, R2.reuse, R139 ;  /* 0x0000008b02077220 */ /* 0x040fe40000410000 */
[C---:B------:R-:W-:Y:S01]  /*fbc0*/  FMUL.FTZ R10, R2.reuse, R134 ;  /* 0x00000086020a7220 */ /* 0x040fe20000410000 */
[----:B------:R-:W-:Y:S01]  /*fbd0*/  MUFU.EX2 R102, R153 ;  /* 0x0000009900667308 */ /* 0x000fe20000000800 */
[C---:B------:R-:W-:Y:S02]  /*fbe0*/  FMUL.FTZ R11, R2.reuse, R135 ;  /* 0x00000087020b7220 */ /* 0x040fe40000410000 */
[----:B------:R-:W-:Y:S01]  /*fbf0*/  LDSM.16.MT88.4 R132, [R143+0x1800] ;  /* 0x001800008f84783b */ /* 0x000fe20000004200 */
[C---:B------:R-:W-:Y:S02]  /*fc00*/  FMUL.FTZ R18, R2.reuse, R126 ;  /* 0x0000007e02127220 */ /* 0x040fe40000410000 */
[----:B------:R-:W-:Y:S02]  /*fc10*/  FMUL.FTZ R19, R2, R127 ;  /* 0x0000007f02137220 */ /* 0x000fe40000410000 */
[----:B------:R-:W-:Y:S02]  /*fc20*/  FMUL.FTZ R21, R0, R121 ;  /* 0x0000007900157220 */ /* 0x000fe40000410000 */
[C---:B------:R-:W-:Y:S02]  /*fc30*/  FMUL.FTZ R22, R2.reuse, R122 ;  /* 0x0000007a02167220 */ /* 0x040fe40000410000 */
[C---:B------:R-:W-:Y:S02]  /*fc40*/  FMUL.FTZ R23, R2.reuse, R123 ;  /* 0x0000007b02177220 */ /* 0x040fe40000410000 */
[----:B------:R-:W-:Y:S01]  /*fc50*/  LDSM.16.MT88.4 R120, [R171+0x1000] ;  /* 0x00100000ab78783b */ /* 0x000fe20000004200 */
[C---:B------:R-:W-:Y:S02]  /*fc60*/  FMUL.FTZ R26, R2.reuse, R118 ;  /* 0x00000076021a7220 */ /* 0x040fe40000410000 */
[C---:B------:R-:W-:Y:S02]  /*fc70*/  FMUL.FTZ R27, R2.reuse, R119 ;  /* 0x00000077021b7220 */ /* 0x040fe40000410000 */
[C---:B------:R-:W-:Y:S02]  /*fc80*/  FMUL.FTZ R30, R2.reuse, R114 ;  /* 0x00000072021e7220 */ /* 0x040fe40000410000 */
[C---:B------:R-:W-:Y:S01]  /*fc90*/  FMUL.FTZ R31, R2.reuse, R115 ;  /* 0x00000073021f7220 */ /* 0x040fe20000410000 */
[----:B------:R-:W-:Y:S01]  /*fca0*/  LDSM.16.MT88.4 R116, [R168+0x800] ;  /* 0x00080000a874783b */ /* 0x000fe20000004200 */
[C---:B------:R-:W-:Y:S02]  /*fcb0*/  FMUL.FTZ R14, R2.reuse, R130 ;  /* 0x00000082020e7220 */ /* 0x040fe40000410000 */
[C---:B------:R-:W-:Y:S01]  /*fcc0*/  FMUL.FTZ R15, R2.reuse, R131 ;  /* 0x00000083020f7220 */ /* 0x040fe20000410000 */
[C---:B-1----:R-:W-:Y:S04]  /*fcd0*/  HMMA.16816.F32.BF16 R4, R144.reuse, R108, R4 ;  /* 0x0000006c9004723c */ /* 0x042fe80000041804 */
[----:B------:R-:W-:Y:S01]  /*fce0*/  LDSM.16.MT88.4 R112, [R143+0x800] ;  /* 0x000800008f70783b */ /* 0x000fe20000004200 */
[C---:B------:R-:W-:Y:S02]  /*fcf0*/  FMUL.FTZ R38, R2.reuse, R38 ;  /* 0x0000002602267220 */ /* 0x040fe40000410000 */
[C---:B------:R-:W-:Y:S01]  /*fd00*/  FMUL.FTZ R39, R2.reuse, R39 ;  /* 0x0000002702277220 */ /* 0x040fe20000410000 */
[C---:B------:R-:W-:Y:S04]  /*fd10*/  HMMA.16816.F32.BF16 R8, R144.reuse, R110, R8 ;  /* 0x0000006e9008723c */ /* 0x040fe80000041808 */
[----:B------:R-:W1:Y:S01]  /*fd20*/  LDSM.16.MT88.4 R108, [R168] ;  /* 0x00000000a86c783b */ /* 0x000e620000004200 */
[C---:B------:R-:W-:Y:S02]  /*fd30*/  FMUL.FTZ R42, R2.reuse, R42 ;  /* 0x0000002a022a7220 */ /* 0x040fe40000410000 */
[----:B------:R-:W-:Y:S02]  /*fd40*/  FMUL.FTZ R43, R2, R43 ;  /* 0x0000002b022b7220 */ /* 0x000fe40000410000 */
[----:B------:R-:W-:Y:S03]  /*fd50*/  FMUL.FTZ R45, R0, R45 ;  /* 0x0000002d002d7220 */ /* 0x000fe60000410000 */
        /* <DEDUP_REMOVED lines=18> */
[----:B------:R-:W-:Y:S02]  /*fe80*/  FMUL.FTZ R63, R2, R63 ;  /* 0x0000003f023f7220 */ /* 0x000fe40000410000 */
[C---:B------:R-:W-:Y:S01]  /*fe90*/  FMUL.FTZ R64, R0.reuse, R64 ;  /* 0x0000004000407220 */ /* 0x040fe20000410000 */
[C---:B------:R-:W-:Y:S01]  /*fea0*/  HMMA.16816.F32.BF16 R16, R144.reuse, R110, R16 ;  /* 0x0000006e9010723c */ /* 0x040fe20000041810 */
[----:B------:R-:W1:Y:S03]  /*feb0*/  LDSM.16.MT88.4 R108, [R171] ;  /* 0x00000000ab6c783b */ /* 0x000e660000004200 */
[----:B------:R-:W-:Y:S02]  /*fec0*/  FMUL.FTZ R65, R0, R65 ;  /* 0x0000004100417220 */ /* 0x000fe40000410000 */
[C---:B------:R-:W-:Y:S02]  /*fed0*/  FMUL.FTZ R66, R2.reuse, R66 ;  /* 0x0000004202427220 */ /* 0x040fe40000410000 */
[----:B------:R-:W-:Y:S04]  /*fee0*/  FMUL.FTZ R67, R2, R67 ;  /* 0x0000004302437220 */ /* 0x000fe80000410000 */
        /* <DEDUP_REMOVED lines=26> */
[C---:B------:R-:W-:Y:S02]  /*10090*/  FMUL.FTZ R91, R2.reuse, R91 ;  /* 0x0000005b025b7220 */ /* 0x040fe40000410000 */
[C---:B------:R-:W-:Y:S02]  /*100a0*/  FMUL.FTZ R94, R2.reuse, R94 ;  /* 0x0000005e025e7220 */ /* 0x040fe40000410000 */
[C---:B------:R-:W-:Y:S02]  /*100b0*/  FMUL.FTZ R95, R2.reuse, R95 ;  /* 0x0000005f025f7220 */ /* 0x040fe40000410000 */
[C---:B------:R-:W-:Y:S02]  /*100c0*/  FMUL.FTZ R98, R2.reuse, R98 ;  /* 0x0000006202627220 */ /* 0x040fe40000410000 */
[----:B------:R-:W-:Y:S02]  /*100d0*/  FMUL.FTZ R99, R2, R99 ;  /* 0x0000006302637220 */ /* 0x000fe40000410000 */
[----:B------:R-:W2:Y:S01]  /*100e0*/  MUFU.EX2 R2, R155 ;  /* 0x0000009b00027308 */ /* 0x000ea20000000800 */
[C---:B------:R-:W-:Y:S02]  /*100f0*/  FMUL.FTZ R92, R0.reuse, R92 ;  /* 0x0000005c005c7220 */ /* 0x040fe40000410000 */
[C---:B------:R-:W-:Y:S02]  /*10100*/  FMUL.FTZ R93, R0.reuse, R93 ;  /* 0x0000005d005d7220 */ /* 0x040fe40000410000 */
[C---:B------:R-:W-:Y:S02]  /*10110*/  FMUL.FTZ R96, R0.reuse, R96 ;  /* 0x0000006000607220 */ /* 0x040fe40000410000 */
[----:B------:R-:W-:Y:S02]  /*10120*/  FMUL.FTZ R97, R0, R97 ;  /* 0x0000006100617220 */ /* 0x000fe40000410000 */
[----:B---3--:R-:W-:Y:S02]  /*10130*/  FADD.FTZ R0, R100, R148 ;  /* 0x0000009464007221 */ /* 0x008fe40000010000 */
[----:B------:R-:W-:Y:S01]  /*10140*/  MUFU.EX2 R148, R165 ;  /* 0x000000a500947308 */ /* 0x000fe20000000800 */
[C---:B-1----:R-:W-:Y:S08]  /*10150*/  HMMA.16816.F32.BF16 R28, R144.reuse, R108, R28 ;  /* 0x0000006c901c723c */ /* 0x042ff0000004181c */
[C---:B------:R-:W-:Y:S01]  /*10160*/  HMMA.16816.F32.BF16 R32, R144.reuse, R110, R32 ;  /* 0x0000006e9020723c */ /* 0x040fe20000041820 */
[----:B------:R-:W1:Y:S03]  /*10170*/  LDSM.16.MT88.4 R108, [R143+0x2000] ;  /* 0x002000008f6c783b */ /* 0x000e660000004200 */
[----:B--2---:R-:W-:Y:S04]  /*10180*/  FADD.FTZ R0, R2, R0 ;  /* 0x0000000002007221 */ /* 0x004fe80000010000 */
[----:B------:R-:W-:Y:S04]  /*10190*/  FADD.FTZ R0, R103, R0 ;  /* 0x0000000067007221 */ /* 0x000fe80000010000 */
        /* <DEDUP_REMOVED lines=26> */
[----:B------:R-:W-:Y:S03]  /*10340*/  F2FP.BF16.PACK_AB R109, R149, R150 ;  /* 0x00000096956d723e */ /* 0x000fe600000010ff */
[----:B------:R-:W-:Y:S02]  /*10350*/  F2FP.BF16.PACK_AB R110, R102, R103 ;  /* 0x00000067666e723e */ /* 0x000fe400000010ff */
[----:B------:R-:W-:Y:S02]  /*10360*/  F2FP.BF16.PACK_AB R111, R152, R151 ;  /* 0x00000097986f723e */ /* 0x000fe400000010ff */
[----:B------:R-:W2:Y:S05]  /*10370*/  MUFU.EX2 R2, R163 ;  /* 0x000000a300027308 */ /* 0x000eaa0000000800 */
[C---:B------:R-:W-:Y:S05]  /*10380*/  HMMA.16816.F32.BF16 R4, R108.reuse, R112, R4 ;  /* 0x000000706c04723c */ /* 0x040fea0000041804 */
[----:B------:R-:W3:Y:S03]  /*10390*/  MUFU.EX2 R103, R162 ;  /* 0x000000a200677308 */ /* 0x000ee60000000800 */
[C---:B------:R-:W-:Y:S01]  /*103a0*/  HMMA.16816.F32.BF16 R8, R108.reuse, R114, R8 ;  /* 0x000000726c08723c */ /* 0x040fe20000041808 */
[----:B------:R-:W4:Y:S03]  /*103b0*/  LDSM.16.MT88.4 R112, [R171+0x800] ;  /* 0x00080000ab70783b */ /* 0x000f260000004200 */
[----:B-1----:R-:W-:Y:S03]  /*103c0*/  FADD.FTZ R0, R100, R0 ;  /* 0x0000000064007221 */ /* 0x002fe60000010000 */
[----:B------:R-:W1:Y:S01]  /*103d0*/  MUFU.EX2 R102, R161 ;  /* 0x000000a100667308 */ /* 0x000e620000000800 */
[C---:B------:R-:W-:Y:S04]  /*103e0*/  HMMA.16816.F32.BF16 R12, R108.reuse, R116, R12 ;  /* 0x000000746c0c723c */ /* 0x040fe8000004180c */
[----:B--2---:R-:W-:Y:S04]  /*103f0*/  FADD.FTZ R0, R2, R0 ;  /* 0x0000000002007221 */ /* 0x004fe80000010000 */
[C---:B------:R-:W-:Y:S01]  /*10400*/  HMMA.16816.F32.BF16 R16, R108.reuse, R118, R16 ;  /* 0x000000766c10723c */ /* 0x040fe20000041810 */
[----:B------:R-:W2:Y:S01]  /*10410*/  LDSM.16.MT88.4 R116, [R170+0x800] ;  /* 0x00080000aa74783b */ /* 0x000ea20000004200 */
[----:B------:R-:W-:Y:S02]  /*10420*/  MUFU.EX2 R144, R189 ;  /* 0x000000bd00907308 */ /* 0x000fe40000000800 */
[----:B---3--:R-:W-:Y:S08]  /*10430*/  FADD.FTZ R0, R103, R0 ;  /* 0x0000000067007221 */ /* 0x008ff00000010000 */
[----:B------:R-:W-:Y:S01]  /*10440*/  MUFU.EX2 R146, R192 ;  /* 0x000000c000927308 */ /* 0x000fe20000000800 */
[----:B-1----:R-:W-:Y:S01]  /*10450*/  FADD.FTZ R0, R102, R0 ;  /* 0x0000000066007221 */ /* 0x002fe20000010000 */
[C---:B----4-:R-:W-:Y:S08]  /*10460*/  HMMA.16816.F32.BF16 R20, R108.reuse, R112, R20 ;  /* 0x000000706c14723c */ /* 0x050ff00000041814 */
        /* <DEDUP_REMOVED lines=30> */
[----:B------:R-:W-:Y:S01]  /*10650*/  F2FP.BF16.PACK_AB R110, R102, R103 ;  /* 0x00000067666e723e */ /* 0x000fe200000010ff */
[----:B------:R-:W3:Y:S02]  /*10660*/  MUFU.EX2 R2, R167 ;  /* 0x000000a700027308 */ /* 0x000ee40000000800 */
[----:B------:R-:W-:Y:S02]  /*10670*/  F2FP.BF16.PACK_AB R109, R157, R158 ;  /* 0x0000009e9d6d723e */ /* 0x000fe400000010ff */
[----:B------:R-:W-:Y:S06]  /*10680*/  F2FP.BF16.PACK_AB R111, R160, R159 ;  /* 0x0000009fa06f723e */ /* 0x000fec00000010ff */
[----:B------:R-:W4:Y:S01]  /*10690*/  MUFU.EX2 R100, R193 ;  /* 0x000000c100647308 */ /* 0x000f220000000800 */
[C---:B-1----:R-:W-:Y:S09]  /*106a0*/  HMMA.16816.F32.BF16 R4, R108.reuse, R112, R4 ;  /* 0x000000706c04723c */ /* 0x042ff20000041804 */
[----:B------:R-:W1:Y:S01]  /*106b0*/  MUFU.EX2 R103, R166 ;  /* 0x000000a600677308 */ /* 0x000e620000000800 */
[C---:B------:R-:W-:Y:S01]  /*106c0*/  HMMA.16816.F32.BF16 R8, R108.reuse, R114, R8 ;  /* 0x000000726c08723c */ /* 0x040fe20000041808 */
[----:B------:R-:W5:Y:S02]  /*106d0*/  LDSM.16.MT88.4 R112, [R170+0x1000] ;  /* 0x00100000aa70783b */ /* 0x000f640000004200 */
[----:B---3--:R-:W-:Y:S06]  /*106e0*/  FADD.FTZ R0, R2, R0 ;  /* 0x0000000002007221 */ /* 0x008fec0000010000 */
[----:B------:R-:W-:Y:S01]  /*106f0*/  MUFU.EX2 R102, R191 ;  /* 0x000000bf00667308 */ /* 0x000fe20000000800 */
[C---:B--2---:R-:W-:Y:S03]  /*10700*/  HMMA.16816.F32.BF16 R12, R108.reuse, R116, R12 ;  /* 0x000000746c0c723c */ /* 0x044fe6000004180c */
[C---:B------:R-:W-:Y:S01]  /*10710*/  FADD.FTZ R0, R144.reuse, R0 ;  /* 0x0000000090007221 */ /* 0x040fe20000010000 */
[----:B------:R-:W-:Y:S01]  /*10720*/  F2FP.BF16.PACK_AB R144, R144, R2 ;  /* 0x000000029090723e */ /* 0x000fe200000010ff */
[----:B------:R-:W-:Y:S03]  /*10730*/  FADD.FTZ R2, R124, R199 ;  /* 0x000000c77c027221 */ /* 0x000fe60000010000 */
[C---:B------:R-:W-:Y:S01]  /*10740*/  HMMA.16816.F32.BF16 R16, R108.reuse, R118, R16 ;  /* 0x000000766c10723c */ /* 0x040fe20000041810 */
[----:B------:R-:W2:Y:S03]  /*10750*/  LDSM.16.MT88.4 R116, [R143+0x3000] ;  /* 0x003000008f74783b */ /* 0x000ea60000004200 */
[----:B----4-:R-:W-:Y:S01]  /*10760*/  FADD.FTZ R0, R100, R0 ;  /* 0x0000000064007221 */ /* 0x010fe20000010000 */
[----:B-1----:R-:W-:Y:S03]  /*10770*/  F2FP.BF16.PACK_AB R145, R103, R148 ;  /* 0x000000946791723e */ /* 0x002fe600000010ff */
[C---:B------:R-:W-:Y:S04]  /*10780*/  HMMA.16816.F32.BF16 R20, R108.reuse, R120, R20 ;  /* 0x000000786c14723c */ /* 0x040fe80000041814 */
[C---:B------:R-:W-:Y:S01]  /*10790*/  FADD.FTZ R200, R146.reuse, R0 ;  /* 0x0000000092c87221 */ /* 0x040fe20000010000 */
[----:B------:R-:W-:Y:S01]  /*107a0*/  F2FP.BF16.PACK_AB R146, R146, R100 ;  /* 0x000000649292723e */ /* 0x000fe200000010ff */
[----:B------:R-:W-:Y:S01]  /*107b0*/  FADD.FTZ R0, R125, R2 ;  /* 0x000000027d007221 */ /* 0x000fe20000010000 */
[----:B------:R-:W1:Y:S01]  /*107c0*/  MUFU.EX2 R100, R194 ;  /* 0x000000c200647308 */ /* 0x000e620000000800 */
[C---:B------:R-:W-:Y:S01]  /*107d0*/  HMMA.16816.F32.BF16 R24, R108.reuse, R122, R24 ;  /* 0x0000007a6c18723c */ /* 0x040fe20000041818 */
[----:B------:R-:W3:Y:S03]  /*107e0*/  LDSM.16.MT88.4 R120, [R168+0x3000] ;  /* 0x00300000a878783b */ /* 0x000ee60000004200 */
[----:B------:R-:W-:Y:S04]  /*107f0*/  FADD.FTZ R0, R150, R0 ;  /* 0x0000000096007221 */ /* 0x000fe80000010000 */
[----:B------:R-:W-:Y:S01]  /*10800*/  FADD.FTZ R0, R149, R0 ;  /* 0x0000000095007221 */ /* 0x000fe20000010000 */
[C---:B-----5:R-:W-:Y:S01]  /*10810*/  HMMA.16816.F32.BF16 R28, R108.reuse, R112, R28 ;  /* 0x000000706c1c723c */ /* 0x060fe2000004181c */
[----:B------:R-:W-:Y:S02]  /*10820*/  LDSM.16.MT88.4 R124, [R168+0x1800] ;  /* 0x00180000a87c783b */ /* 0x000fe40000004200 */
[----:B------:R-:W-:Y:S04]  /*10830*/  FADD.FTZ R0, R151, R0 ;  /* 0x0000000097007221 */ /* 0x000fe80000010000 */
[----:B------:R-:W-:Y:S01]  /*10840*/  FADD.FTZ R0, R152, R0 ;  /* 0x0000000098007221 */ /* 0x000fe20000010000 */
[C---:B------:R-:W-:Y:S01]  /*10850*/  HMMA.16816.F32.BF16 R32, R108.reuse, R114, R32 ;  /* 0x000000726c20723c */ /* 0x040fe20000041820 */
[----:B------:R-:W4:Y:S03]  /*10860*/  LDSM.16.MT88.4 R112, [R171+0x3000] ;  /* 0x00300000ab70783b */ /* 0x000f260000004200 */
[----:B------:R-:W-:Y:S01]  /*10870*/  FADD.FTZ R0, R158, R0 ;  /* 0x000000009e007221 */ /* 0x000fe20000010000 */
[----:B-1----:R-:W-:Y:S03]  /*10880*/  F2FP.BF16.PACK_AB R147, R100, R102 ;  /* 0x000000666493723e */ /* 0x002fe600000010ff */
[C---:B--2---:R-:W-:Y:S04]  /*10890*/  HMMA.16816.F32.BF16 R36, R108.reuse, R116, R36 ;  /* 0x000000746c24723c */ /* 0x044fe80000041824 */
[----:B------:R-:W-:Y:S04]  /*108a0*/  FADD.FTZ R0, R157, R0 ;  /* 0x000000009d007221 */ /* 0x000fe80000010000 */
[C---:B------:R-:W-:Y:S01]  /*108b0*/  HMMA.16816.F32.BF16 R40, R108.reuse, R118, R40 ;  /* 0x000000766c28723c */ /* 0x040fe20000041828 */
[----:B------:R-:W1:Y:S03]  /*108c0*/  LDSM.16.MT88.4 R116, [R170+0x3000] ;  /* 0x00300000aa74783b */ /* 0x000e660000004200 */
[----:B------:R-:W-:Y:S04]  /*108d0*/  FADD.FTZ R0, R159, R0 ;  /* 0x000000009f007221 */ /* 0x000fe80000010000 */
[C---:B---3--:R-:W-:Y:S04]  /*108e0*/  HMMA.16816.F32.BF16 R44, R108.reuse, R120, R44 ;  /* 0x000000786c2c723c */ /* 0x048fe8000004182c */
[----:B------:R-:W-:Y:S04]  /*108f0*/  FADD.FTZ R0, R160, R0 ;  /* 0x00000000a0007221 */ /* 0x000fe80000010000 */
[C---:B------:R-:W-:Y:S01]  /*10900*/  HMMA.16816.F32.BF16 R48, R108.reuse, R122, R48 ;  /* 0x0000007a6c30723c */ /* 0x040fe20000041830 */
[----:B------:R-:W2:Y:S03]  /*10910*/  LDSM.16.MT88.4 R120, [R143+0x5000] ;  /* 0x005000008f78783b */ /* 0x000ea60000004200 */
[----:B------:R-:W-:Y:S04]  /*10920*/  FADD.FTZ R0, R148, R0 ;  /* 0x0000000094007221 */ /* 0x000fe80000010000 */
[----:B------:R-:W-:Y:S01]  /*10930*/  FADD.FTZ R0, R103, R0 ;  /* 0x0000000067007221 */ /* 0x000fe20000010000 */
[C---:B----4-:R-:W-:Y:S03]  /*10940*/  HMMA.16816.F32.BF16 R52, R108.reuse, R112, R52 ;  /* 0x000000706c34723c */ /* 0x050fe60000041834 */
[----:B------:R-:W-:Y:S01]  /*10950*/  FADD.FTZ R2, R102, R0 ;  /* 0x0000000066027221 */ /* 0x000fe20000010000 */
[----:B------:R-:W-:Y:S02]  /*10960*/  IADD3 R0, R195, -0x1, RZ ;  /* 0xffffffffc3007810 */ /* 0x000fe40007ffe0ff */
[----:B------:R-:W-:Y:S01]  /*10970*/  MOV R102, R101 ;  /* 0x0000006500667202 */ /* 0x000fe20000000f00 */
[----:B------:R-:W-:Y:S01]  /*10980*/  FADD.FTZ R199, R100, R2 ;  /* 0x0000000264c77221 */ /* 0x000fe20000010000 */
[C---:B------:R-:W-:Y:S01]  /*10990*/  HMMA.16816.F32.BF16 R56, R108.reuse, R114, R56 ;  /* 0x000000726c38723c */ /* 0x040fe20000041838 */
[----:B------:R-:W3:Y:S03]  /*109a0*/  LDSM.16.MT88.4 R112, [R168+0x5000] ;  /* 0x00500000a870783b */ /* 0x000ee60000004200 */
[----:B------:R-:W-:Y:S02]  /*109b0*/  MOV R195, R0 ;  /* 0x0000000000c37202 */ /* 0x000fe40000000f00 */
[----:B------:R-:W-:Y:S02]  /*109c0*/  MOV R100, R3 ;  /* 0x0000000300647202 */ /* 0x000fe40000000f00 */
[C---:B-1----:R-:W-:Y:S08]  /*109d0*/  HMMA.16816.F32.BF16 R60, R108.reuse, R116, R60 ;  /* 0x000000746c3c723c */ /* 0x042ff0000004183c */
[C---:B------:R-:W-:Y:S01]  /*109e0*/  HMMA.16816.F32.BF16 R64, R108.reuse, R118, R64 ;  /* 0x000000766c40723c */ /* 0x040fe20000041840 */
[----:B------:R-:W1:Y:S07]  /*109f0*/  LDSM.16.MT88.4 R116, [R171+0x5000] ;  /* 0x00500000ab74783b */ /* 0x000e6e0000004200 */
[C---:B--2---:R-:W-:Y:S08]  /*10a00*/  HMMA.16816.F32.BF16 R68, R108.reuse, R120, R68 ;  /* 0x000000786c44723c */ /* 0x044ff00000041844 */
[C---:B------:R-:W-:Y:S01]  /*10a10*/  HMMA.16816.F32.BF16 R72, R108.reuse, R122, R72 ;  /* 0x0000007a6c48723c */ /* 0x040fe20000041848 */
[----:B------:R-:W2:Y:S07]  /*10a20*/  LDSM.16.MT88.4 R120, [R170+0x5000] ;  /* 0x00500000aa78783b */ /* 0x000eae0000004200 */
[C---:B---3--:R-:W-:Y:S08]  /*10a30*/  HMMA.16816.F32.BF16 R76, R108.reuse, R112, R76 ;  /* 0x000000706c4c723c */ /* 0x048ff0000004184c */
[C---:B------:R-:W-:Y:S08]  /*10a40*/  HMMA.16816.F32.BF16 R80, R108.reuse, R114, R80 ;  /* 0x000000726c50723c */ /* 0x040ff00000041850 */
[C---:B-1----:R-:W-:Y:S08]  /*10a50*/  HMMA.16816.F32.BF16 R84, R108.reuse, R116, R84 ;  /* 0x000000746c54723c */ /* 0x042ff00000041854 */
[C---:B------:R-:W-:Y:S01]  /*10a60*/  HMMA.16816.F32.BF16 R88, R108.reuse, R118, R88 ;  /* 0x000000766c58723c */ /* 0x040fe20000041858 */
[----:B------:R-:W1:Y:S07]  /*10a70*/  LDSM.16.MT88.4 R116, [R171+0x1800] ;  /* 0x00180000ab74783b */ /* 0x000e6e0000004200 */
[C---:B--2---:R-:W-:Y:S08]  /*10a80*/  HMMA.16816.F32.BF16 R92, R108.reuse, R120, R92 ;  /* 0x000000786c5c723c */ /* 0x044ff0000004185c */
        /* <DEDUP_REMOVED lines=32> */
[C---:B----4-:R-:W-:Y:S08]  /*10c90*/  HMMA.16816.F32.BF16 R92, R144.reuse, R16, R92 ;  /* 0x00000010905c723c */ /* 0x050ff0000004185c */
[----:B------:R-:W-:Y:S01]  /*10ca0*/  HMMA.16816.F32.BF16 R96, R144, R18, R96 ;  /* 0x000000129060723c */ /* 0x000fe20000041860 */
[----:B------:R-:W-:Y:S01]  /*10cb0*/  @!UPT UIADD3 URZ, URZ, URZ, URZ ;  /* 0x0000003f3f3ff290 */ /* 0x000fe2000fffe03f */
[----:B------:R-:W-:-:S11]  /*10cc0*/  @P0 BRA `(.L_x_805) ;  /* 0xffffc40000000947 */ /* 0x000fd6000383ffff */
[----:B------:R-:W2:Y:S01]  /*10cd0*/  LDL R2, [R1+0x4] ;  /* 0x0000040001027983 */ /* 0x000ea20000100800 */
[----:B------:R-:W-:Y:S01]  /*10ce0*/  IMAD.MOV.U32 R100, RZ, RZ, R3 ;  /* 0x000000ffff647224 */ /* 0x000fe200078e0003 */
[----:B------:R-:W-:Y:S01]  /*10cf0*/  MOV R195, R0 ;  /* 0x0000000000c37202 */ /* 0x000fe20000000f00 */
[----:B------:R-:W-:Y:S01]  /*10d00*/  IMAD.MOV.U32 R102, RZ, RZ, R101 ;  /* 0x000000ffff667224 */ /* 0x000fe200078e0065 */
[----:B--2---:R-:W-:-:S07]  /*10d10*/  SHF.L.U32 R2, R2, 0x7, RZ ;  /* 0x0000000702027819 */ /* 0x004fce00000006ff */
.L_x_784:
[----:B------:R-:W-:Y:S01]  /*10d20*/  IMAD.MOV.U32 R4, RZ, RZ, 0x1 ;  /* 0x00000001ff047424 */ /* 0x000fe200078e00ff */
[----:B------:R-:W-:-:S04]  /*10d30*/  IADD3 R2, R2, 0x7f, RZ ;  /* 0x0000007f02027810 */ /* 0x000fc80007ffe0ff */
[----:B------:R-:W-:-:S13]  /*10d40*/  ISETP.NE.AND P0, PT, R4, c[0x0][0x2c4], PT ;  /* 0x0000b10004007a0c */ /* 0x000fda0003f05270 */
[----:B------:R-:W-:-:S05]  /*10d50*/  @P0 IMAD.HI.U32 R0, R2, c[0x0][0x2c8], RZ ;  /* 0x0000b20002000a27 */ /* 0x000fca00078e00ff */
[----:B------:R-:W-:Y:S02]  /*10d60*/  @P0 SHF.R.U32.HI R2, RZ, c[0x0][0x2cc], R0 ;  /* 0x0000b300ff020a19 */ /* 0x000fe40000011600 */
[----:B------:R-:W2:Y:S01]  /*10d70*/  LDL R0, [R1+0x64] ;  /* 0x0000640001007983 */ /* 0x000ea20000100800 */
[----:B------:R-:W-:Y:S02]  /*10d80*/  ISETP.LE.AND P1, PT, R4, c[0x0][0x32c], PT ;  /* 0x0000cb0004007a0c */ /* 0x000fe40003f23270 */
[----:B--2---:R-:W-:Y:S02]  /*10d90*/  IADD3 R2, R2, 0x1, R0 ;  /* 0x0000000102027810 */ /* 0x004fe40007ffe000 */
[----:B------:R-:W2:Y:S03]  /*10da0*/  LDL R0, [R1+0x58] ;  /* 0x0000580001007983 */ /* 0x000ea60000100800 */
[----:B--2---:R-:W-:-:S05]  /*10db0*/  IMAD.IADD R0, R2, 0x1, -R0 ;  /* 0x0000000102007824 */ /* 0x004fca00078e0a00 */
[----:B------:R-:W-:Y:S01]  /*10dc0*/  IADD3 R2, R0, -c[0x0][0x324], RZ ;  /* 0x8000c90000027a10 */ /* 0x000fe20007ffe0ff */
[----:B------:R-:W-:Y:S05]  /*10dd0*/  @!P1 BRA `(.L_x_806) ;  /* 0x000000f000009947 */ /* 0x000fea0003800000 */
[----:B------:R-:W-:Y:S01]  /*10de0*/  ISETP.GT.AND P0, PT, R0, -0x1, PT ;  /* 0xffffffff0000780c */ /* 0x000fe20003f04270 */
[----:B------:R-:W-:-:S12]  /*10df0*/  BSSY B0, `(.L_x_807) ;  /* 0x000000b000007945 */ /* 0x000fd80003800000 */
[----:B------:R-:W-:Y:S05]  /*10e00*/  @P0 BRA `(.L_x_808) ;  /* 0x0000006000000947 */ /* 0x000fea0003800000 */
[----:B------:R-:W-:Y:S02]  /*10e10*/  ISETP.NE.AND P0, PT, R4, c[0x0][0x32c], PT ;  /* 0x0000cb0004007a0c */ /* 0x000fe40003f05270 */
[----:B------:R-:W-:-:S11]  /*10e20*/  LOP3.LUT R0, RZ, R0, RZ, 0x33, !PT ;  /* 0x00000000ff007212 */ /* 0x000fd600078e33ff */
[----:B------:R-:W-:-:S05]  /*10e30*/  @P0 IMAD.HI.U32 R3, R0, c[0x0][0x330], RZ ;  /* 0x0000cc0000030a27 */ /* 0x000fca00078e00ff */
[----:B------:R-:W-:-:S04]  /*10e40*/  @P0 SHF.R.U32.HI R0, RZ, c[0x0][0x334], R3 ;  /* 0x0000cd00ff000a19 */ /* 0x000fc80000011603 */
[----:B------:R-:W-:Y:S01]  /*10e50*/  LOP3.LUT R0, RZ, R0, RZ, 0x33, !PT ;  /* 0x00000000ff007212 */ /* 0x000fe200078e33ff */
[----:B------:R-:W-:Y:S05]  /*10e60*/  BRA `(.L_x_809) ;  /* 0x0000003000007947 */ /* 0x000fea0003800000 */
.L_x_808:
[----:B------:R-:W-:-:S13]  /*10e70*/  ISETP.NE.AND P0, PT, R4, c[0x0][0x32c], PT ;  /* 0x0000cb0004007a0c */ /* 0x000fda0003f05270 */
[----:B------:R-:W-:-:S05]  /*10e80*/  @P0 IMAD.HI.U32 R3, R0, c[0x0][0x330], RZ ;  /* 0x0000cc0000030a27 */ /* 0x000fca00078e00ff */
[----:B------:R-:W-:Y:S02]  /*10e90*/  @P0 SHF.R.U32.HI R0, RZ, c[0x0][0x334], R3 ;  /* 0x0000cd00ff000a19 */ /* 0x000fe40000011603 */
.L_x_809:
[----:B------:R-:W-:Y:S05]  /*10ea0*/  BSYNC B0 ;  /* 0x0000000000007941 */ /* 0x000fea0003800000 */
.L_x_807:
[----:B------:R-:W-:-:S05]  /*10eb0*/  IMAD R0, R0, c[0x0][0x32c], RZ ;  /* 0x0000cb0000007a24 */ /* 0x000fca00078e02ff */
[----:B------:R-:W-:-:S04]  /*10ec0*/  IMNMX R2, R2, R0, !PT ;  /* 0x0000000002027217 */ /* 0x000fc80007800200 */
.L_x_806:
        /* <DEDUP_REMOVED lines=9> */
.L_x_821:
        /* <DEDUP_REMOVED lines=31> */
.L_x_929:
        /* <DEDUP_REMOVED lines=25> */
.L_x_930:
        /* <DEDUP_REMOVED lines=19> */
.L_x_812:
[----:B------:R-:W-:Y:S05]  /*11410*/  BSYNC B0 ;  /* 0x0000000000007941 */ /* 0x000fea0003800000 */
.L_x_811:
        /* <DEDUP_REMOVED lines=175> */
[----:B------:R-:W4:Y:S01]  /*11f10*/  MUFU.TANH R152, R16 ;  /* 0x0000001000987308 */ /* 0x000f220000002400 */
[----:B------:R-:W-:Y:S03]  /*11f20*/  BAR.SYNC.DEFER_BLOCKING 0x0 ;  /* 0x0000000000007b1d */ /* 0x000fe60000010000 */
[C---:B------:R-:W-:Y:S06]  /*11f30*/  HMMA.16816.F32.BF16 R24, R156.reuse, R6, R24 ;  /* 0x000000069c18723c */ /* 0x040fec0000041818 */
[----:B------:R1:W1:Y:S10]  /*11f40*/  MUFU.TANH R149, R17 ;  /* 0x0000001100957308 */ /* 0x0002740000002400 */
[----:B------:R-:W1:Y:S01]  /*11f50*/  MUFU.TANH R151, R18 ;  /* 0x0000001200977308 */ /* 0x000e620000002400 */
[----:B------:R-:W-:Y:S02]  /*11f60*/  FMUL.FTZ R21, R21, c[0x0][0x320] ;  /* 0x0000c80015157a20 */ /* 0x000fe40000410000 */
[----:B------:R-:W-:Y:S02]  /*11f70*/  FMUL.FTZ R22, R22, c[0x0][0x320] ;  /* 0x0000c80016167a20 */ /* 0x000fe40000410000 */
[----:B------:R-:W-:Y:S02]  /*11f80*/  FMUL.FTZ R23, R23, c[0x0][0x320] ;  /* 0x0000c80017177a20 */ /* 0x000fe40000410000 */
[----:B------:R-:W-:Y:S03]  /*11f90*/  FMUL.FTZ R20, R20, c[0x0][0x320] ;  /* 0x0000c80014147a20 */ /* 0x000fe60000410000 */
[----:B------:R-:W1:Y:S01]  /*11fa0*/  MUFU.TANH R150, R19 ;  /* 0x0000001300967308 */ /* 0x000e620000002400 */
[----:B------:R-:W-:Y:S01]  /*11fb0*/  FMUL.FTZ R24, R24, c[0x0][0x320] ;  /* 0x0000c80018187a20 */ /* 0x000fe20000410000 */
[C---:B-----5:R-:W-:Y:S08]  /*11fc0*/  HMMA.16816.F32.BF16 R28, R156.reuse, R8, R28 ;  /* 0x000000089c1c723c */ /* 0x060ff0000004181c */
[----:B------:R5:W2:Y:S01]  /*11fd0*/  MUFU.TANH R145, R21 ;  /* 0x0000001500917308 */ /* 0x000aa20000002400 */
[----:B------:R-:W-:Y:S09]  /*11fe0*/  HMMA.16816.F32.BF16 R32, R156, R10, R32 ;  /* 0x0000000a9c20723c */ /* 0x000ff20000041820 */
[----:B------:R2:W2:Y:S06]  /*11ff0*/  MUFU.TANH R148, R22 ;  /* 0x0000001600947308 */ /* 0x0004ac0000002400 */
[----:B-1----:R-:W-:Y:S04]  /*12000*/  FMUL.FTZ R17, R28, c[0x0][0x320] ;  /* 0x0000c8001c117a20 */ /* 0x002fe80000410000 */
[----:B------:R1:W1:Y:S01]  /*12010*/  MUFU.TANH R147, R23 ;  /* 0x0000001700937308 */ /* 0x0002620000002400 */
[----:B------:R-:W-:Y:S02]  /*12020*/  FMUL.FTZ R16, R29, c[0x0][0x320] ;  /* 0x0000c8001d107a20 */ /* 0x000fe40000410000 */
[----:B-----5:R-:W-:Y:S02]  /*12030*/  FMUL.FTZ R21, R31, c[0x0][0x320] ;  /* 0x0000c8001f157a20 */ /* 0x020fe40000410000 */
[----:B------:R-:W-:Y:S02]  /*12040*/  FMUL.FTZ R15, R32, c[0x0][0x320] ;  /* 0x0000c800200f7a20 */ /* 0x000fe40000410000 */
[----:B------:R-:W-:Y:S03]  /*12050*/  FMUL.FTZ R14, R33, c[0x0][0x320] ;  /* 0x0000c800210e7a20 */ /* 0x000fe60000410000 */
[----:B------:R5:W3:Y:S01]  /*12060*/  MUFU.TANH R144, R24 ;  /* 0x0000001800907308 */ /* 0x000ae20000002400 */
[----:B------:R-:W-:Y:S02]  /*12070*/  FMUL.FTZ R19, R34, c[0x0][0x320] ;  /* 0x0000c80022137a20 */ /* 0x000fe40000410000 */
[----:B------:R-:W-:Y:S02]  /*12080*/  FMUL.FTZ R18, R35, c[0x0][0x320] ;  /* 0x0000c80023127a20 */ /* 0x000fe40000410000 */
[----:B--2---:R-:W-:Y:S05]  /*12090*/  FMUL.FTZ R22, R30, c[0x0][0x320] ;  /* 0x0000c8001e167a20 */ /* 0x004fea0000410000 */
[----:B------:R2:W2:Y:S01]  /*120a0*/  MUFU.TANH R154, R12 ;  /* 0x0000000c009a7308 */ /* 0x0004a20000002400 */
[----:B-1----:R-:W-:Y:S02]  /*120b0*/  FMUL.FTZ R23, R25, c[0x0][0x320] ;  /* 0x0000c80019177a20 */ /* 0x002fe40000410000 */
[----:B------:R-:W-:Y:S07]  /*120c0*/  FMUL.FTZ R25, R26, c[0x0][0x320] ;  /* 0x0000c8001a197a20 */ /* 0x000fee0000410000 */
[----:B------:R1:W1:Y:S01]  /*120d0*/  MUFU.TANH R153, R13 ;  /* 0x0000000d00997308 */ /* 0x0002620000002400 */
[----:B-----5:R-:W-:Y:S09]  /*120e0*/  FMUL.FTZ R24, R27, c[0x0][0x320] ;  /* 0x0000c8001b187a20 */ /* 0x020ff20000410000 */
[----:B------:R1:W1:Y:S10]  /*120f0*/  MUFU.TANH R146, R20 ;  /* 0x0000001400927308 */ /* 0x0002740000002400 */
        /* <DEDUP_REMOVED lines=42> */
.L_x_931:
[----:B------:R-:W-:-:S05]  /*123a0*/  BRA.DIV ~URZ, `(.L_x_818) ;  /* 0x0000c2027f007947 */ /* 0x000fca000b800000 */
[----:B------:R-:W4:Y:S01]  /*123b0*/  SHFL.IDX PT, R0, R7, RZ, 0x181f ;  /* 0x00181fff07007589 */ /* 0x000f2200000e0000 */
[----:B------:R-:W-:Y:S01]  /*123c0*/  IMAD.SHL.U32 R9, R198, 0x2, RZ ;  /* 0x00000002c6097824 */ /* 0x000fe200078e00ff */
[----:B------:R-:W-:Y:S01]  /*123d0*/  SHF.R.S32.HI R2, RZ, 0x1f, R198 ;  /* 0x0000001fff027819 */ /* 0x000fe200000114c6 */
[C---:B------:R-:W-:Y:S01]  /*123e0*/  IMAD.SHL.U32 R6, R205.reuse, 0x2, RZ ;  /* 0x00000002cd067824 */ /* 0x040fe200078e00ff */
[----:B------:R-:W-:Y:S01]  /*123f0*/  SHF.L.U64.HI R8, R205, 0x1, R218 ;  /* 0x00000001cd087819 */ /* 0x000fe200000102da */
[----:B------:R-:W-:Y:S01]  /*12400*/  IMAD.SHL.U32 R11, R204, 0x2, RZ ;  /* 0x00000002cc0b7824 */ /* 0x000fe200078e00ff */
[----:B-1----:R-:W-:Y:S02]  /*12410*/  SHF.L.U64.HI R13, R198, 0x1, R2 ;  /* 0x00000001c60d7819 */ /* 0x002fe40000010202 */
        /* <DEDUP_REMOVED lines=8> */
[----:B-1----:R-:W-:Y:S05]  /*124a0*/  IADD3 R2, P0, R0, R6, RZ ;  /* 0x0000000600027210 */ /* 0x002fea0007f1e0ff */
[----:B------:R-:W-:Y:S05]  /*124b0*/  IMAD.X R3, R4, 0x1, R8, P0 ;  /* 0x0000000104037824 */ /* 0x000fea00000e0608 */
[----:B------:R1:W-:Y:S02]  /*124c0*/  LDGSTS.E.BYPASS.LTC128B.128 [R190+0x8100], [R2.64], !P4 ;  /* 0x0810000002be7fae */ /* 0x0003e4000e101d4a */
[----:B-1----:R-:W-:Y:S02]  /*124d0*/  IADD3 R2, P0, R0, R11, RZ ;  /* 0x0000000b00027210 */ /* 0x002fe40007f1e0ff */
[----:B------:R-:W1:Y:S03]  /*124e0*/  SHFL.IDX PT, R0, R7, 0x1, 0x181f ;  /* 0x00381f0007007f89 */ /* 0x000e6600000e0000 */
[----:B------:R-:W-:Y:S02]  /*124f0*/  IMAD.X R3, R4, 0x1, R12, P0 ;  /* 0x0000000104037824 */ /* 0x000fe400000e060c */
[----:B------:R3:W4:Y:S04]  /*12500*/  SHFL.IDX PT, R4, R5, 0x1, 0x181f ;  /* 0x00381f0005047f89 */ /* 0x00072800000e0000 */
[----:B------:R2:W-:Y:S02]  /*12510*/  LDGSTS.E.BYPASS.LTC128B.128 [R190+0xa100], [R2.64], !P6 ;  /* 0x0a10000002be7fae */ /* 0x0005e4000f101d4a */
[----:B--23--:R-:W-:Y:S04]  /*12520*/  SEL R5, RZ, 0x10, P4 ;  /* 0x00000010ff057807 */ /* 0x00cfe80002000000 */
.L_x_932:
[C---:B-1----:R-:W-:Y:S02]  /*12530*/  ISETP.NE.U32.AND P2, PT, R5.reuse, RZ, PT ;  /* 0x000000ff0500720c */ /* 0x042fe40003f45070 */
[----:B------:R-:W-:Y:S02]  /*12540*/  IADD3 R5, -R5, 0x10, RZ ;  /* 0x0000001005057810 */ /* 0x000fe40007ffe1ff */
[----:B------:R-:W-:Y:S02]  /*12550*/  IADD3 R2, -R10, 0x10, RZ ;  /* 0x000000100a027810 */ /* 0x000fe40007ffe1ff */
[----:B------:R-:W-:Y:S02]  /*12560*/  LOP3.LUT R5, R5, 0xf, RZ, 0xc0, !PT ;  /* 0x0000000f05057812 */ /* 0x000fe400078ec0ff */
[----:B------:R-:W-:Y:S02]  /*12570*/  LOP3.LUT R2, R2, 0xf, RZ, 0xc0, !PT ;  /* 0x0000000f02027812 */ /* 0x000fe400078ec0ff */
[----:B------:R-:W-:Y:S04]  /*12580*/  IADD3 R6, P1, P0, R5, R0, R6 ;  /* 0x0000000005067210 */ /* 0x000fe8000783e006 */
[----:B----4-:R-:W-:Y:S02]  /*12590*/  IADD3.X R7, RZ, R4, R8, P1, P0 ;  /* 0x00000004ff077210 */ /* 0x010fe40000fe0408 */
        /* <DEDUP_REMOVED lines=12> */
.L_x_816:
[----:B--234-:R-:W-:Y:S05]  /*12660*/  BSYNC B0 ;  /* 0x0000000000007941 */ /* 0x01cfea0003800000 */
.L_x_815:
[----:B-1----:R-:W-:Y:S01]  /*12670*/  FMNMX.FTZ R2, R162, R101, !PT ;  /* 0x00000065a2027209 */ /* 0x002fe20007810000 */
        /* <DEDUP_REMOVED lines=34> */
.L_x_933:
[----:B-12---:R-:W-:Y:S01]  /*128a0*/  FMNMX.FTZ R4, R4, R0, !PT ;  /* 0x0000000004047209 */ /* 0x006fe20007810000 */
[----:B------:R-:W-:-:S05]  /*128b0*/  BRA.DIV ~URZ, `(.L_x_820) ;  /* 0x0000bfe27f007947 */ /* 0x000fca000b800000 */
[----:B------:R-:W1:Y:S02]  /*128c0*/  SHFL.BFLY PT, R102, R4, 0x1, 0x1f ;  /* 0x0c201f0004667f89 */ /* 0x000e6400000e0000 */
[----:B-1----:R-:W-:Y:S02]  /*128d0*/  FMNMX.FTZ R102, R4, R102, !PT ;  /* 0x0000006604667209 */ /* 0x002fe40007810000 */
[----:B------:R-:W1:Y:S02]  /*128e0*/  SHFL.BFLY PT, R4, R5, 0x2, 0x1f ;  /* 0x0c401f0005047f89 */ /* 0x000e6400000e0000 */
[----:B-1----:R-:W-:Y:S05]  /*128f0*/  FMNMX.FTZ R4, R5, R4, !PT ;  /* 0x0000000405047209 */ /* 0x002fea0007810000 */
[----:B------:R1:W2:Y:S02]  /*12900*/  SHFL.BFLY PT, R0, R4, 0x1, 0x1f ;  /* 0x0c201f0004007f89 */ /* 0x0002a400000e0000 */
.L_x_934:
[----:B------:R-:W-:Y:S01]  /*12910*/  FMUL.FTZ R3, R102, c[0x0][0x2d0] ;  /* 0x0000b40066037a20 */ /* 0x000fe20000410000 */
[----:B--2---:R-:W-:Y:S01]  /*12920*/  FMNMX.FTZ R100, R0, R4, !PT ;  /* 0x0000000400647209 */ /* 0x004fe20007810000 */
[----:B------:R-:W-:Y:S01]  /*12930*/  FADD.FTZ R0, -R102, R101 ;  /* 0x0000006566007221 */ /* 0x000fe20000010100 */
[----:B------:R-:W-:Y:S01]  /*12940*/  WARPSYNC 0xffffffff ;  /* 0xffffffff00007948 */ /* 0x000fe20003800000 */
[--C-:B------:R-:W-:Y:S01]  /*12950*/  FFMA.FTZ R6, R162, c[0x0][0x2d0], -R3.reuse ;  /* 0x0000b400a2067a23 */ /* 0x100fe20000010803 */
[C---:B------:R-:W-:Y:S01]  /*12960*/  ISETP.GT.AND P0, PT, R195.reuse, R207, PT ;  /* 0x000000cfc300720c */ /* 0x040fe20003f04270 */
[----:B------:R-:W-:Y:S01]  /*12970*/  FMUL.FTZ R0, R0, c[0x0][0x2d0] ;  /* 0x0000b40000007a20 */ /* 0x000fe20000410000 */
[----:B------:R-:W-:Y:S01]  /*12980*/  IADD3 R195, R195, -0x1, RZ ;  /* 0xffffffffc3c37810 */ /* 0x000fe20007ffe0ff */
[--C-:B------:R-:W-:Y:S02]  /*12990*/  FFMA.FTZ R5, R165, c[0x0][0x2d0], -R3.reuse ;  /* 0x0000b400a5057a23 */ /* 0x100fe40000010803 */
[----:B------:R-:W-:Y:S01]  /*129a0*/  MUFU.EX2 R2, R0 ;  /* 0x0000000000027308 */ /* 0x000fe20000000800 */
[--C-:B-1----:R-:W-:Y:S02]  /*129b0*/  FFMA.FTZ R4, R163, c[0x0][0x2d0], -R3.reuse ;  /* 0x0000b400a3047a23 */ /* 0x102fe40000010803 */
        /* <DEDUP_REMOVED lines=14> */
[----:B------:R-:W-:Y:S03]  /*12aa0*/  FFMA.FTZ R3, R14, c[0x0][0x2d0], -R3 ;  /* 0x0000b4000e037a23 */ /* 0x000fe60000010803 */
[----:B------:R3:W-:Y:S10]  /*12ab0*/  MUFU.EX2 R146, R4 ;  /* 0x0000000400927308 */ /* 0x0007f40000000800 */
[----:B------:R-:W-:Y:S10]  /*12ac0*/  MUFU.EX2 R7, R7 ;  /* 0x0000000700077308 */ /* 0x000ff40000000800 */
[----:B------:R-:W-:Y:S01]  /*12ad0*/  MUFU.EX2 R101, R101 ;  /* 0x0000006500657308 */ /* 0x000fe20000000800 */
[----:B---3--:R-:W-:Y:S04]  /*12ae0*/  FMUL.FTZ R4, R100, c[0x0][0x2d0] ;  /* 0x0000b40064047a20 */ /* 0x008fe80000410000 */
[--C-:B------:R-:W-:Y:S02]  /*12af0*/  FFMA.FTZ R166, R166, c[0x0][0x2d0], -R4.reuse ;  /* 0x0000b400a6a67a23 */ /* 0x100fe40000010804 */
[--C-:B------:R-:W-:Y:S03]  /*12b00*/  FFMA.FTZ R164, R164, c[0x0][0x2d0], -R4.reuse ;  /* 0x0000b400a4a47a23 */ /* 0x100fe60000010804 */
        /* <DEDUP_REMOVED lines=11> */
[----:B------:R-:W-:Y:S01]  /*12bc0*/  FFMA.FTZ R158, R24, c[0x0][0x2d0], -R4 ;  /* 0x0000b400189e7a23 */ /* 0x000fe20000010804 */
[----:B------:R-:W3:Y:S10]  /*12bd0*/  MUFU.EX2 R164, R164 ;  /* 0x000000a400a47308 */ /* 0x000ef40000000800 */
[----:B------:R-:W-:Y:S10]  /*12be0*/  MUFU.EX2 R156, R156 ;  /* 0x0000009c009c7308 */ /* 0x000ff40000000800 */
        /* <DEDUP_REMOVED lines=8> */
[C---:B--2---:R-:W-:Y:S01]  /*12c70*/  F2FP.BF16.PACK_AB R144, R5.reuse, R6 ;  /* 0x000000060590723e */ /* 0x044fe200000010ff */
[----:B------:R-:W-:Y:S01]  /*12c80*/  FMUL.FTZ R32, R2, R108 ;  /* 0x0000006c02207220 */ /* 0x000fe20000410000 */
[----:B---3--:R-:W-:Y:S01]  /*12c90*/  F2FP.BF16.PACK_AB R147, R164, R166 ;  /* 0x000000a6a493723e */ /* 0x008fe200000010ff */
[----:B------:R-:W-:Y:S02]  /*12ca0*/  FADD.FTZ R8, R5, R0 ;  /* 0x0000000005087221 */ /* 0x000fe40000010000 */
[----:B------:R-:W-:Y:S02]  /*12cb0*/  FADD.FTZ R0, -R100, R103 ;  /* 0x0000006764007221 */ /* 0x000fe40000010100 */
[----:B------:R-:W-:Y:S01]  /*12cc0*/  FMUL.FTZ R33, R2, R109 ;  /* 0x0000006d02217220 */ /* 0x000fe20000410000 */
[----:B------:R-:W-:Y:S01]  /*12cd0*/  MUFU.EX2 R103, R149 ;  /* 0x0000009500677308 */ /* 0x000fe20000000800 */
[----:B------:R-:W-:Y:S02]  /*12ce0*/  FMUL.FTZ R0, R0, c[0x0][0x2d0] ;  /* 0x0000b40000007a20 */ /* 0x000fe40000410000 */
[--C-:B------:R-:W-:Y:S02]  /*12cf0*/  FFMA.FTZ R5, R167, c[0x0][0x2d0], -R4.reuse ;  /* 0x0000b400a7057a23 */ /* 0x100fe40000010804 */
[--C-:B------:R-:W-:Y:S02]  /*12d00*/  FFMA.FTZ R6, R189, c[0x0][0x2d0], -R4.reuse ;  /* 0x0000b400bd067a23 */ /* 0x100fe40000010804 */
[--C-:B------:R-:W-:Y:S02]  /*12d10*/  FFMA.FTZ R167, R21, c[0x0][0x2d0], -R4.reuse ;  /* 0x0000b40015a77a23 */ /* 0x100fe40000010804 */
[----:B------:R-:W-:Y:S01]  /*12d20*/  FFMA.FTZ R189, R19, c[0x0][0x2d0], -R4 ;  /* 0x0000b40013bd7a23 */ /* 0x000fe20000010804 */
[----:B------:R-:W1:Y:S01]  /*12d30*/  MUFU.EX2 R0, R0 ;  /* 0x0000000000007308 */ /* 0x000e620000000800 */
[----:B------:R-:W-:Y:S01]  /*12d40*/  FADD.FTZ R4, R146, R8 ;  /* 0x0000000892047221 */ /* 0x000fe20000010000 */
[C---:B------:R-:W-:Y:S01]  /*12d50*/  F2FP.BF16.PACK_AB R146, R7.reuse, R146 ;  /* 0x000000920792723e */ /* 0x040fe200000010ff */
[C---:B------:R-:W-:Y:S02]  /*12d60*/  FMUL.FTZ R16, R2.reuse, R124 ;  /* 0x0000007c02107220 */ /* 0x040fe40000410000 */
[----:B------:R-:W-:Y:S02]  /*12d70*/  FADD.FTZ R148, R7, R4 ;  /* 0x0000000407947221 */ /* 0x000fe40000010000 */
[C---:B------:R-:W-:Y:S02]  /*12d80*/  FMUL.FTZ R4, R2.reuse, R136 ;  /* 0x0000008802047220 */ /* 0x040fe40000410000 */
[C---:B------:R-:W-:Y:S01]  /*12d90*/  FMUL.FTZ R8, R2.reuse, R132 ;  /* 0x0000008402087220 */ /* 0x040fe20000410000 */
[----:B------:R2:W3:Y:S01]  /*12da0*/  MUFU.EX2 R10, R5 ;  /* 0x00000005000a7308 */ /* 0x0004e20000000800 */
[C---:B------:R-:W-:Y:S02]  /*12db0*/  FMUL.FTZ R9, R2.reuse, R133 ;  /* 0x0000008502097220 */ /* 0x040fe40000410000 */
[C---:B------:R-:W-:Y:S02]  /*12dc0*/  FMUL.FTZ R12, R2.reuse, R128 ;  /* 0x00000080020c7220 */ /* 0x040fe40000410000 */
[C---:B------:R-:W-:Y:S02]  /*12dd0*/  FMUL.FTZ R13, R2.reuse, R129 ;  /* 0x00000081020d7220 */ /* 0x040fe40000410000 */
[C---:B------:R-:W-:Y:S02]  /*12de0*/  FMUL.FTZ R17, R2.reuse, R125 ;  /* 0x0000007d02117220 */ /* 0x040fe40000410000 */
[C---:B------:R-:W-:Y:S01]  /*12df0*/  FMUL.FTZ R21, R2.reuse, R121 ;  /* 0x0000007902157220 */ /* 0x040fe20000410000 */
[----:B------:R3:W4:Y:S01]  /*12e00*/  MUFU.EX2 R145, R6 ;  /* 0x0000000600917308 */ /* 0x0007220000000800 */
[C---:B------:R-:W-:Y:S02]  /*12e10*/  FMUL.FTZ R20, R2.reuse, R120 ;  /* 0x0000007802147220 */ /* 0x040fe40000410000 */
[----:B------:R-:W-:Y:S02]  /*12e20*/  FMUL.FTZ R25, R2, R117 ;  /* 0x0000007502197220 */ /* 0x000fe40000410000 */
[C---:B-1----:R-:W-:Y:S02]  /*12e30*/  FMUL.FTZ R34, R0.reuse, R110 ;  /* 0x0000006e00227220 */ /* 0x042fe40000410000 */
[C---:B------:R-:W-:Y:S02]  /*12e40*/  FMUL.FTZ R35, R0.reuse, R111 ;  /* 0x0000006f00237220 */ /* 0x040fe40000410000 */
[----:B------:R-:W1:Y:S01]  /*12e50*/  LDSM.16.MT88.4 R108, [R143] ;  /* 0x000000008f6c783b */ /* 0x000e620000004200 */
[C---:B------:R-:W-:Y:S01]  /*12e60*/  FMUL.FTZ R7, R0.reuse, R139 ;  /* 0x0000008b00077220 */ /* 0x040fe20000410000 */
[----:B------:R-:W-:Y:S01]  /*12e70*/  MUFU.EX2 R120, R161 ;  /* 0x000000a100787308 */ /* 0x000fe20000000800 */
[----:B------:R-:W-:Y:S02]  /*12e80*/  FMUL.FTZ R11, R0, R135 ;  /* 0x00000087000b7220 */ /* 0x000fe40000410000 */
[----:B--2---:R-:W-:Y:S02]  /*12e90*/  FMUL.FTZ R5, R2, R137 ;  /* 0x0000008902057220 */ /* 0x004fe40000410000 */
[C---:B------:R-:W-:Y:S02]  /*12ea0*/  FMUL.FTZ R14, R0.reuse, R130 ;  /* 0x00000082000e7220 */ /* 0x040fe40000410000 */
[C---:B------:R-:W-:Y:S02]  /*12eb0*/  FMUL.FTZ R15, R0.reuse, R131 ;  /* 0x00000083000f7220 */ /* 0x040fe40000410000 */
[C---:B------:R-:W-:Y:S02]  /*12ec0*/  FMUL.FTZ R18, R0.reuse, R126 ;  /* 0x0000007e00127220 */ /* 0x040fe40000410000 */
[C---:B------:R-:W-:Y:S02]  /*12ed0*/  FMUL.FTZ R19, R0.reuse, R127 ;  /* 0x0000007f00137220 */ /* 0x040fe40000410000 */
[C---:B---3--:R-:W-:Y:S02]  /*12ee0*/  FFMA.FTZ R6, R0.reuse, R199, R10 ;  /* 0x000000c700067223 */ /* 0x048fe4000001000a */
[C---:B------:R-:W-:Y:S02]  /*12ef0*/  FMUL.FTZ R22, R0.reuse, R122 ;  /* 0x0000007a00167220 */ /* 0x040fe40000410000 */
[C---:B----4-:R-:W-:Y:S01]  /*12f00*/  FADD.FTZ R124, R145.reuse, R6 ;  /* 0x00000006917c7221 */ /* 0x050fe20000010000 */
[----:B------:R-:W-:Y:S01]  /*12f10*/  F2FP.BF16.PACK_AB R145, R145, R10 ;  /* 0x0000000a9191723e */ /* 0x000fe200000010ff */
[C---:B------:R-:W-:Y:S02]  /*12f20*/  FMUL.FTZ R6, R0.reuse, R138 ;  /* 0x0000008a00067220 */ /* 0x040fe40000410000 */
[C---:B------:R-:W-:Y:S02]  /*12f30*/  FMUL.FTZ R10, R0.reuse, R134 ;  /* 0x00000086000a7220 */ /* 0x040fe40000410000 */
[----:B------:R-:W-:Y:S01]  /*12f40*/  LDSM.16.MT88.4 R132, [R143+0x1800] ;  /* 0x001800008f84783b */ /* 0x000fe20000004200 */
[C---:B------:R-:W-:Y:S02]  /*12f50*/  FMUL.FTZ R23, R0.reuse, R123 ;  /* 0x0000007b00177220 */ /* 0x040fe40000410000 */
[C---:B------:R-:W-:Y:S02]  /*12f60*/  FMUL.FTZ R26, R0.reuse, R118 ;  /* 0x00000076001a7220 */ /* 0x040fe40000410000 */
[----:B------:R-:W-:Y:S02]  /*12f70*/  FMUL.FTZ R27, R0, R119 ;  /* 0x00000077001b7220 */ /* 0x000fe40000410000 */
[C---:B------:R-:W-:Y:S02]  /*12f80*/  FMUL.FTZ R28, R2.reuse, R112 ;  /* 0x00000070021c7220 */ /* 0x040fe40000410000 */
[----:B------:R-:W-:Y:S02]  /*12f90*/  FMUL.FTZ R29, R2, R113 ;  /* 0x00000071021d7220 */ /* 0x000fe40000410000 */
[C---:B------:R-:W-:Y:S02]  /*12fa0*/  FMUL.FTZ R30, R0.reuse, R114 ;  /* 0x00000072001e7220 */ /* 0x040fe40000410000 */
[----:B------:R-:W-:Y:S01]  /*12fb0*/  FMUL.FTZ R31, R0, R115 ;  /* 0x00000073001f7220 */ /* 0x000fe20000410000 */
[C---:B-1----:R-:W-:Y:S01]  /*12fc0*/  HMMA.16816.F32.BF16 R4, R144.reuse, R108, R4 ;  /* 0x0000006c9004723c */ /* 0x042fe20000041804 */
[----:B------:R-:W-:Y:S04]  /*12fd0*/  LDSM.16.MT88.4 R112, [R143+0x800] ;  /* 0x000800008f70783b */ /* 0x000fe80000004200 */
[C---:B------:R-:W-:Y:S02]  /*12fe0*/  FMUL.FTZ R24, R2.reuse, R116 ;  /* 0x0000007402187220 */ /* 0x040fe40000410000 */
[----:B------:R-:W-:Y:S01]  /*12ff0*/  MUFU.EX2 R116, R152 ;  /* 0x0000009800747308 */ /* 0x000fe20000000800 */
        /* <DEDUP_REMOVED lines=65> */
[C---:B------:R-:W-:Y:S02]  /*13410*/  FMUL.FTZ R93, R2.reuse, R93 ;  /* 0x0000005d025d7220 */ /* 0x040fe40000410000 */
[C---:B------:R-:W-:Y:S02]  /*13420*/  FMUL.FTZ R96, R2.reuse, R96 ;  /* 0x0000006002607220 */ /* 0x040fe40000410000 */
[----:B------:R-:W-:Y:S01]  /*13430*/  FMUL.FTZ R97, R2, R97 ;  /* 0x0000006102617220 */ /* 0x000fe20000410000 */
[C---:B-1----:R-:W-:Y:S01]  /*13440*/  HMMA.16816.F32.BF16 R28, R144.reuse, R108, R28 ;  /* 0x0000006c901c723c */ /* 0x042fe2000004181c */
[----:B------:R-:W1:Y:S02]  /*13450*/  MUFU.EX2 R2, R153 ;  /* 0x0000009900027308 */ /* 0x000e640000000800 */
[C---:B------:R-:W-:Y:S02]  /*13460*/  FMUL.FTZ R94, R0.reuse, R94 ;  /* 0x0000005e005e7220 */ /* 0x040fe40000410000 */
[C---:B------:R-:W-:Y:S02]  /*13470*/  FMUL.FTZ R95, R0.reuse, R95 ;  /* 0x0000005f005f7220 */ /* 0x040fe40000410000 */
[C---:B------:R-:W-:Y:S01]  /*13480*/  FMUL.FTZ R98, R0.reuse, R98 ;  /* 0x0000006200627220 */ /* 0x040fe20000410000 */
[C---:B------:R-:W-:Y:S01]  /*13490*/  HMMA.16816.F32.BF16 R32, R144.reuse, R110, R32 ;  /* 0x0000006e9020723c */ /* 0x040fe20000041820 */
[----:B------:R-:W2:Y:S03]  /*134a0*/  LDSM.16.MT88.4 R108, [R143+0x2000] ;  /* 0x002000008f6c783b */ /* 0x000ea60000004200 */
[----:B------:R-:W-:Y:S02]  /*134b0*/  FMUL.FTZ R99, R0, R99 ;  /* 0x0000006300637220 */ /* 0x000fe40000410000 */
[----:B------:R-:W-:Y:S06]  /*134c0*/  FADD.FTZ R0, R101, R148 ;  /* 0x0000009465007221 */ /* 0x000fec0000010000 */
[----:B-1----:R-:W-:Y:S04]  /*134d0*/  FADD.FTZ R0, R2, R0 ;  /* 0x0000000002007221 */ /* 0x002fe80000010000 */
[----:B------:R-:W-:Y:S04]  /*134e0*/  FADD.FTZ R0, R116, R0 ;  /* 0x0000000074007221 */ /* 0x000fe80000010000 */
[----:B------:R-:W-:Y:S01]  /*134f0*/  FADD.FTZ R0, R103, R0 ;  /* 0x0000000067007221 */ /* 0x000fe20000010000 */
[C---:B--2---:R-:W-:Y:S08]  /*13500*/  HMMA.16816.F32.BF16 R36, R144.reuse, R108, R36 ;  /* 0x0000006c9024723c */ /* 0x044ff00000041824 */
        /* <DEDUP_REMOVED lines=26> */
[----:B------:R-:W2:Y:S02]  /*136b0*/  LDSM.16.MT88.4 R116, [R168+0x800] ;  /* 0x00080000a874783b */ /* 0x000ea40000004200 */
[----:B------:R-:W3:Y:S01]  /*136c0*/  MUFU.EX2 R2, R162 ;  /* 0x000000a200027308 */ /* 0x000ee20000000800 */
[----:B------:R-:W-:Y:S07]  /*136d0*/  F2FP.BF16.PACK_AB R111, R150, R151 ;  /* 0x00000097966f723e */ /* 0x000fee00000010ff */
[C---:B------:R-:W-:Y:S02]  /*136e0*/  HMMA.16816.F32.BF16 R4, R108.reuse, R112, R4 ;  /* 0x000000706c04723c */ /* 0x040fe40000041804 */
[----:B------:R-:W4:Y:S03]  /*136f0*/  MUFU.EX2 R103, R159 ;  /* 0x0000009f00677308 */ /* 0x000f260000000800 */
[----:B-1----:R-:W-:Y:S03]  /*13700*/  FADD.FTZ R0, R101, R0 ;  /* 0x0000000065007221 */ /* 0x002fe60000010000 */
[C---:B------:R-:W-:Y:S01]  /*13710*/  HMMA.16816.F32.BF16 R8, R108.reuse, R114, R8 ;  /* 0x000000726c08723c */ /* 0x040fe20000041808 */
[----:B------:R-:W1:Y:S03]  /*13720*/  LDSM.16.MT88.4 R112, [R171+0x800] ;  /* 0x00080000ab70783b */ /* 0x000e660000004200 */
[----:B------:R-:W-:Y:S01]  /*13730*/  MUFU.EX2 R144, R192 ;  /* 0x000000c000907308 */ /* 0x000fe20000000800 */
[----:B---3--:R-:W-:Y:S04]  /*13740*/  FADD.FTZ R0, R2, R0 ;  /* 0x0000000002007221 */ /* 0x008fe80000010000 */
[----:B------:R-:W-:Y:S05]  /*13750*/  FADD.FTZ R0, R120, R0 ;  /* 0x0000000078007221 */ /* 0x000fea0000010000 */
[----:B------:R-:W-:Y:S01]  /*13760*/  MUFU.EX2 R146, R193 ;  /* 0x000000c100927308 */ /* 0x000fe20000000800 */
[C---:B----4-:R-:W-:Y:S01]  /*13770*/  FADD.FTZ R0, R103.reuse, R0 ;  /* 0x0000000067007221 */ /* 0x050fe20000010000 */
        /* <DEDUP_REMOVED lines=45> */
[----:B----4-:R-:W-:Y:S04]  /*13a50*/  FADD.FTZ R0, R2, R0 ;  /* 0x0000000002007221 */ /* 0x010fe80000010000 */
[C---:B------:R-:W-:Y:S01]  /*13a60*/  FADD.FTZ R0, R144.reuse, R0 ;  /* 0x0000000090007221 */ /* 0x040fe20000010000 */
[C---:B------:R-:W-:Y:S01]  /*13a70*/  HMMA.16816.F32.BF16 R16, R108.reuse, R118, R16 ;  /* 0x000000766c10723c */ /* 0x040fe20000041810 */
[----:B------:R-:W2:Y:S02]  /*13a80*/  LDSM.16.MT88.4 R116, [R143+0x3000] ;  /* 0x003000008f74783b */ /* 0x000ea40000004200 */
[----:B------:R-:W-:Y:S01]  /*13a90*/  F2FP.BF16.PACK_AB R144, R144, R2 ;  /* 0x000000029090723e */ /* 0x000fe200000010ff */
[----:B------:R-:W-:Y:S01]  /*13aa0*/  FADD.FTZ R2, R166, R124 ;  /* 0x0000007ca6027221 */ /* 0x000fe20000010000 */
[----:B-1----:R-:W-:Y:S01]  /*13ab0*/  F2FP.BF16.PACK_AB R145, R101, R103 ;  /* 0x000000676591723e */ /* 0x002fe200000010ff */
[----:B------:R-:W-:Y:S02]  /*13ac0*/  FADD.FTZ R0, R146, R0 ;  /* 0x0000000092007221 */ /* 0x000fe40000010000 */
[C---:B---3--:R-:W-:Y:S01]  /*13ad0*/  HMMA.16816.F32.BF16 R20, R108.reuse, R120, R20 ;  /* 0x000000786c14723c */ /* 0x048fe20000041814 */
[----:B------:R-:W-:Y:S03]  /*13ae0*/  LDSM.16.MT88.4 R124, [R168+0x1800] ;  /* 0x00180000a87c783b */ /* 0x000fe60000004200 */
[C---:B------:R-:W-:Y:S01]  /*13af0*/  F2FP.BF16.PACK_AB R146, R3.reuse, R146 ;  /* 0x000000920392723e */ /* 0x040fe200000010ff */
[----:B------:R-:W-:Y:S02]  /*13b00*/  FADD.FTZ R200, R3, R0 ;  /* 0x0000000003c87221 */ /* 0x000fe40000010000 */
[----:B------:R-:W-:Y:S01]  /*13b10*/  MUFU.EX2 R3, R189 ;  /* 0x000000bd00037308 */ /* 0x000fe20000000800 */
[C---:B------:R-:W-:Y:S01]  /*13b20*/  HMMA.16816.F32.BF16 R24, R108.reuse, R122, R24 ;  /* 0x0000007a6c18723c */ /* 0x040fe20000041818 */
[----:B------:R-:W1:Y:S03]  /*13b30*/  LDSM.16.MT88.4 R120, [R168+0x3000] ;  /* 0x00300000a878783b */ /* 0x000e660000004200 */
[----:B------:R-:W-:Y:S04]  /*13b40*/  FADD.FTZ R0, R164, R2 ;  /* 0x00000002a4007221 */ /* 0x000fe80000010000 */
[C---:B-----5:R-:W-:Y:S01]  /*13b50*/  HMMA.16816.F32.BF16 R28, R108.reuse, R112, R28 ;  /* 0x000000706c1c723c */ /* 0x060fe2000004181c */
[----:B------:R-:W3:Y:S03]  /*13b60*/  MUFU.EX2 R2, R194 ;  /* 0x000000c200027308 */ /* 0x000ee60000000800 */
[----:B------:R-:W-:Y:S04]  /*13b70*/  FADD.FTZ R0, R160, R0 ;  /* 0x00000000a0007221 */ /* 0x000fe80000010000 */
[C---:B------:R-:W-:Y:S01]  /*13b80*/  HMMA.16816.F32.BF16 R32, R108.reuse, R114, R32 ;  /* 0x000000726c20723c */ /* 0x040fe20000041820 */
[----:B------:R-:W4:Y:S03]  /*13b90*/  LDSM.16.MT88.4 R112, [R171+0x3000] ;  /* 0x00300000ab70783b */ /* 0x000f260000004200 */
[----:B------:R-:W-:Y:S04]  /*13ba0*/  FADD.FTZ R0, R155, R0 ;  /* 0x000000009b007221 */ /* 0x000fe80000010000 */
[----:B------:R-:W-:Y:S01]  /*13bb0*/  FADD.FTZ R0, R151, R0 ;  /* 0x0000000097007221 */ /* 0x000fe20000010000 */
[C---:B--2---:R-:W-:Y:S03]  /*13bc0*/  HMMA.16816.F32.BF16 R36, R108.reuse, R116, R36 ;  /* 0x000000746c24723c */ /* 0x044fe60000041824 */
[----:B------:R-:W-:Y:S04]  /*13bd0*/  FADD.FTZ R0, R150, R0 ;  /* 0x0000000096007221 */ /* 0x000fe80000010000 */
[----:B------:R-:W-:Y:S01]  /*13be0*/  FADD.FTZ R0, R156, R0 ;  /* 0x000000009c007221 */ /* 0x000fe20000010000 */
[C---:B------:R-:W-:Y:S01]  /*13bf0*/  HMMA.16816.F32.BF16 R40, R108.reuse, R118, R40 ;  /* 0x000000766c28723c */ /* 0x040fe20000041828 */
[----:B------:R-:W2:Y:S03]  /*13c00*/  LDSM.16.MT88.4 R116, [R170+0x3000] ;  /* 0x00300000aa74783b */ /* 0x000ea60000004200 */
[----:B---3--:R-:W-:Y:S01]  /*13c10*/  F2FP.BF16.PACK_AB R147, R2, R3 ;  /* 0x000000030293723e */ /* 0x008fe200000010ff */
[----:B------:R-:W-:Y:S03]  /*13c20*/  FADD.FTZ R0, R154, R0 ;  /* 0x000000009a007221 */ /* 0x000fe60000010000 */
[C---:B-1----:R-:W-:Y:S04]  /*13c30*/  HMMA.16816.F32.BF16 R44, R108.reuse, R120, R44 ;  /* 0x000000786c2c723c */ /* 0x042fe8000004182c */
[----:B------:R-:W-:Y:S04]  /*13c40*/  FADD.FTZ R0, R157, R0 ;  /* 0x000000009d007221 */ /* 0x000fe80000010000 */
[C---:B------:R-:W-:Y:S01]  /*13c50*/  HMMA.16816.F32.BF16 R48, R108.reuse, R122, R48 ;  /* 0x0000007a6c30723c */ /* 0x040fe20000041830 */
[----:B------:R-:W1:Y:S03]  /*13c60*/  LDSM.16.MT88.4 R120, [R143+0x5000] ;  /* 0x005000008f78783b */ /* 0x000e660000004200 */
[----:B------:R-:W-:Y:S04]  /*13c70*/  FADD.FTZ R0, R158, R0 ;  /* 0x000000009e007221 */ /* 0x000fe80000010000 */
[C---:B----4-:R-:W-:Y:S04]  /*13c80*/  HMMA.16816.F32.BF16 R52, R108.reuse, R112, R52 ;  /* 0x000000706c34723c */ /* 0x050fe80000041834 */
[----:B------:R-:W-:Y:S01]  /*13c90*/  FADD.FTZ R0, R103, R0 ;  /* 0x0000000067007221 */ /* 0x000fe20000010000 */
[----:B------:R-:W-:Y:S03]  /*13ca0*/  MOV R103, R100 ;  /* 0x0000006400677202 */ /* 0x000fe60000000f00 */
[C---:B------:R-:W-:Y:S01]  /*13cb0*/  HMMA.16816.F32.BF16 R56, R108.reuse, R114, R56 ;  /* 0x000000726c38723c */ /* 0x040fe20000041838 */
[----:B------:R-:W3:Y:S03]  /*13cc0*/  LDSM.16.MT88.4 R112, [R168+0x5000] ;  /* 0x00500000a870783b */ /* 0x000ee60000004200 */
[----:B------:R-:W-:Y:S01]  /*13cd0*/  FADD.FTZ R0, R101, R0 ;  /* 0x0000000065007221 */ /* 0x000fe20000010000 */
[----:B------:R-:W-:Y:S03]  /*13ce0*/  MOV R101, R102 ;  /* 0x0000006600657202 */ /* 0x000fe60000000f00 */
[----:B------:R-:W-:Y:S01]  /*13cf0*/  FADD.FTZ R0, R3, R0 ;  /* 0x0000000003007221 */ /* 0x000fe20000010000 */
[C---:B--2---:R-:W-:Y:S03]  /*13d00*/  HMMA.16816.F32.BF16 R60, R108.reuse, R116, R60 ;  /* 0x000000746c3c723c */ /* 0x044fe6000004183c */
[----:B------:R-:W-:Y:S05]  /*13d10*/  FADD.FTZ R199, R2, R0 ;  /* 0x0000000002c77221 */ /* 0x000fea0000010000 */
[C---:B------:R-:W-:Y:S01]  /*13d20*/  HMMA.16816.F32.BF16 R64, R108.reuse, R118, R64 ;  /* 0x000000766c40723c */ /* 0x040fe20000041840 */
[----:B------:R-:W2:Y:S07]  /*13d30*/  LDSM.16.MT88.4 R116, [R171+0x5000] ;  /* 0x00500000ab74783b */ /* 0x000eae0000004200 */
        /* <DEDUP_REMOVED lines=43> */
[----:B------:R-:W-:-:S07]  /*13ff0*/  @P0 BRA `(.L_x_821) ;  /* 0xffffcf6000000947 */ /* 0x000fce000383ffff */
.L_x_810:
[----:B------:R-:W-:-:S13]  /*14000*/  ISETP.GE.AND P0, PT, R195, R216, PT ;  /* 0x000000d8c300720c */ /* 0x000fda0003f06270 */
[----:B------:R-:W-:Y:S05]  /*14010*/  @!P0 BRA `(.L_x_822) ;  /* 0x000039c000008947 */ /* 0x000fea0003800000 */
[----:B------:R-:W-:Y:S02]  /*14020*/  MOV R103, R100 ;  /* 0x0000006400677202 */ /* 0x000fe40000000f00 */
[----:B------:R-:W-:Y:S02]  /*14030*/  MOV R101, R102 ;  /* 0x0000006600657202 */ /* 0x000fe40000000f00 */
.L_x_840:
[----:B------:R-:W-:Y:S04]  /*14040*/  DEPBAR.LE SB0, 0x0 ;  /* 0x000080000000791a */ /* 0x000fe80000000000 */
[----:B------:R-:W-:Y:S01]  /*14050*/  WARPSYNC 0xffffffff ;  /* 0xffffffff00007948 */ /* 0x000fe20003800000 */
[----:B------:R-:W-:Y:S01]  /*14060*/  BAR.SYNC.DEFER_BLOCKING 0x0 ;  /* 0x0000000000007b1d */ /* 0x000fe20000010000 */
[----:B------:R-:W-:Y:S01]  /*14070*/  SHF.R.S32.HI R0, RZ, 0x1f, R197 ;  /* 0x0000001fff007819 */ /* 0x000fe200000114c5 */
[C---:B------:R-:W-:Y:S01]  /*14080*/  IMAD.WIDE.U32 R2, R197.reuse, c[0x0][0x208], RZ ;  /* 0x00008200c5027a25 */ /* 0x040fe200078e00ff */
[----:B------:R-:W-:Y:S02]  /*14090*/  SHF.R.S32.HI R4, RZ, 0x1f, R196 ;  /* 0x0000001fff047819 */ /* 0x000fe400000114c4 */
[----:B------:R-:W-:Y:S01]  /*140a0*/  SHF.R.S32.HI R5, RZ, 0x1f, R198 ;  /* 0x0000001fff057819 */ /* 0x000fe200000114c6 */
[----:B------:R-:W-:Y:S02]  /*140b0*/  IMAD R0, R0, c[0x0][0x208], RZ ;  /* 0x0000820000007a24 */ /* 0x000fe400078e02ff */
[----:B------:R-:W-:Y:S02]  /*140c0*/  IMAD R4, R4, c[0x0][0x218], RZ ;  /* 0x0000860004047a24 */ /* 0x000fe400078e02ff */
[----:B------:R-:W-:Y:S02]  /*140d0*/  IMAD R0, R197, c[0x0][0x20c], R0 ;  /* 0x00008300c5007a24 */ /* 0x000fe400078e0200 */
[C---:B------:R-:W-:Y:S03]  /*140e0*/  IMAD R4, R196.reuse, c[0x0][0x21c], R4 ;  /* 0x00008700c4047a24 */ /* 0x040fe600078e0204 */
[----:B------:R-:W-:Y:S05]  /*140f0*/  IADD3 R3, R3, R0, RZ ;  /* 0x0000000003037210 */ /* 0x000fea0007ffe0ff */
[----:B------:R-:W-:Y:S01]  /*14100*/  IMAD.WIDE.U32 R2, R196, c[0x0][0x218], R2 ;  /* 0x00008600c4027a25 */ /* 0x000fe200078e0002 */
[----:B------:R1:W2:Y:S04]  /*14110*/  LDSM.16.M88.4 R32, [R173] ;  /* 0x00000000ad20783b */ /* 0x0002a80000000200 */
[----:B------:R-:W-:Y:S01]  /*14120*/  IADD3 R0, P0, R224, R2, RZ ;  /* 0x00000002e0007210 */ /* 0x000fe20007f1e0ff */
[----:B------:R1:W3:Y:S03]  /*14130*/  LDSM.16.M88.4 R8, [R142] ;  /* 0x000000008e08783b */ /* 0x0002e60000000200 */
[----:B------:R-:W-:Y:S02]  /*14140*/  IADD3.X R20, R223, R3, R4, P0, !PT ;  /* 0x00000003df147210 */ /* 0x000fe400007fe404 */
[C---:B------:R-:W-:Y:S01]  /*14150*/  LEA R4, P0, R0.reuse, c[0x0][0x1f8], 0x1 ;  /* 0x00007e0000047a11 */ /* 0x040fe200078008ff */
[----:B------:R1:W4:Y:S03]  /*14160*/  LDSM.16.M88.4 R16, [R142+0x800] ;  /* 0x000800008e10783b */ /* 0x0003260000000200 */
[----:B------:R-:W-:Y:S01]  /*14170*/  LEA.HI.X R20, R0, c[0x0][0x1fc], R20, 0x1, P0 ;  /* 0x00007f0000147a11 */ /* 0x000fe200000f0c14 */
[----:B------:R1:W1:Y:S04]  /*14180*/  LDSM.16.M88.4 R24, [R142+0x1000] ;  /* 0x001000008e18783b */ /* 0x0002680000000200 */
        /* <DEDUP_REMOVED lines=8> */
.L_x_935:
[----:B------:R-:W5:Y:S01]  /*14210*/  SHFL.IDX PT, R0, R4, RZ, 0x181f ;  /* 0x00181fff04007589 */ /* 0x000f6200000e0000 */
[C---:B------:R-:W-:Y:S01]  /*14220*/  SHF.L.U32 R207, R198.reuse, 0x1, RZ ;  /* 0x00000001c6cf7819 */ /* 0x040fe200000006ff */
[----:B------:R-:W-:Y:S01]  /*14230*/  BSSY B0, `(.L_x_824) ;  /* 0x000012b000007945 */ /* 0x000fe20003800000 */
[----:B------:R-:W-:Y:S02]  /*14240*/  SHF.L.U64.HI R192, R198, 0x1, R5 ;  /* 0x00000001c6c07819 */ /* 0x000fe40000010205 */
[C---:B------:R-:W-:Y:S02]  /*14250*/  SHF.L.U32 R191, R205.reuse, 0x1, RZ ;  /* 0x00000001cdbf7819 */ /* 0x040fe400000006ff */
[----:B------:R-:W-:Y:S01]  /*14260*/  SHF.L.U64.HI R194, R205, 0x1, R218 ;  /* 0x00000001cdc27819 */ /* 0x000fe200000102da */
[----:B------:R4:W3:Y:S01]  /*14270*/  SHFL.IDX PT, R3, R4, 0x1, 0x181f ;  /* 0x00381f0004037f89 */ /* 0x0008e200000e0000 */
[C---:B------:R-:W-:Y:S02]  /*14280*/  SHF.L.U32 R193, R204.reuse, 0x1, RZ ;  /* 0x00000001ccc17819 */ /* 0x040fe400000006ff */
[----:B------:R-:W-:Y:S05]  /*14290*/  SHF.L.U64.HI R189, R204, 0x1, R217 ;  /* 0x00000001ccbd7819 */ /* 0x000fea00000102d9 */
[----:B----4-:R-:W4:Y:S01]  /*142a0*/  SHFL.IDX PT, R20, R20, 0x1, 0x181f ;  /* 0x00381f0014147f89 */ /* 0x010f2200000e0000 */
[C---:B--23--:R-:W-:Y:S08]  /*142b0*/  HMMA.16816.F32.BF16 R4, R32.reuse, R8, RZ ;  /* 0x000000082004723c */ /* 0x04cff000000418ff */
[C---:B------:R-:W-:Y:S01]  /*142c0*/  HMMA.16816.F32.BF16 R8, R32.reuse, R10, RZ ;  /* 0x0000000a2008723c */ /* 0x040fe200000418ff */
[----:B-----5:R-:W-:Y:S04]  /*142d0*/  IADD3 R12, P0, R0, R207, RZ ;  /* 0x000000cf000c7210 */ /* 0x020fe80007f1e0ff */
[----:B------:R-:W-:Y:S02]  /*142e0*/  IADD3.X R13, R2, R192, RZ, P0, !PT ;  /* 0x000000c0020d7210 */ /* 0x000fe400007fe4ff */
[----:B------:R-:W-:Y:S03]  /*142f0*/  IADD3 R14, P0, R0, R191, RZ ;  /* 0x000000bf000e7210 */ /* 0x000fe60007f1e0ff */
[----:B------:R2:W-:Y:S02]  /*14300*/  LDGSTS.E.BYPASS.LTC128B.128 [R190+0x100], [R12.64], !P5 ;  /* 0x001000000cbe7fae */ /* 0x0005e4000e901d4a */
[----:B------:R-:W-:Y:S02]  /*14310*/  IADD3.X R15, R2, R194, RZ, P0, !PT ;  /* 0x000000c2020f7210 */ /* 0x000fe400007fe4ff */
[C---:B------:R-:W-:Y:S04]  /*14320*/  IADD3 R28, P0, R3.reuse, R207, RZ ;  /* 0x000000cf031c7210 */ /* 0x040fe80007f1e0ff */
[----:B------:R3:W-:Y:S01]  /*14330*/  LDGSTS.E.BYPASS.LTC128B.128 [R190+0x2100], [R14.64], !P4 ;  /* 0x021000000ebe7fae */ /* 0x0007e2000e101d4a */
[C---:B----4-:R-:W-:Y:S02]  /*14340*/  IADD3.X R29, R20.reuse, R192, RZ, P0, !PT ;  /* 0x000000c0141d7210 */ /* 0x050fe400007fe4ff */
[C---:B------:R-:W-:Y:S04]  /*14350*/  IADD3 R22, P0, R3.reuse, R191, RZ ;  /* 0x000000bf03167210 */ /* 0x040fe80007f1e0ff */
[----:B------:R-:W-:Y:S02]  /*14360*/  IADD3.X R23, R20, R194, RZ, P0, !PT ;  /* 0x000000c214177210 */ /* 0x000fe400007fe4ff */
[----:B--2---:R-:W-:Y:S04]  /*14370*/  IADD3 R12, P1, R0, R193, RZ ;  /* 0x000000c1000c7210 */ /* 0x004fe80007f3e0ff */
[----:B------:R-:W-:Y:S02]  /*14380*/  IADD3.X R13, R2, R189, RZ, P1, !PT ;  /* 0x000000bd020d7210 */ /* 0x000fe40000ffe4ff */
[----:B------:R-:W-:Y:S03]  /*14390*/  IADD3 R2, P0, R3, R193, RZ ;  /* 0x000000c103027210 */ /* 0x000fe60007f1e0ff */
[----:B------:R3:W-:Y:S01]  /*143a0*/  LDGSTS.E.BYPASS.LTC128B.128 [R190+0x4100], [R12.64], !P6 ;  /* 0x041000000cbe7fae */ /* 0x0007e2000f101d4a */
[----:B------:R-:W-:Y:S02]  /*143b0*/  IADD3.X R3, R20, R189, RZ, P0, !PT ;  /* 0x000000bd14037210 */ /* 0x000fe400007fe4ff */
[----:B------:R-:W-:Y:S05]  /*143c0*/  ISETP.GT.AND P0, PT, R195, R216, PT ;  /* 0x000000d8c300720c */ /* 0x000fea0003f04270 */
[----:B------:R2:W-:Y:S08]  /*143d0*/  LDGSTS.E.BYPASS.LTC128B.128 [R190+0x1100], [R28.64], !P5 ;  /* 0x011000001cbe7fae */ /* 0x0005f0000e901d4a */
[----:B------:R4:W-:Y:S08]  /*143e0*/  LDGSTS.E.BYPASS.LTC128B.128 [R190+0x3100], [R22.64], !P4 ;  /* 0x0310000016be7fae */ /* 0x0009f0000e101d4a */
[----:B------:R1:W-:Y:S01]  /*143f0*/  LDGSTS.E.BYPASS.LTC128B.128 [R190+0x5100], [R2.64], !P6 ;  /* 0x0510000002be7fae */ /* 0x0003e2000f101d4a */
[C---:B---3--:R-:W-:Y:S07]  /*14400*/  HMMA.16816.F32.BF16 R12, R32.reuse, R16, RZ ;  /* 0x00000010200c723c */ /* 0x048fee00000418ff */
[----:B------:R-:W0:Y:S01]  /*14410*/  LDGDEPBAR ;  /* 0x00000000000079af */ /* 0x000e220000000000 */
[C---:B------:R-:W-:Y:S08]  /*14420*/  HMMA.16816.F32.BF16 R16, R32.reuse, R18, RZ ;  /* 0x000000122010723c */ /* 0x040ff000000418ff */
[C---:B-1--4-:R-:W-:Y:S08]  /*14430*/  HMMA.16816.F32.BF16 R20, R32.reuse, R24, RZ ;  /* 0x000000182014723c */ /* 0x052ff000000418ff */
[C---:B------:R-:W-:Y:S08]  /*14440*/  HMMA.16816.F32.BF16 R24, R32.reuse, R26, RZ ;  /* 0x0000001a2018723c */ /* 0x040ff000000418ff */
[C---:B--2---:R-:W-:Y:S08]  /*14450*/  HMMA.16816.F32.BF16 R28, R32.reuse, R144, RZ ;  /* 0x00000090201c723c */ /* 0x044ff000000418ff */
        /* <DEDUP_REMOVED lines=153> */
[----:B------:R-:W-:Y:S07]  /*14df0*/  FMUL.FTZ R19, R19, c[0x0][0x320] ;  /* 0x0000c80013137a20 */ /* 0x000fee0000410000 */
        /* <DEDUP_REMOVED lines=16> */
[----:B------:R-:W-:Y:S02]  /*14f00*/  FMUL.FTZ R13, R21, c[0x0][0x320] ;  /* 0x0000c800150d7a20 */ /* 0x000fe40000410000 */
[----:B------:R-:W-:Y:S03]  /*14f10*/  FMUL.FTZ R22, R22, c[0x0][0x320] ;  /* 0x0000c80016167a20 */ /* 0x000fe60000410000 */
        /* <DEDUP_REMOVED lines=9> */
[----:B------:R-:W2:Y:S08]  /*14fb0*/  MUFU.TANH R15, R15 ;  /* 0x0000000f000f7308 */ /* 0x000eb00000002400 */
        /* <DEDUP_REMOVED lines=55> */
.L_x_936:
[----:B------:R-:W-:-:S05]  /*15330*/  BRA.DIV ~URZ, `(.L_x_827) ;  /* 0x000097227f007947 */ /* 0x000fca000b800000 */
[----:B------:R-:W4:Y:S02]  /*15340*/  SHFL.IDX PT, R0, R8, RZ, 0x181f ;  /* 0x00181fff08007589 */ /* 0x000f2400000e0000 */
        /* <DEDUP_REMOVED lines=9> */
[----:B------:R4:W3:Y:S02]  /*153e0*/  SHFL.IDX PT, R0, R8, 0x1, 0x181f ;  /* 0x00381f0008007f89 */ /* 0x0008e400000e0000 */
[----:B------:R-:W-:Y:S02]  /*153f0*/  IMAD.X R3, R4, 0x1, R189, P0 ;  /* 0x0000000104037824 */ /* 0x000fe400000e06bd */
[----:B------:R4:W2:Y:S04]  /*15400*/  SHFL.IDX PT, R4, R5, 0x1, 0x181f ;  /* 0x00381f0005047f89 */ /* 0x0008a800000e0000 */
[----:B------:R4:W-:Y:S02]  /*15410*/  LDGSTS.E.BYPASS.LTC128B.128 [R190+0xa100], [R2.64], !P6 ;  /* 0x0a10000002be7fae */ /* 0x0009e4000f101d4a */
.L_x_937:
[C---:B---34-:R-:W-:Y:S02]  /*15420*/  IADD3 R2, P0, R0.reuse, R207, RZ ;  /* 0x000000cf00027210 */ /* 0x058fe40007f1e0ff */
[----:B------:R-:W-:Y:S03]  /*15430*/  IADD3 R6, P1, R0, R191, RZ ;  /* 0x000000bf00067210 */ /* 0x000fe60007f3e0ff */
[C---:B--2---:R-:W-:Y:S02]  /*15440*/  IMAD.X R3, R4.reuse, 0x1, R192, P0 ;  /* 0x0000000104037824 */ /* 0x044fe400000e06c0 */
[----:B------:R-:W-:Y:S03]  /*15450*/  IMAD.X R7, R4, 0x1, R194, P1 ;  /* 0x0000000104077824 */ /* 0x000fe600008e06c2 */
[----:B------:R-:W-:Y:S01]  /*15460*/  @!PT LDS RZ, [RZ] ;  /* 0x00000000fffff984 */ /* 0x000fe20000000800 */
[----:B------:R-:W-:Y:S01]  /*15470*/  @!PT LDS RZ, [RZ] ;  /* 0x00000000fffff984 */ /* 0x000fe20000000800 */
[----:B------:R-:W-:Y:S01]  /*15480*/  @!PT LDS RZ, [RZ] ;  /* 0x00000000fffff984 */ /* 0x000fe20000000800 */
[----:B------:R2:W-:Y:S04]  /*15490*/  LDGSTS.E.BYPASS.LTC128B.128 [R190+0x7100], [R2.64], !P5 ;  /* 0x0710000002be7fae */ /* 0x0005e8000e901d4a */
[----:B------:R3:W-:Y:S01]  /*154a0*/  LDGSTS.E.BYPASS.LTC128B.128 [R190+0x9100], [R6.64], !P4 ;  /* 0x0910000006be7fae */ /* 0x0007e2000e101d4a */
[----:B--2---:R-:W-:Y:S05]  /*154b0*/  IADD3 R2, P0, R0, R193, RZ ;  /* 0x000000c100027210 */ /* 0x004fea0007f1e0ff */
[----:B------:R-:W-:Y:S05]  /*154c0*/  IMAD.X R3, R4, 0x1, R189, P0 ;  /* 0x0000000104037824 */ /* 0x000fea00000e06bd */
[----:B------:R3:W-:Y:S03]  /*154d0*/  LDGSTS.E.BYPASS.LTC128B.128 [R190+0xb100], [R2.64], !P6 ;  /* 0x0b10000002be7fae */ /* 0x0007e6000f101d4a */
.L_x_825:
[----:B--234-:R-:W-:Y:S05]  /*154e0*/  BSYNC B0 ;  /* 0x0000000000007941 */ /* 0x01cfea0003800000 */
.L_x_824:
        /* <DEDUP_REMOVED lines=10> */
[----:B------:R-:W-:Y:S01]  /*15590*/  IADD3 R0, -R210, R0, R209 ;  /* 0x00000000d2007210 */ /* 0x000fe20007ffe1d1 */
[----:B------:R-:W-:-:S05]  /*155a0*/  BRA.DIV ~URZ, `(.L_x_828) ;  /* 0x000096c27f007947 */ /* 0x000fca000b800000 */
[----:B------:R2:W3:Y:S02]  /*155b0*/  SHFL.IDX PT, R3, R4, RZ, 0x1c1f ;  /* 0x001c1fff04037589 */ /* 0x0004e400000e0000 */
.L_x_938:
[----:B------:R-:W-:Y:S01]  /*155c0*/  LOP3.LUT R2, RZ, c[0x0][0x324], RZ, 0x33, !PT ;  /* 0x0000c900ff027a12 */ /* 0x000fe200078e33ff */
[----:B------:R-:W-:Y:S01]  /*155d0*/  IMAD.MOV.U32 R6, RZ, RZ, 0x1 ;  /* 0x00000001ff067424 */ /* 0x000fe200078e00ff */
[----:B------:R-:W-:Y:S04]  /*155e0*/  IADD3 R7, R0, c[0x0][0x328], RZ ;  /* 0x0000ca0000077a10 */ /* 0x000fe80007ffe0ff */
[----:B------:R-:W-:Y:S01]  /*155f0*/  ISETP.LE.AND P0, PT, R6, c[0x0][0x32c], PT ;  /* 0x0000cb0006007a0c */ /* 0x000fe20003f03270 */
[----:B------:R-:W-:Y:S01]  /*15600*/  IMAD.IADD R6, R2, 0x1, R0 ;  /* 0x0000000102067824 */ /* 0x000fe200078e0200 */
[----:B---3--:R-:W-:Y:S03]  /*15610*/  IADD3 R2, R7, R3, RZ ;  /* 0x0000000307027210 */ /* 0x008fe60007ffe0ff */
[----:B------:R-:W-:Y:S08]  /*15620*/  IMAD.IADD R0, R6, 0x1, R3 ;  /* 0x0000000106007824 */ /* 0x000ff000078e0203 */
        /* <DEDUP_REMOVED lines=14> */
.L_x_831:
[----:B------:R-:W-:Y:S04]  /*15710*/  MOV R8, 0x1 ;  /* 0x0000000100087802 */ /* 0x000fe80000000f00 */
[----:B------:R-:W-:Y:S11]  /*15720*/  ISETP.NE.AND P0, PT, R8, c[0x0][0x32c], PT ;  /* 0x0000cb0008007a0c */ /* 0x000ff60003f05270 */
[----:B------:R-:W-:Y:S02]  /*15730*/  @!UPT UIADD3 URZ, URZ, URZ, URZ ;  /* 0x0000003f3f3ff290 */ /* 0x000fe4000fffe03f */
[----:B------:R-:W-:Y:S05]  /*15740*/  @P0 IMAD.HI.U32 R8, R3, c[0x0][0x330], RZ ;  /* 0x0000cc0003080a27 */ /* 0x000fea00078e00ff */
[----:B------:R-:W-:Y:S02]  /*15750*/  @P0 SHF.R.U32.HI R3, RZ, c[0x0][0x334], R8 ;  /* 0x0000cd00ff030a19 */ /* 0x000fe40000011608 */
.L_x_832:
[----:B------:R-:W-:Y:S05]  /*15760*/  BSYNC B0 ;  /* 0x0000000000007941 */ /* 0x000fea0003800000 */
.L_x_830:
[----:B------:R-:W-:Y:S04]  /*15770*/  IMAD R3, R3, c[0x0][0x32c], -R5 ;  /* 0x0000cb0003037a24 */ /* 0x000fe800078e0a05 */
[----:B------:R-:W-:Y:S05]  /*15780*/  IMAD.IADD R3, R3, 0x1, -R208 ;  /* 0x0000000103037824 */ /* 0x000fea00078e0ad0 */
[----:B------:R-:W-:Y:S02]  /*15790*/  IMNMX R0, R0, R3, !PT ;  /* 0x0000000300007217 */ /* 0x000fe40007800200 */
[----:B------:R-:W-:Y:S04]  /*157a0*/  IADD3 R3, R3, c[0x0][0x32c], RZ ;  /* 0x0000cb0003037a10 */ /* 0x000fe80007ffe0ff */
[----:B------:R-:W-:Y:S02]  /*157b0*/  IMNMX R2, R2, R3, PT ;  /* 0x0000000302027217 */ /* 0x000fe40003800200 */
.L_x_829:
[----:B------:R-:W-:Y:S04]  /*157c0*/  ISETP.GT.AND P2, PT, R195, -0x1, PT ;  /* 0xffffffffc300780c */ /* 0x000fe80003f44270 */
[----:B------:R-:W-:Y:S04]  /*157d0*/  ISETP.GT.AND P0, PT, R0, RZ, P2 ;  /* 0x000000ff0000720c */ /* 0x000fe80001704270 */
[----:B------:R-:W-:Y:S04]  /*157e0*/  ISETP.LT.OR P0, PT, R2, 0x1, P0 ;  /* 0x000000010200780c */ /* 0x000fe80000701670 */
[----:B-1----:R-:W-:Y:S02]  /*157f0*/  FSEL R22, R163, -INF , !P0 ;  /* 0xff800000a3167808 */ /* 0x002fe40004000000 */
        /* <DEDUP_REMOVED lines=47> */
.L_x_939:
        /* <DEDUP_REMOVED lines=19> */
.L_x_836:
[----:B-12---:R-:W-:Y:S04]  /*15c20*/  MOV R4, 0x1 ;  /* 0x0000000100047802 */ /* 0x006fe80000000f00 */
[----:B------:R-:W-:Y:S11]  /*15c30*/  ISETP.NE.AND P0, PT, R4, c[0x0][0x32c], PT ;  /* 0x0000cb0004007a0c */ /* 0x000ff60003f05270 */
[----:B------:R-:W-:Y:S02]  /*15c40*/  @!UPT UIADD3 URZ, URZ, URZ, URZ ;  /* 0x0000003f3f3ff290 */ /* 0x000fe4000fffe03f */
[----:B------:R-:W-:Y:S05]  /*15c50*/  @P0 IMAD.HI.U32 R4, R3, c[0x0][0x330], RZ ;  /* 0x0000cc0003040a27 */ /* 0x000fea00078e00ff */
[----:B------:R-:W-:Y:S02]  /*15c60*/  @P0 SHF.R.U32.HI R3, RZ, c[0x0][0x334], R4 ;  /* 0x0000cd00ff030a19 */ /* 0x000fe40000011604 */
.L_x_837:
[----:B------:R-:W-:Y:S05]  /*15c70*/  BSYNC B0 ;  /* 0x0000000000007941 */ /* 0x000fea0003800000 */
.L_x_835:
[----:B------:R-:W-:Y:S04]  /*15c80*/  IMAD R5, R3, c[0x0][0x32c], -R5 ;  /* 0x0000cb0003057a24 */ /* 0x000fe800078e0a05 */
[----:B------:R-:W-:Y:S05]  /*15c90*/  IMAD.IADD R5, R5, 0x1, -R208 ;  /* 0x0000000105057824 */ /* 0x000fea00078e0ad0 */
[----:B------:R-:W-:Y:S02]  /*15ca0*/  IMNMX R0, R0, R5, !PT ;  /* 0x0000000500007217 */ /* 0x000fe40007800200 */
[----:B------:R-:W-:Y:S04]  /*15cb0*/  IADD3 R5, R5, c[0x0][0x32c], RZ ;  /* 0x0000cb0005057a10 */ /* 0x000fe80007ffe0ff */
[----:B------:R-:W-:Y:S02]  /*15cc0*/  IMNMX R2, R2, R5, PT ;  /* 0x0000000502027217 */ /* 0x000fe40003800200 */
.L_x_834:
        /* <DEDUP_REMOVED lines=82> */
.L_x_940:
[----:B-12---:R-:W-:Y:S01]  /*161f0*/  FMNMX.FTZ R4, R4, R0, !PT ;  /* 0x0000000004047209 */ /* 0x006fe20007810000 */
[----:B------:R-:W-:-:S05]  /*16200*/  BRA.DIV ~URZ, `(.L_x_839) ;  /* 0x00008ba27f007947 */ /* 0x000fca000b800000 */
[----:B------:R-:W1:Y:S02]  /*16210*/  SHFL.BFLY PT, R102, R4, 0x1, 0x1f ;  /* 0x0c201f0004667f89 */ /* 0x000e6400000e0000 */
[----:B-1----:R-:W-:Y:S02]  /*16220*/  FMNMX.FTZ R102, R4, R102, !PT ;  /* 0x0000006604667209 */ /* 0x002fe40007810000 */
[----:B------:R-:W1:Y:S02]  /*16230*/  SHFL.BFLY PT, R4, R5, 0x2, 0x1f ;  /* 0x0c401f0005047f89 */ /* 0x000e6400000e0000 */
[----:B-1----:R-:W-:Y:S05]  /*16240*/  FMNMX.FTZ R4, R5, R4, !PT ;  /* 0x0000000405047209 */ /* 0x002fea0007810000 */
[----:B------:R1:W2:Y:S02]  /*16250*/  SHFL.BFLY PT, R0, R4, 0x1, 0x1f ;  /* 0x0c201f0004007f89 */ /* 0x0002a400000e0000 */
.L_x_941:
[C---:B------:R-:W-:Y:S01]  /*16260*/  FSETP.NEU.FTZ.AND P0, PT, R102.reuse, -INF , PT ;  /* 0xff8000006600780b */ /* 0x040fe20003f1d000 */
[----:B------:R-:W-:Y:S01]  /*16270*/  FMUL.FTZ R2, R102, c[0x0][0x2d0] ;  /* 0x0000b40066027a20 */ /* 0x000fe20000410000 */
        /* <DEDUP_REMOVED lines=65> */
[----:B------:R-:W-:Y:S01]  /*16690*/  FADD.FTZ R2, -R2, R103 ;  /* 0x0000006702027221 */ /* 0x000fe20000010100 */
[----:B------:R-:W-:Y:S01]  /*166a0*/  MUFU.EX2 R124, R101 ;  /* 0x00000065007c7308 */ /* 0x000fe20000000800 */
[----:B------:R-:W-:Y:S02]  /*166b0*/  FFMA.FTZ R103, R19, c[0x0][0x2d0], -R4 ;  /* 0x0000b40013677a23 */ /* 0x000fe40000010804 */
[----:B------:R-:W-:Y:S02]  /*166c0*/  FMUL.FTZ R2, R2, c[0x0][0x2d0] ;  /* 0x0000b40002027a20 */ /* 0x000fe40000410000 */
[----:B------:R-:W-:Y:S02]  /*166d0*/  FADD.FTZ R4, R100, R5 ;  /* 0x0000000564047221 */ /* 0x000fe40000010000 */
[C---:B------:R-:W-:Y:S02]  /*166e0*/  FMUL.FTZ R17, R0.reuse, R125 ;  /* 0x0000007d00117220 */ /* 0x040fe40000410000 */
[----:B------:R-:W-:Y:S01]  /*166f0*/  FADD.FTZ R148, R35, R4 ;  /* 0x0000000423947221 */ /* 0x000fe20000010000 */
        /* <DEDUP_REMOVED lines=45> */
[----:B------:R-:W-:Y:S01]  /*169d0*/  FMUL.FTZ R39, R2, R39 ;  /* 0x0000002702277220 */ /* 0x000fe20000410000 */
[C---:B------:R-:W-:Y:S04]  /*169e0*/  HMMA.16816.F32.BF16 R8, R144.reuse, R110, R8 ;  /* 0x0000006e9008723c */ /* 0x040fe80000041808 */
[----:B------:R-:W1:Y:S01]  /*169f0*/  LDSM.16.MT88.4 R108, [R168] ;  /* 0x00000000a86c783b */ /* 0x000e620000004200 */
[C---:B------:R-:W-:Y:S02]  /*16a00*/  FMUL.FTZ R40, R0.reuse, R40 ;  /* 0x0000002800287220 */ /* 0x040fe40000410000 */
[----:B------:R-:W-:Y:S02]  /*16a10*/  FMUL.FTZ R41, R0, R41 ;  /* 0x0000002900297220 */ /* 0x000fe40000410000 */
[C---:B------:R-:W-:Y:S03]  /*16a20*/  FMUL.FTZ R42, R2.reuse, R42 ;  /* 0x0000002a022a7220 */ /* 0x040fe60000410000 */
        /* <DEDUP_REMOVED lines=63> */
[----:B------:R-:W-:Y:S01]  /*16e20*/  FMUL.FTZ R97, R0, R97 ;  /* 0x0000006100617220 */ /* 0x000fe20000410000 */
[C---:B-1----:R-:W-:Y:S03]  /*16e30*/  HMMA.16816.F32.BF16 R28, R144.reuse, R108, R28 ;  /* 0x0000006c901c723c */ /* 0x042fe6000004181c */
[----:B---3--:R-:W-:Y:S02]  /*16e40*/  FADD.FTZ R0, R100, R148 ;  /* 0x0000009464007221 */ /* 0x008fe40000010000 */
[----:B------:R-:W-:Y:S03]  /*16e50*/  MUFU.EX2 R148, R165 ;  /* 0x000000a500947308 */ /* 0x000fe60000000800 */
[C---:B------:R-:W-:Y:S01]  /*16e60*/  HMMA.16816.F32.BF16 R32, R144.reuse, R110, R32 ;  /* 0x0000006e9020723c */ /* 0x040fe20000041820 */
[----:B------:R-:W1:Y:S03]  /*16e70*/  LDSM.16.MT88.4 R108, [R143+0x2000] ;  /* 0x002000008f6c783b */ /* 0x000e660000004200 */
[C---:B--2---:R-:W-:Y:S04]  /*16e80*/  FADD.FTZ R0, R2.reuse, R0 ;  /* 0x0000000002007221 */ /* 0x044fe80000010000 */
        /* <DEDUP_REMOVED lines=38> */
[C---:B--2---:R-:W-:Y:S04]  /*170f0*/  FADD.FTZ R0, R2.reuse, R0 ;  /* 0x0000000002007221 */ /* 0x044fe80000010000 */
[C---:B------:R-:W-:Y:S01]  /*17100*/  HMMA.16816.F32.BF16 R16, R108.reuse, R118, R16 ;  /* 0x000000766c10723c */ /* 0x040fe20000041810 */
[----:B------:R-:W2:Y:S01]  /*17110*/  LDSM.16.MT88.4 R116, [R170+0x800] ;  /* 0x00080000aa74783b */ /* 0x000ea20000004200 */
[----:B------:R-:W-:Y:S02]  /*17120*/  MUFU.EX2 R144, R189 ;  /* 0x000000bd00907308 */ /* 0x000fe40000000800 */
[----:B---3--:R-:W-:Y:S08]  /*17130*/  FADD.FTZ R0, R103, R0 ;  /* 0x0000000067007221 */ /* 0x008ff00000010000 */
[----:B------:R-:W-:Y:S01]  /*17140*/  MUFU.EX2 R146, R192 ;  /* 0x000000c000927308 */ /* 0x000fe20000000800 */
[C---:B-1----:R-:W-:Y:S01]  /*17150*/  FADD.FTZ R0, R101.reuse, R0 ;  /* 0x0000000065007221 */ /* 0x042fe20000010000 */
        /* <DEDUP_REMOVED lines=79> */
[-C--:B------:R-:W-:Y:S01]  /*17650*/  MOV R103, R3.reuse ;  /* 0x0000000300677202 */ /* 0x080fe20000000f00 */
[----:B------:R-:W-:Y:S01]  /*17660*/  FADD.FTZ R2, R101, R0 ;  /* 0x0000000065027221 */ /* 0x000fe20000010000 */
[----:B------:R-:W-:Y:S02]  /*17670*/  IADD3 R0, R195, -0x1, RZ ;  /* 0xffffffffc3007810 */ /* 0x000fe40007ffe0ff */
[----:B------:R-:W-:Y:S01]  /*17680*/  MOV R101, R102 ;  /* 0x0000006600657202 */ /* 0x000fe20000000f00 */
[C---:B------:R-:W-:Y:S01]  /*17690*/  HMMA.16816.F32.BF16 R56, R108.reuse, R114, R56 ;  /* 0x000000726c38723c */ /* 0x040fe20000041838 */
[----:B------:R-:W3:Y:S03]  /*176a0*/  LDSM.16.MT88.4 R112, [R168+0x5000] ;  /* 0x00500000a870783b */ /* 0x000ee60000004200 */
[----:B------:R-:W-:Y:S01]  /*176b0*/  FADD.FTZ R199, R100, R2 ;  /* 0x0000000264c77221 */ /* 0x000fe20000010000 */
[----:B------:R-:W-:Y:S02]  /*176c0*/  MOV R195, R0 ;  /* 0x0000000000c37202 */ /* 0x000fe40000000f00 */
[----:B------:R-:W-:Y:S01]  /*176d0*/  MOV R100, R3 ;  /* 0x0000000300647202 */ /* 0x000fe20000000f00 */
        /* <DEDUP_REMOVED lines=46> */
[----:B------:R-:W-:Y:S07]  /*179c0*/  @!UPT UIADD3 URZ, URZ, URZ, URZ ;  /* 0x0000003f3f3ff290 */ /* 0x000fee000fffe03f */
[----:B------:R-:W-:-:S11]  /*179d0*/  @P0 BRA `(.L_x_840) ;  /* 0xffffc66000000947 */ /* 0x000fd6000383ffff */
.L_x_822:
[----:B------:R-:W-:Y:S05]  /*179e0*/  BRA.DIV ~URZ, `(.L_x_841) ;  /* 0x000074927f007947 */ /* 0x000fea000b800000 */
[----:B------:R1:W2:Y:S02]  /*179f0*/  SHFL.BFLY PT, R5, R200, 0x2, 0x1f ;  /* 0x0c401f00c8057f89 */ /* 0x0002a400000e0000 */
.L_x_942:
[----:B--2---:R-:W-:Y:S01]  /*17a00*/  FADD.FTZ R5, R5, R200 ;  /* 0x000000c805057221 */ /* 0x004fe20000010000 */
[----:B------:R-:W-:Y:S05]  /*17a10*/  BRA.DIV ~URZ, `(.L_x_842) ;  /* 0x000074c27f007947 */ /* 0x000fea000b800000 */
[----:B------:R-:W2:Y:S04]  /*17a20*/  SHFL.BFLY PT, R0, R199, 0x2, 0x1f ;  /* 0x0c401f00c7007f89 */ /* 0x000ea800000e0000 */
[----:B------:R-:W3:Y:S01]  /*17a30*/  SHFL.BFLY PT, R2, R5, 0x1, 0x1f ;  /* 0x0c201f0005027f89 */ /* 0x000ee200000e0000 */
[----:B--2---:R-:W-:-:S02]  /*17a40*/  FADD.FTZ R199, R0, R199 ;  /* 0x000000c700c77221 */ /* 0x004fc40000010000 */
[----:B---3--:R-:W-:-:S03]  /*17a50*/  FADD.FTZ R5, R5, R2 ;  /* 0x0000000205057221 */ /* 0x008fc60000010000 */
[----:B------:R2:W3:Y:S04]  /*17a60*/  SHFL.BFLY PT, R3, R199, 0x1, 0x1f ;  /* 0x0c201f00c7037f89 */ /* 0x0004e800000e0000 */
.L_x_943:
[----:B------:R-:W-:Y:S01]  /*17a70*/  FSETP.NE.FTZ.AND P1, PT, R5, RZ, PT ;  /* 0x000000ff0500720b */ /* 0x000fe20003f35000 */
[----:B---3--:R-:W-:Y:S01]  /*17a80*/  FADD.FTZ R3, R3, R199 ;  /* 0x000000c703037221 */ /* 0x008fe20000010000 */
[----:B------:R-:W-:Y:S02]  /*17a90*/  MOV R2, RZ ;  /* 0x000000ff00027202 */ /* 0x000fe40000000f00 */
[----:B------:R-:W-:Y:S02]  /*17aa0*/  MOV R0, RZ ;  /* 0x000000ff00007202 */ /* 0x000fe40000000f00 */
[----:B------:R-:W-:Y:S02]  /*17ab0*/  FSETP.NE.FTZ.AND P0, PT, R3, RZ, PT ;  /* 0x000000ff0300720b */ /* 0x000fe40003f15000 */
[----:B------:R-:W-:Y:S02]  /*17ac0*/  MOV R20, 0xff800000 ;  /* 0xff80000000147802 */ /* 0x000fe40000000f00 */
[----:B------:R-:W-:-:S03]  /*17ad0*/  MOV R15, 0xff800000 ;  /* 0xff800000000f7802 */ /* 0x000fc60000000f00 */
[----:B------:R-:W3:Y:S01]  /*17ae0*/  @P1 MUFU.RCP R2, R5 ;  /* 0x0000000500021308 */ /* 0x000ee20000001000 */
[----:B------:R-:W-:-:S07]  /*17af0*/  @P1 MOV R6, 0x3f317218 ;  /* 0x3f31721800061802 */ /* 0x000fce0000000f00 */
[----:B------:R-:W4:Y:S01]  /*17b00*/  @P1 MUFU.LG2 R4, R5 ;  /* 0x0000000500041308 */ /* 0x000f220000000c00 */
[----:B---3--:R-:W-:-:S07]  /*17b10*/  FMUL.FTZ R136, R2, R136 ;  /* 0x0000008802887220 */ /* 0x008fce0000410000 */
[----:B------:R-:W3:Y:S01]  /*17b20*/  @P0 MUFU.RCP R0, R3 ;  /* 0x0000000300000308 */ /* 0x000ee20000001000 */
        /* <DEDUP_REMOVED lines=47> */
[----:B------:R5:W1:Y:S01]  /*17e20*/  @P0 MUFU.LG2 R2, R3 ;  /* 0x0000000300020308 */ /* 0x000a620000000c00 */
[----:B----4-:R-:W-:-:S02]  /*17e30*/  @P1 FMUL.FTZ R5, R4, 0.69314718246459960938 ;  /* 0x3f31721804051820 */ /* 0x010fc40000410000 */
[----:B------:R-:W-:Y:S02]  /*17e40*/  @P1 FMUL.FTZ R4, R6, c[0x0][0x2d0] ;  /* 0x0000b40006041a20 */ /* 0x000fe40000410000 */
[----:B---3--:R-:W-:Y:S02]  /*17e50*/  FMUL.FTZ R138, R0, R138 ;  /* 0x0000008a008a7220 */ /* 0x008fe40000410000 */
[----:B------:R-:W-:Y:S01]  /*17e60*/  @P1 FFMA.FTZ R20, R4, R102, R5 ;  /* 0x0000006604141223 */ /* 0x000fe20000010005 */
[----:B------:R-:W-:Y:S01]  /*17e70*/  MOV R4, 0x1 ;  /* 0x0000000100047802 */ /* 0x000fe20000000f00 */
[C---:B------:R-:W-:Y:S02]  /*17e80*/  FMUL.FTZ R139, R0.reuse, R139 ;  /* 0x0000008b008b7220 */ /* 0x040fe40000410000 */
[C---:B------:R-:W-:Y:S02]  /*17e90*/  FMUL.FTZ R134, R0.reuse, R134 ;  /* 0x0000008600867220 */ /* 0x040fe40000410000 */
[----:B------:R-:W-:-:S02]  /*17ea0*/  FMUL.FTZ R135, R0, R135 ;  /* 0x0000008700877220 */ /* 0x000fc40000410000 */
[----:B------:R-:W-:Y:S01]  /*17eb0*/  FMUL.FTZ R130, R0, R130 ;  /* 0x0000008200827220 */ /* 0x000fe20000410000 */
[----:B-----5:R-:W-:Y:S01]  /*17ec0*/  @P0 MOV R3, 0x3f317218 ;  /* 0x3f31721800030802 */ /* 0x020fe20000000f00 */
[----:B-1----:R-:W-:Y:S02]  /*17ed0*/  @P0 FMUL.FTZ R2, R2, 0.69314718246459960938 ;  /* 0x3f31721802020820 */ /* 0x002fe40000410000 */
[C---:B------:R-:W-:Y:S02]  /*17ee0*/  FMUL.FTZ R131, R0.reuse, R131 ;  /* 0x0000008300837220 */ /* 0x040fe40000410000 */
[----:B------:R-:W-:Y:S02]  /*17ef0*/  @P0 FMUL.FTZ R3, R3, c[0x0][0x2d0] ;  /* 0x0000b40003030a20 */ /* 0x000fe40000410000 */
        /* <DEDUP_REMOVED lines=41> */
[----:B------:R-:W-:Y:S01]  /*18190*/  FMUL.FTZ R99, R0, R99 ;  /* 0x0000006300637220 */ /* 0x000fe20000410000 */
[----:B------:R-:W-:Y:S01]  /*181a0*/  PRMT R0, R4, 0x7610, R0 ;  /* 0x0000761004007816 */ /* 0x000fe20000000000 */
[----:B------:R-:W-:Y:S02]  /*181b0*/  @P0 FFMA.FTZ R15, R3, R100, R2 ;  /* 0x00000064030f0223 */ /* 0x000fe40000010002 */
.L_x_749:
[----:B------:R1:W5:Y:S04]  /*181c0*/  LDL R6, [R1+0x7c] ;  /* 0x00007c0001067983 */ /* 0x0003680000100800 */
[----:B------:R-:W3:Y:S01]  /*181d0*/  S2R R2, SR_TID.X ;  /* 0x0000000000027919 */ /* 0x000ee20000002100 */
[----:B------:R-:W-:Y:S01]  /*181e0*/  BSSY B0, `(.L_x_843) ;  /* 0x0000011000007945 */ /* 0x000fe20003800000 */
[----:B---3--:R-:W-:-:S13]  /*181f0*/  LOP3.LUT P0, RZ, R2, 0xff, RZ, 0xc0, !PT ;  /* 0x000000ff02ff7812 */ /* 0x008fda000780c0ff */
[----:B------:R-:W-:Y:S05]  /*18200*/  @P0 BRA `(.L_x_844) ;  /* 0x000000e000000947 */ /* 0x000fea0003800000 */
[----:B-1----:R-:W1:Y:S01]  /*18210*/  S2R R4, SR_LANEID ;  /* 0x0000000000047919 */ /* 0x002e620000000000 */
[----:B------:R-:W-:Y:S01]  /*18220*/  VOTEU.ANY UR4, UPT, PT ;  /* 0x0000000000047886 */ /* 0x000fe200038e0100 */
[----:B------:R-:W-:Y:S01]  /*18230*/  IMAD.MOV.U32 R5, RZ, RZ, c[0x0][0x564] ;  /* 0x00015900ff057624 */ /* 0x000fe200078e00ff */
[----:B------:R-:W1:Y:S08]  /*18240*/  FLO.U32 R3, UR4 ;  /* 0x0000000400037d00 */ /* 0x000e7000080e0000 */
[----:B------:R-:W3:Y:S01]  /*18250*/  POPC R2, UR4 ;  /* 0x0000000400027d09 */ /* 0x000ee20008000000 */
[----:B-1----:R-:W-:Y:S01]  /*18260*/  ISETP.EQ.U32.AND P0, PT, R3, R4, PT ;  /* 0x000000040300720c */ /* 0x002fe20003f02070 */
[----:B------:R-:W-:-:S12]  /*18270*/  IMAD.MOV.U32 R4, RZ, RZ, c[0x0][0x560] ;  /* 0x00015800ff047624 */ /* 0x000fd800078e00ff */
[----:B---3--:R1:W3:Y:S04]  /*18280*/  @P0 ATOMG.E.ADD.STRONG.GPU PT, R2, [R4.64], R2 ;  /* 0x00000002040209a8 */ /* 0x0082e800081ee1ca */
[----:B-1----:R-:W1:Y:S04]  /*18290*/  S2R R4, SR_LTMASK ;  /* 0x0000000000047919 */ /* 0x002e680000003900 */
[----:B---3--:R1:W3:Y:S02]  /*182a0*/  SHFL.IDX PT, R3, R2, R3, 0x1f ;  /* 0x00001f0302037589 */ /* 0x0082e400000e0000 */
[----:B-1----:R-:W-:-:S06]  /*182b0*/  LOP3.LUT R2, R4, UR4, RZ, 0xc0, !PT ;  /* 0x0000000404027c12 */ /* 0x002fcc000f8ec0ff */
[----:B------:R-:W3:Y:S02]  /*182c0*/  POPC R2, R2 ;  /* 0x0000000200027309 */ /* 0x000ee40000000000 */
[----:B---3-5:R-:W-:-:S05]  /*182d0*/  IADD3 R6, R3, c[0x0][0xc], R2 ;  /* 0x0000030003067a10 */ /* 0x028fca0007ffe002 */
[----:B------:R1:W-:Y:S02]  /*182e0*/  STL [R1+0x7c], R6 ;  /* 0x00007c0601007387 */ /* 0x0003e40000100800 */
.L_x_844:
[----:B-1----:R-:W-:Y:S05]  /*182f0*/  BSYNC B0 ;  /* 0x0000000000007941 */ /* 0x002fea0003800000 */
.L_x_843:
[----:B------:R-:W-:Y:S01]  /*18300*/  PRMT R0, R0, 0x9910, RZ ;  /* 0x0000991000007816 */ /* 0x000fe200000000ff */
[----:B------:R-:W-:Y:S01]  /*18310*/  BSSY B1, `(.L_x_845) ;  /* 0x0000381000017945 */ /* 0x000fe20003800000 */
[----:B-----5:R-:W-:Y:S02]  /*18320*/  IMAD.MOV.U32 R22, RZ, RZ, R6 ;  /* 0x000000ffff167224 */ /* 0x020fe400078e0006 */
[----:B------:R-:W-:-:S13]  /*18330*/  ISETP.NE.AND P0, PT, R0, RZ, PT ;  /* 0x000000ff0000720c */ /* 0x000fda0003f05270 */
[----:B------:R-:W-:Y:S05]  /*18340*/  @!P0 BRA `(.L_x_846) ;  /* 0x00002b1000008947 */ /* 0x000fea0003800000 */
[----:B------:R-:W3:Y:S04]  /*18350*/  LDL R12, [R1+0x8c] ;  /* 0x00008c00010c7983 */ /* 0x000ee80000100800 */
[----:B------:R-:W4:Y:S04]  /*18360*/  LDL R11, [R1+0x90] ;  /* 0x00009000010b7983 */ /* 0x000f280000100800 */
[----:B--2---:R-:W2:Y:S04]  /*18370*/  LDL R8, [R1+0x98] ;  /* 0x0000980001087983 */ /* 0x004ea80000100800 */
[----:B------:R-:W2:Y:S04]  /*18380*/  LDL R10, [R1+0x94] ;  /* 0x00009400010a7983 */ /* 0x000ea80000100800 */
[----:B------:R-:W2:Y:S04]  /*18390*/  LDL R7, [R1+0xfc] ;  /* 0x0000fc0001077983 */ /* 0x000ea80000100800 */
[----:B------:R-:W2:Y:S04]  /*183a0*/  LDL R6, [R1+0xf4] ;  /* 0x0000f40001067983 */ /* 0x000ea80000100800 */
[----:B------:R-:W2:Y:S04]  /*183b0*/  LDL R5, [R1+0xf8] ;  /* 0x0000f80001057983 */ /* 0x000ea80000100800 */
[----:B------:R-:W2:Y:S01]  /*183c0*/  LDL R9, [R1+0xf0] ;  /* 0x0000f00001097983 */ /* 0x000ea20000100800 */
[----:B------:R-:W-:Y:S01]  /*183d0*/  WARPSYNC 0xffffffff ;  /* 0xffffffff00007948 */ /* 0x000fe20003800000 */
[----:B------:R-:W-:-:S02]  /*183e0*/  F2FP.BF16.PACK_AB R0, R137, R136 ;  /* 0x000000888900723e */ /* 0x000fc400000010ff */
[----:B------:R-:W-:Y:S01]  /*183f0*/  BAR.SYNC.DEFER_BLOCKING 0x1, 0x100 ;  /* 0x0044000000007b1d */ /* 0x000fe20000010000 */
[----:B------:R-:W-:Y:S02]  /*18400*/  F2FP.BF16.PACK_AB R2, R139, R138 ;  /* 0x0000008a8b02723e */ /* 0x000fe400000010ff */
[----:B------:R-:W-:Y:S02]  /*18410*/  F2FP.BF16.PACK_AB R3, R133, R132 ;  /* 0x000000848503723e */ /* 0x000fe400000010ff */
[----:B------:R-:W-:Y:S02]  /*18420*/  F2FP.BF16.PACK_AB R4, R69, R68 ;  /* 0x000000444504723e */ /* 0x000fe400000010ff */
[----:B------:R-:W-:Y:S02]  /*18430*/  ISETP.NE.U32.AND P0, PT, RZ, c[0x0][0x508], PT ;  /* 0x00014200ff007a0c */ /* 0x000fe40003f05070 */
[----:B------:R-:W-:Y:S02]  /*18440*/  ISETP.NE.U32.AND P2, PT, RZ, c[0x0][0x500], PT ;  /* 0x00014000ff007a0c */ /* 0x000fe40003f45070 */
[----:B------:R-:W-:-:S02]  /*18450*/  ISETP.NE.AND.EX P1, PT, RZ, c[0x0][0x50c], PT, P0 ;  /* 0x00014300ff007a0c */ /* 0x000fc40003f25300 */
[----:B------:R-:W-:Y:S01]  /*18460*/  ISETP.NE.AND.EX P2, PT, RZ, c[0x0][0x504], PT, P2 ;  /* 0x00014100ff007a0c */ /* 0x000fe20003f45320 */
[----:B------:R-:W-:Y:S01]  /*18470*/  IMAD.MOV.U32 R14, RZ, RZ, c[0x0][0x388] ;  /* 0x0000e200ff0e7624 */ /* 0x000fe200078e00ff */
[----:B---3--:R1:W-:Y:S04]  /*18480*/  STS [R12], R0 ;  /* 0x000000000c007388 */ /* 0x0083e80000000800 */
[----:B------:R3:W-:Y:S04]  /*18490*/  STS [R12+0x400], R2 ;  /* 0x000400020c007388 */ /* 0x0007e80000000800 */
[----:B----4-:R4:W-:Y:S01]  /*184a0*/  STS [R11], R3 ;  /* 0x000000030b007388 */ /* 0x0109e20000000800 */
[----:B-1----:R-:W-:-:S02]  /*184b0*/  F2FP.BF16.PACK_AB R0, R135, R134 ;  /* 0x000000868700723e */ /* 0x002fc400000010ff */
[----:B---3--:R-:W-:-:S03]  /*184c0*/  F2FP.BF16.PACK_AB R2, R129, R128 ;  /* 0x000000808102723e */ /* 0x008fc600000010ff */
[----:B------:R1:W-:Y:S01]  /*184d0*/  STS [R11+0x400], R0 ;  /* 0x000400000b007388 */ /* 0x0003e20000000800 */
[----:B----4-:R-:W-:-:S03]  /*184e0*/  F2FP.BF16.PACK_AB R3, R131, R130 ;  /* 0x000000828303723e */ /* 0x010fc600000010ff */
[----:B--2---:R2:W-:Y:S04]  /*184f0*/  STS [R8], R2 ;  /* 0x0000000208007388 */ /* 0x0045e80000000800 */
[----:B------:R3:W-:Y:S01]  /*18500*/  STS [R8+0x400], R3 ;  /* 0x0004000308007388 */ /* 0x0007e20000000800 */
[----:B-1----:R-:W-:Y:S02]  /*18510*/  F2FP.BF16.PACK_AB R0, R125, R124 ;  /* 0x0000007c7d00723e */ /* 0x002fe400000010ff */
[----:B--2---:R-:W-:-:S03]  /*18520*/  F2FP.BF16.PACK_AB R2, R127, R126 ;  /* 0x0000007e7f02723e */ /* 0x004fc600000010ff */
[----:B------:R1:W-:Y:S01]  /*18530*/  STS [R10], R0 ;  /* 0x000000000a007388 */ /* 0x0003e20000000800 */
[----:B---3--:R-:W-:-:S03]  /*18540*/  F2FP.BF16.PACK_AB R3, R121, R120 ;  /* 0x000000787903723e */ /* 0x008fc600000010ff */
[----:B------:R2:W-:Y:S04]  /*18550*/  STS [R10+0x400], R2 ;  /* 0x000400020a007388 */ /* 0x0005e80000000800 */
[----:B------:R3:W-:Y:S01]  /*18560*/  STS [R7], R3 ;  /* 0x0000000307007388 */ /* 0x0007e20000000800 */
[----:B-1----:R-:W-:Y:S02]  /*18570*/  F2FP.BF16.PACK_AB R0, R123, R122 ;  /* 0x0000007a7b00723e */ /* 0x002fe400000010ff */
        /* <DEDUP_REMOVED lines=60> */
[----:B------:R3:W-:Y:S04]  /*18940*/  STS [R10+0x8400], R3 ;  /* 0x008400030a007388 */ /* 0x0007e80000000800 */
[----:B------:R3:W-:Y:S01]  /*18950*/  STS [R7+0x8000], R2 ;  /* 0x0080000207007388 */ /* 0x0007e20000000800 */
[----:B-1----:R-:W-:-:S03]  /*18960*/  F2FP.BF16.PACK_AB R0, R87, R86 ;  /* 0x000000565700723e */ /* 0x002fc600000010ff */
[----:B------:R-:W4:Y:S04]  /*18970*/  LDL.LU R8, [R1+0x78] ;  /* 0x0000780001087983 */ /* 0x000f280000300800 */
[----:B------:R1:W-:Y:S01]  /*18980*/  STS [R7+0x8400], R0 ;  /* 0x0084000007007388 */ /* 0x0003e20000000800 */
[----:B--2---:R-:W-:Y:S02]  /*18990*/  F2FP.BF16.PACK_AB R4, R89, R88 ;  /* 0x000000585904723e */ /* 0x004fe400000010ff */
[----:B---3--:R-:W-:-:S03]  /*189a0*/  F2FP.BF16.PACK_AB R3, R91, R90 ;  /* 0x0000005a5b03723e */ /* 0x008fc600000010ff */
[----:B------:R2:W-:Y:S01]  /*189b0*/  STS [R6+0x8000], R4 ;  /* 0x0080000406007388 */ /* 0x0005e20000000800 */
[----:B------:R-:W-:-:S03]  /*189c0*/  F2FP.BF16.PACK_AB R2, R93, R92 ;  /* 0x0000005c5d02723e */ /* 0x000fc600000010ff */
[----:B------:R3:W-:Y:S04]  /*189d0*/  STS [R6+0x8400], R3 ;  /* 0x0084000306007388 */ /* 0x0007e80000000800 */
[----:B------:R3:W-:Y:S01]  /*189e0*/  STS [R5+0x8000], R2 ;  /* 0x0080000205007388 */ /* 0x0007e20000000800 */
[----:B-1----:R-:W-:-:S05]  /*189f0*/  F2FP.BF16.PACK_AB R0, R95, R94 ;  /* 0x0000005e5f00723e */ /* 0x002fca00000010ff */
[----:B------:R1:W-:Y:S01]  /*18a00*/  STS [R5+0x8400], R0 ;  /* 0x0084000005007388 */ /* 0x0003e20000000800 */
[----:B--2---:R-:W-:Y:S01]  /*18a10*/  IMAD.MOV.U32 R4, RZ, RZ, 0x4 ;  /* 0x00000004ff047424 */ /* 0x004fe200078e00ff */
[----:B---3--:R-:W-:-:S03]  /*18a20*/  F2FP.BF16.PACK_AB R3, R97, R96 ;  /* 0x000000606103723e */ /* 0x008fc600000010ff */
[----:B------:R-:W-:Y:S02]  /*18a30*/  @P1 IMAD.WIDE R6, R239, R4, c[0x0][0x508] ;  /* 0x00014200ef061625 */ /* 0x000fe400078e0204 */
[----:B------:R2:W-:Y:S02]  /*18a40*/  STS [R9+0x8000], R3 ;  /* 0x0080000309007388 */ /* 0x0005e40000000800 */
[----:B------:R-:W-:Y:S01]  /*18a50*/  IMAD.MOV.U32 R2, RZ, RZ, RZ ;  /* 0x000000ffff027224 */ /* 0x000fe200078e00ff */
[----:B-1----:R-:W-:Y:S01]  /*18a60*/  F2FP.BF16.PACK_AB R0, R99, R98 ;  /* 0x000000626300723e */ /* 0x002fe200000010ff */
[----:B------:R-:W-:-:S04]  /*18a70*/  IMAD.WIDE R4, R239, R4, c[0x0][0x500] ;  /* 0x00014000ef047625 */ /* 0x000fc800078e0204 */
[----:B------:R1:W-:Y:S04]  /*18a80*/  STS [R9+0x8400], R0 ;  /* 0x0084000009007388 */ /* 0x0003e80000000800 */
[----:B------:R-:W-:Y:S06]  /*18a90*/  BAR.SYNC.DEFER_BLOCKING 0x1, 0x100 ;  /* 0x0044000000007b1d */ /* 0x000fec0000010000 */
[----:B------:R1:W5:Y:S04]  /*18aa0*/  @P1 LDG.E R14, [R6.64] ;  /* 0x0000000a060e1981 */ /* 0x000368000c1e1900 */
[----:B------:R1:W5:Y:S01]  /*18ab0*/  @P2 LDG.E R2, [R4.64] ;  /* 0x0000000a04022981 */ /* 0x000362000c1e1900 */
[----:B----4-:R-:W-:-:S04]  /*18ac0*/  ISETP.NE.AND P0, PT, R8, RZ, PT ;  /* 0x000000ff0800720c */ /* 0x010fc80003f05270 */
[----:B--2---:R-:W-:Y:S01]  /*18ad0*/  SEL R3, R8, c[0x0][0x3d4], P0 ;  /* 0x0000f50008037a07 */ /* 0x004fe20000000000 */
[----:B------:R-:W-:Y:S05]  /*18ae0*/  @P1 BRA `(.L_x_847) ;  /* 0x0000004000001947 */ /* 0x000fea0003800000 */
[----:B-1----:R-:W-:Y:S05]  /*18af0*/  @!P2 BRA `(.L_x_847) ;  /* 0x000000300000a947 */ /* 0x002fea0003800000 */
[----:B------:R1:W2:Y:S04]  /*18b00*/  LDG.E R0, [R4.64] ;  /* 0x0000000a04007981 */ /* 0x0002a8000c1e1900 */
[----:B-1----:R-:W2:Y:S02]  /*18b10*/  LDG.E R4, [R4.64+0x4] ;  /* 0x0000040a04047981 */ /* 0x002ea4000c1e1900 */
[----:B--2--5:R-:W-:Y:S02]  /*18b20*/  IADD3 R14, -R0, R4, RZ ;  /* 0x00000004000e7210 */ /* 0x024fe40007ffe1ff */
.L_x_847:
[----:B-1----:R-:W2:Y:S01]  /*18b30*/  LDL R23, [R1+0x16c] ;  /* 0x00016c0001177983 */ /* 0x002ea20000100800 */
[----:B------:R-:W-:Y:S01]  /*18b40*/  IMAD.MOV.U32 R11, RZ, RZ, 0x368 ;  /* 0x00000368ff0b7424 */ /* 0x000fe200078e00ff */
[----:B------:R-:W-:Y:S02]  /*18b50*/  ISETP.GT.AND P2, PT, R3, 0x1, PT ;  /* 0x000000010300780c */ /* 0x000fe40003f44270 */
[----:B------:R-:W3:Y:S01]  /*18b60*/  LDL R21, [R1+0x80] ;  /* 0x0000800001157983 */ /* 0x000ee20000100800 */
[----:B------:R-:W-:Y:S01]  /*18b70*/  ISETP.NE.U32.AND P0, PT, RZ, c[0x0][0x500], PT ;  /* 0x00014000ff007a0c */ /* 0x000fe20003f05070 */
[----:B------:R-:W-:Y:S01]  /*18b80*/  IMAD.MOV.U32 R4, RZ, RZ, c[0x0][0x4e8] ;  /* 0x00013a00ff047624 */ /* 0x000fe200078e00ff */
[----:B------:R-:W-:-:S02]  /*18b90*/  SEL R11, R11, 0x328, P2 ;  /* 0x000003280b0b7807 */ /* 0x000fc40001000000 */
[----:B------:R-:W-:Y:S02]  /*18ba0*/  ISETP.NE.AND.EX P0, PT, RZ, c[0x0][0x504], PT, P0 ;  /* 0x00014100ff007a0c */ /* 0x000fe40003f05300 */
[----:B------:R-:W1:Y:S01]  /*18bb0*/  LDC.64 R6, c[0x0][R11+0x170] ;  /* 0x00005c000b067b82 */ /* 0x000e620000000a00 */
[----:B------:R-:W-:Y:S02]  /*18bc0*/  SHF.R.S32.HI R3, RZ, 0x1f, R239 ;  /* 0x0000001fff037819 */ /* 0x000fe400000114ef */
[----:B------:R-:W-:Y:S02]  /*18bd0*/  SEL R0, R239, RZ, !P0 ;  /* 0x000000ffef007207 */ /* 0x000fe40004000000 */
[----:B------:R-:W-:Y:S02]  /*18be0*/  SEL R5, R3, RZ, !P0 ;  /* 0x000000ff03057207 */ /* 0x000fe40004000000 */
[----:B------:R-:W-:Y:S01]  /*18bf0*/  ISETP.NE.AND P3, PT, R4, 0x1, PT ;  /* 0x000000010400780c */ /* 0x000fe20003f65270 */
[----:B------:R-:W4:Y:S01]  /*18c00*/  LDC.64 R12, c[0x0][R11+0x168] ;  /* 0x00005a000b0c7b82 */ /* 0x000f220000000a00 */
[----:B------:R-:W-:-:S07]  /*18c10*/  LOP3.LUT R4, R238, 0xffff, RZ, 0xc0, !PT ;  /* 0x0000ffffee047812 */ /* 0x000fce00078ec0ff */
[----:B------:R-:W2:Y:S08]  /*18c20*/  LDC.64 R16, c[0x0][R11+0x178] ;  /* 0x00005e000b107b82 */ /* 0x000eb00000000a00 */
[----:B------:R1:W2:Y:S02]  /*18c30*/  LDC.64 R18, c[0x0][R11+0x160] ;  /* 0x000058000b127b82 */ /* 0x0002a40000000a00 */
[----:B-1----:R-:W-:-:S04]  /*18c40*/  IMAD R3, R7, R0, RZ ;  /* 0x0000000007037224 */ /* 0x002fc800078e02ff */
[C---:B------:R-:W-:Y:S02]  /*18c50*/  IMAD R10, R6.reuse, R5, R3 ;  /* 0x00000005060a7224 */ /* 0x040fe400078e0203 */
[----:B------:R-:W-:-:S04]  /*18c60*/  IMAD.WIDE.U32 R6, R6, R0, RZ ;  /* 0x0000000006067225 */ /* 0x000fc800078e00ff */
[----:B----4-:R-:W-:-:S04]  /*18c70*/  IMAD.WIDE.U32 R8, R12, R4, RZ ;  /* 0x000000040c087225 */ /* 0x010fc800078e00ff */
[----:B------:R-:W-:Y:S01]  /*18c80*/  IMAD R5, R13, R4, RZ ;  /* 0x000000040d057224 */ /* 0x000fe200078e02ff */
[----:B-----5:R-:W-:Y:S01]  /*18c90*/  IADD3 R13, P1, P0, R6, R8, R2 ;  /* 0x00000008060d7210 */ /* 0x020fe2000783e002 */
[----:B------:R-:W-:Y:S01]  /*18ca0*/  IMAD.IADD R12, R7, 0x1, R10 ;  /* 0x00000001070c7824 */ /* 0x000fe200078e020a */
[----:B------:R-:W1:Y:S01]  /*18cb0*/  S2R R24, SR_TID.X ;  /* 0x0000000000187919 */ /* 0x000e620000002100 */
[----:B------:R-:W-:Y:S02]  /*18cc0*/  IMAD.IADD R9, R9, 0x1, R5 ;  /* 0x0000000109097824 */ /* 0x000fe400078e0205 */
[----:B--2---:R-:W-:Y:S02]  /*18cd0*/  IMAD.IADD R3, R23, 0x1, R236 ;  /* 0x0000000117037824 */ /* 0x004fe400078e02ec */
[----:B------:R-:W2:Y:S02]  /*18ce0*/  LDL R23, [R1+0x168] ;  /* 0x0001680001177983 */ /* 0x000ea40000100800 */
[----:B------:R-:W-:Y:S01]  /*18cf0*/  @P3 IMAD.HI.U32 R6, R3, c[0x0][0x4ec], RZ ;  /* 0x00013b0003063a27 */ /* 0x000fe200078e00ff */
[----:B---3--:R-:W-:-:S03]  /*18d00*/  SEL R10, R21, RZ, P2 ;  /* 0x000000ff150a7207 */ /* 0x008fc60001000000 */
[----:B------:R-:W-:Y:S01]  /*18d10*/  IMAD.MOV.U32 R5, RZ, RZ, R3 ;  /* 0x000000ffff057224 */ /* 0x000fe200078e0003 */
[----:B------:R-:W-:Y:S01]  /*18d20*/  @P3 SHF.R.U32.HI R5, RZ, c[0x0][0x4f0], R6 ;  /* 0x00013c00ff053a19 */ /* 0x000fe20000011606 */
[-C--:B------:R-:W-:Y:S01]  /*18d30*/  IMAD R7, R17, R10.reuse, RZ ;  /* 0x0000000a11077224 */ /* 0x080fe200078e02ff */
[----:B------:R-:W-:Y:S01]  /*18d40*/  SHF.R.S32.HI R8, RZ, 0x1f, R2 ;  /* 0x0000001fff087819 */ /* 0x000fe20000011402 */
[----:B------:R-:W-:-:S04]  /*18d50*/  IMAD.WIDE.U32 R10, R16, R10, RZ ;  /* 0x0000000a100a7225 */ /* 0x000fc800078e00ff */
[----:B------:R-:W-:Y:S01]  /*18d60*/  IMAD.MOV R6, RZ, RZ, -R5 ;  /* 0x000000ffff067224 */ /* 0x000fe200078e0a05 */
[----:B------:R-:W-:Y:S01]  /*18d70*/  IADD3.X R12, R12, R9, R8, P1, P0 ;  /* 0x000000090c0c7210 */ /* 0x000fe20000fe0408 */
[----:B------:R-:W-:Y:S01]  /*18d80*/  IMAD.IADD R11, R11, 0x1, R7 ;  /* 0x000000010b0b7824 */ /* 0x000fe200078e0207 */
[----:B------:R-:W-:Y:S01]  /*18d90*/  IADD3 R10, P1, P0, R5, R13, R10 ;  /* 0x0000000d050a7210 */ /* 0x000fe2000783e00a */
[----:B------:R-:W-:Y:S01]  /*18da0*/  IMAD R6, R6, c[0x0][0x4e8], R3 ;  /* 0x00013a0006067a24 */ /* 0x000fe200078e0203 */
[----:B------:R-:W-:-:S04]  /*18db0*/  SHF.R.S32.HI R7, RZ, 0x1f, R5 ;  /* 0x0000001fff077819 */ /* 0x000fc80000011405 */
[----:B------:R-:W-:Y:S01]  /*18dc0*/  IADD3.X R11, R7, R12, R11, P1, P0 ;  /* 0x0000000c070b7210 */ /* 0x000fe20000fe040b */
[-C--:B------:R-:W-:Y:S01]  /*18dd0*/  IMAD R5, R19, R6.reuse, RZ ;  /* 0x0000000613057224 */ /* 0x080fe200078e02ff */
[----:B------:R-:W-:Y:S01]  /*18de0*/  SHF.R.S32.HI R9, RZ, 0x1f, R6 ;  /* 0x0000001fff097819 */ /* 0x000fe20000011406 */
[----:B------:R-:W-:Y:S02]  /*18df0*/  IMAD.MOV.U32 R12, RZ, RZ, c[0x0][0x4a8] ;  /* 0x00012a00ff0c7624 */ /* 0x000fe400078e00ff */
[----:B------:R-:W-:Y:S01]  /*18e00*/  IMAD.WIDE.U32 R6, R18, R6, R10 ;  /* 0x0000000612067225 */ /* 0x000fe200078e000a */
[----:B-1----:R-:W-:-:S03]  /*18e10*/  SHF.R.S32.HI R21, RZ, 0x1f, R24 ;  /* 0x0000001fff157819 */ /* 0x002fc60000011418 */
[----:B------:R-:W-:Y:S01]  /*18e20*/  IMAD R5, R18, R9, R5 ;  /* 0x0000000912057224 */ /* 0x000fe200078e0205 */
[----:B------:R-:W-:Y:S01]  /*18e30*/  SEL R9, R12, c[0x0][0x450], P2 ;  /* 0x000114000c097a07 */ /* 0x000fe20001000000 */
[----:B------:R-:W-:Y:S02]  /*18e40*/  IMAD.MOV.U32 R10, RZ, RZ, c[0x0][0x4ac] ;  /* 0x00012b00ff0a7624 */ /* 0x000fe400078e00ff */
[----:B------:R-:W-:Y:S01]  /*18e50*/  IMAD.IADD R7, R7, 0x1, R5 ;  /* 0x0000000107077824 */ /* 0x000fe200078e0205 */
[----:B------:R-:W-:Y:S02]  /*18e60*/  LEA R5, P0, R6, R9, 0x2 ;  /* 0x0000000906057211 */ /* 0x000fe400078010ff */
[----:B------:R-:W-:Y:S02]  /*18e70*/  SEL R10, R10, c[0x0][0x454], P2 ;  /* 0x000115000a0a7a07 */ /* 0x000fe40001000000 */
[----:B------:R-:W-:Y:S02]  /*18e80*/  LEA.HI R21, R21, R24, RZ, 0x5 ;  /* 0x0000001815157211 */ /* 0x000fe400078f28ff */
[----:B------:R-:W-:-:S02]  /*18e90*/  LEA.HI.X R7, R6, R10, R7, 0x2, P0 ;  /* 0x0000000a06077211 */ /* 0x000fc400000f1407 */
[----:B------:R-:W-:Y:S01]  /*18ea0*/  LOP3.LUT R21, R21, 0xffffffe0, RZ, 0xc0, !PT ;  /* 0xffffffe015157812 */ /* 0x000fe200078ec0ff */
[----:B------:R-:W-:Y:S04]  /*18eb0*/  SHFL.IDX PT, R10, R5, RZ, 0x1c1f ;  /* 0x001c1fff050a7589 */ /* 0x000fe800000e0000 */
[----:B------:R-:W1:Y:S01]  /*18ec0*/  SHFL.IDX PT, R11, R7, RZ, 0x1c1f ;  /* 0x001c1fff070b7589 */ /* 0x000e6200000e0000 */
[----:B------:R-:W-:-:S03]  /*18ed0*/  IMAD.IADD R21, R24, 0x1, -R21 ;  /* 0x0000000118157824 */ /* 0x000fc600078e0a15 */
[----:B------:R3:W-:Y:S04]  /*18ee0*/  SHFL.IDX PT, R6, R5, 0x1, 0x1c1f ;  /* 0x003c1f0005067f89 */ /* 0x0007e800000e0000 */
[----:B------:R-:W4:Y:S01]  /*18ef0*/  SHFL.IDX PT, R7, R7, 0x1, 0x1c1f ;  /* 0x003c1f0007077f89 */ /* 0x000f2200000e0000 */
[----:B------:R-:W-:Y:S01]  /*18f00*/  LOP3.LUT P0, RZ, R21, 0x3, RZ, 0xc0, !PT ;  /* 0x0000000315ff7812 */ /* 0x000fe2000780c0ff */
[----:B---3--:R-:W-:Y:S02]  /*18f10*/  IMAD R5, R14, c[0x0][0x4e8], RZ ;  /* 0x00013a000e057a24 */ /* 0x008fe400078e02ff */
[----:B--2---:R-:W-:-:S05]  /*18f20*/  IMAD.IADD R9, R23, 0x1, R236 ;  /* 0x0000000117097824 */ /* 0x004fca00078e02ec */
[C---:B------:R-:W-:Y:S02]  /*18f30*/  IADD3 R13, R9.reuse, 0x8, RZ ;  /* 0x00000008090d7810 */ /* 0x040fe40007ffe0ff */
[-C--:B------:R-:W-:Y:S02]  /*18f40*/  ISETP.GE.OR P1, PT, R9, R5.reuse, P0 ;  /* 0x000000050900720c */ /* 0x080fe40000726670 */
[----:B------:R-:W-:-:S11]  /*18f50*/  ISETP.GE.OR P0, PT, R13, R5, P0 ;  /* 0x000000050d00720c */ /* 0x000fd60000706670 */
[----:B-1----:R1:W-:Y:S04]  /*18f60*/  @!P1 ST.E [R10.64], R20 ;  /* 0x000000140a009985 */ /* 0x0023e8000c10190a */
[----:B----4-:R1:W-:Y:S01]  /*18f70*/  @!P0 ST.E [R6.64], R15 ;  /* 0x0000000f06008985 */ /* 0x0103e2000c10190a */
[----:B------:R-:W-:Y:S05]  /*18f80*/  @P2 BRA `(.L_x_848) ;  /* 0x000008b000002947 */ /* 0x000fea0003800000 */
[----:B------:R-:W2:Y:S01]  /*18f90*/  LDL R21, [R1+0x108] ;  /* 0x0001080001157983 */ /* 0x000ea20000100800 */
[----:B------:R-:W-:Y:S01]  /*18fa0*/  IMAD R8, R8, c[0x0][0x3a0], RZ ;  /* 0x0000e80008087a24 */ /* 0x000fe200078e02ff */
[----:B------:R-:W-:Y:S01]  /*18fb0*/  SHF.R.S32.HI R5, RZ, 0x1f, R0 ;  /* 0x0000001fff057819 */ /* 0x000fe20000011400 */
[C---:B-1----:R-:W-:Y:S01]  /*18fc0*/  IMAD.WIDE.U32 R6, R2.reuse, c[0x0][0x3a0], RZ ;  /* 0x0000e80002067a25 */ /* 0x042fe200078e00ff */
[----:B------:R1:W3:Y:S03]  /*18fd0*/  LDS.128 R28, [R203+0x80] ;  /* 0x00008000cb1c7984 */ /* 0x0002e60000000c00 */
[----:B------:R-:W-:Y:S01]  /*18fe0*/  IMAD R2, R2, c[0x0][0x3a4], R8 ;  /* 0x0000e90002027a24 */ /* 0x000fe200078e0208 */
[----:B------:R1:W4:Y:S04]  /*18ff0*/  LDS.128 R40, [R203+0x1080] ;  /* 0x00108000cb287984 */ /* 0x0003280000000c00 */
[----:B------:R-:W-:Y:S01]  /*19000*/  IADD3 R3, R7, R2, RZ ;  /* 0x0000000207037210 */ /* 0x000fe20007ffe0ff */
[----:B------:R1:W1:Y:S01]  /*19010*/  LDS.128 R52, [R203+0x2080] ;  /* 0x00208000cb347984 */ /* 0x0002620000000c00 */
[----:B------:R-:W-:-:S03]  /*19020*/  MOV R2, R6 ;  /* 0x0000000600027202 */ /* 0x000fc60000000f00 */
[----:B------:R1:W1:Y:S02]  /*19030*/  LDS.128 R60, [R203+0x3080] ;  /* 0x00308000cb3c7984 */ /* 0x0002640000000c00 */
[C---:B------:R-:W-:Y:S02]  /*19040*/  IMAD.WIDE.U32 R6, R4.reuse, c[0x0][0x3e8], R2 ;  /* 0x0000fa0004067a25 */ /* 0x040fe400078e0002 */
[----:B------:R1:W1:Y:S02]  /*19050*/  LDS.128 R24, [R203+0x4080] ;  /* 0x00408000cb187984 */ /* 0x0002640000000c00 */
[----:B------:R-:W-:Y:S02]  /*19060*/  IMAD R3, R5, c[0x0][0x3f0], RZ ;  /* 0x0000fc0005037a24 */ /* 0x000fe400078e02ff */
[----:B------:R-:W-:Y:S01]  /*19070*/  IMAD R5, R4, c[0x0][0x3ec], R7 ;  /* 0x0000fb0004057a24 */ /* 0x000fe200078e0207 */
[----:B------:R1:W1:Y:S01]  /*19080*/  LDS.128 R36, [R203+0x5080] ;  /* 0x00508000cb247984 */ /* 0x0002620000000c00 */
[----:B------:R-:W-:Y:S01]  /*19090*/  MOV R4, R6 ;  /* 0x0000000600047202 */ /* 0x000fe20000000f00 */
[----:B------:R-:W-:-:S02]  /*190a0*/  IMAD R7, R0, c[0x0][0x3f4], R3 ;  /* 0x0000fd0000077a24 */ /* 0x000fc400078e0203 */
[----:B------:R1:W1:Y:S02]  /*190b0*/  LDS.128 R48, [R203+0x6080] ;  /* 0x00608000cb307984 */ /* 0x0002640000000c00 */
[----:B------:R-:W-:Y:S02]  /*190c0*/  IMAD.WIDE.U32 R4, R0, c[0x0][0x3f0], R4 ;  /* 0x0000fc0000047a25 */ /* 0x000fe400078e0004 */
[----:B------:R1:W1:Y:S03]  /*190d0*/  LDS.128 R56, [R203+0x7080] ;  /* 0x00708000cb387984 */ /* 0x0002660000000c00 */
[----:B------:R-:W-:Y:S01]  /*190e0*/  IADD3 R5, R5, R7, RZ ;  /* 0x0000000705057210 */ /* 0x000fe20007ffe0ff */
[----:B------:R1:W1:Y:S04]  /*190f0*/  LDS.128 R16, [R203+0x8080] ;  /* 0x00808000cb107984 */ /* 0x0002680000000c00 */
[----:B------:R1:W1:Y:S04]  /*19100*/  LDS.128 R32, [R203+0x9080] ;  /* 0x00908000cb207984 */ /* 0x0002680000000c00 */
[----:B------:R1:W1:Y:S04]  /*19110*/  LDS.128 R44, [R203+0xa080] ;  /* 0x00a08000cb2c7984 */ /* 0x0002680000000c00 */
[----:B------:R1:W1:Y:S04]  /*19120*/  LDS.128 R64, [R203+0xb080] ;  /* 0x00b08000cb407984 */ /* 0x0002680000000c00 */
[----:B------:R-:W5:Y:S02]  /*19130*/  S2R R10, SR_TID.X ;  /* 0x00000000000a7919 */ /* 0x000f640000002100 */
[----:B-----5:R-:W-:-:S04]  /*19140*/  SHF.R.S32.HI R11, RZ, 0x1f, R10 ;  /* 0x0000001fff0b7819 */ /* 0x020fc8000001140a */
[----:B------:R-:W-:-:S04]  /*19150*/  LEA.HI R11, R11, R10, RZ, 0x3 ;  /* 0x0000000a0b0b7211 */ /* 0x000fc800078f18ff */
[----:B------:R-:W-:Y:S02]  /*19160*/  SHF.R.S32.HI R11, RZ, 0x3, R11 ;  /* 0x00000003ff0b7819 */ /* 0x000fe4000001140b */
[----:B--2---:R-:W-:-:S04]  /*19170*/  IADD3 R8, R21, R236, RZ ;  /* 0x000000ec15087210 */ /* 0x004fc80007ffe0ff */
[----:B------:R-:W-:Y:S01]  /*19180*/  MOV R2, R8 ;  /* 0x0000000800027202 */ /* 0x000fe20000000f00 */
[----:B------:R-:W-:-:S05]  /*19190*/  @P3 IMAD.HI.U32 R9, R8, c[0x0][0x4ec], RZ ;  /* 0x00013b0008093a27 */ /* 0x000fca00078e00ff */
[----:B------:R-:W-:-:S04]  /*191a0*/  @P3 SHF.R.U32.HI R2, RZ, c[0x0][0x4f0], R9 ;  /* 0x00013c00ff023a19 */ /* 0x000fc80000011609 */
[----:B------:R-:W-:Y:S02]  /*191b0*/  SHF.R.S32.HI R3, RZ, 0x1f, R2 ;  /* 0x0000001fff037819 */ /* 0x000fe40000011402 */
[----:B------:R-:W-:-:S03]  /*191c0*/  IADD3 R0, -R2, RZ, RZ ;  /* 0x000000ff02007210 */ /* 0x000fc60007ffe1ff */
[----:B------:R-:W-:Y:S02]  /*191d0*/  IMAD R3, R3, c[0x0][0x3e0], RZ ;  /* 0x0000f80003037a24 */ /* 0x000fe400078e02ff */
[----:B------:R-:W-:Y:S02]  /*191e0*/  IMAD R0, R0, c[0x0][0x4e8], R8 ;  /* 0x00013a0000007a24 */ /* 0x000fe400078e0208 */
[C---:B------:R-:W-:Y:S02]  /*191f0*/  IMAD R6, R2.reuse, c[0x0][0x3e4], R3 ;  /* 0x0000f90002067a24 */ /* 0x040fe400078e0203 */
[----:B------:R-:W-:Y:S01]  /*19200*/  IMAD.WIDE.U32 R2, R2, c[0x0][0x3e0], R4 ;  /* 0x0000f80002027a25 */ /* 0x000fe200078e0004 */
[----:B------:R-:W-:Y:S02]  /*19210*/  SHF.R.S32.HI R4, RZ, 0x1f, R0 ;  /* 0x0000001fff047819 */ /* 0x000fe40000011400 */
[----:B------:R-:W-:Y:S02]  /*19220*/  IADD3 R5, R11, R236, RZ ;  /* 0x000000ec0b057210 */ /* 0x000fe40007ffe0ff */
        /* <DEDUP_REMOVED lines=8> */
[----:B-1-34-:R1:W2:Y:S02]  /*192b0*/  SHFL.IDX PT, R4, R10, RZ, 0x181f ;  /* 0x00181fff0a047589 */ /* 0x01a2a400000e0000 */
.L_x_944:
[----:B------:R-:W-:Y:S05]  /*192c0*/  BRA.DIV ~URZ, `(.L_x_850) ;  /* 0x00005d927f007947 */ /* 0x000fea000b800000 */
[----:B------:R3:W4:Y:S02]  /*192d0*/  SHFL.IDX PT, R0, R12, RZ, 0x181f ;  /* 0x00181fff0c007589 */ /* 0x00072400000e0000 */
.L_x_945:
[----:B------:R-:W-:Y:S01]  /*192e0*/  IMAD R11, R14, c[0x0][0x4e8], RZ ;  /* 0x00013a000e0b7a24 */ /* 0x000fe200078e02ff */
[----:B------:R-:W-:Y:S04]  /*192f0*/  BSSY B0, `(.L_x_851) ;  /* 0x0000011000007945 */ /* 0x000fe80003800000 */
[----:B------:R-:W-:-:S13]  /*19300*/  ISETP.GE.AND P0, PT, R5, R11, PT ;  /* 0x0000000b0500720c */ /* 0x000fda0003f06270 */
[----:B------:R-:W-:Y:S05]  /*19310*/  @P0 BRA `(.L_x_852) ;  /* 0x000000e000000947 */ /* 0x000fea0003800000 */
[----:B------:R-:W5:Y:S04]  /*19320*/  LDL R15, [R1+0x74] ;  /* 0x00007400010f7983 */ /* 0x000f680000100800 */
[----:B---3--:R-:W3:Y:S01]  /*19330*/  LDL R13, [R1+0x70] ;  /* 0x00007000010d7983 */ /* 0x008ee20000100800 */
[----:B------:R-:W-:Y:S02]  /*19340*/  ISETP.GE.AND P2, PT, R248, c[0x0][0x3c8], PT ;  /* 0x0000f200f8007a0c */ /* 0x000fe40003f46270 */
[----:B------:R-:W-:Y:S02]  /*19350*/  ISETP.GE.AND P1, PT, R250, c[0x0][0x3c8], PT ;  /* 0x0000f200fa007a0c */ /* 0x000fe40003f26270 */
[----:B------:R-:W-:-:S09]  /*19360*/  ISETP.GE.AND P0, PT, R251, c[0x0][0x3c8], PT ;  /* 0x0000f200fb007a0c */ /* 0x000fd20003f06270 */
[-C--:B----4-:R-:W-:Y:S02]  /*19370*/  @!P2 LEA R8, P5, R248, R0.reuse, 0x1 ;  /* 0x00000000f808a211 */ /* 0x090fe400078a08ff */
[-C--:B------:R-:W-:Y:S02]  /*19380*/  @!P1 LEA R6, P4, R250, R0.reuse, 0x1 ;  /* 0x00000000fa069211 */ /* 0x080fe400078808ff */
[----:B------:R-:W-:Y:S02]  /*19390*/  @!P0 LEA R2, P3, R251, R0, 0x1 ;  /* 0x00000000fb028211 */ /* 0x000fe400078608ff */
[----:B--2---:R-:W-:-:S05]  /*193a0*/  @!P2 LEA.HI.X R9, R248, R4, R249, 0x1, P5 ;  /* 0x00000004f809a211 */ /* 0x004fca00028f0cf9 */
[----:B------:R2:W-:Y:S01]  /*193b0*/  @!P2 ST.E.128 [R8.64], R28 ;  /* 0x0000001c0800a985 */ /* 0x0005e2000c101d0a */
[-C--:B-----5:R-:W-:Y:S02]  /*193c0*/  @!P1 LEA.HI.X R7, R250, R4.reuse, R15, 0x1, P4 ;  /* 0x00000004fa079211 */ /* 0x0a0fe400020f0c0f */
[----:B---3--:R-:W-:-:S03]  /*193d0*/  @!P0 LEA.HI.X R3, R251, R4, R13, 0x1, P3 ;  /* 0x00000004fb038211 */ /* 0x008fc600018f0c0d */
[----:B------:R2:W-:Y:S04]  /*193e0*/  @!P1 ST.E.128 [R6.64], R24 ;  /* 0x0000001806009985 */ /* 0x0005e8000c101d0a */
[----:B------:R2:W-:Y:S02]  /*193f0*/  @!P0 ST.E.128 [R2.64], R16 ;  /* 0x0000001002008985 */ /* 0x0005e4000c101d0a */
.L_x_852:
[----:B------:R-:W-:Y:S05]  /*19400*/  BSYNC B0 ;  /* 0x0000000000007941 */ /* 0x000fea0003800000 */
.L_x_851:
[----:B------:R-:W-:Y:S05]  /*19410*/  BRA.DIV ~URZ, `(.L_x_853) ;  /* 0x00005cc27f007947 */ /* 0x000fea000b800000 */
[----:B--2---:R2:W1:Y:S04]  /*19420*/  SHFL.IDX PT, R4, R10, 0x1, 0x181f ;  /* 0x00381f000a047f89 */ /* 0x00446800000e0000 */
[----:B----4-:R2:W4:Y:S02]  /*19430*/  SHFL.IDX PT, R0, R12, 0x1, 0x181f ;  /* 0x00381f000c007f89 */ /* 0x01052400000e0000 */
.L_x_946:
[----:B------:R-:W-:Y:S01]  /*19440*/  IADD3 R2, R5, 0x20, RZ ;  /* 0x0000002005027810 */ /* 0x000fe20007ffe0ff */
[----:B------:R-:W-:Y:S03]  /*19450*/  BSSY B0, `(.L_x_854) ;  /* 0x0000011000007945 */ /* 0x000fe60003800000 */
[----:B------:R-:W-:-:S13]  /*19460*/  ISETP.GE.AND P0, PT, R2, R11, PT ;  /* 0x0000000b0200720c */ /* 0x000fda0003f06270 */
[----:B------:R-:W-:Y:S05]  /*19470*/  @P0 BRA `(.L_x_855) ;  /* 0x000000e000000947 */ /* 0x000fea0003800000 */
[----:B------:R-:W5:Y:S04]  /*19480*/  LDL R14, [R1+0x74] ;  /* 0x00007400010e7983 */ /* 0x000f680000100800 */
[----:B--2---:R-:W2:Y:S01]  /*19490*/  LDL R13, [R1+0x70] ;  /* 0x00007000010d7983 */ /* 0x004ea20000100800 */
[----:B------:R-:W-:Y:S02]  /*194a0*/  ISETP.GE.AND P2, PT, R248, c[0x0][0x3c8], PT ;  /* 0x0000f200f8007a0c */ /* 0x000fe40003f46270 */
[----:B------:R-:W-:Y:S02]  /*194b0*/  ISETP.GE.AND P1, PT, R250, c[0x0][0x3c8], PT ;  /* 0x0000f200fa007a0c */ /* 0x000fe40003f26270 */
[----:B------:R-:W-:-:S09]  /*194c0*/  ISETP.GE.AND P0, PT, R251, c[0x0][0x3c8], PT ;  /* 0x0000f200fb007a0c */ /* 0x000fd20003f06270 */
[-C--:B----4-:R-:W-:Y:S02]  /*194d0*/  @!P2 LEA R8, P5, R248, R0.reuse, 0x1 ;  /* 0x00000000f808a211 */ /* 0x090fe400078a08ff */
[-C--:B------:R-:W-:Y:S02]  /*194e0*/  @!P1 LEA R6, P4, R250, R0.reuse, 0x1 ;  /* 0x00000000fa069211 */ /* 0x080fe400078808ff */
[----:B------:R-:W-:Y:S02]  /*194f0*/  @!P0 LEA R2, P3, R251, R0, 0x1 ;  /* 0x00000000fb028211 */ /* 0x000fe400078608ff */
[----:B-1----:R-:W-:-:S05]  /*19500*/  @!P2 LEA.HI.X R9, R248, R4, R249, 0x1, P5 ;  /* 0x00000004f809a211 */ /* 0x002fca00028f0cf9 */
[----:B------:R1:W-:Y:S01]  /*19510*/  @!P2 ST.E.128 [R8.64], R40 ;  /* 0x000000280800a985 */ /* 0x0003e2000c101d0a */
[-C--:B-----5:R-:W-:Y:S02]  /*19520*/  @!P1 LEA.HI.X R7, R250, R4.reuse, R14, 0x1, P4 ;  /* 0x00000004fa079211 */ /* 0x0a0fe400020f0c0e */
[----:B--2---:R-:W-:-:S03]  /*19530*/  @!P0 LEA.HI.X R3, R251, R4, R13, 0x1, P3 ;  /* 0x00000004fb038211 */ /* 0x004fc600018f0c0d */
[----:B------:R1:W-:Y:S04]  /*19540*/  @!P1 ST.E.128 [R6.64], R36 ;  /* 0x0000002406009985 */ /* 0x0003e8000c101d0a */
[----:B------:R1:W-:Y:S02]  /*19550*/  @!P0 ST.E.128 [R2.64], R32 ;  /* 0x0000002002008985 */ /* 0x0003e4000c101d0a */
.L_x_855:
[----:B------:R-:W-:Y:S05]  /*19560*/  BSYNC B0 ;  /* 0x0000000000007941 */ /* 0x000fea0003800000 */
.L_x_854:
[----:B------:R-:W-:Y:S05]  /*19570*/  BRA.DIV ~URZ, `(.L_x_856) ;  /* 0x00005c527f007947 */ /* 0x000fea000b800000 */
[----:B-1----:R1:W2:Y:S02]  /*19580*/  SHFL.IDX PT, R4, R10, 0x2, 0x181f ;  /* 0x00581f000a047f89 */ /* 0x0022a400000e0000 */
.L_x_947:
[----:B------:R-:W-:Y:S05]  /*19590*/  BRA.DIV ~URZ, `(.L_x_857) ;  /* 0x00005cb27f007947 */ /* 0x000fea000b800000 */
[----:B----4-:R4:W1:Y:S02]  /*195a0*/  SHFL.IDX PT, R0, R12, 0x2, 0x181f ;  /* 0x00581f000c007f89 */ /* 0x01086400000e0000 */
.L_x_948:
[----:B------:R-:W-:Y:S01]  /*195b0*/  IADD3 R2, R5, 0x40, RZ ;  /* 0x0000004005027810 */ /* 0x000fe20007ffe0ff */
[----:B------:R-:W-:Y:S03]  /*195c0*/  BSSY B0, `(.L_x_858) ;  /* 0x0000011000007945 */ /* 0x000fe60003800000 */
[----:B------:R-:W-:-:S13]  /*195d0*/  ISETP.GE.AND P0, PT, R2, R11, PT ;  /* 0x0000000b0200720c */ /* 0x000fda0003f06270 */
[----:B------:R-:W-:Y:S05]  /*195e0*/  @P0 BRA `(.L_x_859) ;  /* 0x000000e000000947 */ /* 0x000fea0003800000 */
[----:B------:R-:W5:Y:S04]  /*195f0*/  LDL R14, [R1+0x74] ;  /* 0x00007400010e7983 */ /* 0x000f680000100800 */
[----:B---3--:R-:W3:Y:S01]  /*19600*/  LDL R13, [R1+0x70] ;  /* 0x00007000010d7983 */ /* 0x008ee20000100800 */
[----:B------:R-:W-:Y:S02]  /*19610*/  ISETP.GE.AND P2, PT, R248, c[0x0][0x3c8], PT ;  /* 0x0000f200f8007a0c */ /* 0x000fe40003f46270 */
[----:B------:R-:W-:Y:S02]  /*19620*/  ISETP.GE.AND P1, PT, R250, c[0x0][0x3c8], PT ;  /* 0x0000f200fa007a0c */ /* 0x000fe40003f26270 */
[----:B------:R-:W-:-:S09]  /*19630*/  ISETP.GE.AND P0, PT, R251, c[0x0][0x3c8], PT ;  /* 0x0000f200fb007a0c */ /* 0x000fd20003f06270 */
[-C--:B-1----:R-:W-:Y:S02]  /*19640*/  @!P2 LEA R8, P5, R248, R0.reuse, 0x1 ;  /* 0x00000000f808a211 */ /* 0x082fe400078a08ff */
        /* <DEDUP_REMOVED lines=8> */
.L_x_859:
[----:B------:R-:W-:Y:S05]  /*196d0*/  BSYNC B0 ;  /* 0x0000000000007941 */ /* 0x000fea0003800000 */
.L_x_858:
[----:B------:R-:W-:Y:S05]  /*196e0*/  BRA.DIV ~URZ, `(.L_x_860) ;  /* 0x00005be27f007947 */ /* 0x000fea000b800000 */
[----:B--2---:R2:W3:Y:S04]  /*196f0*/  SHFL.IDX PT, R4, R10, 0x3, 0x181f ;  /* 0x00781f000a047f89 */ /* 0x0044e800000e0000 */
[----:B-1----:R2:W1:Y:S02]  /*19700*/  SHFL.IDX PT, R0, R12, 0x3, 0x181f ;  /* 0x00781f000c007f89 */ /* 0x00246400000e0000 */
.L_x_949:
[----:B------:R-:W-:-:S04]  /*19710*/  IADD3 R2, R5, 0x60, RZ ;  /* 0x0000006005027810 */ /* 0x000fc80007ffe0ff */
[----:B------:R-:W-:-:S13]  /*19720*/  ISETP.GE.AND P0, PT, R2, R11, PT ;  /* 0x0000000b0200720c */ /* 0x000fda0003f06270 */
[----:B------:R-:W-:Y:S05]  /*19730*/  @P0 BRA `(.L_x_861) ;  /* 0x000023e000000947 */ /* 0x000fea0003800000 */
[----:B------:R-:W5:Y:S01]  /*19740*/  LDL R8, [R1+0x74] ;  /* 0x0000740001087983 */ /* 0x000f620000100800 */
[----:B------:R-:W-:Y:S02]  /*19750*/  ISETP.GE.AND P1, PT, R248, c[0x0][0x3c8], PT ;  /* 0x0000f200f8007a0c */ /* 0x000fe40003f26270 */
[----:B------:R-:W-:-:S11]  /*19760*/  ISETP.GE.AND P0, PT, R250, c[0x0][0x3c8], PT ;  /* 0x0000f200fa007a0c */ /* 0x000fd60003f06270 */
[-C--:B-1----:R-:W-:Y:S02]  /*19770*/  @!P1 LEA R6, P3, R248, R0.reuse, 0x1 ;  /* 0x00000000f8069211 */ /* 0x082fe400078608ff */
[----:B------:R-:W-:Y:S02]  /*19780*/  @!P0 LEA R2, P2, R250, R0, 0x1 ;  /* 0x00000000fa028211 */ /* 0x000fe400078408ff */
[----:B---3--:R-:W-:-:S05]  /*19790*/  @!P1 LEA.HI.X R7, R248, R4, R249, 0x1, P3 ;  /* 0x00000004f8079211 */ /* 0x008fca00018f0cf9 */
[----:B------:R1:W-:Y:S01]  /*197a0*/  @!P1 ST.E.128 [R6.64], R60 ;  /* 0x0000003c06009985 */ /* 0x0003e2000c101d0a */
[----:B-----5:R-:W-:-:S05]  /*197b0*/  @!P0 LEA.HI.X R3, R250, R4, R8, 0x1, P2 ;  /* 0x00000004fa038211 */ /* 0x020fca00010f0c08 */
[----:B------:R1:W-:Y:S01]  /*197c0*/  @!P0 ST.E.128 [R2.64], R56 ;  /* 0x0000003802008985 */ /* 0x0003e2000c101d0a */
[----:B------:R-:W-:-:S13]  /*197d0*/  ISETP.GE.AND P0, PT, R251, c[0x0][0x3c8], PT ;  /* 0x0000f200fb007a0c */ /* 0x000fda0003f06270 */
[----:B------:R-:W-:Y:S05]  /*197e0*/  @P0 BRA `(.L_x_861) ;  /* 0x0000233000000947 */ /* 0x000fea0003800000 */
[----:B------:R-:W3:Y:S01]  /*197f0*/  LDL R8, [R1+0x70] ;  /* 0x0000700001087983 */ /* 0x000ee20000100800 */
[----:B-1----:R-:W-:-:S04]  /*19800*/  LEA R2, P0, R251, R0, 0x1 ;  /* 0x00000000fb027211 */ /* 0x002fc800078008ff */
[----:B---3--:R-:W-:-:S05]  /*19810*/  LEA.HI.X R3, R251, R4, R8, 0x1, P0 ;  /* 0x00000004fb037211 */ /* 0x008fca00000f0c08 */
[----:B------:R1:W-:Y:S01]  /*19820*/  ST.E.128 [R2.64], R64 ;  /* 0x0000004002007985 */ /* 0x0003e2000c101d0a */
[----:B------:R-:W-:Y:S05]  /*19830*/  BRA `(.L_x_861) ;  /* 0x000022e000007947 */ /* 0x000fea0003800000 */
.L_x_848:
[----:B-1----:R-:W2:Y:S01]  /*19840*/  LDL.LU R10, [R1+0x80] ;  /* 0x00008000010a7983 */ /* 0x002ea20000300800 */
[----:B------:R-:W-:Y:S02]  /*19850*/  IMAD R8, R8, c[0x0][0x408], RZ ;  /* 0x0001020008087a24 */ /* 0x000fe400078e02ff */
[----:B------:R-:W-:-:S04]  /*19860*/  IMAD.WIDE.U32 R6, R2, c[0x0][0x408], RZ ;  /* 0x0001020002067a25 */ /* 0x000fc800078e00ff */
[----:B------:R-:W-:-:S05]  /*19870*/  IMAD R2, R2, c[0x0][0x40c], R8 ;  /* 0x0001030002027a24 */ /* 0x000fca00078e0208 */
[----:B------:R-:W-:Y:S02]  /*19880*/  IADD3 R7, R7, R2, RZ ;  /* 0x0000000207077210 */ /* 0x000fe40007ffe0ff */
[----:B------:R-:W-:-:S03]  /*19890*/  SHF.R.S32.HI R2, RZ, 0x1f, R0 ;  /* 0x0000001fff027819 */ /* 0x000fc60000011400 */
[----:B------:R-:W-:-:S04]  /*198a0*/  IMAD.WIDE.U32 R6, R4, c[0x0][0x438], R6 ;  /* 0x00010e0004067a25 */ /* 0x000fc800078e0006 */
[----:B------:R-:W-:Y:S01]  /*198b0*/  IMAD R5, R4, c[0x0][0x43c], R7 ;  /* 0x00010f0004057a24 */ /* 0x000fe200078e0207 */
[----:B------:R-:W-:Y:S01]  /*198c0*/  MOV R4, R6 ;  /* 0x0000000600047202 */ /* 0x000fe20000000f00 */
[----:B------:R-:W-:Y:S02]  /*198d0*/  IMAD R2, R2, c[0x0][0x440], RZ ;  /* 0x0001100002027a24 */ /* 0x000fe400078e02ff */
[----:B------:R-:W-:-:S04]  /*198e0*/  @P3 IMAD.HI.U32 R7, R3, c[0x0][0x4ec], RZ ;  /* 0x00013b0003073a27 */ /* 0x000fc800078e00ff */
[C---:B------:R-:W-:Y:S02]  /*198f0*/  IMAD R2, R0.reuse, c[0x0][0x444], R2 ;  /* 0x0001110000027a24 */ /* 0x040fe400078e0202 */
[----:B------:R-:W-:Y:S01]  /*19900*/  IMAD.WIDE.U32 R4, R0, c[0x0][0x440], R4 ;  /* 0x0001100000047a25 */ /* 0x000fe200078e0004 */
[----:B------:R-:W-:Y:S02]  /*19910*/  MOV R0, R3 ;  /* 0x0000000300007202 */ /* 0x000fe40000000f00 */
[----:B------:R-:W-:Y:S02]  /*19920*/  @P3 SHF.R.U32.HI R0, RZ, c[0x0][0x4f0], R7 ;  /* 0x00013c00ff003a19 */ /* 0x000fe40000011607 */
[----:B------:R-:W-:Y:S02]  /*19930*/  IADD3 R5, R5, R2, RZ ;  /* 0x0000000205057210 */ /* 0x000fe40007ffe0ff */
[----:B------:R-:W-:Y:S02]  /*19940*/  SHF.R.S32.HI R2, RZ, 0x1f, R0 ;  /* 0x0000001fff027819 */ /* 0x000fe40000011400 */
[----:B------:R-:W-:-:S03]  /*19950*/  IADD3 R6, -R0, RZ, RZ ;  /* 0x000000ff00067210 */ /* 0x000fc60007ffe1ff */
[----:B------:R-:W-:Y:S02]  /*19960*/  IMAD R2, R2, c[0x0][0x430], RZ ;  /* 0x00010c0002027a24 */ /* 0x000fe400078e02ff */
[----:B------:R-:W-:Y:S02]  /*19970*/  IMAD R6, R6, c[0x0][0x4e8], R3 ;  /* 0x00013a0006067a24 */ /* 0x000fe400078e0203 */
[----:B------:R-:W-:Y:S02]  /*19980*/  IMAD R7, R0, c[0x0][0x434], R2 ;  /* 0x00010d0000077a24 */ /* 0x000fe400078e0202 */
[----:B--2---:R-:W-:-:S04]  /*19990*/  IMAD.WIDE.U32 R4, R10, c[0x0][0x448], R4 ;  /* 0x000112000a047a25 */ /* 0x004fc800078e0004 */
        /* <DEDUP_REMOVED lines=12> */
.L_x_950:
[----:B------:R-:W-:Y:S05]  /*19a60*/  BRA.DIV ~URZ, `(.L_x_863) ;  /* 0x000059d27f007947 */ /* 0x000fea000b800000 */
[----:B------:R3:W4:Y:S02]  /*19a70*/  SHFL.IDX PT, R0, R12, RZ, 0x1c1f ;  /* 0x001c1fff0c007589 */ /* 0x00072400000e0000 */
.L_x_951:
[----:B------:R-:W-:Y:S01]  /*19a80*/  IMAD R14, R14, c[0x0][0x4e8], RZ ;  /* 0x00013a000e0e7a24 */ /* 0x000fe200078e02ff */
[----:B------:R-:W-:Y:S04]  /*19a90*/  BSSY B0, `(.L_x_864) ;  /* 0x0000099000007945 */ /* 0x000fe80003800000 */
[----:B------:R-:W-:-:S13]  /*19aa0*/  ISETP.GE.AND P0, PT, R9, R14, PT ;  /* 0x0000000e0900720c */ /* 0x000fda0003f06270 */
[----:B------:R-:W-:Y:S05]  /*19ab0*/  @P0 BRA `(.L_x_865) ;  /* 0x0000096000000947 */ /* 0x000fea0003800000 */
[----:B------:R-:W5:Y:S04]  /*19ac0*/  LDL R20, [R1+0x100] ;  /* 0x0001000001147983 */ /* 0x000f680000100800 */
[----:B---3--:R-:W3:Y:S04]  /*19ad0*/  LDL R10, [R1+0xec] ;  /* 0x0000ec00010a7983 */ /* 0x008ee80000100800 */
[----:B----4-:R-:W4:Y:S04]  /*19ae0*/  LDL R11, [R1+0xe8] ;  /* 0x0000e800010b7983 */ /* 0x010f280000100800 */
[----:B--2---:R-:W2:Y:S04]  /*19af0*/  LDL R27, [R1+0x164] ;  /* 0x00016400011b7983 */ /* 0x004ea80000100800 */
[----:B------:R-:W2:Y:S04]  /*19b00*/  LDL R23, [R1+0x160] ;  /* 0x0001600001177983 */ /* 0x000ea80000100800 */
        /* <DEDUP_REMOVED lines=12> */
[----:B------:R-:W2:Y:S01]  /*19bd0*/  LDL R31, [R1+0x12c] ;  /* 0x00012c00011f7983 */ /* 0x000ea20000100800 */
[----:B-----5:R-:W-:-:S02]  /*19be0*/  ISETP.GE.AND P2, PT, R20, c[0x0][0x3c8], PT ;  /* 0x0000f20014007a0c */ /* 0x020fc40003f46270 */
[----:B---3--:R-:W-:-:S11]  /*19bf0*/  ISETP.GE.AND P1, PT, R10, c[0x0][0x3c8], PT ;  /* 0x0000f2000a007a0c */ /* 0x008fd60003f26270 */
[----:B------:R-:W-:Y:S02]  /*19c00*/  @!P2 IMAD.MOV.U32 R8, RZ, RZ, R0 ;  /* 0x000000ffff08a224 */ /* 0x000fe400078e0000 */
[----:B------:R-:W-:-:S04]  /*19c10*/  @!P2 IMAD.MOV.U32 R9, RZ, RZ, R4 ;  /* 0x000000ffff09a224 */ /* 0x000fc800078e0004 */
[----:B------:R-:W-:Y:S02]  /*19c20*/  @!P2 IMAD.WIDE R8, R20, 0x4, R8 ;  /* 0x000000041408a825 */ /* 0x000fe400078e0208 */
[----:B------:R-:W3:Y:S01]  /*19c30*/  LDL R20, [R1+0x150] ;  /* 0x0001500001147983 */ /* 0x000ee20000100800 */
[----:B----4-:R-:W-:Y:S02]  /*19c40*/  ISETP.GE.AND P0, PT, R11, c[0x0][0x3c8], PT ;  /* 0x0000f2000b007a0c */ /* 0x010fe40003f06270 */
[----:B------:R-:W-:-:S04]  /*19c50*/  @!P1 LEA R6, P3, R10, R0, 0x2 ;  /* 0x000000000a069211 */ /* 0x000fc800078610ff */
[----:B--2---:R-:W-:Y:S02]  /*19c60*/  @!P1 LEA.HI.X R7, R10, R4, R27, 0x2, P3 ;  /* 0x000000040a079211 */ /* 0x004fe400018f141b */
[----:B------:R-:W2:Y:S05]  /*19c70*/  LDL R27, [R1+0x14c] ;  /* 0x00014c00011b7983 */ /* 0x000eaa0000100800 */
[C---:B------:R-:W-:Y:S02]  /*19c80*/  @!P0 LEA R2, P6, R11.reuse, R0, 0x2 ;  /* 0x000000000b028211 */ /* 0x040fe400078c10ff */
[----:B------:R-:W-:Y:S02]  /*19c90*/  ISETP.GE.AND P5, PT, R28, c[0x0][0x3c8], PT ;  /* 0x0000f2001c007a0c */ /* 0x000fe40003fa6270 */
[----:B------:R-:W-:Y:S01]  /*19ca0*/  ISETP.GE.AND P4, PT, R16, c[0x0][0x3c8], PT ;  /* 0x0000f20010007a0c */ /* 0x000fe20003f86270 */
[----:B------:R4:W-:Y:S01]  /*19cb0*/  @!P2 ST.E.64 [R8.64], R136 ;  /* 0x000000880800a985 */ /* 0x0009e2000c101b0a */
[----:B------:R-:W-:-:S03]  /*19cc0*/  @!P0 LEA.HI.X R3, R11, R4, R23, 0x2, P6 ;  /* 0x000000040b038211 */ /* 0x000fc600030f1417 */
[----:B------:R-:W5:Y:S01]  /*19cd0*/  LDL R23, [R1+0x148] ;  /* 0x0001480001177983 */ /* 0x000f620000100800 */
[----:B------:R-:W-:-:S03]  /*19ce0*/  ISETP.GE.AND P2, PT, R25, c[0x0][0x3c8], PT ;  /* 0x0000f20019007a0c */ /* 0x000fc60003f46270 */
[----:B------:R1:W-:Y:S01]  /*19cf0*/  @!P1 ST.E.64 [R6.64], R132 ;  /* 0x0000008406009985 */ /* 0x0003e2000c101b0a */
[----:B------:R-:W-:-:S03]  /*19d00*/  ISETP.GE.AND P3, PT, R15, c[0x0][0x3c8], PT ;  /* 0x0000f2000f007a0c */ /* 0x000fc60003f66270 */
[----:B------:R1:W-:Y:S04]  /*19d10*/  @!P0 ST.E.64 [R2.64], R128 ;  /* 0x0000008002008985 */ /* 0x0003e8000c101b0a */
[----:B------:R-:W5:Y:S04]  /*19d20*/  LDL R10, [R1+0xc8] ;  /* 0x0000c800010a7983 */ /* 0x000f680000100800 */
[----:B------:R-:W5:Y:S01]  /*19d30*/  LDL R11, [R1+0xc4] ;  /* 0x0000c400010b7983 */ /* 0x000f620000100800 */
[----:B----4-:R-:W-:-:S04]  /*19d40*/  @!P5 LEA R8, P0, R28, R0, 0x2 ;  /* 0x000000001c08d211 */ /* 0x010fc800078010ff */
[----:B------:R-:W-:Y:S02]  /*19d50*/  @!P5 LEA.HI.X R9, R28, R4, R29, 0x2, P0 ;  /* 0x000000041c09d211 */ /* 0x000fe400000f141d */
[----:B------:R-:W-:Y:S01]  /*19d60*/  ISETP.GE.AND P6, PT, R18, c[0x0][0x3c8], PT ;  /* 0x0000f20012007a0c */ /* 0x000fe20003fc6270 */
[----:B------:R-:W4:Y:S01]  /*19d70*/  LDL R28, [R1+0xb8] ;  /* 0x0000b800011c7983 */ /* 0x000f220000100800 */
[----:B-1----:R-:W-:-:S03]  /*19d80*/  @!P4 LEA R6, P1, R16, R0, 0x2 ;  /* 0x000000001006c211 */ /* 0x002fc600078210ff */
[----:B------:R1:W-:Y:S01]  /*19d90*/  @!P5 ST.E.64 [R8.64], R124 ;  /* 0x0000007c0800d985 */ /* 0x0003e2000c101b0a */
[----:B------:R-:W-:-:S03]  /*19da0*/  @!P4 LEA.HI.X R7, R16, R4, R24, 0x2, P1 ;  /* 0x000000041007c211 */ /* 0x000fc600008f1418 */
[----:B------:R-:W4:Y:S01]  /*19db0*/  LDL R24, [R1+0x144] ;  /* 0x0001440001187983 */ /* 0x000f220000100800 */
[----:B------:R-:W-:Y:S02]  /*19dc0*/  ISETP.GE.AND P5, PT, R26, c[0x0][0x3c8], PT ;  /* 0x0000f2001a007a0c */ /* 0x000fe40003fa6270 */
[C---:B------:R-:W-:Y:S01]  /*19dd0*/  @!P3 LEA R2, P0, R15.reuse, R0, 0x2 ;  /* 0x000000000f02b211 */ /* 0x040fe200078010ff */
[----:B------:R-:W4:Y:S03]  /*19de0*/  LDL R16, [R1+0xc0] ;  /* 0x0000c00001107983 */ /* 0x000f260000100800 */
[----:B------:R-:W-:Y:S01]  /*19df0*/  @!P3 LEA.HI.X R3, R15, R4, R19, 0x2, P0 ;  /* 0x000000040f03b211 */ /* 0x000fe200000f1413 */
[----:B------:R-:W4:Y:S04]  /*19e00*/  LDL R29, [R1+0x128] ;  /* 0x00012800011d7983 */ /* 0x000f280000100800 */
[----:B------:R-:W4:Y:S01]  /*19e10*/  LDL R15, [R1+0x13c] ;  /* 0x00013c00010f7983 */ /* 0x000f220000100800 */
[----:B-1----:R-:W-:-:S03]  /*19e20*/  @!P2 LEA R8, P1, R25, R0, 0x2 ;  /* 0x000000001908a211 */ /* 0x002fc600078210ff */
[----:B------:R1:W-:Y:S04]  /*19e30*/  @!P4 ST.E.64 [R6.64], R120 ;  /* 0x000000780600c985 */ /* 0x0003e8000c101b0a */
[----:B------:R-:W4:Y:S04]  /*19e40*/  LDL R19, [R1+0x140] ;  /* 0x0001400001137983 */ /* 0x000f280000100800 */
[----:B------:R1:W-:Y:S02]  /*19e50*/  @!P3 ST.E.64 [R2.64], R116 ;  /* 0x000000740200b985 */ /* 0x0003e4000c101b0a */
[----:B-1----:R-:W-:-:S02]  /*19e60*/  @!P5 LEA R6, P0, R26, R0, 0x2 ;  /* 0x000000001a06d211 */ /* 0x002fc400078010ff */
[----:B------:R-:W-:Y:S02]  /*19e70*/  @!P6 LEA R2, P4, R18, R0, 0x2 ;  /* 0x000000001202e211 */ /* 0x000fe400078810ff */
[CC--:B---3--:R-:W-:Y:S02]  /*19e80*/  @!P2 LEA.HI.X R9, R25.reuse, R4.reuse, R20, 0x2, P1 ;  /* 0x000000041909a211 */ /* 0x0c8fe400008f1414 */
[----:B------:R-:W3:Y:S01]  /*19e90*/  LDL R20, [R1+0x84] ;  /* 0x0000840001147983 */ /* 0x000ee20000100800 */
[-C--:B--2---:R-:W-:Y:S02]  /*19ea0*/  @!P5 LEA.HI.X R7, R26, R4.reuse, R27, 0x2, P0 ;  /* 0x000000041a07d211 */ /* 0x084fe400000f141b */
[----:B------:R-:W-:Y:S01]  /*19eb0*/  ISETP.GE.AND P0, PT, R25, c[0x0][0x3c8], PT ;  /* 0x0000f20019007a0c */ /* 0x000fe20003f06270 */
[----:B------:R-:W2:Y:S04]  /*19ec0*/  LDL R26, [R1+0xb4] ;  /* 0x0000b400011a7983 */ /* 0x000ea80000100800 */
[----:B------:R-:W2:Y:S01]  /*19ed0*/  LDL R25, [R1+0x138] ;  /* 0x0001380001197983 */ /* 0x000ea20000100800 */
[----:B-----5:R-:W-:-:S03]  /*19ee0*/  @!P6 LEA.HI.X R3, R18, R4, R23, 0x2, P4 ;  /* 0x000000041203e211 */ /* 0x020fc600020f1417 */
[----:B------:R-:W5:Y:S04]  /*19ef0*/  LDL R27, [R1+0x124] ;  /* 0x00012400011b7983 */ /* 0x000f680000100800 */
[----:B------:R-:W5:Y:S04]  /*19f00*/  LDL R23, [R1+0x134] ;  /* 0x0001340001177983 */ /* 0x000f680000100800 */
[----:B------:R-:W5:Y:S01]  /*19f10*/  LDL R18, [R1+0x130] ;  /* 0x0001300001127983 */ /* 0x000f620000100800 */
[----:B------:R-:W-:Y:S02]  /*19f20*/  ISETP.GE.AND P3, PT, R21, c[0x0][0x3c8], PT ;  /* 0x0000f20015007a0c */ /* 0x000fe40003f66270 */
[----:B------:R-:W-:Y:S01]  /*19f30*/  ISETP.GE.AND P1, PT, R10, c[0x0][0x3c8], PT ;  /* 0x0000f2000a007a0c */ /* 0x000fe20003f26270 */
[----:B------:R1:W-:Y:S01]  /*19f40*/  @!P0 ST.E.64 [R8.64], R112 ;  /* 0x0000007008008985 */ /* 0x0003e2000c101b0a */
[----:B------:R-:W-:-:S03]  /*19f50*/  ISETP.GE.AND P2, PT, R17, c[0x0][0x3c8], PT ;  /* 0x0000f20011007a0c */ /* 0x000fc60003f46270 */
[----:B------:R-:W-:Y:S04]  /*19f60*/  @!P5 ST.E.64 [R6.64], R108 ;  /* 0x0000006c0600d985 */ /* 0x000fe8000c101b0a */
[----:B------:R4:W-:Y:S01]  /*19f70*/  @!P6 ST.E.64 [R2.64], R36 ;  /* 0x000000240200e985 */ /* 0x0009e2000c101b0a */
[----:B------:R-:W-:Y:S02]  /*19f80*/  ISETP.GE.AND P6, PT, R11, c[0x0][0x3c8], PT ;  /* 0x0000f2000b007a0c */ /* 0x000fe40003fc6270 */
[----:B-1----:R-:W-:-:S04]  /*19f90*/  @!P3 LEA R8, P0, R21, R0, 0x2 ;  /* 0x000000001508b211 */ /* 0x002fc800078010ff */
[----:B----4-:R-:W-:Y:S02]  /*19fa0*/  @!P3 LEA.HI.X R9, R21, R4, R24, 0x2, P0 ;  /* 0x000000041509b211 */ /* 0x010fe400000f1418 */
[----:B------:R-:W4:Y:S01]  /*19fb0*/  LDL R24, [R1+0xb0] ;  /* 0x0000b00001187983 */ /* 0x000f220000100800 */
[----:B------:R-:W-:-:S03]  /*19fc0*/  @!P1 LEA R2, P0, R10, R0, 0x2 ;  /* 0x000000000a029211 */ /* 0x000fc600078010ff */
[----:B------:R-:W-:Y:S01]  /*19fd0*/  @!P3 ST.E.64 [R8.64], R40 ;  /* 0x000000280800b985 */ /* 0x000fe2000c101b0a */
[----:B------:R-:W-:-:S03]  /*19fe0*/  @!P1 LEA.HI.X R3, R10, R4, R15, 0x2, P0 ;  /* 0x000000040a039211 */ /* 0x000fc600000f140f */
[----:B------:R-:W4:Y:S01]  /*19ff0*/  LDL R10, [R1+0xac] ;  /* 0x0000ac00010a7983 */ /* 0x000f220000100800 */
[----:B------:R-:W-:-:S03]  /*1a000*/  @!P2 LEA R6, P4, R17, R0, 0x2 ;  /* 0x000000001106a211 */ /* 0x000fc600078810ff */
[----:B------:R-:W4:Y:S01]  /*1a010*/  LDL R21, [R1+0xa8] ;  /* 0x0000a80001157983 */ /* 0x000f220000100800 */
[----:B------:R-:W-:-:S03]  /*1a020*/  ISETP.GE.AND P5, PT, R16, c[0x0][0x3c8], PT ;  /* 0x0000f20010007a0c */ /* 0x000fc60003fa6270 */
[----:B------:R-:W4:Y:S01]  /*1a030*/  LDL R15, [R1+0x9c] ;  /* 0x00009c00010f7983 */ /* 0x000f220000100800 */
[----:B------:R-:W-:-:S03]  /*1a040*/  @!P2 LEA.HI.X R7, R17, R4, R19, 0x2, P4 ;  /* 0x000000041107a211 */ /* 0x000fc600020f1413 */
[----:B------:R-:W4:Y:S04]  /*1a050*/  LDL R19, [R1+0xa4] ;  /* 0x0000a40001137983 */ /* 0x000f280000100800 */
[----:B------:R1:W-:Y:S04]  /*1a060*/  @!P2 ST.E.64 [R6.64], R44 ;  /* 0x0000002c0600a985 */ /* 0x0003e8000c101b0a */
[----:B------:R-:W4:Y:S01]  /*1a070*/  LDL R17, [R1+0xa0] ;  /* 0x0000a00001117983 */ /* 0x000f220000100800 */
[----:B-1----:R-:W-:-:S03]  /*1a080*/  @!P6 LEA R6, P4, R11, R0, 0x2 ;  /* 0x000000000b06e211 */ /* 0x002fc600078810ff */
[----:B------:R1:W-:Y:S01]  /*1a090*/  @!P1 ST.E.64 [R2.64], R48 ;  /* 0x0000003002009985 */ /* 0x0003e2000c101b0a */
[----:B---3--:R-:W-:-:S13]  /*1a0a0*/  ISETP.GE.AND P3, PT, R20, c[0x0][0x3c8], PT ;  /* 0x0000f20014007a0c */ /* 0x008fda0003f66270 */
[----:B------:R-:W-:-:S04]  /*1a0b0*/  @!P3 LEA R8, P0, R20, R0, 0x2 ;  /* 0x000000001408b211 */ /* 0x000fc800078010ff */
[-C--:B--2---:R-:W-:Y:S02]  /*1a0c0*/  @!P3 LEA.HI.X R9, R20, R4.reuse, R25, 0x2, P0 ;  /* 0x000000041409b211 */ /* 0x084fe400000f1419 */
[----:B------:R-:W2:Y:S01]  /*1a0d0*/  LDL R25, [R1+0x120] ;  /* 0x0001200001197983 */ /* 0x000ea20000100800 */
[----:B-----5:R-:W-:-:S03]  /*1a0e0*/  @!P6 LEA.HI.X R7, R11, R4, R23, 0x2, P4 ;  /* 0x000000040b07e211 */ /* 0x020fc600020f1417 */
[----:B------:R-:W3:Y:S01]  /*1a0f0*/  LDL R11, [R1+0x11c] ;  /* 0x00011c00010b7983 */ /* 0x000ee20000100800 */
[----:B-1----:R-:W-:-:S03]  /*1a100*/  @!P5 LEA R2, P3, R16, R0, 0x2 ;  /* 0x000000001002d211 */ /* 0x002fc600078610ff */
[----:B------:R-:W5:Y:S01]  /*1a110*/  LDL R23, [R1+0x118] ;  /* 0x0001180001177983 */ /* 0x000f620000100800 */
[----:B------:R-:W-:Y:S02]  /*1a120*/  ISETP.GE.AND P4, PT, R20, c[0x0][0x3c8], PT ;  /* 0x0000f20014007a0c */ /* 0x000fe40003f86270 */
[----:B------:R-:W-:Y:S01]  /*1a130*/  @!P5 LEA.HI.X R3, R16, R4, R18, 0x2, P3 ;  /* 0x000000041003d211 */ /* 0x000fe200018f1412 */
[----:B------:R-:W5:Y:S04]  /*1a140*/  LDL R20, [R1+0x114] ;  /* 0x0001140001147983 */ /* 0x000f680000100800 */
[----:B------:R-:W5:Y:S04]  /*1a150*/  LDL R18, [R1+0x110] ;  /* 0x0001100001127983 */ /* 0x000f680000100800 */
[----:B------:R-:W5:Y:S01]  /*1a160*/  LDL R16, [R1+0x10c] ;  /* 0x00010c0001107983 */ /* 0x000f620000100800 */
[----:B------:R-:W-:-:S02]  /*1a170*/  ISETP.GE.AND P1, PT, R28, c[0x0][0x3c8], PT ;  /* 0x0000f2001c007a0c */ /* 0x000fc40003f26270 */
[----:B------:R-:W-:Y:S01]  /*1a180*/  ISETP.GE.AND P2, PT, R30, c[0x0][0x3c8], PT ;  /* 0x0000f2001e007a0c */ /* 0x000fe20003f46270 */
[----:B------:R-:W-:Y:S04]  /*1a190*/  @!P4 ST.E.64 [R8.64], R52 ;  /* 0x000000340800c985 */ /* 0x000fe8000c101b0a */
[----:B------:R1:W-:Y:S01]  /*1a1a0*/  @!P6 ST.E.64 [R6.64], R56 ;  /* 0x000000380600e985 */ /* 0x0003e2000c101b0a */
[----:B------:R-:W-:-:S03]  /*1a1b0*/  ISETP.GE.AND P0, PT, R26, c[0x0][0x3c8], PT ;  /* 0x0000f2001a007a0c */ /* 0x000fc60003f06270 */
[----:B------:R4:W-:Y:S02]  /*1a1c0*/  @!P5 ST.E.64 [R2.64], R60 ;  /* 0x0000003c0200d985 */ /* 0x0009e4000c101b0a */
[-C--:B-1----:R-:W-:Y:S02]  /*1a1d0*/  @!P1 LEA R6, P4, R28, R0.reuse, 0x2 ;  /* 0x000000001c069211 */ /* 0x082fe400078810ff */
[----:B------:R-:W-:Y:S02]  /*1a1e0*/  @!P2 LEA R8, P3, R30, R0, 0x2 ;  /* 0x000000001e08a211 */ /* 0x000fe400078610ff */
[----:B----4-:R-:W-:Y:S02]  /*1a1f0*/  ISETP.GE.AND P5, PT, R24, c[0x0][0x3c8], PT ;  /* 0x0000f20018007a0c */ /* 0x010fe40003fa6270 */
[----:B------:R-:W-:Y:S02]  /*1a200*/  @!P2 LEA.HI.X R9, R30, R4, R31, 0x2, P3 ;  /* 0x000000041e09a211 */ /* 0x000fe400018f141f */
[----:B------:R-:W-:-:S05]  /*1a210*/  @!P0 LEA R2, P6, R26, R0, 0x2 ;  /* 0x000000001a028211 */ /* 0x000fca00078c10ff */
[----:B------:R-:W-:-:S04]  /*1a220*/  P2R R3, PR, RZ, 0x10 ;  /* 0x00000010ff037803 */ /* 0x000fc80000000000 */
[----:B------:R-:W-:Y:S02]  /*1a230*/  ISETP.NE.AND P3, PT, R3, RZ, PT ;  /* 0x000000ff0300720c */ /* 0x000fe40003f65270 */
[----:B------:R-:W-:Y:S02]  /*1a240*/  ISETP.GE.AND P4, PT, R10, c[0x0][0x3c8], PT ;  /* 0x0000f2000a007a0c */ /* 0x000fe40003f86270 */
[-C--:B------:R-:W-:Y:S02]  /*1a250*/  @!P1 LEA.HI.X R7, R28, R4.reuse, R29, 0x2, P3 ;  /* 0x000000041c079211 */ /* 0x080fe400018f141d */
[----:B------:R-:W-:Y:S01]  /*1a260*/  @!P0 LEA.HI.X R3, R26, R4, R27, 0x2, P6 ;  /* 0x000000041a038211 */ /* 0x000fe200030f141b */
[----:B------:R-:W-:Y:S01]  /*1a270*/  @!P2 ST.E.64 [R8.64], R64 ;  /* 0x000000400800a985 */ /* 0x000fe2000c101b0a */
[----:B------:R-:W-:-:S03]  /*1a280*/  ISETP.GE.AND P3, PT, R21, c[0x0][0x3c8], PT ;  /* 0x0000f20015007a0c */ /* 0x000fc60003f66270 */
[----:B------:R1:W-:Y:S04]  /*1a290*/  @!P1 ST.E.64 [R6.64], R68 ;  /* 0x0000004406009985 */ /* 0x0003e8000c101b0a */
[----:B------:R4:W-:Y:S01]  /*1a2a0*/  @!P0 ST.E.64 [R2.64], R72 ;  /* 0x0000004802008985 */ /* 0x0009e2000c101b0a */
[----:B------:R-:W-:Y:S02]  /*1a2b0*/  ISETP.GE.AND P2, PT, R19, c[0x0][0x3c8], PT ;  /* 0x0000f20013007a0c */ /* 0x000fe40003f46270 */
[----:B------:R-:W-:Y:S02]  /*1a2c0*/  ISETP.GE.AND P1, PT, R17, c[0x0][0x3c8], PT ;  /* 0x0000f20011007a0c */ /* 0x000fe40003f26270 */
[-C--:B-1----:R-:W-:Y:S02]  /*1a2d0*/  @!P5 LEA R6, P0, R24, R0.reuse, 0x2 ;  /* 0x000000001806d211 */ /* 0x082fe400078010ff */
[----:B----4-:R-:W-:-:S02]  /*1a2e0*/  @!P4 LEA R2, P6, R10, R0, 0x2 ;  /* 0x000000000a02c211 */ /* 0x010fc400078c10ff */
[----:B--2---:R-:W-:-:S05]  /*1a2f0*/  @!P5 LEA.HI.X R7, R24, R4, R25, 0x2, P0 ;  /* 0x000000041807d211 */ /* 0x004fca00000f1419 */
[----:B------:R-:W-:Y:S01]  /*1a300*/  @!P5 ST.E.64 [R6.64], R76 ;  /* 0x0000004c0600d985 */ /* 0x000fe2000c101b0a */
[----:B---3--:R-:W-:Y:S02]  /*1a310*/  @!P4 LEA.HI.X R3, R10, R4, R11, 0x2, P6 ;  /* 0x000000040a03c211 */ /* 0x008fe400030f140b */
[-C--:B------:R-:W-:Y:S02]  /*1a320*/  @!P3 LEA R10, P5, R21, R0.reuse, 0x2 ;  /* 0x00000000150ab211 */ /* 0x080fe400078a10ff */
[----:B------:R-:W-:Y:S01]  /*1a330*/  ISETP.GE.AND P0, PT, R15, c[0x0][0x3c8], PT ;  /* 0x0000f2000f007a0c */ /* 0x000fe20003f06270 */
[----:B------:R1:W-:Y:S01]  /*1a340*/  @!P4 ST.E.64 [R2.64], R80 ;  /* 0x000000500200c985 */ /* 0x0003e2000c101b0a */
[----:B------:R-:W-:-:S04]  /*1a350*/  @!P2 LEA R8, P6, R19, R0, 0x2 ;  /* 0x000000001308a211 */ /* 0x000fc800078c10ff */
[----:B-----5:R-:W-:-:S05]  /*1a360*/  @!P2 LEA.HI.X R9, R19, R4, R20, 0x2, P6 ;  /* 0x000000041309a211 */ /* 0x020fca00030f1414 */
[----:B-1----:R-:W-:-:S04]  /*1a370*/  P2R R2, PR, RZ, 0x20 ;  /* 0x00000020ff027803 */ /* 0x002fc80000000000 */
[----:B------:R-:W-:Y:S02]  /*1a380*/  ISETP.NE.AND P4, PT, R2, RZ, PT ;  /* 0x000000ff0200720c */ /* 0x000fe40003f85270 */
[----:B------:R-:W-:Y:S02]  /*1a390*/  @!P1 LEA R6, P5, R17, R0, 0x2 ;  /* 0x0000000011069211 */ /* 0x000fe400078a10ff */
[----:B------:R-:W-:Y:S02]  /*1a3a0*/  @!P3 LEA.HI.X R11, R21, R4, R23, 0x2, P4 ;  /* 0x00000004150bb211 */ /* 0x000fe400020f1417 */
[----:B------:R-:W-:Y:S02]  /*1a3b0*/  @!P0 LEA R2, P4, R15, R0, 0x2 ;  /* 0x000000000f028211 */ /* 0x000fe400078810ff */
[-C--:B------:R-:W-:Y:S02]  /*1a3c0*/  @!P1 LEA.HI.X R7, R17, R4.reuse, R18, 0x2, P5 ;  /* 0x0000000411079211 */ /* 0x080fe400028f1412 */
[----:B------:R-:W-:Y:S01]  /*1a3d0*/  @!P0 LEA.HI.X R3, R15, R4, R16, 0x2, P4 ;  /* 0x000000040f038211 */ /* 0x000fe200020f1410 */
[----:B------:R1:W-:Y:S04]  /*1a3e0*/  @!P3 ST.E.64 [R10.64], R84 ;  /* 0x000000540a00b985 */ /* 0x0003e8000c101b0a */
[----:B------:R1:W-:Y:S04]  /*1a3f0*/  @!P2 ST.E.64 [R8.64], R88 ;  /* 0x000000580800a985 */ /* 0x0003e8000c101b0a */
[----:B------:R1:W-:Y:S04]  /*1a400*/  @!P1 ST.E.64 [R6.64], R92 ;  /* 0x0000005c06009985 */ /* 0x0003e8000c101b0a */
[----:B------:R1:W-:Y:S02]  /*1a410*/  @!P0 ST.E.64 [R2.64], R96 ;  /* 0x0000006002008985 */ /* 0x0003e4000c101b0a */
.L_x_865:
[----:B------:R-:W-:Y:S05]  /*1a420*/  BSYNC B0 ;  /* 0x0000000000007941 */ /* 0x000fea0003800000 */
.L_x_864:
[----:B------:R-:W-:Y:S05]  /*1a430*/  BRA.DIV ~URZ, `(.L_x_866) ;  /* 0x000050827f007947 */ /* 0x000fea000b800000 */
[----:B--2---:R2:W1:Y:S04]  /*1a440*/  SHFL.IDX PT, R4, R5, 0x1, 0x1c1f ;  /* 0x003c1f0005047f89 */ /* 0x00446800000e0000 */
[----:B----4-:R2:W4:Y:S02]  /*1a450*/  SHFL.IDX PT, R0, R12, 0x1, 0x1c1f ;  /* 0x003c1f000c007f89 */ /* 0x01052400000e0000 */
.L_x_952:
[----:B------:R-:W-:-:S13]  /*1a460*/  ISETP.GE.AND P0, PT, R13, R14, PT ;  /* 0x0000000e0d00720c */ /* 0x000fda0003f06270 */
[----:B------:R-:W-:Y:S05]  /*1a470*/  @P0 BRA `(.L_x_861) ;  /* 0x000016a000000947 */ /* 0x000fea0003800000 */
[----:B-1----:R-:W5:Y:S04]  /*1a480*/  LDL R10, [R1+0x100] ;  /* 0x00010000010a7983 */ /* 0x002f680000100800 */
[----:B--2---:R-:W2:Y:S04]  /*1a490*/  LDL R20, [R1+0xe4] ;  /* 0x0000e40001147983 */ /* 0x004ea80000100800 */
[----:B---3--:R-:W3:Y:S04]  /*1a4a0*/  LDL R8, [R1+0xec] ;  /* 0x0000ec0001087983 */ /* 0x008ee80000100800 */
[----:B----4-:R-:W4:Y:S04]  /*1a4b0*/  LDL R11, [R1+0xe8] ;  /* 0x0000e800010b7983 */ /* 0x010f280000100800 */
[----:B------:R-:W4:Y:S04]  /*1a4c0*/  LDL R9, [R1+0x164] ;  /* 0x0001640001097983 */ /* 0x000f280000100800 */
        /* <DEDUP_REMOVED lines=14> */
[----:B------:R-:W4:Y:S01]  /*1a5b0*/  LDL R27, [R1+0x130] ;  /* 0x00013000011b7983 */ /* 0x000f220000100800 */
[----:B-----5:R-:W-:-:S02]  /*1a5c0*/  ISETP.GE.AND P4, PT, R10, c[0x0][0x3c8], PT ;  /* 0x0000f2000a007a0c */ /* 0x020fc40003f86270 */
[----:B--2---:R-:W-:Y:S02]  /*1a5d0*/  ISETP.GE.AND P1, PT, R20, c[0x0][0x3c8], PT ;  /* 0x0000f20014007a0c */ /* 0x004fe40003f26270 */
[----:B---3--:R-:W-:-:S09]  /*1a5e0*/  ISETP.GE.AND P3, PT, R8, c[0x0][0x3c8], PT ;  /* 0x0000f20008007a0c */ /* 0x008fd20003f66270 */
[----:B------:R-:W-:Y:S02]  /*1a5f0*/  @!P4 IMAD.MOV.U32 R6, RZ, RZ, R0 ;  /* 0x000000ffff06c224 */ /* 0x000fe400078e0000 */
[----:B------:R-:W-:-:S04]  /*1a600*/  @!P4 IMAD.MOV.U32 R7, RZ, RZ, R4 ;  /* 0x000000ffff07c224 */ /* 0x000fc800078e0004 */
[----:B------:R-:W-:Y:S01]  /*1a610*/  @!P4 IMAD.WIDE R6, R10, 0x4, R6 ;  /* 0x000000040a06c825 */ /* 0x000fe200078e0206 */
[----:B----4-:R-:W-:Y:S01]  /*1a620*/  ISETP.GE.AND P2, PT, R11, c[0x0][0x3c8], PT ;  /* 0x0000f2000b007a0c */ /* 0x010fe20003f46270 */
[----:B------:R-:W2:Y:S01]  /*1a630*/  LDL R10, [R1+0xcc] ;  /* 0x0000cc00010a7983 */ /* 0x000ea20000100800 */
[----:B------:R-:W-:-:S03]  /*1a640*/  @!P3 LEA R2, P5, R8, R0, 0x2 ;  /* 0x000000000802b211 */ /* 0x000fc600078a10ff */
[----:B------:R1:W-:Y:S01]  /*1a650*/  @!P4 ST.E.64 [R6.64], R138 ;  /* 0x0000008a0600c985 */ /* 0x0003e2000c101b0a */
[----:B------:R-:W-:-:S05]  /*1a660*/  @!P3 LEA.HI.X R3, R8, R4, R9, 0x2, P5 ;  /* 0x000000040803b211 */ /* 0x000fca00028f1409 */
[----:B------:R3:W-:Y:S02]  /*1a670*/  @!P3 ST.E.64 [R2.64], R134 ;  /* 0x000000860200b985 */ /* 0x0007e4000c101b0a */
[----:B------:R-:W-:-:S04]  /*1a680*/  @!P2 LEA R8, P3, R11, R0, 0x2 ;  /* 0x000000000b08a211 */ /* 0x000fc800078610ff */
[----:B------:R-:W-:Y:S02]  /*1a690*/  @!P2 LEA.HI.X R9, R11, R4, R12, 0x2, P3 ;  /* 0x000000040b09a211 */ /* 0x000fe400018f140c */
[----:B------:R-:W-:Y:S01]  /*1a6a0*/  ISETP.GE.AND P0, PT, R18, c[0x0][0x3c8], PT ;  /* 0x0000f20012007a0c */ /* 0x000fe20003f06270 */
[----:B------:R-:W4:Y:S01]  /*1a6b0*/  LDL R11, [R1+0x84] ;  /* 0x00008400010b7983 */ /* 0x000f220000100800 */
[----:B-1----:R-:W-:-:S03]  /*1a6c0*/  @!P1 LEA R6, P6, R20, R0, 0x2 ;  /* 0x0000000014069211 */ /* 0x002fc600078c10ff */
[----:B------:R-:W5:Y:S10]  /*1a6d0*/  LDL R12, [R1+0xc8] ;  /* 0x0000c800010c7983 */ /* 0x000f740000100800 */
[----:B---3--:R-:W-:-:S04]  /*1a6e0*/  P2R R2, PR, RZ, 0x40 ;  /* 0x00000040ff027803 */ /* 0x008fc80000000000 */
[----:B------:R-:W-:-:S04]  /*1a6f0*/  ISETP.NE.AND P3, PT, R2, RZ, PT ;  /* 0x000000ff0200720c */ /* 0x000fc80003f65270 */
[----:B------:R-:W-:Y:S02]  /*1a700*/  @!P1 LEA.HI.X R7, R20, R4, R26, 0x2, P3 ;  /* 0x0000000414079211 */ /* 0x000fe400018f141a */
[----:B------:R-:W3:Y:S01]  /*1a710*/  LDL R20, [R1+0x148] ;  /* 0x0001480001147983 */ /* 0x000ee20000100800 */
[----:B------:R-:W-:Y:S02]  /*1a720*/  ISETP.GE.AND P3, PT, R17, c[0x0][0x3c8], PT ;  /* 0x0000f20011007a0c */ /* 0x000fe40003f66270 */
[C---:B------:R-:W-:Y:S01]  /*1a730*/  @!P0 LEA R2, P6, R18.reuse, R0, 0x2 ;  /* 0x0000000012028211 */ /* 0x040fe200078c10ff */
[----:B------:R-:W-:Y:S03]  /*1a740*/  @!P2 ST.E.64 [R8.64], R130 ;  /* 0x000000820800a985 */ /* 0x000fe6000c101b0a */
[----:B------:R-:W-:Y:S01]  /*1a750*/  @!P0 LEA.HI.X R3, R18, R4, R25, 0x2, P6 ;  /* 0x0000000412038211 */ /* 0x000fe200030f1419 */
[----:B------:R-:W-:Y:S01]  /*1a760*/  @!P1 ST.E.64 [R6.64], R126 ;  /* 0x0000007e06009985 */ /* 0x000fe2000c101b0a */
[----:B------:R-:W-:-:S03]  /*1a770*/  ISETP.GE.AND P4, PT, R5, c[0x0][0x3c8], PT ;  /* 0x0000f20005007a0c */ /* 0x000fc60003f86270 */
[----:B------:R1:W-:Y:S04]  /*1a780*/  @!P0 ST.E.64 [R2.64], R122 ;  /* 0x0000007a02008985 */ /* 0x0003e8000c101b0a */
[----:B------:R-:W5:Y:S01]  /*1a790*/  LDL R18, [R1+0x144] ;  /* 0x0001440001127983 */ /* 0x000f620000100800 */
[----:B------:R-:W-:Y:S02]  /*1a7a0*/  ISETP.GE.AND P5, PT, R23, c[0x0][0x3c8], PT ;  /* 0x0000f20017007a0c */ /* 0x000fe40003fa6270 */
[----:B------:R-:W-:Y:S01]  /*1a7b0*/  ISETP.GE.AND P2, PT, R15, c[0x0][0x3c8], PT ;  /* 0x0000f2000f007a0c */ /* 0x000fe20003f46270 */
[----:B------:R-:W5:Y:S04]  /*1a7c0*/  LDL R25, [R1+0xbc] ;  /* 0x0000bc0001197983 */ /* 0x000f680000100800 */
[----:B------:R-:W5:Y:S01]  /*1a7d0*/  LDL R26, [R1+0x12c] ;  /* 0x00012c00011a7983 */ /* 0x000f620000100800 */
[----:B-1----:R-:W-:-:S02]  /*1a7e0*/  @!P3 LEA R2, P1, R17, R0, 0x2 ;  /* 0x000000001102b211 */ /* 0x002fc400078210ff */
[----:B------:R-:W-:-:S04]  /*1a7f0*/  @!P4 LEA R6, P6, R5, R0, 0x2 ;  /* 0x000000000506c211 */ /* 0x000fc800078c10ff */
[----:B------:R-:W-:Y:S02]  /*1a800*/  @!P4 LEA.HI.X R7, R5, R4, R21, 0x2, P6 ;  /* 0x000000040507c211 */ /* 0x000fe400030f1415 */
[----:B------:R-:W-:Y:S01]  /*1a810*/  @!P5 LEA R8, P0, R23, R0, 0x2 ;  /* 0x000000001708d211 */ /* 0x000fe200078010ff */
[----:B------:R-:W5:Y:S04]  /*1a820*/  LDL R5, [R1+0xc0] ;  /* 0x0000c00001057983 */ /* 0x000f680000100800 */
[----:B------:R-:W-:Y:S01]  /*1a830*/  P2R R3, PR, RZ, 0x2 ;  /* 0x00000002ff037803 */ /* 0x000fe20000000000 */
[----:B------:R-:W5:Y:S03]  /*1a840*/  LDL R21, [R1+0x124] ;  /* 0x0001240001157983 */ /* 0x000f660000100800 */
[----:B------:R-:W-:-:S04]  /*1a850*/  ISETP.NE.AND P6, PT, R3, RZ, PT ;  /* 0x000000ff0300720c */ /* 0x000fc80003fc5270 */
[-C--:B------:R-:W-:Y:S02]  /*1a860*/  @!P3 LEA.HI.X R3, R17, R4.reuse, R19, 0x2, P6 ;  /* 0x000000041103b211 */ /* 0x080fe400030f1413 */
[----:B------:R-:W5:Y:S04]  /*1a870*/  LDL R19, [R1+0x13c] ;  /* 0x00013c0001137983 */ /* 0x000f680000100800 */
[----:B------:R-:W5:Y:S01]  /*1a880*/  LDL R17, [R1+0x138] ;  /* 0x0001380001117983 */ /* 0x000f620000100800 */
[----:B------:R-:W-:Y:S02]  /*1a890*/  @!P5 LEA.HI.X R9, R23, R4, R24, 0x2, P0 ;  /* 0x000000041709d211 */ /* 0x000fe400000f1418 */
[----:B------:R-:W-:Y:S01]  /*1a8a0*/  ISETP.GE.AND P1, PT, R16, c[0x0][0x3c8], PT ;  /* 0x0000f20010007a0c */ /* 0x000fe20003f26270 */
[----:B------:R-:W5:Y:S04]  /*1a8b0*/  LDL R23, [R1+0xb8] ;  /* 0x0000b80001177983 */ /* 0x000f680000100800 */
[----:B------:R1:W-:Y:S04]  /*1a8c0*/  @!P5 ST.E.64 [R8.64], R118 ;  /* 0x000000760800d985 */ /* 0x0003e8000c101b0a */
[----:B------:R2:W-:Y:S04]  /*1a8d0*/  @!P4 ST.E.64 [R6.64], R114 ;  /* 0x000000720600c985 */ /* 0x0005e8000c101b0a */
[----:B------:R2:W-:Y:S04]  /*1a8e0*/  @!P3 ST.E.64 [R2.64], R110 ;  /* 0x0000006e0200b985 */ /* 0x0005e8000c101b0a */
[----:B------:R-:W5:Y:S01]  /*1a8f0*/  LDL R24, [R1+0x128] ;  /* 0x0001280001187983 */ /* 0x000f620000100800 */
[----:B-1----:R-:W-:-:S04]  /*1a900*/  @!P2 LEA R8, P3, R15, R0, 0x2 ;  /* 0x000000000f08a211 */ /* 0x002fc800078610ff */
[----:B---3--:R-:W-:Y:S02]  /*1a910*/  @!P2 LEA.HI.X R9, R15, R4, R20, 0x2, P3 ;  /* 0x000000040f09a211 */ /* 0x008fe400018f1414 */
[----:B------:R-:W3:Y:S01]  /*1a920*/  LDL R15, [R1+0x134] ;  /* 0x00013400010f7983 */ /* 0x000ee20000100800 */
[----:B--2---:R-:W-:Y:S02]  /*1a930*/  @!P1 LEA R6, P6, R16, R0, 0x2 ;  /* 0x0000000010069211 */ /* 0x004fe400078c10ff */
[----:B------:R-:W-:Y:S01]  /*1a940*/  ISETP.GE.AND P0, PT, R10, c[0x0][0x3c8], PT ;  /* 0x0000f2000a007a0c */ /* 0x000fe20003f06270 */
[----:B------:R-:W2:Y:S01]  /*1a950*/  LDL R20, [R1+0xb4] ;  /* 0x0000b40001147983 */ /* 0x000ea20000100800 */
[----:B----4-:R-:W-:-:S09]  /*1a960*/  ISETP.GE.AND P4, PT, R11, c[0x0][0x3c8], PT ;  /* 0x0000f2000b007a0c */ /* 0x010fd20003f86270 */
[----:B------:R-:W-:-:S04]  /*1a970*/  P2R R2, PR, RZ, 0x40 ;  /* 0x00000040ff027803 */ /* 0x000fc80000000000 */
[----:B------:R-:W-:Y:S02]  /*1a980*/  ISETP.NE.AND P3, PT, R2, RZ, PT ;  /* 0x000000ff0200720c */ /* 0x000fe40003f65270 */
[----:B------:R-:W-:Y:S02]  /*1a990*/  @!P0 LEA R2, P6, R10, R0, 0x2 ;  /* 0x000000000a028211 */ /* 0x000fe400078c10ff */
[-C--:B-----5:R-:W-:Y:S01]  /*1a9a0*/  @!P1 LEA.HI.X R7, R16, R4.reuse, R18, 0x2, P3 ;  /* 0x0000000410079211 */ /* 0x0a0fe200018f1412 */
[----:B------:R-:W-:Y:S01]  /*1a9b0*/  @!P2 ST.E.64 [R8.64], R38 ;  /* 0x000000260800a985 */ /* 0x000fe2000c101b0a */
[----:B------:R-:W-:Y:S02]  /*1a9c0*/  ISETP.GE.AND P5, PT, R12, c[0x0][0x3c8], PT ;  /* 0x0000f2000c007a0c */ /* 0x000fe40003fa6270 */
[----:B------:R-:W-:Y:S01]  /*1a9d0*/  @!P0 LEA.HI.X R3, R10, R4, R14, 0x2, P6 ;  /* 0x000000040a038211 */ /* 0x000fe200030f140e */
[----:B------:R1:W-:Y:S04]  /*1a9e0*/  @!P1 ST.E.64 [R6.64], R42 ;  /* 0x0000002a06009985 */ /* 0x0003e8000c101b0a */
[----:B------:R-:W4:Y:S04]  /*1a9f0*/  LDL R10, [R1+0xb0] ;  /* 0x0000b000010a7983 */ /* 0x000f280000100800 */
[----:B------:R-:W5:Y:S04]  /*1aa00*/  LDL R18, [R1+0xac] ;  /* 0x0000ac0001127983 */ /* 0x000f680000100800 */
[----:B------:R1:W-:Y:S01]  /*1aa10*/  @!P0 ST.E.64 [R2.64], R46 ;  /* 0x0000002e02008985 */ /* 0x0003e2000c101b0a */
[----:B------:R-:W-:-:S03]  /*1aa20*/  ISETP.GE.AND P3, PT, R13, c[0x0][0x3c8], PT ;  /* 0x0000f2000d007a0c */ /* 0x000fc60003f66270 */
[----:B------:R-:W4:Y:S04]  /*1aa30*/  LDL R16, [R1+0xa8] ;  /* 0x0000a80001107983 */ /* 0x000f280000100800 */
[----:B------:R-:W4:Y:S01]  /*1aa40*/  LDL R14, [R1+0xa4] ;  /* 0x0000a400010e7983 */ /* 0x000f220000100800 */
[-C--:B-1----:R-:W-:Y:S02]  /*1aa50*/  @!P4 LEA R6, P6, R11, R0.reuse, 0x2 ;  /* 0x000000000b06c211 */ /* 0x082fe400078c10ff */
[----:B------:R-:W-:-:S04]  /*1aa60*/  @!P5 LEA R8, P0, R12, R0, 0x2 ;  /* 0x000000000c08d211 */ /* 0x000fc800078010ff */
[----:B------:R-:W-:Y:S02]  /*1aa70*/  @!P5 LEA.HI.X R9, R12, R4, R19, 0x2, P0 ;  /* 0x000000040c09d211 */ /* 0x000fe400000f1413 */
[----:B------:R-:W5:Y:S01]  /*1aa80*/  LDL R12, [R1+0xa0] ;  /* 0x0000a000010c7983 */ /* 0x000f620000100800 */
[----:B------:R-:W-:-:S03]  /*1aa90*/  ISETP.GE.AND P2, PT, R5, c[0x0][0x3c8], PT ;  /* 0x0000f20005007a0c */ /* 0x000fc60003f46270 */
[----:B------:R-:W5:Y:S01]  /*1aaa0*/  LDL R19, [R1+0x11c] ;  /* 0x00011c0001137983 */ /* 0x000f620000100800 */
[----:B------:R-:W-:-:S04]  /*1aab0*/  P2R R2, PR, RZ, 0x40 ;  /* 0x00000040ff027803 */ /* 0x000fc80000000000 */
[----:B------:R-:W-:-:S04]  /*1aac0*/  ISETP.NE.AND P0, PT, R2, RZ, PT ;  /* 0x000000ff0200720c */ /* 0x000fc80003f05270 */
[----:B------:R-:W-:Y:S02]  /*1aad0*/  @!P4 LEA.HI.X R7, R11, R4, R17, 0x2, P0 ;  /* 0x000000040b07c211 */ /* 0x000fe400000f1411 */
[----:B------:R-:W5:Y:S01]  /*1aae0*/  LDL R11, [R1+0x120] ;  /* 0x00012000010b7983 */ /* 0x000f620000100800 */
[----:B------:R-:W-:-:S03]  /*1aaf0*/  @!P3 LEA R2, P6, R13, R0, 0x2 ;  /* 0x000000000d02b211 */ /* 0x000fc600078c10ff */
[----:B------:R-:W5:Y:S04]  /*1ab00*/  LDL R17, [R1+0x118] ;  /* 0x0001180001117983 */ /* 0x000f680000100800 */
[----:B------:R1:W-:Y:S04]  /*1ab10*/  @!P5 ST.E.64 [R8.64], R50 ;  /* 0x000000320800d985 */ /* 0x0003e8000c101b0a */
[----:B------:R1:W-:Y:S01]  /*1ab20*/  @!P4 ST.E.64 [R6.64], R54 ;  /* 0x000000360600c985 */ /* 0x0003e2000c101b0a */
[----:B---3--:R-:W-:-:S03]  /*1ab30*/  @!P3 LEA.HI.X R3, R13, R4, R15, 0x2, P6 ;  /* 0x000000040d03b211 */ /* 0x008fc600030f140f */
[----:B------:R-:W3:Y:S04]  /*1ab40*/  LDL R15, [R1+0x114] ;  /* 0x00011400010f7983 */ /* 0x000ee80000100800 */
[----:B------:R-:W3:Y:S04]  /*1ab50*/  LDL R13, [R1+0x110] ;  /* 0x00011000010d7983 */ /* 0x000ee80000100800 */
[----:B------:R2:W-:Y:S01]  /*1ab60*/  @!P3 ST.E.64 [R2.64], R58 ;  /* 0x0000003a0200b985 */ /* 0x0005e2000c101b0a */
[----:B-1----:R-:W-:-:S04]  /*1ab70*/  @!P2 LEA R8, P3, R5, R0, 0x2 ;  /* 0x000000000508a211 */ /* 0x002fc800078610ff */
[----:B------:R-:W-:Y:S02]  /*1ab80*/  @!P2 LEA.HI.X R9, R5, R4, R27, 0x2, P3 ;  /* 0x000000040509a211 */ /* 0x000fe400018f141b */
[----:B------:R-:W3:Y:S01]  /*1ab90*/  LDL R5, [R1+0x9c] ;  /* 0x00009c0001057983 */ /* 0x000ee20000100800 */
[----:B------:R-:W-:Y:S02]  /*1aba0*/  ISETP.GE.AND P1, PT, R25, c[0x0][0x3c8], PT ;  /* 0x0000f20019007a0c */ /* 0x000fe40003f26270 */
[----:B------:R-:W-:-:S11]  /*1abb0*/  ISETP.GE.AND P0, PT, R23, c[0x0][0x3c8], PT ;  /* 0x0000f20017007a0c */ /* 0x000fd60003f06270 */
[-C--:B------:R-:W-:Y:S02]  /*1abc0*/  @!P1 LEA R6, P4, R25, R0.reuse, 0x2 ;  /* 0x0000000019069211 */ /* 0x080fe400078810ff */
[----:B--2---:R-:W-:Y:S02]  /*1abd0*/  ISETP.GE.AND P5, PT, R20, c[0x0][0x3c8], PT ;  /* 0x0000f20014007a0c */ /* 0x004fe40003fa6270 */
[----:B------:R-:W-:-:S09]  /*1abe0*/  @!P0 LEA R2, P6, R23, R0, 0x2 ;  /* 0x0000000017028211 */ /* 0x000fd200078c10ff */
[----:B------:R-:W-:-:S04]  /*1abf0*/  P2R R3, PR, RZ, 0x10 ;  /* 0x00000010ff037803 */ /* 0x000fc80000000000 */
[----:B------:R-:W-:Y:S02]  /*1ac00*/  ISETP.NE.AND P3, PT, R3, RZ, PT ;  /* 0x000000ff0300720c */ /* 0x000fe40003f65270 */
[----:B----4-:R-:W-:Y:S02]  /*1ac10*/  ISETP.GE.AND P4, PT, R10, c[0x0][0x3c8], PT ;  /* 0x0000f2000a007a0c */ /* 0x010fe40003f86270 */
[-C--:B------:R-:W-:Y:S02]  /*1ac20*/  @!P1 LEA.HI.X R7, R25, R4.reuse, R26, 0x2, P3 ;  /* 0x0000000419079211 */ /* 0x080fe400018f141a */
[----:B------:R-:W-:Y:S01]  /*1ac30*/  @!P0 LEA.HI.X R3, R23, R4, R24, 0x2, P6 ;  /* 0x0000000417038211 */ /* 0x000fe200030f1418 */
[----:B------:R-:W-:Y:S01]  /*1ac40*/  @!P2 ST.E.64 [R8.64], R62 ;  /* 0x0000003e0800a985 */ /* 0x000fe2000c101b0a */
[----:B-----5:R-:W-:-:S03]  /*1ac50*/  ISETP.GE.AND P3, PT, R18, c[0x0][0x3c8], PT ;  /* 0x0000f20012007a0c */ /* 0x020fc60003f66270 */
[----:B------:R1:W-:Y:S04]  /*1ac60*/  @!P1 ST.E.64 [R6.64], R66 ;  /* 0x0000004206009985 */ /* 0x0003e8000c101b0a */
[----:B------:R2:W-:Y:S01]  /*1ac70*/  @!P0 ST.E.64 [R2.64], R70 ;  /* 0x0000004602008985 */ /* 0x0005e2000c101b0a */
[----:B------:R-:W-:Y:S02]  /*1ac80*/  ISETP.GE.AND P2, PT, R16, c[0x0][0x3c8], PT ;  /* 0x0000f20010007a0c */ /* 0x000fe40003f46270 */
[----:B------:R-:W-:Y:S02]  /*1ac90*/  ISETP.GE.AND P1, PT, R14, c[0x0][0x3c8], PT ;  /* 0x0000f2000e007a0c */ /* 0x000fe40003f26270 */
[----:B-1----:R-:W-:-:S04]  /*1aca0*/  @!P5 LEA R6, P0, R20, R0, 0x2 ;  /* 0x000000001406d211 */ /* 0x002fc800078010ff */
[----:B------:R-:W-:Y:S02]  /*1acb0*/  @!P5 LEA.HI.X R7, R20, R4, R21, 0x2, P0 ;  /* 0x000000041407d211 */ /* 0x000fe400000f1415 */
[----:B--2---:R-:W-:-:S03]  /*1acc0*/  @!P4 LEA R2, P6, R10, R0, 0x2 ;  /* 0x000000000a02c211 */ /* 0x004fc600078c10ff */
[----:B------:R-:W-:Y:S01]  /*1acd0*/  @!P5 ST.E.64 [R6.64], R74 ;  /* 0x0000004a0600d985 */ /* 0x000fe2000c101b0a */
[----:B------:R-:W-:Y:S02]  /*1ace0*/  @!P4 LEA.HI.X R3, R10, R4, R11, 0x2, P6 ;  /* 0x000000040a03c211 */ /* 0x000fe400030f140b */
[-C--:B------:R-:W-:Y:S02]  /*1acf0*/  @!P3 LEA R10, P5, R18, R0.reuse, 0x2 ;  /* 0x00000000120ab211 */ /* 0x080fe400078a10ff */
[----:B------:R-:W-:Y:S01]  /*1ad00*/  ISETP.GE.AND P0, PT, R12, c[0x0][0x3c8], PT ;  /* 0x0000f2000c007a0c */ /* 0x000fe20003f06270 */
[----:B------:R1:W-:Y:S01]  /*1ad10*/  @!P4 ST.E.64 [R2.64], R78 ;  /* 0x0000004e0200c985 */ /* 0x0003e2000c101b0a */
[----:B------:R-:W-:-:S04]  /*1ad20*/  @!P2 LEA R8, P6, R16, R0, 0x2 ;  /* 0x000000001008a211 */ /* 0x000fc800078c10ff */
[----:B------:R-:W-:-:S05]  /*1ad30*/  @!P2 LEA.HI.X R9, R16, R4, R17, 0x2, P6 ;  /* 0x000000041009a211 */ /* 0x000fca00030f1411 */
[----:B-1----:R-:W-:-:S04]  /*1ad40*/  P2R R2, PR, RZ, 0x20 ;  /* 0x00000020ff027803 */ /* 0x002fc80000000000 */
[----:B------:R-:W-:Y:S02]  /*1ad50*/  ISETP.NE.AND P4, PT, R2, RZ, PT ;  /* 0x000000ff0200720c */ /* 0x000fe40003f85270 */
[----:B------:R-:W-:Y:S02]  /*1ad60*/  @!P1 LEA R6, P5, R14, R0, 0x2 ;  /* 0x000000000e069211 */ /* 0x000fe400078a10ff */
[----:B------:R-:W-:Y:S02]  /*1ad70*/  @!P3 LEA.HI.X R11, R18, R4, R19, 0x2, P4 ;  /* 0x00000004120bb211 */ /* 0x000fe400020f1413 */
[----:B------:R-:W-:-:S03]  /*1ad80*/  @!P0 LEA R2, P4, R12, R0, 0x2 ;  /* 0x000000000c028211 */ /* 0x000fc600078810ff */
[----:B------:R1:W-:Y:S04]  /*1ad90*/  @!P3 ST.E.64 [R10.64], R82 ;  /* 0x000000520a00b985 */ /* 0x0003e8000c101b0a */
[----:B------:R1:W-:Y:S01]  /*1ada0*/  @!P2 ST.E.64 [R8.64], R86 ;  /* 0x000000560800a985 */ /* 0x0003e2000c101b0a */
[-C--:B---3--:R-:W-:Y:S02]  /*1adb0*/  @!P1 LEA.HI.X R7, R14, R4.reuse, R15, 0x2, P5 ;  /* 0x000000040e079211 */ /* 0x088fe400028f140f */
[----:B------:R-:W-:-:S03]  /*1adc0*/  @!P0 LEA.HI.X R3, R12, R4, R13, 0x2, P4 ;  /* 0x000000040c038211 */ /* 0x000fc600020f140d */
[----:B------:R1:W-:Y:S04]  /*1add0*/  @!P1 ST.E.64 [R6.64], R90 ;  /* 0x0000005a06009985 */ /* 0x0003e8000c101b0a */
[----:B------:R1:W-:Y:S01]  /*1ade0*/  @!P0 ST.E.64 [R2.64], R94 ;  /* 0x0000005e02008985 */ /* 0x0003e2000c101b0a */
[----:B------:R-:W-:-:S13]  /*1adf0*/  ISETP.GE.AND P0, PT, R5, c[0x0][0x3c8], PT ;  /* 0x0000f20005007a0c */ /* 0x000fda0003f06270 */
[----:B------:R-:W-:Y:S05]  /*1ae00*/  @P0 BRA `(.L_x_861) ;  /* 0x00000d1000000947 */ /* 0x000fea0003800000 */
[----:B------:R-:W2:Y:S01]  /*1ae10*/  LDL R12, [R1+0x10c] ;  /* 0x00010c00010c7983 */ /* 0x000ea20000100800 */
[----:B-1----:R-:W-:-:S04]  /*1ae20*/  LEA R2, P0, R5, R0, 0x2 ;  /* 0x0000000005027211 */ /* 0x002fc800078010ff */
[----:B--2---:R-:W-:-:S05]  /*1ae30*/  LEA.HI.X R3, R5, R4, R12, 0x2, P0 ;  /* 0x0000000405037211 */ /* 0x004fca00000f140c */
[----:B------:R1:W-:Y:S01]  /*1ae40*/  ST.E.64 [R2.64], R98 ;  /* 0x0000006202007985 */ /* 0x0003e2000c101b0a */
[----:B------:R-:W-:Y:S05]  /*1ae50*/  BRA `(.L_x_861) ;  /* 0x00000cc000007947 */ /* 0x000fea0003800000 */
.L_x_846:
[----:B------:R-:W-:Y:S01]  /*1ae60*/  ISETP.NE.U32.AND P0, PT, RZ, c[0x0][0x508], PT ;  /* 0x00014200ff007a0c */ /* 0x000fe20003f05070 */
[----:B------:R-:W3:Y:S01]  /*1ae70*/  LDL.LU R6, [R1+0x78] ;  /* 0x0000780001067983 */ /* 0x000ee20000300800 */
[----:B------:R-:W-:Y:S01]  /*1ae80*/  ISETP.NE.U32.AND P2, PT, RZ, c[0x0][0x500], PT ;  /* 0x00014000ff007a0c */ /* 0x000fe20003f45070 */
[----:B------:R-:W-:Y:S01]  /*1ae90*/  IMAD.MOV.U32 R4, RZ, RZ, 0x4 ;  /* 0x00000004ff047424 */ /* 0x000fe200078e00ff */
[----:B------:R-:W-:Y:S01]  /*1aea0*/  ISETP.NE.AND.EX P0, PT, RZ, c[0x0][0x50c], PT, P0 ;  /* 0x00014300ff007a0c */ /* 0x000fe20003f05300 */
[----:B------:R-:W-:Y:S01]  /*1aeb0*/  IMAD.MOV.U32 R15, RZ, RZ, c[0x0][0x388] ;  /* 0x0000e200ff0f7624 */ /* 0x000fe200078e00ff */
[----:B------:R-:W-:Y:S01]  /*1aec0*/  ISETP.NE.AND.EX P2, PT, RZ, c[0x0][0x504], PT, P2 ;  /* 0x00014100ff007a0c */ /* 0x000fe20003f45320 */
[----:B------:R-:W-:Y:S02]  /*1aed0*/  IMAD.MOV.U32 R0, RZ, RZ, RZ ;  /* 0x000000ffff007224 */ /* 0x000fe400078e00ff */
[----:B------:R-:W-:-:S08]  /*1aee0*/  IMAD.WIDE R2, R239, R4, c[0x0][0x500] ;  /* 0x00014000ef027625 */ /* 0x000fd000078e0204 */
[----:B------:R-:W-:Y:S02]  /*1aef0*/  @P0 IMAD.WIDE R4, R239, R4, c[0x0][0x508] ;  /* 0x00014200ef040625 */ /* 0x000fe400078e0204 */
[----:B------:R1:W5:Y:S04]  /*1af00*/  @P2 LDG.E R0, [R2.64] ;  /* 0x0000000a02002981 */ /* 0x000368000c1e1900 */
[----:B------:R1:W5:Y:S01]  /*1af10*/  @P0 LDG.E R15, [R4.64] ;  /* 0x0000000a040f0981 */ /* 0x000362000c1e1900 */
[----:B---3--:R-:W-:-:S04]  /*1af20*/  ISETP.NE.AND P1, PT, R6, RZ, PT ;  /* 0x000000ff0600720c */ /* 0x008fc80003f25270 */
[----:B------:R-:W-:Y:S01]  /*1af30*/  SEL R19, R6, c[0x0][0x3d4], P1 ;  /* 0x0000f50006137a07 */ /* 0x000fe20000800000 */
[----:B------:R-:W-:Y:S05]  /*1af40*/  @P0 BRA `(.L_x_867) ;  /* 0x0000004000000947 */ /* 0x000fea0003800000 */
[----:B-1----:R-:W-:Y:S05]  /*1af50*/  @!P2 BRA `(.L_x_867) ;  /* 0x000000300000a947 */ /* 0x002fea0003800000 */
[----:B------:R1:W3:Y:S04]  /*1af60*/  LDG.E R4, [R2.64] ;  /* 0x0000000a02047981 */ /* 0x0002e8000c1e1900 */
[----:B-1----:R-:W3:Y:S02]  /*1af70*/  LDG.E R2, [R2.64+0x4] ;  /* 0x0000040a02027981 */ /* 0x002ee4000c1e1900 */
[----:B---3-5:R-:W-:Y:S02]  /*1af80*/  IADD3 R15, -R4, R2, RZ ;  /* 0x00000002040f7210 */ /* 0x028fe40007ffe1ff */
.L_x_867:
[----:B-1----:R-:W1:Y:S01]  /*1af90*/  S2R R4, SR_TID.X ;  /* 0x0000000000047919 */ /* 0x002e620000002100 */
[----:B------:R-:W-:Y:S01]  /*1afa0*/  SHF.R.S32.HI R2, RZ, 0x1f, R239 ;  /* 0x0000001fff027819 */ /* 0x000fe200000114ef */
[----:B------:R-:W-:Y:S01]  /*1afb0*/  BSSY B0, `(.L_x_868) ;  /* 0x0000037000007945 */ /* 0x000fe20003800000 */
[----:B------:R-:W-:-:S02]  /*1afc0*/  LOP3.LUT R3, R238, 0xffff, RZ, 0xc0, !PT ;  /* 0x0000ffffee037812 */ /* 0x000fc400078ec0ff */
[----:B-----5:R-:W-:Y:S02]  /*1afd0*/  SHF.R.S32.HI R18, RZ, 0x1f, R0 ;  /* 0x0000001fff127819 */ /* 0x020fe40000011400 */
[----:B------:R-:W-:Y:S02]  /*1afe0*/  SEL R8, R239, RZ, !P2 ;  /* 0x000000ffef087207 */ /* 0x000fe40005000000 */
[----:B------:R-:W-:Y:S02]  /*1aff0*/  SEL R21, R2, RZ, !P2 ;  /* 0x000000ff02157207 */ /* 0x000fe40005000000 */
[----:B-1----:R-:W-:-:S13]  /*1b000*/  ISETP.GT.AND P0, PT, R4, 0x7f, PT ;  /* 0x0000007f0400780c */ /* 0x002fda0003f04270 */
[----:B------:R-:W-:Y:S05]  /*1b010*/  @P0 BRA `(.L_x_869) ;  /* 0x0000030000000947 */ /* 0x000fea0003800000 */
[----:B------:R-:W-:Y:S01]  /*1b020*/  IMAD R2, R15, c[0x0][0x4e8], RZ ;  /* 0x00013a000f027a24 */ /* 0x000fe200078e02ff */
[----:B------:R-:W-:-:S04]  /*1b030*/  IADD3 R14, R236, R4, RZ ;  /* 0x00000004ec0e7210 */ /* 0x000fc80007ffe0ff */
[----:B------:R-:W-:-:S13]  /*1b040*/  ISETP.GE.AND P0, PT, R14, R2, PT ;  /* 0x000000020e00720c */ /* 0x000fda0003f06270 */
[----:B------:R-:W-:Y:S05]  /*1b050*/  @P0 BRA `(.L_x_869) ;  /* 0x000002c000000947 */ /* 0x000fea0003800000 */
[----:B------:R-:W3:Y:S01]  /*1b060*/  LDL.LU R23, [R1+0x80] ;  /* 0x0000800001177983 */ /* 0x000ee20000300800 */
[----:B------:R-:W-:Y:S01]  /*1b070*/  IMAD.MOV.U32 R2, RZ, RZ, 0x368 ;  /* 0x00000368ff027424 */ /* 0x000fe200078e00ff */
[----:B------:R-:W-:-:S04]  /*1b080*/  ISETP.GT.AND P2, PT, R19, 0x1, PT ;  /* 0x000000011300780c */ /* 0x000fc80003f44270 */
[----:B------:R-:W-:-:S04]  /*1b090*/  SEL R2, R2, 0x328, P2 ;  /* 0x0000032802027807 */ /* 0x000fc80001000000 */
[----:B------:R1:W4:Y:S08]  /*1b0a0*/  LDC.64 R10, c[0x0][R2+0x170] ;  /* 0x00005c00020a7b82 */ /* 0x0003300000000a00 */
[----:B------:R1:W5:Y:S08]  /*1b0b0*/  LDC.64 R6, c[0x0][R2+0x168] ;  /* 0x00005a0002067b82 */ /* 0x0003700000000a00 */
[----:B------:R1:W2:Y:S08]  /*1b0c0*/  LDC.64 R16, c[0x0][R2+0x178] ;  /* 0x00005e0002107b82 */ /* 0x0002b00000000a00 */
[----:B------:R1:W2:Y:S02]  /*1b0d0*/  LDC.64 R12, c[0x0][R2+0x160] ;  /* 0x00005800020c7b82 */ /* 0x0002a40000000a00 */
[----:B-1----:R-:W-:-:S02]  /*1b0e0*/  IMAD.MOV.U32 R2, RZ, RZ, c[0x0][0x4e8] ;  /* 0x00013a00ff027624 */ /* 0x002fc400078e00ff */
[-C--:B----4-:R-:W-:Y:S02]  /*1b0f0*/  IMAD R9, R11, R8.reuse, RZ ;  /* 0x000000080b097224 */ /* 0x090fe400078e02ff */
[----:B------:R-:W-:Y:S01]  /*1b100*/  IMAD.WIDE.U32 R4, R10, R8, RZ ;  /* 0x000000080a047225 */ /* 0x000fe200078e00ff */
[----:B------:R-:W-:Y:S02]  /*1b110*/  ISETP.NE.AND P0, PT, R2, 0x1, PT ;  /* 0x000000010200780c */ /* 0x000fe40003f05270 */
[----:B------:R-:W-:Y:S01]  /*1b120*/  MOV R2, R14 ;  /* 0x0000000e00027202 */ /* 0x000fe20000000f00 */
[----:B------:R-:W-:Y:S02]  /*1b130*/  IMAD R10, R10, R21, R9 ;  /* 0x000000150a0a7224 */ /* 0x000fe400078e0209 */
[-C--:B-----5:R-:W-:Y:S02]  /*1b140*/  IMAD R11, R7, R3.reuse, RZ ;  /* 0x00000003070b7224 */ /* 0x0a0fe400078e02ff */
[----:B------:R-:W-:Y:S01]  /*1b150*/  IMAD.WIDE.U32 R6, R6, R3, RZ ;  /* 0x0000000306067225 */ /* 0x000fe200078e00ff */
[----:B------:R-:W-:-:S03]  /*1b160*/  IADD3 R5, R5, R10, RZ ;  /* 0x0000000a05057210 */ /* 0x000fc60007ffe0ff */
[----:B------:R-:W-:Y:S02]  /*1b170*/  IMAD.IADD R11, R7, 0x1, R11 ;  /* 0x00000001070b7824 */ /* 0x000fe400078e020b */
[----:B------:R-:W-:-:S05]  /*1b180*/  @P0 IMAD.HI.U32 R20, R14, c[0x0][0x4ec], RZ ;  /* 0x00013b000e140a27 */ /* 0x000fca00078e00ff */
[----:B------:R-:W-:Y:S02]  /*1b190*/  @P0 SHF.R.U32.HI R2, RZ, c[0x0][0x4f0], R20 ;  /* 0x00013c00ff020a19 */ /* 0x000fe40000011614 */
[----:B------:R-:W-:-:S03]  /*1b1a0*/  IADD3 R20, P1, P0, R4, R6, R0 ;  /* 0x0000000604147210 */ /* 0x000fc6000783e000 */
[----:B------:R-:W-:Y:S01]  /*1b1b0*/  IMAD.MOV R4, RZ, RZ, -R2 ;  /* 0x000000ffff047224 */ /* 0x000fe200078e0a02 */
[----:B------:R-:W-:Y:S02]  /*1b1c0*/  IADD3.X R11, R5, R11, R18, P1, P0 ;  /* 0x0000000b050b7210 */ /* 0x000fe40000fe0412 */
[----:B------:R-:W-:Y:S01]  /*1b1d0*/  SHF.R.S32.HI R5, RZ, 0x1f, R2 ;  /* 0x0000001fff057819 */ /* 0x000fe20000011402 */
[----:B------:R-:W-:Y:S01]  /*1b1e0*/  IMAD R4, R4, c[0x0][0x4e8], R14 ;  /* 0x00013a0004047a24 */ /* 0x000fe200078e020e */
[----:B---3--:R-:W-:-:S05]  /*1b1f0*/  SEL R9, R23, RZ, P2 ;  /* 0x000000ff17097207 */ /* 0x008fca0001000000 */
[-C--:B--2---:R-:W-:Y:S02]  /*1b200*/  IMAD R10, R17, R9.reuse, RZ ;  /* 0x00000009110a7224 */ /* 0x084fe400078e02ff */
[----:B------:R-:W-:Y:S01]  /*1b210*/  IMAD.WIDE.U32 R6, R16, R9, RZ ;  /* 0x0000000910067225 */ /* 0x000fe200078e00ff */
[----:B------:R-:W-:-:S04]  /*1b220*/  SHF.R.S32.HI R9, RZ, 0x1f, R4 ;  /* 0x0000001fff097819 */ /* 0x000fc80000011404 */
[----:B------:R-:W-:Y:S01]  /*1b230*/  IADD3 R7, R7, R10, RZ ;  /* 0x0000000a07077210 */ /* 0x000fe20007ffe0ff */
[----:B------:R-:W-:Y:S01]  /*1b240*/  IMAD.MOV.U32 R10, RZ, RZ, c[0x0][0x4a8] ;  /* 0x00012a00ff0a7624 */ /* 0x000fe200078e00ff */
[----:B------:R-:W-:Y:S01]  /*1b250*/  IADD3 R6, P1, P0, R2, R20, R6 ;  /* 0x0000001402067210 */ /* 0x000fe2000783e006 */
[----:B------:R-:W-:-:S03]  /*1b260*/  IMAD R2, R13, R4, RZ ;  /* 0x000000040d027224 */ /* 0x000fc600078e02ff */
[----:B------:R-:W-:Y:S01]  /*1b270*/  IADD3.X R7, R5, R11, R7, P1, P0 ;  /* 0x0000000b05077210 */ /* 0x000fe20000fe0407 */
[----:B------:R-:W-:-:S04]  /*1b280*/  IMAD R2, R12, R9, R2 ;  /* 0x000000090c027224 */ /* 0x000fc800078e0202 */
        /* <DEDUP_REMOVED lines=9> */
.L_x_869:
[----:B------:R-:W-:Y:S05]  /*1b320*/  BSYNC B0 ;  /* 0x0000000000007941 */ /* 0x000fea0003800000 */
.L_x_868:
[----:B------:R-:W-:-:S13]  /*1b330*/  ISETP.GT.AND P0, PT, R19, 0x1, PT ;  /* 0x000000011300780c */ /* 0x000fda0003f04270 */
[----:B------:R-:W-:Y:S05]  /*1b340*/  @P0 BRA `(.L_x_861) ;  /* 0x000007d000000947 */ /* 0x000fea0003800000 */
[----:B-1----:R-:W3:Y:S01]  /*1b350*/  LDL R6, [R1+0x108] ;  /* 0x0001080001067983 */ /* 0x002ee20000100800 */
[----:B------:R-:W-:Y:S01]  /*1b360*/  MOV R4, c[0x0][0x4e8] ;  /* 0x00013a0000047a02 */ /* 0x000fe20000000f00 */
[----:B------:R-:W-:Y:S02]  /*1b370*/  IMAD R2, R18, c[0x0][0x3a0], RZ ;  /* 0x0000e80012027a24 */ /* 0x000fe400078e02ff */
[----:B------:R-:W1:Y:S01]  /*1b380*/  S2R R10, SR_TID.X ;  /* 0x00000000000a7919 */ /* 0x000e620000002100 */
[----:B------:R-:W-:Y:S01]  /*1b390*/  ISETP.NE.AND P0, PT, R4, 0x1, PT ;  /* 0x000000010400780c */ /* 0x000fe20003f05270 */
[----:B------:R-:W-:-:S04]  /*1b3a0*/  IMAD.WIDE.U32 R4, R0, c[0x0][0x3a0], RZ ;  /* 0x0000e80000047a25 */ /* 0x000fc800078e00ff */
[----:B------:R-:W-:Y:S02]  /*1b3b0*/  IMAD R0, R0, c[0x0][0x3a4], R2 ;  /* 0x0000e90000007a24 */ /* 0x000fe400078e0202 */
[----:B------:R-:W-:-:S03]  /*1b3c0*/  IMAD R2, R21, c[0x0][0x3f0], RZ ;  /* 0x0000fc0015027a24 */ /* 0x000fc600078e02ff */
[----:B------:R-:W-:-:S05]  /*1b3d0*/  IADD3 R5, R5, R0, RZ ;  /* 0x0000000005057210 */ /* 0x000fca0007ffe0ff */
[----:B------:R-:W-:-:S04]  /*1b3e0*/  IMAD.WIDE.U32 R4, R3, c[0x0][0x3e8], R4 ;  /* 0x0000fa0003047a25 */ /* 0x000fc800078e0004 */
[----:B------:R-:W-:Y:S01]  /*1b3f0*/  IMAD R3, R3, c[0x0][0x3ec], R5 ;  /* 0x0000fb0003037a24 */ /* 0x000fe200078e0205 */
[----:B-1----:R-:W-:-:S04]  /*1b400*/  SHF.R.S32.HI R9, RZ, 0x1f, R10 ;  /* 0x0000001fff097819 */ /* 0x002fc8000001140a */
[----:B------:R-:W-:-:S04]  /*1b410*/  LEA.HI R9, R9, R10, RZ, 0x3 ;  /* 0x0000000a09097211 */ /* 0x000fc800078f18ff */
[----:B------:R-:W-:-:S04]  /*1b420*/  SHF.R.S32.HI R9, RZ, 0x3, R9 ;  /* 0x00000003ff097819 */ /* 0x000fc80000011409 */
[-C--:B------:R-:W-:Y:S02]  /*1b430*/  IADD3 R11, R9, R236.reuse, RZ ;  /* 0x000000ec090b7210 */ /* 0x080fe40007ffe0ff */
[----:B---3--:R-:W-:-:S04]  /*1b440*/  IADD3 R6, R6, R236, RZ ;  /* 0x000000ec06067210 */ /* 0x008fc80007ffe0ff */
[----:B------:R-:W-:Y:S01]  /*1b450*/  MOV R0, R6 ;  /* 0x0000000600007202 */ /* 0x000fe20000000f00 */
[----:B------:R-:W-:-:S05]  /*1b460*/  @P0 IMAD.HI.U32 R7, R6, c[0x0][0x4ec], RZ ;  /* 0x00013b0006070a27 */ /* 0x000fca00078e00ff */
[----:B------:R-:W-:Y:S01]  /*1b470*/  @P0 SHF.R.U32.HI R0, RZ, c[0x0][0x4f0], R7 ;  /* 0x00013c00ff000a19 */ /* 0x000fe20000011607 */
[----:B------:R-:W-:Y:S01]  /*1b480*/  IMAD R7, R8, c[0x0][0x3f4], R2 ;  /* 0x0000fd0008077a24 */ /* 0x000fe200078e0202 */
[----:B------:R-:W-:Y:S02]  /*1b490*/  MOV R2, R4 ;  /* 0x0000000400027202 */ /* 0x000fe40000000f00 */
        /* <DEDUP_REMOVED lines=17> */
[----:B------:R1:W3:Y:S02]  /*1b5b0*/  SHFL.IDX PT, R4, R5, RZ, 0x181f ;  /* 0x00181fff05047589 */ /* 0x0002e400000e0000 */
.L_x_953:
[----:B------:R-:W-:Y:S05]  /*1b5c0*/  BRA.DIV ~URZ, `(.L_x_871) ;  /* 0x000040627f007947 */ /* 0x000fea000b800000 */
[----:B------:R4:W1:Y:S02]  /*1b5d0*/  SHFL.IDX PT, R0, R12, RZ, 0x181f ;  /* 0x00181fff0c007589 */ /* 0x00086400000e0000 */
.L_x_954:
[----:B------:R-:W-:Y:S01]  /*1b5e0*/  IMAD R10, R15, c[0x0][0x4e8], RZ ;  /* 0x00013a000f0a7a24 */ /* 0x000fe200078e02ff */
[----:B------:R-:W-:Y:S04]  /*1b5f0*/  BSSY B0, `(.L_x_872) ;  /* 0x0000011000007945 */ /* 0x000fe80003800000 */
[----:B------:R-:W-:-:S13]  /*1b600*/  ISETP.GE.AND P0, PT, R11, R10, PT ;  /* 0x0000000a0b00720c */ /* 0x000fda0003f06270 */
[----:B------:R-:W-:Y:S05]  /*1b610*/  @P0 BRA `(.L_x_873) ;  /* 0x000000e000000947 */ /* 0x000fea0003800000 */
[----:B------:R-:W5:Y:S04]  /*1b620*/  LDL R14, [R1+0x74] ;  /* 0x00007400010e7983 */ /* 0x000f680000100800 */
[----:B--2---:R-:W2:Y:S01]  /*1b630*/  LDL R13, [R1+0x70] ;  /* 0x00007000010d7983 */ /* 0x004ea20000100800 */
[----:B------:R-:W-:Y:S02]  /*1b640*/  ISETP.GE.AND P2, PT, R248, c[0x0][0x3c8], PT ;  /* 0x0000f200f8007a0c */ /* 0x000fe40003f46270 */
[----:B------:R-:W-:Y:S02]  /*1b650*/  ISETP.GE.AND P1, PT, R250, c[0x0][0x3c8], PT ;  /* 0x0000f200fa007a0c */ /* 0x000fe40003f26270 */
[----:B------:R-:W-:-:S09]  /*1b660*/  ISETP.GE.AND P0, PT, R251, c[0x0][0x3c8], PT ;  /* 0x0000f200fb007a0c */ /* 0x000fd20003f06270 */
[-C--:B-1----:R-:W-:Y:S02]  /*1b670*/  @!P2 LEA R8, P5, R248, R0.reuse, 0x1 ;  /* 0x00000000f808a211 */ /* 0x082fe400078a08ff */
[-C--:B------:R-:W-:Y:S02]  /*1b680*/  @!P1 LEA R6, P4, R250, R0.reuse, 0x1 ;  /* 0x00000000fa069211 */ /* 0x080fe400078808ff */
[----:B------:R-:W-:Y:S02]  /*1b690*/  @!P0 LEA R2, P3, R251, R0, 0x1 ;  /* 0x00000000fb028211 */ /* 0x000fe400078608ff */
[----:B---3--:R-:W-:-:S05]  /*1b6a0*/  @!P2 LEA.HI.X R9, R248, R4, R249, 0x1, P5 ;  /* 0x00000004f809a211 */ /* 0x008fca00028f0cf9 */
[----:B------:R1:W-:Y:S01]  /*1b6b0*/  @!P2 ST.E.128 [R8.64], RZ ;  /* 0x000000ff0800a985 */ /* 0x0003e2000c101d0a */
[-C--:B-----5:R-:W-:Y:S02]  /*1b6c0*/  @!P1 LEA.HI.X R7, R250, R4.reuse, R14, 0x1, P4 ;  /* 0x00000004fa079211 */ /* 0x0a0fe400020f0c0e */
[----:B--2---:R-:W-:-:S03]  /*1b6d0*/  @!P0 LEA.HI.X R3, R251, R4, R13, 0x1, P3 ;  /* 0x00000004fb038211 */ /* 0x004fc600018f0c0d */
[----:B------:R1:W-:Y:S04]  /*1b6e0*/  @!P1 ST.E.128 [R6.64], RZ ;  /* 0x000000ff06009985 */ /* 0x0003e8000c101d0a */
[----:B------:R1:W-:Y:S02]  /*1b6f0*/  @!P0 ST.E.128 [R2.64], RZ ;  /* 0x000000ff02008985 */ /* 0x0003e4000c101d0a */
.L_x_873:
[----:B------:R-:W-:Y:S05]  /*1b700*/  BSYNC B0 ;  /* 0x0000000000007941 */ /* 0x000fea0003800000 */
.L_x_872:
[----:B------:R-:W-:Y:S05]  /*1b710*/  BRA.DIV ~URZ, `(.L_x_874) ;  /* 0x00003f927f007947 */ /* 0x000fea000b800000 */
[----:B---3--:R3:W2:Y:S04]  /*1b720*/  SHFL.IDX PT, R4, R5, 0x1, 0x181f ;  /* 0x00381f0005047f89 */ /* 0x0086a800000e0000 */
[----:B-1----:R3:W1:Y:S02]  /*1b730*/  SHFL.IDX PT, R0, R12, 0x1, 0x181f ;  /* 0x00381f000c007f89 */ /* 0x00266400000e0000 */
.L_x_955:
        /* <DEDUP_REMOVED lines=13> */
[----:B------:R1:W-:Y:S01]  /*1b810*/  @!P2 ST.E.128 [R8.64], RZ ;  /* 0x000000ff0800a985 */ /* 0x0003e2000c101d0a */
[-C--:B-----5:R-:W-:Y:S02]  /*1b820*/  @!P1 LEA.HI.X R7, R250, R4.reuse, R14, 0x1, P4 ;  /* 0x00000004fa079211 */ /* 0x0a0fe400020f0c0e */
[----:B---3--:R-:W-:-:S03]  /*1b830*/  @!P0 LEA.HI.X R3, R251, R4, R13, 0x1, P3 ;  /* 0x00000004fb038211 */ /* 0x008fc600018f0c0d */
[----:B------:R1:W-:Y:S04]  /*1b840*/  @!P1 ST.E.128 [R6.64], RZ ;  /* 0x000000ff06009985 */ /* 0x0003e8000c101d0a */
[----:B------:R1:W-:Y:S02]  /*1b850*/  @!P0 ST.E.128 [R2.64], RZ ;  /* 0x000000ff02008985 */ /* 0x0003e4000c101d0a */
.L_x_876:
[----:B------:R-:W-:Y:S05]  /*1b860*/  BSYNC B0 ;  /* 0x0000000000007941 */ /* 0x000fea0003800000 */
.L_x_875:
[----:B------:R-:W-:Y:S05]  /*1b870*/  BRA.DIV ~URZ, `(.L_x_877) ;  /* 0x00003f227f007947 */ /* 0x000fea000b800000 */
[----:B--2---:R2:W3:Y:S02]  /*1b880*/  SHFL.IDX PT, R4, R5, 0x2, 0x181f ;  /* 0x00581f0005047f89 */ /* 0x0044e400000e0000 */
.L_x_956:
[----:B------:R-:W-:Y:S05]  /*1b890*/  BRA.DIV ~URZ, `(.L_x_878) ;  /* 0x00003f827f007947 */ /* 0x000fea000b800000 */
[----:B-1----:R1:W2:Y:S02]  /*1b8a0*/  SHFL.IDX PT, R0, R12, 0x2, 0x181f ;  /* 0x00581f000c007f89 */ /* 0x0022a400000e0000 */
.L_x_957:
[----:B------:R-:W-:Y:S01]  /*1b8b0*/  IADD3 R2, R11, 0x40, RZ ;  /* 0x000000400b027810 */ /* 0x000fe20007ffe0ff */
[----:B------:R-:W-:Y:S03]  /*1b8c0*/  BSSY B0, `(.L_x_879) ;  /* 0x0000011000007945 */ /* 0x000fe60003800000 */
[----:B------:R-:W-:-:S13]  /*1b8d0*/  ISETP.GE.AND P0, PT, R2, R10, PT ;  /* 0x0000000a0200720c */ /* 0x000fda0003f06270 */
[----:B------:R-:W-:Y:S05]  /*1b8e0*/  @P0 BRA `(.L_x_880) ;  /* 0x000000e000000947 */ /* 0x000fea0003800000 */
[----:B------:R-:W5:Y:S04]  /*1b8f0*/  LDL R14, [R1+0x74] ;  /* 0x00007400010e7983 */ /* 0x000f680000100800 */
[----:B----4-:R-:W4:Y:S01]  /*1b900*/  LDL R13, [R1+0x70] ;  /* 0x00007000010d7983 */ /* 0x010f220000100800 */
[----:B------:R-:W-:Y:S02]  /*1b910*/  ISETP.GE.AND P2, PT, R248, c[0x0][0x3c8], PT ;  /* 0x0000f200f8007a0c */ /* 0x000fe40003f46270 */
[----:B------:R-:W-:Y:S02]  /*1b920*/  ISETP.GE.AND P1, PT, R250, c[0x0][0x3c8], PT ;  /* 0x0000f200fa007a0c */ /* 0x000fe40003f26270 */
[----:B------:R-:W-:-:S09]  /*1b930*/  ISETP.GE.AND P0, PT, R251, c[0x0][0x3c8], PT ;  /* 0x0000f200fb007a0c */ /* 0x000fd20003f06270 */
[-C--:B--2---:R-:W-:Y:S02]  /*1b940*/  @!P2 LEA R8, P5, R248, R0.reuse, 0x1 ;  /* 0x00000000f808a211 */ /* 0x084fe400078a08ff */
[-C--:B------:R-:W-:Y:S02]  /*1b950*/  @!P1 LEA R6, P4, R250, R0.reuse, 0x1 ;  /* 0x00000000fa069211 */ /* 0x080fe400078808ff */
[----:B------:R-:W-:Y:S02]  /*1b960*/  @!P0 LEA R2, P3, R251, R0, 0x1 ;  /* 0x00000000fb028211 */ /* 0x000fe400078608ff */
[----:B---3--:R-:W-:-:S05]  /*1b970*/  @!P2 LEA.HI.X R9, R248, R4, R249, 0x1, P5 ;  /* 0x00000004f809a211 */ /* 0x008fca00028f0cf9 */
[----:B------:R2:W-:Y:S01]  /*1b980*/  @!P2 ST.E.128 [R8.64], RZ ;  /* 0x000000ff0800a985 */ /* 0x0005e2000c101d0a */
[-C--:B-----5:R-:W-:Y:S02]  /*1b990*/  @!P1 LEA.HI.X R7, R250, R4.reuse, R14, 0x1, P4 ;  /* 0x00000004fa079211 */ /* 0x0a0fe400020f0c0e */
[----:B----4-:R-:W-:-:S03]  /*1b9a0*/  @!P0 LEA.HI.X R3, R251, R4, R13, 0x1, P3 ;  /* 0x00000004fb038211 */ /* 0x010fc600018f0c0d */
[----:B------:R2:W-:Y:S04]  /*1b9b0*/  @!P1 ST.E.128 [R6.64], RZ ;  /* 0x000000ff06009985 */ /* 0x0005e8000c101d0a */
[----:B------:R2:W-:Y:S02]  /*1b9c0*/  @!P0 ST.E.128 [R2.64], RZ ;  /* 0x000000ff02008985 */ /* 0x0005e4000c101d0a */
.L_x_880:
[----:B------:R-:W-:Y:S05]  /*1b9d0*/  BSYNC B0 ;  /* 0x0000000000007941 */ /* 0x000fea0003800000 */
.L_x_879:
[----:B------:R-:W-:Y:S05]  /*1b9e0*/  BRA.DIV ~URZ, `(.L_x_881) ;  /* 0x00003eb27f007947 */ /* 0x000fea000b800000 */
[----:B---3--:R3:W1:Y:S04]  /*1b9f0*/  SHFL.IDX PT, R4, R5, 0x3, 0x181f ;  /* 0x00781f0005047f89 */ /* 0x00866800000e0000 */
[----:B--2---:R3:W2:Y:S02]  /*1ba00*/  SHFL.IDX PT, R0, R12, 0x3, 0x181f ;  /* 0x00781f000c007f89 */ /* 0x0046a400000e0000 */
.L_x_958:
[----:B------:R-:W-:-:S04]  /*1ba10*/  IADD3 R11, R11, 0x60, RZ ;  /* 0x000000600b0b7810 */ /* 0x000fc80007ffe0ff */
[----:B------:R-:W-:-:S13]  /*1ba20*/  ISETP.GE.AND P0, PT, R11, R10, PT ;  /* 0x0000000a0b00720c */ /* 0x000fda0003f06270 */
[----:B------:R-:W-:Y:S05]  /*1ba30*/  @P0 BRA `(.L_x_861) ;  /* 0x000000e000000947 */ /* 0x000fea0003800000 */
[----:B-1-34-:R-:W3:Y:S04]  /*1ba40*/  LDL R12, [R1+0x74] ;  /* 0x00007400010c7983 */ /* 0x01aee80000100800 */
[----:B------:R-:W4:Y:S01]  /*1ba50*/  LDL R5, [R1+0x70] ;  /* 0x0000700001057983 */ /* 0x000f220000100800 */
[----:B------:R-:W-:Y:S02]  /*1ba60*/  ISETP.GE.AND P2, PT, R248, c[0x0][0x3c8], PT ;  /* 0x0000f200f8007a0c */ /* 0x000fe40003f46270 */
[----:B------:R-:W-:Y:S02]  /*1ba70*/  ISETP.GE.AND P1, PT, R250, c[0x0][0x3c8], PT ;  /* 0x0000f200fa007a0c */ /* 0x000fe40003f26270 */
[----:B------:R-:W-:-:S09]  /*1ba80*/  ISETP.GE.AND P0, PT, R251, c[0x0][0x3c8], PT ;  /* 0x0000f200fb007a0c */ /* 0x000fd20003f06270 */
[-C--:B--2---:R-:W-:Y:S02]  /*1ba90*/  @!P2 LEA R8, P5, R248, R0.reuse, 0x1 ;  /* 0x00000000f808a211 */ /* 0x084fe400078a08ff */
[-C--:B------:R-:W-:Y:S02]  /*1baa0*/  @!P1 LEA R6, P4, R250, R0.reuse, 0x1 ;  /* 0x00000000fa069211 */ /* 0x080fe400078808ff */
[----:B------:R-:W-:Y:S02]  /*1bab0*/  @!P0 LEA R2, P3, R251, R0, 0x1 ;  /* 0x00000000fb028211 */ /* 0x000fe400078608ff */
[----:B------:R-:W-:-:S05]  /*1bac0*/  @!P2 LEA.HI.X R9, R248, R4, R249, 0x1, P5 ;  /* 0x00000004f809a211 */ /* 0x000fca00028f0cf9 */
[----:B------:R1:W-:Y:S01]  /*1bad0*/  @!P2 ST.E.128 [R8.64], RZ ;  /* 0x000000ff0800a985 */ /* 0x0003e2000c101d0a */
[-C--:B---3--:R-:W-:Y:S02]  /*1bae0*/  @!P1 LEA.HI.X R7, R250, R4.reuse, R12, 0x1, P4 ;  /* 0x00000004fa079211 */ /* 0x088fe400020f0c0c */
[----:B----4-:R-:W-:-:S03]  /*1baf0*/  @!P0 LEA.HI.X R3, R251, R4, R5, 0x1, P3 ;  /* 0x00000004fb038211 */ /* 0x010fc600018f0c05 */
[----:B------:R1:W-:Y:S04]  /*1bb00*/  @!P1 ST.E.128 [R6.64], RZ ;  /* 0x000000ff06009985 */ /* 0x0003e8000c101d0a */
[----:B------:R1:W-:Y:S02]  /*1bb10*/  @!P0 ST.E.128 [R2.64], RZ ;  /* 0x000000ff02008985 */ /* 0x0003e4000c101d0a */
.L_x_861:
[----:B------:R-:W-:Y:S05]  /*1bb20*/  BSYNC B1 ;  /* 0x0000000000017941 */ /* 0x000fea0003800000 */
.L_x_845:
[----:B------:R-:W-:-:S13]  /*1bb30*/  ISETP.NE.AND P0, PT, RZ, UR8, PT ;  /* 0x00000008ff007c0c */ /* 0x000fda000bf05270 */
[----:B------:R-:W-:Y:S01]  /*1bb40*/  @P0 WARPSYNC 0xffffffff ;  /* 0xffffffff00000948 */ /* 0x000fe20003800000 */
[----:B------:R-:W-:Y:S06]  /*1bb50*/  @P0 BAR.SYNC.DEFER_BLOCKING 0x5, 0x100 ;  /* 0x0144000000000b1d */ /* 0x000fec0000010000 */
[----:B------:R-:W5:Y:S02]  /*1bb60*/  @P0 LDS.128 R236, [0x18100] ;  /* 0x01810000ffec0984 */ /* 0x000f640000000c00 */
[----:B-1---5:R-:W-:Y:S01]  /*1bb70*/  @P0 IMAD.MOV.U32 R2, RZ, RZ, R236 ;  /* 0x000000ffff020224 */ /* 0x022fe200078e00ec */
[----:B--2-4-:R-:W-:-:S04]  /*1bb80*/  @P0 MOV R0, R237 ;  /* 0x000000ed00000202 */ /* 0x014fc80000000f00 */
[----:B------:R1:W-:Y:S04]  /*1bb90*/  @P0 STL [R1+0x7c], R2 ;  /* 0x00007c0201000387 */ /* 0x0003e80000100800 */
[----:B------:R1:W-:Y:S04]  /*1bba0*/  @P0 STL [R1+0x104], R0 ;  /* 0x0001040001000387 */ /* 0x0003e80000100800 */
[----:B------:R-:W-:Y:S06]  /*1bbb0*/  @P0 BAR.ARV 0x4, 0x100 ;  /* 0x0104000000000b1d */ /* 0x000fec0000002000 */
[----:B------:R-:W-:Y:S05]  /*1bbc0*/  @P0 BRA `(.L_x_882) ;  /* 0x00000fb000000947 */ /* 0x000fea0003800000 */
[----:B-1----:R-:W1:Y:S01]  /*1bbd0*/  S2R R0, SR_TID.X ;  /* 0x0000000000007919 */ /* 0x002e620000002100 */
[----:B------:R-:W-:Y:S01]  /*1bbe0*/  IMAD.MOV.U32 R8, RZ, RZ, RZ ;  /* 0x000000ffff087224 */ /* 0x000fe200078e00ff */
[----:B-1-3--:R-:W-:-:S04]  /*1bbf0*/  LOP3.LUT R12, R0, 0x1f, RZ, 0xc0, !PT ;  /* 0x0000001f000c7812 */ /* 0x00afc800078ec0ff */
[----:B------:R-:W-:Y:S01]  /*1bc00*/  ISETP.NE.AND P6, PT, R12, 0x1f, PT ;  /* 0x0000001f0c00780c */ /* 0x000fe20003fc5270 */
[----:B------:R-:W-:Y:S10]  /*1bc10*/  BRA.DIV ~URZ, `(.L_x_883) ;  /* 0x00003d727f007947 */ /* 0x000ff4000b800000 */
[----:B------:R1:W2:Y:S02]  /*1bc20*/  SHFL.IDX PT, R9, R22, RZ, 0x1f ;  /* 0x00001fff16097589 */ /* 0x0002a400000e0000 */
.L_x_959:
[----:B------:R-:W-:Y:S05]  /*1bc30*/  BRA.DIV ~URZ, `(.L_x_884) ;  /* 0x00003dd27f007947 */ /* 0x000fea000b800000 */
[----:B------:R3:W4:Y:S02]  /*1bc40*/  SHFL.IDX PT, R6, R22, 0x1, 0x1f ;  /* 0x00201f0016067f89 */ /* 0x00072400000e0000 */
.L_x_960:
[----:B------:R-:W-:Y:S02]  /*1bc50*/  IMAD.IADD R0, R239, 0x1, R12 ;  /* 0x00000001ef007824 */ /* 0x000fe400078e020c */
[----:B------:R-:W-:-:S03]  /*1bc60*/  IMAD.MOV.U32 R7, RZ, RZ, RZ ;  /* 0x000000ffff077224 */ /* 0x000fc600078e00ff */
[----:B------:R-:W-:-:S13]  /*1bc70*/  ISETP.GE.OR P0, PT, R0, c[0x0][0x53c], !P6 ;  /* 0x00014f0000007a0c */ /* 0x000fda0007706670 */
[----:B------:R-:W-:Y:S01]  /*1bc80*/  @!P0 MOV R2, 0x4 ;  /* 0x0000000400028802 */ /* 0x000fe20000000f00 */
[----:B------:R-:W-:-:S04]  /*1bc90*/  @!P0 IMAD.MOV.U32 R4, RZ, RZ, 0x4 ;  /* 0x00000004ff048424 */ /* 0x000fc800078e00ff */
        /* <DEDUP_REMOVED lines=13> */
.L_x_961:
        /* <DEDUP_REMOVED lines=16> */
.L_x_962:
[----:B---3--:R-:W-:Y:S01]  /*1be70*/  IMAD R0, R0, c[0x0][0x538], RZ ;  /* 0x00014e0000007a24 */ /* 0x008fe200078e02ff */
[----:B------:R-:W-:Y:S04]  /*1be80*/  BSSY B1, `(.L_x_887) ;  /* 0x00000c3000017945 */ /* 0x000fe80003800000 */
[----:B----4-:R-:W-:-:S04]  /*1be90*/  IADD3 R6, R0, R6, RZ ;  /* 0x0000000600067210 */ /* 0x010fc80007ffe0ff */
[----:B--2---:R-:W-:-:S13]  /*1bea0*/  ISETP.GT.AND P0, PT, R6, R9, PT ;  /* 0x000000090600720c */ /* 0x004fda0003f04270 */
[----:B------:R-:W-:Y:S05]  /*1beb0*/  @P0 BRA `(.L_x_888) ;  /* 0x0000025000000947 */ /* 0x000fea0003800000 */
.L_x_892:
        /* <DEDUP_REMOVED lines=8> */
[----:B-1----:R-:W-:Y:S01]  /*1bf40*/  @!P0 MOV R4, 0x4 ;  /* 0x0000000400048802 */ /* 0x002fe20000000f00 */
        /* <DEDUP_REMOVED lines=8> */
.L_x_963:
        /* <DEDUP_REMOVED lines=16> */
.L_x_964:
[----:B--2---:R-:W-:-:S05]  /*1c0d0*/  IMAD R0, R0, c[0x0][0x538], RZ ;  /* 0x00014e0000007a24 */ /* 0x004fca00078e02ff */
[----:B------:R-:W-:-:S04]  /*1c0e0*/  IADD3 R6, R0, R6, RZ ;  /* 0x0000000600067210 */ /* 0x000fc80007ffe0ff */
[----:B------:R-:W-:-:S13]  /*1c0f0*/  ISETP.GT.AND P0, PT, R6, R9, PT ;  /* 0x000000090600720c */ /* 0x000fda0003f04270 */
[----:B-1----:R-:W-:Y:S05]  /*1c100*/  @!P0 BRA `(.L_x_892) ;  /* 0xfffffdb000008947 */ /* 0x002fea000383ffff */
.L_x_888:
[----:B------:R-:W-:-:S05]  /*1c110*/  IADD3 R6, -R0, R6, RZ ;  /* 0x0000000600067210 */ /* 0x000fca0007ffe1ff */
[----:B------:R-:W-:-:S05]  /*1c120*/  IMAD R0, R4, c[0x0][0x538], R6 ;  /* 0x00014e0004007a24 */ /* 0x000fca00078e0206 */
[----:B------:R-:W-:Y:S01]  /*1c130*/  ISETP.GT.AND P0, PT, R0, R9, PT ;  /* 0x000000090000720c */ /* 0x000fe20003f04270 */
[----:B------:R-:W-:-:S12]  /*1c140*/  BRA.DIV ~URZ, `(.L_x_893) ;  /* 0x00003d527f007947 */ /* 0x000fd8000b800000 */
[----:B------:R-:W-:-:S04]  /*1c150*/  VOTE.ANY R5, PT, !P0 ;  /* 0x0000000000057806 */ /* 0x000fc800040e0100 */
.L_x_965:
[----:B------:R-:W2:Y:S02]  /*1c160*/  POPC R0, R5 ;  /* 0x0000000500007309 */ /* 0x000ea40000000000 */
[----:B--2---:R-:W-:Y:S01]  /*1c170*/  IADD3 R239, R0, R239, RZ ;  /* 0x000000ef00ef7210 */ /* 0x004fe20007ffe0ff */
[----:B------:R-:W-:Y:S05]  /*1c180*/  BRA.DIV ~URZ, `(.L_x_894) ;  /* 0x00003d627f007947 */ /* 0x000fea000b800000 */
[----:B------:R2:W3:Y:S04]  /*1c190*/  SHFL.IDX PT, R7, R7, R0, 0x1f ;  /* 0x00001f0007077589 */ /* 0x0004e800000e0000 */
[----:B------:R2:W4:Y:S02]  /*1c1a0*/  SHFL.IDX PT, R8, R8, R0, 0x1f ;  /* 0x00001f0008087589 */ /* 0x00052400000e0000 */
.L_x_966:
[----:B------:R-:W-:Y:S01]  /*1c1b0*/  ISETP.NE.AND P0, PT, R5, RZ, PT ;  /* 0x000000ff0500720c */ /* 0x000fe20003f05270 */
[----:B------:R-:W-:-:S12]  /*1c1c0*/  BSSY B0, `(.L_x_895) ;  /* 0x0000005000007945 */ /* 0x000fd80003800000 */
[----:B------:R-:W-:Y:S05]  /*1c1d0*/  @!P0 BRA `(.L_x_896) ;  /* 0x0000003000008947 */ /* 0x000fea0003800000 */
[----:B--2---:R-:W-:Y:S01]  /*1c1e0*/  IADD3 R0, R0, -0x1, RZ ;  /* 0xffffffff00007810 */ /* 0x004fe20007ffe0ff */
[----:B------:R-:W-:Y:S05]  /*1c1f0*/  BRA.DIV ~URZ, `(.L_x_897) ;  /* 0x00003de27f007947 */ /* 0x000fea000b800000 */
[----:B------:R2:W1:Y:S02]  /*1c200*/  SHFL.IDX PT, R10, R4, R0, 0x1f ;  /* 0x00001f00040a7589 */ /* 0x00046400000e0000 */
.L_x_896:
[----:B------:R-:W-:Y:S05]  /*1c210*/  BSYNC B0 ;  /* 0x0000000000007941 */ /* 0x000fea0003800000 */
.L_x_895:
[----:B-12---:R-:W-:Y:S01]  /*1c220*/  IMAD R0, R10, c[0x0][0x538], R6 ;  /* 0x00014e000a007a24 */ /* 0x006fe200078e0206 */
[----:B----4-:R-:W-:Y:S01]  /*1c230*/  ISETP.NE.AND P0, PT, R8, 0x1, PT ;  /* 0x000000010800780c */ /* 0x010fe20003f05270 */
[----:B------:R-:W-:Y:S03]  /*1c240*/  BSSY B0, `(.L_x_898) ;  /* 0x000007e000007945 */ /* 0x000fe60003800000 */
[----:B------:R1:W-:Y:S01]  /*1c250*/  STL [R1+0x7c], R0 ;  /* 0x00007c0001007387 */ /* 0x0003e20000100800 */
[----:B------:R-:W-:-:S08]  /*1c260*/  IADD3 R9, -R0, R9, RZ ;  /* 0x0000000900097210 */ /* 0x000fd00007ffe1ff */
[----:B------:R-:W-:Y:S05]  /*1c270*/  @!P0 BRA `(.L_x_899) ;  /* 0x000003b000008947 */ /* 0x000fea0003800000 */
[-C--:B---3--:R-:W-:Y:S02]  /*1c280*/  IABS R2, R7.reuse ;  /* 0x0000000700027213 */ /* 0x088fe40000000000 */
[----:B------:R-:W-:Y:S02]  /*1c290*/  IABS R6, R8 ;  /* 0x0000000800067213 */ /* 0x000fe40000000000 */
[----:B------:R-:W2:Y:S01]  /*1c2a0*/  I2F.RP R4, R2 ;  /* 0x0000000200047306 */ /* 0x000ea20000209400 */
[----:B------:R-:W-:Y:S02]  /*1c2b0*/  IABS R10, R7 ;  /* 0x00000007000a7213 */ /* 0x000fe40000000000 */
[----:B------:R-:W-:-:S05]  /*1c2c0*/  IABS R3, R9 ;  /* 0x0000000900037213 */ /* 0x000fca0000000000 */
[----:B------:R-:W-:Y:S08]  /*1c2d0*/  I2F.RP R11, R6 ;  /* 0x00000006000b7306 */ /* 0x000ff00000209400 */
[----:B--2---:R-:W2:Y:S02]  /*1c2e0*/  MUFU.RCP R4, R4 ;  /* 0x0000000400047308 */ /* 0x004ea40000001000 */
[----:B--2---:R-:W-:-:S06]  /*1c2f0*/  IADD3 R4, R4, 0xffffffe, RZ ;  /* 0x0ffffffe04047810 */ /* 0x004fcc0007ffe0ff */
[----:B------:R-:W2:Y:S02]  /*1c300*/  F2I.FTZ.U32.TRUNC.NTZ R5, R4 ;  /* 0x0000000400057305 */ /* 0x000ea4000021f000 */
[----:B-12---:R-:W-:Y:S02]  /*1c310*/  IMAD.MOV R0, RZ, RZ, -R5 ;  /* 0x000000ffff007224 */ /* 0x006fe400078e0a05 */
[----:B------:R-:W-:Y:S02]  /*1c320*/  IMAD.MOV.U32 R4, RZ, RZ, RZ ;  /* 0x000000ffff047224 */ /* 0x000fe400078e00ff */
[----:B------:R-:W-:-:S04]  /*1c330*/  IMAD R0, R0, R2, RZ ;  /* 0x0000000200007224 */ /* 0x000fc800078e02ff */
[----:B------:R-:W-:-:S04]  /*1c340*/  IMAD.HI.U32 R5, R5, R0, R4 ;  /* 0x0000000005057227 */ /* 0x000fc800078e0004 */
[----:B------:R-:W-:-:S04]  /*1c350*/  IMAD.MOV R0, RZ, RZ, -R10 ;  /* 0x000000ffff007224 */ /* 0x000fc800078e0a0a */
[----:B------:R-:W-:Y:S02]  /*1c360*/  IMAD.MOV.U32 R4, RZ, RZ, R0 ;  /* 0x000000ffff047224 */ /* 0x000fe400078e0000 */
        /* <DEDUP_REMOVED lines=14> */
[----:B------:R-:W-:Y:S01]  /*1c450*/  @!P1 IADD3 R0, -R0, RZ, RZ ;  /* 0x000000ff00009210 */ /* 0x000fe20007ffe1ff */
[----:B------:R-:W-:Y:S01]  /*1c460*/  IMAD.MOV.U32 R4, RZ, RZ, R2 ;  /* 0x000000ffff047224 */ /* 0x000fe200078e0002 */
[----:B------:R-:W-:Y:S02]  /*1c470*/  IABS R2, R8 ;  /* 0x0000000800027213 */ /* 0x000fe40000000000 */
[----:B------:R-:W-:Y:S01]  /*1c480*/  @!P0 LOP3.LUT R0, RZ, R7, RZ, 0x33, !PT ;  /* 0x00000007ff008212 */ /* 0x000fe200078e33ff */
[----:B------:R-:W-:Y:S02]  /*1c490*/  IMAD R4, R4, R6, RZ ;  /* 0x0000000604047224 */ /* 0x000fe400078e02ff */
[----:B------:R-:W-:Y:S01]  /*1c4a0*/  IMAD.MOV R5, RZ, RZ, -R2 ;  /* 0x000000ffff057224 */ /* 0x000fe200078e0a02 */
[----:B------:R-:W-:Y:S01]  /*1c4b0*/  IABS R10, R0 ;  /* 0x00000000000a7213 */ /* 0x000fe20000000000 */
        /* <DEDUP_REMOVED lines=17> */
[----:B------:R-:W-:-:S04]  /*1c5d0*/  IMAD.MOV R3, RZ, RZ, -R2 ;  /* 0x000000ffff037224 */ /* 0x000fc800078e0a02 */
[C---:B------:R-:W-:Y:S02]  /*1c5e0*/  IMAD R3, R8.reuse, R3, R0 ;  /* 0x0000000308037224 */ /* 0x040fe400078e0200 */
[----:B------:R-:W-:Y:S02]  /*1c5f0*/  IMAD R8, R8, 0x1000000, R2 ;  /* 0x0100000008087824 */ /* 0x000fe400078e0202 */
[----:B------:R-:W-:Y:S02]  /*1c600*/  IMAD R2, R7, R4, R9 ;  /* 0x0000000407027224 */ /* 0x000fe400078e0209 */
[----:B------:R-:W-:Y:S01]  /*1c610*/  IMAD R238, R3, 0x10000, R8 ;  /* 0x0001000003ee7824 */ /* 0x000fe200078e0208 */
[----:B------:R-:W-:Y:S05]  /*1c620*/  BRA `(.L_x_900) ;  /* 0x000003f000007947 */ /* 0x000fea0003800000 */
.L_x_899:
[----:B------:R-:W-:-:S04]  /*1c630*/  IMAD.MOV.U32 R4, RZ, RZ, 0x4 ;  /* 0x00000004ff047424 */ /* 0x000fc800078e00ff */
[----:B------:R-:W-:-:S06]  /*1c640*/  IMAD.WIDE R4, R239, R4, c[0x0][0x590] ;  /* 0x00016400ef047625 */ /* 0x000fcc00078e0204 */
[----:B------:R-:W2:Y:S01]  /*1c650*/  LDG.E R4, [R4.64] ;  /* 0x0000000a04047981 */ /* 0x000ea2000c1e1900 */
[----:B------:R-:W-:Y:S01]  /*1c660*/  IABS R6, R9 ;  /* 0x0000000900067213 */ /* 0x000fe20000000000 */
[----:B--23--:R-:W-:-:S05]  /*1c670*/  IMAD R10, R4, R7, RZ ;  /* 0x00000007040a7224 */ /* 0x00cfca00078e02ff */
[-C--:B------:R-:W-:Y:S02]  /*1c680*/  IABS R5, R10.reuse ;  /* 0x0000000a00057213 */ /* 0x080fe40000000000 */
[----:B------:R-:W-:Y:S02]  /*1c690*/  IABS R8, R10 ;  /* 0x0000000a00087213 */ /* 0x000fe40000000000 */
[----:B------:R-:W2:Y:S08]  /*1c6a0*/  I2F.RP R2, R5 ;  /* 0x0000000500027306 */ /* 0x000eb00000209400 */
[----:B--2---:R-:W2:Y:S02]  /*1c6b0*/  MUFU.RCP R2, R2 ;  /* 0x0000000200027308 */ /* 0x004ea40000001000 */
[----:B--2---:R-:W-:-:S06]  /*1c6c0*/  IADD3 R2, R2, 0xffffffe, RZ ;  /* 0x0ffffffe02027810 */ /* 0x004fcc0007ffe0ff */
[----:B------:R-:W2:Y:S02]  /*1c6d0*/  F2I.FTZ.U32.TRUNC.NTZ R3, R2 ;  /* 0x0000000200037305 */ /* 0x000ea4000021f000 */
[----:B-12---:R-:W-:Y:S02]  /*1c6e0*/  IMAD.MOV R0, RZ, RZ, -R3 ;  /* 0x000000ffff007224 */ /* 0x006fe400078e0a03 */
[----:B------:R-:W-:Y:S02]  /*1c6f0*/  IMAD.MOV.U32 R2, RZ, RZ, RZ ;  /* 0x000000ffff027224 */ /* 0x000fe400078e00ff */
[----:B------:R-:W-:-:S04]  /*1c700*/  IMAD R0, R0, R5, RZ ;  /* 0x0000000500007224 */ /* 0x000fc800078e02ff */
        /* <DEDUP_REMOVED lines=11> */
[----:B------:R-:W-:-:S05]  /*1c7c0*/  @P2 IADD3 R0, R0, 0x1, RZ ;  /* 0x0000000100002810 */ /* 0x000fca0007ffe0ff */
[----:B------:R-:W-:-:S04]  /*1c7d0*/  IMAD.MOV.U32 R2, RZ, RZ, R0 ;  /* 0x000000ffff027224 */ /* 0x000fc800078e0000 */
[----:B------:R-:W-:Y:S01]  /*1c7e0*/  @!P1 IMAD.MOV R2, RZ, RZ, -R2 ;  /* 0x000000ffff029224 */ /* 0x000fe200078e0a02 */
[----:B------:R-:W-:-:S05]  /*1c7f0*/  @!P0 LOP3.LUT R2, RZ, R10, RZ, 0x33, !PT ;  /* 0x0000000aff028212 */ /* 0x000fca00078e33ff */
[----:B------:R-:W-:Y:S02]  /*1c800*/  IMAD R8, R4, R2, RZ ;  /* 0x0000000204087224 */ /* 0x000fe400078e02ff */
[----:B------:R-:W-:-:S03]  /*1c810*/  IMAD.MOV R2, RZ, RZ, -R2 ;  /* 0x000000ffff027224 */ /* 0x000fc600078e0a02 */
[----:B------:R-:W-:Y:S01]  /*1c820*/  IADD3 R0, -R8, c[0x0][0x538], RZ ;  /* 0x00014e0008007a10 */ /* 0x000fe20007ffe1ff */
[----:B------:R-:W-:-:S03]  /*1c830*/  IMAD R9, R10, R2, R9 ;  /* 0x000000020a097224 */ /* 0x000fc600078e0209 */
[----:B------:R-:W-:Y:S02]  /*1c840*/  IMNMX R0, R4, R0, PT ;  /* 0x0000000004007217 */ /* 0x000fe40003800200 */
[----:B------:R-:W-:Y:S02]  /*1c850*/  IABS R6, R9 ;  /* 0x0000000900067213 */ /* 0x000fe40000000000 */
[-C--:B------:R-:W-:Y:S02]  /*1c860*/  IABS R3, R0.reuse ;  /* 0x0000000000037213 */ /* 0x080fe40000000000 */
[----:B------:R-:W-:Y:S02]  /*1c870*/  IABS R10, R0 ;  /* 0x00000000000a7213 */ /* 0x000fe40000000000 */
[----:B------:R-:W1:Y:S01]  /*1c880*/  I2F.RP R4, R3 ;  /* 0x0000000300047306 */ /* 0x000e620000209400 */
[----:B------:R-:W-:-:S07]  /*1c890*/  IADD3 R8, R8, 0x1000000, R9 ;  /* 0x0100000008087810 */ /* 0x000fce0007ffe009 */
[----:B-1----:R-:W1:Y:S02]  /*1c8a0*/  MUFU.RCP R4, R4 ;  /* 0x0000000400047308 */ /* 0x002e640000001000 */
[----:B-1----:R-:W-:-:S06]  /*1c8b0*/  IADD3 R4, R4, 0xffffffe, RZ ;  /* 0x0ffffffe04047810 */ /* 0x002fcc0007ffe0ff */
[----:B------:R-:W1:Y:S02]  /*1c8c0*/  F2I.FTZ.U32.TRUNC.NTZ R5, R4 ;  /* 0x0000000400057305 */ /* 0x000e64000021f000 */
[----:B-1----:R-:W-:-:S05]  /*1c8d0*/  IADD3 R4, RZ, -R5, RZ ;  /* 0x80000005ff047210 */ /* 0x002fca0007ffe0ff */
[----:B------:R-:W-:Y:S02]  /*1c8e0*/  IMAD.MOV.U32 R2, RZ, RZ, R4 ;  /* 0x000000ffff027224 */ /* 0x000fe400078e0004 */
[----:B------:R-:W-:Y:S02]  /*1c8f0*/  IMAD.MOV.U32 R4, RZ, RZ, RZ ;  /* 0x000000ffff047224 */ /* 0x000fe400078e00ff */
        /* <DEDUP_REMOVED lines=13> */
[----:B------:R-:W-:-:S06]  /*1c9d0*/  IMAD.MOV R3, RZ, RZ, -R0 ;  /* 0x000000ffff037224 */ /* 0x000fcc00078e0a00 */
[----:B------:R-:W-:-:S06]  /*1c9e0*/  @P2 IADD3 R2, R2, 0x1, RZ ;  /* 0x0000000102022810 */ /* 0x000fcc0007ffe0ff */
[----:B------:R-:W-:Y:S01]  /*1c9f0*/  @!P1 IMAD.MOV R2, RZ, RZ, -R2 ;  /* 0x000000ffff029224 */ /* 0x000fe200078e0a02 */
[----:B------:R-:W-:-:S05]  /*1ca00*/  @!P0 LOP3.LUT R2, RZ, R0, RZ, 0x33, !PT ;  /* 0x00000000ff028212 */ /* 0x000fca00078e33ff */
[----:B------:R-:W-:Y:S02]  /*1ca10*/  IMAD R238, R2, R3, R8 ;  /* 0x0000000302ee7224 */ /* 0x000fe400078e0208 */
.L_x_900:
[----:B------:R-:W-:Y:S05]  /*1ca20*/  BSYNC B0 ;  /* 0x0000000000007941 */ /* 0x000fea0003800000 */
.L_x_898:
[----:B------:R-:W-:-:S04]  /*1ca30*/  LOP3.LUT R2, RZ, R2, RZ, 0x33, !PT ;  /* 0x00000002ff027212 */ /* 0x000fc800078e33ff */
[----:B------:R-:W-:-:S05]  /*1ca40*/  IADD3 R0, R2, R7, RZ ;  /* 0x0000000702007210 */ /* 0x000fca0007ffe0ff */
[----:B------:R1:W-:Y:S01]  /*1ca50*/  STL [R1+0x104], R0 ;  /* 0x0001040001007387 */ /* 0x0003e20000100800 */
[----:B------:R-:W-:Y:S05]  /*1ca60*/  BRA `(.L_x_901) ;  /* 0x0000004000007947 */ /* 0x000fea0003800000 */
.L_x_889:
[----:B------:R2:W-:Y:S01]  /*1ca70*/  STL [R1+0x7c], R9 ;  /* 0x00007c0901007387 */ /* 0x0005e20000100800 */
[----:B------:R-:W-:Y:S02]  /*1ca80*/  MOV R238, RZ ;  /* 0x000000ff00ee7202 */ /* 0x000fe40000000f00 */
[----:B------:R-:W-:Y:S01]  /*1ca90*/  MOV R239, c[0x0][0x53c] ;  /* 0x00014f0000ef7a02 */ /* 0x000fe20000000f00 */
[----:B------:R2:W-:Y:S04]  /*1caa0*/  STL [R1+0x104], RZ ;  /* 0x000104ff01007387 */ /* 0x0005e80000100800 */
.L_x_901:
[----:B------:R-:W-:Y:S05]  /*1cab0*/  BSYNC B1 ;  /* 0x0000000000017941 */ /* 0x000fea0003800000 */
.L_x_887:
[----:B------:R-:W3:Y:S04]  /*1cac0*/  LDL R2, [R1+0x7c] ;  /* 0x00007c0001027983 */ /* 0x000ee80000100800 */
[----:B-1----:R-:W4:Y:S01]  /*1cad0*/  LDL R0, [R1+0x104] ;  /* 0x0001040001007983 */ /* 0x002f220000100800 */
[----:B------:R-:W-:Y:S03]  /*1cae0*/  WARPSYNC 0xffffffff ;  /* 0xffffffff00007948 */ /* 0x000fe60003800000 */
[----:B------:R-:W-:Y:S01]  /*1caf0*/  BAR.SYNC.DEFER_BLOCKING 0x4, 0x100 ;  /* 0x0104000000007b1d */ /* 0x000fe20000010000 */
[----:B------:R-:W-:Y:S01]  /*1cb00*/  ISETP.NE.AND P0, PT, R12, RZ, PT ;  /* 0x000000ff0c00720c */ /* 0x000fe20003f05270 */
[----:B------:R-:W-:Y:S01]  /*1cb10*/  IMAD.MOV.U32 R6, RZ, RZ, R238 ;  /* 0x000000ffff067224 */ /* 0x000fe200078e00ee */
[----:B------:R-:W-:-:S11]  /*1cb20*/  MOV R7, R239 ;  /* 0x000000ef00077202 */ /* 0x000fd60000000f00 */
[----:B---3--:R-:W-:Y:S01]  /*1cb30*/  @!P0 IMAD.MOV.U32 R236, RZ, RZ, R2 ;  /* 0x000000ffffec8224 */ /* 0x008fe200078e0002 */
[----:B----4-:R-:W-:-:S03]  /*1cb40*/  MOV R5, R0 ;  /* 0x0000000000057202 */ /* 0x010fc60000000f00 */
[----:B------:R-:W-:-:S05]  /*1cb50*/  IMAD.MOV.U32 R4, RZ, RZ, R236 ;  /* 0x000000ffff047224 */ /* 0x000fca00078e00ec */
[----:B------:R1:W-:Y:S04]  /*1cb60*/  @!P0 STS.128 [0x18100], R4 ;  /* 0x01810004ff008388 */ /* 0x0003e80000000c00 */
[----:B------:R-:W-:Y:S06]  /*1cb70*/  BAR.ARV 0x5, 0x100 ;  /* 0x0144000000007b1d */ /* 0x000fec0000002000 */
.L_x_882:
[----:B------:R-:W-:-:S13]  /*1cb80*/  ISETP.GE.AND P0, PT, R239, c[0x0][0x53c], PT ;  /* 0x00014f00ef007a0c */ /* 0x000fda0003f06270 */
[----:B-123--:R-:W-:Y:S01]  /*1cb90*/  @P0 CALL.REL.NOINC `(.L_x_902) ;  /* 0x0000001000000944 */ /* 0x00efe20003c00000 */
[----:B------:R-:W-:Y:S05]  /*1cba0*/  BRA `(.L_x_903) ;  /* 0xfffe55f000007947 */ /* 0x000fea000383ffff */
.L_x_902:
[----:B------:R-:W-:Y:S05]  /*1cbb0*/  EXIT ;  /* 0x000000000000794d */ /* 0x000fea0003800000 */
.L_x_688:
[----:B------:R-:W-:Y:S01]  /*1cbc0*/  IMAD.MOV.U32 R0, RZ, RZ, R5 ;  /* 0x000000ffff007224 */ /* 0x000fe200078e0005 */
[----:B------:R-:W-:Y:S02]  /*1cbd0*/  MOV R3, 0x1 ;  /* 0x0000000100037802 */ /* 0x000fe40000000f00 */
[----:B------:R-:W-:Y:S02]  /*1cbe0*/  MOV R2, 0x1cc00 ;  /* 0x0001cc0000027802 */ /* 0x000fe40000000f00 */
[----:B------:R-:W-:Y:S05]  /*1cbf0*/  CALL.REL.NOINC `($__internal_14_$__cuda_sm70_shflsync_up_p) ;  /* 0x0000b6e000007944 */ /* 0x000fea0003c00000 */
[----:B------:R-:W-:Y:S01]  /*1cc00*/  MOV R0, R4 ;  /* 0x0000000400007202 */ /* 0x000fe20000000f00 */
[----:B------:R-:W-:Y:S05]  /*1cc10*/  BRA `(.L_x_904) ;  /* 0xfffe38b000007947 */ /* 0x000fea000383ffff */
.L_x_689:
[----:B------:R-:W-:Y:S01]  /*1cc20*/  IMAD.MOV.U32 R0, RZ, RZ, R5 ;  /* 0x000000ffff007224 */ /* 0x000fe200078e0005 */
[----:B------:R-:W-:Y:S02]  /*1cc30*/  MOV R3, 0x2 ;  /* 0x0000000200037802 */ /* 0x000fe40000000f00 */
[----:B------:R-:W-:Y:S02]  /*1cc40*/  MOV R2, 0x1cc60 ;  /* 0x0001cc6000027802 */ /* 0x000fe40000000f00 */
[----:B------:R-:W-:Y:S05]  /*1cc50*/  CALL.REL.NOINC `($__internal_14_$__cuda_sm70_shflsync_up_p) ;  /* 0x0000b68000007944 */ /* 0x000fea0003c00000 */
[----:B------:R-:W-:Y:S01]  /*1cc60*/  SEL R4, R4, RZ, P4 ;  /* 0x000000ff04047207 */ /* 0x000fe20002000000 */
[----:B------:R-:W-:Y:S01]  /*1cc70*/  IMAD.MOV.U32 R3, RZ, RZ, 0x4 ;  /* 0x00000004ff037424 */ /* 0x000fe200078e00ff */
[----:B------:R-:W-:-:S03]  /*1cc80*/  MOV R2, 0x1ccb0 ;  /* 0x0001ccb000027802 */ /* 0x000fc60000000f00 */
[----:B------:R-:W-:Y:S02]  /*1cc90*/  IMAD.IADD R0, R5, 0x1, R4 ;  /* 0x0000000105007824 */ /* 0x000fe400078e0204 */
        /* <DEDUP_REMOVED lines=13> */
[----:B------:R-:W-:Y:S02]  /*1cd70*/  MOV R2, 0x1f ;  /* 0x0000001f00027802 */ /* 0x000fe40000000f00 */
[----:B------:R-:W-:Y:S01]  /*1cd80*/  MOV R237, 0xffffffff ;  /* 0xffffffff00ed7802 */ /* 0x000fe20000000f00 */
[----:B------:R-:W-:Y:S01]  /*1cd90*/  IMAD.IADD R4, R0, 0x1, R4 ;  /* 0x0000000100047824 */ /* 0x000fe200078e0204 */
[----:B------:R-:W-:-:S03]  /*1cda0*/  MOV R3, 0x1cdd0 ;  /* 0x0001cdd000037802 */ /* 0x000fc60000000f00 */
[----:B------:R-:W-:Y:S02]  /*1cdb0*/  IMAD.MOV.U32 R20, RZ, RZ, R4 ;  /* 0x000000ffff147224 */ /* 0x000fe400078e0004 */
[----:B------:R-:W-:Y:S05]  /*1cdc0*/  CALL.REL.NOINC `($__internal_13_$__cuda_sm70_shflsync_idx_p) ;  /* 0x0000b4c000007944 */ /* 0x000fea0003c00000 */
[----:B------:R-:W-:Y:S01]  /*1cdd0*/  MOV R0, R202 ;  /* 0x000000ca00007202 */ /* 0x000fe20000000f00 */
[----:B------:R-:W-:Y:S05]  /*1cde0*/  BRA `(.L_x_905) ;  /* 0xfffe37e000007947 */ /* 0x000fea000383ffff */
.L_x_691:
[----:B------:R-:W-:Y:S02]  /*1cdf0*/  SEL R0, RZ, 0x1, P0 ;  /* 0x00000001ff007807 */ /* 0x000fe40000000000 */
[----:B------:R-:W-:Y:S02]  /*1ce00*/  MOV R2, 0x1ce20 ;  /* 0x0001ce2000027802 */ /* 0x000fe40000000f00 */
[----:B------:R-:W-:Y:S05]  /*1ce10*/  CALL.REL.NOINC `($__internal_15_$__cuda_sm70_votesync_ballot) ;  /* 0x0000b52000007944 */ /* 0x000fea0003c00000 */
[----:B------:R-:W-:Y:S01]  /*1ce20*/  MOV R6, R0 ;  /* 0x0000000000067202 */ /* 0x000fe20000000f00 */
[----:B------:R-:W-:Y:S05]  /*1ce30*/  BRA `(.L_x_906) ;  /* 0xfffe382000007947 */ /* 0x000fea000383ffff */
.L_x_692:
[----:B------:R-:W-:Y:S01]  /*1ce40*/  IMAD.MOV.U32 R20, RZ, RZ, R9 ;  /* 0x000000ffff147224 */ /* 0x000fe200078e0009 */
[----:B------:R-:W-:Y:S01]  /*1ce50*/  MOV R201, 0x1f ;  /* 0x0000001f00c97802 */ /* 0x000fe20000000f00 */
[----:B------:R-:W-:Y:S01]  /*1ce60*/  IMAD.MOV.U32 R2, RZ, RZ, R0 ;  /* 0x000000ffff027224 */ /* 0x000fe200078e0000 */
[----:B------:R-:W-:Y:S02]  /*1ce70*/  MOV R237, 0xffffffff ;  /* 0xffffffff00ed7802 */ /* 0x000fe40000000f00 */
[----:B------:R-:W-:Y:S02]  /*1ce80*/  MOV R3, 0x1cea0 ;  /* 0x0001cea000037802 */ /* 0x000fe40000000f00 */
[----:B------:R-:W-:Y:S05]  /*1ce90*/  CALL.REL.NOINC `($__internal_13_$__cuda_sm70_shflsync_idx_p) ;  /* 0x0000b3f000007944 */ /* 0x000fea0003c00000 */
[----:B------:R-:W-:Y:S01]  /*1cea0*/  IMAD.MOV.U32 R12, RZ, RZ, R202 ;  /* 0x000000ffff0c7224 */ /* 0x000fe200078e00ca */
[----:B------:R-:W-:Y:S01]  /*1ceb0*/  MOV R5, RZ ;  /* 0x000000ff00057202 */ /* 0x000fe20000000f00 */
[----:B------:R-:W-:Y:S01]  /*1cec0*/  IMAD.MOV.U32 R20, RZ, RZ, R8 ;  /* 0x000000ffff147224 */ /* 0x000fe200078e0008 */
[----:B------:R-:W-:Y:S01]  /*1ced0*/  MOV R201, 0x1f ;  /* 0x0000001f00c97802 */ /* 0x000fe20000000f00 */
[----:B------:R-:W-:Y:S01]  /*1cee0*/  IMAD.MOV.U32 R2, RZ, RZ, R0 ;  /* 0x000000ffff027224 */ /* 0x000fe200078e0000 */
[----:B------:R-:W-:-:S02]  /*1cef0*/  MOV R237, 0xffffffff ;  /* 0xffffffff00ed7802 */ /* 0x000fc40000000f00 */
[----:B------:R-:W-:Y:S02]  /*1cf00*/  MOV R3, 0x1cf20 ;  /* 0x0001cf2000037802 */ /* 0x000fe40000000f00 */
[----:B------:R-:W-:Y:S05]  /*1cf10*/  CALL.REL.NOINC `($__internal_13_$__cuda_sm70_shflsync_idx_p) ;  /* 0x0000b37000007944 */ /* 0x000fea0003c00000 */
[----:B------:R-:W-:Y:S01]  /*1cf20*/  MOV R9, R202 ;  /* 0x000000ca00097202 */ /* 0x000fe20000000f00 */
[----:B------:R-:W-:Y:S05]  /*1cf30*/  BRA `(.L_x_907) ;  /* 0xfffe378000007947 */ /* 0x000fea000383ffff */
.L_x_695:
[----:B------:R-:W-:Y:S01]  /*1cf40*/  IMAD.MOV.U32 R20, RZ, RZ, R4 ;  /* 0x000000ffff147224 */ /* 0x000fe200078e0004 */
[----:B------:R-:W-:Y:S01]  /*1cf50*/  MOV R201, 0x1f ;  /* 0x0000001f00c97802 */ /* 0x000fe20000000f00 */
[----:B------:R-:W-:Y:S01]  /*1cf60*/  IMAD.MOV.U32 R2, RZ, RZ, R0 ;  /* 0x000000ffff027224 */ /* 0x000fe200078e0000 */
[----:B------:R-:W-:Y:S02]  /*1cf70*/  MOV R237, 0xffffffff ;  /* 0xffffffff00ed7802 */ /* 0x000fe40000000f00 */
[----:B------:R-:W-:Y:S02]  /*1cf80*/  MOV R3, 0x1cfa0 ;  /* 0x0001cfa000037802 */ /* 0x000fe40000000f00 */
[----:B--23--:R-:W-:Y:S05]  /*1cf90*/  CALL.REL.NOINC `($__internal_13_$__cuda_sm70_shflsync_idx_p) ;  /* 0x0000b2f000007944 */ /* 0x00cfea0003c00000 */
[----:B------:R-:W-:Y:S01]  /*1cfa0*/  MOV R5, R202 ;  /* 0x000000ca00057202 */ /* 0x000fe20000000f00 */
[----:B------:R-:W-:Y:S05]  /*1cfb0*/  BRA `(.L_x_694) ;  /* 0xfffe376000007947 */ /* 0x000fea000383ffff */
.L_x_750:
[----:B------:R-:W-:Y:S01]  /*1cfc0*/  IMAD.MOV.U32 R20, RZ, RZ, R5 ;  /* 0x000000ffff147224 */ /* 0x000fe200078e0005 */
[----:B------:R-:W-:Y:S01]  /*1cfd0*/  MOV R201, 0x181f ;  /* 0x0000181f00c97802 */ /* 0x000fe20000000f00 */
[----:B------:R-:W-:Y:S01]  /*1cfe0*/  IMAD.MOV.U32 R2, RZ, RZ, RZ ;  /* 0x000000ffff027224 */ /* 0x000fe200078e00ff */
[----:B------:R-:W-:-:S02]  /*1cff0*/  MOV R237, 0xffffffff ;  /* 0xffffffff00ed7802 */ /* 0x000fc40000000f00 */
[----:B------:R-:W-:Y:S02]  /*1d000*/  MOV R3, 0x1d020 ;  /* 0x0001d02000037802 */ /* 0x000fe40000000f00 */
[----:B-1---5:R-:W-:Y:S05]  /*1d010*/  CALL.REL.NOINC `($__internal_13_$__cuda_sm70_shflsync_idx_p) ;  /* 0x0000b27000007944 */ /* 0x022fea0003c00000 */
[----:B------:R-:W-:Y:S01]  /*1d020*/  MOV R4, R202 ;  /* 0x000000ca00047202 */ /* 0x000fe20000000f00 */
[----:B------:R-:W-:Y:S05]  /*1d030*/  BRA `(.L_x_908) ;  /* 0xfffebc9000007947 */ /* 0x000fea000383ffff */
.L_x_751:
[----:B------:R-:W-:Y:S01]  /*1d040*/  IMAD.MOV.U32 R20, RZ, RZ, R12 ;  /* 0x000000ffff147224 */ /* 0x000fe200078e000c */
[----:B------:R-:W-:Y:S01]  /*1d050*/  MOV R201, 0x181f ;  /* 0x0000181f00c97802 */ /* 0x000fe20000000f00 */
[----:B------:R-:W-:Y:S01]  /*1d060*/  IMAD.MOV.U32 R2, RZ, RZ, RZ ;  /* 0x000000ffff027224 */ /* 0x000fe200078e00ff */
[----:B------:R-:W-:Y:S02]  /*1d070*/  MOV R237, 0xffffffff ;  /* 0xffffffff00ed7802 */ /* 0x000fe40000000f00 */
[----:B------:R-:W-:Y:S02]  /*1d080*/  MOV R3, 0x1d0a0 ;  /* 0x0001d0a000037802 */ /* 0x000fe40000000f00 */
[----:B-123-5:R-:W-:Y:S05]  /*1d090*/  CALL.REL.NOINC `($__internal_13_$__cuda_sm70_shflsync_idx_p) ;  /* 0x0000b1f000007944 */ /* 0x02efea0003c00000 */
[----:B------:R-:W-:Y:S01]  /*1d0a0*/  MOV R0, R202 ;  /* 0x000000ca00007202 */ /* 0x000fe20000000f00 */
[----:B------:R-:W-:Y:S05]  /*1d0b0*/  BRA `(.L_x_909) ;  /* 0xfffebc3000007947 */ /* 0x000fea000383ffff */
.L_x_754:
[----:B------:R-:W-:Y:S01]  /*1d0c0*/  IMAD.MOV.U32 R20, RZ, RZ, R5 ;  /* 0x000000ffff147224 */ /* 0x000fe200078e0005 */
[----:B------:R-:W-:Y:S01]  /*1d0d0*/  MOV R201, 0x181f ;  /* 0x0000181f00c97802 */ /* 0x000fe20000000f00 */
[----:B-1----:R-:W-:Y:S01]  /*1d0e0*/  IMAD.MOV.U32 R2, RZ, RZ, 0x1 ;  /* 0x00000001ff027424 */ /* 0x002fe200078e00ff */
[----:B------:R-:W-:-:S02]  /*1d0f0*/  MOV R237, 0xffffffff ;  /* 0xffffffff00ed7802 */ /* 0x000fc40000000f00 */
[----:B------:R-:W-:Y:S02]  /*1d100*/  MOV R3, 0x1d120 ;  /* 0x0001d12000037802 */ /* 0x000fe40000000f00 */
[----:B--2345:R-:W-:Y:S05]  /*1d110*/  CALL.REL.NOINC `($__internal_13_$__cuda_sm70_shflsync_idx_p) ;  /* 0x0000b17000007944 */ /* 0x03cfea0003c00000 */
[----:B------:R-:W-:Y:S01]  /*1d120*/  IMAD.MOV.U32 R4, RZ, RZ, R202 ;  /* 0x000000ffff047224 */ /* 0x000fe200078e00ca */
[----:B------:R-:W-:Y:S01]  /*1d130*/  MOV R20, R12 ;  /* 0x0000000c00147202 */ /* 0x000fe20000000f00 */
[----:B------:R-:W-:Y:S01]  /*1d140*/  IMAD.MOV.U32 R2, RZ, RZ, 0x1 ;  /* 0x00000001ff027424 */ /* 0x000fe200078e00ff */
[----:B------:R-:W-:Y:S01]  /*1d150*/  MOV R201, 0x181f ;  /* 0x0000181f00c97802 */ /* 0x000fe20000000f00 */
[----:B------:R-:W-:Y:S01]  /*1d160*/  IMAD.MOV.U32 R237, RZ, RZ, -0x1 ;  /* 0xffffffffffed7424 */ /* 0x000fe200078e00ff */
[----:B------:R-:W-:Y:S02]  /*1d170*/  MOV R3, 0x1d190 ;  /* 0x0001d19000037802 */ /* 0x000fe40000000f00 */
[----:B------:R-:W-:Y:S05]  /*1d180*/  CALL.REL.NOINC `($__internal_13_$__cuda_sm70_shflsync_idx_p) ;  /* 0x0000b10000007944 */ /* 0x000fea0003c00000 */
[----:B------:R-:W-:Y:S01]  /*1d190*/  MOV R0, R202 ;  /* 0x000000ca00007202 */ /* 0x000fe20000000f00 */
[----:B------:R-:W-:Y:S05]  /*1d1a0*/  BRA `(.L_x_910) ;  /* 0xfffebca000007947 */ /* 0x000fea000383ffff */
.L_x_757:
[----:B------:R-:W-:Y:S01]  /*1d1b0*/  IMAD.MOV.U32 R20, RZ, RZ, R5 ;  /* 0x000000ffff147224 */ /* 0x000fe200078e0005 */
[----:B------:R-:W-:Y:S01]  /*1d1c0*/  MOV R201, 0x181f ;  /* 0x0000181f00c97802 */ /* 0x000fe20000000f00 */
[----:B-1----:R-:W-:Y:S01]  /*1d1d0*/  IMAD.MOV.U32 R2, RZ, RZ, 0x2 ;  /* 0x00000002ff027424 */ /* 0x002fe200078e00ff */
[----:B------:R-:W-:Y:S02]  /*1d1e0*/  MOV R237, 0xffffffff ;  /* 0xffffffff00ed7802 */ /* 0x000fe40000000f00 */
[----:B------:R-:W-:-:S02]  /*1d1f0*/  MOV R3, 0x1d210 ;  /* 0x0001d21000037802 */ /* 0x000fc40000000f00 */
[----:B--2345:R-:W-:Y:S05]  /*1d200*/  CALL.REL.NOINC `($__internal_13_$__cuda_sm70_shflsync_idx_p) ;  /* 0x0000b08000007944 */ /* 0x03cfea0003c00000 */
[----:B------:R-:W-:Y:S01]  /*1d210*/  MOV R4, R202 ;  /* 0x000000ca00047202 */ /* 0x000fe20000000f00 */
[----:B------:R-:W-:Y:S05]  /*1d220*/  BRA `(.L_x_911) ;  /* 0xfffebd7000007947 */ /* 0x000fea000383ffff */
.L_x_758:
[----:B------:R-:W-:Y:S01]  /*1d230*/  IMAD.MOV.U32 R20, RZ, RZ, R12 ;  /* 0x000000ffff147224 */ /* 0x000fe200078e000c */
[----:B------:R-:W-:Y:S01]  /*1d240*/  MOV R201, 0x181f ;  /* 0x0000181f00c97802 */ /* 0x000fe20000000f00 */
[----:B-1----:R-:W-:Y:S01]  /*1d250*/  IMAD.MOV.U32 R2, RZ, RZ, 0x2 ;  /* 0x00000002ff027424 */ /* 0x002fe200078e00ff */
[----:B------:R-:W-:-:S02]  /*1d260*/  MOV R237, 0xffffffff ;  /* 0xffffffff00ed7802 */ /* 0x000fc40000000f00 */
[----:B------:R-:W-:Y:S02]  /*1d270*/  MOV R3, 0x1d290 ;  /* 0x0001d29000037802 */ /* 0x000fe40000000f00 */
[----:B--2345:R-:W-:Y:S05]  /*1d280*/  CALL.REL.NOINC `($__internal_13_$__cuda_sm70_shflsync_idx_p) ;  /* 0x0000b00000007944 */ /* 0x03cfea0003c00000 */
[----:B------:R-:W-:Y:S01]  /*1d290*/  MOV R0, R202 ;  /* 0x000000ca00007202 */ /* 0x000fe20000000f00 */
[----:B------:R-:W-:Y:S05]  /*1d2a0*/  BRA `(.L_x_912) ;  /* 0xfffebd1000007947 */ /* 0x000fea000383ffff */
.L_x_761:
[----:B------:R-:W-:Y:S01]  /*1d2b0*/  IMAD.MOV.U32 R20, RZ, RZ, R5 ;  /* 0x000000ffff147224 */ /* 0x000fe200078e0005 */
[----:B------:R-:W-:Y:S01]  /*1d2c0*/  MOV R201, 0x181f ;  /* 0x0000181f00c97802 */ /* 0x000fe20000000f00 */
[----:B--2---:R-:W-:Y:S01]  /*1d2d0*/  IMAD.MOV.U32 R2, RZ, RZ, 0x3 ;  /* 0x00000003ff027424 */ /* 0x004fe200078e00ff */
[----:B------:R-:W-:Y:S02]  /*1d2e0*/  MOV R237, 0xffffffff ;  /* 0xffffffff00ed7802 */ /* 0x000fe40000000f00 */
[----:B------:R-:W-:Y:S02]  /*1d2f0*/  MOV R3, 0x1d310 ;  /* 0x0001d31000037802 */ /* 0x000fe40000000f00 */
[----:B-1-345:R-:W-:Y:S05]  /*1d300*/  CALL.REL.NOINC `($__internal_13_$__cuda_sm70_shflsync_idx_p) ;  /* 0x0000af8000007944 */ /* 0x03afea0003c00000 */
[----:B------:R-:W-:Y:S01]  /*1d310*/  IMAD.MOV.U32 R6, RZ, RZ, R202 ;  /* 0x000000ffff067224 */ /* 0x000fe200078e00ca */
[----:B------:R-:W-:Y:S01]  /*1d320*/  MOV R20, R12 ;  /* 0x0000000c00147202 */ /* 0x000fe20000000f00 */
[----:B------:R-:W-:Y:S01]  /*1d330*/  IMAD.MOV.U32 R2, RZ, RZ, 0x3 ;  /* 0x00000003ff027424 */ /* 0x000fe200078e00ff */
[----:B------:R-:W-:Y:S01]  /*1d340*/  MOV R201, 0x181f ;  /* 0x0000181f00c97802 */ /* 0x000fe20000000f00 */
[----:B------:R-:W-:Y:S01]  /*1d350*/  IMAD.MOV.U32 R237, RZ, RZ, -0x1 ;  /* 0xffffffffffed7424 */ /* 0x000fe200078e00ff */
[----:B------:R-:W-:-:S02]  /*1d360*/  MOV R3, 0x1d380 ;  /* 0x0001d38000037802 */ /* 0x000fc40000000f00 */
[----:B------:R-:W-:Y:S05]  /*1d370*/  CALL.REL.NOINC `($__internal_13_$__cuda_sm70_shflsync_idx_p) ;  /* 0x0000af1000007944 */ /* 0x000fea0003c00000 */
[----:B------:R-:W-:Y:S01]  /*1d380*/  MOV R3, R202 ;  /* 0x000000ca00037202 */ /* 0x000fe20000000f00 */
[----:B------:R-:W-:Y:S05]  /*1d390*/  BRA `(.L_x_913) ;  /* 0xfffebd8000007947 */ /* 0x000fea000383ffff */
.L_x_763:
[----:B------:R-:W-:Y:S01]  /*1d3a0*/  IMAD.MOV.U32 R20, RZ, RZ, R15 ;  /* 0x000000ffff147224 */ /* 0x000fe200078e000f */
[----:B------:R-:W-:Y:S01]  /*1d3b0*/  MOV R201, 0x181f ;  /* 0x0000181f00c97802 */ /* 0x000fe20000000f00 */
[----:B------:R-:W-:Y:S01]  /*1d3c0*/  IMAD.MOV.U32 R2, RZ, RZ, RZ ;  /* 0x000000ffff027224 */ /* 0x000fe200078e00ff */
[----:B------:R-:W-:-:S02]  /*1d3d0*/  MOV R237, 0xffffffff ;  /* 0xffffffff00ed7802 */ /* 0x000fc40000000f00 */
[----:B------:R-:W-:Y:S02]  /*1d3e0*/  MOV R3, 0x1d400 ;  /* 0x0001d40000037802 */ /* 0x000fe40000000f00 */
[----:B-12345:R-:W-:Y:S05]  /*1d3f0*/  CALL.REL.NOINC `($__internal_13_$__cuda_sm70_shflsync_idx_p) ;  /* 0x0000ae9000007944 */ /* 0x03efea0003c00000 */
[----:B------:R-:W-:Y:S01]  /*1d400*/  MOV R0, R202 ;  /* 0x000000ca00007202 */ /* 0x000fe20000000f00 */
[----:B------:R-:W-:Y:S05]  /*1d410*/  BRA `(.L_x_914) ;  /* 0xfffec71000007947 */ /* 0x000fea000383ffff */
.L_x_766:
[----:B------:R-:W-:Y:S01]  /*1d420*/  IMAD.MOV.U32 R20, RZ, RZ, R5 ;  /* 0x000000ffff147224 */ /* 0x000fe200078e0005 */
[----:B------:R-:W-:Y:S01]  /*1d430*/  MOV R201, 0x181f ;  /* 0x0000181f00c97802 */ /* 0x000fe20000000f00 */
[----:B------:R-:W-:Y:S01]  /*1d440*/  IMAD.MOV.U32 R2, RZ, RZ, RZ ;  /* 0x000000ffff027224 */ /* 0x000fe200078e00ff */
[----:B------:R-:W-:Y:S02]  /*1d450*/  MOV R237, 0xffffffff ;  /* 0xffffffff00ed7802 */ /* 0x000fe40000000f00 */
[----:B------:R-:W-:Y:S02]  /*1d460*/  MOV R3, 0x1d480 ;  /* 0x0001d48000037802 */ /* 0x000fe40000000f00 */
[----:B-1---5:R-:W-:Y:S05]  /*1d470*/  CALL.REL.NOINC `($__internal_13_$__cuda_sm70_shflsync_idx_p) ;  /* 0x0000ae1000007944 */ /* 0x022fea0003c00000 */
[----:B------:R-:W-:Y:S01]  /*1d480*/  MOV R4, R202 ;  /* 0x000000ca00047202 */ /* 0x000fe20000000f00 */
[----:B------:R-:W-:Y:S05]  /*1d490*/  BRA `(.L_x_915) ;  /* 0xfffed84000007947 */ /* 0x000fea000383ffff */
.L_x_767:
[----:B------:R-:W-:Y:S01]  /*1d4a0*/  IMAD.MOV.U32 R20, RZ, RZ, R15 ;  /* 0x000000ffff147224 */ /* 0x000fe200078e000f */
[----:B------:R-:W-:Y:S01]  /*1d4b0*/  MOV R201, 0x181f ;  /* 0x0000181f00c97802 */ /* 0x000fe20000000f00 */
[----:B------:R-:W-:Y:S01]  /*1d4c0*/  IMAD.MOV.U32 R2, RZ, RZ, RZ ;  /* 0x000000ffff027224 */ /* 0x000fe200078e00ff */
[----:B------:R-:W-:-:S02]  /*1d4d0*/  MOV R237, 0xffffffff ;  /* 0xffffffff00ed7802 */ /* 0x000fc40000000f00 */
[----:B------:R-:W-:Y:S02]  /*1d4e0*/  MOV R3, 0x1d500 ;  /* 0x0001d50000037802 */ /* 0x000fe40000000f00 */
[----:B-123-5:R-:W-:Y:S05]  /*1d4f0*/  CALL.REL.NOINC `($__internal_13_$__cuda_sm70_shflsync_idx_p) ;  /* 0x0000ad9000007944 */ /* 0x02efea0003c00000 */
[----:B------:R-:W-:Y:S01]  /*1d500*/  IMAD.SHL.U32 R12, R198, 0x2, RZ ;  /* 0x00000002c60c7824 */ /* 0x000fe200078e00ff */
[----:B------:R-:W-:Y:S01]  /*1d510*/  SHF.R.S32.HI R0, RZ, 0x1f, R198 ;  /* 0x0000001fff007819 */ /* 0x000fe200000114c6 */
[C---:B------:R-:W-:Y:S01]  /*1d520*/  IMAD.SHL.U32 R14, R205.reuse, 0x2, RZ ;  /* 0x00000002cd0e7824 */ /* 0x040fe200078e00ff */
[----:B------:R-:W-:Y:S01]  /*1d530*/  SHF.L.U64.HI R16, R205, 0x1, R218 ;  /* 0x00000001cd107819 */ /* 0x000fe200000102da */
[----:B------:R-:W-:Y:S01]  /*1d540*/  IMAD.SHL.U32 R17, R204, 0x2, RZ ;  /* 0x00000002cc117824 */ /* 0x000fe200078e00ff */
[----:B------:R-:W-:Y:S01]  /*1d550*/  SHF.L.U64.HI R13, R198, 0x1, R0 ;  /* 0x00000001c60d7819 */ /* 0x000fe20000010200 */
[----:B------:R-:W-:Y:S01]  /*1d560*/  IMAD.MOV.U32 R20, RZ, RZ, R5 ;  /* 0x000000ffff147224 */ /* 0x000fe200078e0005 */
[C---:B------:R-:W-:Y:S01]  /*1d570*/  IADD3 R8, P2, R202.reuse, R12, RZ ;  /* 0x0000000cca087210 */ /* 0x040fe20007f5e0ff */
[----:B------:R-:W-:Y:S01]  /*1d580*/  IMAD.MOV.U32 R201, RZ, RZ, 0x181f ;  /* 0x0000181fffc97424 */ /* 0x000fe200078e00ff */
[----:B------:R-:W-:Y:S01]  /*1d590*/  IADD3 R6, P1, R202, R14, RZ ;  /* 0x0000000eca067210 */ /* 0x000fe20007f3e0ff */
[----:B------:R-:W-:Y:S01]  /*1d5a0*/  IMAD.MOV.U32 R237, RZ, RZ, -0x1 ;  /* 0xffffffffffed7424 */ /* 0x000fe200078e00ff */
[----:B------:R-:W-:Y:S01]  /*1d5b0*/  SHF.L.U64.HI R18, R204, 0x1, R217 ;  /* 0x00000001cc127819 */ /* 0x000fe200000102d9 */
[----:B------:R-:W-:Y:S01]  /*1d5c0*/  IMAD.X R9, R4, 0x1, R13, P2 ;  /* 0x0000000104097824 */ /* 0x000fe200010e060d */
[----:B------:R-:W-:Y:S01]  /*1d5d0*/  IADD3 R2, P0, R202, R17, RZ ;  /* 0x00000011ca027210 */ /* 0x000fe20007f1e0ff */
[----:B------:R-:W-:Y:S01]  /*1d5e0*/  IMAD.X R7, R4, 0x1, R16, P1 ;  /* 0x0000000104077824 */ /* 0x000fe200008e0610 */
[----:B------:R-:W-:-:S02]  /*1d5f0*/  SEL R0, RZ, 0x10, P6 ;  /* 0x00000010ff007807 */ /* 0x000fc40003000000 */
[----:B------:R-:W-:Y:S01]  /*1d600*/  @!PT LDS RZ, [RZ] ;  /* 0x00000000fffff984 */ /* 0x000fe20000000800 */
[----:B------:R-:W-:Y:S01]  /*1d610*/  @!PT LDS RZ, [RZ] ;  /* 0x00000000fffff984 */ /* 0x000fe20000000800 */
[----:B------:R-:W-:Y:S01]  /*1d620*/  @!PT LDS RZ, [RZ] ;  /* 0x00000000fffff984 */ /* 0x000fe20000000800 */
[----:B------:R1:W-:Y:S01]  /*1d630*/  LDGSTS.E.BYPASS.LTC128B.128 [R190+0x6100], [R8.64], !P5 ;  /* 0x0610000008be7fae */ /* 0x0003e2000e901d4a */
[----:B------:R-:W-:Y:S01]  /*1d640*/  IMAD.X R3, R4, 0x1, R18, P0 ;  /* 0x0000000104037824 */ /* 0x000fe200000e0612 */
[----:B------:R-:W-:Y:S01]  /*1d650*/  SEL R11, RZ, 0x10, P5 ;  /* 0x00000010ff0b7807 */ /* 0x000fe20002800000 */
[----:B------:R-:W-:Y:S01]  /*1d660*/  IMAD.MOV.U32 R5, RZ, RZ, R0 ;  /* 0x000000ffff057224 */ /* 0x000fe200078e0000 */
[----:B------:R1:W-:Y:S01]  /*1d670*/  LDGSTS.E.BYPASS.LTC128B.128 [R190+0x8100], [R6.64], !P4 ;  /* 0x0810000006be7fae */ /* 0x0003e2000e101d4a */
[----:B------:R-:W-:-:S03]  /*1d680*/  SEL R10, RZ, 0x10, P4 ;  /* 0x00000010ff0a7807 */ /* 0x000fc60002000000 */
[----:B------:R2:W-:Y:S02]  /*1d690*/  LDGSTS.E.BYPASS.LTC128B.128 [R190+0xa100], [R2.64], !P6 ;  /* 0x0a10000002be7fae */ /* 0x0005e4000f101d4a */
[----:B--2---:R-:W-:Y:S01]  /*1d6a0*/  IMAD.MOV.U32 R2, RZ, RZ, 0x1 ;  /* 0x00000001ff027424 */ /* 0x004fe200078e00ff */
[----:B------:R-:W-:Y:S02]  /*1d6b0*/  MOV R3, 0x1d6d0 ;  /* 0x0001d6d000037802 */ /* 0x000fe40000000f00 */
[----:B-1----:R-:W-:Y:S05]  /*1d6c0*/  CALL.REL.NOINC `($__internal_13_$__cuda_sm70_shflsync_idx_p) ;  /* 0x0000abc000007944 */ /* 0x002fea0003c00000 */
        /* <DEDUP_REMOVED lines=9> */
.L_x_768:
[----:B------:R-:W-:Y:S01]  /*1d760*/  IMAD.MOV.U32 R2, RZ, RZ, RZ ;  /* 0x000000ffff027224 */ /* 0x000fe200078e00ff */
[----:B------:R-:W-:Y:S01]  /*1d770*/  MOV R201, 0x1c1f ;  /* 0x00001c1f00c97802 */ /* 0x000fe20000000f00 */
[----:B------:R-:W-:Y:S01]  /*1d780*/  IMAD.MOV.U32 R237, RZ, RZ, -0x1 ;  /* 0xffffffffffed7424 */ /* 0x000fe200078e00ff */
[----:B------:R-:W-:-:S02]  /*1d790*/  MOV R3, 0x1d7b0 ;  /* 0x0001d7b000037802 */ /* 0x000fc40000000f00 */
[----:B------:R-:W-:Y:S05]  /*1d7a0*/  CALL.REL.NOINC `($__internal_13_$__cuda_sm70_shflsync_idx_p) ;  /* 0x0000aae000007944 */ /* 0x000fea0003c00000 */
[----:B------:R-:W-:Y:S01]  /*1d7b0*/  MOV R3, R202 ;  /* 0x000000ca00037202 */ /* 0x000fe20000000f00 */
[----:B------:R-:W-:Y:S05]  /*1d7c0*/  BRA `(.L_x_917) ;  /* 0xfffeda7000007947 */ /* 0x000fea000383ffff */
.L_x_773:
[----:B------:R-:W-:Y:S01]  /*1d7d0*/  IMAD.MOV.U32 R2, RZ, RZ, 0x1 ;  /* 0x00000001ff027424 */ /* 0x000fe200078e00ff */
[----:B------:R-:W-:Y:S01]  /*1d7e0*/  MOV R201, 0x1c1f ;  /* 0x00001c1f00c97802 */ /* 0x000fe20000000f00 */
[----:B------:R-:W-:Y:S01]  /*1d7f0*/  IMAD.MOV.U32 R237, RZ, RZ, -0x1 ;  /* 0xffffffffffed7424 */ /* 0x000fe200078e00ff */
[----:B------:R-:W-:-:S02]  /*1d800*/  MOV R3, 0x1d820 ;  /* 0x0001d82000037802 */ /* 0x000fc40000000f00 */
[----:B-1----:R-:W-:Y:S05]  /*1d810*/  CALL.REL.NOINC `($__internal_13_$__cuda_sm70_shflsync_idx_p) ;  /* 0x0000aa7000007944 */ /* 0x002fea0003c00000 */
[----:B------:R-:W-:Y:S01]  /*1d820*/  MOV R3, R202 ;  /* 0x000000ca00037202 */ /* 0x000fe20000000f00 */
[----:B------:R-:W-:Y:S05]  /*1d830*/  BRA `(.L_x_918) ;  /* 0xfffedec000007947 */ /* 0x000fea000383ffff */
.L_x_778:
[----:B------:R-:W-:Y:S01]  /*1d840*/  IMAD.MOV.U32 R4, RZ, RZ, R102 ;  /* 0x000000ffff047224 */ /* 0x000fe200078e0066 */
[----:B------:R-:W-:-:S02]  /*1d850*/  MOV R0, 0x2 ;  /* 0x0000000200007802 */ /* 0x000fc40000000f00 */
[----:B------:R-:W-:Y:S02]  /*1d860*/  MOV R2, 0x1d880 ;  /* 0x0001d88000027802 */ /* 0x000fe40000000f00 */
[----:B------:R-:W-:Y:S05]  /*1d870*/  CALL.REL.NOINC `($__internal_12_$__cuda_sm70_shflsync_bfly_p) ;  /* 0x0000a9b000007944 */ /* 0x000fea0003c00000 */
[----:B------:R-:W-:Y:S05]  /*1d880*/  BRA `(.L_x_919) ;  /* 0xfffee52000007947 */ /* 0x000fea000383ffff */
.L_x_779:
[----:B------:R-:W-:Y:S01]  /*1d890*/  IMAD.MOV.U32 R4, RZ, RZ, R102 ;  /* 0x000000ffff047224 */ /* 0x000fe200078e0066 */
[----:B------:R-:W-:Y:S02]  /*1d8a0*/  MOV R0, 0x1 ;  /* 0x0000000100007802 */ /* 0x000fe40000000f00 */
[----:B------:R-:W-:Y:S02]  /*1d8b0*/  MOV R2, 0x1d8d0 ;  /* 0x0001d8d000027802 */ /* 0x000fe40000000f00 */
[----:B------:R-:W-:Y:S05]  /*1d8c0*/  CALL.REL.NOINC `($__internal_12_$__cuda_sm70_shflsync_bfly_p) ;  /* 0x0000a96000007944 */ /* 0x000fea0003c00000 */
[----:B------:R-:W-:Y:S01]  /*1d8d0*/  FMNMX.FTZ R102, R102, R0, !PT ;  /* 0x0000000066667209 */ /* 0x000fe20007810000 */
[----:B------:R-:W-:Y:S01]  /*1d8e0*/  IMAD.MOV.U32 R4, RZ, RZ, R5 ;  /* 0x000000ffff047224 */ /* 0x000fe200078e0005 */
[----:B------:R-:W-:Y:S01]  /*1d8f0*/  MOV R2, 0x1d920 ;  /* 0x0001d92000027802 */ /* 0x000fe20000000f00 */
[----:B------:R-:W-:Y:S02]  /*1d900*/  IMAD.MOV.U32 R0, RZ, RZ, 0x2 ;  /* 0x00000002ff007424 */ /* 0x000fe400078e00ff */
[----:B------:R-:W-:Y:S05]  /*1d910*/  CALL.REL.NOINC `($__internal_12_$__cuda_sm70_shflsync_bfly_p) ;  /* 0x0000a91000007944 */ /* 0x000fea0003c00000 */
[----:B------:R-:W-:Y:S01]  /*1d920*/  FMNMX.FTZ R5, R5, R0, !PT ;  /* 0x0000000005057209 */ /* 0x000fe20007810000 */
[----:B------:R-:W-:Y:S01]  /*1d930*/  IMAD.MOV.U32 R0, RZ, RZ, 0x1 ;  /* 0x00000001ff007424 */ /* 0x000fe200078e00ff */
[----:B------:R-:W-:-:S03]  /*1d940*/  MOV R2, 0x1d970 ;  /* 0x0001d97000027802 */ /* 0x000fc60000000f00 */
[----:B------:R-:W-:Y:S02]  /*1d950*/  IMAD.MOV.U32 R4, RZ, RZ, R5 ;  /* 0x000000ffff047224 */ /* 0x000fe400078e0005 */
[----:B------:R-:W-:Y:S05]  /*1d960*/  CALL.REL.NOINC `($__internal_12_$__cuda_sm70_shflsync_bfly_p) ;  /* 0x0000a8c000007944 */ /* 0x000fea0003c00000 */
[----:B------:R-:W-:Y:S01]  /*1d970*/  MOV R100, R0 ;  /* 0x0000000000647202 */ /* 0x000fe20000000f00 */
[----:B------:R-:W-:Y:S05]  /*1d980*/  BRA `(.L_x_920) ;  /* 0xfffee49000007947 */ /* 0x000fea000383ffff */
.L_x_787:
[----:B------:R-:W-:Y:S01]  /*1d990*/  MOV R201, 0x181f ;  /* 0x0000181f00c97802 */ /* 0x000fe20000000f00 */
[----:B------:R-:W-:Y:S01]  /*1d9a0*/  IMAD.MOV.U32 R20, RZ, RZ, R5 ;  /* 0x000000ffff147224 */ /* 0x000fe200078e0005 */
[----:B------:R-:W-:Y:S01]  /*1d9b0*/  MOV R237, 0xffffffff ;  /* 0xffffffff00ed7802 */ /* 0x000fe20000000f00 */
[----:B------:R-:W-:Y:S01]  /*1d9c0*/  IMAD.MOV.U32 R2, RZ, RZ, RZ ;  /* 0x000000ffff027224 */ /* 0x000fe200078e00ff */
[----:B------:R-:W-:Y:S02]  /*1d9d0*/  MOV R3, 0x1d9f0 ;  /* 0x0001d9f000037802 */ /* 0x000fe40000000f00 */
[----:B-1234-:R-:W-:Y:S05]  /*1d9e0*/  CALL.REL.NOINC `($__internal_13_$__cuda_sm70_shflsync_idx_p) ;  /* 0x0000a8a000007944 */ /* 0x01efea0003c00000 */
[----:B------:R-:W-:Y:S01]  /*1d9f0*/  MOV R4, R202 ;  /* 0x000000ca00047202 */ /* 0x000fe20000000f00 */
[----:B------:R-:W-:-:S05]  /*1da00*/  BRA `(.L_x_921) ;  /* 0xfffef8b000007947 */ /* 0x000fca000383ffff */
.L_x_788:
[----:B------:R-:W-:Y:S01]  /*1da10*/  MOV R201, 0x181f ;  /* 0x0000181f00c97802 */ /* 0x000fe20000000f00 */
[----:B------:R-:W-:Y:S01]  /*1da20*/  IMAD.MOV.U32 R20, RZ, RZ, R7 ;  /* 0x000000ffff147224 */ /* 0x000fe200078e0007 */
[----:B------:R-:W-:Y:S01]  /*1da30*/  MOV R237, 0xffffffff ;  /* 0xffffffff00ed7802 */ /* 0x000fe20000000f00 */
[----:B------:R-:W-:Y:S01]  /*1da40*/  IMAD.MOV.U32 R2, RZ, RZ, RZ ;  /* 0x000000ffff027224 */ /* 0x000fe200078e00ff */
[----:B------:R-:W-:Y:S02]  /*1da50*/  MOV R3, 0x1da70 ;  /* 0x0001da7000037802 */ /* 0x000fe40000000f00 */
[----:B-1234-:R-:W-:Y:S05]  /*1da60*/  CALL.REL.NOINC `($__internal_13_$__cuda_sm70_shflsync_idx_p) ;  /* 0x0000a82000007944 */ /* 0x01efea0003c00000 */
[----:B------:R-:W-:Y:S01]  /*1da70*/  SHF.R.S32.HI R0, RZ, 0x1f, R198 ;  /* 0x0000001fff007819 */ /* 0x000fe200000114c6 */
[C---:B------:R-:W-:Y:S01]  /*1da80*/  IMAD.SHL.U32 R13, R198.reuse, 0x2, RZ ;  /* 0x00000002c60d7824 */ /* 0x040fe200078e00ff */
[C---:B------:R-:W-:Y:S01]  /*1da90*/  SHF.L.U64.HI R12, R205.reuse, 0x1, R218 ;  /* 0x00000001cd0c7819 */ /* 0x040fe200000102da */
[----:B------:R-:W-:Y:S01]  /*1daa0*/  IMAD.SHL.U32 R6, R205, 0x2, RZ ;  /* 0x00000002cd067824 */ /* 0x000fe200078e00ff */
[----:B------:R-:W-:Y:S01]  /*1dab0*/  SHF.L.U64.HI R22, R198, 0x1, R0 ;  /* 0x00000001c6167819 */ /* 0x000fe20000010200 */
[----:B------:R-:W-:Y:S01]  /*1dac0*/  IMAD.SHL.U32 R15, R204, 0x2, RZ ;  /* 0x00000002cc0f7824 */ /* 0x000fe200078e00ff */
[----:B------:R-:W-:Y:S01]  /*1dad0*/  IADD3 R2, P0, R202, R13, RZ ;  /* 0x0000000dca027210 */ /* 0x000fe20007f1e0ff */
[----:B------:R-:W-:Y:S01]  /*1dae0*/  IMAD.MOV.U32 R20, RZ, RZ, R5 ;  /* 0x000000ffff147224 */ /* 0x000fe200078e0005 */
[----:B------:R-:W-:Y:S01]  /*1daf0*/  SHF.L.U64.HI R21, R204, 0x1, R217 ;  /* 0x00000001cc157819 */ /* 0x000fe200000102d9 */
[----:B------:R-:W-:Y:S01]  /*1db00*/  IMAD.MOV.U32 R237, RZ, RZ, -0x1 ;  /* 0xffffffffffed7424 */ /* 0x000fe200078e00ff */
[----:B------:R-:W-:Y:S01]  /*1db10*/  SEL R0, RZ, 0x10, P6 ;  /* 0x00000010ff007807 */ /* 0x000fe20003000000 */
[----:B------:R-:W-:Y:S01]  /*1db20*/  IMAD.X R3, R4, 0x1, R22, P0 ;  /* 0x0000000104037824 */ /* 0x000fe200000e0616 */
[----:B------:R-:W-:Y:S02]  /*1db30*/  SEL R5, RZ, 0x10, P4 ;  /* 0x00000010ff057807 */ /* 0x000fe40002000000 */
[----:B------:R-:W-:Y:S01]  /*1db40*/  MOV R201, 0x181f ;  /* 0x0000181f00c97802 */ /* 0x000fe20000000f00 */
[----:B------:R-:W-:Y:S01]  /*1db50*/  IMAD.MOV.U32 R14, RZ, RZ, R0 ;  /* 0x000000ffff0e7224 */ /* 0x000fe200078e0000 */
[----:B------:R-:W-:Y:S01]  /*1db60*/  @!PT LDS RZ, [RZ] ;  /* 0x00000000fffff984 */ /* 0x000fe20000000800 */
[----:B------:R-:W-:Y:S01]  /*1db70*/  @!PT LDS RZ, [RZ] ;  /* 0x00000000fffff984 */ /* 0x000fe20000000800 */
[----:B------:R-:W-:Y:S01]  /*1db80*/  @!PT LDS RZ, [RZ] ;  /* 0x00000000fffff984 */ /* 0x000fe20000000800 */
[----:B------:R1:W-:Y:S02]  /*1db90*/  LDGSTS.E.BYPASS.LTC128B.128 [R190+0x100], [R2.64], !P5 ;  /* 0x0010000002be7fae */ /* 0x0003e4000e901d4a */
[----:B-1----:R-:W-:Y:S05]  /*1dba0*/  IADD3 R2, P0, R202, R6, RZ ;  /* 0x00000006ca027210 */ /* 0x002fea0007f1e0ff */
[----:B------:R-:W-:Y:S05]  /*1dbb0*/  IMAD.X R3, R4, 0x1, R12, P0 ;  /* 0x0000000104037824 */ /* 0x000fea00000e060c */
[----:B------:R1:W-:Y:S02]  /*1dbc0*/  LDGSTS.E.BYPASS.LTC128B.128 [R190+0x2100], [R2.64], !P4 ;  /* 0x0210000002be7fae */ /* 0x0003e4000e101d4a */
[----:B-1----:R-:W-:Y:S04]  /*1dbd0*/  IADD3 R2, P0, R202, R15, RZ ;  /* 0x0000000fca027210 */ /* 0x002fe80007f1e0ff */
[----:B------:R-:W-:Y:S05]  /*1dbe0*/  IADD3.X R3, R4, R21, RZ, P0, !PT ;  /* 0x0000001504037210 */ /* 0x000fea00007fe4ff */
[----:B------:R1:W-:Y:S02]  /*1dbf0*/  LDGSTS.E.BYPASS.LTC128B.128 [R190+0x4100], [R2.64], !P6 ;  /* 0x0410000002be7fae */ /* 0x0003e4000f101d4a */
[----:B-1----:R-:W-:Y:S01]  /*1dc00*/  MOV R3, 0x1dc30 ;  /* 0x0001dc3000037802 */ /* 0x002fe20000000f00 */
[----:B------:R-:W-:Y:S03]  /*1dc10*/  IMAD.MOV.U32 R2, RZ, RZ, 0x1 ;  /* 0x00000001ff027424 */ /* 0x000fe600078e00ff */
[----:B------:R-:W-:Y:S05]  /*1dc20*/  CALL.REL.NOINC `($__internal_13_$__cuda_sm70_shflsync_idx_p) ;  /* 0x0000a66000007944 */ /* 0x000fea0003c00000 */
[----:B------:R-:W-:Y:S01]  /*1dc30*/  MOV R20, R7 ;  /* 0x0000000700147202 */ /* 0x000fe20000000f00 */
[----:B------:R-:W-:Y:S01]  /*1dc40*/  IMAD.MOV.U32 R4, RZ, RZ, R202 ;  /* 0x000000ffff047224 */ /* 0x000fe200078e00ca */
[----:B------:R-:W-:Y:S01]  /*1dc50*/  MOV R201, 0x181f ;  /* 0x0000181f00c97802 */ /* 0x000fe20000000f00 */
[----:B------:R-:W-:Y:S01]  /*1dc60*/  IMAD.MOV.U32 R2, RZ, RZ, 0x1 ;  /* 0x00000001ff027424 */ /* 0x000fe200078e00ff */
[----:B------:R-:W-:Y:S01]  /*1dc70*/  MOV R3, 0x1dca0 ;  /* 0x0001dca000037802 */ /* 0x000fe20000000f00 */
[----:B------:R-:W-:Y:S02]  /*1dc80*/  IMAD.MOV.U32 R237, RZ, RZ, -0x1 ;  /* 0xffffffffffed7424 */ /* 0x000fe400078e00ff */
[----:B------:R-:W-:Y:S05]  /*1dc90*/  CALL.REL.NOINC `($__internal_13_$__cuda_sm70_shflsync_idx_p) ;  /* 0x0000a5f000007944 */ /* 0x000fea0003c00000 */
[----:B------:R-:W-:Y:S01]  /*1dca0*/  MOV R0, R202 ;  /* 0x000000ca00007202 */ /* 0x000fe20000000f00 */
[----:B------:R-:W-:-:S05]  /*1dcb0*/  BRA `(.L_x_922) ;  /* 0xfffef79000007947 */ /* 0x000fca000383ffff */
.L_x_791:
[----:B------:R-:W-:Y:S01]  /*1dcc0*/  MOV R201, 0x181f ;  /* 0x0000181f00c97802 */ /* 0x000fe20000000f00 */
[----:B------:R-:W-:Y:S01]  /*1dcd0*/  IMAD.MOV.U32 R20, RZ, RZ, R5 ;  /* 0x000000ffff147224 */ /* 0x000fe200078e0005 */
[----:B------:R-:W-:Y:S01]  /*1dce0*/  MOV R237, 0xffffffff ;  /* 0xffffffff00ed7802 */ /* 0x000fe20000000f00 */
[----:B------:R-:W-:Y:S01]  /*1dcf0*/  IMAD.MOV.U32 R2, RZ, RZ, RZ ;  /* 0x000000ffff027224 */ /* 0x000fe200078e00ff */
[----:B------:R-:W-:Y:S02]  /*1dd00*/  MOV R3, 0x1dd20 ;  /* 0x0001dd2000037802 */ /* 0x000fe40000000f00 */
[----:B-1----:R-:W-:Y:S05]  /*1dd10*/  CALL.REL.NOINC `($__internal_13_$__cuda_sm70_shflsync_idx_p) ;  /* 0x0000a57000007944 */ /* 0x002fea0003c00000 */
[----:B------:R-:W-:Y:S01]  /*1dd20*/  MOV R4, R202 ;  /* 0x000000ca00047202 */ /* 0x000fe20000000f00 */
[----:B------:R-:W-:-:S05]  /*1dd30*/  BRA `(.L_x_923) ;  /* 0xffff07d000007947 */ /* 0x000fca000383ffff */
.L_x_792:
[----:B------:R-:W-:Y:S01]  /*1dd40*/  MOV R201, 0x181f ;  /* 0x0000181f00c97802 */ /* 0x000fe20000000f00 */
[----:B------:R-:W-:Y:S01]  /*1dd50*/  IMAD.MOV.U32 R20, RZ, RZ, R7 ;  /* 0x000000ffff147224 */ /* 0x000fe200078e0007 */
[----:B------:R-:W-:Y:S01]  /*1dd60*/  MOV R237, 0xffffffff ;  /* 0xffffffff00ed7802 */ /* 0x000fe20000000f00 */
[----:B------:R-:W-:Y:S01]  /*1dd70*/  IMAD.MOV.U32 R2, RZ, RZ, RZ ;  /* 0x000000ffff027224 */ /* 0x000fe200078e00ff */
[----:B------:R-:W-:Y:S02]  /*1dd80*/  MOV R3, 0x1dda0 ;  /* 0x0001dda000037802 */ /* 0x000fe40000000f00 */
[----:B-123--:R-:W-:Y:S05]  /*1dd90*/  CALL.REL.NOINC `($__internal_13_$__cuda_sm70_shflsync_idx_p) ;  /* 0x0000a4f000007944 */ /* 0x00efea0003c00000 */
        /* <DEDUP_REMOVED lines=37> */
.L_x_793:
[----:B------:R-:W-:Y:S01]  /*1dff0*/  MOV R201, 0x1c1f ;  /* 0x00001c1f00c97802 */ /* 0x000fe20000000f00 */
[----:B------:R-:W-:Y:S01]  /*1e000*/  IMAD.MOV.U32 R20, RZ, RZ, R4 ;  /* 0x000000ffff147224 */ /* 0x000fe200078e0004 */
[----:B------:R-:W-:Y:S01]  /*1e010*/  MOV R237, 0xffffffff ;  /* 0xffffffff00ed7802 */ /* 0x000fe20000000f00 */
[----:B------:R-:W-:Y:S01]  /*1e020*/  IMAD.MOV.U32 R2, RZ, RZ, RZ ;  /* 0x000000ffff027224 */ /* 0x000fe200078e00ff */
[----:B------:R-:W-:Y:S02]  /*1e030*/  MOV R3, 0x1e050 ;  /* 0x0001e05000037802 */ /* 0x000fe40000000f00 */
[----:B------:R-:W-:Y:S05]  /*1e040*/  CALL.REL.NOINC `($__internal_13_$__cuda_sm70_shflsync_idx_p) ;  /* 0x0000a24000007944 */ /* 0x000fea0003c00000 */
[----:B------:R-:W-:Y:S01]  /*1e050*/  MOV R3, R202 ;  /* 0x000000ca00037202 */ /* 0x000fe20000000f00 */
[----:B------:R-:W-:-:S05]  /*1e060*/  BRA `(.L_x_925) ;  /* 0xffff087000007947 */ /* 0x000fca000383ffff */
.L_x_798:
[----:B------:R-:W-:Y:S01]  /*1e070*/  MOV R201, 0x1c1f ;  /* 0x00001c1f00c97802 */ /* 0x000fe20000000f00 */
[----:B------:R-:W-:Y:S01]  /*1e080*/  IMAD.MOV.U32 R20, RZ, RZ, R4 ;  /* 0x000000ffff147224 */ /* 0x000fe200078e0004 */
[----:B------:R-:W-:Y:S01]  /*1e090*/  MOV R237, 0xffffffff ;  /* 0xffffffff00ed7802 */ /* 0x000fe20000000f00 */
[----:B------:R-:W-:Y:S01]  /*1e0a0*/  IMAD.MOV.U32 R2, RZ, RZ, 0x1 ;  /* 0x00000001ff027424 */ /* 0x000fe200078e00ff */
[----:B------:R-:W-:Y:S02]  /*1e0b0*/  MOV R3, 0x1e0d0 ;  /* 0x0001e0d000037802 */ /* 0x000fe40000000f00 */
[----:B-1----:R-:W-:Y:S05]  /*1e0c0*/  CALL.REL.NOINC `($__internal_13_$__cuda_sm70_shflsync_idx_p) ;  /* 0x0000a1c000007944 */ /* 0x002fea0003c00000 */
[----:B------:R-:W-:Y:S01]  /*1e0d0*/  MOV R3, R202 ;  /* 0x000000ca00037202 */ /* 0x000fe20000000f00 */
[----:B------:R-:W-:-:S05]  /*1e0e0*/  BRA `(.L_x_926) ;  /* 0xffff0d0000007947 */ /* 0x000fca000383ffff */
.L_x_803:
[----:B------:R-:W-:Y:S02]  /*1e0f0*/  MOV R0, 0x2 ;  /* 0x0000000200007802 */ /* 0x000fe40000000f00 */
[----:B------:R-:W-:Y:S02]  /*1e100*/  MOV R2, 0x1e120 ;  /* 0x0001e12000027802 */ /* 0x000fe40000000f00 */
[----:B------:R-:W-:Y:S05]  /*1e110*/  CALL.REL.NOINC `($__internal_12_$__cuda_sm70_shflsync_bfly_p) ;  /* 0x0000a11000007944 */ /* 0x000fea0003c00000 */
[----:B------:R-:W-:-:S05]  /*1e120*/  BRA `(.L_x_927) ;  /* 0xffff13c000007947 */ /* 0x000fca000383ffff */
.L_x_804:
        /* <DEDUP_REMOVED lines=10> */
[----:B------:R-:W-:Y:S02]  /*1e1d0*/  MOV R2, 0x1e1f0 ;  /* 0x0001e1f000027802 */ /* 0x000fe40000000f00 */
[----:B------:R-:W-:Y:S05]  /*1e1e0*/  CALL.REL.NOINC `($__internal_12_$__cuda_sm70_shflsync_bfly_p) ;  /* 0x0000a04000007944 */ /* 0x000fea0003c00000 */
[----:B------:R-:W-:-:S05]  /*1e1f0*/  BRA `(.L_x_928) ;  /* 0xffff136000007947 */ /* 0x000fca000383ffff */
.L_x_813:
        /* <DEDUP_REMOVED lines=8> */
.L_x_814:
        /* <DEDUP_REMOVED lines=43> */
.L_x_817:
[----:B------:R-:W-:Y:S01]  /*1e530*/  MOV R201, 0x181f ;  /* 0x0000181f00c97802 */ /* 0x000fe20000000f00 */
[----:B-1----:R-:W-:Y:S01]  /*1e540*/  IMAD.MOV.U32 R20, RZ, RZ, R5 ;  /* 0x000000ffff147224 */ /* 0x002fe200078e0005 */
[----:B------:R-:W-:Y:S01]  /*1e550*/  MOV R237, 0xffffffff ;  /* 0xffffffff00ed7802 */ /* 0x000fe20000000f00 */
[----:B------:R-:W-:Y:S01]  /*1e560*/  IMAD.MOV.U32 R2, RZ, RZ, RZ ;  /* 0x000000ffff027224 */ /* 0x000fe200078e00ff */
[----:B------:R-:W-:Y:S02]  /*1e570*/  MOV R3, 0x1e590 ;  /* 0x0001e59000037802 */ /* 0x000fe40000000f00 */
[----:B------:R-:W-:Y:S05]  /*1e580*/  CALL.REL.NOINC `($__internal_13_$__cuda_sm70_shflsync_idx_p) ;  /* 0x00009d0000007944 */ /* 0x000fea0003c00000 */
[----:B------:R-:W-:Y:S01]  /*1e590*/  MOV R4, R202 ;  /* 0x000000ca00047202 */ /* 0x000fe20000000f00 */
[----:B------:R-:W-:-:S05]  /*1e5a0*/  BRA `(.L_x_931) ;  /* 0xffff3df000007947 */ /* 0x000fca000383ffff */
.L_x_818:
[----:B------:R-:W-:Y:S01]  /*1e5b0*/  MOV R201, 0x181f ;  /* 0x0000181f00c97802 */ /* 0x000fe20000000f00 */
[----:B-1----:R-:W-:Y:S01]  /*1e5c0*/  IMAD.MOV.U32 R20, RZ, RZ, R7 ;  /* 0x000000ffff147224 */ /* 0x002fe200078e0007 */
[----:B------:R-:W-:Y:S01]  /*1e5d0*/  MOV R237, 0xffffffff ;  /* 0xffffffff00ed7802 */ /* 0x000fe20000000f00 */
[----:B------:R-:W-:Y:S01]  /*1e5e0*/  IMAD.MOV.U32 R2, RZ, RZ, RZ ;  /* 0x000000ffff027224 */ /* 0x000fe200078e00ff */
[----:B------:R-:W-:Y:S02]  /*1e5f0*/  MOV R3, 0x1e610 ;  /* 0x0001e61000037802 */ /* 0x000fe40000000f00 */
[----:B--23--:R-:W-:Y:S05]  /*1e600*/  CALL.REL.NOINC `($__internal_13_$__cuda_sm70_shflsync_idx_p) ;  /* 0x00009c8000007944 */ /* 0x00cfea0003c00000 */
        /* <DEDUP_REMOVED lines=37> */
.L_x_819:
[----:B------:R-:W-:Y:S02]  /*1e860*/  MOV R0, 0x2 ;  /* 0x0000000200007802 */ /* 0x000fe40000000f00 */
[----:B------:R-:W-:Y:S02]  /*1e870*/  MOV R2, 0x1e890 ;  /* 0x0001e89000027802 */ /* 0x000fe40000000f00 */
[----:B------:R-:W-:Y:S05]  /*1e880*/  CALL.REL.NOINC `($__internal_12_$__cuda_sm70_shflsync_bfly_p) ;  /* 0x000099a000007944 */ /* 0x000fea0003c00000 */
[----:B------:R-:W-:-:S05]  /*1e890*/  BRA `(.L_x_933) ;  /* 0xffff400000007947 */ /* 0x000fca000383ffff */
.L_x_820:
        /* <DEDUP_REMOVED lines=13> */
.L_x_823:
[----:B------:R-:W-:Y:S01]  /*1e970*/  MOV R201, 0x181f ;  /* 0x0000181f00c97802 */ /* 0x000fe20000000f00 */
[----:B------:R-:W-:Y:S01]  /*1e980*/  IMAD.MOV.U32 R2, RZ, RZ, RZ ;  /* 0x000000ffff027224 */ /* 0x000fe200078e00ff */
[----:B------:R-:W-:Y:S01]  /*1e990*/  MOV R3, 0x1e9c0 ;  /* 0x0001e9c000037802 */ /* 0x000fe20000000f00 */
[----:B------:R-:W-:Y:S02]  /*1e9a0*/  IMAD.MOV.U32 R237, RZ, RZ, -0x1 ;  /* 0xffffffffffed7424 */ /* 0x000fe400078e00ff */
[----:B-1234-:R-:W-:Y:S05]  /*1e9b0*/  CALL.REL.NOINC `($__internal_13_$__cuda_sm70_shflsync_idx_p) ;  /* 0x000098d000007944 */ /* 0x01efea0003c00000 */
[----:B------:R-:W-:Y:S01]  /*1e9c0*/  MOV R2, R202 ;  /* 0x000000ca00027202 */ /* 0x000fe20000000f00 */
[----:B------:R-:W-:-:S05]  /*1e9d0*/  BRA `(.L_x_935) ;  /* 0xffff583000007947 */ /* 0x000fca000383ffff */
.L_x_826:
        /* <DEDUP_REMOVED lines=8> */
.L_x_827:
[----:B------:R-:W-:Y:S01]  /*1ea60*/  MOV R201, 0x181f ;  /* 0x0000181f00c97802 */ /* 0x000fe20000000f00 */
[----:B------:R-:W-:Y:S01]  /*1ea70*/  IMAD.MOV.U32 R20, RZ, RZ, R8 ;  /* 0x000000ffff147224 */ /* 0x000fe200078e0008 */
[----:B------:R-:W-:Y:S01]  /*1ea80*/  MOV R237, 0xffffffff ;  /* 0xffffffff00ed7802 */ /* 0x000fe20000000f00 */
[----:B------:R-:W-:Y:S01]  /*1ea90*/  IMAD.MOV.U32 R2, RZ, RZ, RZ ;  /* 0x000000ffff027224 */ /* 0x000fe200078e00ff */
[----:B------:R-:W-:Y:S02]  /*1eaa0*/  MOV R3, 0x1eac0 ;  /* 0x0001eac000037802 */ /* 0x000fe40000000f00 */
[----:B-123--:R-:W-:Y:S05]  /*1eab0*/  CALL.REL.NOINC `($__internal_13_$__cuda_sm70_shflsync_idx_p) ;  /* 0x000097d000007944 */ /* 0x00efea0003c00000 */
[----:B------:R-:W-:Y:S01]  /*1eac0*/  IADD3 R2, P0, R202, R207, RZ ;  /* 0x000000cfca027210 */ /* 0x000fe20007f1e0ff */
[----:B------:R-:W-:Y:S01]  /*1ead0*/  IMAD.MOV.U32 R20, RZ, RZ, R5 ;  /* 0x000000ffff147224 */ /* 0x000fe200078e0005 */
[----:B------:R-:W-:Y:S01]  /*1eae0*/  MOV R237, 0xffffffff ;  /* 0xffffffff00ed7802 */ /* 0x000fe20000000f00 */
[----:B------:R-:W-:Y:S02]  /*1eaf0*/  IMAD.MOV.U32 R201, RZ, RZ, 0x181f ;  /* 0x0000181fffc97424 */ /* 0x000fe400078e00ff */
[----:B------:R-:W-:Y:S01]  /*1eb00*/  IMAD.X R3, R4, 0x1, R192, P0 ;  /* 0x0000000104037824 */ /* 0x000fe200000e06c0 */
[----:B------:R-:W-:Y:S04]  /*1eb10*/  IADD3 R6, P0, R202, R191, RZ ;  /* 0x000000bfca067210 */ /* 0x000fe80007f1e0ff */
[----:B------:R-:W-:Y:S01]  /*1eb20*/  @!PT LDS RZ, [RZ] ;  /* 0x00000000fffff984 */ /* 0x000fe20000000800 */
[----:B------:R-:W-:Y:S01]  /*1eb30*/  @!PT LDS RZ, [RZ] ;  /* 0x00000000fffff984 */ /* 0x000fe20000000800 */
[----:B------:R-:W-:Y:S01]  /*1eb40*/  @!PT LDS RZ, [RZ] ;  /* 0x00000000fffff984 */ /* 0x000fe20000000800 */
[----:B------:R1:W-:Y:S01]  /*1eb50*/  LDGSTS.E.BYPASS.LTC128B.128 [R190+0x6100], [R2.64], !P5 ;  /* 0x0610000002be7fae */ /* 0x0003e2000e901d4a */
[----:B------:R-:W-:Y:S05]  /*1eb60*/  IMAD.X R7, R4, 0x1, R194, P0 ;  /* 0x0000000104077824 */ /* 0x000fea00000e06c2 */
[----:B------:R2:W-:Y:S01]  /*1eb70*/  LDGSTS.E.BYPASS.LTC128B.128 [R190+0x8100], [R6.64], !P4 ;  /* 0x0810000006be7fae */ /* 0x0005e2000e101d4a */
[----:B-1----:R-:W-:Y:S04]  /*1eb80*/  IADD3 R2, P0, R202, R193, RZ ;  /* 0x000000c1ca027210 */ /* 0x002fe80007f1e0ff */
[----:B------:R-:W-:Y:S05]  /*1eb90*/  IADD3.X R3, R4, R189, RZ, P0, !PT ;  /* 0x000000bd04037210 */ /* 0x000fea00007fe4ff */
[----:B------:R1:W-:Y:S02]  /*1eba0*/  LDGSTS.E.BYPASS.LTC128B.128 [R190+0xa100], [R2.64], !P6 ;  /* 0x0a10000002be7fae */ /* 0x0003e4000f101d4a */
[----:B-1----:R-:W-:Y:S02]  /*1ebb0*/  MOV R2, 0x1 ;  /* 0x0000000100027802 */ /* 0x002fe40000000f00 */
[----:B------:R-:W-:Y:S02]  /*1ebc0*/  MOV R3, 0x1ebe0 ;  /* 0x0001ebe000037802 */ /* 0x000fe40000000f00 */
[----:B--2---:R-:W-:Y:S05]  /*1ebd0*/  CALL.REL.NOINC `($__internal_13_$__cuda_sm70_shflsync_idx_p) ;  /* 0x000096b000007944 */ /* 0x004fea0003c00000 */
        /* <DEDUP_REMOVED lines=9> */
.L_x_828:
        /* <DEDUP_REMOVED lines=8> */
.L_x_833:
[----:B------:R-:W-:Y:S01]  /*1ecf0*/  MOV R201, 0x1c1f ;  /* 0x00001c1f00c97802 */ /* 0x000fe20000000f00 */
[----:B------:R-:W-:Y:S01]  /*1ed00*/  IMAD.MOV.U32 R20, RZ, RZ, R4 ;  /* 0x000000ffff147224 */ /* 0x000fe200078e0004 */
[----:B------:R-:W-:Y:S01]  /*1ed10*/  MOV R237, 0xffffffff ;  /* 0xffffffff00ed7802 */ /* 0x000fe20000000f00 */
[----:B------:R-:W-:Y:S01]  /*1ed20*/  IMAD.MOV.U32 R2, RZ, RZ, 0x1 ;  /* 0x00000001ff027424 */ /* 0x000fe200078e00ff */
[----:B------:R-:W-:Y:S02]  /*1ed30*/  MOV R3, 0x1ed50 ;  /* 0x0001ed5000037802 */ /* 0x000fe40000000f00 */
[----:B--2---:R-:W-:Y:S05]  /*1ed40*/  CALL.REL.NOINC `($__internal_13_$__cuda_sm70_shflsync_idx_p) ;  /* 0x0000954000007944 */ /* 0x004fea0003c00000 */
[----:B------:R-:W-:Y:S01]  /*1ed50*/  MOV R3, R202 ;  /* 0x000000ca00037202 */ /* 0x000fe20000000f00 */
[----:B------:R-:W-:-:S05]  /*1ed60*/  BRA `(.L_x_939) ;  /* 0xffff6d8000007947 */ /* 0x000fca000383ffff */
.L_x_838:
[----:B------:R-:W-:Y:S02]  /*1ed70*/  MOV R0, 0x2 ;  /* 0x0000000200007802 */ /* 0x000fe40000000f00 */
[----:B------:R-:W-:Y:S02]  /*1ed80*/  MOV R2, 0x1eda0 ;  /* 0x0001eda000027802 */ /* 0x000fe40000000f00 */
[----:B------:R-:W-:Y:S05]  /*1ed90*/  CALL.REL.NOINC `($__internal_12_$__cuda_sm70_shflsync_bfly_p) ;  /* 0x0000949000007944 */ /* 0x000fea0003c00000 */
[----:B------:R-:W-:-:S05]  /*1eda0*/  BRA `(.L_x_940) ;  /* 0xffff744000007947 */ /* 0x000fca000383ffff */
.L_x_839:
        /* <DEDUP_REMOVED lines=13> */
.L_x_841:
[----:B------:R-:W-:Y:S01]  /*1ee80*/  IMAD.MOV.U32 R4, RZ, RZ, R200 ;  /* 0x000000ffff047224 */ /* 0x000fe200078e00c8 */
[----:B------:R-:W-:-:S02]  /*1ee90*/  MOV R0, 0x2 ;  /* 0x0000000200007802 */ /* 0x000fc40000000f00 */
[----:B------:R-:W-:Y:S02]  /*1eea0*/  MOV R2, 0x1eec0 ;  /* 0x0001eec000027802 */ /* 0x000fe40000000f00 */
[----:B------:R-:W-:Y:S05]  /*1eeb0*/  CALL.REL.NOINC `($__internal_12_$__cuda_sm70_shflsync_bfly_p) ;  /* 0x0000937000007944 */ /* 0x000fea0003c00000 */
[----:B------:R-:W-:Y:S01]  /*1eec0*/  MOV R5, R0 ;  /* 0x0000000000057202 */ /* 0x000fe20000000f00 */
[----:B------:R-:W-:Y:S05]  /*1eed0*/  BRA `(.L_x_942) ;  /* 0xffff8b2000007947 */ /* 0x000fea000383ffff */
.L_x_842:
[----:B------:R-:W-:Y:S01]  /*1eee0*/  IMAD.MOV.U32 R4, RZ, RZ, R5 ;  /* 0x000000ffff047224 */ /* 0x000fe200078e0005 */
[----:B------:R-:W-:Y:S02]  /*1eef0*/  MOV R0, 0x1 ;  /* 0x0000000100007802 */ /* 0x000fe40000000f00 */
[----:B------:R-:W-:Y:S02]  /*1ef00*/  MOV R2, 0x1ef20 ;  /* 0x0001ef2000027802 */ /* 0x000fe40000000f00 */
[----:B-1----:R-:W-:Y:S05]  /*1ef10*/  CALL.REL.NOINC `($__internal_12_$__cuda_sm70_shflsync_bfly_p) ;  /* 0x0000931000007944 */ /* 0x002fea0003c00000 */
[----:B------:R-:W-:Y:S01]  /*1ef20*/  FADD.FTZ R5, R5, R0 ;  /* 0x0000000005057221 */ /* 0x000fe20000010000 */
[----:B------:R-:W-:Y:S02]  /*1ef30*/  MOV R4, R199 ;  /* 0x000000c700047202 */ /* 0x000fe40000000f00 */
[----:B------:R-:W-:Y:S02]  /*1ef40*/  MOV R0, 0x2 ;  /* 0x0000000200007802 */ /* 0x000fe40000000f00 */
[----:B------:R-:W-:Y:S02]  /*1ef50*/  MOV R2, 0x1ef70 ;  /* 0x0001ef7000027802 */ /* 0x000fe40000000f00 */
[----:B------:R-:W-:Y:S05]  /*1ef60*/  CALL.REL.NOINC `($__internal_12_$__cuda_sm70_shflsync_bfly_p) ;  /* 0x000092c000007944 */ /* 0x000fea0003c00000 */
[----:B------:R-:W-:Y:S01]  /*1ef70*/  FADD.FTZ R199, R199, R0 ;  /* 0x00000000c7c77221 */ /* 0x000fe20000010000 */
[----:B------:R-:W-:-:S02]  /*1ef80*/  MOV R0, 0x1 ;  /* 0x0000000100007802 */ /* 0x000fc40000000f00 */
[----:B------:R-:W-:Y:S02]  /*1ef90*/  MOV R2, 0x1efc0 ;  /* 0x0001efc000027802 */ /* 0x000fe40000000f00 */
[----:B------:R-:W-:Y:S02]  /*1efa0*/  MOV R4, R199 ;  /* 0x000000c700047202 */ /* 0x000fe40000000f00 */
[----:B------:R-:W-:Y:S05]  /*1efb0*/  CALL.REL.NOINC `($__internal_12_$__cuda_sm70_shflsync_bfly_p) ;  /* 0x0000927000007944 */ /* 0x000fea0003c00000 */
[----:B------:R-:W-:Y:S01]  /*1efc0*/  MOV R3, R0 ;  /* 0x0000000000037202 */ /* 0x000fe20000000f00 */
[----:B------:R-:W-:Y:S05]  /*1efd0*/  BRA `(.L_x_943) ;  /* 0xffff8a9000007947 */ /* 0x000fea000383ffff */
.L_x_849:
[----:B-1-34-:R-:W-:Y:S01]  /*1efe0*/  IMAD.MOV.U32 R20, RZ, RZ, R10 ;  /* 0x000000ffff147224 */ /* 0x01afe200078e000a */
[----:B------:R-:W-:Y:S01]  /*1eff0*/  MOV R201, 0x181f ;  /* 0x0000181f00c97802 */ /* 0x000fe20000000f00 */
[----:B------:R-:W-:Y:S01]  /*1f000*/  IMAD.MOV.U32 R2, RZ, RZ, RZ ;  /* 0x000000ffff027224 */ /* 0x000fe200078e00ff */
[----:B------:R-:W-:Y:S02]  /*1f010*/  MOV R237, 0xffffffff ;  /* 0xffffffff00ed7802 */ /* 0x000fe40000000f00 */
[----:B------:R-:W-:Y:S02]  /*1f020*/  MOV R3, 0x1f040 ;  /* 0x0001f04000037802 */ /* 0x000fe40000000f00 */
[----:B------:R-:W-:Y:S05]  /*1f030*/  CALL.REL.NOINC `($__internal_13_$__cuda_sm70_shflsync_idx_p) ;  /* 0x0000925000007944 */ /* 0x000fea0003c00000 */
[----:B------:R-:W-:Y:S01]  /*1f040*/  MOV R4, R202 ;  /* 0x000000ca00047202 */ /* 0x000fe20000000f00 */
[----:B------:R-:W-:Y:S05]  /*1f050*/  BRA `(.L_x_944) ;  /* 0xffffa26000007947 */ /* 0x000fea000383ffff */
.L_x_850:
[----:B------:R-:W-:Y:S01]  /*1f060*/  IMAD.MOV.U32 R20, RZ, RZ, R12 ;  /* 0x000000ffff147224 */ /* 0x000fe200078e000c */
[----:B------:R-:W-:Y:S01]  /*1f070*/  MOV R201, 0x181f ;  /* 0x0000181f00c97802 */ /* 0x000fe20000000f00 */
[----:B------:R-:W-:Y:S01]  /*1f080*/  IMAD.MOV.U32 R2, RZ, RZ, RZ ;  /* 0x000000ffff027224 */ /* 0x000fe200078e00ff */
[----:B------:R-:W-:-:S02]  /*1f090*/  MOV R237, 0xffffffff ;  /* 0xffffffff00ed7802 */ /* 0x000fc40000000f00 */
[----:B------:R-:W-:Y:S02]  /*1f0a0*/  MOV R3, 0x1f0c0 ;  /* 0x0001f0c000037802 */ /* 0x000fe40000000f00 */
[----:B-12---:R-:W-:Y:S05]  /*1f0b0*/  CALL.REL.NOINC `($__internal_13_$__cuda_sm70_shflsync_idx_p) ;  /* 0x000091d000007944 */ /* 0x006fea0003c00000 */
[----:B------:R-:W-:Y:S01]  /*1f0c0*/  MOV R0, R202 ;  /* 0x000000ca00007202 */ /* 0x000fe20000000f00 */
[----:B------:R-:W-:Y:S05]  /*1f0d0*/  BRA `(.L_x_945) ;  /* 0xffffa20000007947 */ /* 0x000fea000383ffff */
.L_x_853:
[----:B------:R-:W-:Y:S01]  /*1f0e0*/  IMAD.MOV.U32 R20, RZ, RZ, R10 ;  /* 0x000000ffff147224 */ /* 0x000fe200078e000a */
[----:B------:R-:W-:Y:S01]  /*1f0f0*/  MOV R201, 0x181f ;  /* 0x0000181f00c97802 */ /* 0x000fe20000000f00 */
[----:B--2---:R-:W-:Y:S01]  /*1f100*/  IMAD.MOV.U32 R2, RZ, RZ, 0x1 ;  /* 0x00000001ff027424 */ /* 0x004fe200078e00ff */
[----:B------:R-:W-:Y:S02]  /*1f110*/  MOV R237, 0xffffffff ;  /* 0xffffffff00ed7802 */ /* 0x000fe40000000f00 */
[----:B------:R-:W-:Y:S02]  /*1f120*/  MOV R3, 0x1f140 ;  /* 0x0001f14000037802 */ /* 0x000fe40000000f00 */
[----:B-1-34-:R-:W-:Y:S05]  /*1f130*/  CALL.REL.NOINC `($__internal_13_$__cuda_sm70_shflsync_idx_p) ;  /* 0x0000915000007944 */ /* 0x01afea0003c00000 */
        /* <DEDUP_REMOVED lines=9> */
.L_x_856:
[----:B------:R-:W-:Y:S01]  /*1f1d0*/  IMAD.MOV.U32 R20, RZ, RZ, R10 ;  /* 0x000000ffff147224 */ /* 0x000fe200078e000a */
[----:B------:R-:W-:Y:S01]  /*1f1e0*/  MOV R201, 0x181f ;  /* 0x0000181f00c97802 */ /* 0x000fe20000000f00 */
[----:B-1----:R-:W-:Y:S01]  /*1f1f0*/  IMAD.MOV.U32 R2, RZ, RZ, 0x2 ;  /* 0x00000002ff027424 */ /* 0x002fe200078e00ff */
[----:B------:R-:W-:-:S02]  /*1f200*/  MOV R237, 0xffffffff ;  /* 0xffffffff00ed7802 */ /* 0x000fc40000000f00 */
[----:B------:R-:W-:Y:S02]  /*1f210*/  MOV R3, 0x1f230 ;  /* 0x0001f23000037802 */ /* 0x000fe40000000f00 */
[----:B--234-:R-:W-:Y:S05]  /*1f220*/  CALL.REL.NOINC `($__internal_13_$__cuda_sm70_shflsync_idx_p) ;  /* 0x0000906000007944 */ /* 0x01cfea0003c00000 */
[----:B------:R-:W-:Y:S01]  /*1f230*/  MOV R4, R202 ;  /* 0x000000ca00047202 */ /* 0x000fe20000000f00 */
[----:B------:R-:W-:Y:S05]  /*1f240*/  BRA `(.L_x_947) ;  /* 0xffffa34000007947 */ /* 0x000fea000383ffff */
.L_x_857:
[----:B------:R-:W-:Y:S01]  /*1f250*/  IMAD.MOV.U32 R20, RZ, RZ, R12 ;  /* 0x000000ffff147224 */ /* 0x000fe200078e000c */
[----:B------:R-:W-:Y:S01]  /*1f260*/  MOV R201, 0x181f ;  /* 0x0000181f00c97802 */ /* 0x000fe20000000f00 */
[----:B------:R-:W-:Y:S01]  /*1f270*/  IMAD.MOV.U32 R2, RZ, RZ, 0x2 ;  /* 0x00000002ff027424 */ /* 0x000fe200078e00ff */
[----:B------:R-:W-:Y:S02]  /*1f280*/  MOV R237, 0xffffffff ;  /* 0xffffffff00ed7802 */ /* 0x000fe40000000f00 */
[----:B------:R-:W-:Y:S02]  /*1f290*/  MOV R3, 0x1f2b0 ;  /* 0x0001f2b000037802 */ /* 0x000fe40000000f00 */
[----:B-1234-:R-:W-:Y:S05]  /*1f2a0*/  CALL.REL.NOINC `($__internal_13_$__cuda_sm70_shflsync_idx_p) ;  /* 0x00008fe000007944 */ /* 0x01efea0003c00000 */
[----:B------:R-:W-:Y:S01]  /*1f2b0*/  MOV R0, R202 ;  /* 0x000000ca00007202 */ /* 0x000fe20000000f00 */
[----:B------:R-:W-:Y:S05]  /*1f2c0*/  BRA `(.L_x_948) ;  /* 0xffffa2e000007947 */ /* 0x000fea000383ffff */
.L_x_860:
[----:B------:R-:W-:Y:S01]  /*1f2d0*/  IMAD.MOV.U32 R20, RZ, RZ, R10 ;  /* 0x000000ffff147224 */ /* 0x000fe200078e000a */
[----:B------:R-:W-:Y:S01]  /*1f2e0*/  MOV R201, 0x181f ;  /* 0x0000181f00c97802 */ /* 0x000fe20000000f00 */
[----:B-1----:R-:W-:Y:S01]  /*1f2f0*/  IMAD.MOV.U32 R2, RZ, RZ, 0x3 ;  /* 0x00000003ff027424 */ /* 0x002fe200078e00ff */
[----:B------:R-:W-:-:S02]  /*1f300*/  MOV R237, 0xffffffff ;  /* 0xffffffff00ed7802 */ /* 0x000fc40000000f00 */
[----:B------:R-:W-:Y:S02]  /*1f310*/  MOV R3, 0x1f330 ;  /* 0x0001f33000037802 */ /* 0x000fe40000000f00 */
[----:B--234-:R-:W-:Y:S05]  /*1f320*/  CALL.REL.NOINC `($__internal_13_$__cuda_sm70_shflsync_idx_p) ;  /* 0x00008f6000007944 */ /* 0x01cfea0003c00000 */
        /* <DEDUP_REMOVED lines=9> */
.L_x_862:
[----:B------:R-:W-:Y:S01]  /*1f3c0*/  IMAD.MOV.U32 R20, RZ, RZ, R5 ;  /* 0x000000ffff147224 */ /* 0x000fe200078e0005 */
[----:B------:R-:W-:Y:S01]  /*1f3d0*/  MOV R201, 0x1c1f ;  /* 0x00001c1f00c97802 */ /* 0x000fe20000000f00 */
[----:B------:R-:W-:Y:S01]  /*1f3e0*/  IMAD.MOV.U32 R2, RZ, RZ, RZ ;  /* 0x000000ffff027224 */ /* 0x000fe200078e00ff */
[----:B------:R-:W-:Y:S02]  /*1f3f0*/  MOV R237, 0xffffffff ;  /* 0xffffffff00ed7802 */ /* 0x000fe40000000f00 */
[----:B------:R-:W-:-:S02]  /*1f400*/  MOV R3, 0x1f420 ;  /* 0x0001f42000037802 */ /* 0x000fc40000000f00 */
[----:B------:R-:W-:Y:S05]  /*1f410*/  CALL.REL.NOINC `($__internal_13_$__cuda_sm70_shflsync_idx_p) ;  /* 0x00008e7000007944 */ /* 0x000fea0003c00000 */
[----:B------:R-:W-:Y:S01]  /*1f420*/  MOV R4, R202 ;  /* 0x000000ca00047202 */ /* 0x000fe20000000f00 */
[----:B------:R-:W-:Y:S05]  /*1f430*/  BRA `(.L_x_950) ;  /* 0xffffa62000007947 */ /* 0x000fea000383ffff */
.L_x_863:
        /* <DEDUP_REMOVED lines=8> */
.L_x_866:
[----:B------:R-:W-:Y:S01]  /*1f4c0*/  IMAD.MOV.U32 R20, RZ, RZ, R5 ;  /* 0x000000ffff147224 */ /* 0x000fe200078e0005 */
[----:B------:R-:W-:Y:S01]  /*1f4d0*/  MOV R201, 0x1c1f ;  /* 0x00001c1f00c97802 */ /* 0x000fe20000000f00 */
[----:B-1----:R-:W-:Y:S01]  /*1f4e0*/  IMAD.MOV.U32 R2, RZ, RZ, 0x1 ;  /* 0x00000001ff027424 */ /* 0x002fe200078e00ff */
[----:B------:R-:W-:Y:S02]  /*1f4f0*/  MOV R237, 0xffffffff ;  /* 0xffffffff00ed7802 */ /* 0x000fe40000000f00 */
[----:B------:R-:W-:Y:S02]  /*1f500*/  MOV R3, 0x1f520 ;  /* 0x0001f52000037802 */ /* 0x000fe40000000f00 */
[----:B--234-:R-:W-:Y:S05]  /*1f510*/  CALL.REL.NOINC `($__internal_13_$__cuda_sm70_shflsync_idx_p) ;  /* 0x00008d7000007944 */ /* 0x01cfea0003c00000 */
        /* <DEDUP_REMOVED lines=9> */
.L_x_870:
[----:B------:R-:W-:Y:S01]  /*1f5b0*/  IMAD.MOV.U32 R20, RZ, RZ, R5 ;  /* 0x000000ffff147224 */ /* 0x000fe200078e0005 */
[----:B------:R-:W-:Y:S01]  /*1f5c0*/  MOV R201, 0x181f ;  /* 0x0000181f00c97802 */ /* 0x000fe20000000f00 */
[----:B------:R-:W-:Y:S01]  /*1f5d0*/  IMAD.MOV.U32 R2, RZ, RZ, RZ ;  /* 0x000000ffff027224 */ /* 0x000fe200078e00ff */
[----:B------:R-:W-:-:S02]  /*1f5e0*/  MOV R237, 0xffffffff ;  /* 0xffffffff00ed7802 */ /* 0x000fc40000000f00 */
[----:B------:R-:W-:Y:S02]  /*1f5f0*/  MOV R3, 0x1f610 ;  /* 0x0001f61000037802 */ /* 0x000fe40000000f00 */
[----:B--2---:R-:W-:Y:S05]  /*1f600*/  CALL.REL.NOINC `($__internal_13_$__cuda_sm70_shflsync_idx_p) ;  /* 0x00008c8000007944 */ /* 0x004fea0003c00000 */
[----:B------:R-:W-:Y:S01]  /*1f610*/  MOV R4, R202 ;  /* 0x000000ca00047202 */ /* 0x000fe20000000f00 */
[----:B------:R-:W-:Y:S05]  /*1f620*/  BRA `(.L_x_953) ;  /* 0xffffbf9000007947 */ /* 0x000fea000383ffff */
.L_x_871:
[----:B------:R-:W-:Y:S01]  /*1f630*/  IMAD.MOV.U32 R20, RZ, RZ, R12 ;  /* 0x000000ffff147224 */ /* 0x000fe200078e000c */
[----:B------:R-:W-:Y:S01]  /*1f640*/  MOV R201, 0x181f ;  /* 0x0000181f00c97802 */ /* 0x000fe20000000f00 */
[----:B------:R-:W-:Y:S01]  /*1f650*/  IMAD.MOV.U32 R2, RZ, RZ, RZ ;  /* 0x000000ffff027224 */ /* 0x000fe200078e00ff */
[----:B------:R-:W-:Y:S02]  /*1f660*/  MOV R237, 0xffffffff ;  /* 0xffffffff00ed7802 */ /* 0x000fe40000000f00 */
[----:B------:R-:W-:Y:S02]  /*1f670*/  MOV R3, 0x1f690 ;  /* 0x0001f69000037802 */ /* 0x000fe40000000f00 */
[----:B-123--:R-:W-:Y:S05]  /*1f680*/  CALL.REL.NOINC `($__internal_13_$__cuda_sm70_shflsync_idx_p) ;  /* 0x00008c0000007944 */ /* 0x00efea0003c00000 */
[----:B------:R-:W-:Y:S01]  /*1f690*/  MOV R0, R202 ;  /* 0x000000ca00007202 */ /* 0x000fe20000000f00 */
[----:B------:R-:W-:Y:S05]  /*1f6a0*/  BRA `(.L_x_954) ;  /* 0xffffbf3000007947 */ /* 0x000fea000383ffff */
.L_x_874:
        /* <DEDUP_REMOVED lines=15> */
.L_x_877:
[----:B------:R-:W-:Y:S01]  /*1f7a0*/  IMAD.MOV.U32 R20, RZ, RZ, R5 ;  /* 0x000000ffff147224 */ /* 0x000fe200078e0005 */
[----:B------:R-:W-:Y:S01]  /*1f7b0*/  MOV R201, 0x181f ;  /* 0x0000181f00c97802 */ /* 0x000fe20000000f00 */
[----:B-1----:R-:W-:Y:S01]  /*1f7c0*/  IMAD.MOV.U32 R2, RZ, RZ, 0x2 ;  /* 0x00000002ff027424 */ /* 0x002fe200078e00ff */
[----:B------:R-:W-:Y:S02]  /*1f7d0*/  MOV R237, 0xffffffff ;  /* 0xffffffff00ed7802 */ /* 0x000fe40000000f00 */
[----:B------:R-:W-:-:S02]  /*1f7e0*/  MOV R3, 0x1f800 ;  /* 0x0001f80000037802 */ /* 0x000fc40000000f00 */
[----:B--234-:R-:W-:Y:S05]  /*1f7f0*/  CALL.REL.NOINC `($__internal_13_$__cuda_sm70_shflsync_idx_p) ;  /* 0x00008a9000007944 */ /* 0x01cfea0003c00000 */
[----:B------:R-:W-:Y:S01]  /*1f800*/  MOV R4, R202 ;  /* 0x000000ca00047202 */ /* 0x000fe20000000f00 */
[----:B------:R-:W-:Y:S05]  /*1f810*/  BRA `(.L_x_956) ;  /* 0xffffc07000007947 */ /* 0x000fea000383ffff */
.L_x_878:
        /* <DEDUP_REMOVED lines=8> */
.L_x_881:
        /* <DEDUP_REMOVED lines=15> */
.L_x_883:
[----:B------:R-:W-:Y:S01]  /*1f990*/  IMAD.MOV.U32 R20, RZ, RZ, R22 ;  /* 0x000000ffff147224 */ /* 0x000fe200078e0016 */
[----:B------:R-:W-:Y:S01]  /*1f9a0*/  MOV R201, 0x1f ;  /* 0x0000001f00c97802 */ /* 0x000fe20000000f00 */
[----:B------:R-:W-:Y:S01]  /*1f9b0*/  IMAD.MOV.U32 R2, RZ, RZ, RZ ;  /* 0x000000ffff027224 */ /* 0x000fe200078e00ff */
[----:B------:R-:W-:-:S02]  /*1f9c0*/  MOV R237, 0xffffffff ;  /* 0xffffffff00ed7802 */ /* 0x000fc40000000f00 */
[----:B------:R-:W-:Y:S02]  /*1f9d0*/  MOV R3, 0x1f9f0 ;  /* 0x0001f9f000037802 */ /* 0x000fe40000000f00 */
[----:B------:R-:W-:Y:S05]  /*1f9e0*/  CALL.REL.NOINC `($__internal_13_$__cuda_sm70_shflsync_idx_p) ;  /* 0x000088a000007944 */ /* 0x000fea0003c00000 */
[----:B------:R-:W-:Y:S01]  /*1f9f0*/  MOV R9, R202 ;  /* 0x000000ca00097202 */ /* 0x000fe20000000f00 */
[----:B------:R-:W-:Y:S05]  /*1fa00*/  BRA `(.L_x_959) ;  /* 0xffffc22000007947 */ /* 0x000fea000383ffff */
.L_x_884:
[----:B------:R-:W-:Y:S01]  /*1fa10*/  IMAD.MOV.U32 R20, RZ, RZ, R22 ;  /* 0x000000ffff147224 */ /* 0x000fe200078e0016 */
[----:B------:R-:W-:Y:S01]  /*1fa20*/  MOV R201, 0x1f ;  /* 0x0000001f00c97802 */ /* 0x000fe20000000f00 */
[----:B------:R-:W-:Y:S01]  /*1fa30*/  IMAD.MOV.U32 R2, RZ, RZ, 0x1 ;  /* 0x00000001ff027424 */ /* 0x000fe200078e00ff */
[----:B------:R-:W-:Y:S02]  /*1fa40*/  MOV R237, 0xffffffff ;  /* 0xffffffff00ed7802 */ /* 0x000fe40000000f00 */
[----:B------:R-:W-:Y:S02]  /*1fa50*/  MOV R3, 0x1fa70 ;  /* 0x0001fa7000037802 */ /* 0x000fe40000000f00 */
[----:B-12---:R-:W-:Y:S05]  /*1fa60*/  CALL.REL.NOINC `($__internal_13_$__cuda_sm70_shflsync_idx_p) ;  /* 0x0000882000007944 */ /* 0x006fea0003c00000 */
[----:B------:R-:W-:Y:S01]  /*1fa70*/  MOV R6, R202 ;  /* 0x000000ca00067202 */ /* 0x000fe20000000f00 */
[----:B------:R-:W-:Y:S05]  /*1fa80*/  BRA `(.L_x_960) ;  /* 0xffffc1c000007947 */ /* 0x000fea000383ffff */
.L_x_885:
[----:B------:R-:W-:Y:S02]  /*1fa90*/  MOV R3, 0x1 ;  /* 0x0000000100037802 */ /* 0x000fe40000000f00 */
[----:B------:R-:W-:Y:S02]  /*1faa0*/  MOV R2, 0x1fac0 ;  /* 0x0001fac000027802 */ /* 0x000fe40000000f00 */
[----:B-1234-:R-:W-:Y:S05]  /*1fab0*/  CALL.REL.NOINC `($__internal_14_$__cuda_sm70_shflsync_up_p) ;  /* 0x0000882000007944 */ /* 0x01efea0003c00000 */
[----:B------:R-:W-:Y:S05]  /*1fac0*/  BRA `(.L_x_961) ;  /* 0xffffc2a000007947 */ /* 0x000fea000383ffff */
.L_x_886:
[----:B------:R-:W-:Y:S02]  /*1fad0*/  MOV R3, 0x2 ;  /* 0x0000000200037802 */ /* 0x000fe40000000f00 */
[----:B------:R-:W-:-:S02]  /*1fae0*/  MOV R2, 0x1fb00 ;  /* 0x0001fb0000027802 */ /* 0x000fc40000000f00 */
[----:B--2-4-:R-:W-:Y:S05]  /*1faf0*/  CALL.REL.NOINC `($__internal_14_$__cuda_sm70_shflsync_up_p) ;  /* 0x000087e000007944 */ /* 0x014fea0003c00000 */
        /* <DEDUP_REMOVED lines=25> */
.L_x_890:
[----:B------:R-:W-:Y:S02]  /*1fc90*/  MOV R3, 0x1 ;  /* 0x0000000100037802 */ /* 0x000fe40000000f00 */
[----:B------:R-:W-:Y:S02]  /*1fca0*/  MOV R2, 0x1fcc0 ;  /* 0x0001fcc000027802 */ /* 0x000fe40000000f00 */
[----:B------:R-:W-:Y:S05]  /*1fcb0*/  CALL.REL.NOINC `($__internal_14_$__cuda_sm70_shflsync_up_p) ;  /* 0x0000862000007944 */ /* 0x000fea0003c00000 */
[----:B------:R-:W-:Y:S01]  /*1fcc0*/  MOV R2, R4 ;  /* 0x0000000400027202 */ /* 0x000fe20000000f00 */
[----:B------:R-:W-:Y:S05]  /*1fcd0*/  BRA `(.L_x_963) ;  /* 0xffffc2f000007947 */ /* 0x000fea000383ffff */
.L_x_891:
        /* <DEDUP_REMOVED lines=28> */
.L_x_893:
[----:B------:R-:W-:Y:S02]  /*1fea0*/  SEL R0, RZ, 0x1, P0 ;  /* 0x00000001ff007807 */ /* 0x000fe40000000000 */
[----:B------:R-:W-:Y:S02]  /*1feb0*/  MOV R2, 0x1fed0 ;  /* 0x0001fed000027802 */ /* 0x000fe40000000f00 */
[----:B-1----:R-:W-:Y:S05]  /*1fec0*/  CALL.REL.NOINC `($__internal_15_$__cuda_sm70_votesync_ballot) ;  /* 0x0000847000007944 */ /* 0x002fea0003c00000 */
[----:B------:R-:W-:Y:S01]  /*1fed0*/  MOV R5, R0 ;  /* 0x0000000000057202 */ /* 0x000fe20000000f00 */
[----:B------:R-:W-:Y:S05]  /*1fee0*/  BRA `(.L_x_965) ;  /* 0xffffc27000007947 */ /* 0x000fea000383ffff */
.L_x_894:
[----:B------:R-:W-:Y:S01]  /*1fef0*/  IMAD.MOV.U32 R20, RZ, RZ, R7 ;  /* 0x000000ffff147224 */ /* 0x000fe200078e0007 */
[----:B------:R-:W-:Y:S01]  /*1ff00*/  MOV R201, 0x1f ;  /* 0x0000001f00c97802 */ /* 0x000fe20000000f00 */
[----:B------:R-:W-:Y:S01]  /*1ff10*/  IMAD.MOV.U32 R2, RZ, RZ, R0 ;  /* 0x000000ffff027224 */ /* 0x000fe200078e0000 */
[----:B------:R-:W-:Y:S02]  /*1ff20*/  MOV R237, 0xffffffff ;  /* 0xffffffff00ed7802 */ /* 0x000fe40000000f00 */
[----:B------:R-:W-:Y:S02]  /*1ff30*/  MOV R3, 0x1ff50 ;  /* 0x0001ff5000037802 */ /* 0x000fe40000000f00 */
[----:B-1----:R-:W-:Y:S05]  /*1ff40*/  CALL.REL.NOINC `($__internal_13_$__cuda_sm70_shflsync_idx_p) ;  /* 0x0000834000007944 */ /* 0x002fea0003c00000 */
[----:B------:R-:W-:Y:S01]  /*1ff50*/  IMAD.MOV.U32 R7, RZ, RZ, R202 ;  /* 0x000000ffff077224 */ /* 0x000fe200078e00ca */
[----:B------:R-:W-:Y:S01]  /*1ff60*/  MOV R20, R8 ;  /* 0x0000000800147202 */ /* 0x000fe20000000f00 */
[----:B------:R-:W-:Y:S01]  /*1ff70*/  IMAD.MOV.U32 R2, RZ, RZ, R0 ;  /* 0x000000ffff027224 */ /* 0x000fe200078e0000 */
[----:B------:R-:W-:Y:S01]  /*1ff80*/  MOV R201, 0x1f ;  /* 0x0000001f00c97802 */ /* 0x000fe20000000f00 */
[----:B------:R-:W-:Y:S01]  /*1ff90*/  IMAD.MOV.U32 R237, RZ, RZ, -0x1 ;  /* 0xffffffffffed7424 */ /* 0x000fe200078e00ff */
[----:B------:R-:W-:-:S02]  /*1ffa0*/  MOV R3, 0x1ffc0 ;  /* 0x0001ffc000037802 */ /* 0x000fc40000000f00 */
[----:B------:R-:W-:Y:S05]  /*1ffb0*/  CALL.REL.NOINC `($__internal_13_$__cuda_sm70_shflsync_idx_p) ;  /* 0x000082d000007944 */ /* 0x000fea0003c00000 */
[----:B------:R-:W-:Y:S01]  /*1ffc0*/  MOV R8, R202 ;  /* 0x000000ca00087202 */ /* 0x000fe20000000f00 */
[----:B------:R-:W-:Y:S05]  /*1ffd0*/  BRA `(.L_x_966) ;  /* 0xffffc1d000007947 */ /* 0x000fea000383ffff */
.L_x_897:
[----:B------:R-:W-:Y:S01]  /*1ffe0*/  IMAD.MOV.U32 R20, RZ, RZ, R4 ;  /* 0x000000ffff147224 */ /* 0x000fe200078e0004 */
[----:B------:R-:W-:Y:S01]  /*1fff0*/  MOV R201, 0x1f ;  /* 0x0000001f00c97802 */ /* 0x000fe20000000f00 */
[----:B------:R-:W-:Y:S01]  /*20000*/  IMAD.MOV.U32 R2, RZ, RZ, R0 ;  /* 0x000000ffff027224 */ /* 0x000fe200078e0000 */
[----:B------:R-:W-:-:S02]  /*20010*/  MOV R237, 0xffffffff ;  /* 0xffffffff00ed7802 */ /* 0x000fc40000000f00 */
[----:B------:R-:W-:Y:S02]  /*20020*/  MOV R3, 0x20040 ;  /* 0x0002004000037802 */ /* 0x000fe40000000f00 */
[----:B-1-34-:R-:W-:Y:S05]  /*20030*/  CALL.REL.NOINC `($__internal_13_$__cuda_sm70_shflsync_idx_p) ;  /* 0x0000825000007944 */ /* 0x01afea0003c00000 */
[----:B------:R-:W-:Y:S01]  /*20040*/  MOV R10, R202 ;  /* 0x000000ca000a7202 */ /* 0x000fe20000000f00 */
[----:B------:R-:W-:Y:S05]  /*20050*/  BRA `(.L_x_896) ;  /* 0xffffc1b000007947 */ /* 0x000fea000383ffff */
        .type           $_ZN7cutlass13device_kernelIN5flash19enable_sm80_to_sm89INS1_16FlashAttnFwdSm80INS1_25CollectiveMainloopFwdSm80ILi8ELi1ELb0EN4cute5tupleIJNS5_1CILi128EEENS7_ILi64EEENS7_ILi192EEEEEELi192ENS_10bfloat16_tEfNS_4arch4Sm80ELb0ELb1ELb1ELb1ELb1ELb1ELb1ELb1EEENS1_21CollectiveEpilogueFwdINS6_IJS8_SA_S9_EEENS6_IJNS7_ILi1EEESI_SI_EEESC_SE_Li256ELb1ELb1ELb1ELb0EEENS1_36VarlenDynamicPersistentTileSchedulerILi128ELi64ELi256ELi256ELb1ELb1ELb0ELb1ELb0ELb1EEEEEEEEEvNT_6ParamsE$_ZZN5flash25CollectiveMainloopFwdSm80ILi8ELi1ELb0EN4cute5tupleIJNS1_1CILi128EEENS3_ILi64EEENS3_ILi192EEEEEELi192EN7cutlass10bfloat16_tEfNS8_4arch4Sm80ELb0ELb1ELb1ELb1ELb1ELb1ELb1ELb1EE3mmaINS_16FlashAttnFwdSm80ISC_NS_21CollectiveEpilogueFwdINS2_IJS4_S6_S5_EEENS2_IJNS3_ILi1EEESH_SH_EEES9_SB_Li256ELb1ELb1ELb1ELb0EEENS_36VarlenDynamicPersistentTileSchedulerILi128ELi64ELi256ELi256ELb1ELb1ELb0ELb1ELb0ELb1EEEE13SharedStorageENS1_6TensorINS1_11ArrayEngineIfLm96EEENS1_6LayoutINS2_IJNS2_IJNS3_ILi2EEESS_EEESH_NS3_ILi24EEEEEENS2_IJNS2_IJSH_SS_EEENS3_ILi0EEENS3_ILi4EEEEEEEEEENS_7SoftmaxILi2ELi0EEEEEbRKNSC_6ParamsERT0_RT1_iRKNS_16SeqlenInfoQKNewKILb1ELb1EEENS2_IJiiiiEEERT_ENKUlvE_clEv,@function
        .size           $_ZN7cutlass13device_kernelIN5flash19enable_sm80_to_sm89INS1_16FlashAttnFwdSm80INS1_25CollectiveMainloopFwdSm80ILi8ELi1ELb0EN4cute5tupleIJNS5_1CILi128EEENS7_ILi64EEENS7_ILi192EEEEEELi192ENS_10bfloat16_tEfNS_4arch4Sm80ELb0ELb1ELb1ELb1ELb1ELb1ELb1ELb1EEENS1_21CollectiveEpilogueFwdINS6_IJS8_SA_S9_EEENS6_IJNS7_ILi1EEESI_SI_EEESC_SE_Li256ELb1ELb1ELb1ELb0EEENS1_36VarlenDynamicPersistentTileSchedulerILi128ELi64ELi256ELi256ELb1ELb1ELb0ELb1ELb0ELb1EEEEEEEEEvNT_6ParamsE$_ZZN5flash25CollectiveMainloopFwdSm80ILi8ELi1ELb0EN4cute5tupleIJNS1_1CILi128EEENS3_ILi64EEENS3_ILi192EEEEEELi192EN7cutlass10bfloat16_tEfNS8_4arch4Sm80ELb0ELb1ELb1ELb1ELb1ELb1ELb1ELb1EE3mmaINS_16FlashAttnFwdSm80ISC_NS_21CollectiveEpilogueFwdINS2_IJS4_S6_S5_EEENS2_IJNS3_ILi1EEESH_SH_EEES9_SB_Li256ELb1ELb1ELb1ELb0EEENS_36VarlenDynamicPersistentTileSchedulerILi128ELi64ELi256ELi256ELb1ELb1ELb0ELb1ELb0ELb1EEEE13SharedStorageENS1_6TensorINS1_11ArrayEngineIfLm96EEENS1_6LayoutINS2_IJNS2_IJNS3_ILi2EEESS_EEESH_NS3_ILi24EEEEEENS2_IJNS2_IJSH_SS_EEENS3_ILi0EEENS3_ILi4EEEEEEEEEENS_7SoftmaxILi2ELi0EEEEEbRKNSC_6ParamsERT0_RT1_iRKNS_16SeqlenInfoQKNewKILb1ELb1EEENS2_IJiiiiEEERT_ENKUlvE_clEv,($__internal_12_$__cuda_sm70_shflsync_bfly_p - $_ZN7cutlass13device_kernelIN5flash19enable_sm80_to_sm89INS1_16FlashAttnFwdSm80INS1_25CollectiveMainloopFwdSm80ILi8ELi1ELb0EN4cute5tupleIJNS5_1CILi128EEENS7_ILi64EEENS7_ILi192EEEEEELi192ENS_10bfloat16_tEfNS_4arch4Sm80ELb0ELb1ELb1ELb1ELb1ELb1ELb1ELb1EEENS1_21CollectiveEpilogueFwdINS6_IJS8_SA_S9_EEENS6_IJNS7_ILi1EEESI_SI_EEESC_SE_Li256ELb1ELb1ELb1ELb0EEENS1_36VarlenDynamicPersistentTileSchedulerILi128ELi64ELi256ELi256ELb1ELb1ELb0ELb1ELb0ELb1EEEEEEEEEvNT_6ParamsE$_ZZN5flash25CollectiveMainloopFwdSm80ILi8ELi1ELb0EN4cute5tupleIJNS1_1CILi128EEENS3_ILi64EEENS3_ILi192EEEEEELi192EN7cutlass10bfloat16_tEfNS8_4arch4Sm80ELb0ELb1ELb1ELb1ELb1ELb1ELb1ELb1EE3mmaINS_16FlashAttnFwdSm80ISC_NS_21CollectiveEpilogueFwdINS2_IJS4_S6_S5_EEENS2_IJNS3_ILi1EEESH_SH_EEES9_SB_Li256ELb1ELb1ELb1ELb0EEENS_36VarlenDynamicPersistentTileSchedulerILi128ELi64ELi256ELi256ELb1ELb1ELb0ELb1ELb0ELb1EEEE13SharedStorageENS1_6TensorINS1_11ArrayEngineIfLm96EEENS1_6LayoutINS2_IJNS2_IJNS3_ILi2EEESS_EEESH_NS3_ILi24EEEEEENS2_IJNS2_IJSH_SS_EEENS3_ILi0EEENS3_ILi4EEEEEEEEEENS_7SoftmaxILi2ELi0EEEEEbRKNSC_6ParamsERT0_RT1_iRKNS_16SeqlenInfoQKNewKILb1ELb1EEENS2_IJiiiiEEERT_ENKUlvE_clEv)
$_ZN7cutlass13device_kernelIN5flash19enable_sm80_to_sm89INS1_16FlashAttnFwdSm80INS1_25CollectiveMainloopFwdSm80ILi8ELi1ELb0EN4cute5tupleIJNS5_1CILi128EEENS7_ILi64EEENS7_ILi192EEEEEELi192ENS_10bfloat16_tEfNS_4arch4Sm80ELb0ELb1ELb1ELb1ELb1ELb1ELb1ELb1EEENS1_21CollectiveEpilogueFwdINS6_IJS8_SA_S9_EEENS6_IJNS7_ILi1EEESI_SI_EEESC_SE_Li256ELb1ELb1ELb1ELb0EEENS1_36VarlenDynamicPersistentTileSchedulerILi128ELi64ELi256ELi256ELb1ELb1ELb0ELb1ELb0ELb1EEEEEEEEEvNT_6ParamsE$_ZZN5flash25CollectiveMainloopFwdSm80ILi8ELi1ELb0EN4cute5tupleIJNS1_1CILi128EEENS3_ILi64EEENS3_ILi192EEEEEELi192EN7cutlass10bfloat16_tEfNS8_4arch4Sm80ELb0ELb1ELb1ELb1ELb1ELb1ELb1ELb1EE3mmaINS_16FlashAttnFwdSm80ISC_NS_21CollectiveEpilogueFwdINS2_IJS4_S6_S5_EEENS2_IJNS3_ILi1EEESH_SH_EEES9_SB_Li256ELb1ELb1ELb1ELb0EEENS_36VarlenDynamicPersistentTileSchedulerILi128ELi64ELi256ELi256ELb1ELb1ELb0ELb1ELb0ELb1EEEE13SharedStorageENS1_6TensorINS1_11ArrayEngineIfLm96EEENS1_6LayoutINS2_IJNS2_IJNS3_ILi2EEESS_EEESH_NS3_ILi24EEEEEENS2_IJNS2_IJSH_SS_EEENS3_ILi0EEENS3_ILi4EEEEEEEEEENS_7SoftmaxILi2ELi0EEEEEbRKNSC_6ParamsERT0_RT1_iRKNS_16SeqlenInfoQKNewKILb1ELb1EEENS2_IJiiiiEEERT_ENKUlvE_clEv:
[----:B------:R-:W-:-:S05]  /*20060*/  IADD3 R36, R0, -c[0x0][0x20], RZ ;  /* 0x8000080000247a10 */ /* 0x000fca0007ffe0ff */
[----:B------:R-:W2:Y:S01]  /*20070*/  LDL.64 R6, [R36] ;  /* 0x0000000024067983 */ /* 0x000ea20000100a00 */
[----:B------:R-:W-:-:S03]  /*20080*/  ULDC.64 UR4, c[0x0][0x118] ;  /* 0x0000460000047ab9 */ /* 0x000fc60000000a00 */
[----:B--2---:R-:W2:Y:S02]  /*20090*/  LD.E R0, [R6.64+0x11c] ;  /* 0x00011c0406007980 */ /* 0x004ea4000c101900 */
[----:B--2---:R-:W-:-:S13]  /*200a0*/  ISETP.GT.AND P0, PT, R0, RZ, PT ;  /* 0x000000ff0000720c */ /* 0x004fda0003f04270 */
[----:B------:R-:W-:Y:S05]  /*200b0*/  @P0 BRA `(.L_x_967) ;  /* 0x0000004000000947 */ /* 0x000fea0003800000 */
[----:B------:R-:W-:Y:S01]  /*200c0*/  MOV R2, R112 ;  /* 0x0000007000027202 */ /* 0x000fe20000000f00 */
[----:B------:R-:W-:-:S04]  /*200d0*/  DEPBAR.LE SB0, 0x1 ;  /* 0x000080400000791a */ /* 0x000fc80000000000 */
[----:B------:R-:W-:-:S04]  /*200e0*/  MOV R3, 0x0 ;  /* 0x0000000000037802 */ /* 0x000fc80000000f00 */
[----:B------:R-:W-:Y:S05]  /*200f0*/  RET.REL.NODEC R2 `(_ZN7cutlass13device_kernelIN5flash19enable_sm80_to_sm89INS1_16FlashAttnFwdSm80INS1_25CollectiveMainloopFwdSm80ILi8ELi1ELb0EN4cute5tupleIJNS5_1CILi128EEENS7_ILi64EEENS7_ILi192EEEEEELi192ENS_10bfloat16_tEfNS_4arch4Sm80ELb0ELb1ELb1ELb1ELb1ELb1ELb1ELb1EEENS1_21CollectiveEpilogueFwdINS6_IJS8_SA_S9_EEENS6_IJNS7_ILi1EEESI_SI_EEESC_SE_Li256ELb1ELb1ELb1ELb0EEENS1_36VarlenDynamicPersistentTileSchedulerILi128ELi64ELi256ELi256ELb1ELb1ELb0ELb1ELb0ELb1EEEEEEEEEvNT_6ParamsE) ;  /* 0xfffdff0002007950 */ /* 0x000fea0003c3ffff */
.L_x_967:
[----:B------:R-:W2:Y:S04]  /*20100*/  LDL.64 R4, [R36+0x8] ;  /* 0x0000080024047983 */ /* 0x000ea80000100a00 */
[----:B------:R-:W3:Y:S04]  /*20110*/  LDL.64 R2, [R36+0x18] ;  /* 0x0000180024027983 */ /* 0x000ee80000100a00 */
[----:B------:R-:W4:Y:S04]  /*20120*/  LDL.64 R12, [R36+0x20] ;  /* 0x00002000240c7983 */ /* 0x000f280000100a00 */
[----:B------:R-:W4:Y:S04]  /*20130*/  LDL.64 R14, [R36+0x10] ;  /* 0x00001000240e7983 */ /* 0x000f280000100a00 */
[----:B------:R-:W4:Y:S04]  /*20140*/  LD.E.64 R10, [R6.64+0x120] ;  /* 0x00012004060a7980 */ /* 0x000f28000c101b00 */
[----:B------:R-:W4:Y:S04]  /*20150*/  LD.E.64 R8, [R6.64+0x130] ;  /* 0x0001300406087980 */ /* 0x000f28000c101b00 */
[----:B------:R1:W5:Y:S04]  /*20160*/  LD.E R24, [R6.64+0x164] ;  /* 0x0001640406187980 */ /* 0x000368000c101900 */
[----:B------:R1:W5:Y:S04]  /*20170*/  LD.E.64 R18, [R6.64+0x110] ;  /* 0x0001100406127980 */ /* 0x000368000c101b00 */
[----:B------:R1:W5:Y:S04]  /*20180*/  LD.E.64 R16, [R6.64+0x128] ;  /* 0x0001280406107980 */ /* 0x000368000c101b00 */
[----:B--2---:R4:W2:Y:S04]  /*20190*/  LD.E R56, [R4.64] ;  /* 0x0000000404387980 */ /* 0x0048a8000c101900 */
[----:B---3--:R-:W3:Y:S04]  /*201a0*/  LD.E R2, [R2.64+0x20] ;  /* 0x0000200402027980 */ /* 0x008ee8000c101900 */
[----:B----4-:R3:W4:Y:S04]  /*201b0*/  LD.E R13, [R12.64] ;  /* 0x000000040c0d7980 */ /* 0x010728000c101900 */
[----:B------:R1:W5:Y:S04]  /*201c0*/  LD.E R25, [R14.64] ;  /* 0x000000040e197980 */ /* 0x000368000c101900 */
[----:B------:R-:W4:Y:S01]  /*201d0*/  LD.E.U8 R5, [R6.64+0x138] ;  /* 0x0001380406057980 */ /* 0x000f22000c101100 */
[----:B--2---:R-:W-:-:S02]  /*201e0*/  SHF.R.S32.HI R98, RZ, 0x1f, R56 ;  /* 0x0000001fff627819 */ /* 0x004fc40000011438 */
[----:B---3--:R-:W-:Y:S01]  /*201f0*/  SHF.R.S32.HI R12, RZ, 0x1f, R2 ;  /* 0x0000001fff0c7819 */ /* 0x008fe20000011402 */
[----:B-1----:R-:W-:Y:S01]  /*20200*/  IMAD R14, R11, R2, RZ ;  /* 0x000000020b0e7224 */ /* 0x002fe200078e02ff */
[----:B------:R-:W-:Y:S01]  /*20210*/  LEA.HI R3, R98, R56, RZ, 0x2 ;  /* 0x0000003862037211 */ /* 0x000fe200078f10ff */
[----:B------:R-:W-:Y:S02]  /*20220*/  IMAD R4, R9, R2, RZ ;  /* 0x0000000209047224 */ /* 0x000fe400078e02ff */
[-C--:B------:R-:W-:Y:S01]  /*20230*/  IMAD R14, R10, R12.reuse, R14 ;  /* 0x0000000c0a0e7224 */ /* 0x080fe200078e020e */
[----:B------:R-:W-:Y:S01]  /*20240*/  SHF.R.S32.HI R68, RZ, 0x2, R3 ;  /* 0x00000002ff447819 */ /* 0x000fe20000011403 */
[----:B------:R-:W-:Y:S01]  /*20250*/  IMAD R12, R8, R12, R4 ;  /* 0x0000000c080c7224 */ /* 0x000fe200078e0204 */
[----:B------:R-:W-:Y:S01]  /*20260*/  LOP3.LUT R4, R3, 0xfffffffc, RZ, 0xc0, !PT ;  /* 0xfffffffc03047812 */ /* 0x000fe200078ec0ff */
[----:B------:R-:W-:Y:S01]  /*20270*/  IMAD.WIDE.U32 R22, R10, R2, RZ ;  /* 0x000000020a167225 */ /* 0x000fe200078e00ff */
[----:B----4-:R-:W-:-:S03]  /*20280*/  ISETP.NE.AND P0, PT, R5, RZ, PT ;  /* 0x000000ff0500720c */ /* 0x010fc60003f05270 */
[----:B------:R-:W-:Y:S02]  /*20290*/  IMAD.IADD R32, R56, 0x1, -R4 ;  /* 0x0000000138207824 */ /* 0x000fe400078e0a04 */
[----:B------:R-:W-:Y:S02]  /*202a0*/  IMAD R37, R13, 0x80, R68 ;  /* 0x000000800d257824 */ /* 0x000fe400078e0244 */
[----:B------:R-:W-:Y:S01]  /*202b0*/  IMAD.WIDE.U32 R20, R8, R2, RZ ;  /* 0x0000000208147225 */ /* 0x000fe200078e00ff */
[----:B------:R-:W-:Y:S02]  /*202c0*/  IADD3 R15, R23, R14, RZ ;  /* 0x0000000e170f7210 */ /* 0x000fe40007ffe0ff */
[C---:B------:R-:W-:Y:S01]  /*202d0*/  SHF.L.U32 R57, R32.reuse, 0x3, RZ ;  /* 0x0000000320397819 */ /* 0x040fe200000006ff */
[----:B------:R-:W-:Y:S01]  /*202e0*/  IMAD.IADD R13, R21, 0x1, R12 ;  /* 0x00000001150d7824 */ /* 0x000fe200078e020c */
[----:B------:R-:W-:Y:S01]  /*202f0*/  LEA R2, R32, R37, 0x6 ;  /* 0x0000002520027211 */ /* 0x000fe200078e30ff */
[----:B------:R-:W-:Y:S05]  /*20300*/  @!P0 BRA `(.L_x_968) ;  /* 0x00003b7000008947 */ /* 0x000fea0003800000 */
[----:B-----5:R-:W-:Y:S01]  /*20310*/  ISETP.NE.AND P0, PT, R24, 0x1, PT ;  /* 0x000000011800780c */ /* 0x020fe20003f05270 */
[----:B------:R-:W-:Y:S01]  /*20320*/  BSSY B0, `(.L_x_969) ;  /* 0x0000007000007945 */ /* 0x000fe20003800000 */
[----:B------:R-:W-:-:S11]  /*20330*/  SHF.L.U32 R4, R32, 0x2, RZ ;  /* 0x0000000220047819 */ /* 0x000fd600000006ff */
[----:B------:R-:W-:Y:S05]  /*20340*/  @!P0 BRA `(.L_x_970) ;  /* 0x0000004000008947 */ /* 0x000fea0003800000 */
[----:B------:R1:W2:Y:S04]  /*20350*/  LD.E R3, [R6.64+0x168] ;  /* 0x0001680406037980 */ /* 0x0002a8000c101900 */
[----:B-1----:R-:W3:Y:S01]  /*20360*/  LD.E R6, [R6.64+0x16c] ;  /* 0x00016c0406067980 */ /* 0x002ee2000c101900 */
[----:B--2---:R-:W-:-:S05]  /*20370*/  IMAD.HI.U32 R2, R2, R3, RZ ;  /* 0x0000000302027227 */ /* 0x004fca00078e00ff */
[----:B---3--:R-:W-:Y:S02]  /*20380*/  SHF.R.U32.HI R2, RZ, R6, R2 ;  /* 0x00000006ff027219 */ /* 0x008fe40000011602 */
.L_x_970:
[----:B------:R-:W-:Y:S05]  /*20390*/  BSYNC B0 ;  /* 0x0000000000007941 */ /* 0x000fea0003800000 */
.L_x_969:
[----:B------:R-:W-:Y:S01]  /*203a0*/  MOV R14, R22 ;  /* 0x00000016000e7202 */ /* 0x000fe20000000f00 */
[-C--:B------:R-:W-:Y:S01]  /*203b0*/  IMAD R6, R11, R2.reuse, RZ ;  /* 0x000000020b067224 */ /* 0x080fe200078e02ff */
[----:B------:R-:W-:Y:S01]  /*203c0*/  SHF.R.S32.HI R5, RZ, 0x1f, R2 ;  /* 0x0000001fff057819 */ /* 0x000fe20000011402 */
[----:B------:R-:W-:Y:S01]  /*203d0*/  IMAD R7, R9, R2, RZ ;  /* 0x0000000209077224 */ /* 0x000fe200078e02ff */
[----:B------:R-:W-:Y:S01]  /*203e0*/  MOV R12, R20 ;  /* 0x00000014000c7202 */ /* 0x000fe20000000f00 */
[----:B------:R-:W-:-:S04]  /*203f0*/  IMAD.WIDE.U32 R14, R10, R2, R14 ;  /* 0x000000020a0e7225 */ /* 0x000fc800078e000e */
[----:B------:R-:W-:Y:S01]  /*20400*/  IMAD R6, R10, R5, R6 ;  /* 0x000000050a067224 */ /* 0x000fe200078e0206 */
[----:B------:R-:W-:Y:S01]  /*20410*/  LEA R40, P1, R14, R18, 0x1 ;  /* 0x000000120e287211 */ /* 0x000fe200078208ff */
[----:B------:R-:W-:-:S03]  /*20420*/  IMAD.WIDE.U32 R2, R8, R2, R12 ;  /* 0x0000000208027225 */ /* 0x000fc600078e000c */
[----:B------:R-:W-:Y:S01]  /*20430*/  IADD3 R6, R15, R6, RZ ;  /* 0x000000060f067210 */ /* 0x000fe20007ffe0ff */
[----:B------:R-:W-:Y:S01]  /*20440*/  IMAD R5, R8, R5, R7 ;  /* 0x0000000508057224 */ /* 0x000fe200078e0207 */
[----:B------:R-:W-:Y:S02]  /*20450*/  LEA R41, P0, R2, R16, 0x1 ;  /* 0x0000001002297211 */ /* 0x000fe400078008ff */
[----:B------:R-:W-:Y:S02]  /*20460*/  LEA.HI.X R39, R14, R19, R6, 0x1, P1 ;  /* 0x000000130e277211 */ /* 0x000fe400008f0c06 */
[----:B------:R-:W-:-:S04]  /*20470*/  IADD3 R5, R3, R5, RZ ;  /* 0x0000000503057210 */ /* 0x000fc80007ffe0ff */
[----:B------:R-:W-:Y:S01]  /*20480*/  LEA.HI.X R38, R2, R17, R5, 0x1, P0 ;  /* 0x0000001102267211 */ /* 0x000fe200000f0c05 */
[----:B------:R-:W-:Y:S05]  /*20490*/  BRA.DIV ~URZ, `(.L_x_971) ;  /* 0x000076027f007947 */ /* 0x000fea000b800000 */
[----:B------:R1:W2:Y:S02]  /*204a0*/  SHFL.IDX PT, R5, R39, RZ, 0x1c1f ;  /* 0x001c1fff27057589 */ /* 0x0002a400000e0000 */
.L_x_1019:
[----:B------:R-:W-:Y:S05]  /*204b0*/  BRA.DIV ~URZ, `(.L_x_972) ;  /* 0x000076627f007947 */ /* 0x000fea000b800000 */
[----:B------:R3:W4:Y:S01]  /*204c0*/  SHFL.IDX PT, R6, R40, RZ, 0x1c1f ;  /* 0x001c1fff28067589 */ /* 0x00072200000e0000 */
[----:B--2---:R-:W-:-:S03]  /*204d0*/  MOV R7, R5 ;  /* 0x0000000500077202 */ /* 0x004fc60000000f00 */
[----:B------:R3:W2:Y:S04]  /*204e0*/  SHFL.IDX PT, R21, R38, RZ, 0x1c1f ;  /* 0x001c1fff26157589 */ /* 0x0006a800000e0000 */
[----:B------:R3:W1:Y:S02]  /*204f0*/  SHFL.IDX PT, R2, R41, RZ, 0x1c1f ;  /* 0x001c1fff29027589 */ /* 0x00066400000e0000 */
.L_x_1020:
[----:B------:R-:W-:Y:S01]  /*20500*/  IMAD R64, R25, R24, RZ ;  /* 0x0000001819407224 */ /* 0x000fe200078e02ff */
[----:B------:R-:W-:Y:S01]  /*20510*/  BSSY B0, `(.L_x_973) ;  /* 0x000004f000007945 */ /* 0x000fe20003800000 */
[----:B------:R-:W-:Y:S01]  /*20520*/  CS2R R70, SRZ ;  /* 0x0000000000467805 */ /* 0x000fe2000001ff00 */
[----:B------:R-:W-:Y:S01]  /*20530*/  CS2R R42, SRZ ;  /* 0x00000000002a7805 */ /* 0x000fe2000001ff00 */
[----:B------:R-:W-:Y:S01]  /*20540*/  CS2R R32, SRZ ;  /* 0x0000000000207805 */ /* 0x000fe2000001ff00 */
[----:B------:R-:W-:Y:S01]  /*20550*/  ISETP.GE.AND P0, PT, R37, R64, PT ;  /* 0x000000402500720c */ /* 0x000fe20003f06270 */
        /* <DEDUP_REMOVED lines=10> */
[----:B--2---:R-:W-:-:S02]  /*20600*/  MOV R3, R21 ;  /* 0x0000001500037202 */ /* 0x004fc40000000f00 */
[----:B------:R-:W-:Y:S05]  /*20610*/  @P0 BRA `(.L_x_974) ;  /* 0x000003e000000947 */ /* 0x000fea0003800000 */
[C---:B------:R-:W-:Y:S01]  /*20620*/  IADD3 R11, R4.reuse, 0x10, RZ ;  /* 0x00000010040b7810 */ /* 0x040fe20007ffe0ff */
[----:B------:R-:W-:Y:S01]  /*20630*/  CS2R R12, SRZ ;  /* 0x00000000000c7805 */ /* 0x000fe2000001ff00 */
[C---:B------:R-:W-:Y:S02]  /*20640*/  IADD3 R20, R4.reuse, 0x20, RZ ;  /* 0x0000002004147810 */ /* 0x040fe40007ffe0ff */
[-C--:B------:R-:W-:Y:S02]  /*20650*/  ISETP.GE.AND P1, PT, R11, R0.reuse, PT ;  /* 0x000000000b00720c */ /* 0x080fe40003f26270 */
[-C--:B------:R-:W-:Y:S02]  /*20660*/  ISETP.GE.AND P2, PT, R4, R0.reuse, PT ;  /* 0x000000000400720c */ /* 0x080fe40003f46270 */
[----:B------:R-:W-:-:S09]  /*20670*/  ISETP.GE.AND P0, PT, R20, R0, PT ;  /* 0x000000001400720c */ /* 0x000fd20003f06270 */
[----:B------:R-:W-:Y:S02]  /*20680*/  @!P1 SHF.R.S32.HI R10, RZ, 0x1f, R11 ;  /* 0x0000001fff0a9819 */ /* 0x000fe4000001140b */
[----:B----4-:R-:W-:Y:S02]  /*20690*/  @!P2 IMAD.WIDE R8, R4, 0x2, R6 ;  /* 0x000000020408a825 */ /* 0x010fe400078e0206 */
[----:B------:R-:W-:Y:S02]  /*206a0*/  @!P0 SHF.R.S32.HI R5, RZ, 0x1f, R20 ;  /* 0x0000001fff058819 */ /* 0x000fe40000011414 */
[----:B------:R-:W-:Y:S01]  /*206b0*/  @!P1 LEA.HI R10, R10, R11, RZ, 0x2 ;  /* 0x0000000b0a0a9211 */ /* 0x000fe200078f10ff */
[----:B------:R2:W5:Y:S01]  /*206c0*/  @!P2 LD.E.64 R12, [R8.64] ;  /* 0x00000004080ca980 */ /* 0x000562000c101b00 */
[----:B------:R-:W-:Y:S01]  /*206d0*/  @!P0 LEA.HI R20, R5, R20, RZ, 0x2 ;  /* 0x0000001405148211 */ /* 0x000fe200078f10ff */
[----:B-1----:R-:W-:Y:S01]  /*206e0*/  @!P2 IMAD.WIDE R18, R4, 0x2, R2 ;  /* 0x000000020412a825 */ /* 0x002fe200078e0202 */
[----:B------:R-:W-:Y:S01]  /*206f0*/  @!P1 LOP3.LUT R5, R10, 0xfffffffc, RZ, 0xc0, !PT ;  /* 0xfffffffc0a059812 */ /* 0x000fe200078ec0ff */
[----:B------:R-:W-:Y:S01]  /*20700*/  CS2R R14, SRZ ;  /* 0x00000000000e7805 */ /* 0x000fe2000001ff00 */
[----:B------:R-:W-:Y:S01]  /*20710*/  @!P0 LOP3.LUT R20, R20, 0xfffffffc, RZ, 0xc0, !PT ;  /* 0xfffffffc14148812 */ /* 0x000fe200078ec0ff */
[----:B------:R-:W-:-:S02]  /*20720*/  CS2R R10, SRZ ;  /* 0x00000000000a7805 */ /* 0x000fc4000001ff00 */
[----:B------:R-:W-:-:S04]  /*20730*/  @!P1 IMAD.WIDE R16, R5, 0x2, R2 ;  /* 0x0000000205109825 */ /* 0x000fc800078e0202 */
[--C-:B------:R-:W-:Y:S01]  /*20740*/  @!P1 IMAD.WIDE R24, R5, 0x2, R6.reuse ;  /* 0x0000000205189825 */ /* 0x100fe200078e0206 */
[----:B------:R1:W5:Y:S03]  /*20750*/  @!P1 LD.E.64 R10, [R16.64] ;  /* 0x00000004100a9980 */ /* 0x000366000c101b00 */
[----:B------:R-:W-:Y:S01]  /*20760*/  @!P0 IMAD.WIDE R22, R20, 0x2, R6 ;  /* 0x0000000214168825 */ /* 0x000fe200078e0206 */
[----:B------:R4:W5:Y:S01]  /*20770*/  @!P1 LD.E.64 R14, [R24.64] ;  /* 0x00000004180e9980 */ /* 0x000962000c101b00 */
[----:B--2---:R-:W-:-:S06]  /*20780*/  CS2R R8, SRZ ;  /* 0x0000000000087805 */ /* 0x004fcc000001ff00 */
[----:B------:R2:W5:Y:S01]  /*20790*/  @!P2 LD.E.64 R8, [R18.64] ;  /* 0x000000041208a980 */ /* 0x000562000c101b00 */
[----:B------:R-:W-:Y:S01]  /*207a0*/  @!P0 IMAD.WIDE R20, R20, 0x2, R2 ;  /* 0x0000000214148825 */ /* 0x000fe200078e0202 */
[----:B-1----:R-:W-:Y:S01]  /*207b0*/  CS2R R16, SRZ ;  /* 0x0000000000107805 */ /* 0x002fe2000001ff00 */
[----:B----4-:R-:W-:-:S05]  /*207c0*/  IADD3 R24, R4, 0x50, RZ ;  /* 0x0000005004187810 */ /* 0x010fca0007ffe0ff */
[----:B------:R1:W5:Y:S01]  /*207d0*/  @!P0 LD.E.64 R16, [R20.64] ;  /* 0x0000000414108980 */ /* 0x000362000c101b00 */
[----:B--2---:R-:W-:-:S06]  /*207e0*/  CS2R R18, SRZ ;  /* 0x0000000000127805 */ /* 0x004fcc000001ff00 */
[----:B------:R2:W5:Y:S01]  /*207f0*/  @!P0 LD.E.64 R18, [R22.64] ;  /* 0x0000000416128980 */ /* 0x000562000c101b00 */
[-C--:B------:R-:W-:Y:S02]  /*20800*/  ISETP.GE.AND P0, PT, R24, R0.reuse, PT ;  /* 0x000000001800720c */ /* 0x080fe40003f06270 */
[C---:B--2---:R-:W-:Y:S02]  /*20810*/  IADD3 R22, R4.reuse, 0x30, RZ ;  /* 0x0000003004167810 */ /* 0x044fe40007ffe0ff */
[----:B------:R-:W-:Y:S02]  /*20820*/  IADD3 R23, R4, 0x40, RZ ;  /* 0x0000004004177810 */ /* 0x000fe40007ffe0ff */
[-C--:B------:R-:W-:Y:S02]  /*20830*/  ISETP.GE.AND P2, PT, R22, R0.reuse, PT ;  /* 0x000000001600720c */ /* 0x080fe40003f46270 */
[----:B------:R-:W-:-:S05]  /*20840*/  ISETP.GE.AND P1, PT, R23, R0, PT ;  /* 0x000000001700720c */ /* 0x000fca0003f26270 */
[----:B------:R-:W-:-:S04]  /*20850*/  @!P0 SHF.R.S32.HI R5, RZ, 0x1f, R24 ;  /* 0x0000001fff058819 */ /* 0x000fc80000011418 */
[----:B------:R-:W-:Y:S02]  /*20860*/  @!P0 LEA.HI R5, R5, R24, RZ, 0x2 ;  /* 0x0000001805058211 */ /* 0x000fe400078f10ff */
[----:B-1----:R-:W-:Y:S02]  /*20870*/  @!P2 SHF.R.S32.HI R21, RZ, 0x1f, R22 ;  /* 0x0000001fff15a819 */ /* 0x002fe40000011416 */
[----:B------:R-:W-:Y:S02]  /*20880*/  @!P1 SHF.R.S32.HI R20, RZ, 0x1f, R23 ;  /* 0x0000001fff149819 */ /* 0x000fe40000011417 */
[----:B------:R-:W-:Y:S02]  /*20890*/  @!P2 LEA.HI R21, R21, R22, RZ, 0x2 ;  /* 0x000000161515a211 */ /* 0x000fe400078f10ff */
[----:B------:R-:W-:Y:S02]  /*208a0*/  @!P1 LEA.HI R20, R20, R23, RZ, 0x2 ;  /* 0x0000001714149211 */ /* 0x000fe400078f10ff */
[----:B------:R-:W-:-:S02]  /*208b0*/  @!P2 LOP3.LUT R21, R21, 0xfffffffc, RZ, 0xc0, !PT ;  /* 0xfffffffc1515a812 */ /* 0x000fc400078ec0ff */
[----:B------:R-:W-:Y:S02]  /*208c0*/  @!P1 LOP3.LUT R20, R20, 0xfffffffc, RZ, 0xc0, !PT ;  /* 0xfffffffc14149812 */ /* 0x000fe400078ec0ff */
[----:B------:R-:W-:Y:S01]  /*208d0*/  @!P0 LOP3.LUT R5, R5, 0xfffffffc, RZ, 0xc0, !PT ;  /* 0xfffffffc05058812 */ /* 0x000fe200078ec0ff */
[--C-:B------:R-:W-:Y:S01]  /*208e0*/  @!P2 IMAD.WIDE R26, R21, 0x2, R6.reuse ;  /* 0x00000002151aa825 */ /* 0x100fe200078e0206 */
[----:B------:R-:W-:Y:S01]  /*208f0*/  CS2R R30, SRZ ;  /* 0x00000000001e7805 */ /* 0x000fe2000001ff00 */
[----:B------:R-:W-:Y:S02]  /*20900*/  CS2R R28, SRZ ;  /* 0x00000000001c7805 */ /* 0x000fe4000001ff00 */
[--C-:B------:R-:W-:Y:S01]  /*20910*/  @!P1 IMAD.WIDE R24, R20, 0x2, R6.reuse ;  /* 0x0000000214189825 */ /* 0x100fe200078e0206 */
[----:B------:R-:W-:Y:S01]  /*20920*/  CS2R R32, SRZ ;  /* 0x0000000000207805 */ /* 0x000fe2000001ff00 */
[----:B------:R-:W-:Y:S01]  /*20930*/  CS2R R42, SRZ ;  /* 0x00000000002a7805 */ /* 0x000fe2000001ff00 */
[----:B------:R-:W-:Y:S01]  /*20940*/  CS2R R34, SRZ ;  /* 0x0000000000227805 */ /* 0x000fe2000001ff00 */
[----:B------:R-:W-:Y:S01]  /*20950*/  @!P0 IMAD.WIDE R22, R5, 0x2, R6 ;  /* 0x0000000205168825 */ /* 0x000fe200078e0206 */
[----:B------:R-:W-:Y:S01]  /*20960*/  CS2R R44, SRZ ;  /* 0x00000000002c7805 */ /* 0x000fe2000001ff00 */
[----:B------:R1:W5:Y:S02]  /*20970*/  @!P2 LD.E.64 R30, [R26.64] ;  /* 0x000000041a1ea980 */ /* 0x000364000c101b00 */
[----:B------:R-:W-:-:S02]  /*20980*/  @!P2 IMAD.WIDE R6, R21, 0x2, R2 ;  /* 0x000000021506a825 */ /* 0x000fc400078e0202 */
[----:B------:R1:W5:Y:S02]  /*20990*/  @!P1 LD.E.64 R32, [R24.64] ;  /* 0x0000000418209980 */ /* 0x000364000c101b00 */
[--C-:B------:R-:W-:Y:S02]  /*209a0*/  @!P1 IMAD.WIDE R20, R20, 0x2, R2.reuse ;  /* 0x0000000214149825 */ /* 0x100fe400078e0202 */
[----:B------:R1:W5:Y:S02]  /*209b0*/  @!P2 LD.E.64 R28, [R6.64] ;  /* 0x00000004061ca980 */ /* 0x000364000c101b00 */
[----:B------:R-:W-:Y:S02]  /*209c0*/  @!P0 IMAD.WIDE R2, R5, 0x2, R2 ;  /* 0x0000000205028825 */ /* 0x000fe400078e0202 */
[----:B------:R1:W5:Y:S04]  /*209d0*/  @!P0 LD.E.64 R42, [R22.64] ;  /* 0x00000004162a8980 */ /* 0x000368000c101b00 */
[----:B------:R1:W5:Y:S04]  /*209e0*/  @!P1 LD.E.64 R34, [R20.64] ;  /* 0x0000000414229980 */ /* 0x000368000c101b00 */
[----:B------:R1:W5:Y:S02]  /*209f0*/  @!P0 LD.E.64 R44, [R2.64] ;  /* 0x00000004022c8980 */ /* 0x000364000c101b00 */
.L_x_974:
[----:B------:R-:W-:Y:S05]  /*20a00*/  BSYNC B0 ;  /* 0x0000000000007941 */ /* 0x000fea0003800000 */
.L_x_973:
[----:B-1--45:R-:W-:Y:S02]  /*20a10*/  IMAD.MOV.U32 R6, RZ, RZ, R42 ;  /* 0x000000ffff067224 */ /* 0x032fe400078e002a */
[----:B------:R-:W-:-:S02]  /*20a20*/  IMAD.MOV.U32 R5, RZ, RZ, R43 ;  /* 0x000000ffff057224 */ /* 0x000fc400078e002b */
        /* <DEDUP_REMOVED lines=10> */
[----:B------:R-:W-:-:S03]  /*20ad0*/  IMAD.MOV.U32 R6, RZ, RZ, R14 ;  /* 0x000000ffff067224 */ /* 0x000fc600078e000e */
[----:B------:R-:W-:Y:S01]  /*20ae0*/  PRMT R75, R2, 0x5410, R3 ;  /* 0x00005410024b7816 */ /* 0x000fe20000000003 */
[----:B------:R-:W-:Y:S01]  /*20af0*/  IMAD.MOV.U32 R3, RZ, RZ, R12 ;  /* 0x000000ffff037224 */ /* 0x000fe200078e000c */
        /* <DEDUP_REMOVED lines=8> */
[----:B------:R-:W-:-:S04]  /*20b80*/  MOV R5, R45 ;  /* 0x0000002d00057202 */ /* 0x000fc80000000f00 */
        /* <DEDUP_REMOVED lines=10> */
[----:B------:R-:W-:Y:S01]  /*20c30*/  MOV R5, R11 ;  /* 0x0000000b00057202 */ /* 0x000fe20000000f00 */
[----:B------:R-:W-:Y:S01]  /*20c40*/  IMAD.MOV.U32 R2, RZ, RZ, R9 ;  /* 0x000000ffff027224 */ /* 0x000fe200078e0009 */
[----:B------:R-:W-:Y:S02]  /*20c50*/  PRMT R73, R6, 0x7610, R73 ;  /* 0x0000761006497816 */ /* 0x000fe40000000049 */
[----:B------:R-:W-:Y:S02]  /*20c60*/  PRMT R72, R5, 0x7610, R72 ;  /* 0x0000761005487816 */ /* 0x000fe40000000048 */
[----:B------:R-:W-:-:S02]  /*20c70*/  PRMT R69, R3, 0x7610, R69 ;  /* 0x0000761003457816 */ /* 0x000fc40000000045 */
[----:B------:R-:W-:Y:S01]  /*20c80*/  PRMT R65, R2, 0x7610, R65 ;  /* 0x0000761002417816 */ /* 0x000fe20000000041 */
[----:B------:R-:W-:Y:S05]  /*20c90*/  BRA.DIV ~URZ, `(.L_x_975) ;  /* 0x00006ff27f007947 */ /* 0x000fea000b800000 */
[----:B------:R1:W2:Y:S04]  /*20ca0*/  SHFL.IDX PT, R7, R39, 0x1, 0x1c1f ;  /* 0x003c1f0027077f89 */ /* 0x0002a800000e0000 */
[----:B------:R1:W4:Y:S04]  /*20cb0*/  SHFL.IDX PT, R6, R40, 0x1, 0x1c1f ;  /* 0x003c1f0028067f89 */ /* 0x00032800000e0000 */
[----:B------:R1:W3:Y:S04]  /*20cc0*/  SHFL.IDX PT, R5, R38, 0x1, 0x1c1f ;  /* 0x003c1f0026057f89 */ /* 0x0002e800000e0000 */
[----:B------:R1:W1:Y:S02]  /*20cd0*/  SHFL.IDX PT, R2, R41, 0x1, 0x1c1f ;  /* 0x003c1f0029027f89 */ /* 0x00026400000e0000 */
.L_x_1021:
[----:B------:R-:W-:Y:S01]  /*20ce0*/  IADD3 R37, R37, 0x40, RZ ;  /* 0x0000004025257810 */ /* 0x000fe20007ffe0ff */
[----:B------:R-:W-:Y:S01]  /*20cf0*/  BSSY B0, `(.L_x_976) ;  /* 0x000004d000007945 */ /* 0x000fe20003800000 */
[----:B------:R-:W-:Y:S01]  /*20d00*/  CS2R R60, SRZ ;  /* 0x00000000003c7805 */ /* 0x000fe2000001ff00 */
[----:B------:R-:W-:Y:S01]  /*20d10*/  CS2R R58, SRZ ;  /* 0x00000000003a7805 */ /* 0x000fe2000001ff00 */
[----:B------:R-:W-:Y:S01]  /*20d20*/  ISETP.GE.AND P0, PT, R37, R64, PT ;  /* 0x000000402500720c */ /* 0x000fe20003f06270 */
[----:B------:R-:W-:Y:S01]  /*20d30*/  CS2R R52, SRZ ;  /* 0x0000000000347805 */ /* 0x000fe2000001ff00 */
[----:B------:R-:W-:Y:S01]  /*20d40*/  CS2R R46, SRZ ;  /* 0x00000000002e7805 */ /* 0x000fe2000001ff00 */
[----:B-1-3--:R-:W-:Y:S01]  /*20d50*/  CS2R R40, SRZ ;  /* 0x0000000000287805 */ /* 0x00afe2000001ff00 */
[----:B------:R-:W-:Y:S01]  /*20d60*/  CS2R R66, SRZ ;  /* 0x0000000000427805 */ /* 0x000fe2000001ff00 */
[----:B------:R-:W-:Y:S01]  /*20d70*/  CS2R R62, SRZ ;  /* 0x00000000003e7805 */ /* 0x000fe2000001ff00 */
[----:B------:R-:W-:Y:S01]  /*20d80*/  CS2R R54, SRZ ;  /* 0x0000000000367805 */ /* 0x000fe2000001ff00 */
[----:B------:R-:W-:Y:S01]  /*20d90*/  CS2R R50, SRZ ;  /* 0x0000000000327805 */ /* 0x000fe2000001ff00 */
[----:B------:R-:W-:Y:S01]  /*20da0*/  CS2R R48, SRZ ;  /* 0x0000000000307805 */ /* 0x000fe2000001ff00 */
[----:B------:R-:W-:Y:S01]  /*20db0*/  CS2R R38, SRZ ;  /* 0x0000000000267805 */ /* 0x000fe2000001ff00 */
[----:B------:R-:W-:-:S03]  /*20dc0*/  IMAD.MOV.U32 R3, RZ, RZ, R5 ;  /* 0x000000ffff037224 */ /* 0x000fc600078e0005 */
        /* <DEDUP_REMOVED lines=8> */
[----:B--2-4-:R-:W-:Y:S02]  /*20e50*/  @!P2 IMAD.WIDE R20, R4, 0x2, R6 ;  /* 0x000000020414a825 */ /* 0x014fe400078e0206 */
[----:B------:R-:W-:Y:S02]  /*20e60*/  @!P0 SHF.R.S32.HI R5, RZ, 0x1f, R24 ;  /* 0x0000001fff058819 */ /* 0x000fe40000011418 */
[----:B------:R-:W-:Y:S01]  /*20e70*/  @!P1 LEA.HI R22, R22, R23, RZ, 0x2 ;  /* 0x0000001716169211 */ /* 0x000fe200078f10ff */
[----:B------:R1:W5:Y:S01]  /*20e80*/  @!P2 LD.E.64 R40, [R20.64] ;  /* 0x000000041428a980 */ /* 0x000362000c101b00 */
[----:B------:R-:W-:Y:S01]  /*20e90*/  @!P0 LEA.HI R5, R5, R24, RZ, 0x2 ;  /* 0x0000001805058211 */ /* 0x000fe200078f10ff */
[----:B------:R-:W-:Y:S01]  /*20ea0*/  CS2R R38, SRZ ;  /* 0x0000000000267805 */ /* 0x000fe2000001ff00 */
[----:B------:R-:W-:Y:S01]  /*20eb0*/  CS2R R48, SRZ ;  /* 0x0000000000307805 */ /* 0x000fe2000001ff00 */
[----:B------:R-:W-:Y:S01]  /*20ec0*/  CS2R R46, SRZ ;  /* 0x00000000002e7805 */ /* 0x000fe2000001ff00 */
[----:B------:R-:W-:Y:S01]  /*20ed0*/  @!P0 LOP3.LUT R5, R5, 0xfffffffc, RZ, 0xc0, !PT ;  /* 0xfffffffc05058812 */ /* 0x000fe200078ec0ff */
[----:B------:R-:W-:Y:S01]  /*20ee0*/  CS2R R52, SRZ ;  /* 0x0000000000347805 */ /* 0x000fe2000001ff00 */
[----:B------:R-:W-:Y:S01]  /*20ef0*/  CS2R R50, SRZ ;  /* 0x0000000000327805 */ /* 0x000fe2000001ff00 */
[----:B-1----:R-:W-:Y:S01]  /*20f00*/  @!P1 LOP3.LUT R20, R22, 0xfffffffc, RZ, 0xc0, !PT ;  /* 0xfffffffc16149812 */ /* 0x002fe200078ec0ff */
[----:B------:R-:W-:-:S04]  /*20f10*/  @!P2 IMAD.WIDE R22, R4, 0x2, R2 ;  /* 0x000000020416a825 */ /* 0x000fc800078e0202 */
[C---:B------:R-:W-:Y:S01]  /*20f20*/  @!P1 IMAD.WIDE R24, R20.reuse, 0x2, R6 ;  /* 0x0000000214189825 */ /* 0x040fe200078e0206 */
[----:B------:R1:W5:Y:S03]  /*20f30*/  @!P2 LD.E.64 R38, [R22.64] ;  /* 0x000000041626a980 */ /* 0x000366000c101b00 */
[----:B------:R-:W-:Y:S01]  /*20f40*/  @!P1 IMAD.WIDE R20, R20, 0x2, R2 ;  /* 0x0000000214149825 */ /* 0x000fe200078e0202 */
[----:B------:R2:W5:Y:S04]  /*20f50*/  @!P1 LD.E.64 R46, [R24.64] ;  /* 0x00000004182e9980 */ /* 0x000568000c101b00 */
[----:B------:R3:W5:Y:S01]  /*20f60*/  @!P1 LD.E.64 R48, [R20.64] ;  /* 0x0000000414309980 */ /* 0x000762000c101b00 */
[----:B-1----:R-:W-:Y:S01]  /*20f70*/  @!P0 IMAD.WIDE R22, R5, 0x2, R6 ;  /* 0x0000000205168825 */ /* 0x002fe200078e0206 */
[----:B--2---:R-:W-:-:S04]  /*20f80*/  IADD3 R24, R4, 0x50, RZ ;  /* 0x0000005004187810 */ /* 0x004fc80007ffe0ff */
[----:B------:R1:W5:Y:S01]  /*20f90*/  @!P0 LD.E.64 R52, [R22.64] ;  /* 0x0000000416348980 */ /* 0x000362000c101b00 */
[----:B---3--:R-:W-:-:S05]  /*20fa0*/  @!P0 IMAD.WIDE R20, R5, 0x2, R2 ;  /* 0x0000000205148825 */ /* 0x008fca00078e0202 */
[----:B------:R2:W5:Y:S01]  /*20fb0*/  @!P0 LD.E.64 R50, [R20.64] ;  /* 0x0000000414328980 */ /* 0x000562000c101b00 */
[-C--:B------:R-:W-:Y:S02]  /*20fc0*/  ISETP.GE.AND P0, PT, R24, R0.reuse, PT ;  /* 0x000000001800720c */ /* 0x080fe40003f06270 */
[C---:B-1----:R-:W-:Y:S02]  /*20fd0*/  IADD3 R22, R4.reuse, 0x30, RZ ;  /* 0x0000003004167810 */ /* 0x042fe40007ffe0ff */
[----:B------:R-:W-:Y:S02]  /*20fe0*/  IADD3 R23, R4, 0x40, RZ ;  /* 0x0000004004177810 */ /* 0x000fe40007ffe0ff */
[-C--:B------:R-:W-:Y:S02]  /*20ff0*/  ISETP.GE.AND P2, PT, R22, R0.reuse, PT ;  /* 0x000000001600720c */ /* 0x080fe40003f46270 */
[----:B------:R-:W-:-:S05]  /*21000*/  ISETP.GE.AND P1, PT, R23, R0, PT ;  /* 0x000000001700720c */ /* 0x000fca0003f26270 */
[----:B------:R-:W-:-:S04]  /*21010*/  @!P0 SHF.R.S32.HI R5, RZ, 0x1f, R24 ;  /* 0x0000001fff058819 */ /* 0x000fc80000011418 */
[----:B------:R-:W-:Y:S02]  /*21020*/  @!P0 LEA.HI R5, R5, R24, RZ, 0x2 ;  /* 0x0000001805058211 */ /* 0x000fe400078f10ff */
[----:B--2---:R-:W-:Y:S02]  /*21030*/  @!P2 SHF.R.S32.HI R21, RZ, 0x1f, R22 ;  /* 0x0000001fff15a819 */ /* 0x004fe40000011416 */
        /* <DEDUP_REMOVED lines=24> */
.L_x_977:
[----:B------:R-:W-:Y:S05]  /*211c0*/  BSYNC B0 ;  /* 0x0000000000007941 */ /* 0x000fea0003800000 */
.L_x_976:
[----:B-1----:R-:W3:Y:S01]  /*211d0*/  LDL.64 R2, [R36+0x20] ;  /* 0x0000200024027983 */ /* 0x002ee20000100a00 */
[----:B------:R-:W-:-:S04]  /*211e0*/  DEPBAR.LE SB0, 0x1 ;  /* 0x000080400000791a */ /* 0x000fc80000000000 */
[----:B----4-:R-:W4:Y:S01]  /*211f0*/  LDL.64 R24, [R36+0x28] ;  /* 0x0000280024187983 */ /* 0x010f220000100a00 */
[----:B------:R-:W-:Y:S03]  /*21200*/  WARPSYNC 0xffffffff ;  /* 0xffffffff00007948 */ /* 0x000fe60003800000 */
[----:B------:R-:W-:Y:S01]  /*21210*/  BAR.SYNC.DEFER_BLOCKING 0x0 ;  /* 0x0000000000007b1d */ /* 0x000fe20000010000 */
[----:B-----5:R-:W-:Y:S02]  /*21220*/  IMAD.MOV.U32 R5, RZ, RZ, R70 ;  /* 0x000000ffff057224 */ /* 0x020fe400078e0046 */
[----:B------:R-:W-:-:S03]  /*21230*/  IMAD.MOV.U32 R6, RZ, RZ, R61 ;  /* 0x000000ffff067224 */ /* 0x000fc600078e003d */
[----:B---3--:R1:W3:Y:S04]  /*21240*/  LD.E R21, [R2.64] ;  /* 0x0000000402157980 */ /* 0x0082e8000c101900 */
[----:B----4-:R-:W4:Y:S01]  /*21250*/  LD.E.64 R24, [R24.64] ;  /* 0x0000000418187980 */ /* 0x010f22000c101b00 */
[----:B------:R-:W-:Y:S01]  /*21260*/  LEA.HI R56, R98, R56, RZ, 0x5 ;  /* 0x0000003862387211 */ /* 0x000fe200078f28ff */
[----:B------:R-:W-:Y:S01]  /*21270*/  BSSY B1, `(.L_x_978) ;  /* 0x0000178000017945 */ /* 0x000fe20003800000 */
[----:B-1----:R-:W-:Y:S02]  /*21280*/  IMAD.MOV.U32 R3, RZ, RZ, R71 ;  /* 0x000000ffff037224 */ /* 0x002fe400078e0047 */
[----:B------:R-:W-:-:S03]  /*21290*/  IMAD.MOV.U32 R2, RZ, RZ, R60 ;  /* 0x000000ffff027224 */ /* 0x000fc600078e003c */
[----:B------:R-:W-:Y:S01]  /*212a0*/  PRMT R94, R3, 0x5410, R5 ;  /* 0x00005410035e7816 */ /* 0x000fe20000000005 */
[----:B------:R-:W-:Y:S01]  /*212b0*/  IMAD.MOV.U32 R5, RZ, RZ, R58 ;  /* 0x000000ffff057224 */ /* 0x000fe200078e003a */
[----:B------:R-:W-:Y:S01]  /*212c0*/  PRMT R92, R92, 0x5410, R2 ;  /* 0x000054105c5c7816 */ /* 0x000fe20000000002 */
[----:B------:R-:W-:Y:S02]  /*212d0*/  IMAD.MOV.U32 R3, RZ, RZ, R59 ;  /* 0x000000ffff037224 */ /* 0x000fe400078e003b */
[----:B------:R-:W-:Y:S01]  /*212e0*/  IMAD.MOV.U32 R2, RZ, RZ, R52 ;  /* 0x000000ffff027224 */ /* 0x000fe200078e0034 */
[----:B------:R-:W-:Y:S02]  /*212f0*/  PRMT R92, R6, 0x7610, R92 ;  /* 0x00007610065c7816 */ /* 0x000fe4000000005c */
[----:B------:R-:W-:Y:S01]  /*21300*/  PRMT R90, R3, 0x5410, R5 ;  /* 0x00005410035a7816 */ /* 0x000fe20000000005 */
[----:B------:R-:W-:Y:S01]  /*21310*/  IMAD.MOV.U32 R3, RZ, RZ, R46 ;  /* 0x000000ffff037224 */ /* 0x000fe200078e002e */
[----:B------:R-:W-:Y:S01]  /*21320*/  PRMT R88, R88, 0x5410, R2 ;  /* 0x0000541058587816 */ /* 0x000fe20000000002 */
[----:B------:R-:W-:Y:S01]  /*21330*/  IMAD.MOV.U32 R2, RZ, RZ, R47 ;  /* 0x000000ffff027224 */ /* 0x000fe200078e002f */
[----:B------:R-:W-:Y:S01]  /*21340*/  SHF.R.S32.HI R6, RZ, 0x1f, R68 ;  /* 0x0000001fff067819 */ /* 0x000fe20000011444 */
[----:B------:R-:W-:-:S03]  /*21350*/  IMAD.MOV.U32 R5, RZ, RZ, R53 ;  /* 0x000000ffff057224 */ /* 0x000fc600078e0035 */
[----:B------:R-:W-:Y:S01]  /*21360*/  PRMT R86, R2, 0x5410, R3 ;  /* 0x0000541002567816 */ /* 0x000fe20000000003 */
[----:B------:R-:W-:Y:S01]  /*21370*/  IMAD.MOV.U32 R2, RZ, RZ, R66 ;  /* 0x000000ffff027224 */ /* 0x000fe200078e0042 */
[----:B------:R-:W-:Y:S01]  /*21380*/  LEA.HI R3, R6, R68, RZ, 0x3 ;  /* 0x0000004406037211 */ /* 0x000fe200078f18ff */
[----:B------:R-:W-:Y:S01]  /*21390*/  IMAD.MOV.U32 R6, RZ, RZ, R40 ;  /* 0x000000ffff067224 */ /* 0x000fe200078e0028 */
[----:B------:R-:W-:Y:S01]  /*213a0*/  PRMT R88, R5, 0x7610, R88 ;  /* 0x0000761005587816 */ /* 0x000fe20000000058 */
[----:B------:R-:W-:Y:S01]  /*213b0*/  IMAD.MOV.U32 R5, RZ, RZ, R41 ;  /* 0x000000ffff057224 */ /* 0x000fe200078e0029 */
[----:B------:R-:W-:Y:S02]  /*213c0*/  LOP3.LUT R3, R3, 0xfffffff8, RZ, 0xc0, !PT ;  /* 0xfffffff803037812 */ /* 0x000fe400078ec0ff */
[----:B------:R-:W-:Y:S01]  /*213d0*/  PRMT R93, R93, 0x5410, R2 ;  /* 0x000054105d5d7816 */ /* 0x000fe20000000002 */
[----:B------:R-:W-:Y:S01]  /*213e0*/  IMAD.MOV.U32 R2, RZ, RZ, R63 ;  /* 0x000000ffff027224 */ /* 0x000fe200078e003f */
[----:B------:R-:W-:Y:S01]  /*213f0*/  PRMT R80, R5, 0x5410, R6 ;  /* 0x0000541005507816 */ /* 0x000fe20000000006 */
[----:B------:R-:W-:-:S02]  /*21400*/  IMAD.IADD R3, R68, 0x1, -R3 ;  /* 0x0000000144037824 */ /* 0x000fc400078e0a03 */
[----:B------:R-:W-:Y:S02]  /*21410*/  IMAD.MOV.U32 R5, RZ, RZ, R62 ;  /* 0x000000ffff057224 */ /* 0x000fe400078e003e */
[----:B------:R-:W-:Y:S01]  /*21420*/  IMAD.MOV.U32 R6, RZ, RZ, R67 ;  /* 0x000000ffff067224 */ /* 0x000fe200078e0043 */
[C---:B------:R-:W-:Y:S01]  /*21430*/  LOP3.LUT P1, RZ, R3.reuse, 0x4, RZ, 0xc0, !PT ;  /* 0x0000000403ff7812 */ /* 0x040fe2000782c0ff */
[----:B--2---:R-:W-:Y:S01]  /*21440*/  IMAD.SHL.U32 R7, R3, 0x40, RZ ;  /* 0x0000004003077824 */ /* 0x004fe200078e00ff */
[----:B------:R-:W-:Y:S01]  /*21450*/  PRMT R91, R2, 0x5410, R5 ;  /* 0x00005410025b7816 */ /* 0x000fe20000000005 */
[----:B------:R-:W-:Y:S01]  /*21460*/  IMAD.MOV.U32 R5, RZ, RZ, R50 ;  /* 0x000000ffff057224 */ /* 0x000fe200078e0032 */
[----:B------:R-:W-:Y:S01]  /*21470*/  PRMT R93, R6, 0x7610, R93 ;  /* 0x00007610065d7816 */ /* 0x000fe2000000005d */
[----:B------:R-:W-:Y:S01]  /*21480*/  IMAD.MOV.U32 R6, RZ, RZ, R55 ;  /* 0x000000ffff067224 */ /* 0x000fe200078e0037 */
[----:B------:R-:W-:Y:S01]  /*21490*/  LOP3.LUT R2, R7, 0x1c0, RZ, 0xc0, !PT ;  /* 0x000001c007027812 */ /* 0x000fe200078ec0ff */
[----:B------:R-:W-:Y:S01]  /*214a0*/  IMAD.MOV.U32 R7, RZ, RZ, R54 ;  /* 0x000000ffff077224 */ /* 0x000fe200078e0036 */
[----:B------:R-:W-:Y:S01]  /*214b0*/  PRMT R87, R87, 0x5410, R5 ;  /* 0x0000541057577816 */ /* 0x000fe20000000005 */
[----:B------:R-:W-:Y:S01]  /*214c0*/  IMAD.MOV.U32 R5, RZ, RZ, R51 ;  /* 0x000000ffff057224 */ /* 0x000fe200078e0033 */
[----:B------:R-:W-:Y:S01]  /*214d0*/  LOP3.LUT R20, R2, 0x18, R57, 0xf8, !PT ;  /* 0x0000001802147812 */ /* 0x000fe200078ef839 */
[----:B------:R-:W-:Y:S01]  /*214e0*/  IMAD.MOV.U32 R3, RZ, RZ, R38 ;  /* 0x000000ffff037224 */ /* 0x000fe200078e0026 */
[----:B------:R-:W-:-:S02]  /*214f0*/  PRMT R89, R6, 0x5410, R7 ;  /* 0x0000541006597816 */ /* 0x000fc40000000007 */
[----:B------:R-:W-:Y:S02]  /*21500*/  SHF.R.U32.HI R2, RZ, 0x3, R2 ;  /* 0x00000003ff027819 */ /* 0x000fe40000011602 */
[----:B------:R-:W-:Y:S01]  /*21510*/  PRMT R87, R5, 0x7610, R87 ;  /* 0x0000761005577816 */ /* 0x000fe20000000057 */
[----:B------:R-:W-:Y:S01]  /*21520*/  IMAD.MOV.U32 R5, RZ, RZ, R49 ;  /* 0x000000ffff057224 */ /* 0x000fe200078e0031 */
[----:B------:R-:W-:Y:S01]  /*21530*/  LOP3.LUT R7, R20, R2, RZ, 0x3c, !PT ;  /* 0x0000000214077212 */ /* 0x000fe200078e3cff */
[----:B------:R-:W-:Y:S02]  /*21540*/  IMAD.MOV.U32 R2, RZ, RZ, R48 ;  /* 0x000000ffff027224 */ /* 0x000fe400078e0030 */
[----:B------:R-:W-:Y:S02]  /*21550*/  IMAD.SHL.U32 R20, R56, 0x10, RZ ;  /* 0x0000001038147824 */ /* 0x000fe400078e00ff */
[----:B------:R-:W-:Y:S01]  /*21560*/  IMAD.MOV.U32 R56, RZ, RZ, 0x20 ;  /* 0x00000020ff387424 */ /* 0x000fe200078e00ff */
[----:B------:R-:W-:Y:S01]  /*21570*/  PRMT R82, R82, 0x5410, R2 ;  /* 0x0000541052527816 */ /* 0x000fe20000000002 */
[----:B------:R-:W-:Y:S01]  /*21580*/  IMAD.MOV.U32 R2, RZ, RZ, R39 ;  /* 0x000000ffff027224 */ /* 0x000fe200078e0027 */
[----:B------:R-:W-:-:S02]  /*21590*/  LOP3.LUT R57, R7, 0xfffffe00, R20, 0xf8, !PT ;  /* 0xfffffe0007397812 */ /* 0x000fc400078ef814 */
[----:B------:R-:W-:Y:S02]  /*215a0*/  PRMT R82, R5, 0x7610, R82 ;  /* 0x0000761005527816 */ /* 0x000fe40000000052 */
[----:B------:R-:W-:Y:S02]  /*215b0*/  PRMT R78, R2, 0x5410, R3 ;  /* 0x00005410024e7816 */ /* 0x000fe40000000003 */
[----:B------:R-:W-:Y:S01]  /*215c0*/  SEL R56, R56, 0xffffffe0, !P1 ;  /* 0xffffffe038387807 */ /* 0x000fe20004800000 */
[----:B---3--:R-:W-:-:S05]  /*215d0*/  IMAD R6, R21, -0x80, R64 ;  /* 0xffffff8015067824 */ /* 0x008fca00078e0240 */
[----:B------:R-:W-:Y:S01]  /*215e0*/  IMNMX R64, R6, 0x80, PT ;  /* 0x0000008006407817 */ /* 0x000fe20003800200 */
[----:B----4-:R-:W-:-:S03]  /*215f0*/  IMAD.WIDE.U32 R26, R57, 0x2, R24 ;  /* 0x00000002391a7825 */ /* 0x010fc600078e0018 */
[----:B------:R-:W-:-:S13]  /*21600*/  ISETP.GE.AND P0, PT, R68, R64, PT ;  /* 0x000000404400720c */ /* 0x000fda0003f06270 */
[----:B------:R-:W-:Y:S05]  /*21610*/  @P0 BRA `(.L_x_979) ;  /* 0x000013d000000947 */ /* 0x000fea0003800000 */
[----:B------:R-:W-:Y:S01]  /*21620*/  ISETP.GE.AND P0, PT, R4, R0, PT ;  /* 0x000000000400720c */ /* 0x000fe20003f06270 */
[----:B------:R-:W-:-:S12]  /*21630*/  BSSY B0, `(.L_x_980) ;  /* 0x0000030000007945 */ /* 0x000fd80003800000 */
[----:B------:R-:W-:Y:S05]  /*21640*/  @P0 BRA `(.L_x_981) ;  /* 0x000002e000000947 */ /* 0x000fea0003800000 */
[----:B------:R-:W2:Y:S01]  /*21650*/  LD.E.128 R20, [R26.64] ;  /* 0x000000041a147980 */ /* 0x000ea2000c101d00 */
[----:B------:R-:W-:Y:S02]  /*21660*/  SHF.R.U32.HI R2, RZ, 0x10, R9 ;  /* 0x00000010ff027819 */ /* 0x000fe40000011609 */
[----:B------:R-:W-:Y:S02]  /*21670*/  SHF.R.U32.HI R3, RZ, 0x10, R13 ;  /* 0x00000010ff037819 */ /* 0x000fe4000001160d */
[C---:B------:R-:W-:Y:S02]  /*21680*/  PRMT R2, R65.reuse, 0x5410, R2 ;  /* 0x0000541041027816 */ /* 0x040fe40000000002 */
[----:B------:R-:W-:Y:S02]  /*21690*/  PRMT R3, R65, 0x5432, R3 ;  /* 0x0000543241037816 */ /* 0x000fe40000000003 */
[----:B------:R-:W-:Y:S01]  /*216a0*/  SHF.R.U64 R8, R8, 0x10, R9 ;  /* 0x0000001008087819 */ /* 0x000fe20000001209 */
[----:B------:R-:W-:Y:S01]  /*216b0*/  IMAD.U32 R6, R2, 0x10000, RZ ;  /* 0x0001000002067824 */ /* 0x000fe200078e00ff */
[----:B------:R-:W-:Y:S01]  /*216c0*/  SHF.R.U64 R12, R12, 0x10, R13 ;  /* 0x000000100c0c7819 */ /* 0x000fe2000000120d */
[----:B------:R-:W-:Y:S01]  /*216d0*/  IMAD.U32 R5, R3, 0x10000, RZ ;  /* 0x0001000003057824 */ /* 0x000fe200078e00ff */
[----:B--2---:R-:W-:-:S02]  /*216e0*/  LOP3.LUT R36, R22, 0xffff0000, RZ, 0xc0, !PT ;  /* 0xffff000016247812 */ /* 0x004fc400078ec0ff */
[----:B------:R-:W-:Y:S01]  /*216f0*/  SHF.L.U32 R7, R22, 0x10, RZ ;  /* 0x0000001016077819 */ /* 0x000fe200000006ff */
[----:B------:R-:W-:Y:S02]  /*21700*/  IMAD.U32 R22, R23, 0x10000, RZ ;  /* 0x0001000017167824 */ /* 0x000fe400078e00ff */
[CC--:B------:R-:W-:Y:S02]  /*21710*/  FMUL.FTZ R37, R36.reuse, R6.reuse ;  /* 0x0000000624257220 */ /* 0x0c0fe40000410000 */
[-C--:B------:R-:W-:Y:S02]  /*21720*/  FMUL.FTZ R36, R36, R5.reuse ;  /* 0x0000000524247220 */ /* 0x080fe40000410000 */
[----:B------:R-:W-:Y:S01]  /*21730*/  FFMA.FTZ R37, R7, R5, -R37 ;  /* 0x0000000507257223 */ /* 0x000fe20000010825 */
[----:B------:R-:W-:Y:S01]  /*21740*/  LOP3.LUT R5, R3, 0xffff0000, RZ, 0xc0, !PT ;  /* 0xffff000003057812 */ /* 0x000fe200078ec0ff */
[----:B------:R-:W-:Y:S01]  /*21750*/  FFMA.FTZ R36, R7, R6, R36 ;  /* 0x0000000607247223 */ /* 0x000fe20000010024 */
[----:B------:R-:W-:-:S02]  /*21760*/  LOP3.LUT R3, R2, 0xffff0000, RZ, 0xc0, !PT ;  /* 0xffff000002037812 */ /* 0x000fc400078ec0ff */
[----:B------:R-:W-:-:S05]  /*21770*/  LOP3.LUT R2, R23, 0xffff0000, RZ, 0xc0, !PT ;  /* 0xffff000017027812 */ /* 0x000fca00078ec0ff */
[C---:B------:R-:W-:Y:S02]  /*21780*/  FMUL.FTZ R23, R2.reuse, R5 ;  /* 0x0000000502177220 */ /* 0x040fe40000410000 */
[-C--:B------:R-:W-:Y:S01]  /*21790*/  FMUL.FTZ R7, R2, R3.reuse ;  /* 0x0000000302077220 */ /* 0x080fe20000410000 */
[C---:B------:R-:W-:Y:S01]  /*217a0*/  PRMT R2, R69.reuse, 0x5410, R8 ;  /* 0x0000541045027816 */ /* 0x040fe20000000008 */
[C---:B------:R-:W-:Y:S01]  /*217b0*/  FFMA.FTZ R23, R22.reuse, R3, R23 ;  /* 0x0000000316177223 */ /* 0x040fe20000010017 */
[----:B------:R-:W-:Y:S01]  /*217c0*/  PRMT R3, R69, 0x5432, R12 ;  /* 0x0000543245037816 */ /* 0x000fe2000000000c */
[----:B------:R-:W-:Y:S01]  /*217d0*/  FFMA.FTZ R7, R22, R5, -R7 ;  /* 0x0000000516077223 */ /* 0x000fe20000010807 */
[----:B------:R-:W-:Y:S01]  /*217e0*/  LOP3.LUT R5, R20, 0xffff0000, RZ, 0xc0, !PT ;  /* 0xffff000014057812 */ /* 0x000fe200078ec0ff */
[----:B------:R-:W-:Y:S01]  /*217f0*/  IMAD.U32 R9, R2, 0x10000, RZ ;  /* 0x0001000002097824 */ /* 0x000fe200078e00ff */
[----:B------:R-:W-:Y:S01]  /*21800*/  SHF.L.U32 R8, R3, 0x10, RZ ;  /* 0x0000001003087819 */ /* 0x000fe200000006ff */
[----:B------:R-:W-:Y:S01]  /*21810*/  IMAD.U32 R12, R20, 0x10000, RZ ;  /* 0x00010000140c7824 */ /* 0x000fe200078e00ff */
[----:B------:R-:W-:Y:S01]  /*21820*/  SHF.L.U32 R20, R21, 0x10, RZ ;  /* 0x0000001015147819 */ /* 0x000fe200000006ff */
[C---:B------:R-:W-:Y:S01]  /*21830*/  FMUL.FTZ R6, R5.reuse, R9 ;  /* 0x0000000905067220 */ /* 0x040fe20000410000 */
[----:B------:R-:W-:Y:S01]  /*21840*/  F2FP.BF16.PACK_AB R22, R36, R37 ;  /* 0x000000252416723e */ /* 0x000fe200000010ff */
[-C--:B------:R-:W-:Y:S01]  /*21850*/  FMUL.FTZ R5, R5, R8.reuse ;  /* 0x0000000805057220 */ /* 0x080fe20000410000 */
[----:B------:R-:W-:Y:S01]  /*21860*/  F2FP.BF16.PACK_AB R23, R23, R7 ;  /* 0x000000071717723e */ /* 0x000fe200000010ff */
[----:B------:R-:W-:Y:S01]  /*21870*/  FFMA.FTZ R6, R12, R8, -R6 ;  /* 0x000000080c067223 */ /* 0x000fe20000010806 */
[----:B------:R-:W-:Y:S01]  /*21880*/  LOP3.LUT R8, R2, 0xffff0000, RZ, 0xc0, !PT ;  /* 0xffff000002087812 */ /* 0x000fe200078ec0ff */
[----:B------:R-:W-:Y:S01]  /*21890*/  FFMA.FTZ R5, R12, R9, R5 ;  /* 0x000000090c057223 */ /* 0x000fe20000010005 */
[----:B------:R-:W-:-:S02]  /*218a0*/  LOP3.LUT R9, R3, 0xffff0000, RZ, 0xc0, !PT ;  /* 0xffff000003097812 */ /* 0x000fc400078ec0ff */
[----:B------:R-:W-:-:S05]  /*218b0*/  LOP3.LUT R2, R21, 0xffff0000, RZ, 0xc0, !PT ;  /* 0xffff000015027812 */ /* 0x000fca00078ec0ff */
[CC--:B------:R-:W-:Y:S02]  /*218c0*/  FMUL.FTZ R3, R2.reuse, R8.reuse ;  /* 0x0000000802037220 */ /* 0x0c0fe40000410000 */
[-C--:B------:R-:W-:Y:S02]  /*218d0*/  FMUL.FTZ R21, R2, R9.reuse ;  /* 0x0000000902157220 */ /* 0x080fe40000410000 */
[C---:B------:R-:W-:Y:S02]  /*218e0*/  FFMA.FTZ R2, R20.reuse, R9, -R3 ;  /* 0x0000000914027223 */ /* 0x040fe40000010803 */
[----:B------:R-:W-:Y:S01]  /*218f0*/  FFMA.FTZ R21, R20, R8, R21 ;  /* 0x0000000814157223 */ /* 0x000fe20000010015 */
[----:B------:R-:W-:-:S04]  /*21900*/  F2FP.BF16.PACK_AB R20, R5, R6 ;  /* 0x000000060514723e */ /* 0x000fc800000010ff */
[----:B------:R-:W-:-:S05]  /*21910*/  F2FP.BF16.PACK_AB R21, R21, R2 ;  /* 0x000000021515723e */ /* 0x000fca00000010ff */
[----:B------:R1:W-:Y:S02]  /*21920*/  ST.E.128 [R26.64], R20 ;  /* 0x000000141a007985 */ /* 0x0003e4000c101d04 */
.L_x_981:
[----:B------:R-:W-:Y:S05]  /*21930*/  BSYNC B0 ;  /* 0x0000000000007941 */ /* 0x000fea0003800000 */
.L_x_980:
[----:B------:R-:W-:Y:S01]  /*21940*/  IADD3 R2, R4, 0x10, RZ ;  /* 0x0000001004027810 */ /* 0x000fe20007ffe0ff */
[----:B------:R-:W-:Y:S03]  /*21950*/  BSSY B0, `(.L_x_982) ;  /* 0x0000035000007945 */ /* 0x000fe60003800000 */
[----:B------:R-:W-:-:S13]  /*21960*/  ISETP.GE.AND P0, PT, R2, R0, PT ;  /* 0x000000000200720c */ /* 0x000fda0003f06270 */
[----:B------:R-:W-:Y:S05]  /*21970*/  @P0 BRA `(.L_x_983) ;  /* 0x0000032000000947 */ /* 0x000fea0003800000 */
[----:B------:R-:W-:-:S04]  /*21980*/  IADD3 R3, P0, R56, R57, RZ ;  /* 0x0000003938037210 */ /* 0x000fc80007f1e0ff */
[----:B------:R-:W-:Y:S02]  /*21990*/  LEA.HI.X.SX32 R5, R56, RZ, 0x1, P0 ;  /* 0x000000ff38057211 */ /* 0x000fe400000f0eff */
[----:B------:R-:W-:-:S04]  /*219a0*/  LEA R2, P0, R3, R24, 0x1 ;  /* 0x0000001803027211 */ /* 0x000fc800078008ff */
[----:B------:R-:W-:-:S05]  /*219b0*/  LEA.HI.X R3, R3, R25, R5, 0x1, P0 ;  /* 0x0000001903037211 */ /* 0x000fca00000f0c05 */
[----:B-1----:R-:W2:Y:S01]  /*219c0*/  LD.E.128 R20, [R2.64] ;  /* 0x0000000402147980 */ /* 0x002ea2000c101d00 */
        /* <DEDUP_REMOVED lines=8> */
[C---:B--2---:R-:W-:Y:S01]  /*21a50*/  LOP3.LUT R13, R22.reuse, 0xffff0000, RZ, 0xc0, !PT ;  /* 0xffff0000160d7812 */ /* 0x044fe200078ec0ff */
[----:B------:R-:W-:-:S02]  /*21a60*/  IMAD.U32 R9, R22, 0x10000, RZ ;  /* 0x0001000016097824 */ /* 0x000fc400078e00ff */
[----:B------:R-:W-:Y:S02]  /*21a70*/  IMAD.U32 R22, R23, 0x10000, RZ ;  /* 0x0001000017167824 */ /* 0x000fe400078e00ff */
[CC--:B------:R-:W-:Y:S02]  /*21a80*/  FMUL.FTZ R36, R13.reuse, R8.reuse ;  /* 0x000000080d247220 */ /* 0x0c0fe40000410000 */
[-C--:B------:R-:W-:Y:S02]  /*21a90*/  FMUL.FTZ R13, R13, R7.reuse ;  /* 0x000000070d0d7220 */ /* 0x080fe40000410000 */
[C---:B------:R-:W-:Y:S02]  /*21aa0*/  FFMA.FTZ R36, R9.reuse, R7, -R36 ;  /* 0x0000000709247223 */ /* 0x040fe40000010824 */
[----:B------:R-:W-:Y:S01]  /*21ab0*/  FFMA.FTZ R13, R9, R8, R13 ;  /* 0x00000008090d7223 */ /* 0x000fe2000001000d */
[----:B------:R-:W-:Y:S02]  /*21ac0*/  LOP3.LUT R9, R5, 0xffff0000, RZ, 0xc0, !PT ;  /* 0xffff000005097812 */ /* 0x000fe400078ec0ff */
[----:B------:R-:W-:-:S02]  /*21ad0*/  LOP3.LUT R5, R23, 0xffff0000, RZ, 0xc0, !PT ;  /* 0xffff000017057812 */ /* 0x000fc400078ec0ff */
[----:B------:R-:W-:Y:S02]  /*21ae0*/  LOP3.LUT R8, R6, 0xffff0000, RZ, 0xc0, !PT ;  /* 0xffff000006087812 */ /* 0x000fe400078ec0ff */
[----:B------:R-:W-:Y:S01]  /*21af0*/  PRMT R6, R73, 0x5432, R14 ;  /* 0x0000543249067816 */ /* 0x000fe2000000000e */
[CC--:B------:R-:W-:Y:S02]  /*21b00*/  FMUL.FTZ R7, R5.reuse, R9.reuse ;  /* 0x0000000905077220 */ /* 0x0c0fe40000410000 */
[-C--:B------:R-:W-:Y:S01]  /*21b10*/  FMUL.FTZ R11, R5, R8.reuse ;  /* 0x00000008050b7220 */ /* 0x080fe20000410000 */
[----:B------:R-:W-:Y:S01]  /*21b20*/  PRMT R5, R73, 0x5410, R10 ;  /* 0x0000541049057816 */ /* 0x000fe2000000000a */
[----:B------:R-:W-:Y:S01]  /*21b30*/  FFMA.FTZ R7, R22, R8, -R7 ;  /* 0x0000000816077223 */ /* 0x000fe20000010807 */
[----:B------:R-:W-:Y:S01]  /*21b40*/  LOP3.LUT R8, R20, 0xffff0000, RZ, 0xc0, !PT ;  /* 0xffff000014087812 */ /* 0x000fe200078ec0ff */
[----:B------:R-:W-:Y:S02]  /*21b50*/  FFMA.FTZ R11, R22, R9, R11 ;  /* 0x00000009160b7223 */ /* 0x000fe4000001000b */
[----:B------:R-:W-:-:S02]  /*21b60*/  IMAD.U32 R10, R5, 0x10000, RZ ;  /* 0x00010000050a7824 */ /* 0x000fc400078e00ff */
[----:B------:R-:W-:Y:S01]  /*21b70*/  IMAD.U32 R9, R6, 0x10000, RZ ;  /* 0x0001000006097824 */ /* 0x000fe200078e00ff */
[----:B------:R-:W-:Y:S01]  /*21b80*/  F2FP.BF16.PACK_AB R11, R11, R7 ;  /* 0x000000070b0b723e */ /* 0x000fe200000010ff */
[-C--:B------:R-:W-:Y:S02]  /*21b90*/  FMUL.FTZ R12, R8, R10.reuse ;  /* 0x0000000a080c7220 */ /* 0x080fe40000410000 */
[----:B------:R-:W-:Y:S02]  /*21ba0*/  IMAD.U32 R14, R20, 0x10000, RZ ;  /* 0x00010000140e7824 */ /* 0x000fe400078e00ff */
[-C--:B------:R-:W-:Y:S02]  /*21bb0*/  FMUL.FTZ R8, R8, R9.reuse ;  /* 0x0000000908087220 */ /* 0x080fe40000410000 */
[C---:B------:R-:W-:Y:S02]  /*21bc0*/  FFMA.FTZ R12, R14.reuse, R9, -R12 ;  /* 0x000000090e0c7223 */ /* 0x040fe4000001080c */
[----:B------:R-:W-:Y:S01]  /*21bd0*/  FFMA.FTZ R8, R14, R10, R8 ;  /* 0x0000000a0e087223 */ /* 0x000fe20000010008 */
[----:B------:R-:W-:Y:S01]  /*21be0*/  LOP3.LUT R14, R5, 0xffff0000, RZ, 0xc0, !PT ;  /* 0xffff0000050e7812 */ /* 0x000fe200078ec0ff */
[C---:B------:R-:W-:Y:S01]  /*21bf0*/  IMAD.U32 R20, R21.reuse, 0x10000, RZ ;  /* 0x0001000015147824 */ /* 0x040fe200078e00ff */
[----:B------:R-:W-:-:S02]  /*21c00*/  LOP3.LUT R5, R21, 0xffff0000, RZ, 0xc0, !PT ;  /* 0xffff000015057812 */ /* 0x000fc400078ec0ff */
[----:B------:R-:W-:Y:S02]  /*21c10*/  LOP3.LUT R10, R6, 0xffff0000, RZ, 0xc0, !PT ;  /* 0xffff0000060a7812 */ /* 0x000fe400078ec0ff */
[----:B------:R-:W-:Y:S01]  /*21c20*/  F2FP.BF16.PACK_AB R8, R8, R12 ;  /* 0x0000000c0808723e */ /* 0x000fe200000010ff */
[C---:B------:R-:W-:Y:S02]  /*21c30*/  FMUL.FTZ R6, R5.reuse, R14 ;  /* 0x0000000e05067220 */ /* 0x040fe40000410000 */
[-C--:B------:R-:W-:Y:S02]  /*21c40*/  FMUL.FTZ R9, R5, R10.reuse ;  /* 0x0000000a05097220 */ /* 0x080fe40000410000 */
[C---:B------:R-:W-:Y:S01]  /*21c50*/  FFMA.FTZ R5, R20.reuse, R10, -R6 ;  /* 0x0000000a14057223 */ /* 0x040fe20000010806 */
[----:B------:R-:W-:Y:S01]  /*21c60*/  F2FP.BF16.PACK_AB R10, R13, R36 ;  /* 0x000000240d0a723e */ /* 0x000fe200000010ff */
[----:B------:R-:W-:-:S05]  /*21c70*/  FFMA.FTZ R9, R20, R14, R9 ;  /* 0x0000000e14097223 */ /* 0x000fca0000010009 */
[----:B------:R-:W-:-:S05]  /*21c80*/  F2FP.BF16.PACK_AB R9, R9, R5 ;  /* 0x000000050909723e */ /* 0x000fca00000010ff */
[----:B------:R1:W-:Y:S02]  /*21c90*/  ST.E.128 [R2.64], R8 ;  /* 0x0000000802007985 */ /* 0x0003e4000c101d04 */
.L_x_983:
[----:B------:R-:W-:Y:S05]  /*21ca0*/  BSYNC B0 ;  /* 0x0000000000007941 */ /* 0x000fea0003800000 */
.L_x_982:
[----:B-1----:R-:W-:Y:S01]  /*21cb0*/  IADD3 R2, R4, 0x20, RZ ;  /* 0x0000002004027810 */ /* 0x002fe20007ffe0ff */
[----:B------:R-:W-:Y:S03]  /*21cc0*/  BSSY B0, `(.L_x_984) ;  /* 0x0000031000007945 */ /* 0x000fe60003800000 */
[----:B------:R-:W-:-:S13]  /*21cd0*/  ISETP.GE.AND P0, PT, R2, R0, PT ;  /* 0x000000000200720c */ /* 0x000fda0003f06270 */
[----:B------:R-:W-:Y:S05]  /*21ce0*/  @P0 BRA `(.L_x_985) ;  /* 0x000002e000000947 */ /* 0x000fea0003800000 */
[----:B------:R-:W2:Y:S01]  /*21cf0*/  LD.E.128 R8, [R26.64+0x4000] ;  /* 0x004000041a087980 */ /* 0x000ea2000c101d00 */
[----:B------:R-:W-:Y:S02]  /*21d00*/  SHF.R.U32.HI R6, RZ, 0x10, R17 ;  /* 0x00000010ff067819 */ /* 0x000fe40000011611 */
[----:B------:R-:W-:Y:S02]  /*21d10*/  SHF.R.U32.HI R7, RZ, 0x10, R19 ;  /* 0x00000010ff077819 */ /* 0x000fe40000011613 */
[----:B------:R-:W-:Y:S02]  /*21d20*/  PRMT R6, R74, 0x5410, R6 ;  /* 0x000054104a067816 */ /* 0x000fe40000000006 */
[----:B------:R-:W-:Y:S02]  /*21d30*/  PRMT R7, R75, 0x5410, R7 ;  /* 0x000054104b077816 */ /* 0x000fe40000000007 */
[----:B------:R-:W-:Y:S01]  /*21d40*/  SHF.R.U64 R14, R18, 0x10, R19 ;  /* 0x00000010120e7819 */ /* 0x000fe20000001213 */
[----:B------:R-:W-:Y:S01]  /*21d50*/  IMAD.U32 R18, R6, 0x10000, RZ ;  /* 0x0001000006127824 */ /* 0x000fe200078e00ff */
[----:B------:R-:W-:Y:S01]  /*21d60*/  SHF.R.U64 R13, R16, 0x10, R17 ;  /* 0x00000010100d7819 */ /* 0x000fe20000001211 */
[----:B------:R-:W-:Y:S01]  /*21d70*/  IMAD.U32 R17, R7, 0x10000, RZ ;  /* 0x0001000007117824 */ /* 0x000fe200078e00ff */
[----:B------:R-:W-:-:S02]  /*21d80*/  LOP3.LUT R20, R6, 0xffff0000, RZ, 0xc0, !PT ;  /* 0xffff000006147812 */ /* 0x000fc400078ec0ff */
[----:B------:R-:W-:Y:S02]  /*21d90*/  PRMT R13, R74, 0x5432, R13 ;  /* 0x000054324a0d7816 */ /* 0x000fe4000000000d */
[----:B------:R-:W-:Y:S02]  /*21da0*/  PRMT R14, R75, 0x5432, R14 ;  /* 0x000054324b0e7816 */ /* 0x000fe4000000000e */
[----:B------:R-:W-:Y:S02]  /*21db0*/  LOP3.LUT R19, R7, 0xffff0000, RZ, 0xc0, !PT ;  /* 0xffff000007137812 */ /* 0x000fe400078ec0ff */
[C---:B--2---:R-:W-:Y:S01]  /*21dc0*/  LOP3.LUT R12, R10.reuse, 0xffff0000, RZ, 0xc0, !PT ;  /* 0xffff00000a0c7812 */ /* 0x044fe200078ec0ff */
[----:B------:R-:W-:Y:S01]  /*21dd0*/  IMAD.U32 R16, R10, 0x10000, RZ ;  /* 0x000100000a107824 */ /* 0x000fe200078e00ff */
[C---:B------:R-:W-:Y:S01]  /*21de0*/  LOP3.LUT R10, R11.reuse, 0xffff0000, RZ, 0xc0, !PT ;  /* 0xffff00000b0a7812 */ /* 0x040fe200078ec0ff */
[----:B------:R-:W-:Y:S01]  /*21df0*/  IMAD.U32 R15, R11, 0x10000, RZ ;  /* 0x000100000b0f7824 */ /* 0x000fe200078e00ff */
[----:B------:R-:W-:Y:S01]  /*21e00*/  LOP3.LUT R3, R8, 0xffff0000, RZ, 0xc0, !PT ;  /* 0xffff000008037812 */ /* 0x000fe200078ec0ff */
[-C--:B------:R-:W-:Y:S01]  /*21e10*/  FMUL.FTZ R11, R12, R18.reuse ;  /* 0x000000120c0b7220 */ /* 0x080fe20000410000 */
[----:B------:R-:W-:Y:S01]  /*21e20*/  SHF.L.U32 R5, R8, 0x10, RZ ;  /* 0x0000001008057819 */ /* 0x000fe200000006ff */
[-C--:B------:R-:W-:Y:S01]  /*21e30*/  FMUL.FTZ R6, R12, R17.reuse ;  /* 0x000000110c067220 */ /* 0x080fe20000410000 */
[----:B------:R-:W-:Y:S01]  /*21e40*/  LOP3.LUT R8, R9, 0xffff0000, RZ, 0xc0, !PT ;  /* 0xffff000009087812 */ /* 0x000fe200078ec0ff */
[----:B------:R-:W-:Y:S01]  /*21e50*/  FFMA.FTZ R12, R16, R17, -R11 ;  /* 0x00000011100c7223 */ /* 0x000fe2000001080b */
[----:B------:R-:W-:Y:S01]  /*21e60*/  SHF.L.U32 R17, R14, 0x10, RZ ;  /* 0x000000100e117819 */ /* 0x000fe200000006ff */
[----:B------:R-:W-:Y:S01]  /*21e70*/  FFMA.FTZ R16, R16, R18, R6 ;  /* 0x0000001210107223 */ /* 0x000fe20000010006 */
[----:B------:R-:W-:Y:S01]  /*21e80*/  LOP3.LUT R14, R14, 0xffff0000, RZ, 0xc0, !PT ;  /* 0xffff00000e0e7812 */ /* 0x000fe200078ec0ff */
[C---:B------:R-:W-:Y:S01]  /*21e90*/  IMAD.U32 R18, R13.reuse, 0x10000, RZ ;  /* 0x000100000d127824 */ /* 0x040fe200078e00ff */
[----:B------:R-:W-:Y:S01]  /*21ea0*/  LOP3.LUT R13, R13, 0xffff0000, RZ, 0xc0, !PT ;  /* 0xffff00000d0d7812 */ /* 0x000fe200078ec0ff */
[----:B------:R-:W-:Y:S01]  /*21eb0*/  FMUL.FTZ R7, R10, R20 ;  /* 0x000000140a077220 */ /* 0x000fe20000410000 */
[----:B------:R-:W-:Y:S01]  /*21ec0*/  SHF.L.U32 R2, R9, 0x10, RZ ;  /* 0x0000001009027819 */ /* 0x000fe200000006ff */
[----:B------:R-:W-:-:S02]  /*21ed0*/  FMUL.FTZ R6, R3, R18 ;  /* 0x0000001203067220 */ /* 0x000fc40000410000 */
[----:B------:R-:W-:Y:S02]  /*21ee0*/  FMUL.FTZ R11, R10, R19 ;  /* 0x000000130a0b7220 */ /* 0x000fe40000410000 */
[----:B------:R-:W-:Y:S02]  /*21ef0*/  FMUL.FTZ R3, R3, R17 ;  /* 0x0000001103037220 */ /* 0x000fe40000410000 */
[C---:B------:R-:W-:Y:S02]  /*21f00*/  FMUL.FTZ R10, R8.reuse, R13 ;  /* 0x0000000d080a7220 */ /* 0x040fe40000410000 */
[----:B------:R-:W-:Y:S02]  /*21f10*/  FMUL.FTZ R9, R8, R14 ;  /* 0x0000000e08097220 */ /* 0x000fe40000410000 */
[----:B------:R-:W-:Y:S02]  /*21f20*/  FFMA.FTZ R8, R5, R18, R3 ;  /* 0x0000001205087223 */ /* 0x000fe40000010003 */
[----:B------:R-:W-:-:S02]  /*21f30*/  FFMA.FTZ R7, R15, R19, -R7 ;  /* 0x000000130f077223 */ /* 0x000fc40000010807 */
[----:B------:R-:W-:Y:S02]  /*21f40*/  FFMA.FTZ R11, R15, R20, R11 ;  /* 0x000000140f0b7223 */ /* 0x000fe4000001000b */
[----:B------:R-:W-:Y:S02]  /*21f50*/  FFMA.FTZ R6, R5, R17, -R6 ;  /* 0x0000001105067223 */ /* 0x000fe40000010806 */
[----:B------:R-:W-:Y:S01]  /*21f60*/  FFMA.FTZ R3, R2, R14, -R10 ;  /* 0x0000000e02037223 */ /* 0x000fe2000001080a */
[----:B------:R-:W-:Y:S01]  /*21f70*/  F2FP.BF16.PACK_AB R10, R16, R12 ;  /* 0x0000000c100a723e */ /* 0x000fe200000010ff */
[----:B------:R-:W-:Y:S01]  /*21f80*/  FFMA.FTZ R9, R2, R13, R9 ;  /* 0x0000000d02097223 */ /* 0x000fe20000010009 */
[----:B------:R-:W-:Y:S02]  /*21f90*/  F2FP.BF16.PACK_AB R11, R11, R7 ;  /* 0x000000070b0b723e */ /* 0x000fe400000010ff */
[----:B------:R-:W-:Y:S02]  /*21fa0*/  F2FP.BF16.PACK_AB R8, R8, R6 ;  /* 0x000000060808723e */ /* 0x000fe400000010ff */
[----:B------:R-:W-:-:S05]  /*21fb0*/  F2FP.BF16.PACK_AB R9, R9, R3 ;  /* 0x000000030909723e */ /* 0x000fca00000010ff */
[----:B------:R1:W-:Y:S02]  /*21fc0*/  ST.E.128 [R26.64+0x4000], R8 ;  /* 0x004000081a007985 */ /* 0x0003e4000c101d04 */
.L_x_985:
[----:B------:R-:W-:Y:S05]  /*21fd0*/  BSYNC B0 ;  /* 0x0000000000007941 */ /* 0x000fea0003800000 */
.L_x_984:
[----:B------:R-:W-:Y:S01]  /*21fe0*/  IADD3 R2, R4, 0x30, RZ ;  /* 0x0000003004027810 */ /* 0x000fe20007ffe0ff */
[----:B------:R-:W-:Y:S03]  /*21ff0*/  BSSY B0, `(.L_x_986) ;  /* 0x0000036000007945 */ /* 0x000fe60003800000 */
[----:B------:R-:W-:-:S13]  /*22000*/  ISETP.GE.AND P0, PT, R2, R0, PT ;  /* 0x000000000200720c */ /* 0x000fda0003f06270 */
[----:B------:R-:W-:Y:S05]  /*22010*/  @P0 BRA `(.L_x_987) ;  /* 0x0000033000000947 */ /* 0x000fea0003800000 */
[----:B------:R-:W-:-:S04]  /*22020*/  IADD3 R2, R56, 0x2000, RZ ;  /* 0x0000200038027810 */ /* 0x000fc80007ffe0ff */
[----:B------:R-:W-:-:S04]  /*22030*/  IADD3 R3, P0, R57, R2, RZ ;  /* 0x0000000239037210 */ /* 0x000fc80007f1e0ff */
[----:B------:R-:W-:Y:S02]  /*22040*/  LEA.HI.X.SX32 R5, R2, RZ, 0x1, P0 ;  /* 0x000000ff02057211 */ /* 0x000fe400000f0eff */
[----:B------:R-:W-:-:S04]  /*22050*/  LEA R2, P0, R3, R24, 0x1 ;  /* 0x0000001803027211 */ /* 0x000fc800078008ff */
[----:B------:R-:W-:-:S05]  /*22060*/  LEA.HI.X R3, R3, R25, R5, 0x1, P0 ;  /* 0x0000001903037211 */ /* 0x000fca00000f0c05 */
[----:B-1----:R-:W2:Y:S01]  /*22070*/  LD.E.128 R8, [R2.64] ;  /* 0x0000000402087980 */ /* 0x002ea2000c101d00 */
[----:B------:R-:W-:Y:S02]  /*22080*/  SHF.R.U32.HI R6, RZ, 0x10, R31 ;  /* 0x00000010ff067819 */ /* 0x000fe4000001161f */
[----:B------:R-:W-:Y:S02]  /*22090*/  SHF.R.U32.HI R5, RZ, 0x10, R29 ;  /* 0x00000010ff057819 */ /* 0x000fe4000001161d */
[----:B------:R-:W-:Y:S02]  /*220a0*/  PRMT R6, R77, 0x5410, R6 ;  /* 0x000054104d067816 */ /* 0x000fe40000000006 */
[----:B------:R-:W-:Y:S02]  /*220b0*/  PRMT R5, R76, 0x5410, R5 ;  /* 0x000054104c057816 */ /* 0x000fe40000000005 */
[----:B------:R-:W-:Y:S01]  /*220c0*/  SHF.R.U64 R14, R30, 0x10, R31 ;  /* 0x000000101e0e7819 */ /* 0x000fe2000000121f */
[----:B------:R-:W-:Y:S01]  /*220d0*/  IMAD.U32 R19, R6, 0x10000, RZ ;  /* 0x0001000006137824 */ /* 0x000fe200078e00ff */
[----:B------:R-:W-:-:S02]  /*220e0*/  LOP3.LUT R21, R5, 0xffff0000, RZ, 0xc0, !PT ;  /* 0xffff000005157812 */ /* 0x000fc400078ec0ff */
[----:B------:R-:W-:Y:S02]  /*220f0*/  SHF.R.U64 R13, R28, 0x10, R29 ;  /* 0x000000101c0d7819 */ /* 0x000fe4000000121d */
[----:B------:R-:W-:Y:S02]  /*22100*/  LOP3.LUT R20, R6, 0xffff0000, RZ, 0xc0, !PT ;  /* 0xffff000006147812 */ /* 0x000fe400078ec0ff */
[----:B------:R-:W-:Y:S02]  /*22110*/  PRMT R14, R77, 0x5432, R14 ;  /* 0x000054324d0e7816 */ /* 0x000fe4000000000e */
[----:B------:R-:W-:Y:S01]  /*22120*/  PRMT R13, R76, 0x5432, R13 ;  /* 0x000054324c0d7816 */ /* 0x000fe2000000000d */
[C---:B--2---:R-:W-:Y:S01]  /*22130*/  IMAD.U32 R16, R10.reuse, 0x10000, RZ ;  /* 0x000100000a107824 */ /* 0x044fe200078e00ff */
[----:B------:R-:W-:Y:S01]  /*22140*/  LOP3.LUT R12, R10, 0xffff0000, RZ, 0xc0, !PT ;  /* 0xffff00000a0c7812 */ /* 0x000fe200078ec0ff */
[C---:B------:R-:W-:Y:S01]  /*22150*/  IMAD.U32 R15, R11.reuse, 0x10000, RZ ;  /* 0x000100000b0f7824 */ /* 0x040fe200078e00ff */
[----:B------:R-:W-:Y:S01]  /*22160*/  LOP3.LUT R10, R11, 0xffff0000, RZ, 0xc0, !PT ;  /* 0xffff00000b0a7812 */ /* 0x000fe200078ec0ff */
[----:B------:R-:W-:Y:S01]  /*22170*/  IMAD.U32 R11, R5, 0x10000, RZ ;  /* 0x00010000050b7824 */ /* 0x000fe200078e00ff */
[C---:B------:R-:W-:Y:S01]  /*22180*/  LOP3.LUT R6, R8.reuse, 0xffff0000, RZ, 0xc0, !PT ;  /* 0xffff000008067812 */ /* 0x040fe200078ec0ff */
[----:B------:R-:W-:Y:S01]  /*22190*/  IMAD.U32 R7, R8, 0x10000, RZ ;  /* 0x0001000008077824 */ /* 0x000fe200078e00ff */
[C---:B------:R-:W-:Y:S01]  /*221a0*/  LOP3.LUT R8, R9.reuse, 0xffff0000, RZ, 0xc0, !PT ;  /* 0xffff000009087812 */ /* 0x040fe200078ec0ff */
[----:B------:R-:W-:-:S02]  /*221b0*/  IMAD.U32 R5, R9, 0x10000, RZ ;  /* 0x0001000009057824 */ /* 0x000fc400078e00ff */
[C---:B------:R-:W-:Y:S02]  /*221c0*/  FMUL.FTZ R18, R12.reuse, R11 ;  /* 0x0000000b0c127220 */ /* 0x040fe40000410000 */
[----:B------:R-:W-:Y:S02]  /*221d0*/  FMUL.FTZ R17, R12, R19 ;  /* 0x000000130c117220 */ /* 0x000fe40000410000 */
[----:B------:R-:W-:Y:S02]  /*221e0*/  FMUL.FTZ R9, R10, R21 ;  /* 0x000000150a097220 */ /* 0x000fe40000410000 */
[C---:B------:R-:W-:Y:S02]  /*221f0*/  FFMA.FTZ R18, R16.reuse, R19, -R18 ;  /* 0x0000001310127223 */ /* 0x040fe40000010812 */
[----:B------:R-:W-:Y:S02]  /*22200*/  FFMA.FTZ R17, R16, R11, R17 ;  /* 0x0000000b10117223 */ /* 0x000fe40000010011 */
[----:B------:R-:W-:-:S02]  /*22210*/  FMUL.FTZ R11, R10, R20 ;  /* 0x000000140a0b7220 */ /* 0x000fc40000410000 */
[----:B------:R-:W-:Y:S02]  /*22220*/  FFMA.FTZ R16, R15, R20, -R9 ;  /* 0x000000140f107223 */ /* 0x000fe40000010809 */
[C---:B------:R-:W-:Y:S01]  /*22230*/  IMAD.U32 R20, R13.reuse, 0x10000, RZ ;  /* 0x000100000d147824 */ /* 0x040fe200078e00ff */
[----:B------:R-:W-:Y:S01]  /*22240*/  LOP3.LUT R13, R13, 0xffff0000, RZ, 0xc0, !PT ;  /* 0xffff00000d0d7812 */ /* 0x000fe200078ec0ff */
[C---:B------:R-:W-:Y:S01]  /*22250*/  IMAD.U32 R19, R14.reuse, 0x10000, RZ ;  /* 0x000100000e137824 */ /* 0x040fe200078e00ff */
[----:B------:R-:W-:Y:S01]  /*22260*/  LOP3.LUT R14, R14, 0xffff0000, RZ, 0xc0, !PT ;  /* 0xffff00000e0e7812 */ /* 0x000fe200078ec0ff */
[C---:B------:R-:W-:Y:S02]  /*22270*/  FMUL.FTZ R12, R6.reuse, R20 ;  /* 0x00000014060c7220 */ /* 0x040fe40000410000 */
[----:B------:R-:W-:Y:S02]  /*22280*/  FMUL.FTZ R6, R6, R19 ;  /* 0x0000001306067220 */ /* 0x000fe40000410000 */
[----:B------:R-:W-:-:S02]  /*22290*/  FMUL.FTZ R10, R8, R13 ;  /* 0x0000000d080a7220 */ /* 0x000fc40000410000 */
[----:B------:R-:W-:Y:S02]  /*222a0*/  FMUL.FTZ R9, R8, R14 ;  /* 0x0000000e08097220 */ /* 0x000fe40000410000 */
[----:B------:R-:W-:Y:S02]  /*222b0*/  FFMA.FTZ R8, R7, R20, R6 ;  /* 0x0000001407087223 */ /* 0x000fe40000010006 */
[----:B------:R-:W-:Y:S02]  /*222c0*/  FFMA.FTZ R11, R15, R21, R11 ;  /* 0x000000150f0b7223 */ /* 0x000fe4000001000b */
[----:B------:R-:W-:Y:S02]  /*222d0*/  FFMA.FTZ R12, R7, R19, -R12 ;  /* 0x00000013070c7223 */ /* 0x000fe4000001080c */
[----:B------:R-:W-:Y:S01]  /*222e0*/  FFMA.FTZ R6, R5, R14, -R10 ;  /* 0x0000000e05067223 */ /* 0x000fe2000001080a */
[----:B------:R-:W-:Y:S01]  /*222f0*/  F2FP.BF16.PACK_AB R10, R17, R18 ;  /* 0x00000012110a723e */ /* 0x000fe200000010ff */
[----:B------:R-:W-:Y:S01]  /*22300*/  FFMA.FTZ R9, R5, R13, R9 ;  /* 0x0000000d05097223 */ /* 0x000fe20000010009 */
[----:B------:R-:W-:-:S02]  /*22310*/  F2FP.BF16.PACK_AB R11, R11, R16 ;  /* 0x000000100b0b723e */ /* 0x000fc400000010ff */
[----:B------:R-:W-:Y:S02]  /*22320*/  F2FP.BF16.PACK_AB R8, R8, R12 ;  /* 0x0000000c0808723e */ /* 0x000fe400000010ff */
[----:B------:R-:W-:-:S05]  /*22330*/  F2FP.BF16.PACK_AB R9, R9, R6 ;  /* 0x000000060909723e */ /* 0x000fca00000010ff */
[----:B------:R1:W-:Y:S02]  /*22340*/  ST.E.128 [R2.64], R8 ;  /* 0x0000000802007985 */ /* 0x0003e4000c101d04 */
.L_x_987:
[----:B------:R-:W-:Y:S05]  /*22350*/  BSYNC B0 ;  /* 0x0000000000007941 */ /* 0x000fea0003800000 */
.L_x_986:
        /* <DEDUP_REMOVED lines=50> */
.L_x_989:
[----:B------:R-:W-:Y:S05]  /*22680*/  BSYNC B0 ;  /* 0x0000000000007941 */ /* 0x000fea0003800000 */
.L_x_988:
[----:B------:R-:W-:-:S04]  /*22690*/  IADD3 R2, R4, 0x50, RZ ;  /* 0x0000005004027810 */ /* 0x000fc80007ffe0ff */
        /* <DEDUP_REMOVED lines=53> */
.L_x_979:
[----:B------:R-:W-:Y:S05]  /*229f0*/  BSYNC B1 ;  /* 0x0000000000017941 */ /* 0x000fea0003800000 */
.L_x_978:
[----:B-1----:R-:W-:Y:S01]  /*22a00*/  IADD3 R2, R68, 0x40, RZ ;  /* 0x0000004044027810 */ /* 0x002fe20007ffe0ff */
[----:B------:R-:W-:-:S03]  /*22a10*/  IMAD.MOV.U32 R3, RZ, RZ, 0x0 ;  /* 0x00000000ff037424 */ /* 0x000fc600078e00ff */
[----:B------:R-:W-:Y:S01]  /*22a20*/  ISETP.GE.AND P0, PT, R2, R64, PT ;  /* 0x000000400200720c */ /* 0x000fe20003f06270 */
[----:B------:R-:W-:-:S12]  /*22a30*/  IMAD.MOV.U32 R2, RZ, RZ, R112 ;  /* 0x000000ffff027224 */ /* 0x000fd800078e0070 */
[----:B------:R-:W-:Y:S05]  /*22a40*/  @P0 RET.REL.NODEC R2 `(_ZN7cutlass13device_kernelIN5flash19enable_sm80_to_sm89INS1_16FlashAttnFwdSm80INS1_25CollectiveMainloopFwdSm80ILi8ELi1ELb0EN4cute5tupleIJNS5_1CILi128EEENS7_ILi64EEENS7_ILi192EEEEEELi192ENS_10bfloat16_tEfNS_4arch4Sm80ELb0ELb1ELb1ELb1ELb1ELb1ELb1ELb1EEENS1_21CollectiveEpilogueFwdINS6_IJS8_SA_S9_EEENS6_IJNS7_ILi1EEESI_SI_EEESC_SE_Li256ELb1ELb1ELb1ELb0EEENS1_36VarlenDynamicPersistentTileSchedulerILi128ELi64ELi256ELi256ELb1ELb1ELb0ELb1ELb0ELb1EEEEEEEEEvNT_6ParamsE) ;  /* 0xfffdd5b002000950 */ /* 0x000fea0003c3ffff */
[----:B------:R-:W-:Y:S01]  /*22a50*/  ISETP.GE.AND P0, PT, R4, R0, PT ;  /* 0x000000000400720c */ /* 0x000fe20003f06270 */
[----:B------:R-:W-:-:S12]  /*22a60*/  BSSY B0, `(.L_x_990) ;  /* 0x0000030000007945 */ /* 0x000fd80003800000 */
        /* <DEDUP_REMOVED lines=47> */
.L_x_991:
[----:B------:R-:W-:Y:S05]  /*22d60*/  BSYNC B0 ;  /* 0x0000000000007941 */ /* 0x000fea0003800000 */
.L_x_990:
        /* <DEDUP_REMOVED lines=55> */
.L_x_993:
[----:B------:R-:W-:Y:S05]  /*230e0*/  BSYNC B0 ;  /* 0x0000000000007941 */ /* 0x000fea0003800000 */
.L_x_992:
        /* <DEDUP_REMOVED lines=50> */
.L_x_995:
[----:B------:R-:W-:Y:S05]  /*23410*/  BSYNC B0 ;  /* 0x0000000000007941 */ /* 0x000fea0003800000 */
.L_x_994:
        /* <DEDUP_REMOVED lines=55> */
.L_x_997:
[----:B------:R-:W-:Y:S05]  /*23790*/  BSYNC B0 ;  /* 0x0000000000007941 */ /* 0x000fea0003800000 */
.L_x_996:
        /* <DEDUP_REMOVED lines=50> */
.L_x_999:
[----:B------:R-:W-:Y:S05]  /*23ac0*/  BSYNC B0 ;  /* 0x0000000000007941 */ /* 0x000fea0003800000 */
.L_x_998:
[----:B------:R-:W-:Y:S01]  /*23ad0*/  IADD3 R4, R4, 0x50, RZ ;  /* 0x0000005004047810 */ /* 0x000fe20007ffe0ff */
[----:B------:R-:W-:Y:S02]  /*23ae0*/  IMAD.MOV.U32 R2, RZ, RZ, R112 ;  /* 0x000000ffff027224 */ /* 0x000fe400078e0070 */
[----:B------:R-:W-:Y:S01]  /*23af0*/  IMAD.MOV.U32 R3, RZ, RZ, 0x0 ;  /* 0x00000000ff037424 */ /* 0x000fe200078e00ff */
[----:B------:R-:W-:-:S13]  /*23b00*/  ISETP.GE.AND P0, PT, R4, R0, PT ;  /* 0x000000000400720c */ /* 0x000fda0003f06270 */
[----:B------:R-:W-:Y:S05]  /*23b10*/  @P0 RET.REL.NODEC R2 `(_ZN7cutlass13device_kernelIN5flash19enable_sm80_to_sm89INS1_16FlashAttnFwdSm80INS1_25CollectiveMainloopFwdSm80ILi8ELi1ELb0EN4cute5tupleIJNS5_1CILi128EEENS7_ILi64EEENS7_ILi192EEEEEELi192ENS_10bfloat16_tEfNS_4arch4Sm80ELb0ELb1ELb1ELb1ELb1ELb1ELb1ELb1EEENS1_21CollectiveEpilogueFwdINS6_IJS8_SA_S9_EEENS6_IJNS7_ILi1EEESI_SI_EEESC_SE_Li256ELb1ELb1ELb1ELb0EEENS1_36VarlenDynamicPersistentTileSchedulerILi128ELi64ELi256ELi256ELb1ELb1ELb0ELb1ELb0ELb1EEEEEEEEEvNT_6ParamsE) ;  /* 0xfffdc4e002000950 */ /* 0x000fea0003c3ffff */
[----:B------:R-:W-:-:S04]  /*23b20*/  IADD3 R0, R56, 0x5000, RZ ;  /* 0x0000500038007810 */ /* 0x000fc80007ffe0ff */
[----:B------:R-:W-:-:S04]  /*23b30*/  IADD3 R3, P0, R57, R0, RZ ;  /* 0x0000000039037210 */ /* 0x000fc80007f1e0ff */
[----:B------:R-:W-:Y:S02]  /*23b40*/  LEA.HI.X.SX32 R0, R0, RZ, 0x1, P0 ;  /* 0x000000ff00007211 */ /* 0x000fe400000f0eff */
[----:B------:R-:W-:-:S04]  /*23b50*/  LEA R2, P0, R3, R24, 0x1 ;  /* 0x0000001803027211 */ /* 0x000fc800078008ff */
[----:B------:R-:W-:-:S05]  /*23b60*/  LEA.HI.X R3, R3, R25, R0, 0x1, P0 ;  /* 0x0000001903037211 */ /* 0x000fca00000f0c00 */
[----:B------:R-:W2:Y:S01]  /*23b70*/  LD.E.128 R4, [R2.64] ;  /* 0x0000000402047980 */ /* 0x000ea2000c101d00 */
[----:B------:R-:W-:Y:S02]  /*23b80*/  SHF.R.U32.HI R0, RZ, 0x10, R67 ;  /* 0x00000010ff007819 */ /* 0x000fe40000011643 */
[--C-:B-1----:R-:W-:Y:S02]  /*23b90*/  SHF.R.U32.HI R8, RZ, 0x10, R71.reuse ;  /* 0x00000010ff087819 */ /* 0x102fe40000011647 */
[----:B------:R-:W-:Y:S02]  /*23ba0*/  PRMT R0, R93, 0x5410, R0 ;  /* 0x000054105d007816 */ /* 0x000fe40000000000 */
[----:B------:R-:W-:Y:S02]  /*23bb0*/  PRMT R8, R94, 0x5410, R8 ;  /* 0x000054105e087816 */ /* 0x000fe40000000008 */
[----:B------:R-:W-:Y:S01]  /*23bc0*/  SHF.R.U64 R12, R70, 0x10, R71 ;  /* 0x00000010460c7819 */ /* 0x000fe20000001247 */
[----:B------:R-:W-:Y:S01]  /*23bd0*/  IMAD.U32 R16, R0, 0x10000, RZ ;  /* 0x0001000000107824 */ /* 0x000fe200078e00ff */
[----:B------:R-:W-:Y:S01]  /*23be0*/  SHF.R.U64 R11, R66, 0x10, R67 ;  /* 0x00000010420b7819 */ /* 0x000fe20000001243 */
[C---:B------:R-:W-:Y:S01]  /*23bf0*/  IMAD.U32 R17, R8.reuse, 0x10000, RZ ;  /* 0x0001000008117824 */ /* 0x040fe200078e00ff */
[----:B------:R-:W-:-:S02]  /*23c00*/  LOP3.LUT R18, R8, 0xffff0000, RZ, 0xc0, !PT ;  /* 0xffff000008127812 */ /* 0x000fc400078ec0ff */
[----:B------:R-:W-:Y:S02]  /*23c10*/  LOP3.LUT R19, R0, 0xffff0000, RZ, 0xc0, !PT ;  /* 0xffff000000137812 */ /* 0x000fe400078ec0ff */
[----:B------:R-:W-:Y:S02]  /*23c20*/  PRMT R12, R94, 0x5432, R12 ;  /* 0x000054325e0c7816 */ /* 0x000fe4000000000c */
[----:B------:R-:W-:Y:S02]  /*23c30*/  PRMT R11, R93, 0x5432, R11 ;  /* 0x000054325d0b7816 */ /* 0x000fe4000000000b */
[C---:B--2---:R-:W-:Y:S01]  /*23c40*/  LOP3.LUT R10, R6.reuse, 0xffff0000, RZ, 0xc0, !PT ;  /* 0xffff0000060a7812 */ /* 0x044fe200078ec0ff */
[----:B------:R-:W-:Y:S01]  /*23c50*/  IMAD.U32 R14, R6, 0x10000, RZ ;  /* 0x00010000060e7824 */ /* 0x000fe200078e00ff */
[C---:B------:R-:W-:Y:S01]  /*23c60*/  LOP3.LUT R9, R7.reuse, 0xffff0000, RZ, 0xc0, !PT ;  /* 0xffff000007097812 */ /* 0x040fe200078ec0ff */
[----:B------:R-:W-:Y:S01]  /*23c70*/  IMAD.U32 R13, R7, 0x10000, RZ ;  /* 0x00010000070d7824 */ /* 0x000fe200078e00ff */
[----:B------:R-:W-:Y:S01]  /*23c80*/  LOP3.LUT R6, R4, 0xffff0000, RZ, 0xc0, !PT ;  /* 0xffff000004067812 */ /* 0x000fe200078ec0ff */
[C---:B------:R-:W-:Y:S01]  /*23c90*/  FMUL.FTZ R15, R10.reuse, R16 ;  /* 0x000000100a0f7220 */ /* 0x040fe20000410000 */
[----:B------:R-:W-:Y:S01]  /*23ca0*/  SHF.L.U32 R0, R5, 0x10, RZ ;  /* 0x0000001005007819 */ /* 0x000fe200000006ff */
[----:B------:R-:W-:-:S02]  /*23cb0*/  FMUL.FTZ R8, R10, R17 ;  /* 0x000000110a087220 */ /* 0x000fc40000410000 */
[C---:B------:R-:W-:Y:S02]  /*23cc0*/  FFMA.FTZ R15, R14.reuse, R17, -R15 ;  /* 0x000000110e0f7223 */ /* 0x040fe4000001080f */
[----:B------:R-:W-:Y:S02]  /*23cd0*/  FMUL.FTZ R10, R9, R19 ;  /* 0x00000013090a7220 */ /* 0x000fe40000410000 */
[----:B------:R-:W-:Y:S02]  /*23ce0*/  FFMA.FTZ R14, R14, R16, R8 ;  /* 0x000000100e0e7223 */ /* 0x000fe40000010008 */
[----:B------:R-:W-:Y:S01]  /*23cf0*/  IMAD.U32 R7, R4, 0x10000, RZ ;  /* 0x0001000004077824 */ /* 0x000fe200078e00ff */
[----:B------:R-:W-:Y:S01]  /*23d00*/  LOP3.LUT R4, R5, 0xffff0000, RZ, 0xc0, !PT ;  /* 0xffff000005047812 */ /* 0x000fe200078ec0ff */
[-C--:B------:R-:W-:Y:S02]  /*23d10*/  FMUL.FTZ R9, R9, R18.reuse ;  /* 0x0000001209097220 */ /* 0x080fe40000410000 */
[C---:B------:R-:W-:Y:S01]  /*23d20*/  IMAD.U32 R17, R11.reuse, 0x10000, RZ ;  /* 0x000100000b117824 */ /* 0x040fe200078e00ff */
[----:B------:R-:W-:Y:S01]  /*23d30*/  LOP3.LUT R11, R11, 0xffff0000, RZ, 0xc0, !PT ;  /* 0xffff00000b0b7812 */ /* 0x000fe200078ec0ff */
[C---:B------:R-:W-:Y:S01]  /*23d40*/  IMAD.U32 R16, R12.reuse, 0x10000, RZ ;  /* 0x000100000c107824 */ /* 0x040fe200078e00ff */
[----:B------:R-:W-:Y:S01]  /*23d50*/  LOP3.LUT R12, R12, 0xffff0000, RZ, 0xc0, !PT ;  /* 0xffff00000c0c7812 */ /* 0x000fe200078ec0ff */
[----:B------:R-:W-:-:S02]  /*23d60*/  FFMA.FTZ R10, R13, R18, -R10 ;  /* 0x000000120d0a7223 */ /* 0x000fc4000001080a */
[----:B------:R-:W-:Y:S02]  /*23d70*/  FFMA.FTZ R13, R13, R19, R9 ;  /* 0x000000130d0d7223 */ /* 0x000fe40000010009 */
[C---:B------:R-:W-:Y:S02]  /*23d80*/  FMUL.FTZ R9, R6.reuse, R17 ;  /* 0x0000001106097220 */ /* 0x040fe40000410000 */
[----:B------:R-:W-:Y:S02]  /*23d90*/  FMUL.FTZ R6, R6, R16 ;  /* 0x0000001006067220 */ /* 0x000fe40000410000 */
[C---:B------:R-:W-:Y:S02]  /*23da0*/  FMUL.FTZ R8, R4.reuse, R11 ;  /* 0x0000000b04087220 */ /* 0x040fe40000410000 */
[----:B------:R-:W-:Y:S02]  /*23db0*/  FMUL.FTZ R5, R4, R12 ;  /* 0x0000000c04057220 */ /* 0x000fe40000410000 */
[----:B------:R-:W-:-:S02]  /*23dc0*/  FFMA.FTZ R9, R7, R16, -R9 ;  /* 0x0000001007097223 */ /* 0x000fc40000010809 */
[----:B------:R-:W-:Y:S01]  /*23dd0*/  FFMA.FTZ R4, R7, R17, R6 ;  /* 0x0000001107047223 */ /* 0x000fe20000010006 */
[----:B------:R-:W-:Y:S01]  /*23de0*/  F2FP.BF16.PACK_AB R6, R14, R15 ;  /* 0x0000000f0e06723e */ /* 0x000fe200000010ff */
[C---:B------:R-:W-:Y:S01]  /*23df0*/  FFMA.FTZ R8, R0.reuse, R12, -R8 ;  /* 0x0000000c00087223 */ /* 0x040fe20000010808 */
[----:B------:R-:W-:Y:S01]  /*23e00*/  F2FP.BF16.PACK_AB R7, R13, R10 ;  /* 0x0000000a0d07723e */ /* 0x000fe200000010ff */
[----:B------:R-:W-:Y:S01]  /*23e10*/  FFMA.FTZ R5, R0, R11, R5 ;  /* 0x0000000b00057223 */ /* 0x000fe20000010005 */
[----:B------:R-:W-:-:S04]  /*23e20*/  F2FP.BF16.PACK_AB R4, R4, R9 ;  /* 0x000000090404723e */ /* 0x000fc800000010ff */
[----:B------:R-:W-:-:S05]  /*23e30*/  F2FP.BF16.PACK_AB R5, R5, R8 ;  /* 0x000000080505723e */ /* 0x000fca00000010ff */
[----:B------:R1:W-:Y:S02]  /*23e40*/  ST.E.128 [R2.64], R4 ;  /* 0x0000000402007985 */ /* 0x0003e4000c101d04 */
[----:B-1----:R-:W-:Y:S01]  /*23e50*/  MOV R2, R112 ;  /* 0x0000007000027202 */ /* 0x002fe20000000f00 */
[----:B------:R-:W-:-:S04]  /*23e60*/  IMAD.MOV.U32 R3, RZ, RZ, 0x0 ;  /* 0x00000000ff037424 */ /* 0x000fc800078e00ff */
[----:B------:R-:W-:Y:S05]  /*23e70*/  RET.REL.NODEC R2 `(_ZN7cutlass13device_kernelIN5flash19enable_sm80_to_sm89INS1_16FlashAttnFwdSm80INS1_25CollectiveMainloopFwdSm80ILi8ELi1ELb0EN4cute5tupleIJNS5_1CILi128EEENS7_ILi64EEENS7_ILi192EEEEEELi192ENS_10bfloat16_tEfNS_4arch4Sm80ELb0ELb1ELb1ELb1ELb1ELb1ELb1ELb1EEENS1_21CollectiveEpilogueFwdINS6_IJS8_SA_S9_EEENS6_IJNS7_ILi1EEESI_SI_EEESC_SE_Li256ELb1ELb1ELb1ELb0EEENS1_36VarlenDynamicPersistentTileSchedulerILi128ELi64ELi256ELi256ELb1ELb1ELb0ELb1ELb0ELb1EEEEEEEEEvNT_6ParamsE) ;  /* 0xfffdc18002007950 */ /* 0x000fea0003c3ffff */
.L_x_968:
[----:B-----5:R-:W-:Y:S01]  /*23e80*/  ISETP.NE.AND P0, PT, R24, 0x1, PT ;  /* 0x000000011800780c */ /* 0x020fe20003f05270 */
[----:B------:R-:W-:-:S12]  /*23e90*/  BSSY B0, `(.L_x_1000) ;  /* 0x0000006000007945 */ /* 0x000fd80003800000 */
[----:B------:R-:W-:Y:S05]  /*23ea0*/  @!P0 BRA `(.L_x_1001) ;  /* 0x0000004000008947 */ /* 0x000fea0003800000 */
[----:B------:R1:W2:Y:S04]  /*23eb0*/  LD.E R3, [R6.64+0x168] ;  /* 0x0001680406037980 */ /* 0x0002a8000c101900 */
[----:B-1----:R-:W3:Y:S01]  /*23ec0*/  LD.E R6, [R6.64+0x16c] ;  /* 0x00016c0406067980 */ /* 0x002ee2000c101900 */
[----:B--2---:R-:W-:-:S05]  /*23ed0*/  IMAD.HI.U32 R2, R2, R3, RZ ;  /* 0x0000000302027227 */ /* 0x004fca00078e00ff */
[----:B---3--:R-:W-:Y:S02]  /*23ee0*/  SHF.R.U32.HI R2, RZ, R6, R2 ;  /* 0x00000006ff027219 */ /* 0x008fe40000011602 */
.L_x_1001:
[----:B------:R-:W-:Y:S05]  /*23ef0*/  BSYNC B0 ;  /* 0x0000000000007941 */ /* 0x000fea0003800000 */
.L_x_1000:
[----:B------:R-:W-:Y:S01]  /*23f00*/  MOV R4, R22 ;  /* 0x0000001600047202 */ /* 0x000fe20000000f00 */
[-C--:B------:R-:W-:Y:S01]  /*23f10*/  IMAD R7, R11, R2.reuse, RZ ;  /* 0x000000020b077224 */ /* 0x080fe200078e02ff */
[----:B------:R-:W-:Y:S01]  /*23f20*/  MOV R5, R15 ;  /* 0x0000000f00057202 */ /* 0x000fe20000000f00 */
[----:B------:R-:W-:Y:S01]  /*23f30*/  IMAD.MOV.U32 R12, RZ, RZ, R20 ;  /* 0x000000ffff0c7224 */ /* 0x000fe200078e0014 */
[----:B------:R-:W-:Y:S01]  /*23f40*/  SHF.R.S32.HI R6, RZ, 0x1f, R2 ;  /* 0x0000001fff067819 */ /* 0x000fe20000011402 */
[-C--:B------:R-:W-:Y:S02]  /*23f50*/  IMAD R9, R9, R2.reuse, RZ ;  /* 0x0000000209097224 */ /* 0x080fe400078e02ff */
[----:B------:R-:W-:-:S04]  /*23f60*/  IMAD.WIDE.U32 R4, R10, R2, R4 ;  /* 0x000000020a047225 */ /* 0x000fc800078e0004 */
[----:B------:R-:W-:Y:S01]  /*23f70*/  IMAD R10, R10, R6, R7 ;  /* 0x000000060a0a7224 */ /* 0x000fe200078e0207 */
[----:B------:R-:W-:Y:S01]  /*23f80*/  LEA R30, P1, R4, R18, 0x1 ;  /* 0x00000012041e7211 */ /* 0x000fe200078208ff */
[----:B------:R-:W-:-:S03]  /*23f90*/  IMAD.WIDE.U32 R2, R8, R2, R12 ;  /* 0x0000000208027225 */ /* 0x000fc600078e000c */
[----:B------:R-:W-:Y:S01]  /*23fa0*/  IADD3 R5, R5, R10, RZ ;  /* 0x0000000a05057210 */ /* 0x000fe20007ffe0ff */
[----:B------:R-:W-:Y:S01]  /*23fb0*/  IMAD R6, R8, R6, R9 ;  /* 0x0000000608067224 */ /* 0x000fe200078e0209 */
[----:B------:R-:W-:Y:S02]  /*23fc0*/  LEA R31, P0, R2, R16, 0x1 ;  /* 0x00000010021f7211 */ /* 0x000fe400078008ff */
[----:B------:R-:W-:Y:S01]  /*23fd0*/  LEA.HI.X R29, R4, R19, R5, 0x1, P1 ;  /* 0x00000013041d7211 */ /* 0x000fe200008f0c05 */
[----:B------:R-:W-:-:S05]  /*23fe0*/  IMAD.IADD R3, R3, 0x1, R6 ;  /* 0x0000000103037824 */ /* 0x000fca00078e0206 */
[----:B------:R-:W-:Y:S01]  /*23ff0*/  LEA.HI.X R28, R2, R17, R3, 0x1, P0 ;  /* 0x00000011021c7211 */ /* 0x000fe200000f0c03 */
[----:B------:R-:W-:Y:S05]  /*24000*/  BRA.DIV ~URZ, `(.L_x_1002) ;  /* 0x00003e527f007947 */ /* 0x000fea000b800000 */
[----:B------:R1:W2:Y:S02]  /*24010*/  SHFL.IDX PT, R4, R29, RZ, 0x1c1f ;  /* 0x001c1fff1d047589 */ /* 0x0002a400000e0000 */
.L_x_1022:
[----:B------:R-:W-:Y:S05]  /*24020*/  BRA.DIV ~URZ, `(.L_x_1003) ;  /* 0x00003eb27f007947 */ /* 0x000fea000b800000 */
[----:B------:R3:W4:Y:S01]  /*24030*/  SHFL.IDX PT, R22, R30, RZ, 0x1c1f ;  /* 0x001c1fff1e167589 */ /* 0x00072200000e0000 */
[----:B--2---:R-:W-:-:S03]  /*24040*/  MOV R23, R4 ;  /* 0x0000000400177202 */ /* 0x004fc60000000f00 */
[----:B------:R3:W2:Y:S04]  /*24050*/  SHFL.IDX PT, R21, R28, RZ, 0x1c1f ;  /* 0x001c1fff1c157589 */ /* 0x0006a800000e0000 */
[----:B------:R3:W1:Y:S02]  /*24060*/  SHFL.IDX PT, R2, R31, RZ, 0x1c1f ;  /* 0x001c1fff1f027589 */ /* 0x00066400000e0000 */
.L_x_1023:
        /* <DEDUP_REMOVED lines=20> */
[----:B------:R-:W-:Y:S01]  /*241b0*/  IADD3 R20, R57, 0x40, RZ ;  /* 0x0000004039147810 */ /* 0x000fe20007ffe0ff */
[----:B------:R-:W-:Y:S01]  /*241c0*/  CS2R R8, SRZ ;  /* 0x0000000000087805 */ /* 0x000fe2000001ff00 */
[-C--:B------:R-:W-:Y:S02]  /*241d0*/  ISETP.GE.AND P1, PT, R21, R0.reuse, PT ;  /* 0x000000001500720c */ /* 0x080fe40003f26270 */
[-C--:B------:R-:W-:Y:S02]  /*241e0*/  ISETP.GE.AND P0, PT, R20, R0.reuse, PT ;  /* 0x000000001400720c */ /* 0x080fe40003f06270 */
[----:B------:R-:W-:-:S09]  /*241f0*/  ISETP.GE.AND P2, PT, R57, R0, PT ;  /* 0x000000003900720c */ /* 0x000fd20003f46270 */
[----:B------:R-:W-:Y:S02]  /*24200*/  @!P1 SHF.R.S32.HI R7, RZ, 0x1f, R21 ;  /* 0x0000001fff079819 */ /* 0x000fe40000011415 */
[----:B------:R-:W-:Y:S02]  /*24210*/  @!P0 SHF.R.S32.HI R6, RZ, 0x1f, R20 ;  /* 0x0000001fff068819 */ /* 0x000fe40000011414 */
[----:B------:R-:W-:Y:S01]  /*24220*/  @!P1 LEA.HI R21, R7, R21, RZ, 0x3 ;  /* 0x0000001507159211 */ /* 0x000fe200078f18ff */
[--C-:B----4-:R-:W-:Y:S01]  /*24230*/  @!P2 IMAD.WIDE R4, R57, 0x2, R22.reuse ;  /* 0x000000023904a825 */ /* 0x110fe200078e0216 */
[----:B------:R-:W-:Y:S02]  /*24240*/  @!P0 LEA.HI R20, R6, R20, RZ, 0x3 ;  /* 0x0000001406148211 */ /* 0x000fe400078f18ff */
[----:B------:R-:W-:Y:S02]  /*24250*/  @!P1 LOP3.LUT R21, R21, 0xfffffff8, RZ, 0xc0, !PT ;  /* 0xfffffff815159812 */ /* 0x000fe400078ec0ff */
[----:B------:R-:W-:Y:S01]  /*24260*/  @!P0 LOP3.LUT R20, R20, 0xfffffff8, RZ, 0xc0, !PT ;  /* 0xfffffff814148812 */ /* 0x000fe200078ec0ff */
[----:B------:R2:W5:Y:S01]  /*24270*/  @!P2 LD.E.128 R8, [R4.64] ;  /* 0x000000040408a980 */ /* 0x000562000c101d00 */
[----:B------:R-:W-:Y:S01]  /*24280*/  CS2R R6, SRZ ;  /* 0x0000000000067805 */ /* 0x000fe2000001ff00 */
[C-C-:B------:R-:W-:Y:S01]  /*24290*/  @!P1 IMAD.WIDE R26, R21.reuse, 0x2, R22.reuse ;  /* 0x00000002151a9825 */ /* 0x140fe200078e0216 */
[----:B------:R-:W-:Y:S01]  /*242a0*/  CS2R R18, SRZ ;  /* 0x0000000000127805 */ /* 0x000fe2000001ff00 */
[----:B------:R-:W-:Y:S01]  /*242b0*/  CS2R R16, SRZ ;  /* 0x0000000000107805 */ /* 0x000fe2000001ff00 */
[----:B------:R-:W-:Y:S01]  /*242c0*/  CS2R R14, SRZ ;  /* 0x00000000000e7805 */ /* 0x000fe2000001ff00 */
[C---:B------:R-:W-:Y:S01]  /*242d0*/  @!P0 IMAD.WIDE R24, R20.reuse, 0x2, R22 ;  /* 0x0000000214188825 */ /* 0x040fe200078e0216 */
[----:B------:R-:W-:Y:S01]  /*242e0*/  CS2R R12, SRZ ;  /* 0x00000000000c7805 */ /* 0x000fe2000001ff00 */
[----:B------:R-:W-:Y:S01]  /*242f0*/  CS2R R42, SRZ ;  /* 0x00000000002a7805 */ /* 0x000fe2000001ff00 */
[----:B------:R-:W-:Y:S01]  /*24300*/  CS2R R40, SRZ ;  /* 0x0000000000287805 */ /* 0x000fe2000001ff00 */
[--C-:B-1----:R-:W-:Y:S01]  /*24310*/  @!P1 IMAD.WIDE R22, R21, 0x2, R2.reuse ;  /* 0x0000000215169825 */ /* 0x102fe200078e0202 */
[----:B------:R-:W-:Y:S01]  /*24320*/  CS2R R46, SRZ ;  /* 0x00000000002e7805 */ /* 0x000fe2000001ff00 */
[----:B------:R-:W-:Y:S01]  /*24330*/  CS2R R44, SRZ ;  /* 0x00000000002c7805 */ /* 0x000fe2000001ff00 */
[----:B------:R1:W5:Y:S01]  /*24340*/  @!P1 LD.E.128 R16, [R26.64] ;  /* 0x000000041a109980 */ /* 0x000362000c101d00 */
[----:B------:R-:W-:-:S03]  /*24350*/  @!P0 IMAD.WIDE R20, R20, 0x2, R2 ;  /* 0x0000000214148825 */ /* 0x000fc600078e0202 */
[----:B------:R1:W5:Y:S01]  /*24360*/  @!P1 LD.E.128 R12, [R22.64] ;  /* 0x00000004160c9980 */ /* 0x000362000c101d00 */
[----:B------:R-:W-:-:S03]  /*24370*/  @!P2 IMAD.WIDE R2, R57, 0x2, R2 ;  /* 0x000000023902a825 */ /* 0x000fc600078e0202 */
[----:B------:R1:W5:Y:S01]  /*24380*/  @!P0 LD.E.128 R40, [R24.64] ;  /* 0x0000000418288980 */ /* 0x000362000c101d00 */
[----:B--2---:R-:W-:-:S03]  /*24390*/  CS2R R4, SRZ ;  /* 0x0000000000047805 */ /* 0x004fc6000001ff00 */
[----:B------:R1:W5:Y:S04]  /*243a0*/  @!P0 LD.E.128 R44, [R20.64] ;  /* 0x00000004142c8980 */ /* 0x000368000c101d00 */
[----:B------:R1:W5:Y:S02]  /*243b0*/  @!P2 LD.E.128 R4, [R2.64] ;  /* 0x000000040204a980 */ /* 0x000364000c101d00 */
.L_x_1005:
[----:B------:R-:W-:Y:S05]  /*243c0*/  BSYNC B0 ;  /* 0x0000000000007941 */ /* 0x000fea0003800000 */
.L_x_1004:
[----:B-1---5:R-:W-:Y:S02]  /*243d0*/  IMAD.MOV.U32 R21, RZ, RZ, R42 ;  /* 0x000000ffff157224 */ /* 0x022fe400078e002a */
[----:B------:R-:W-:Y:S02]  /*243e0*/  IMAD.MOV.U32 R20, RZ, RZ, R43 ;  /* 0x000000ffff147224 */ /* 0x000fe400078e002b */
[----:B------:R-:W-:Y:S02]  /*243f0*/  IMAD.MOV.U32 R3, RZ, RZ, R40 ;  /* 0x000000ffff037224 */ /* 0x000fe400078e0028 */
[----:B------:R-:W-:Y:S01]  /*24400*/  IMAD.MOV.U32 R2, RZ, RZ, R41 ;  /* 0x000000ffff027224 */ /* 0x000fe200078e0029 */
[----:B------:R-:W-:Y:S01]  /*24410*/  PRMT R88, R20, 0x5410, R21 ;  /* 0x0000541014587816 */ /* 0x000fe20000000015 */
[----:B------:R-:W-:Y:S01]  /*24420*/  IMAD.MOV.U32 R20, RZ, RZ, R19 ;  /* 0x000000ffff147224 */ /* 0x000fe200078e0013 */
[----:B------:R-:W-:-:S02]  /*24430*/  MOV R21, R18 ;  /* 0x0000001200157202 */ /* 0x000fc40000000f00 */
        /* <DEDUP_REMOVED lines=12> */
[----:B------:R-:W-:Y:S01]  /*24500*/  PRMT R34, R34, 0x5410, R3 ;  /* 0x0000541022227816 */ /* 0x000fe20000000003 */
[----:B------:R-:W-:Y:S01]  /*24510*/  IMAD.MOV.U32 R3, RZ, RZ, R44 ;  /* 0x000000ffff037224 */ /* 0x000fe200078e002c */
[----:B------:R-:W-:Y:S01]  /*24520*/  PRMT R59, R59, 0x5410, R2 ;  /* 0x000054103b3b7816 */ /* 0x000fe20000000002 */
[----:B------:R-:W-:Y:S01]  /*24530*/  IMAD.MOV.U32 R2, RZ, RZ, R45 ;  /* 0x000000ffff027224 */ /* 0x000fe200078e002d */
[----:B------:R-:W-:Y:S01]  /*24540*/  PRMT R86, R20, 0x5410, R21 ;  /* 0x0000541014567816 */ /* 0x000fe20000000015 */
[----:B------:R-:W-:Y:S01]  /*24550*/  IMAD.MOV.U32 R20, RZ, RZ, R15 ;  /* 0x000000ffff147224 */ /* 0x000fe200078e000f */
[----:B------:R-:W-:-:S02]  /*24560*/  MOV R21, R14 ;  /* 0x0000000e00157202 */ /* 0x000fc40000000f00 */
        /* <DEDUP_REMOVED lines=9> */
[----:B------:R-:W-:Y:S02]  /*24600*/  PRMT R69, R21, 0x5410, R20 ;  /* 0x0000541015457816 */ /* 0x000fe40000000014 */
[----:B------:R-:W-:Y:S02]  /*24610*/  PRMT R34, R3, 0x7610, R34 ;  /* 0x0000761003227816 */ /* 0x000fe40000000022 */
[----:B------:R-:W-:Y:S01]  /*24620*/  PRMT R59, R2, 0x7610, R59 ;  /* 0x00007610023b7816 */ /* 0x000fe2000000003b */
[----:B------:R-:W-:Y:S05]  /*24630*/  BRA.DIV ~URZ, `(.L_x_1006) ;  /* 0x00003a127f007947 */ /* 0x000fea000b800000 */
[----:B------:R1:W2:Y:S04]  /*24640*/  SHFL.IDX PT, R23, R29, 0x1, 0x1c1f ;  /* 0x003c1f001d177f89 */ /* 0x0002a800000e0000 */
[----:B----4-:R1:W4:Y:S04]  /*24650*/  SHFL.IDX PT, R22, R30, 0x1, 0x1c1f ;  /* 0x003c1f001e167f89 */ /* 0x01032800000e0000 */
[----:B------:R1:W3:Y:S04]  /*24660*/  SHFL.IDX PT, R21, R28, 0x1, 0x1c1f ;  /* 0x003c1f001c157f89 */ /* 0x0002e800000e0000 */
[----:B------:R1:W1:Y:S02]  /*24670*/  SHFL.IDX PT, R2, R31, 0x1, 0x1c1f ;  /* 0x003c1f001f027f89 */ /* 0x00026400000e0000 */
.L_x_1024:
[----:B------:R-:W-:Y:S01]  /*24680*/  IADD3 R3, R37, 0x40, RZ ;  /* 0x0000004025037810 */ /* 0x000fe20007ffe0ff */
[----:B------:R-:W-:Y:S01]  /*24690*/  BSSY B0, `(.L_x_1007) ;  /* 0x0000032000007945 */ /* 0x000fe20003800000 */
        /* <DEDUP_REMOVED lines=12> */
[----:B---3--:R-:W-:-:S03]  /*24760*/  IMAD.MOV.U32 R3, RZ, RZ, R21 ;  /* 0x000000ffff037224 */ /* 0x008fc600078e0015 */
[----:B------:R-:W-:Y:S05]  /*24770*/  @P0 BRA `(.L_x_1008) ;  /* 0x0000023000000947 */ /* 0x000fea0003800000 */
[C---:B------:R-:W-:Y:S01]  /*24780*/  IADD3 R26, R57.reuse, 0x20, RZ ;  /* 0x00000020391a7810 */ /* 0x040fe20007ffe0ff */
[----:B------:R-:W-:Y:S01]  /*24790*/  CS2R R50, SRZ ;  /* 0x0000000000327805 */ /* 0x000fe2000001ff00 */
[C---:B------:R-:W-:Y:S01]  /*247a0*/  IADD3 R27, R57.reuse, 0x40, RZ ;  /* 0x00000040391b7810 */ /* 0x040fe20007ffe0ff */
[----:B------:R-:W-:Y:S01]  /*247b0*/  CS2R R48, SRZ ;  /* 0x0000000000307805 */ /* 0x000fe2000001ff00 */
[-C--:B------:R-:W-:Y:S02]  /*247c0*/  ISETP.GE.AND P2, PT, R57, R0.reuse, PT ;  /* 0x000000003900720c */ /* 0x080fe40003f46270 */
[-C--:B------:R-:W-:Y:S02]  /*247d0*/  ISETP.GE.AND P1, PT, R26, R0.reuse, PT ;  /* 0x000000001a00720c */ /* 0x080fe40003f26270 */
[----:B------:R-:W-:-:S09]  /*247e0*/  ISETP.GE.AND P0, PT, R27, R0, PT ;  /* 0x000000001b00720c */ /* 0x000fd20003f06270 */
[----:B--2-4-:R-:W-:Y:S02]  /*247f0*/  @!P2 IMAD.WIDE R20, R57, 0x2, R22 ;  /* 0x000000023914a825 */ /* 0x014fe400078e0216 */
[----:B------:R-:W-:Y:S02]  /*24800*/  @!P1 SHF.R.S32.HI R24, RZ, 0x1f, R26 ;  /* 0x0000001fff189819 */ /* 0x000fe4000001141a */
[----:B------:R-:W-:Y:S01]  /*24810*/  @!P0 SHF.R.S32.HI R25, RZ, 0x1f, R27 ;  /* 0x0000001fff198819 */ /* 0x000fe2000001141b */
[----:B------:R2:W5:Y:S01]  /*24820*/  @!P2 LD.E.128 R48, [R20.64] ;  /* 0x000000041430a980 */ /* 0x000562000c101d00 */
        /* <DEDUP_REMOVED lines=10> */
[----:B--2---:R-:W-:-:S02]  /*248d0*/  @!P1 LEA.HI R21, R24, R26, RZ, 0x3 ;  /* 0x0000001a18159211 */ /* 0x004fc400078f18ff */
[----:B------:R-:W-:Y:S02]  /*248e0*/  @!P0 LEA.HI R20, R25, R27, RZ, 0x3 ;  /* 0x0000001b19148211 */ /* 0x000fe400078f18ff */
[----:B------:R-:W-:Y:S02]  /*248f0*/  @!P1 LOP3.LUT R21, R21, 0xfffffff8, RZ, 0xc0, !PT ;  /* 0xfffffff815159812 */ /* 0x000fe400078ec0ff */
[----:B------:R-:W-:-:S03]  /*24900*/  @!P0 LOP3.LUT R20, R20, 0xfffffff8, RZ, 0xc0, !PT ;  /* 0xfffffff814148812 */ /* 0x000fc600078ec0ff */
[----:B------:R-:W-:-:S04]  /*24910*/  @!P1 IMAD.WIDE R26, R21, 0x2, R22 ;  /* 0x00000002151a9825 */ /* 0x000fc800078e0216 */
[C---:B------:R-:W-:Y:S01]  /*24920*/  @!P0 IMAD.WIDE R24, R20.reuse, 0x2, R22 ;  /* 0x0000000214188825 */ /* 0x040fe200078e0216 */
[----:B------:R2:W5:Y:S03]  /*24930*/  @!P1 LD.E.128 R60, [R26.64] ;  /* 0x000000041a3c9980 */ /* 0x000566000c101d00 */
[--C-:B-1----:R-:W-:Y:S01]  /*24940*/  @!P1 IMAD.WIDE R22, R21, 0x2, R2.reuse ;  /* 0x0000000215169825 */ /* 0x102fe200078e0202 */
[----:B------:R2:W5:Y:S03]  /*24950*/  @!P0 LD.E.128 R76, [R24.64] ;  /* 0x00000004184c8980 */ /* 0x000566000c101d00 */
[--C-:B------:R-:W-:Y:S01]  /*24960*/  @!P0 IMAD.WIDE R20, R20, 0x2, R2.reuse ;  /* 0x0000000214148825 */ /* 0x100fe200078e0202 */
[----:B------:R2:W5:Y:S03]  /*24970*/  @!P1 LD.E.128 R64, [R22.64] ;  /* 0x0000000416409980 */ /* 0x000566000c101d00 */
[----:B------:R-:W-:Y:S01]  /*24980*/  @!P2 IMAD.WIDE R2, R57, 0x2, R2 ;  /* 0x000000023902a825 */ /* 0x000fe200078e0202 */
[----:B------:R2:W5:Y:S04]  /*24990*/  @!P0 LD.E.128 R72, [R20.64] ;  /* 0x0000000414488980 */ /* 0x000568000c101d00 */
[----:B------:R2:W5:Y:S02]  /*249a0*/  @!P2 LD.E.128 R52, [R2.64] ;  /* 0x000000040234a980 */ /* 0x000564000c101d00 */
.L_x_1008:
[----:B------:R-:W-:Y:S05]  /*249b0*/  BSYNC B0 ;  /* 0x0000000000007941 */ /* 0x000fea0003800000 */
.L_x_1007:
[----:B-12---:R-:W2:Y:S01]  /*249c0*/  LDL.64 R2, [R36+0x20] ;  /* 0x0000200024027983 */ /* 0x006ea20000100a00 */
[----:B------:R-:W-:-:S04]  /*249d0*/  DEPBAR.LE SB0, 0x1 ;  /* 0x000080400000791a */ /* 0x000fc80000000000 */
[----:B------:R-:W3:Y:S01]  /*249e0*/  LDL.64 R20, [R36+0x28] ;  /* 0x0000280024147983 */ /* 0x000ee20000100a00 */
[----:B------:R-:W-:Y:S03]  /*249f0*/  WARPSYNC 0xffffffff ;  /* 0xffffffff00007948 */ /* 0x000fe60003800000 */
[----:B------:R-:W-:Y:S06]  /*24a00*/  BAR.SYNC.DEFER_BLOCKING 0x0 ;  /* 0x0000000000007b1d */ /* 0x000fec0000010000 */
[----:B--2-4-:R1:W2:Y:S04]  /*24a10*/  LD.E R22, [R2.64] ;  /* 0x0000000402167980 */ /* 0x0142a8000c101900 */
[----:B---3--:R3:W5:Y:S01]  /*24a20*/  LD.E.64 R36, [R20.64] ;  /* 0x0000000414247980 */ /* 0x008762000c101b00 */
[----:B------:R-:W-:Y:S01]  /*24a30*/  BSSY B1, `(.L_x_1009) ;  /* 0x0000192000017945 */ /* 0x000fe20003800000 */
[----:B-1---5:R-:W-:Y:S01]  /*24a40*/  IMAD.MOV.U32 R3, RZ, RZ, R76 ;  /* 0x000000ffff037224 */ /* 0x022fe200078e004c */
[----:B------:R-:W-:Y:S01]  /*24a50*/  MOV R2, R77 ;  /* 0x0000004d00027202 */ /* 0x000fe20000000f00 */
[----:B---3--:R-:W-:-:S03]  /*24a60*/  IMAD.MOV.U32 R21, RZ, RZ, R78 ;  /* 0x000000ffff157224 */ /* 0x008fc600078e004e */
        /* <DEDUP_REMOVED lines=23> */
[----:B------:R-:W-:-:S04]  /*24be0*/  MOV R2, R66 ;  /* 0x0000004200027202 */ /* 0x000fc80000000f00 */
[----:B------:R-:W-:Y:S01]  /*24bf0*/  PRMT R94, R20, 0x5410, R2 ;  /* 0x00005410145e7816 */ /* 0x000fe20000000002 */
[----:B------:R-:W-:Y:S01]  /*24c00*/  IMAD.MOV.U32 R20, RZ, RZ, R55 ;  /* 0x000000ffff147224 */ /* 0x000fe200078e0037 */
[----:B------:R-:W-:-:S04]  /*24c10*/  MOV R2, R65 ;  /* 0x0000004100027202 */ /* 0x000fc80000000f00 */
[----:B------:R-:W-:Y:S01]  /*24c20*/  PRMT R93, R2, 0x5410, R3 ;  /* 0x00005410025d7816 */ /* 0x000fe20000000003 */
[----:B------:R-:W-:Y:S01]  /*24c30*/  IMAD.MOV.U32 R2, RZ, RZ, R53 ;  /* 0x000000ffff027224 */ /* 0x000fe200078e0035 */
[----:B------:R-:W-:-:S04]  /*24c40*/  MOV R3, R52 ;  /* 0x0000003400037202 */ /* 0x000fc80000000f00 */
[----:B------:R-:W-:Y:S01]  /*24c50*/  PRMT R89, R2, 0x5410, R3 ;  /* 0x0000541002597816 */ /* 0x000fe20000000003 */
[----:B--2---:R-:W-:-:S05]  /*24c60*/  IMAD R21, R22, -0x80, R33 ;  /* 0xffffff8016157824 */ /* 0x004fca00078e0221 */
[----:B------:R-:W-:Y:S01]  /*24c70*/  IMNMX R71, R21, 0x80, PT ;  /* 0x0000008015477817 */ /* 0x000fe20003800200 */
[----:B------:R-:W-:-:S03]  /*24c80*/  IMAD.MOV.U32 R21, RZ, RZ, R54 ;  /* 0x000000ffff157224 */ /* 0x000fc600078e0036 */
[----:B------:R-:W-:Y:S02]  /*24c90*/  ISETP.GE.AND P0, PT, R68, R71, PT ;  /* 0x000000474400720c */ /* 0x000fe40003f06270 */
[----:B------:R-:W-:-:S11]  /*24ca0*/  PRMT R90, R20, 0x5410, R21 ;  /* 0x00005410145a7816 */ /* 0x000fd60000000015 */
[----:B------:R-:W-:Y:S05]  /*24cb0*/  @P0 BRA `(.L_x_1010) ;  /* 0x0000169000000947 */ /* 0x000fea0003800000 */
[----:B------:R-:W-:Y:S01]  /*24cc0*/  ISETP.GE.AND P0, PT, R57, R0, PT ;  /* 0x000000003900720c */ /* 0x000fe20003f06270 */
[----:B------:R-:W-:-:S12]  /*24cd0*/  BSSY B0, `(.L_x_1011) ;  /* 0x0000071000007945 */ /* 0x000fd80003800000 */
[----:B------:R-:W-:Y:S05]  /*24ce0*/  @P0 BRA `(.L_x_1012) ;  /* 0x000006f000000947 */ /* 0x000fea0003800000 */
[----:B------:R-:W-:Y:S01]  /*24cf0*/  LEA.HI R3, R0, R32, RZ, 0x1d ;  /* 0x0000002000037211 */ /* 0x000fe200078fe8ff */
[----:B------:R-:W-:Y:S01]  /*24d00*/  IMAD.SHL.U32 R2, R68, 0x40, RZ ;  /* 0x0000004044027824 */ /* 0x000fe200078e00ff */
[----:B------:R-:W-:Y:S02]  /*24d10*/  LEA.HI R22, R98, R56, RZ, 0x5 ;  /* 0x0000003862167211 */ /* 0x000fe400078f28ff */
[----:B------:R-:W-:Y:S01]  /*24d20*/  SHF.R.S32.HI R20, RZ, 0x1f, R3 ;  /* 0x0000001fff147819 */ /* 0x000fe20000011403 */
[----:B------:R-:W-:Y:S01]  /*24d30*/  IMAD.SHL.U32 R21, R3, 0x8, RZ ;  /* 0x0000000803157824 */ /* 0x000fe200078e00ff */
[----:B------:R-:W-:Y:S02]  /*24d40*/  LOP3.LUT R2, R2, 0x1c0, RZ, 0xc0, !PT ;  /* 0x000001c002027812 */ /* 0x000fe400078ec0ff */
[----:B------:R-:W-:Y:S01]  /*24d50*/  LEA.HI R20, R20, R3, RZ, 0x3 ;  /* 0x0000000314147211 */ /* 0x000fe200078f18ff */
[----:B------:R-:W-:Y:S01]  /*24d60*/  IMAD.SHL.U32 R3, R22, 0x10, RZ ;  /* 0x0000001016037824 */ /* 0x000fe200078e00ff */
[----:B------:R-:W-:-:S02]  /*24d70*/  LOP3.LUT R22, R2, 0x38, R21, 0xf8, !PT ;  /* 0x0000003802167812 */ /* 0x000fc400078ef815 */
[----:B------:R-:W-:Y:S01]  /*24d80*/  SHF.R.U32.HI R23, RZ, 0x3, R2 ;  /* 0x00000003ff177819 */ /* 0x000fe20000011602 */
[----:B------:R-:W-:Y:S01]  /*24d90*/  IMAD.SHL.U32 R21, R20, 0x400, RZ ;  /* 0x0000040014157824 */ /* 0x000fe200078e00ff */
[----:B------:R-:W-:Y:S02]  /*24da0*/  LOP3.LUT R3, R3, 0xfffffe00, RZ, 0xc0, !PT ;  /* 0xfffffe0003037812 */ /* 0x000fe400078ec0ff */
[----:B------:R-:W-:Y:S02]  /*24db0*/  LOP3.LUT R20, R22, R23, RZ, 0x3c, !PT ;  /* 0x0000001716147212 */ /* 0x000fe400078e3cff */
[----:B------:R-:W-:Y:S02]  /*24dc0*/  LOP3.LUT R21, R21, 0xffffe000, RZ, 0xc0, !PT ;  /* 0xffffe00015157812 */ /* 0x000fe400078ec0ff */
[----:B------:R-:W-:Y:S02]  /*24dd0*/  LOP3.LUT R2, R2, 0x38, R57, 0xf8, !PT ;  /* 0x0000003802027812 */ /* 0x000fe400078ef839 */
[----:B------:R-:W-:-:S02]  /*24de0*/  IADD3 R20, R20, R21, R3 ;  /* 0x0000001514147210 */ /* 0x000fc40007ffe003 */
[----:B------:R-:W-:-:S03]  /*24df0*/  LOP3.LUT R2, R3, R2, R23, 0xf6, !PT ;  /* 0x0000000203027212 */ /* 0x000fc600078ef617 */
[----:B------:R-:W-:-:S04]  /*24e00*/  IMAD.WIDE.U32 R28, R20, 0x2, R36 ;  /* 0x00000002141c7825 */ /* 0x000fc800078e0024 */
[----:B------:R-:W-:Y:S01]  /*24e10*/  IMAD.WIDE.U32 R30, R2, 0x2, R36 ;  /* 0x00000002021e7825 */ /* 0x000fe200078e0024 */
[----:B------:R-:W2:Y:S04]  /*24e20*/  LD.E.128 R20, [R28.64] ;  /* 0x000000041c147980 */ /* 0x000ea8000c101d00 */
[----:B------:R-:W3:Y:S01]  /*24e30*/  LD.E.128 R24, [R30.64] ;  /* 0x000000041e187980 */ /* 0x000ee2000c101d00 */
[----:B------:R-:W-:Y:S02]  /*24e40*/  SHF.R.U64 R2, R4, 0x10, R5 ;  /* 0x0000001004027819 */ /* 0x000fe40000001205 */
[----:B------:R-:W-:Y:S02]  /*24e50*/  SHF.R.U64 R3, R8, 0x10, R9 ;  /* 0x0000001008037819 */ /* 0x000fe40000001209 */
[----:B------:R-:W-:-:S02]  /*24e60*/  PRMT R2, R34, 0x5410, R2 ;  /* 0x0000541022027816 */ /* 0x000fc40000000002 */
[----:B------:R-:W-:Y:S02]  /*24e70*/  PRMT R3, R34, 0x5432, R3 ;  /* 0x0000543222037816 */ /* 0x000fe40000000003 */
[----:B------:R-:W-:Y:S01]  /*24e80*/  SHF.R.U32.HI R5, RZ, 0x10, R5 ;  /* 0x00000010ff057819 */ /* 0x000fe20000011605 */
[----:B------:R-:W-:Y:S02]  /*24e90*/  IMAD.U32 R33, R2, 0x10000, RZ ;  /* 0x0001000002217824 */ /* 0x000fe400078e00ff */
[----:B------:R-:W-:Y:S02]  /*24ea0*/  IMAD.U32 R34, R3, 0x10000, RZ ;  /* 0x0001000003227824 */ /* 0x000fe400078e00ff */
[----:B--2---:R-:W-:Y:S02]  /*24eb0*/  IMAD.U32 R4, R20, 0x10000, RZ ;  /* 0x0001000014047824 */ /* 0x004fe400078e00ff */
[C---:B---3--:R-:W-:Y:S01]  /*24ec0*/  IMAD.U32 R39, R24.reuse, 0x10000, RZ ;  /* 0x0001000018277824 */ /* 0x048fe200078e00ff */
[----:B------:R-:W-:Y:S01]  /*24ed0*/  LOP3.LUT R35, R24, 0xffff0000, RZ, 0xc0, !PT ;  /* 0xffff000018237812 */ /* 0x000fe200078ec0ff */
[----:B------:R-:W-:-:S02]  /*24ee0*/  FMUL.FTZ R8, R4, R33 ;  /* 0x0000002104087220 */ /* 0x000fc40000410000 */
[-C--:B------:R-:W-:Y:S02]  /*24ef0*/  FMUL.FTZ R4, R4, R34.reuse ;  /* 0x0000002204047220 */ /* 0x080fe40000410000 */
[C---:B------:R-:W-:Y:S01]  /*24f00*/  FFMA.FTZ R58, R39.reuse, R34, -R8 ;  /* 0x00000022273a7223 */ /* 0x040fe20000010808 */
[----:B------:R-:W-:Y:S01]  /*24f10*/  LOP3.LUT R8, R2, 0xffff0000, RZ, 0xc0, !PT ;  /* 0xffff000002087812 */ /* 0x000fe200078ec0ff */
[----:B------:R-:W-:Y:S01]  /*24f20*/  FFMA.FTZ R39, R39, R33, R4 ;  /* 0x0000002127277223 */ /* 0x000fe20000010004 */
[----:B------:R-:W-:Y:S01]  /*24f30*/  SHF.R.U32.HI R4, RZ, 0x10, R9 ;  /* 0x00000010ff047819 */ /* 0x000fe20000011609 */
[----:B------:R-:W-:Y:S01]  /*24f40*/  IMAD.U32 R33, R25, 0x10000, RZ ;  /* 0x0001000019217824 */ /* 0x000fe200078e00ff */
[----:B------:R-:W-:Y:S01]  /*24f50*/  LOP3.LUT R2, R20, 0xffff0000, RZ, 0xc0, !PT ;  /* 0xffff000014027812 */ /* 0x000fe200078ec0ff */
[----:B------:R-:W-:Y:S01]  /*24f60*/  IMAD.U32 R20, R27, 0x10000, RZ ;  /* 0x000100001b147824 */ /* 0x000fe200078e00ff */
[----:B------:R-:W-:Y:S02]  /*24f70*/  LOP3.LUT R9, R3, 0xffff0000, RZ, 0xc0, !PT ;  /* 0xffff000003097812 */ /* 0x000fe400078ec0ff */
[----:B------:R-:W-:Y:S01]  /*24f80*/  PRMT R4, R59, 0x5432, R4 ;  /* 0x000054323b047816 */ /* 0x000fe20000000004 */
[----:B------:R-:W-:-:S02]  /*24f90*/  FMUL.FTZ R3, R2, R8 ;  /* 0x0000000802037220 */ /* 0x000fc40000410000 */
[-C--:B------:R-:W-:Y:S02]  /*24fa0*/  FMUL.FTZ R2, R2, R9.reuse ;  /* 0x0000000902027220 */ /* 0x080fe40000410000 */
[C---:B------:R-:W-:Y:S01]  /*24fb0*/  FFMA.FTZ R38, R35.reuse, R9, -R3 ;  /* 0x0000000923267223 */ /* 0x040fe20000010803 */
[----:B------:R-:W-:Y:S01]  /*24fc0*/  SHF.L.U32 R9, R4, 0x10, RZ ;  /* 0x0000001004097819 */ /* 0x000fe200000006ff */
[----:B------:R-:W-:Y:S01]  /*24fd0*/  FFMA.FTZ R35, R35, R8, R2 ;  /* 0x0000000823237223 */ /* 0x000fe20000010002 */
[----:B------:R-:W-:Y:S01]  /*24fe0*/  PRMT R2, R59, 0x5410, R5 ;  /* 0x000054103b027816 */ /* 0x000fe20000000005 */
[----:B------:R-:W-:-:S04]  /*24ff0*/  IMAD.U32 R3, R21, 0x10000, RZ ;  /* 0x0001000015037824 */ /* 0x000fc800078e00ff */
[----:B------:R-:W-:-:S04]  /*25000*/  IMAD.U32 R8, R2, 0x10000, RZ ;  /* 0x0001000002087824 */ /* 0x000fc800078e00ff */
[CC--:B------:R-:W-:Y:S02]  /*25010*/  FMUL.FTZ R5, R3.reuse, R8.reuse ;  /* 0x0000000803057220 */ /* 0x0c0fe40000410000 */
[-C--:B------:R-:W-:Y:S02]  /*25020*/  FMUL.FTZ R3, R3, R9.reuse ;  /* 0x0000000903037220 */ /* 0x080fe40000410000 */
[C---:B------:R-:W-:Y:S01]  /*25030*/  FFMA.FTZ R34, R33.reuse, R9, -R5 ;  /* 0x0000000921227223 */ /* 0x040fe20000010805 */
[----:B------:R-:W-:Y:S01]  /*25040*/  LOP3.LUT R5, R4, 0xffff0000, RZ, 0xc0, !PT ;  /* 0xffff000004057812 */ /* 0x000fe200078ec0ff */
[----:B------:R-:W-:Y:S01]  /*25050*/  FFMA.FTZ R33, R33, R8, R3 ;  /* 0x0000000821217223 */ /* 0x000fe20000010003 */
[----:B------:R-:W-:Y:S01]  /*25060*/  LOP3.LUT R3, R21, 0xffff0000, RZ, 0xc0, !PT ;  /* 0xffff000015037812 */ /* 0x000fe200078ec0ff */
[----:B------:R-:W-:Y:S01]  /*25070*/  IMAD.U32 R21, R26, 0x10000, RZ ;  /* 0x000100001a157824 */ /* 0x000fe200078e00ff */
[----:B------:R-:W-:Y:S02]  /*25080*/  LOP3.LUT R8, R2, 0xffff0000, RZ, 0xc0, !PT ;  /* 0xffff000002087812 */ /* 0x000fe400078ec0ff */
[----:B------:R-:W-:-:S03]  /*25090*/  LOP3.LUT R2, R25, 0xffff0000, RZ, 0xc0, !PT ;  /* 0xffff000019027812 */ /* 0x000fc600078ec0ff */
[CC--:B------:R-:W-:Y:S02]  /*250a0*/  FMUL.FTZ R4, R3.reuse, R8.reuse ;  /* 0x0000000803047220 */ /* 0x0c0fe40000410000 */
[-C--:B------:R-:W-:Y:S02]  /*250b0*/  FMUL.FTZ R3, R3, R5.reuse ;  /* 0x0000000503037220 */ /* 0x080fe40000410000 */
[C---:B------:R-:W-:Y:S01]  /*250c0*/  FFMA.FTZ R9, R2.reuse, R5, -R4 ;  /* 0x0000000502097223 */ /* 0x040fe20000010804 */
[----:B------:R-:W-:Y:S01]  /*250d0*/  SHF.R.U32.HI R4, RZ, 0x10, R7 ;  /* 0x00000010ff047819 */ /* 0x000fe20000011607 */
[----:B------:R-:W-:Y:S01]  /*250e0*/  FFMA.FTZ R24, R2, R8, R3 ;  /* 0x0000000802187223 */ /* 0x000fe20000010003 */
[----:B------:R-:W-:Y:S01]  /*250f0*/  SHF.R.U64 R2, R6, 0x10, R7 ;  /* 0x0000001006027819 */ /* 0x000fe20000001207 */
[----:B------:R-:W-:Y:S01]  /*25100*/  IMAD.U32 R7, R22, 0x10000, RZ ;  /* 0x0001000016077824 */ /* 0x000fe200078e00ff */
[----:B------:R-:W-:Y:S02]  /*25110*/  SHF.R.U64 R3, R10, 0x10, R11 ;  /* 0x000000100a037819 */ /* 0x000fe4000000120b */
[----:B------:R-:W-:-:S02]  /*25120*/  PRMT R2, R69, 0x5410, R2 ;  /* 0x0000541045027816 */ /* 0x000fc40000000002 */
[----:B------:R-:W-:Y:S02]  /*25130*/  PRMT R3, R70, 0x5410, R3 ;  /* 0x0000541046037816 */ /* 0x000fe40000000003 */
[----:B------:R-:W-:Y:S01]  /*25140*/  SHF.R.U32.HI R5, RZ, 0x10, R11 ;  /* 0x00000010ff057819 */ /* 0x000fe2000001160b */
[----:B------:R-:W-:Y:S01]  /*25150*/  IMAD.U32 R8, R2, 0x10000, RZ ;  /* 0x0001000002087824 */ /* 0x000fe200078e00ff */
[----:B------:R-:W-:Y:S01]  /*25160*/  PRMT R4, R69, 0x5432, R4 ;  /* 0x0000543245047816 */ /* 0x000fe20000000004 */
[----:B------:R-:W-:Y:S01]  /*25170*/  IMAD.U32 R10, R3, 0x10000, RZ ;  /* 0x00010000030a7824 */ /* 0x000fe200078e00ff */
[----:B------:R-:W-:Y:S01]  /*25180*/  PRMT R5, R70, 0x5432, R5 ;  /* 0x0000543246057816 */ /* 0x000fe20000000005 */
[----:B------:R-:W-:Y:S01]  /*25190*/  FMUL.FTZ R6, R7, R8 ;  /* 0x0000000807067220 */ /* 0x000fe20000410000 */
[----:B------:R-:W-:Y:S01]  /*251a0*/  F2FP.BF16.PACK_AB R9, R9, R34 ;  /* 0x000000220909723e */ /* 0x000fe200000010ff */
[-C--:B------:R-:W-:Y:S02]  /*251b0*/  FMUL.FTZ R7, R7, R10.reuse ;  /* 0x0000000a07077220 */ /* 0x080fe40000410000 */
[----:B------:R-:W-:-:S02]  /*251c0*/  FFMA.FTZ R10, R21, R10, -R6 ;  /* 0x0000000a150a7223 */ /* 0x000fc40000010806 */
[----:B------:R-:W-:Y:S01]  /*251d0*/  FFMA.FTZ R21, R21, R8, R7 ;  /* 0x0000000815157223 */ /* 0x000fe20000010007 */
[----:B------:R-:W-:Y:S01]  /*251e0*/  SHF.L.U32 R8, R4, 0x10, RZ ;  /* 0x0000001004087819 */ /* 0x000fe200000006ff */
[----:B------:R-:W-:Y:S02]  /*251f0*/  IMAD.U32 R7, R23, 0x10000, RZ ;  /* 0x0001000017077824 */ /* 0x000fe400078e00ff */
[----:B------:R-:W-:Y:S02]  /*25200*/  IMAD.U32 R11, R5, 0x10000, RZ ;  /* 0x00010000050b7824 */ /* 0x000fe400078e00ff */
[CC--:B------:R-:W-:Y:S02]  /*25210*/  FMUL.FTZ R6, R7.reuse, R8.reuse ;  /* 0x0000000807067220 */ /* 0x0c0fe40000410000 */
[-C--:B------:R-:W-:Y:S02]  /*25220*/  FMUL.FTZ R7, R7, R11.reuse ;  /* 0x0000000b07077220 */ /* 0x080fe40000410000 */
[C---:B------:R-:W-:Y:S01]  /*25230*/  FFMA.FTZ R11, R20.reuse, R11, -R6 ;  /* 0x0000000b140b7223 */ /* 0x040fe20000010806 */
[----:B------:R-:W-:Y:S01]  /*25240*/  LOP3.LUT R6, R3, 0xffff0000, RZ, 0xc0, !PT ;  /* 0xffff000003067812 */ /* 0x000fe200078ec0ff */
[----:B------:R-:W-:Y:S01]  /*25250*/  FFMA.FTZ R20, R20, R8, R7 ;  /* 0x0000000814147223 */ /* 0x000fe20000010007 */
[----:B------:R-:W-:-:S02]  /*25260*/  LOP3.LUT R7, R2, 0xffff0000, RZ, 0xc0, !PT ;  /* 0xffff000002077812 */ /* 0x000fc400078ec0ff */
[----:B------:R-:W-:Y:S02]  /*25270*/  LOP3.LUT R3, R22, 0xffff0000, RZ, 0xc0, !PT ;  /* 0xffff000016037812 */ /* 0x000fe400078ec0ff */
[----:B------:R-:W-:Y:S02]  /*25280*/  LOP3.LUT R8, R26, 0xffff0000, RZ, 0xc0, !PT ;  /* 0xffff00001a087812 */ /* 0x000fe400078ec0ff */
[----:B------:R-:W-:Y:S01]  /*25290*/  LOP3.LUT R22, R4, 0xffff0000, RZ, 0xc0, !PT ;  /* 0xffff000004167812 */ /* 0x000fe200078ec0ff */
[CC--:B------:R-:W-:Y:S02]  /*252a0*/  FMUL.FTZ R2, R3.reuse, R7.reuse ;  /* 0x0000000703027220 */ /* 0x0c0fe40000410000 */
[-C--:B------:R-:W-:Y:S02]  /*252b0*/  FMUL.FTZ R3, R3, R6.reuse ;  /* 0x0000000603037220 */ /* 0x080fe40000410000 */
[C---:B------:R-:W-:Y:S01]  /*252c0*/  FFMA.FTZ R6, R8.reuse, R6, -R2 ;  /* 0x0000000608067223 */ /* 0x040fe20000010802 */
[----:B------:R-:W-:Y:S01]  /*252d0*/  LOP3.LUT R2, R27, 0xffff0000, RZ, 0xc0, !PT ;  /* 0xffff00001b027812 */ /* 0x000fe200078ec0ff */
[----:B------:R-:W-:Y:S01]  /*252e0*/  FFMA.FTZ R7, R8, R7, R3 ;  /* 0x0000000708077223 */ /* 0x000fe20000010003 */
[----:B------:R-:W-:-:S02]  /*252f0*/  LOP3.LUT R3, R23, 0xffff0000, RZ, 0xc0, !PT ;  /* 0xffff000017037812 */ /* 0x000fc400078ec0ff */
[----:B------:R-:W-:Y:S02]  /*25300*/  LOP3.LUT R8, R5, 0xffff0000, RZ, 0xc0, !PT ;  /* 0xffff000005087812 */ /* 0x000fe400078ec0ff */
[----:B------:R-:W-:Y:S01]  /*25310*/  F2FP.BF16.PACK_AB R10, R6, R10 ;  /* 0x0000000a060a723e */ /* 0x000fe200000010ff */
[----:B------:R-:W-:Y:S01]  /*25320*/  FMUL.FTZ R5, R3, R22 ;  /* 0x0000001603057220 */ /* 0x000fe20000410000 */
[----:B------:R-:W-:Y:S01]  /*25330*/  F2FP.BF16.PACK_AB R6, R7, R21 ;  /* 0x000000150706723e */ /* 0x000fe200000010ff */
[-C--:B------:R-:W-:Y:S02]  /*25340*/  FMUL.FTZ R4, R3, R8.reuse ;  /* 0x0000000803047220 */ /* 0x080fe40000410000 */
[----:B------:R-:W-:Y:S01]  /*25350*/  FFMA.FTZ R3, R2, R8, -R5 ;  /* 0x0000000802037223 */ /* 0x000fe20000010805 */
[----:B------:R-:W-:Y:S01]  /*25360*/  F2FP.BF16.PACK_AB R8, R38, R58 ;  /* 0x0000003a2608723e */ /* 0x000fe200000010ff */
[----:B------:R-:W-:Y:S01]  /*25370*/  FFMA.FTZ R2, R2, R22, R4 ;  /* 0x0000001602027223 */ /* 0x000fe20000010004 */
[----:B------:R-:W-:-:S02]  /*25380*/  F2FP.BF16.PACK_AB R4, R35, R39 ;  /* 0x000000272304723e */ /* 0x000fc400000010ff */
[----:B------:R-:W-:Y:S02]  /*25390*/  F2FP.BF16.PACK_AB R11, R3, R11 ;  /* 0x0000000b030b723e */ /* 0x000fe400000010ff */
[----:B------:R-:W-:Y:S02]  /*253a0*/  F2FP.BF16.PACK_AB R5, R24, R33 ;  /* 0x000000211805723e */ /* 0x000fe400000010ff */
[----:B------:R-:W-:Y:S01]  /*253b0*/  F2FP.BF16.PACK_AB R7, R2, R20 ;  /* 0x000000140207723e */ /* 0x000fe200000010ff */
[----:B------:R1:W-:Y:S04]  /*253c0*/  ST.E.128 [R30.64], R8 ;  /* 0x000000081e007985 */ /* 0x0003e8000c101d04 */
[----:B------:R1:W-:Y:S02]  /*253d0*/  ST.E.128 [R28.64], R4 ;  /* 0x000000041c007985 */ /* 0x0003e4000c101d04 */
.L_x_1012:
[----:B------:R-:W-:Y:S05]  /*253e0*/  BSYNC B0 ;  /* 0x0000000000007941 */ /* 0x000fea0003800000 */
.L_x_1011:
[----:B------:R-:W-:Y:S01]  /*253f0*/  IADD3 R2, R57, 0x20, RZ ;  /* 0x0000002039027810 */ /* 0x000fe20007ffe0ff */
[----:B------:R-:W-:Y:S03]  /*25400*/  BSSY B0, `(.L_x_1013) ;  /* 0x000007a000007945 */ /* 0x000fe60003800000 */
[----:B------:R-:W-:-:S13]  /*25410*/  ISETP.GE.AND P0, PT, R2, R0, PT ;  /* 0x000000000200720c */ /* 0x000fda0003f06270 */
[----:B------:R-:W-:Y:S05]  /*25420*/  @P0 BRA `(.L_x_1014) ;  /* 0x0000077000000947 */ /* 0x000fea0003800000 */
[----:B-1----:R-:W-:Y:S01]  /*25430*/  SHF.R.S32.HI R6, RZ, 0x1f, R2 ;  /* 0x0000001fff067819 */ /* 0x002fe20000011402 */
[----:B------:R-:W-:Y:S01]  /*25440*/  IMAD.SHL.U32 R5, R68, 0x40, RZ ;  /* 0x0000004044057824 */ /* 0x000fe200078e00ff */
[----:B------:R-:W-:Y:S02]  /*25450*/  SHF.R.S32.HI R7, RZ, 0x1f, R56 ;  /* 0x0000001fff077819 */ /* 0x000fe40000011438 */
[CC--:B------:R-:W-:Y:S02]  /*25460*/  LEA.HI R4, R6.reuse, R2.reuse, RZ, 0x3 ;  /* 0x0000000206047211 */ /* 0x0c0fe400078f18ff */
[----:B------:R-:W-:Y:S02]  /*25470*/  LEA.HI R6, R6, R2, RZ, 0x6 ;  /* 0x0000000206067211 */ /* 0x000fe400078f30ff */
[----:B------:R-:W-:Y:S02]  /*25480*/  SHF.R.S32.HI R3, RZ, 0x3, R4 ;  /* 0x00000003ff037819 */ /* 0x000fe40000011404 */
[----:B------:R-:W-:-:S02]  /*25490*/  LOP3.LUT R2, R5, 0x1c0, RZ, 0xc0, !PT ;  /* 0x000001c005027812 */ /* 0x000fc400078ec0ff */
[----:B------:R-:W-:Y:S02]  /*254a0*/  LEA.HI R3, R0, R3, RZ, 0x1d ;  /* 0x0000000300037211 */ /* 0x000fe400078fe8ff */
[----:B------:R-:W-:Y:S01]  /*254b0*/  LEA.HI R5, R7, R56, RZ, 0x5 ;  /* 0x0000003807057211 */ /* 0x000fe200078f28ff */
[----:B------:R-:W-:Y:S01]  /*254c0*/  IMAD.SHL.U32 R7, R6, 0x80, RZ ;  /* 0x0000008006077824 */ /* 0x000fe200078e00ff */
[----:B------:R-:W-:Y:S02]  /*254d0*/  SHF.R.S32.HI R6, RZ, 0x1f, R3 ;  /* 0x0000001fff067819 */ /* 0x000fe40000011403 */
[----:B------:R-:W-:Y:S01]  /*254e0*/  LOP3.LUT R8, R2, 0x38, R4, 0xf8, !PT ;  /* 0x0000003802087812 */ /* 0x000fe200078ef804 */
[----:B------:R-:W-:Y:S01]  /*254f0*/  IMAD.SHL.U32 R4, R5, 0x10, RZ ;  /* 0x0000001005047824 */ /* 0x000fe200078e00ff */
[----:B------:R-:W-:Y:S01]  /*25500*/  LEA.HI R9, R6, R3, RZ, 0x3 ;  /* 0x0000000306097211 */ /* 0x000fe200078f18ff */
[----:B------:R-:W-:Y:S01]  /*25510*/  IMAD.SHL.U32 R5, R3, 0x8, RZ ;  /* 0x0000000803057824 */ /* 0x000fe200078e00ff */
[----:B------:R-:W-:-:S02]  /*25520*/  SHF.R.U32.HI R10, RZ, 0x3, R2 ;  /* 0x00000003ff0a7819 */ /* 0x000fc40000011602 */
[----:B------:R-:W-:Y:S01]  /*25530*/  LOP3.LUT R3, R4, 0xfffffe00, RZ, 0xc0, !PT ;  /* 0xfffffe0004037812 */ /* 0x000fe200078ec0ff */
[----:B------:R-:W-:Y:S01]  /*25540*/  IMAD.SHL.U32 R4, R9, 0x400, RZ ;  /* 0x0000040009047824 */ /* 0x000fe200078e00ff */
[----:B------:R-:W-:Y:S02]  /*25550*/  LOP3.LUT R2, R2, 0x38, R5, 0xf8, !PT ;  /* 0x0000003802027812 */ /* 0x000fe400078ef805 */
[----:B------:R-:W-:Y:S02]  /*25560*/  LOP3.LUT R7, R7, 0xffffe000, RZ, 0xc0, !PT ;  /* 0xffffe00007077812 */ /* 0x000fe400078ec0ff */
[-C--:B------:R-:W-:Y:S02]  /*25570*/  LOP3.LUT R6, R8, R10.reuse, RZ, 0x3c, !PT ;  /* 0x0000000a08067212 */ /* 0x080fe400078e3cff */
[----:B------:R-:W-:Y:S02]  /*25580*/  LOP3.LUT R2, R2, R10, RZ, 0x3c, !PT ;  /* 0x0000000a02027212 */ /* 0x000fe400078e3cff */
[----:B------:R-:W-:-:S02]  /*25590*/  LOP3.LUT R4, R4, 0xffffe000, RZ, 0xc0, !PT ;  /* 0xffffe00004047812 */ /* 0x000fc400078ec0ff */
[--C-:B------:R-:W-:Y:S02]  /*255a0*/  IADD3 R5, R6, R7, R3.reuse ;  /* 0x0000000706057210 */ /* 0x100fe40007ffe003 */
[----:B------:R-:W-:-:S03]  /*255b0*/  IADD3 R2, R2, R4, R3 ;  /* 0x0000000402027210 */ /* 0x000fc60007ffe003 */
[----:B------:R-:W-:-:S04]  /*255c0*/  IMAD.WIDE.U32 R26, R5, 0x2, R36 ;  /* 0x00000002051a7825 */ /* 0x000fc800078e0024 */
[----:B------:R-:W-:Y:S01]  /*255d0*/  IMAD.WIDE.U32 R24, R2, 0x2, R36 ;  /* 0x0000000202187825 */ /* 0x000fe200078e0024 */
[----:B------:R-:W2:Y:S04]  /*255e0*/  LD.E.128 R8, [R26.64] ;  /* 0x000000041a087980 */ /* 0x000ea8000c101d00 */
[----:B------:R-:W3:Y:S01]  /*255f0*/  LD.E.128 R4, [R24.64] ;  /* 0x0000000418047980 */ /* 0x000ee2000c101d00 */
[--C-:B------:R-:W-:Y:S02]  /*25600*/  SHF.R.U64 R16, R16, 0x10, R17.reuse ;  /* 0x0000001010107819 */ /* 0x100fe40000001211 */
[----:B------:R-:W-:Y:S02]  /*25610*/  SHF.R.U32.HI R2, RZ, 0x10, R17 ;  /* 0x00000010ff027819 */ /* 0x000fe40000011611 */
[----:B------:R-:W-:-:S02]  /*25620*/  SHF.R.U64 R17, R18, 0x10, R19 ;  /* 0x0000001012117819 */ /* 0x000fc40000001213 */
[----:B------:R-:W-:Y:S02]  /*25630*/  SHF.R.U64 R18, R12, 0x10, R13 ;  /* 0x000000100c127819 */ /* 0x000fe4000000120d */
[----:B------:R-:W-:Y:S02]  /*25640*/  SHF.R.U32.HI R3, RZ, 0x10, R19 ;  /* 0x00000010ff037819 */ /* 0x000fe40000011613 */
[----:B------:R-:W-:Y:S02]  /*25650*/  SHF.R.U32.HI R12, RZ, 0x10, R13 ;  /* 0x00000010ff0c7819 */ /* 0x000fe4000001160d */
[--C-:B------:R-:W-:Y:S02]  /*25660*/  SHF.R.U64 R20, R14, 0x10, R15.reuse ;  /* 0x000000100e147819 */ /* 0x100fe4000000120f */
[----:B------:R-:W-:Y:S02]  /*25670*/  SHF.R.U32.HI R19, RZ, 0x10, R15 ;  /* 0x00000010ff137819 */ /* 0x000fe4000001160f */
[----:B------:R-:W-:-:S02]  /*25680*/  PRMT R15, R82, 0x5432, R16 ;  /* 0x00005432520f7816 */ /* 0x000fc40000000010 */
[----:B------:R-:W-:Y:S02]  /*25690*/  PRMT R13, R80, 0x5432, R18 ;  /* 0x00005432500d7816 */ /* 0x000fe40000000012 */
[----:B------:R-:W-:Y:S01]  /*256a0*/  PRMT R22, R83, 0x5432, R17 ;  /* 0x0000543253167816 */ /* 0x000fe20000000011 */
[----:B------:R-:W-:Y:S01]  /*256b0*/  IMAD.U32 R29, R15, 0x10000, RZ ;  /* 0x000100000f1d7824 */ /* 0x000fe200078e00ff */
[----:B------:R-:W-:Y:S01]  /*256c0*/  PRMT R14, R82, 0x5410, R2 ;  /* 0x00005410520e7816 */ /* 0x000fe20000000002 */
[----:B------:R-:W-:Y:S01]  /*256d0*/  IMAD.U32 R28, R13, 0x10000, RZ ;  /* 0x000100000d1c7824 */ /* 0x000fe200078e00ff */
[----:B------:R-:W-:Y:S02]  /*256e0*/  PRMT R21, R83, 0x5410, R3 ;  /* 0x0000541053157816 */ /* 0x000fe40000000003 */
[----:B------:R-:W-:Y:S02]  /*256f0*/  PRMT R12, R80, 0x5410, R12 ;  /* 0x00005410500c7816 */ /* 0x000fe4000000000c */
[----:B------:R-:W-:Y:S01]  /*25700*/  LOP3.LUT R30, R13, 0xffff0000, RZ, 0xc0, !PT ;  /* 0xffff00000d1e7812 */ /* 0x000fe200078ec0ff */
[----:B------:R-:W-:Y:S01]  /*25710*/  IMAD.U32 R13, R14, 0x10000, RZ ;  /* 0x000100000e0d7824 */ /* 0x000fe200078e00ff */
[----:B------:R-:W-:-:S02]  /*25720*/  LOP3.LUT R15, R15, 0xffff0000, RZ, 0xc0, !PT ;  /* 0xffff00000f0f7812 */ /* 0x000fc400078ec0ff */
[C---:B------:R-:W-:Y:S02]  /*25730*/  PRMT R20, R81.reuse, 0x5432, R20 ;  /* 0x0000543251147816 */ /* 0x040fe40000000014 */
[----:B------:R-:W-:Y:S01]  /*25740*/  PRMT R19, R81, 0x5410, R19 ;  /* 0x0000541051137816 */ /* 0x000fe20000000013 */
[C---:B--2---:R-:W-:Y:S01]  /*25750*/  IMAD.U32 R18, R8.reuse, 0x10000, RZ ;  /* 0x0001000008127824 */ /* 0x044fe200078e00ff */
[----:B------:R-:W-:Y:S01]  /*25760*/  LOP3.LUT R17, R8, 0xffff0000, RZ, 0xc0, !PT ;  /* 0xffff000008117812 */ /* 0x000fe200078ec0ff */
[C---:B------:R-:W-:Y:S01]  /*25770*/  IMAD.U32 R16, R9.reuse, 0x10000, RZ ;  /* 0x0001000009107824 */ /* 0x040fe200078e00ff */
[----:B------:R-:W-:Y:S01]  /*25780*/  LOP3.LUT R9, R9, 0xffff0000, RZ, 0xc0, !PT ;  /* 0xffff000009097812 */ /* 0x000fe200078ec0ff */
[C---:B---3--:R-:W-:Y:S01]  /*25790*/  IMAD.U32 R8, R4.reuse, 0x10000, RZ ;  /* 0x0001000004087824 */ /* 0x048fe200078e00ff */
[C---:B------:R-:W-:Y:S01]  /*257a0*/  LOP3.LUT R2, R5.reuse, 0xffff0000, RZ, 0xc0, !PT ;  /* 0xffff000005027812 */ /* 0x040fe200078ec0ff */
[----:B------:R-:W-:Y:S01]  /*257b0*/  IMAD.U32 R3, R5, 0x10000, RZ ;  /* 0x0001000005037824 */ /* 0x000fe200078e00ff */
[----:B------:R-:W-:Y:S01]  /*257c0*/  LOP3.LUT R4, R4, 0xffff0000, RZ, 0xc0, !PT ;  /* 0xffff000004047812 */ /* 0x000fe200078ec0ff */
[----:B------:R-:W-:-:S02]  /*257d0*/  FMUL.FTZ R23, R8, R28 ;  /* 0x0000001c08177220 */ /* 0x000fc40000410000 */
[-C--:B------:R-:W-:Y:S02]  /*257e0*/  FMUL.FTZ R5, R8, R29.reuse ;  /* 0x0000001d08057220 */ /* 0x080fe40000410000 */
[C---:B------:R-:W-:Y:S02]  /*257f0*/  FFMA.FTZ R33, R18.reuse, R29, -R23 ;  /* 0x0000001d12217223 */ /* 0x040fe40000010817 */
[----:B------:R-:W-:Y:S02]  /*25800*/  FFMA.FTZ R31, R18, R28, R5 ;  /* 0x0000001c121f7223 */ /* 0x000fe40000010005 */
[C---:B------:R-:W-:Y:S01]  /*25810*/  IMAD.U32 R18, R12.reuse, 0x10000, RZ ;  /* 0x000100000c127824 */ /* 0x040fe200078e00ff */
[----:B------:R-:W-:Y:S01]  /*25820*/  LOP3.LUT R12, R12, 0xffff0000, RZ, 0xc0, !PT ;  /* 0xffff00000c0c7812 */ /* 0x000fe200078ec0ff */
[C---:B------:R-:W-:Y:S02]  /*25830*/  FMUL.FTZ R5, R4.reuse, R30 ;  /* 0x0000001e04057220 */ /* 0x040fe40000410000 */
[----:B------:R-:W-:-:S02]  /*25840*/  FMUL.FTZ R8, R4, R15 ;  /* 0x0000000f04087220 */ /* 0x000fc40000410000 */
[CC--:B------:R-:W-:Y:S02]  /*25850*/  FMUL.FTZ R4, R3.reuse, R18.reuse ;  /* 0x0000001203047220 */ /* 0x0c0fe40000410000 */
[----:B------:R-:W-:Y:S02]  /*25860*/  FMUL.FTZ R3, R3, R13 ;  /* 0x0000000d03037220 */ /* 0x000fe40000410000 */
[----:B------:R-:W-:Y:S01]  /*25870*/  FFMA.FTZ R29, R17, R15, -R5 ;  /* 0x0000000f111d7223 */ /* 0x000fe20000010805 */
[----:B------:R-:W-:Y:S01]  /*25880*/  LOP3.LUT R5, R14, 0xffff0000, RZ, 0xc0, !PT ;  /* 0xffff00000e057812 */ /* 0x000fe200078ec0ff */
[C---:B------:R-:W-:Y:S02]  /*25890*/  FFMA.FTZ R18, R16.reuse, R18, R3 ;  /* 0x0000001210127223 */ /* 0x040fe40000010003 */
[----:B------:R-:W-:Y:S02]  /*258a0*/  FFMA.FTZ R23, R16, R13, -R4 ;  /* 0x0000000d10177223 */ /* 0x000fe40000010804 */
[----:B------:R-:W-:-:S02]  /*258b0*/  FMUL.FTZ R3, R2, R12 ;  /* 0x0000000c02037220 */ /* 0x000fc40000410000 */
[----:B------:R-:W-:Y:S02]  /*258c0*/  FFMA.FTZ R28, R17, R30, R8 ;  /* 0x0000001e111c7223 */ /* 0x000fe40000010008 */
[C---:B------:R-:W-:Y:S01]  /*258d0*/  IMAD.U32 R14, R20.reuse, 0x10000, RZ ;  /* 0x00010000140e7824 */ /* 0x040fe200078e00ff */
[----:B------:R-:W-:Y:S01]  /*258e0*/  LOP3.LUT R20, R20, 0xffff0000, RZ, 0xc0, !PT ;  /* 0xffff000014147812 */ /* 0x000fe200078ec0ff */
[----:B------:R-:W-:Y:S02]  /*258f0*/  IMAD.U32 R13, R6, 0x10000, RZ ;  /* 0x00010000060d7824 */ /* 0x000fe400078e00ff */
[----:B------:R-:W-:Y:S02]  /*25900*/  IMAD.U32 R8, R22, 0x10000, RZ ;  /* 0x0001000016087824 */ /* 0x000fe400078e00ff */
[-C--:B------:R-:W-:Y:S02]  /*25910*/  FMUL.FTZ R4, R2, R5.reuse ;  /* 0x0000000502047220 */ /* 0x080fe40000410000 */
[----:B------:R-:W-:-:S02]  /*25920*/  FFMA.FTZ R17, R9, R5, -R3 ;  /* 0x0000000509117223 */ /* 0x000fc40000010803 */
[----:B------:R-:W-:Y:S02]  /*25930*/  IMAD.U32 R5, R10, 0x10000, RZ ;  /* 0x000100000a057824 */ /* 0x000fe400078e00ff */
[C---:B------:R-:W-:Y:S02]  /*25940*/  FMUL.FTZ R3, R13.reuse, R14 ;  /* 0x0000000e0d037220 */ /* 0x040fe40000410000 */
[----:B------:R-:W-:Y:S02]  /*25950*/  FMUL.FTZ R2, R13, R8 ;  /* 0x000000080d027220 */ /* 0x000fe40000410000 */
[----:B------:R-:W-:Y:S01]  /*25960*/  FFMA.FTZ R16, R9, R12, R4 ;  /* 0x0000000c09107223 */ /* 0x000fe20000010004 */
[----:B------:R-:W-:Y:S01]  /*25970*/  LOP3.LUT R4, R11, 0xffff0000, RZ, 0xc0, !PT ;  /* 0xffff00000b047812 */ /* 0x000fe200078ec0ff */
[C---:B------:R-:W-:Y:S01]  /*25980*/  IMAD.U32 R12, R19.reuse, 0x10000, RZ ;  /* 0x00010000130c7824 */ /* 0x040fe200078e00ff */
[----:B------:R-:W-:Y:S01]  /*25990*/  LOP3.LUT R19, R19, 0xffff0000, RZ, 0xc0, !PT ;  /* 0xffff000013137812 */ /* 0x000fe200078ec0ff */
[----:B------:R-:W-:-:S02]  /*259a0*/  IMAD.U32 R9, R7, 0x10000, RZ ;  /* 0x0001000007097824 */ /* 0x000fc400078e00ff */
[C---:B------:R-:W-:Y:S01]  /*259b0*/  FFMA.FTZ R15, R5.reuse, R8, -R3 ;  /* 0x00000008050f7223 */ /* 0x040fe20000010803 */
[----:B------:R-:W-:Y:S01]  /*259c0*/  LOP3.LUT R8, R10, 0xffff0000, RZ, 0xc0, !PT ;  /* 0xffff00000a087812 */ /* 0x000fe200078ec0ff */
[----:B------:R-:W-:Y:S01]  /*259d0*/  FFMA.FTZ R14, R5, R14, R2 ;  /* 0x0000000e050e7223 */ /* 0x000fe20000010002 */
[----:B------:R-:W-:Y:S01]  /*259e0*/  LOP3.LUT R3, R6, 0xffff0000, RZ, 0xc0, !PT ;  /* 0xffff000006037812 */ /* 0x000fe200078ec0ff */
[----:B------:R-:W-:Y:S01]  /*259f0*/  IMAD.U32 R13, R21, 0x10000, RZ ;  /* 0x00010000150d7824 */ /* 0x000fe200078e00ff */
[----:B------:R-:W-:Y:S01]  /*25a00*/  LOP3.LUT R2, R7, 0xffff0000, RZ, 0xc0, !PT ;  /* 0xffff000007027812 */ /* 0x000fe200078ec0ff */
[----:B------:R-:W-:Y:S02]  /*25a10*/  IMAD.U32 R5, R11, 0x10000, RZ ;  /* 0x000100000b057824 */ /* 0x000fe400078e00ff */
[CC--:B------:R-:W-:Y:S02]  /*25a20*/  FMUL.FTZ R10, R9.reuse, R12.reuse ;  /* 0x0000000c090a7220 */ /* 0x0c0fe40000410000 */
[-C--:B------:R-:W-:Y:S01]  /*25a30*/  FMUL.FTZ R6, R9, R13.reuse ;  /* 0x0000000d09067220 */ /* 0x080fe20000410000 */
[----:B------:R-:W-:Y:S01]  /*25a40*/  LOP3.LUT R9, R21, 0xffff0000, RZ, 0xc0, !PT ;  /* 0xffff000015097812 */ /* 0x000fe200078ec0ff */
[C---:B------:R-:W-:Y:S01]  /*25a50*/  FFMA.FTZ R13, R5.reuse, R13, -R10 ;  /* 0x0000000d050d7223 */ /* 0x040fe2000001080a */
[----:B------:R-:W-:Y:S01]  /*25a60*/  LOP3.LUT R10, R22, 0xffff0000, RZ, 0xc0, !PT ;  /* 0xffff0000160a7812 */ /* 0x000fe200078ec0ff */
[----:B------:R-:W-:-:S02]  /*25a70*/  FFMA.FTZ R12, R5, R12, R6 ;  /* 0x0000000c050c7223 */ /* 0x000fc40000010006 */
[C---:B------:R-:W-:Y:S02]  /*25a80*/  FMUL.FTZ R6, R3.reuse, R20 ;  /* 0x0000001403067220 */ /* 0x040fe40000410000 */
[C---:B------:R-:W-:Y:S02]  /*25a90*/  FMUL.FTZ R11, R2.reuse, R19 ;  /* 0x00000013020b7220 */ /* 0x040fe40000410000 */
[-C--:B------:R-:W-:Y:S02]  /*25aa0*/  FMUL.FTZ R5, R3, R10.reuse ;  /* 0x0000000a03057220 */ /* 0x080fe40000410000 */
[-C--:B------:R-:W-:Y:S02]  /*25ab0*/  FMUL.FTZ R7, R2, R9.reuse ;  /* 0x0000000902077220 */ /* 0x080fe40000410000 */
[----:B------:R-:W-:Y:S02]  /*25ac0*/  FFMA.FTZ R3, R8, R10, -R6 ;  /* 0x0000000a08037223 */ /* 0x000fe40000010806 */
[----:B------:R-:W-:Y:S01]  /*25ad0*/  FFMA.FTZ R11, R4, R9, -R11 ;  /* 0x00000009040b7223 */ /* 0x000fe2000001080b */
[----:B------:R-:W-:Y:S01]  /*25ae0*/  F2FP.BF16.PACK_AB R9, R17, R23 ;  /* 0x000000171109723e */ /* 0x000fe200000010ff */
[----:B------:R-:W-:Y:S01]  /*25af0*/  FFMA.FTZ R2, R8, R20, R5 ;  /* 0x0000001408027223 */ /* 0x000fe20000010005 */
[----:B------:R-:W-:Y:S01]  /*25b00*/  F2FP.BF16.PACK_AB R8, R29, R33 ;  /* 0x000000211d08723e */ /* 0x000fe200000010ff */
[----:B------:R-:W-:Y:S01]  /*25b10*/  FFMA.FTZ R7, R4, R19, R7 ;  /* 0x0000001304077223 */ /* 0x000fe20000010007 */
[----:B------:R-:W-:-:S02]  /*25b20*/  F2FP.BF16.PACK_AB R10, R3, R15 ;  /* 0x0000000f030a723e */ /* 0x000fc400000010ff */
[----:B------:R-:W-:Y:S02]  /*25b30*/  F2FP.BF16.PACK_AB R11, R11, R13 ;  /* 0x0000000d0b0b723e */ /* 0x000fe400000010ff */
[----:B------:R-:W-:Y:S02]  /*25b40*/  F2FP.BF16.PACK_AB R4, R28, R31 ;  /* 0x0000001f1c04723e */ /* 0x000fe400000010ff */
[----:B------:R-:W-:Y:S01]  /*25b50*/  F2FP.BF16.PACK_AB R5, R16, R18 ;  /* 0x000000121005723e */ /* 0x000fe200000010ff */
[----:B------:R1:W-:Y:S01]  /*25b60*/  ST.E.128 [R26.64], R8 ;  /* 0x000000081a007985 */ /* 0x0003e2000c101d04 */
[----:B------:R-:W-:Y:S02]  /*25b70*/  F2FP.BF16.PACK_AB R6, R2, R14 ;  /* 0x0000000e0206723e */ /* 0x000fe400000010ff */
[----:B------:R-:W-:-:S05]  /*25b80*/  F2FP.BF16.PACK_AB R7, R7, R12 ;  /* 0x0000000c0707723e */ /* 0x000fca00000010ff */
[----:B------:R1:W-:Y:S02]  /*25b90*/  ST.E.128 [R24.64], R4 ;  /* 0x0000000418007985 */ /* 0x0003e4000c101d04 */
.L_x_1014:
[----:B------:R-:W-:Y:S05]  /*25ba0*/  BSYNC B0 ;  /* 0x0000000000007941 */ /* 0x000fea0003800000 */
.L_x_1013:
[----:B------:R-:W-:-:S04]  /*25bb0*/  IADD3 R2, R57, 0x40, RZ ;  /* 0x0000004039027810 */ /* 0x000fc80007ffe0ff */
[----:B------:R-:W-:-:S13]  /*25bc0*/  ISETP.GE.AND P0, PT, R2, R0, PT ;  /* 0x000000000200720c */ /* 0x000fda0003f06270 */
[----:B------:R-:W-:Y:S05]  /*25bd0*/  @P0 BRA `(.L_x_1010) ;  /* 0x0000077000000947 */ /* 0x000fea0003800000 */
[----:B-1----:R-:W-:Y:S01]  /*25be0*/  SHF.R.S32.HI R5, RZ, 0x1f, R2 ;  /* 0x0000001fff057819 */ /* 0x002fe20000011402 */
[----:B------:R-:W-:Y:S01]  /*25bf0*/  IMAD.SHL.U32 R7, R68, 0x40, RZ ;  /* 0x0000004044077824 */ /* 0x000fe200078e00ff */
[----:B------:R-:W-:Y:S02]  /*25c00*/  SHF.R.S32.HI R3, RZ, 0x1f, R56 ;  /* 0x0000001fff037819 */ /* 0x000fe40000011438 */
[----:B------:R-:W-:Y:S02]  /*25c10*/  LEA.HI R4, R5, R2, RZ, 0x3 ;  /* 0x0000000205047211 */ /* 0x000fe400078f18ff */
[----:B------:R-:W-:Y:S02]  /*25c20*/  LEA.HI R3, R3, R56, RZ, 0x5 ;  /* 0x0000003803037211 */ /* 0x000fe400078f28ff */
[----:B------:R-:W-:Y:S02]  /*25c30*/  SHF.R.S32.HI R6, RZ, 0x3, R4 ;  /* 0x00000003ff067819 */ /* 0x000fe40000011404 */
[----:B------:R-:W-:-:S02]  /*25c40*/  LEA.HI R5, R5, R2, RZ, 0x6 ;  /* 0x0000000205057211 */ /* 0x000fc400078f30ff */
[----:B------:R-:W-:Y:S01]  /*25c50*/  LOP3.LUT R2, R7, 0x1c0, RZ, 0xc0, !PT ;  /* 0x000001c007027812 */ /* 0x000fe200078ec0ff */
[----:B------:R-:W-:Y:S01]  /*25c60*/  IMAD.SHL.U32 R7, R3, 0x10, RZ ;  /* 0x0000001003077824 */ /* 0x000fe200078e00ff */
[----:B------:R-:W-:Y:S01]  /*25c70*/  LEA.HI R3, R0, R6, RZ, 0x1d ;  /* 0x0000000600037211 */ /* 0x000fe200078fe8ff */
[----:B------:R-:W-:Y:S01]  /*25c80*/  IMAD.SHL.U32 R8, R5, 0x80, RZ ;  /* 0x0000008005087824 */ /* 0x000fe200078e00ff */
[----:B------:R-:W-:Y:S02]  /*25c90*/  LOP3.LUT R6, R2, 0x38, R4, 0xf8, !PT ;  /* 0x0000003802067812 */ /* 0x000fe400078ef804 */
[----:B------:R-:W-:Y:S02]  /*25ca0*/  SHF.R.U32.HI R9, RZ, 0x3, R2 ;  /* 0x00000003ff097819 */ /* 0x000fe40000011602 */
[----:B------:R-:W-:Y:S02]  /*25cb0*/  SHF.R.S32.HI R5, RZ, 0x1f, R3 ;  /* 0x0000001fff057819 */ /* 0x000fe40000011403 */
[----:B------:R-:W-:-:S02]  /*25cc0*/  LOP3.LUT R4, R7, 0xfffffe00, RZ, 0xc0, !PT ;  /* 0xfffffe0007047812 */ /* 0x000fc400078ec0ff */
[----:B------:R-:W-:Y:S01]  /*25cd0*/  LOP3.LUT R7, R6, R9, RZ, 0x3c, !PT ;  /* 0x0000000906077212 */ /* 0x000fe200078e3cff */
[----:B------:R-:W-:Y:S01]  /*25ce0*/  IMAD.SHL.U32 R6, R3, 0x8, RZ ;  /* 0x0000000803067824 */ /* 0x000fe200078e00ff */
[----:B------:R-:W-:Y:S02]  /*25cf0*/  LEA.HI R3, R5, R3, RZ, 0x3 ;  /* 0x0000000305037211 */ /* 0x000fe400078f18ff */
[----:B------:R-:W-:Y:S02]  /*25d00*/  LOP3.LUT R8, R8, 0xffffe000, RZ, 0xc0, !PT ;  /* 0xffffe00008087812 */ /* 0x000fe400078ec0ff */
[----:B------:R-:W-:Y:S01]  /*25d10*/  LOP3.LUT R5, R2, 0x38, R6, 0xf8, !PT ;  /* 0x0000003802057812 */ /* 0x000fe200078ef806 */
[----:B------:R-:W-:Y:S01]  /*25d20*/  IMAD.SHL.U32 R2, R3, 0x400, RZ ;  /* 0x0000040003027824 */ /* 0x000fe200078e00ff */
[----:B------:R-:W-:Y:S02]  /*25d30*/  IADD3 R7, R7, R8, R4 ;  /* 0x0000000807077210 */ /* 0x000fe40007ffe004 */
[----:B------:R-:W-:-:S02]  /*25d40*/  LOP3.LUT R3, R5, R9, RZ, 0x3c, !PT ;  /* 0x0000000905037212 */ /* 0x000fc400078e3cff */
[----:B------:R-:W-:Y:S01]  /*25d50*/  LOP3.LUT R2, R2, 0xffffe000, RZ, 0xc0, !PT ;  /* 0xffffe00002027812 */ /* 0x000fe200078ec0ff */
[----:B------:R-:W-:-:S03]  /*25d60*/  IMAD.WIDE.U32 R30, R7, 0x2, R36 ;  /* 0x00000002071e7825 */ /* 0x000fc600078e0024 */
[----:B------:R-:W-:Y:S02]  /*25d70*/  IADD3 R2, R3, R2, R4 ;  /* 0x0000000203027210 */ /* 0x000fe40007ffe004 */
[----:B------:R-:W2:Y:S03]  /*25d80*/  LD.E.128 R8, [R30.64] ;  /* 0x000000041e087980 */ /* 0x000ea6000c101d00 */
[----:B------:R-:W-:-:S05]  /*25d90*/  IMAD.WIDE.U32 R28, R2, 0x2, R36 ;  /* 0x00000002021c7825 */ /* 0x000fca00078e0024 */
[----:B------:R-:W3:Y:S01]  /*25da0*/  LD.E.128 R4, [R28.64] ;  /* 0x000000041c047980 */ /* 0x000ee2000c101d00 */
[----:B------:R-:W-:Y:S02]  /*25db0*/  SHF.R.U64 R14, R44, 0x10, R45 ;  /* 0x000000102c0e7819 */ /* 0x000fe4000000122d */
[----:B------:R-:W-:Y:S02]  /*25dc0*/  SHF.R.U64 R2, R40, 0x10, R41 ;  /* 0x0000001028027819 */ /* 0x000fe40000001229 */
[--C-:B------:R-:W-:Y:S02]  /*25dd0*/  SHF.R.U64 R12, R42, 0x10, R43.reuse ;  /* 0x000000102a0c7819 */ /* 0x100fe4000000122b */
[----:B------:R-:W-:Y:S02]  /*25de0*/  SHF.R.U32.HI R13, RZ, 0x10, R43 ;  /* 0x00000010ff0d7819 */ /* 0x000fe4000001162b */
[----:B------:R-:W-:Y:S02]  /*25df0*/  PRMT R20, R85, 0x5432, R14 ;  /* 0x0000543255147816 */ /* 0x000fe4000000000e */
[----:B------:R-:W-:-:S02]  /*25e00*/  SHF.R.U32.HI R15, RZ, 0x10, R45 ;  /* 0x00000010ff0f7819 */ /* 0x000fc4000001162d */
[----:B------:R-:W-:Y:S01]  /*25e10*/  PRMT R27, R87, 0x5432, R2 ;  /* 0x00005432571b7816 */ /* 0x000fe20000000002 */
[----:B------:R-:W-:Y:S01]  /*25e20*/  IMAD.U32 R34, R20, 0x10000, RZ ;  /* 0x0001000014227824 */ /* 0x000fe200078e00ff */
[C---:B------:R-:W-:Y:S02]  /*25e30*/  PRMT R22, R88.reuse, 0x5432, R12 ;  /* 0x0000543258167816 */ /* 0x040fe4000000000c */
[----:B------:R-:W-:Y:S01]  /*25e40*/  PRMT R21, R88, 0x5410, R13 ;  /* 0x0000541058157816 */ /* 0x000fe2000000000d */
[----:B------:R-:W-:Y:S01]  /*25e50*/  IMAD.U32 R33, R27, 0x10000, RZ ;  /* 0x000100001b217824 */ /* 0x000fe200078e00ff */
[----:B------:R-:W-:Y:S02]  /*25e60*/  PRMT R19, R85, 0x5410, R15 ;  /* 0x0000541055137816 */ /* 0x000fe4000000000f */
[----:B------:R-:W-:Y:S02]  /*25e70*/  SHF.R.U32.HI R3, RZ, 0x10, R41 ;  /* 0x00000010ff037819 */ /* 0x000fe40000011629 */
[----:B------:R-:W-:Y:S01]  /*25e80*/  LOP3.LUT R38, R20, 0xffff0000, RZ, 0xc0, !PT ;  /* 0xffff000014267812 */ /* 0x000fe200078ec0ff */
[----:B------:R-:W-:Y:S01]  /*25e90*/  IMAD.U32 R35, R19, 0x10000, RZ ;  /* 0x0001000013237824 */ /* 0x000fe200078e00ff */
[----:B------:R-:W-:-:S02]  /*25ea0*/  PRMT R23, R87, 0x5410, R3 ;  /* 0x0000541057177816 */ /* 0x000fc40000000003 */
[--C-:B------:R-:W-:Y:S02]  /*25eb0*/  SHF.R.U64 R18, R46, 0x10, R47.reuse ;  /* 0x000000102e127819 */ /* 0x100fe4000000122f */
[----:B------:R-:W-:Y:S01]  /*25ec0*/  SHF.R.U32.HI R17, RZ, 0x10, R47 ;  /* 0x00000010ff117819 */ /* 0x000fe2000001162f */
[----:B------:R-:W-:Y:S01]  /*25ed0*/  IMAD.U32 R20, R23, 0x10000, RZ ;  /* 0x0001000017147824 */ /* 0x000fe200078e00ff */
[C---:B------:R-:W-:Y:S02]  /*25ee0*/  PRMT R18, R86.reuse, 0x5432, R18 ;  /* 0x0000543256127816 */ /* 0x040fe40000000012 */
[----:B------:R-:W-:Y:S02]  /*25ef0*/  LOP3.LUT R39, R19, 0xffff0000, RZ, 0xc0, !PT ;  /* 0xffff000013277812 */ /* 0x000fe400078ec0ff */
[----:B------:R-:W-:Y:S01]  /*25f00*/  PRMT R17, R86, 0x5410, R17 ;  /* 0x0000541056117816 */ /* 0x000fe20000000011 */
[C---:B--2---:R-:W-:Y:S01]  /*25f10*/  IMAD.U32 R13, R11.reuse, 0x10000, RZ ;  /* 0x000100000b0d7824 */ /* 0x044fe200078e00ff */
[----:B------:R-:W-:Y:S01]  /*25f20*/  LOP3.LUT R12, R11, 0xffff0000, RZ, 0xc0, !PT ;  /* 0xffff00000b0c7812 */ /* 0x000fe200078ec0ff */
[C---:B------:R-:W-:Y:S01]  /*25f30*/  IMAD.U32 R26, R8.reuse, 0x10000, RZ ;  /* 0x00010000081a7824 */ /* 0x040fe200078e00ff */
[----:B------:R-:W-:Y:S01]  /*25f40*/  LOP3.LUT R25, R8, 0xffff0000, RZ, 0xc0, !PT ;  /* 0xffff000008197812 */ /* 0x000fe200078ec0ff */
[C---:B------:R-:W-:Y:S01]  /*25f50*/  IMAD.U32 R24, R9.reuse, 0x10000, RZ ;  /* 0x0001000009187824 */ /* 0x040fe200078e00ff */
[----:B------:R-:W-:Y:S01]  /*25f60*/  LOP3.LUT R16, R9, 0xffff0000, RZ, 0xc0, !PT ;  /* 0xffff000009107812 */ /* 0x000fe200078ec0ff */
[C---:B------:R-:W-:Y:S01]  /*25f70*/  IMAD.U32 R15, R10.reuse, 0x10000, RZ ;  /* 0x000100000a0f7824 */ /* 0x040fe200078e00ff */
[----:B------:R-:W-:Y:S01]  /*25f80*/  LOP3.LUT R14, R10, 0xffff0000, RZ, 0xc0, !PT ;  /* 0xffff00000a0e7812 */ /* 0x000fe200078ec0ff */
[C---:B---3--:R-:W-:Y:S01]  /*25f90*/  IMAD.U32 R11, R4.reuse, 0x10000, RZ ;  /* 0x00010000040b7824 */ /* 0x048fe200078e00ff */
[----:B------:R-:W-:Y:S01]  /*25fa0*/  LOP3.LUT R10, R4, 0xffff0000, RZ, 0xc0, !PT ;  /* 0xffff0000040a7812 */ /* 0x000fe200078ec0ff */
[C---:B------:R-:W-:Y:S01]  /*25fb0*/  IMAD.U32 R9, R5.reuse, 0x10000, RZ ;  /* 0x0001000005097824 */ /* 0x040fe200078e00ff */
[----:B------:R-:W-:Y:S01]  /*25fc0*/  LOP3.LUT R8, R5, 0xffff0000, RZ, 0xc0, !PT ;  /* 0xffff000005087812 */ /* 0x000fe200078ec0ff */
[C---:B------:R-:W-:Y:S01]  /*25fd0*/  IMAD.U32 R5, R6.reuse, 0x10000, RZ ;  /* 0x0001000006057824 */ /* 0x040fe200078e00ff */
[----:B------:R-:W-:Y:S01]  /*25fe0*/  LOP3.LUT R4, R6, 0xffff0000, RZ, 0xc0, !PT ;  /* 0xffff000006047812 */ /* 0x000fe200078ec0ff */
[----:B------:R-:W-:Y:S01]  /*25ff0*/  FMUL.FTZ R6, R11, R34 ;  /* 0x000000220b067220 */ /* 0x000fe20000410000 */
[C---:B------:R-:W-:Y:S01]  /*26000*/  LOP3.LUT R2, R7.reuse, 0xffff0000, RZ, 0xc0, !PT ;  /* 0xffff000007027812 */ /* 0x040fe200078ec0ff */
[----:B------:R-:W-:-:S02]  /*26010*/  IMAD.U32 R3, R7, 0x10000, RZ ;  /* 0x0001000007037824 */ /* 0x000fc400078e00ff */
[-C--:B------:R-:W-:Y:S01]  /*26020*/  FMUL.FTZ R7, R11, R33.reuse ;  /* 0x000000210b077220 */ /* 0x080fe20000410000 */
[----:B------:R-:W-:Y:S01]  /*26030*/  LOP3.LUT R11, R27, 0xffff0000, RZ, 0xc0, !PT ;  /* 0xffff00001b0b7812 */ /* 0x000fe200078ec0ff */
[----:B------:R-:W-:Y:S02]  /*26040*/  FFMA.FTZ R33, R26, R33, -R6 ;  /* 0x000000211a217223 */ /* 0x000fe40000010806 */
[----:B------:R-:W-:Y:S02]  /*26050*/  FMUL.FTZ R6, R10, R38 ;  /* 0x000000260a067220 */ /* 0x000fe40000410000 */
[----:B------:R-:W-:Y:S02]  /*26060*/  FFMA.FTZ R27, R26, R34, R7 ;  /* 0x000000221a1b7223 */ /* 0x000fe40000010007 */
[----:B------:R-:W-:Y:S02]  /*26070*/  FFMA.FTZ R26, R25, R11, -R6 ;  /* 0x0000000b191a7223 */ /* 0x000fe40000010806 */
[----:B------:R-:W-:-:S02]  /*26080*/  FMUL.FTZ R7, R9, R35 ;  /* 0x0000002309077220 */ /* 0x000fc40000410000 */
[-C--:B------:R-:W-:Y:S01]  /*26090*/  FMUL.FTZ R6, R9, R20.reuse ;  /* 0x0000001409067220 */ /* 0x080fe20000410000 */
[----:B------:R-:W-:Y:S01]  /*260a0*/  LOP3.LUT R9, R23, 0xffff0000, RZ, 0xc0, !PT ;  /* 0xffff000017097812 */ /* 0x000fe200078ec0ff */
[----:B------:R-:W-:Y:S02]  /*260b0*/  IMAD.U32 R23, R22, 0x10000, RZ ;  /* 0x0001000016177824 */ /* 0x000fe400078e00ff */
[----:B------:R-:W-:Y:S02]  /*260c0*/  FMUL.FTZ R10, R10, R11 ;  /* 0x0000000b0a0a7220 */ /* 0x000fe40000410000 */
[C---:B------:R-:W-:Y:S02]  /*260d0*/  FFMA.FTZ R20, R24.reuse, R20, -R7 ;  /* 0x0000001418147223 */ /* 0x040fe40000010807 */
[----:B------:R-:W-:Y:S02]  /*260e0*/  FFMA.FTZ R19, R24, R35, R6 ;  /* 0x0000002318137223 */ /* 0x000fe40000010006 */
[----:B------:R-:W-:-:S02]  /*260f0*/  FMUL.FTZ R7, R8, R39 ;  /* 0x0000002708077220 */ /* 0x000fc40000410000 */
[C---:B------:R-:W-:Y:S01]  /*26100*/  IMAD.U32 R24, R18.reuse, 0x10000, RZ ;  /* 0x0001000012187824 */ /* 0x040fe200078e00ff */
[----:B------:R-:W-:Y:S01]  /*26110*/  LOP3.LUT R18, R18, 0xffff0000, RZ, 0xc0, !PT ;  /* 0xffff000012127812 */ /* 0x000fe200078ec0ff */
[----:B------:R-:W-:Y:S02]  /*26120*/  FMUL.FTZ R6, R8, R9 ;  /* 0x0000000908067220 */ /* 0x000fe40000410000 */
[C---:B------:R-:W-:Y:S01]  /*26130*/  IMAD.U32 R34, R17.reuse, 0x10000, RZ ;  /* 0x0001000011227824 */ /* 0x040fe200078e00ff */
[----:B------:R-:W-:Y:S01]  /*26140*/  LOP3.LUT R17, R17, 0xffff0000, RZ, 0xc0, !PT ;  /* 0xffff000011117812 */ /* 0x000fe200078ec0ff */
[----:B------:R-:W-:Y:S02]  /*26150*/  IMAD.U32 R11, R21, 0x10000, RZ ;  /* 0x00010000150b7824 */ /* 0x000fe400078e00ff */
[----:B------:R-:W-:Y:S02]  /*26160*/  FMUL.FTZ R8, R5, R23 ;  /* 0x0000001705087220 */ /* 0x000fe40000410000 */
[----:B------:R-:W-:-:S02]  /*26170*/  FFMA.FTZ R25, R25, R38, R10 ;  /* 0x0000002619197223 */ /* 0x000fc4000001000a */
[C---:B------:R-:W-:Y:S02]  /*26180*/  FFMA.FTZ R9, R16.reuse, R9, -R7 ;  /* 0x0000000910097223 */ /* 0x040fe40000010807 */
[----:B------:R-:W-:Y:S02]  /*26190*/  FMUL.FTZ R10, R5, R24 ;  /* 0x00000018050a7220 */ /* 0x000fe40000410000 */
[----:B------:R-:W-:Y:S01]  /*261a0*/  FFMA.FTZ R5, R16, R39, R6 ;  /* 0x0000002710057223 */ /* 0x000fe20000010006 */
[----:B------:R-:W-:Y:S01]  /*261b0*/  LOP3.LUT R16, R22, 0xffff0000, RZ, 0xc0, !PT ;  /* 0xffff000016107812 */ /* 0x000fe200078ec0ff */
[----:B------:R-:W-:Y:S01]  /*261c0*/  FMUL.FTZ R7, R3, R34 ;  /* 0x0000002203077220 */ /* 0x000fe20000410000 */
[----:B------:R-:W-:Y:S01]  /*261d0*/  F2FP.BF16.PACK_AB R9, R9, R20 ;  /* 0x000000140909723e */ /* 0x000fe200000010ff */
[----:B------:R-:W-:Y:S01]  /*261e0*/  FFMA.FTZ R6, R15, R24, R8 ;  /* 0x000000180f067223 */ /* 0x000fe20000010008 */
[----:B------:R-:W-:Y:S01]  /*261f0*/  LOP3.LUT R8, R21, 0xffff0000, RZ, 0xc0, !PT ;  /* 0xffff000015087812 */ /* 0x000fe200078ec0ff */
[----:B------:R-:W-:Y:S01]  /*26200*/  FMUL.FTZ R3, R3, R11 ;  /* 0x0000000b03037220 */ /* 0x000fe20000410000 */
[----:B------:R-:W-:Y:S01]  /*26210*/  F2FP.BF16.PACK_AB R5, R5, R19 ;  /* 0x000000130505723e */ /* 0x000fe200000010ff */
[----:B------:R-:W-:-:S02]  /*26220*/  FFMA.FTZ R10, R15, R23, -R10 ;  /* 0x000000170f0a7223 */ /* 0x000fc4000001080a */
[C---:B------:R-:W-:Y:S02]  /*26230*/  FFMA.FTZ R15, R13.reuse, R11, -R7 ;  /* 0x0000000b0d0f7223 */ /* 0x040fe40000010807 */
[----:B------:R-:W-:Y:S02]  /*26240*/  FFMA.FTZ R13, R13, R34, R3 ;  /* 0x000000220d0d7223 */ /* 0x000fe40000010003 */
[----:B------:R-:W-:Y:S02]  /*26250*/  FMUL.FTZ R3, R4, R18 ;  /* 0x0000001204037220 */ /* 0x000fe40000410000 */
[----:B------:R-:W-:Y:S02]  /*26260*/  FMUL.FTZ R11, R2, R17 ;  /* 0x00000011020b7220 */ /* 0x000fe40000410000 */
[----:B------:R-:W-:Y:S02]  /*26270*/  FMUL.FTZ R4, R4, R16 ;  /* 0x0000001004047220 */ /* 0x000fe40000410000 */
[----:B------:R-:W-:-:S02]  /*26280*/  FMUL.FTZ R7, R2, R8 ;  /* 0x0000000802077220 */ /* 0x000fc40000410000 */
[----:B------:R-:W-:Y:S02]  /*26290*/  FFMA.FTZ R3, R14, R16, -R3 ;  /* 0x000000100e037223 */ /* 0x000fe40000010803 */
[----:B------:R-:W-:Y:S01]  /*262a0*/  FFMA.FTZ R11, R12, R8, -R11 ;  /* 0x000000080c0b7223 */ /* 0x000fe2000001080b */
[----:B------:R-:W-:Y:S01]  /*262b0*/  F2FP.BF16.PACK_AB R8, R26, R33 ;  /* 0x000000211a08723e */ /* 0x000fe200000010ff */
[----:B------:R-:W-:Y:S01]  /*262c0*/  FFMA.FTZ R2, R14, R18, R4 ;  /* 0x000000120e027223 */ /* 0x000fe20000010004 */
[----:B------:R-:W-:Y:S01]  /*262d0*/  F2FP.BF16.PACK_AB R10, R3, R10 ;  /* 0x0000000a030a723e */ /* 0x000fe200000010ff */
[----:B------:R-:W-:Y:S01]  /*262e0*/  FFMA.FTZ R7, R12, R17, R7 ;  /* 0x000000110c077223 */ /* 0x000fe20000010007 */
[----:B------:R-:W-:Y:S02]  /*262f0*/  F2FP.BF16.PACK_AB R11, R11, R15 ;  /* 0x0000000f0b0b723e */ /* 0x000fe400000010ff */
[----:B------:R-:W-:Y:S02]  /*26300*/  F2FP.BF16.PACK_AB R4, R25, R27 ;  /* 0x0000001b1904723e */ /* 0x000fe400000010ff */
[----:B------:R-:W-:Y:S01]  /*26310*/  F2FP.BF16.PACK_AB R6, R2, R6 ;  /* 0x000000060206723e */ /* 0x000fe200000010ff */
[----:B------:R1:W-:Y:S01]  /*26320*/  ST.E.128 [R30.64], R8 ;  /* 0x000000081e007985 */ /* 0x0003e2000c101d04 */
[----:B------:R-:W-:-:S05]  /*26330*/  F2FP.BF16.PACK_AB R7, R7, R13 ;  /* 0x0000000d0707723e */ /* 0x000fca00000010ff */
[----:B------:R1:W-:Y:S02]  /*26340*/  ST.E.128 [R28.64], R4 ;  /* 0x000000041c007985 */ /* 0x0003e4000c101d04 */
.L_x_1010:
[----:B------:R-:W-:Y:S05]  /*26350*/  BSYNC B1 ;  /* 0x0000000000017941 */ /* 0x000fea0003800000 */
.L_x_1009:
[----:B-1----:R-:W-:Y:S01]  /*26360*/  IADD3 R4, R68, 0x40, RZ ;  /* 0x0000004044047810 */ /* 0x002fe20007ffe0ff */
[----:B------:R-:W-:Y:S02]  /*26370*/  IMAD.MOV.U32 R2, RZ, RZ, R112 ;  /* 0x000000ffff027224 */ /* 0x000fe400078e0070 */
[----:B------:R-:W-:Y:S01]  /*26380*/  IMAD.MOV.U32 R3, RZ, RZ, 0x0 ;  /* 0x00000000ff037424 */ /* 0x000fe200078e00ff */
[----:B------:R-:W-:-:S13]  /*26390*/  ISETP.GE.AND P0, PT, R4, R71, PT ;  /* 0x000000470400720c */ /* 0x000fda0003f06270 */
[----:B------:R-:W-:Y:S05]  /*263a0*/  @P0 RET.REL.NODEC R2 `(_ZN7cutlass13device_kernelIN5flash19enable_sm80_to_sm89INS1_16FlashAttnFwdSm80INS1_25CollectiveMainloopFwdSm80ILi8ELi1ELb0EN4cute5tupleIJNS5_1CILi128EEENS7_ILi64EEENS7_ILi192EEEEEELi192ENS_10bfloat16_tEfNS_4arch4Sm80ELb0ELb1ELb1ELb1ELb1ELb1ELb1ELb1EEENS1_21CollectiveEpilogueFwdINS6_IJS8_SA_S9_EEENS6_IJNS7_ILi1EEESI_SI_EEESC_SE_Li256ELb1ELb1ELb1ELb0EEENS1_36VarlenDynamicPersistentTileSchedulerILi128ELi64ELi256ELi256ELb1ELb1ELb0ELb1ELb0ELb1EEEEEEEEEvNT_6ParamsE) ;  /* 0xfffd9c5002000950 */ /* 0x000fea0003c3ffff */
[----:B------:R-:W-:Y:S01]  /*263b0*/  ISETP.GE.AND P0, PT, R57, R0, PT ;  /* 0x000000003900720c */ /* 0x000fe20003f06270 */
[----:B------:R-:W-:-:S12]  /*263c0*/  BSSY B0, `(.L_x_1015) ;  /* 0x0000072000007945 */ /* 0x000fd80003800000 */
[----:B------:R-:W-:Y:S05]  /*263d0*/  @P0 BRA `(.L_x_1016) ;  /* 0x0000070000000947 */ /* 0x000fea0003800000 */
[----:B------:R-:W-:Y:S01]  /*263e0*/  SHF.R.S32.HI R3, RZ, 0x1f, R4 ;  /* 0x0000001fff037819 */ /* 0x000fe20000011404 */
[----:B------:R-:W-:Y:S01]  /*263f0*/  IMAD.SHL.U32 R2, R4, 0x40, RZ ;  /* 0x0000004004027824 */ /* 0x000fe200078e00ff */
[----:B------:R-:W-:Y:S02]  /*26400*/  LEA.HI R6, R0, R32, RZ, 0x1d ;  /* 0x0000002000067211 */ /* 0x000fe400078fe8ff */
[----:B------:R-:W-:Y:S02]  /*26410*/  LEA.HI R3, R3, R4, RZ, 0x3 ;  /* 0x0000000403037211 */ /* 0x000fe400078f18ff */
[----:B------:R-:W-:Y:S02]  /*26420*/  SHF.R.S32.HI R7, RZ, 0x1f, R6 ;  /* 0x0000001fff077819 */ /* 0x000fe40000011406 */
[----:B------:R-:W-:Y:S01]  /*26430*/  LOP3.LUT R2, R2, 0x1c0, RZ, 0xc0, !PT ;  /* 0x000001c002027812 */ /* 0x000fe200078ec0ff */
[----:B------:R-:W-:Y:S01]  /*26440*/  IMAD.SHL.U32 R5, R3, 0x40, RZ ;  /* 0x0000004003057824 */ /* 0x000fe200078e00ff */
[----:B------:R-:W-:Y:S01]  /*26450*/  LEA.HI R7, R7, R6, RZ, 0x3 ;  /* 0x0000000607077211 */ /* 0x000fe200078f18ff */
[----:B------:R-:W-:Y:S01]  /*26460*/  IMAD.SHL.U32 R6, R6, 0x8, RZ ;  /* 0x0000000806067824 */ /* 0x000fe200078e00ff */
[----:B------:R-:W-:-:S02]  /*26470*/  LOP3.LUT R8, R2, 0x38, R57, 0xf8, !PT ;  /* 0x0000003802087812 */ /* 0x000fc400078ef839 */
[----:B------:R-:W-:Y:S02]  /*26480*/  SHF.R.U32.HI R3, RZ, 0x3, R2 ;  /* 0x00000003ff037819 */ /* 0x000fe40000011602 */
[----:B------:R-:W-:Y:S02]  /*26490*/  LOP3.LUT R5, R5, 0xfffffe00, RZ, 0xc0, !PT ;  /* 0xfffffe0005057812 */ /* 0x000fe400078ec0ff */
[----:B------:R-:W-:Y:S01]  /*264a0*/  LOP3.LUT R2, R2, 0x38, R6, 0xf8, !PT ;  /* 0x0000003802027812 */ /* 0x000fe200078ef806 */
[----:B------:R-:W-:Y:S01]  /*264b0*/  IMAD.SHL.U32 R6, R7, 0x400, RZ ;  /* 0x0000040007067824 */ /* 0x000fe200078e00ff */
[----:B------:R-:W-:Y:S02]  /*264c0*/  LOP3.LUT R7, R5, R8, R3, 0xf6, !PT ;  /* 0x0000000805077212 */ /* 0x000fe400078ef603 */
[----:B------:R-:W-:Y:S02]  /*264d0*/  LOP3.LUT R3, R2, R3, RZ, 0x3c, !PT ;  /* 0x0000000302037212 */ /* 0x000fe400078e3cff */
        /* <DEDUP_REMOVED lines=8> */
[----:B------:R-:W-:Y:S02]  /*26560*/  PRMT R23, R89, 0x5432, R7 ;  /* 0x0000543259177816 */ /* 0x000fe40000000007 */
[--C-:B------:R-:W-:Y:S02]  /*26570*/  SHF.R.U64 R17, R54, 0x10, R55.reuse ;  /* 0x0000001036117819 */ /* 0x100fe40000001237 */
[----:B------:R-:W-:Y:S01]  /*26580*/  SHF.R.U32.HI R18, RZ, 0x10, R55 ;  /* 0x00000010ff127819 */ /* 0x000fe20000011637 */
[----:B------:R-:W-:Y:S01]  /*26590*/  IMAD.U32 R31, R23, 0x10000, RZ ;  /* 0x00010000171f7824 */ /* 0x000fe200078e00ff */
[----:B------:R-:W-:-:S02]  /*265a0*/  SHF.R.U32.HI R16, RZ, 0x10, R53 ;  /* 0x00000010ff107819 */ /* 0x000fc40000011635 */
[----:B------:R-:W-:Y:S02]  /*265b0*/  PRMT R27, R91, 0x5432, R2 ;  /* 0x000054325b1b7816 */ /* 0x000fe40000000002 */
[C---:B------:R-:W-:Y:S02]  /*265c0*/  PRMT R21, R90.reuse, 0x5432, R17 ;  /* 0x000054325a157816 */ /* 0x040fe40000000011 */
[----:B------:R-:W-:Y:S02]  /*265d0*/  PRMT R20, R90, 0x5410, R18 ;  /* 0x000054105a147816 */ /* 0x000fe40000000012 */
[--C-:B------:R-:W-:Y:S02]  /*265e0*/  SHF.R.U64 R5, R50, 0x10, R51.reuse ;  /* 0x0000001032057819 */ /* 0x100fe40000001233 */
[----:B------:R-:W-:Y:S02]  /*265f0*/  SHF.R.U32.HI R6, RZ, 0x10, R51 ;  /* 0x00000010ff067819 */ /* 0x000fe40000011633 */
[----:B------:R-:W-:-:S02]  /*26600*/  PRMT R22, R89, 0x5410, R16 ;  /* 0x0000541059167816 */ /* 0x000fc40000000010 */
[----:B------:R-:W-:Y:S02]  /*26610*/  SHF.R.U32.HI R3, RZ, 0x10, R49 ;  /* 0x00000010ff037819 */ /* 0x000fe40000011631 */
[----:B------:R-:W-:Y:S02]  /*26620*/  LOP3.LUT R23, R23, 0xffff0000, RZ, 0xc0, !PT ;  /* 0xffff000017177812 */ /* 0x000fe400078ec0ff */
[C---:B------:R-:W-:Y:S02]  /*26630*/  PRMT R25, R92.reuse, 0x5432, R5 ;  /* 0x000054325c197816 */ /* 0x040fe40000000005 */
[----:B------:R-:W-:Y:S02]  /*26640*/  PRMT R24, R92, 0x5410, R6 ;  /* 0x000054105c187816 */ /* 0x000fe40000000006 */
[----:B------:R-:W-:Y:S02]  /*26650*/  PRMT R26, R91, 0x5410, R3 ;  /* 0x000054105b1a7816 */ /* 0x000fe40000000003 */
[----:B------:R-:W-:Y:S01]  /*26660*/  LOP3.LUT R39, R22, 0xffff0000, RZ, 0xc0, !PT ;  /* 0xffff000016277812 */ /* 0x000fe200078ec0ff */
        /* <DEDUP_REMOVED lines=12> */
[----:B------:R-:W-:Y:S01]  /*26730*/  IMAD.U32 R15, R27, 0x10000, RZ ;  /* 0x000100001b0f7824 */ /* 0x000fe200078e00ff */
[C---:B------:R-:W-:Y:S01]  /*26740*/  LOP3.LUT R5, R10.reuse, 0xffff0000, RZ, 0xc0, !PT ;  /* 0xffff00000a057812 */ /* 0x040fe200078ec0ff */
[----:B------:R-:W-:Y:S01]  /*26750*/  FMUL.FTZ R9, R13, R31 ;  /* 0x0000001f0d097220 */ /* 0x000fe20000410000 */
[----:B------:R-:W-:Y:S01]  /*26760*/  LOP3.LUT R2, R11, 0xffff0000, RZ, 0xc0, !PT ;  /* 0xffff00000b027812 */ /* 0x000fe200078ec0ff */
[----:B------:R-:W-:-:S02]  /*26770*/  IMAD.U32 R6, R10, 0x10000, RZ ;  /* 0x000100000a067824 */ /* 0x000fc400078e00ff */
[-C--:B------:R-:W-:Y:S01]  /*26780*/  FMUL.FTZ R10, R13, R15.reuse ;  /* 0x0000000f0d0a7220 */ /* 0x080fe20000410000 */
[----:B------:R-:W-:Y:S01]  /*26790*/  LOP3.LUT R13, R27, 0xffff0000, RZ, 0xc0, !PT ;  /* 0xffff00001b0d7812 */ /* 0x000fe200078ec0ff */
[----:B------:R-:W-:Y:S02]  /*267a0*/  FFMA.FTZ R38, R30, R15, -R9 ;  /* 0x0000000f1e267223 */ /* 0x000fe40000010809 */
[----:B------:R-:W-:Y:S02]  /*267b0*/  FMUL.FTZ R9, R12, R23 ;  /* 0x000000170c097220 */ /* 0x000fe40000410000 */
[----:B------:R-:W-:Y:S02]  /*267c0*/  IMAD.U32 R3, R11, 0x10000, RZ ;  /* 0x000100000b037824 */ /* 0x000fe400078e00ff */
[----:B------:R-:W-:Y:S02]  /*267d0*/  IMAD.U32 R15, R22, 0x10000, RZ ;  /* 0x00010000160f7824 */ /* 0x000fe400078e00ff */
[----:B------:R-:W-:-:S02]  /*267e0*/  IMAD.U32 R11, R26, 0x10000, RZ ;  /* 0x000100001a0b7824 */ /* 0x000fc400078e00ff */
[----:B------:R-:W-:Y:S02]  /*267f0*/  FFMA.FTZ R31, R30, R31, R10 ;  /* 0x0000001f1e1f7223 */ /* 0x000fe4000001000a */
[-C--:B------:R-:W-:Y:S02]  /*26800*/  FMUL.FTZ R10, R12, R13.reuse ;  /* 0x0000000d0c0a7220 */ /* 0x080fe40000410000 */
[C---:B------:R-:W-:Y:S02]  /*26810*/  FFMA.FTZ R30, R29.reuse, R13, -R9 ;  /* 0x0000000d1d1e7223 */ /* 0x040fe40000010809 */
[C---:B------:R-:W-:Y:S02]  /*26820*/  FMUL.FTZ R9, R8.reuse, R15 ;  /* 0x0000000f08097220 */ /* 0x040fe40000410000 */
[----:B------:R-:W-:Y:S02]  /*26830*/  FMUL.FTZ R8, R8, R11 ;  /* 0x0000000b08087220 */ /* 0x000fe40000410000 */
[----:B------:R-:W-:-:S02]  /*26840*/  FFMA.FTZ R27, R29, R23, R10 ;  /* 0x000000171d1b7223 */ /* 0x000fc4000001000a */
[----:B------:R-:W-:Y:S01]  /*26850*/  FFMA.FTZ R23, R28, R11, -R9 ;  /* 0x0000000b1c177223 */ /* 0x000fe20000010809 */
[----:B------:R-:W-:Y:S01]  /*26860*/  LOP3.LUT R9, R26, 0xffff0000, RZ, 0xc0, !PT ;  /* 0xffff00001a097812 */ /* 0x000fe200078ec0ff */
[----:B------:R-:W-:Y:S02]  /*26870*/  FFMA.FTZ R22, R28, R15, R8 ;  /* 0x0000000f1c167223 */ /* 0x000fe40000010008 */
[----:B------:R-:W-:Y:S02]  /*26880*/  FMUL.FTZ R8, R7, R39 ;  /* 0x0000002707087220 */ /* 0x000fe40000410000 */
[----:B------:R-:W-:Y:S02]  /*26890*/  IMAD.U32 R15, R25, 0x10000, RZ ;  /* 0x00010000190f7824 */ /* 0x000fe400078e00ff */
[C---:B------:R-:W-:Y:S01]  /*268a0*/  IMAD.U32 R12, R21.reuse, 0x10000, RZ ;  /* 0x00010000150c7824 */ /* 0x040fe200078e00ff */
[----:B------:R-:W-:Y:S01]  /*268b0*/  LOP3.LUT R21, R21, 0xffff0000, RZ, 0xc0, !PT ;  /* 0xffff000015157812 */ /* 0x000fe200078ec0ff */
[----:B------:R-:W-:-:S02]  /*268c0*/  FFMA.FTZ R13, R19, R9, -R8 ;  /* 0x00000009130d7223 */ /* 0x000fc40000010808 */
[----:B------:R-:W-:Y:S02]  /*268d0*/  IMAD.U32 R26, R20, 0x10000, RZ ;  /* 0x00010000141a7824 */ /* 0x000fe400078e00ff */
[----:B------:R-:W-:Y:S01]  /*268e0*/  FMUL.FTZ R7, R7, R9 ;  /* 0x0000000907077220 */ /* 0x000fe20000410000 */
[----:B------:R-:W-:Y:S01]  /*268f0*/  F2FP.BF16.PACK_AB R13, R13, R23 ;  /* 0x000000170d0d723e */ /* 0x000fe200000010ff */
[----:B------:R-:W-:Y:S02]  /*26900*/  IMAD.U32 R11, R24, 0x10000, RZ ;  /* 0x00010000180b7824 */ /* 0x000fe400078e00ff */
[C---:B------:R-:W-:Y:S02]  /*26910*/  FMUL.FTZ R8, R6.reuse, R12 ;  /* 0x0000000c06087220 */ /* 0x040fe40000410000 */
[----:B------:R-:W-:Y:S02]  /*26920*/  FMUL.FTZ R10, R6, R15 ;  /* 0x0000000f060a7220 */ /* 0x000fe40000410000 */
[----:B------:R-:W-:-:S02]  /*26930*/  FMUL.FTZ R6, R3, R26 ;  /* 0x0000001a03067220 */ /* 0x000fc40000410000 */
[----:B------:R-:W-:Y:S01]  /*26940*/  FFMA.FTZ R9, R19, R39, R7 ;  /* 0x0000002713097223 */ /* 0x000fe20000010007 */
[----:B------:R-:W-:Y:S01]  /*26950*/  LOP3.LUT R19, R20, 0xffff0000, RZ, 0xc0, !PT ;  /* 0xffff000014137812 */ /* 0x000fe200078ec0ff */
[C---:B------:R-:W-:Y:S02]  /*26960*/  FFMA.FTZ R15, R18.reuse, R15, -R8 ;  /* 0x0000000f120f7223 */ /* 0x040fe40000010808 */
[----:B------:R-:W-:Y:S01]  /*26970*/  FFMA.FTZ R10, R18, R12, R10 ;  /* 0x0000000c120a7223 */ /* 0x000fe2000001000a */
[----:B------:R-:W-:Y:S01]  /*26980*/  LOP3.LUT R18, R25, 0xffff0000, RZ, 0xc0, !PT ;  /* 0xffff000019127812 */ /* 0x000fe200078ec0ff */
[-C--:B------:R-:W-:Y:S01]  /*26990*/  FMUL.FTZ R3, R3, R11.reuse ;  /* 0x0000000b03037220 */ /* 0x080fe20000410000 */
[----:B------:R-:W-:Y:S01]  /*269a0*/  LOP3.LUT R12, R24, 0xffff0000, RZ, 0xc0, !PT ;  /* 0xffff0000180c7812 */ /* 0x000fe200078ec0ff */
[C---:B------:R-:W-:Y:S01]  /*269b0*/  FFMA.FTZ R11, R16.reuse, R11, -R6 ;  /* 0x0000000b100b7223 */ /* 0x040fe20000010806 */
[----:B------:R-:W-:Y:S01]  /*269c0*/  F2FP.BF16.PACK_AB R9, R9, R22 ;  /* 0x000000160909723e */ /* 0x000fe200000010ff */
[----:B------:R-:W-:-:S02]  /*269d0*/  FFMA.FTZ R7, R16, R26, R3 ;  /* 0x0000001a10077223 */ /* 0x000fc40000010003 */
[C---:B------:R-:W-:Y:S02]  /*269e0*/  FMUL.FTZ R3, R5.reuse, R21 ;  /* 0x0000001505037220 */ /* 0x040fe40000410000 */
[----:B------:R-:W-:Y:S02]  /*269f0*/  FMUL.FTZ R5, R5, R18 ;  /* 0x0000001205057220 */ /* 0x000fe40000410000 */
[C---:B------:R-:W-:Y:S02]  /*26a00*/  FMUL.FTZ R6, R2.reuse, R19 ;  /* 0x0000001302067220 */ /* 0x040fe40000410000 */
[----:B------:R-:W-:Y:S02]  /*26a10*/  FMUL.FTZ R8, R2, R12 ;  /* 0x0000000c02087220 */ /* 0x000fe40000410000 */
[C---:B------:R-:W-:Y:S02]  /*26a20*/  FFMA.FTZ R3, R17.reuse, R18, -R3 ;  /* 0x0000001211037223 */ /* 0x040fe40000010803 */
[----:B------:R-:W-:-:S02]  /*26a30*/  FFMA.FTZ R2, R17, R21, R5 ;  /* 0x0000001511027223 */ /* 0x000fc40000010005 */
[----:B------:R-:W-:Y:S01]  /*26a40*/  FFMA.FTZ R6, R14, R12, -R6 ;  /* 0x0000000c0e067223 */ /* 0x000fe20000010806 */
[----:B------:R-:W-:Y:S01]  /*26a50*/  F2FP.BF16.PACK_AB R12, R30, R38 ;  /* 0x000000261e0c723e */ /* 0x000fe200000010ff */
[----:B------:R-:W-:Y:S01]  /*26a60*/  FFMA.FTZ R5, R14, R19, R8 ;  /* 0x000000130e057223 */ /* 0x000fe20000010008 */
[----:B------:R-:W-:Y:S02]  /*26a70*/  F2FP.BF16.PACK_AB R14, R3, R15 ;  /* 0x0000000f030e723e */ /* 0x000fe400000010ff */
[----:B------:R-:W-:Y:S02]  /*26a80*/  F2FP.BF16.PACK_AB R15, R6, R11 ;  /* 0x0000000b060f723e */ /* 0x000fe400000010ff */
[----:B------:R-:W-:Y:S02]  /*26a90*/  F2FP.BF16.PACK_AB R8, R27, R31 ;  /* 0x0000001f1b08723e */ /* 0x000fe400000010ff */
[----:B------:R-:W-:Y:S01]  /*26aa0*/  F2FP.BF16.PACK_AB R10, R2, R10 ;  /* 0x0000000a020a723e */ /* 0x000fe200000010ff */
[----:B------:R1:W-:Y:S01]  /*26ab0*/  ST.E.128 [R34.64], R12 ;  /* 0x0000000c22007985 */ /* 0x0003e2000c101d04 */
[----:B------:R-:W-:-:S05]  /*26ac0*/  F2FP.BF16.PACK_AB R11, R5, R7 ;  /* 0x00000007050b723e */ /* 0x000fca00000010ff */
[----:B------:R1:W-:Y:S02]  /*26ad0*/  ST.E.128 [R32.64], R8 ;  /* 0x0000000820007985 */ /* 0x0003e4000c101d04 */
.L_x_1016:
[----:B------:R-:W-:Y:S05]  /*26ae0*/  BSYNC B0 ;  /* 0x0000000000007941 */ /* 0x000fea0003800000 */
.L_x_1015:
[----:B------:R-:W-:Y:S01]  /*26af0*/  IADD3 R2, R57, 0x20, RZ ;  /* 0x0000002039027810 */ /* 0x000fe20007ffe0ff */
[----:B------:R-:W-:Y:S03]  /*26b00*/  BSSY B0, `(.L_x_1017) ;  /* 0x000007a000007945 */ /* 0x000fe60003800000 */
[----:B------:R-:W-:-:S13]  /*26b10*/  ISETP.GE.AND P0, PT, R2, R0, PT ;  /* 0x000000000200720c */ /* 0x000fda0003f06270 */
[----:B------:R-:W-:Y:S05]  /*26b20*/  @P0 BRA `(.L_x_1018) ;  /* 0x0000077000000947 */ /* 0x000fea0003800000 */
[----:B------:R-:W-:Y:S01]  /*26b30*/  SHF.R.S32.HI R5, RZ, 0x1f, R2 ;  /* 0x0000001fff057819 */ /* 0x000fe20000011402 */
[----:B------:R-:W-:Y:S01]  /*26b40*/  IMAD.SHL.U32 R6, R4, 0x40, RZ ;  /* 0x0000004004067824 */ /* 0x000fe200078e00ff */
[----:B------:R-:W-:Y:S02]  /*26b50*/  SHF.R.S32.HI R7, RZ, 0x1f, R4 ;  /* 0x0000001fff077819 */ /* 0x000fe40000011404 */
[CC--:B------:R-:W-:Y:S02]  /*26b60*/  LEA.HI R3, R5.reuse, R2.reuse, RZ, 0x3 ;  /* 0x0000000205037211 */ /* 0x0c0fe400078f18ff */
[----:B------:R-:W-:Y:S02]  /*26b70*/  LEA.HI R5, R5, R2, RZ, 0x6 ;  /* 0x0000000205057211 */ /* 0x000fe400078f30ff */
[----:B------:R-:W-:Y:S02]  /*26b80*/  LOP3.LUT R2, R6, 0x1c0, RZ, 0xc0, !PT ;  /* 0x000001c006027812 */ /* 0x000fe400078ec0ff */
[----:B------:R-:W-:-:S02]  /*26b90*/  SHF.R.S32.HI R6, RZ, 0x3, R3 ;  /* 0x00000003ff067819 */ /* 0x000fc40000011403 */
[----:B-1----:R-:W-:Y:S02]  /*26ba0*/  LOP3.LUT R9, R2, 0x38, R3, 0xf8, !PT ;  /* 0x0000003802097812 */ /* 0x002fe400078ef803 */
[----:B------:R-:W-:Y:S01]  /*26bb0*/  LEA.HI R8, R7, R4, RZ, 0x3 ;  /* 0x0000000407087211 */ /* 0x000fe200078f18ff */
[----:B------:R-:W-:Y:S01]  /*26bc0*/  IMAD.SHL.U32 R7, R5, 0x80, RZ ;  /* 0x0000008005077824 */ /* 0x000fe200078e00ff */
[----:B------:R-:W-:Y:S02]  /*26bd0*/  LEA.HI R3, R0, R6, RZ, 0x1d ;  /* 0x0000000600037211 */ /* 0x000fe400078fe8ff */
[----:B------:R-:W-:Y:S01]  /*26be0*/  SHF.R.U32.HI R11, RZ, 0x3, R2 ;  /* 0x00000003ff0b7819 */ /* 0x000fe20000011602 */
[----:B------:R-:W-:Y:S01]  /*26bf0*/  IMAD.SHL.U32 R5, R8, 0x40, RZ ;  /* 0x0000004008057824 */ /* 0x000fe200078e00ff */
[----:B------:R-:W-:Y:S02]  /*26c00*/  SHF.R.S32.HI R6, RZ, 0x1f, R3 ;  /* 0x0000001fff067819 */ /* 0x000fe40000011403 */
[----:B------:R-:W-:Y:S01]  /*26c10*/  LOP3.LUT R10, R7, 0xffffe000, RZ, 0xc0, !PT ;  /* 0xffffe000070a7812 */ /* 0x000fe200078ec0ff */
[----:B------:R-:W-:Y:S01]  /*26c20*/  IMAD.SHL.U32 R7, R3, 0x8, RZ ;  /* 0x0000000803077824 */ /* 0x000fe200078e00ff */
[----:B------:R-:W-:-:S02]  /*26c30*/  LEA.HI R3, R6, R3, RZ, 0x3 ;  /* 0x0000000306037211 */ /* 0x000fc400078f18ff */
[-C--:B------:R-:W-:Y:S02]  /*26c40*/  LOP3.LUT R8, R9, R11.reuse, RZ, 0x3c, !PT ;  /* 0x0000000b09087212 */ /* 0x080fe400078e3cff */
[----:B------:R-:W-:Y:S01]  /*26c50*/  LOP3.LUT R6, R2, 0x38, R7, 0xf8, !PT ;  /* 0x0000003802067812 */ /* 0x000fe200078ef807 */
[----:B------:R-:W-:Y:S01]  /*26c60*/  IMAD.SHL.U32 R2, R3, 0x400, RZ ;  /* 0x0000040003027824 */ /* 0x000fe200078e00ff */
[----:B------:R-:W-:Y:S02]  /*26c70*/  LOP3.LUT R5, R5, 0xfffffe00, RZ, 0xc0, !PT ;  /* 0xfffffe0005057812 */ /* 0x000fe400078ec0ff */
[----:B------:R-:W-:Y:S02]  /*26c80*/  LOP3.LUT R3, R6, R11, RZ, 0x3c, !PT ;  /* 0x0000000b06037212 */ /* 0x000fe400078e3cff */
[----:B------:R-:W-:Y:S02]  /*26c90*/  LOP3.LUT R2, R2, 0xffffe000, RZ, 0xc0, !PT ;  /* 0xffffe00002027812 */ /* 0x000fe400078ec0ff */
[----:B------:R-:W-:-:S02]  /*26ca0*/  IADD3 R8, R8, R10, R5 ;  /* 0x0000000a08087210 */ /* 0x000fc40007ffe005 */
[----:B------:R-:W-:-:S03]  /*26cb0*/  IADD3 R2, R3, R2, R5 ;  /* 0x0000000203027210 */ /* 0x000fc60007ffe005 */
[----:B------:R-:W-:-:S04]  /*26cc0*/  IMAD.WIDE.U32 R34, R8, 0x2, R36 ;  /* 0x0000000208227825 */ /* 0x000fc800078e0024 */
[----:B------:R-:W-:Y:S01]  /*26cd0*/  IMAD.WIDE.U32 R32, R2, 0x2, R36 ;  /* 0x0000000202207825 */ /* 0x000fe200078e0024 */
[----:B------:R-:W2:Y:S04]  /*26ce0*/  LD.E.128 R12, [R34.64] ;  /* 0x00000004220c7980 */ /* 0x000ea8000c101d00 */
[----:B------:R-:W3:Y:S01]  /*26cf0*/  LD.E.128 R8, [R32.64] ;  /* 0x0000000420087980 */ /* 0x000ee2000c101d00 */
[----:B------:R-:W-:Y:S02]  /*26d00*/  SHF.R.U64 R7, R64, 0x10, R65 ;  /* 0x0000001040077819 */ /* 0x000fe40000001241 */
[----:B------:R-:W-:Y:S02]  /*26d10*/  SHF.R.U64 R2, R60, 0x10, R61 ;  /* 0x000000103c027819 */ /* 0x000fe4000000123d */
[----:B------:R-:W-:-:S02]  /*26d20*/  PRMT R23, R93, 0x5432, R7 ;  /* 0x000054325d177816 */ /* 0x000fc40000000007 */
[--C-:B------:R-:W-:Y:S02]  /*26d30*/  SHF.R.U64 R17, R66, 0x10, R67.reuse ;  /* 0x0000001042117819 */ /* 0x100fe40000001243 */
[----:B------:R-:W-:Y:S01]  /*26d40*/  SHF.R.U32.HI R18, RZ, 0x10, R67 ;  /* 0x00000010ff127819 */ /* 0x000fe20000011643 */
[----:B------:R-:W-:Y:S01]  /*26d50*/  IMAD.U32 R31, R23, 0x10000, RZ ;  /* 0x00010000171f7824 */ /* 0x000fe200078e00ff */
[----:B------:R-:W-:Y:S02]  /*26d60*/  SHF.R.U32.HI R16, RZ, 0x10, R65 ;  /* 0x00000010ff107819 */ /* 0x000fe40000011641 */
[----:B------:R-:W-:Y:S02]  /*26d70*/  PRMT R27, R95, 0x5432, R2 ;  /* 0x000054325f1b7816 */ /* 0x000fe40000000002 */
[C---:B------:R-:W-:Y:S02]  /*26d80*/  PRMT R21, R94.reuse, 0x5432, R17 ;  /* 0x000054325e157816 */ /* 0x040fe40000000011 */
[----:B------:R-:W-:-:S02]  /*26d90*/  PRMT R20, R94, 0x5410, R18 ;  /* 0x000054105e147816 */ /* 0x000fc40000000012 */
[--C-:B------:R-:W-:Y:S02]  /*26da0*/  SHF.R.U64 R5, R62, 0x10, R63.reuse ;  /* 0x000000103e057819 */ /* 0x100fe4000000123f */
[----:B------:R-:W-:Y:S02]  /*26db0*/  SHF.R.U32.HI R6, RZ, 0x10, R63 ;  /* 0x00000010ff067819 */ /* 0x000fe4000001163f */
[----:B------:R-:W-:Y:S02]  /*26dc0*/  PRMT R22, R93, 0x5410, R16 ;  /* 0x000054105d167816 */ /* 0x000fe40000000010 */
[----:B------:R-:W-:Y:S02]  /*26dd0*/  SHF.R.U32.HI R3, RZ, 0x10, R61 ;  /* 0x00000010ff037819 */ /* 0x000fe4000001163d */
[----:B------:R-:W-:Y:S02]  /*26de0*/  LOP3.LUT R23, R23, 0xffff0000, RZ, 0xc0, !PT ;  /* 0xffff000017177812 */ /* 0x000fe400078ec0ff */
[----:B------:R-:W-:-:S02]  /*26df0*/  PRMT R25, R96, 0x5432, R5 ;  /* 0x0000543260197816 */ /* 0x000fc40000000005 */
[----:B------:R-:W-:Y:S02]  /*26e00*/  PRMT R24, R96, 0x5410, R6 ;  /* 0x0000541060187816 */ /* 0x000fe40000000006 */
[----:B------:R-:W-:Y:S02]  /*26e10*/  PRMT R26, R95, 0x5410, R3 ;  /* 0x000054105f1a7816 */ /* 0x000fe40000000003 */
[----:B------:R-:W-:Y:S01]  /*26e20*/  LOP3.LUT R39, R22, 0xffff0000, RZ, 0xc0, !PT ;  /* 0xffff000016277812 */ /* 0x000fe200078ec0ff */
[C---:B--2---:R-:W-:Y:S01]  /*26e30*/  IMAD.U32 R28, R13.reuse, 0x10000, RZ ;  /* 0x000100000d1c7824 */ /* 0x044fe200078e00ff */
[----:B------:R-:W-:Y:S01]  /*26e40*/  LOP3.LUT R19, R13, 0xffff0000, RZ, 0xc0, !PT ;  /* 0xffff00000d137812 */ /* 0x000fe200078ec0ff */
[C---:B------:R-:W-:Y:S01]  /*26e50*/  IMAD.U32 R30, R12.reuse, 0x10000, RZ ;  /* 0x000100000c1e7824 */ /* 0x040fe200078e00ff */
[----:B------:R-:W-:Y:S01]  /*26e60*/  LOP3.LUT R29, R12, 0xffff0000, RZ, 0xc0, !PT ;  /* 0xffff00000c1d7812 */ /* 0x000fe200078ec0ff */
[----:B---3--:R-:W-:Y:S01]  /*26e70*/  IMAD.U32 R13, R8, 0x10000, RZ ;  /* 0x00010000080d7824 */ /* 0x008fe200078e00ff */
[C---:B------:R-:W-:Y:S01]  /*26e80*/  LOP3.LUT R17, R14.reuse, 0xffff0000, RZ, 0xc0, !PT ;  /* 0xffff00000e117812 */ /* 0x040fe200078ec0ff */
[----:B------:R-:W-:Y:S01]  /*26e90*/  IMAD.U32 R18, R14, 0x10000, RZ ;  /* 0x000100000e127824 */ /* 0x000fe200078e00ff */
[C---:B------:R-:W-:Y:S01]  /*26ea0*/  LOP3.LUT R14, R15.reuse, 0xffff0000, RZ, 0xc0, !PT ;  /* 0xffff00000f0e7812 */ /* 0x040fe200078ec0ff */
[----:B------:R-:W-:Y:S01]  /*26eb0*/  IMAD.U32 R16, R15, 0x10000, RZ ;  /* 0x000100000f107824 */ /* 0x000fe200078e00ff */
        /* <DEDUP_REMOVED lines=62> */
.L_x_1018:
[----:B------:R-:W-:Y:S05]  /*272a0*/  BSYNC B0 ;  /* 0x0000000000007941 */ /* 0x000fea0003800000 */
.L_x_1017:
[----:B------:R-:W-:Y:S01]  /*272b0*/  IADD3 R5, R57, 0x40, RZ ;  /* 0x0000004039057810 */ /* 0x000fe20007ffe0ff */
[----:B------:R-:W-:Y:S02]  /*272c0*/  IMAD.MOV.U32 R2, RZ, RZ, R112 ;  /* 0x000000ffff027224 */ /* 0x000fe400078e0070 */
[----:B------:R-:W-:Y:S01]  /*272d0*/  IMAD.MOV.U32 R3, RZ, RZ, 0x0 ;  /* 0x00000000ff037424 */ /* 0x000fe200078e00ff */
[----:B------:R-:W-:-:S13]  /*272e0*/  ISETP.GE.AND P0, PT, R5, R0, PT ;  /* 0x000000000500720c */ /* 0x000fda0003f06270 */
[----:B------:R-:W-:Y:S05]  /*272f0*/  @P0 RET.REL.NODEC R2 `(_ZN7cutlass13device_kernelIN5flash19enable_sm80_to_sm89INS1_16FlashAttnFwdSm80INS1_25CollectiveMainloopFwdSm80ILi8ELi1ELb0EN4cute5tupleIJNS5_1CILi128EEENS7_ILi64EEENS7_ILi192EEEEEELi192ENS_10bfloat16_tEfNS_4arch4Sm80ELb0ELb1ELb1ELb1ELb1ELb1ELb1ELb1EEENS1_21CollectiveEpilogueFwdINS6_IJS8_SA_S9_EEENS6_IJNS7_ILi1EEESI_SI_EEESC_SE_Li256ELb1ELb1ELb1ELb0EEENS1_36VarlenDynamicPersistentTileSchedulerILi128ELi64ELi256ELi256ELb1ELb1ELb0ELb1ELb0ELb1EEEEEEEEEvNT_6ParamsE) ;  /* 0xfffd8d0002000950 */ /* 0x000fea0003c3ffff */
[----:B------:R-:W-:Y:S01]  /*27300*/  SHF.R.S32.HI R2, RZ, 0x1f, R5 ;  /* 0x0000001fff027819 */ /* 0x000fe20000011405 */
[----:B------:R-:W-:Y:S01]  /*27310*/  IMAD.SHL.U32 R7, R4, 0x40, RZ ;  /* 0x0000004004077824 */ /* 0x000fe200078e00ff */
[----:B-1----:R-:W-:Y:S02]  /*27320*/  SHF.R.S32.HI R8, RZ, 0x1f, R4 ;  /* 0x0000001fff087819 */ /* 0x002fe40000011404 */
[CC--:B------:R-:W-:Y:S02]  /*27330*/  LEA.HI R3, R2.reuse, R5.reuse, RZ, 0x3 ;  /* 0x0000000502037211 */ /* 0x0c0fe400078f18ff */
[----:B------:R-:W-:Y:S02]  /*27340*/  LEA.HI R5, R2, R5, RZ, 0x6 ;  /* 0x0000000502057211 */ /* 0x000fe400078f30ff */
[----:B------:R-:W-:Y:S02]  /*27350*/  SHF.R.S32.HI R6, RZ, 0x3, R3 ;  /* 0x00000003ff067819 */ /* 0x000fe40000011403 */
[----:B------:R-:W-:-:S02]  /*27360*/  LOP3.LUT R2, R7, 0x1c0, RZ, 0xc0, !PT ;  /* 0x000001c007027812 */ /* 0x000fc400078ec0ff */
[----:B------:R-:W-:Y:S01]  /*27370*/  LEA.HI R7, R8, R4, RZ, 0x3 ;  /* 0x0000000408077211 */ /* 0x000fe200078f18ff */
[----:B------:R-:W-:Y:S01]  /*27380*/  IMAD.SHL.U32 R4, R5, 0x80, RZ ;  /* 0x0000008005047824 */ /* 0x000fe200078e00ff */
[----:B------:R-:W-:Y:S02]  /*27390*/  LEA.HI R0, R0, R6, RZ, 0x1d ;  /* 0x0000000600007211 */ /* 0x000fe400078fe8ff */
[----:B------:R-:W-:Y:S01]  /*273a0*/  LOP3.LUT R5, R2, 0x38, R3, 0xf8, !PT ;  /* 0x0000003802057812 */ /* 0x000fe200078ef803 */
[----:B------:R-:W-:Y:S01]  /*273b0*/  IMAD.SHL.U32 R3, R7, 0x40, RZ ;  /* 0x0000004007037824 */ /* 0x000fe200078e00ff */
[----:B------:R-:W-:Y:S02]  /*273c0*/  SHF.R.S32.HI R6, RZ, 0x1f, R0 ;  /* 0x0000001fff067819 */ /* 0x000fe40000011400 */
[----:B------:R-:W-:Y:S01]  /*273d0*/  LOP3.LUT R7, R4, 0xffffe000, RZ, 0xc0, !PT ;  /* 0xffffe00004077812 */ /* 0x000fe200078ec0ff */
[----:B------:R-:W-:Y:S01]  /*273e0*/  IMAD.SHL.U32 R4, R0, 0x8, RZ ;  /* 0x0000000800047824 */ /* 0x000fe200078e00ff */
[----:B------:R-:W-:-:S02]  /*273f0*/  LEA.HI R0, R6, R0, RZ, 0x3 ;  /* 0x0000000006007211 */ /* 0x000fc400078f18ff */
[----:B------:R-:W-:Y:S02]  /*27400*/  SHF.R.U32.HI R8, RZ, 0x3, R2 ;  /* 0x00000003ff087819 */ /* 0x000fe40000011602 */
[----:B------:R-:W-:Y:S01]  /*27410*/  LOP3.LUT R2, R2, 0x38, R4, 0xf8, !PT ;  /* 0x0000003802027812 */ /* 0x000fe200078ef804 */
[----:B------:R-:W-:Y:S01]  /*27420*/  IMAD.SHL.U32 R0, R0, 0x400, RZ ;  /* 0x0000040000007824 */ /* 0x000fe200078e00ff */
        /* <DEDUP_REMOVED lines=15> */
[C---:B------:R-:W-:Y:S01]  /*27520*/  IMAD.U32 R32, R19.reuse, 0x10000, RZ ;  /* 0x0001000013207824 */ /* 0x040fe200078e00ff */
[----:B------:R-:W-:Y:S01]  /*27530*/  SHF.R.U32.HI R2, RZ, 0x10, R77 ;  /* 0x00000010ff027819 */ /* 0x000fe2000001164d */
[----:B------:R-:W-:Y:S01]  /*27540*/  IMAD.U32 R27, R26, 0x10000, RZ ;  /* 0x000100001a1b7824 */ /* 0x000fe200078e00ff */
[----:B------:R-:W-:Y:S02]  /*27550*/  SHF.R.U64 R3, R78, 0x10, R79 ;  /* 0x000000104e037819 */ /* 0x000fe4000000124f */
[----:B------:R-:W-:Y:S02]  /*27560*/  LOP3.LUT R19, R19, 0xffff0000, RZ, 0xc0, !PT ;  /* 0xffff000013137812 */ /* 0x000fe400078ec0ff */
[----:B------:R-:W-:-:S02]  /*27570*/  PRMT R18, R99, 0x5410, R18 ;  /* 0x0000541063127816 */ /* 0x000fc40000000012 */
[----:B------:R-:W-:Y:S02]  /*27580*/  LOP3.LUT R26, R26, 0xffff0000, RZ, 0xc0, !PT ;  /* 0xffff00001a1a7812 */ /* 0x000fe400078ec0ff */
[----:B------:R-:W-:Y:S02]  /*27590*/  PRMT R22, R101, 0x5410, R2 ;  /* 0x0000541065167816 */ /* 0x000fe40000000002 */
[--C-:B------:R-:W-:Y:S02]  /*275a0*/  SHF.R.U64 R17, R74, 0x10, R75.reuse ;  /* 0x000000104a117819 */ /* 0x100fe4000000124b */
[----:B------:R-:W-:Y:S02]  /*275b0*/  SHF.R.U32.HI R16, RZ, 0x10, R75 ;  /* 0x00000010ff107819 */ /* 0x000fe4000001164b */
[----:B------:R-:W-:Y:S02]  /*275c0*/  PRMT R21, R102, 0x5432, R3 ;  /* 0x0000543266157816 */ /* 0x000fe40000000003 */
[----:B------:R-:W-:-:S02]  /*275d0*/  SHF.R.U32.HI R12, RZ, 0x10, R79 ;  /* 0x00000010ff0c7819 */ /* 0x000fc4000001164f */
        /* <DEDUP_REMOVED lines=11> */
[----:B------:R-:W-:Y:S01]  /*27690*/  LOP3.LUT R9, R4, 0xffff0000, RZ, 0xc0, !PT ;  /* 0xffff000004097812 */ /* 0x000fe200078ec0ff */
[C---:B------:R-:W-:Y:S01]  /*276a0*/  IMAD.U32 R8, R5.reuse, 0x10000, RZ ;  /* 0x0001000005087824 */ /* 0x040fe200078e00ff */
[----:B------:R-:W-:Y:S01]  /*276b0*/  LOP3.LUT R4, R5, 0xffff0000, RZ, 0xc0, !PT ;  /* 0xffff000005047812 */ /* 0x000fe200078ec0ff */
[----:B------:R-:W-:Y:S01]  /*276c0*/  FMUL.FTZ R5, R10, R32 ;  /* 0x000000200a057220 */ /* 0x000fe20000410000 */
[C---:B------:R-:W-:Y:S01]  /*276d0*/  LOP3.LUT R2, R6.reuse, 0xffff0000, RZ, 0xc0, !PT ;  /* 0xffff000006027812 */ /* 0x040fe200078ec0ff */
[----:B------:R-:W-:Y:S01]  /*276e0*/  IMAD.U32 R3, R6, 0x10000, RZ ;  /* 0x0001000006037824 */ /* 0x000fe200078e00ff */
[----:B------:R-:W-:Y:S01]  /*276f0*/  LOP3.LUT R6, R7, 0xffff0000, RZ, 0xc0, !PT ;  /* 0xffff000007067812 */ /* 0x000fe200078ec0ff */
[----:B------:R-:W-:-:S02]  /*27700*/  FFMA.FTZ R33, R25, R27, -R5 ;  /* 0x0000001b19217223 */ /* 0x000fc40000010805 */
[----:B------:R-:W-:Y:S02]  /*27710*/  FMUL.FTZ R10, R10, R27 ;  /* 0x0000001b0a0a7220 */ /* 0x000fe40000410000 */
[----:B------:R-:W-:Y:S02]  /*27720*/  FMUL.FTZ R5, R9, R19 ;  /* 0x0000001309057220 */ /* 0x000fe40000410000 */
[----:B------:R-:W-:Y:S02]  /*27730*/  IMAD.U32 R0, R7, 0x10000, RZ ;  /* 0x0001000007007824 */ /* 0x000fe400078e00ff */
[----:B------:R-:W-:Y:S02]  /*27740*/  IMAD.U32 R27, R18, 0x10000, RZ ;  /* 0x00010000121b7824 */ /* 0x000fe400078e00ff */
[----:B------:R-:W-:Y:S02]  /*27750*/  FMUL.FTZ R9, R9, R26 ;  /* 0x0000001a09097220 */ /* 0x000fe40000410000 */
[----:B------:R-:W-:-:S02]  /*27760*/  IMAD.U32 R7, R22, 0x10000, RZ ;  /* 0x0001000016077824 */ /* 0x000fc400078e00ff */
[----:B------:R-:W-:Y:S02]  /*27770*/  FFMA.FTZ R26, R24, R26, -R5 ;  /* 0x0000001a181a7223 */ /* 0x000fe40000010805 */
[----:B------:R-:W-:Y:S02]  /*27780*/  FMUL.FTZ R5, R8, R27 ;  /* 0x0000001b08057220 */ /* 0x000fe40000410000 */
[----:B------:R-:W-:Y:S01]  /*27790*/  FFMA.FTZ R24, R24, R19, R9 ;  /* 0x0000001318187223 */ /* 0x000fe20000010009 */
[----:B------:R-:W-:Y:S01]  /*277a0*/  LOP3.LUT R9, R22, 0xffff0000, RZ, 0xc0, !PT ;  /* 0xffff000016097812 */ /* 0x000fe200078ec0ff */
[-C--:B------:R-:W-:Y:S02]  /*277b0*/  FMUL.FTZ R8, R8, R7.reuse ;  /* 0x0000000708087220 */ /* 0x080fe40000410000 */
[----:B------:R-:W-:Y:S02]  /*277c0*/  FFMA.FTZ R32, R25, R32, R10 ;  /* 0x0000002019207223 */ /* 0x000fe4000001000a */
[C---:B------:R-:W-:Y:S01]  /*277d0*/  IMAD.U32 R18, R21.reuse, 0x10000, RZ ;  /* 0x0001000015127824 */ /* 0x040fe200078e00ff */
[----:B------:R-:W-:Y:S01]  /*277e0*/  LOP3.LUT R21, R21, 0xffff0000, RZ, 0xc0, !PT ;  /* 0xffff000015157812 */ /* 0x000fe200078ec0ff */
[C---:B------:R-:W-:Y:S01]  /*277f0*/  IMAD.U32 R22, R17.reuse, 0x10000, RZ ;  /* 0x0001000011167824 */ /* 0x040fe200078e00ff */
[----:B------:R-:W-:Y:S01]  /*27800*/  LOP3.LUT R17, R17, 0xffff0000, RZ, 0xc0, !PT ;  /* 0xffff000011117812 */ /* 0x000fe200078ec0ff */
[C---:B------:R-:W-:Y:S01]  /*27810*/  IMAD.U32 R25, R16.reuse, 0x10000, RZ ;  /* 0x0001000010197824 */ /* 0x040fe200078e00ff */
[----:B------:R-:W-:Y:S01]  /*27820*/  LOP3.LUT R16, R16, 0xffff0000, RZ, 0xc0, !PT ;  /* 0xffff000010107812 */ /* 0x000fe200078ec0ff */
[----:B------:R-:W-:-:S02]  /*27830*/  FFMA.FTZ R19, R23, R7, -R5 ;  /* 0x0000000717137223 */ /* 0x000fc40000010805 */
[C---:B------:R-:W-:Y:S01]  /*27840*/  IMAD.U32 R10, R20.reuse, 0x10000, RZ ;  /* 0x00010000140a7824 */ /* 0x040fe200078e00ff */
[----:B------:R-:W-:Y:S01]  /*27850*/  LOP3.LUT R20, R20, 0xffff0000, RZ, 0xc0, !PT ;  /* 0xffff000014147812 */ /* 0x000fe200078ec0ff */
[----:B------:R-:W-:Y:S02]  /*27860*/  FFMA.FTZ R23, R23, R27, R8 ;  /* 0x0000001b17177223 */ /* 0x000fe40000010008 */
[C---:B------:R-:W-:Y:S02]  /*27870*/  FMUL.FTZ R5, R4.reuse, R34 ;  /* 0x0000002204057220 */ /* 0x040fe40000410000 */
[C---:B------:R-:W-:Y:S02]  /*27880*/  FMUL.FTZ R8, R3.reuse, R22 ;  /* 0x0000001603087220 */ /* 0x040fe40000410000 */
[----:B------:R-:W-:Y:S02]  /*27890*/  FMUL.FTZ R7, R3, R18 ;  /* 0x0000001203077220 */ /* 0x000fe40000410000 */
[C---:B------:R-:W-:Y:S01]  /*278a0*/  IMAD.U32 R12, R11.reuse, 0x10000, RZ ;  /* 0x000100000b0c7824 */ /* 0x040fe200078e00ff */
[----:B------:R-:W-:Y:S01]  /*278b0*/  LOP3.LUT R11, R11, 0xffff0000, RZ, 0xc0, !PT ;  /* 0xffff00000b0b7812 */ /* 0x000fe200078ec0ff */
[----:B------:R-:W-:-:S02]  /*278c0*/  FMUL.FTZ R4, R4, R9 ;  /* 0x0000000904047220 */ /* 0x000fc40000410000 */
[C---:B------:R-:W-:Y:S02]  /*278d0*/  FMUL.FTZ R3, R0.reuse, R25 ;  /* 0x0000001900037220 */ /* 0x040fe40000410000 */
[----:B------:R-:W-:Y:S02]  /*278e0*/  FMUL.FTZ R0, R0, R10 ;  /* 0x0000000a00007220 */ /* 0x000fe40000410000 */
[C---:B------:R-:W-:Y:S02]  /*278f0*/  FFMA.FTZ R9, R15.reuse, R9, -R5 ;  /* 0x000000090f097223 */ /* 0x040fe40000010805 */
[----:B------:R-:W-:Y:S01]  /*27900*/  FFMA.FTZ R5, R15, R34, R4 ;  /* 0x000000220f057223 */ /* 0x000fe20000010004 */
[----:B------:R-:W-:Y:S01]  /*27910*/  F2FP.BF16.PACK_AB R4, R24, R32 ;  /* 0x000000201804723e */ /* 0x000fe200000010ff */
[----:B------:R-:W-:Y:S01]  /*27920*/  FFMA.FTZ R3, R12, R10, -R3 ;  /* 0x0000000a0c037223 */ /* 0x000fe20000010803 */
[----:B------:R-:W-:Y:S01]  /*27930*/  F2FP.BF16.PACK_AB R9, R9, R19 ;  /* 0x000000130909723e */ /* 0x000fe200000010ff */
[----:B------:R-:W-:Y:S01]  /*27940*/  FFMA.FTZ R15, R14, R18, -R8 ;  /* 0x000000120e0f7223 */ /* 0x000fe20000010808 */
[----:B------:R-:W-:Y:S01]  /*27950*/  F2FP.BF16.PACK_AB R8, R26, R33 ;  /* 0x000000211a08723e */ /* 0x000fe200000010ff */
[----:B------:R-:W-:Y:S01]  /*27960*/  FFMA.FTZ R12, R12, R25, R0 ;  /* 0x000000190c0c7223 */ /* 0x000fe20000010000 */
[----:B------:R-:W-:Y:S01]  /*27970*/  F2FP.BF16.PACK_AB R5, R5, R23 ;  /* 0x000000170505723e */ /* 0x000fe200000010ff */
[----:B------:R-:W-:-:S02]  /*27980*/  FFMA.FTZ R14, R14, R22, R7 ;  /* 0x000000160e0e7223 */ /* 0x000fc40000010007 */
[----:B------:R-:W-:Y:S02]  /*27990*/  FMUL.FTZ R10, R2, R17 ;  /* 0x00000011020a7220 */ /* 0x000fe40000410000 */
[----:B------:R-:W-:Y:S02]  /*279a0*/  FMUL.FTZ R0, R6, R16 ;  /* 0x0000001006007220 */ /* 0x000fe40000410000 */
[-C--:B------:R-:W-:Y:S02]  /*279b0*/  FMUL.FTZ R2, R2, R21.reuse ;  /* 0x0000001502027220 */ /* 0x080fe40000410000 */
[-C--:B------:R-:W-:Y:S02]  /*279c0*/  FMUL.FTZ R7, R6, R20.reuse ;  /* 0x0000001406077220 */ /* 0x080fe40000410000 */
[----:B------:R-:W-:Y:S02]  /*279d0*/  FFMA.FTZ R10, R13, R21, -R10 ;  /* 0x000000150d0a7223 */ /* 0x000fe4000001080a */
[----:B------:R-:W-:-:S02]  /*279e0*/  FFMA.FTZ R0, R11, R20, -R0 ;  /* 0x000000140b007223 */ /* 0x000fc40000010800 */
[----:B------:R-:W-:Y:S01]  /*279f0*/  FFMA.FTZ R6, R13, R17, R2 ;  /* 0x000000110d067223 */ /* 0x000fe20000010002 */
[----:B------:R-:W-:Y:S01]  /*27a00*/  F2FP.BF16.PACK_AB R10, R10, R15 ;  /* 0x0000000f0a0a723e */ /* 0x000fe200000010ff */
[----:B------:R-:W-:Y:S01]  /*27a10*/  FFMA.FTZ R7, R11, R16, R7 ;  /* 0x000000100b077223 */ /* 0x000fe20000010007 */
[----:B------:R-:W-:Y:S01]  /*27a20*/  F2FP.BF16.PACK_AB R11, R0, R3 ;  /* 0x00000003000b723e */ /* 0x000fe200000010ff */
[----:B------:R-:W-:Y:S01]  /*27a30*/  IMAD.MOV.U32 R2, RZ, RZ, R112 ;  /* 0x000000ffff027224 */ /* 0x000fe200078e0070 */
[----:B------:R-:W-:Y:S01]  /*27a40*/  F2FP.BF16.PACK_AB R6, R6, R14 ;  /* 0x0000000e0606723e */ /* 0x000fe200000010ff */
[----:B------:R-:W-:Y:S01]  /*27a50*/  IMAD.MOV.U32 R3, RZ, RZ, 0x0 ;  /* 0x00000000ff037424 */ /* 0x000fe200078e00ff */
[----:B------:R-:W-:Y:S01]  /*27a60*/  F2FP.BF16.PACK_AB R7, R7, R12 ;  /* 0x0000000c0707723e */ /* 0x000fe200000010ff */
[----:B------:R1:W-:Y:S04]  /*27a70*/  ST.E.128 [R30.64], R8 ;  /* 0x000000081e007985 */ /* 0x0003e8000c101d04 */
[----:B------:R1:W-:Y:S01]  /*27a80*/  ST.E.128 [R28.64], R4 ;  /* 0x000000041c007985 */ /* 0x0003e2000c101d04 */
[----:B------:R-:W-:Y:S05]  /*27a90*/  RET.REL.NODEC R2 `(_ZN7cutlass13device_kernelIN5flash19enable_sm80_to_sm89INS1_16FlashAttnFwdSm80INS1_25CollectiveMainloopFwdSm80ILi8ELi1ELb0EN4cute5tupleIJNS5_1CILi128EEENS7_ILi64EEENS7_ILi192EEEEEELi192ENS_10bfloat16_tEfNS_4arch4Sm80ELb0ELb1ELb1ELb1ELb1ELb1ELb1ELb1EEENS1_21CollectiveEpilogueFwdINS6_IJS8_SA_S9_EEENS6_IJNS7_ILi1EEESI_SI_EEESC_SE_Li256ELb1ELb1ELb1ELb0EEENS1_36VarlenDynamicPersistentTileSchedulerILi128ELi64ELi256ELi256ELb1ELb1ELb0ELb1ELb0ELb1EEEEEEEEEvNT_6ParamsE) ;  /* 0xfffd856002007950 */ /* 0x000fea0003c3ffff */
.L_x_971:
        /* <DEDUP_REMOVED lines=8> */
.L_x_972:
[----:B------:R-:W-:Y:S01]  /*27b20*/  IMAD.MOV.U32 R20, RZ, RZ, R40 ;  /* 0x000000ffff147224 */ /* 0x000fe200078e0028 */
[----:B------:R-:W-:Y:S01]  /*27b30*/  MOV R201, 0x1c1f ;  /* 0x00001c1f00c97802 */ /* 0x000fe20000000f00 */
[----:B------:R-:W-:Y:S01]  /*27b40*/  IMAD.MOV.U32 R2, RZ, RZ, RZ ;  /* 0x000000ffff027224 */ /* 0x000fe200078e00ff */
[----:B------:R-:W-:Y:S02]  /*27b50*/  MOV R237, 0xffffffff ;  /* 0xffffffff00ed7802 */ /* 0x000fe40000000f00 */
[----:B------:R-:W-:Y:S02]  /*27b60*/  MOV R3, 0x27b80 ;  /* 0x00027b8000037802 */ /* 0x000fe40000000f00 */
[----:B-12---:R-:W-:Y:S05]  /*27b70*/  CALL.REL.NOINC `($__internal_13_$__cuda_sm70_shflsync_idx_p) ;  /* 0x0000071000007944 */ /* 0x006fea0003c00000 */
[----:B------:R-:W-:Y:S01]  /*27b80*/  IMAD.MOV.U32 R20, RZ, RZ, R38 ;  /* 0x000000ffff147224 */ /* 0x000fe200078e0026 */
[----:B------:R-:W-:Y:S01]  /*27b90*/  MOV R201, 0x1c1f ;  /* 0x00001c1f00c97802 */ /* 0x000fe20000000f00 */
[----:B------:R-:W-:Y:S01]  /*27ba0*/  IMAD.MOV.U32 R2, RZ, RZ, RZ ;  /* 0x000000ffff027224 */ /* 0x000fe200078e00ff */
[----:B------:R-:W-:Y:S01]  /*27bb0*/  MOV R6, R202 ;  /* 0x000000ca00067202 */ /* 0x000fe20000000f00 */
[----:B------:R-:W-:Y:S01]  /*27bc0*/  IMAD.MOV.U32 R237, RZ, RZ, -0x1 ;  /* 0xffffffffffed7424 */ /* 0x000fe200078e00ff */
[----:B------:R-:W-:-:S02]  /*27bd0*/  MOV R7, R5 ;  /* 0x0000000500077202 */ /* 0x000fc40000000f00 */
[----:B------:R-:W-:Y:S02]  /*27be0*/  MOV R3, 0x27c00 ;  /* 0x00027c0000037802 */ /* 0x000fe40000000f00 */
[----:B------:R-:W-:Y:S05]  /*27bf0*/  CALL.REL.NOINC `($__internal_13_$__cuda_sm70_shflsync_idx_p) ;  /* 0x0000069000007944 */ /* 0x000fea0003c00000 */
[----:B------:R-:W-:Y:S01]  /*27c00*/  IMAD.MOV.U32 R21, RZ, RZ, R202 ;  /* 0x000000ffff157224 */ /* 0x000fe200078e00ca */
[----:B------:R-:W-:Y:S01]  /*27c10*/  MOV R20, R41 ;  /* 0x0000002900147202 */ /* 0x000fe20000000f00 */
[----:B------:R-:W-:Y:S01]  /*27c20*/  IMAD.MOV.U32 R2, RZ, RZ, RZ ;  /* 0x000000ffff027224 */ /* 0x000fe200078e00ff */
[----:B------:R-:W-:Y:S01]  /*27c30*/  MOV R201, 0x1c1f ;  /* 0x00001c1f00c97802 */ /* 0x000fe20000000f00 */
[----:B------:R-:W-:Y:S01]  /*27c40*/  IMAD.MOV.U32 R237, RZ, RZ, -0x1 ;  /* 0xffffffffffed7424 */ /* 0x000fe200078e00ff */
[----:B------:R-:W-:Y:S02]  /*27c50*/  MOV R3, 0x27c70 ;  /* 0x00027c7000037802 */ /* 0x000fe40000000f00 */
[----:B------:R-:W-:Y:S05]  /*27c60*/  CALL.REL.NOINC `($__internal_13_$__cuda_sm70_shflsync_idx_p) ;  /* 0x0000062000007944 */ /* 0x000fea0003c00000 */
[----:B------:R-:W-:Y:S01]  /*27c70*/  MOV R2, R202 ;  /* 0x000000ca00027202 */ /* 0x000fe20000000f00 */
[----:B------:R-:W-:Y:S05]  /*27c80*/  BRA `(.L_x_1020) ;  /* 0xffff887000007947 */ /* 0x000fea000383ffff */
.L_x_975:
[----:B------:R-:W-:Y:S01]  /*27c90*/  IMAD.MOV.U32 R20, RZ, RZ, R39 ;  /* 0x000000ffff147224 */ /* 0x000fe200078e0027 */
[----:B------:R-:W-:Y:S01]  /*27ca0*/  MOV R201, 0x1c1f ;  /* 0x00001c1f00c97802 */ /* 0x000fe20000000f00 */
[----:B------:R-:W-:Y:S01]  /*27cb0*/  IMAD.MOV.U32 R2, RZ, RZ, 0x1 ;  /* 0x00000001ff027424 */ /* 0x000fe200078e00ff */
[----:B------:R-:W-:Y:S02]  /*27cc0*/  MOV R237, 0xffffffff ;  /* 0xffffffff00ed7802 */ /* 0x000fe40000000f00 */
[----:B------:R-:W-:-:S02]  /*27cd0*/  MOV R3, 0x27cf0 ;  /* 0x00027cf000037802 */ /* 0x000fc40000000f00 */
[----:B---3--:R-:W-:Y:S05]  /*27ce0*/  CALL.REL.NOINC `($__internal_13_$__cuda_sm70_shflsync_idx_p) ;  /* 0x000005a000007944 */ /* 0x008fea0003c00000 */
[----:B------:R-:W-:Y:S01]  /*27cf0*/  IMAD.MOV.U32 R7, RZ, RZ, R202 ;  /* 0x000000ffff077224 */ /* 0x000fe200078e00ca */
[----:B------:R-:W-:Y:S01]  /*27d00*/  MOV R20, R40 ;  /* 0x0000002800147202 */ /* 0x000fe20000000f00 */
[----:B------:R-:W-:Y:S01]  /*27d10*/  IMAD.MOV.U32 R2, RZ, RZ, 0x1 ;  /* 0x00000001ff027424 */ /* 0x000fe200078e00ff */
[----:B------:R-:W-:Y:S01]  /*27d20*/  MOV R201, 0x1c1f ;  /* 0x00001c1f00c97802 */ /* 0x000fe20000000f00 */
[----:B------:R-:W-:Y:S01]  /*27d30*/  IMAD.MOV.U32 R237, RZ, RZ, -0x1 ;  /* 0xffffffffffed7424 */ /* 0x000fe200078e00ff */
[----:B------:R-:W-:-:S02]  /*27d40*/  MOV R3, 0x27d60 ;  /* 0x00027d6000037802 */ /* 0x000fc40000000f00 */
[----:B------:R-:W-:Y:S05]  /*27d50*/  CALL.REL.NOINC `($__internal_13_$__cuda_sm70_shflsync_idx_p) ;  /* 0x0000053000007944 */ /* 0x000fea0003c00000 */
[----:B------:R-:W-:Y:S01]  /*27d60*/  IMAD.MOV.U32 R20, RZ, RZ, R38 ;  /* 0x000000ffff147224 */ /* 0x000fe200078e0026 */
[----:B------:R-:W-:Y:S01]  /*27d70*/  MOV R2, 0x1 ;  /* 0x0000000100027802 */ /* 0x000fe20000000f00 */
[----:B------:R-:W-:Y:S01]  /*27d80*/  IMAD.MOV.U32 R201, RZ, RZ, 0x1c1f ;  /* 0x00001c1fffc97424 */ /* 0x000fe200078e00ff */
[----:B------:R-:W-:Y:S01]  /*27d90*/  MOV R237, 0xffffffff ;  /* 0xffffffff00ed7802 */ /* 0x000fe20000000f00 */
[----:B------:R-:W-:Y:S01]  /*27da0*/  IMAD.MOV.U32 R6, RZ, RZ, R202 ;  /* 0x000000ffff067224 */ /* 0x000fe200078e00ca */
[----:B------:R-:W-:-:S02]  /*27db0*/  MOV R3, 0x27dd0 ;  /* 0x00027dd000037802 */ /* 0x000fc40000000f00 */
[----:B------:R-:W-:Y:S05]  /*27dc0*/  CALL.REL.NOINC `($__internal_13_$__cuda_sm70_shflsync_idx_p) ;  /* 0x000004c000007944 */ /* 0x000fea0003c00000 */
        /* <DEDUP_REMOVED lines=9> */
.L_x_1002:
        /* <DEDUP_REMOVED lines=8> */
.L_x_1003:
        /* <DEDUP_REMOVED lines=23> */
.L_x_1006:
[----:B------:R-:W-:Y:S01]  /*28050*/  IMAD.MOV.U32 R20, RZ, RZ, R29 ;  /* 0x000000ffff147224 */ /* 0x000fe200078e001d */
[----:B------:R-:W-:Y:S01]  /*28060*/  MOV R201, 0x1c1f ;  /* 0x00001c1f00c97802 */ /* 0x000fe20000000f00 */
[----:B------:R-:W-:Y:S01]  /*28070*/  IMAD.MOV.U32 R2, RZ, RZ, 0x1 ;  /* 0x00000001ff027424 */ /* 0x000fe200078e00ff */
[----:B------:R-:W-:Y:S02]  /*28080*/  MOV R237, 0xffffffff ;  /* 0xffffffff00ed7802 */ /* 0x000fe40000000f00 */
[----:B------:R-:W-:-:S02]  /*28090*/  MOV R3, 0x280b0 ;  /* 0x000280b000037802 */ /* 0x000fc40000000f00 */
[----:B---34-:R-:W-:Y:S05]  /*280a0*/  CALL.REL.NOINC `($__internal_13_$__cuda_sm70_shflsync_idx_p) ;  /* 0x000001e000007944 */ /* 0x018fea0003c00000 */
        /* <DEDUP_REMOVED lines=10> */
[----:B------:R-:W-:Y:S01]  /*28150*/  MOV R22, R202 ;  /* 0x000000ca00167202 */ /* 0x000fe20000000f00 */
[----:B------:R-:W-:Y:S01]  /*28160*/  IMAD.MOV.U32 R237, RZ, RZ, -0x1 ;  /* 0xffffffffffed7424 */ /* 0x000fe200078e00ff */
[----:B------:R-:W-:-:S02]  /*28170*/  MOV R23, R21 ;  /* 0x0000001500177202 */ /* 0x000fc40000000f00 */
[----:B------:R-:W-:Y:S02]  /*28180*/  MOV R3, 0x281a0 ;  /* 0x000281a000037802 */ /* 0x000fe40000000f00 */
[----:B------:R-:W-:Y:S05]  /*28190*/  CALL.REL.NOINC `($__internal_13_$__cuda_sm70_shflsync_idx_p) ;  /* 0x000000f000007944 */ /* 0x000fea0003c00000 */
        /* <DEDUP_REMOVED lines=9> */
        .weak           $__internal_12_$__cuda_sm70_shflsync_bfly_p
        .type           $__internal_12_$__cuda_sm70_shflsync_bfly_p,@function
        .size           $__internal_12_$__cuda_sm70_shflsync_bfly_p,($__internal_13_$__cuda_sm70_shflsync_idx_p - $__internal_12_$__cuda_sm70_shflsync_bfly_p)
$__internal_12_$__cuda_sm70_shflsync_bfly_p:
[----:B------:R-:W-:Y:S02]  /*28230*/  MOV R156, 0xffffffff ;  /* 0xffffffff009c7802 */ /* 0x000fe40000000f00 */
[----:B------:R-:W-:Y:S02]  /*28240*/  MOV R3, 0x1f ;  /* 0x0000001f00037802 */ /* 0x000fe40000000f00 */
[----:B------:R-:W-:Y:S04]  /*28250*/  WARPSYNC R156 ;  /* 0x0000009c00007348 */ /* 0x000fe80003800000 */
[----:B------:R1:W2:Y:S02]  /*28260*/  SHFL.BFLY PT, R0, R4, R0, R3 ;  /* 0x0c00000004007389 */ /* 0x0002a400000e0003 */
[----:B-1----:R-:W-:-:S04]  /*28270*/  MOV R3, 0x0 ;  /* 0x0000000000037802 */ /* 0x002fc80000000f00 */
[----:B--2---:R-:W-:Y:S05]  /*28280*/  RET.REL.NODEC R2 `(_ZN7cutlass13device_kernelIN5flash19enable_sm80_to_sm89INS1_16FlashAttnFwdSm80INS1_25CollectiveMainloopFwdSm80ILi8ELi1ELb0EN4cute5tupleIJNS5_1CILi128EEENS7_ILi64EEENS7_ILi192EEEEEELi192ENS_10bfloat16_tEfNS_4arch4Sm80ELb0ELb1ELb1ELb1ELb1ELb1ELb1ELb1EEENS1_21CollectiveEpilogueFwdINS6_IJS8_SA_S9_EEENS6_IJNS7_ILi1EEESI_SI_EEESC_SE_Li256ELb1ELb1ELb1ELb0EEENS1_36VarlenDynamicPersistentTileSchedulerILi128ELi64ELi256ELi256ELb1ELb1ELb0ELb1ELb0ELb1EEEEEEEEEvNT_6ParamsE) ;  /* 0xfffd7d7002007950 */ /* 0x004fea0003c3ffff */
        .weak           $__internal_13_$__cuda_sm70_shflsync_idx_p
        .type           $__internal_13_$__cuda_sm70_shflsync_idx_p,@function
        .size           $__internal_13_$__cuda_sm70_shflsync_idx_p,($__internal_14_$__cuda_sm70_shflsync_up_p - $__internal_13_$__cuda_sm70_shflsync_idx_p)
$__internal_13_$__cuda_sm70_shflsync_idx_p:
[----:B------:R-:W-:Y:S04]  /*28290*/  WARPSYNC R237 ;  /* 0x000000ed00007348 */ /* 0x000fe80003800000 */
[----:B------:R1:W2:Y:S02]  /*282a0*/  SHFL.IDX PT, R202, R20, R2, R201 ;  /* 0x0000000214ca7389 */ /* 0x0002a400000e00c9 */
[----:B-1----:R-:W-:Y:S02]  /*282b0*/  MOV R2, R3 ;  /* 0x0000000300027202 */ /* 0x002fe40000000f00 */
[----:B------:R-:W-:-:S04]  /*282c0*/  MOV R3, 0x0 ;  /* 0x0000000000037802 */ /* 0x000fc80000000f00 */
[----:B--2---:R-:W-:Y:S05]  /*282d0*/  RET.REL.NODEC R2 `(_ZN7cutlass13device_kernelIN5flash19enable_sm80_to_sm89INS1_16FlashAttnFwdSm80INS1_25CollectiveMainloopFwdSm80ILi8ELi1ELb0EN4cute5tupleIJNS5_1CILi128EEENS7_ILi64EEENS7_ILi192EEEEEELi192ENS_10bfloat16_tEfNS_4arch4Sm80ELb0ELb1ELb1ELb1ELb1ELb1ELb1ELb1EEENS1_21CollectiveEpilogueFwdINS6_IJS8_SA_S9_EEENS6_IJNS7_ILi1EEESI_SI_EEESC_SE_Li256ELb1ELb1ELb1ELb0EEENS1_36VarlenDynamicPersistentTileSchedulerILi128ELi64ELi256ELi256ELb1ELb1ELb0ELb1ELb0ELb1EEEEEEEEEvNT_6ParamsE) ;  /* 0xfffd7d2002007950 */ /* 0x004fea0003c3ffff */
        .weak           $__internal_14_$__cuda_sm70_shflsync_up_p
        .type           $__internal_14_$__cuda_sm70_shflsync_up_p,@function
        .size           $__internal_14_$__cuda_sm70_shflsync_up_p,($__internal_15_$__cuda_sm70_votesync_ballot - $__internal_14_$__cuda_sm70_shflsync_up_p)
$__internal_14_$__cuda_sm70_shflsync_up_p:
[----:B------:R-:W-:Y:S02]  /*282e0*/  MOV R4, RZ ;  /* 0x000000ff00047202 */ /* 0x000fe40000000f00 */
[----:B------:R-:W-:-:S04]  /*282f0*/  MOV R11, 0xffffffff ;  /* 0xffffffff000b7802 */ /* 0x000fc80000000f00 */
[----:B------:R-:W-:Y:S04]  /*28300*/  WARPSYNC R11 ;  /* 0x0000000b00007348 */ /* 0x000fe80003800000 */
[----:B------:R1:W2:Y:S02]  /*28310*/  SHFL.UP PT, R4, R0, R3, R4 ;  /* 0x0400000300047389 */ /* 0x0002a400000e0004 */
[----:B-1----:R-:W-:-:S04]  /*28320*/  MOV R3, 0x0 ;  /* 0x0000000000037802 */ /* 0x002fc80000000f00 */
[----:B--2---:R-:W-:Y:S05]  /*28330*/  RET.REL.NODEC R2 `(_ZN7cutlass13device_kernelIN5flash19enable_sm80_to_sm89INS1_16FlashAttnFwdSm80INS1_25CollectiveMainloopFwdSm80ILi8ELi1ELb0EN4cute5tupleIJNS5_1CILi128EEENS7_ILi64EEENS7_ILi192EEEEEELi192ENS_10bfloat16_tEfNS_4arch4Sm80ELb0ELb1ELb1ELb1ELb1ELb1ELb1ELb1EEENS1_21CollectiveEpilogueFwdINS6_IJS8_SA_S9_EEENS6_IJNS7_ILi1EEESI_SI_EEESC_SE_Li256ELb1ELb1ELb1ELb0EEENS1_36VarlenDynamicPersistentTileSchedulerILi128ELi64ELi256ELi256ELb1ELb1ELb0ELb1ELb0ELb1EEEEEEEEEvNT_6ParamsE) ;  /* 0xfffd7cc002007950 */ /* 0x004fea0003c3ffff */
        .weak           $__internal_15_$__cuda_sm70_votesync_ballot
        .type           $__internal_15_$__cuda_sm70_votesync_ballot,@function
        .size           $__internal_15_$__cuda_sm70_votesync_ballot,(.L_x_6227 - $__internal_15_$__cuda_sm70_votesync_ballot)
$__internal_15_$__cuda_sm70_votesync_ballot:
[----:B------:R-:W-:Y:S01]  /*28340*/  ISETP.NE.U32.AND P0, PT, R0, 0x1, PT ;  /* 0x000000010000780c */ /* 0x000fe20003f05070 */
[----:B------:R-:W-:-:S04]  /*28350*/  IMAD.MOV.U32 R3, RZ, RZ, -0x1 ;  /* 0xffffffffff037424 */ /* 0x000fc800078e00ff */
[----:B------:R-:W-:Y:S08]  /*28360*/  WARPSYNC R3 ;  /* 0x0000000300007348 */ /* 0x000ff00003800000 */
[----:B------:R-:W-:-:S04]  /*28370*/  VOTE.ANY R0, PT, !P0 ;  /* 0x0000000000007806 */ /* 0x000fc800040e0100 */
[----:B------:R-:W-:Y:S01]  /*28380*/  LOP3.LUT R0, R0, R3, RZ, 0xc0, !PT ;  /* 0x0000000300007212 */ /* 0x000fe200078ec0ff */
[----:B------:R-:W-:-:S04]  /*28390*/  IMAD.MOV.U32 R3, RZ, RZ, 0x0 ;  /* 0x00000000ff037424 */ /* 0x000fc800078e00ff */
[----:B------:R-:W-:Y:S05]  /*283a0*/  RET.REL.NODEC R2 `(_ZN7cutlass13device_kernelIN5flash19enable_sm80_to_sm89INS1_16FlashAttnFwdSm80INS1_25CollectiveMainloopFwdSm80ILi8ELi1ELb0EN4cute5tupleIJNS5_1CILi128EEENS7_ILi64EEENS7_ILi192EEEEEELi192ENS_10bfloat16_tEfNS_4arch4Sm80ELb0ELb1ELb1ELb1ELb1ELb1ELb1ELb1EEENS1_21CollectiveEpilogueFwdINS6_IJS8_SA_S9_EEENS6_IJNS7_ILi1EEESI_SI_EEESC_SE_Li256ELb1ELb1ELb1ELb0EEENS1_36VarlenDynamicPersistentTileSchedulerILi128ELi64ELi256ELi256ELb1ELb1ELb0ELb1ELb0ELb1EEEEEEEEEvNT_6ParamsE) ;  /* 0xfffd7c5002007950 */ /* 0x000fea0003c3ffff */
.L_x_1025:
        /* <DEDUP_REMOVED lines=13> */
.L_x_6227:


//--------------------- .text._ZN7cutlass13device_kernelIN5flash19enable_sm80_to_sm89INS1_16FlashAttnFwdSm80INS1_25CollectiveMainloopFwdSm80ILi8ELi1ELb0EN4cute5tupleIJNS5_1CILi128EEENS7_ILi64EEENS7_ILi192EEEEEELi192ENS_10bfloat16_tEfNS_4arch4Sm80ELb1ELb0ELb1ELb0ELb1ELb0ELb1ELb1EEENS1_21CollectiveEpilogueFwdINS6_IJS8_SA_S9_EEENS6_IJNS7_ILi1EEESI_SI_EEESC_SE_Li256ELb0ELb1ELb1ELb0EEENS1_30DynamicPersistentTileSchedulerILi256ELi256ELb1ELb1ELb0EEEEEEEEEvNT_6ParamsE --------------------------
	.section	.text._ZN7cutlass13device_kernelIN5flash19enable_sm80_to_sm89INS1_16FlashAttnFwdSm80INS1_25CollectiveMainloopFwdSm80ILi8ELi1ELb0EN4cute5tupleIJNS5_1CILi128EEENS7_ILi64EEENS7_ILi192EEEEEELi192ENS_10bfloat16_tEfNS_4arch4Sm80ELb1ELb0ELb1ELb0ELb1ELb0ELb1ELb1EEENS1_21CollectiveEpilogueFwdINS6_IJS8_SA_S9_EEENS6_IJNS7_ILi1EEESI_SI_EEESC_SE_Li256ELb0ELb1ELb1ELb0EEENS1_30DynamicPersistentTileSchedulerILi256ELi256ELb1ELb1ELb0EEEEEEEEEvNT_6ParamsE,"ax",@progbits
	.sectioninfo	@"SHI_REGISTERS=255"
	.align	128
.text._ZN7cutlass13device_kernelIN5flash19enable_sm80_to_sm89INS1_16FlashAttnFwdSm80INS1_25CollectiveMainloopFwdSm80ILi8ELi1ELb0EN4cute5tupleIJNS5_1CILi128EEENS7_ILi64EEENS7_ILi192EEEEEELi192ENS_10bfloat16_tEfNS_4arch4Sm80ELb1ELb0ELb1ELb0ELb1ELb0ELb1ELb1EEENS1_21CollectiveEpilogueFwdINS6_IJS8_SA_S9_EEENS6_IJNS7_ILi1EEESI_SI_EEESC_SE_Li256ELb0ELb1ELb1ELb0EEENS1_30DynamicPersistentTileSchedulerILi256ELi256ELb1ELb1ELb0EEEEEEEEEvNT_6ParamsE:
        .type           _ZN7cutlass13device_kernelIN5flash19enable_sm80_to_sm89INS1_16FlashAttnFwdSm80INS1_25CollectiveMainloopFwdSm80ILi8ELi1ELb0EN4cute5tupleIJNS5_1CILi128EEENS7_ILi64EEENS7_ILi192EEEEEELi192ENS_10bfloat16_tEfNS_4arch4Sm80ELb1ELb0ELb1ELb0ELb1ELb0ELb1ELb1EEENS1_21CollectiveEpilogueFwdINS6_IJS8_SA_S9_EEENS6_IJNS7_ILi1EEESI_SI_EEESC_SE_Li256ELb0ELb1ELb1ELb0EEENS1_30DynamicPersistentTileSchedulerILi256ELi256ELb1ELb1ELb0EEEEEEEEEvNT_6ParamsE,@function
        .size           _ZN7cutlass13device_kernelIN5flash19enable_sm80_to_sm89INS1_16FlashAttnFwdSm80INS1_25CollectiveMainloopFwdSm80ILi8ELi1ELb0EN4cute5tupleIJNS5_1CILi128EEENS7_ILi64EEENS7_ILi192EEEEEELi192ENS_10bfloat16_tEfNS_4arch4Sm80ELb1ELb0ELb1ELb0ELb1ELb0ELb1ELb1EEENS1_21CollectiveEpilogueFwdINS6_IJS8_SA_S9_EEENS6_IJNS7_ILi1EEESI_SI_EEESC_SE_Li256ELb0ELb1ELb1ELb0EEENS1_30DynamicPersistentTileSchedulerILi256ELi256ELb1ELb1ELb0EEEEEEEEEvNT_6ParamsE,(.L_x_6233 - _ZN7cutlass13device_kernelIN5flash19enable_sm80_to_sm89INS1_16FlashAttnFwdSm80INS1_25CollectiveMainloopFwdSm80ILi8ELi1ELb0EN4cute5tupleIJNS5_1CILi128EEENS7_ILi64EEENS7_ILi192EEEEEELi192ENS_10bfloat16_tEfNS_4arch4Sm80ELb1ELb0ELb1ELb0ELb1ELb0ELb1ELb1EEENS1_21CollectiveEpilogueFwdINS6_IJS8_SA_S9_EEENS6_IJNS7_ILi1EEESI_SI_EEESC_SE_Li256ELb0ELb1ELb1ELb0EEENS1_30DynamicPersistentTileSchedulerILi256ELi256ELb1ELb1ELb0EEEEEEEEEvNT_6ParamsE)
        .other          _ZN7cutlass13device_kernelIN5flash19enable_sm80_to_sm89INS1_16FlashAttnFwdSm80INS1_25CollectiveMainloopFwdSm80ILi8ELi1ELb0EN4cute5tupleIJNS5_1CILi128EEENS7_ILi64EEENS7_ILi192EEEEEELi192ENS_10bfloat16_tEfNS_4arch4Sm80ELb1ELb0ELb1ELb0ELb1ELb0ELb1ELb1EEENS1_21CollectiveEpilogueFwdINS6_IJS8_SA_S9_EEENS6_IJNS7_ILi1EEESI_SI_EEESC_SE_Li256ELb0ELb1ELb1ELb0EEENS1_30DynamicPersistentTileSchedulerILi256ELi256ELb1ELb1ELb0EEEEEEEEEvNT_6ParamsE,@"STO_CUDA_ENTRY STV_DEFAULT"
_ZN7cutlass13device_kernelIN5flash19enable_sm80_to_sm89INS1_16FlashAttnFwdSm80INS1_25CollectiveMainloopFwdSm80ILi8ELi1ELb0EN4cute5tupleIJNS5_1CILi128EEENS7_ILi64EEENS7_ILi192EEEEEELi192ENS_10bfloat16_tEfNS_4arch4Sm80ELb1ELb0ELb1ELb0ELb1ELb0ELb1ELb1EEENS1_21CollectiveEpilogueFwdINS6_IJS8_SA_S9_EEENS6_IJNS7_ILi1EEESI_SI_EEESC_SE_Li256ELb0ELb1ELb1ELb0EEENS1_30DynamicPersistentTileSchedulerILi256ELi256ELb1ELb1ELb0EEEEEEEEEvNT_6ParamsE:
[----:B------:R-:W-:-:S03]  /*0000*/  MOV R1, c[0x0][0x28] ;  /* 0x00000a0000017a02 */ /* 0x000fc60000000f00 */
[----:B------:R-:W1:Y:S01]  /*0010*/  S2R R16, SR_TID.X ;  /* 0x0000000000107919 */ /* 0x000e620000002100 */
[----:B------:R-:W-:-:S03]  /*0020*/  IADD3 R1, R1, -0x10, RZ ;  /* 0xfffffff001017810 */ /* 0x000fc60007ffe0ff */
[----:B------:R-:W2:Y:S01]  /*0030*/  S2R R236, SR_CTAID.X ;  /* 0x0000000000ec7919 */ /* 0x000ea20000002500 */
[----:B-1----:R-:W-:-:S05]  /*0040*/  SHF.R.U32.HI R2, RZ, 0x5, R16 ;  /* 0x00000005ff027819 */ /* 0x002fca0000011610 */
[----:B------:R-:W1:Y:S02]  /*0050*/  SHFL.IDX PT, R0, R2, RZ, 0x1f ;  /* 0x00001fff02007589 */ /* 0x000e6400000e0000 */
[----:B-1----:R-:W-:Y:S02]  /*0060*/  ISETP.GE.AND P0, PT, R0, 0x1, PT ;  /* 0x000000010000780c */ /* 0x002fe40003f06270 */
[----:B------:R1:W-:Y:S11]  /*0070*/  STL [R1+0x4], R0 ;  /* 0x0000040001007387 */ /* 0x0003f60000100800 */
[----:B------:R-:W-:Y:S06]  /*0080*/  @P0 BAR.ARV 0x4, 0x100 ;  /* 0x0104000000000b1d */ /* 0x000fec0000002000 */
[----:B--2---:R-:W-:-:S13]  /*0090*/  ISETP.GE.AND P0, PT, R236, c[0x0][0x538], PT ;  /* 0x00014e00ec007a0c */ /* 0x004fda0003f06270 */
[----:B------:R-:W-:Y:S05]  /*00a0*/  @P0 EXIT ;  /* 0x000000000000094d */ /* 0x000fea0003800000 */
[----:B-1----:R-:W-:Y:S01]  /*00b0*/  SHF.R.S32.HI R13, RZ, 0x1f, R16 ;  /* 0x0000001fff0d7819 */ /* 0x002fe20000011410 */
[----:B------:R-:W-:Y:S01]  /*00c0*/  IMAD.MOV.U32 R163, RZ, RZ, 0x20 ;  /* 0x00000020ffa37424 */ /* 0x000fe200078e00ff */
[----:B------:R-:W-:Y:S01]  /*00d0*/  ULDC.64 UR6, c[0x0][0x118] ;  /* 0x0000460000067ab9 */ /* 0x000fe20000000a00 */
[----:B------:R-:W-:Y:S01]  /*00e0*/  IMAD.MOV.U32 R164, RZ, RZ, 0x40 ;  /* 0x00000040ffa47424 */ /* 0x000fe200078e00ff */
[CC--:B------:R-:W-:Y:S02]  /*00f0*/  LEA.HI R5, R13.reuse, R16.reuse, RZ, 0x4 ;  /* 0x000000100d057211 */ /* 0x0c0fe400078f20ff */
[-C--:B------:R-:W-:Y:S02]  /*0100*/  LEA.HI R9, R13, R16.reuse, RZ, 0x3 ;  /* 0x000000100d097211 */ /* 0x080fe400078f18ff */
[----:B------:R-:W-:Y:S02]  /*0110*/  LOP3.LUT R2, R5, 0xfffffff0, RZ, 0xc0, !PT ;  /* 0xfffffff005027812 */ /* 0x000fe400078ec0ff */
[----:B------:R-:W-:-:S02]  /*0120*/  LEA.HI R0, R13, R16, RZ, 0x2 ;  /* 0x000000100d007211 */ /* 0x000fc400078f10ff */
[----:B------:R-:W-:Y:S01]  /*0130*/  SHF.R.S32.HI R214, RZ, 0x3, R9 ;  /* 0x00000003ffd67819 */ /* 0x000fe20000011409 */
[----:B------:R-:W-:Y:S01]  /*0140*/  IMAD.IADD R3, R16, 0x1, -R2 ;  /* 0x0000000110037824 */ /* 0x000fe200078e0a02 */
[----:B------:R-:W-:Y:S02]  /*0150*/  LOP3.LUT R212, R9, 0xfffffff8, RZ, 0xc0, !PT ;  /* 0xfffffff809d47812 */ /* 0x000fe400078ec0ff */
[----:B------:R-:W-:Y:S01]  /*0160*/  SHF.R.S32.HI R4, RZ, 0x4, R5 ;  /* 0x00000004ff047819 */ /* 0x000fe20000011405 */
[----:B------:R-:W-:Y:S01]  /*0170*/  IMAD.SHL.U32 R2, R214, 0x40, RZ ;  /* 0x00000040d6027824 */ /* 0x000fe200078e00ff */
[----:B------:R-:W-:Y:S01]  /*0180*/  LOP3.LUT R0, R0, 0xfffffffc, RZ, 0xc0, !PT ;  /* 0xfffffffc00007812 */ /* 0x000fe200078ec0ff */
[C---:B------:R-:W-:Y:S01]  /*0190*/  IMAD.IADD R212, R16.reuse, 0x1, -R212 ;  /* 0x0000000110d47824 */ /* 0x040fe200078e0ad4 */
[----:B------:R-:W-:Y:S02]  /*01a0*/  LEA.HI R5, R5, R4, RZ, 0x1 ;  /* 0x0000000405057211 */ /* 0x000fe400078f08ff */
[----:B------:R-:W-:Y:S01]  /*01b0*/  SHF.R.S32.HI R8, RZ, 0x1f, R3 ;  /* 0x0000001fff087819 */ /* 0x000fe20000011403 */
[----:B------:R-:W-:Y:S01]  /*01c0*/  IMAD.IADD R7, R16, 0x1, -R0 ;  /* 0x0000000110077824 */ /* 0x000fe200078e0a00 */
[----:B------:R-:W-:Y:S01]  /*01d0*/  LOP3.LUT R0, R2, 0x1c0, RZ, 0xc0, !PT ;  /* 0x000001c002007812 */ /* 0x000fe200078ec0ff */
[----:B------:R-:W-:Y:S01]  /*01e0*/  IMAD.SHL.U32 R197, R212, 0x8, RZ ;  /* 0x00000008d4c57824 */ /* 0x000fe200078e00ff */
[----:B------:R-:W-:-:S02]  /*01f0*/  LOP3.LUT R5, R5, 0xfffffffe, RZ, 0xc0, !PT ;  /* 0xfffffffe05057812 */ /* 0x000fc400078ec0ff */
[----:B------:R-:W-:Y:S02]  /*0200*/  SHF.R.U32.HI R6, RZ, 0x3, R0 ;  /* 0x00000003ff067819 */ /* 0x000fe40000011600 */
[----:B------:R-:W-:Y:S01]  /*0210*/  LOP3.LUT R2, R0, 0x38, R197, 0xf8, !PT ;  /* 0x0000003800027812 */ /* 0x000fe200078ef8c5 */
[----:B------:R-:W-:Y:S01]  /*0220*/  IMAD.IADD R103, R4, 0x1, -R5 ;  /* 0x0000000104677824 */ /* 0x000fe200078e0a05 */
[----:B------:R-:W-:Y:S01]  /*0230*/  LEA.HI R0, R7, R7, RZ, 0x1 ;  /* 0x0000000707007211 */ /* 0x000fe200078f08ff */
[----:B------:R-:W-:Y:S01]  /*0240*/  IMAD.SHL.U32 R4, R212, 0x40, RZ ;  /* 0x00000040d4047824 */ /* 0x000fe200078e00ff */
[----:B------:R-:W-:Y:S02]  /*0250*/  LEA.HI R8, R8, R3, RZ, 0x3 ;  /* 0x0000000308087211 */ /* 0x000fe400078f18ff */
[----:B------:R-:W-:Y:S02]  /*0260*/  LOP3.LUT R11, R2, R6, RZ, 0x3c, !PT ;  /* 0x00000006020b7212 */ /* 0x000fe400078e3cff */
[----:B------:R-:W-:-:S02]  /*0270*/  LOP3.LUT R2, R0, 0x1ffffffe, RZ, 0xc0, !PT ;  /* 0x1ffffffe00027812 */ /* 0x000fc400078ec0ff */
[----:B------:R-:W-:Y:S02]  /*0280*/  LOP3.LUT R0, R4, 0x1c0, RZ, 0xc0, !PT ;  /* 0x000001c004007812 */ /* 0x000fe400078ec0ff */
[----:B------:R-:W-:Y:S01]  /*0290*/  LOP3.LUT R5, R8, 0xfffffff8, RZ, 0xc0, !PT ;  /* 0xfffffff808057812 */ /* 0x000fe200078ec0ff */
[----:B------:R-:W-:Y:S01]  /*02a0*/  IMAD.IADD R12, R7, 0x1, -R2 ;  /* 0x00000001070c7824 */ /* 0x000fe200078e0a02 */
[----:B------:R-:W-:Y:S02]  /*02b0*/  LEA.HI R6, R13, R16, RZ, 0x5 ;  /* 0x000000100d067211 */ /* 0x000fe400078f28ff */
[----:B------:R-:W-:Y:S01]  /*02c0*/  LOP3.LUT R4, R0, 0x8, R9, 0xf8, !PT ;  /* 0x0000000800047812 */ /* 0x000fe200078ef809 */
[----:B------:R-:W-:Y:S01]  /*02d0*/  IMAD.IADD R5, R3, 0x1, -R5 ;  /* 0x0000000103057824 */ /* 0x000fe200078e0a05 */
[----:B------:R-:W-:Y:S02]  /*02e0*/  SHF.R.U32.HI R2, RZ, 0x3, R0 ;  /* 0x00000003ff027819 */ /* 0x000fe40000011600 */
[----:B------:R-:W-:-:S02]  /*02f0*/  SHF.R.S32.HI R166, RZ, 0x5, R6 ;  /* 0x00000005ffa67819 */ /* 0x000fc40000011406 */
[----:B------:R-:W-:Y:S02]  /*0300*/  SHF.R.S32.HI R0, RZ, 0x1f, R6 ;  /* 0x0000001fff007819 */ /* 0x000fe40000011406 */
[----:B------:R-:W-:Y:S02]  /*0310*/  LOP3.LUT R3, R6, 0xffffffe0, RZ, 0xc0, !PT ;  /* 0xffffffe006037812 */ /* 0x000fe400078ec0ff */
[----:B------:R-:W-:Y:S02]  /*0320*/  LEA.HI R0, R0, R166, RZ, 0x3 ;  /* 0x000000a600007211 */ /* 0x000fe400078f18ff */
[----:B------:R-:W-:Y:S01]  /*0330*/  LOP3.LUT R9, R4, R2, RZ, 0x3c, !PT ;  /* 0x0000000204097212 */ /* 0x000fe200078e3cff */
[----:B------:R-:W-:Y:S01]  /*0340*/  IMAD.IADD R15, R16, 0x1, -R3 ;  /* 0x00000001100f7824 */ /* 0x000fe200078e0a03 */
[----:B------:R-:W-:Y:S01]  /*0350*/  LOP3.LUT R2, R0, 0xffffff8, RZ, 0xc0, !PT ;  /* 0x0ffffff800027812 */ /* 0x000fe200078ec0ff */
[----:B------:R-:W-:Y:S01]  /*0360*/  IMAD.SHL.U32 R3, R5, 0x40, RZ ;  /* 0x0000004005037824 */ /* 0x000fe200078e00ff */
[----:B------:R-:W-:Y:S01]  /*0370*/  LEA.HI R7, R13, R16, RZ, 0x6 ;  /* 0x000000100d077211 */ /* 0x000fe200078f30ff */
[----:B------:R-:W-:Y:S01]  /*0380*/  IMAD.SHL.U32 R4, R103, 0x8, RZ ;  /* 0x0000000867047824 */ /* 0x000fe200078e00ff */
[----:B------:R-:W-:Y:S01]  /*0390*/  SHF.R.S32.HI R10, RZ, 0x1f, R15 ;  /* 0x0000001fff0a7819 */ /* 0x000fe2000001140f */
[----:B------:R-:W-:Y:S01]  /*03a0*/  IMAD.IADD R6, R166, 0x1, -R2 ;  /* 0x00000001a6067824 */ /* 0x000fe200078e0a02 */
[----:B------:R-:W-:Y:S01]  /*03b0*/  LOP3.LUT R0, R3, 0x1c0, RZ, 0xc0, !PT ;  /* 0x000001c003007812 */ /* 0x000fe200078ec0ff */
[----:B------:R-:W-:Y:S01]  /*03c0*/  IMAD.SHL.U32 R2, R8, 0x40, RZ ;  /* 0x0000004008027824 */ /* 0x000fe200078e00ff */
[----:B------:R-:W-:Y:S01]  /*03d0*/  LEA.HI R3, R10, R15, RZ, 0x2 ;  /* 0x0000000f0a037211 */ /* 0x000fe200078f10ff */
[----:B------:R-:W-:Y:S01]  /*03e0*/  IMAD.SHL.U32 R7, R7, 0x8, RZ ;  /* 0x0000000807077824 */ /* 0x000fe200078e00ff */
[----:B------:R-:W-:Y:S01]  /*03f0*/  LOP3.LUT R4, R0, 0x8, R4, 0xf8, !PT ;  /* 0x0000000800047812 */ /* 0x000fe200078ef804 */
[----:B------:R-:W-:Y:S01]  /*0400*/  IMAD R103, R103, 0x200, R9 ;  /* 0x0000020067677824 */ /* 0x000fe200078e0209 */
[----:B------:R-:W-:-:S02]  /*0410*/  SHF.R.U32.HI R162, RZ, 0x3, R0 ;  /* 0x00000003ffa27819 */ /* 0x000fc40000011600 */
[----:B------:R-:W-:Y:S02]  /*0420*/  LOP3.LUT R2, R2, 0xfffffe00, RZ, 0xc0, !PT ;  /* 0xfffffe0002027812 */ /* 0x000fe400078ec0ff */
[----:B------:R-:W-:Y:S02]  /*0430*/  SHF.R.S32.HI R0, RZ, 0x2, R3 ;  /* 0x00000002ff007819 */ /* 0x000fe40000011403 */
[----:B------:R-:W-:Y:S01]  /*0440*/  LOP3.LUT R162, R4, R162, RZ, 0x3c, !PT ;  /* 0x000000a204a27212 */ /* 0x000fe200078e3cff */
[----:B------:R-:W-:Y:S01]  /*0450*/  IMAD R166, R166, 0x400, R2 ;  /* 0x00000400a6a67824 */ /* 0x000fe200078e0202 */
[----:B------:R-:W-:Y:S01]  /*0460*/  LOP3.LUT R7, R11, 0x7ffffe00, R7, 0xf8, !PT ;  /* 0x7ffffe000b077812 */ /* 0x000fe200078ef807 */
[----:B------:R-:W-:Y:S01]  /*0470*/  IMAD R14, R6, 0x10, R0 ;  /* 0x00000010060e7824 */ /* 0x000fe200078e0200 */
[----:B------:R-:W-:Y:S01]  /*0480*/  LEA.HI R0, R13, R16, RZ, 0x7 ;  /* 0x000000100d007211 */ /* 0x000fe200078f38ff */
[----:B------:R-:W-:Y:S01]  /*0490*/  IMAD.IADD R166, R166, 0x1, R162 ;  /* 0x00000001a6a67824 */ /* 0x000fe200078e02a2 */
[----:B------:R-:W-:Y:S01]  /*04a0*/  LOP3.LUT R162, R162, R2, RZ, 0xfc, !PT ;  /* 0x00000002a2a27212 */ /* 0x000fe200078efcff */
[----:B------:R-:W-:Y:S01]  /*04b0*/  IMAD.SHL.U32 R182, R7, 0x2, RZ ;  /* 0x0000000207b67824 */ /* 0x000fe200078e00ff */
[----:B------:R-:W-:Y:S01]  /*04c0*/  SHF.R.S32.HI R2, RZ, 0x7, R0 ;  /* 0x00000007ff027819 */ /* 0x000fe20000011400 */
[----:B------:R-:W-:Y:S01]  /*04d0*/  STL [R1+0x8], R14 ;  /* 0x0000080e01007387 */ /* 0x000fe20000100800 */
[----:B------:R-:W-:-:S02]  /*04e0*/  LOP3.LUT R0, R3, 0x7ffffffc, RZ, 0xc0, !PT ;  /* 0x7ffffffc03007812 */ /* 0x000fc400078ec0ff */
[----:B------:R-:W-:Y:S02]  /*04f0*/  IADD3 R208, R197, 0x40, RZ ;  /* 0x00000040c5d07810 */ /* 0x000fe40007ffe0ff */
[----:B------:R-:W-:Y:S01]  /*0500*/  R2P PR, R5, 0x6 ;  /* 0x0000000605007804 */ /* 0x000fe20000000000 */
[----:B------:R-:W-:Y:S01]  /*0510*/  IMAD.IADD R0, R15, 0x1, -R0 ;  /* 0x000000010f007824 */ /* 0x000fe200078e0a00 */
[----:B------:R-:W-:Y:S02]  /*0520*/  IADD3 R207, R197, 0x80, RZ ;  /* 0x00000080c5cf7810 */ /* 0x000fe40007ffe0ff */
[----:B------:R-:W-:Y:S01]  /*0530*/  SHF.R.S32.HI R2, RZ, 0x1f, R197 ;  /* 0x0000001fff027819 */ /* 0x000fe200000114c5 */
[----:B------:R-:W-:Y:S01]  /*0540*/  IMAD.SHL.U32 R225, R0, 0x2, RZ ;  /* 0x0000000200e17824 */ /* 0x000fe200078e00ff */
[----:B------:R-:W-:Y:S01]  /*0550*/  SHF.R.S32.HI R3, RZ, 0x1f, R208 ;  /* 0x0000001fff037819 */ /* 0x000fe200000114d0 */
[----:B------:R-:W-:Y:S01]  /*0560*/  IMAD R0, R12, 0x8, R14 ;  /* 0x000000080c007824 */ /* 0x000fe200078e020e */
[----:B------:R-:W-:-:S02]  /*0570*/  SHF.R.S32.HI R2, RZ, 0x1f, R207 ;  /* 0x0000001fff027819 */ /* 0x000fc400000114cf */
[C---:B------:R-:W-:Y:S02]  /*0580*/  IADD3 R7, R225.reuse, 0x8, RZ ;  /* 0x00000008e1077810 */ /* 0x040fe40007ffe0ff */
[C---:B------:R-:W-:Y:S01]  /*0590*/  IADD3 R6, R225.reuse, 0x10, RZ ;  /* 0x00000010e1067810 */ /* 0x040fe20007ffe0ff */
[----:B------:R1:W-:Y:S01]  /*05a0*/  STL [R1], R0 ;  /* 0x0000000001007387 */ /* 0x0003e20000100800 */
[C---:B------:R-:W-:Y:S02]  /*05b0*/  IADD3 R5, R225.reuse, 0x18, RZ ;  /* 0x00000018e1057810 */ /* 0x040fe40007ffe0ff */
[C---:B------:R-:W-:Y:S02]  /*05c0*/  IADD3 R4, R225.reuse, 0x20, RZ ;  /* 0x00000020e1047810 */ /* 0x040fe40007ffe0ff */
[----:B------:R-:W-:Y:S02]  /*05d0*/  IADD3 R3, R225, 0x28, RZ ;  /* 0x00000028e1037810 */ /* 0x000fe40007ffe0ff */
[----:B------:R-:W-:-:S02]  /*05e0*/  SEL R163, R163, 0xffffffe0, !P1 ;  /* 0xffffffe0a3a37807 */ /* 0x000fc40004800000 */
[C---:B------:R-:W-:Y:S02]  /*05f0*/  IADD3 R2, R225.reuse, 0x30, RZ ;  /* 0x00000030e1027810 */ /* 0x040fe40007ffe0ff */
[----:B------:R-:W-:Y:S02]  /*0600*/  LEA R166, R166, 0xc100, 0x1 ;  /* 0x0000c100a6a67811 */ /* 0x000fe400078e08ff */
[C---:B------:R-:W-:Y:S02]  /*0610*/  IADD3 R252, R225.reuse, 0x40, RZ ;  /* 0x00000040e1fc7810 */ /* 0x040fe40007ffe0ff */
[----:B------:R-:W-:Y:S01]  /*0620*/  IADD3 R251, R225, 0x48, RZ ;  /* 0x00000048e1fb7810 */ /* 0x000fe20007ffe0ff */
[----:B------:R-:W-:Y:S01]  /*0630*/  IMAD.IADD R167, R166, 0x1, R163 ;  /* 0x00000001a6a77824 */ /* 0x000fe200078e02a3 */
[----:B------:R-:W-:Y:S02]  /*0640*/  SHF.R.S32.HI R9, RZ, 0x1f, R7 ;  /* 0x0000001fff097819 */ /* 0x000fe40000011407 */
[----:B------:R-:W-:-:S02]  /*0650*/  LEA R162, R162, 0x100, 0x1 ;  /* 0x00000100a2a27811 */ /* 0x000fc400078e08ff */
[C---:B------:R-:W-:Y:S02]  /*0660*/  IADD3 R249, R225.reuse, 0x58, RZ ;  /* 0x00000058e1f97810 */ /* 0x040fe40007ffe0ff */
[----:B------:R-:W-:Y:S01]  /*0670*/  IADD3 R248, R225, 0x60, RZ ;  /* 0x00000060e1f87810 */ /* 0x000fe20007ffe0ff */
[----:B------:R-:W-:Y:S01]  /*0680*/  IMAD.IADD R163, R163, 0x1, R162 ;  /* 0x00000001a3a37824 */ /* 0x000fe200078e02a2 */
[C---:B-1----:R-:W-:Y:S02]  /*0690*/  IADD3 R0, R225.reuse, 0x38, RZ ;  /* 0x00000038e1007810 */ /* 0x042fe40007ffe0ff */
[----:B------:R-:W-:Y:S02]  /*06a0*/  SHF.R.S32.HI R8, RZ, 0x1f, R6 ;  /* 0x0000001fff087819 */ /* 0x000fe40000011406 */
[----:B------:R-:W-:Y:S02]  /*06b0*/  SHF.R.S32.HI R7, RZ, 0x1f, R5 ;  /* 0x0000001fff077819 */ /* 0x000fe40000011405 */
[----:B------:R-:W-:-:S02]  /*06c0*/  IADD3 R250, R225, 0x50, RZ ;  /* 0x00000050e1fa7810 */ /* 0x000fc40007ffe0ff */
[C---:B------:R-:W-:Y:S02]  /*06d0*/  IADD3 R246, R225.reuse, 0x70, RZ ;  /* 0x00000070e1f67810 */ /* 0x040fe40007ffe0ff */
[C---:B------:R-:W-:Y:S02]  /*06e0*/  IADD3 R245, R225.reuse, 0x78, RZ ;  /* 0x00000078e1f57810 */ /* 0x040fe40007ffe0ff */
[----:B------:R-:W-:Y:S02]  /*06f0*/  SHF.R.S32.HI R6, RZ, 0x1f, R4 ;  /* 0x0000001fff067819 */ /* 0x000fe40000011404 */
[----:B------:R-:W-:Y:S02]  /*0700*/  SHF.R.S32.HI R5, RZ, 0x1f, R3 ;  /* 0x0000001fff057819 */ /* 0x000fe40000011403 */
[----:B------:R-:W-:Y:S02]  /*0710*/  SEL R164, R164, 0xffffffc0, !P2 ;  /* 0xffffffc0a4a47807 */ /* 0x000fe40005000000 */
[----:B------:R-:W-:-:S02]  /*0720*/  IADD3 R247, R225, 0x68, RZ ;  /* 0x00000068e1f77810 */ /* 0x000fc40007ffe0ff */
[C---:B------:R-:W-:Y:S01]  /*0730*/  IADD3 R243, R225.reuse, 0x88, RZ ;  /* 0x00000088e1f37810 */ /* 0x040fe20007ffe0ff */
[----:B------:R-:W-:Y:S01]  /*0740*/  IMAD.IADD R169, R166, 0x1, R164 ;  /* 0x00000001a6a97824 */ /* 0x000fe200078e02a4 */
[----:B------:R-:W-:Y:S01]  /*0750*/  IADD3 R242, R225, 0x90, RZ ;  /* 0x00000090e1f27810 */ /* 0x000fe20007ffe0ff */
[C---:B------:R-:W-:Y:S01]  /*0760*/  IMAD.IADD R165, R164.reuse, 0x1, R162 ;  /* 0x00000001a4a57824 */ /* 0x040fe200078e02a2 */
[----:B------:R-:W-:Y:S01]  /*0770*/  SHF.R.S32.HI R4, RZ, 0x1f, R2 ;  /* 0x0000001fff047819 */ /* 0x000fe20000011402 */
[----:B------:R-:W-:Y:S01]  /*0780*/  IMAD.IADD R168, R167, 0x1, R164 ;  /* 0x00000001a7a87824 */ /* 0x000fe200078e02a4 */
[----:B------:R-:W-:Y:S01]  /*0790*/  SHF.R.S32.HI R3, RZ, 0x1f, R0 ;  /* 0x0000001fff037819 */ /* 0x000fe20000011400 */
[----:B------:R-:W-:Y:S01]  /*07a0*/  IMAD.IADD R164, R164, 0x1, R163 ;  /* 0x00000001a4a47824 */ /* 0x000fe200078e02a3 */
[C---:B------:R-:W-:Y:S02]  /*07b0*/  IADD3 R244, R225.reuse, 0x80, RZ ;  /* 0x00000080e1f47810 */ /* 0x040fe40007ffe0ff */
[----:B------:R-:W-:-:S02]  /*07c0*/  IADD3 R240, R225, 0xa0, RZ ;  /* 0x000000a0e1f07810 */ /* 0x000fc40007ffe0ff */
[C---:B------:R-:W-:Y:S02]  /*07d0*/  IADD3 R239, R225.reuse, 0xa8, RZ ;  /* 0x000000a8e1ef7810 */ /* 0x040fe40007ffe0ff */
[----:B------:R-:W-:Y:S02]  /*07e0*/  SHF.R.S32.HI R2, RZ, 0x1f, R252 ;  /* 0x0000001fff027819 */ /* 0x000fe400000114fc */
[----:B------:R-:W-:Y:S02]  /*07f0*/  SHF.R.S32.HI R0, RZ, 0x1f, R251 ;  /* 0x0000001fff007819 */ /* 0x000fe400000114fb */
[C---:B------:R-:W-:Y:S02]  /*0800*/  IADD3 R241, R225.reuse, 0x98, RZ ;  /* 0x00000098e1f17810 */ /* 0x040fe40007ffe0ff */
[C---:B------:R-:W-:Y:S02]  /*0810*/  IADD3 R238, R225.reuse, 0xb0, RZ ;  /* 0x000000b0e1ee7810 */ /* 0x040fe40007ffe0ff */
        /* <DEDUP_REMOVED lines=11> */
[----:B------:R-:W-:Y:S02]  /*08d0*/  SHF.R.S32.HI R0, RZ, 0x1f, R239 ;  /* 0x0000001fff007819 */ /* 0x000fe400000114ef */
[----:B------:R-:W-:-:S02]  /*08e0*/  LEA R103, R103, 0x6100, 0x1 ;  /* 0x0000610067677811 */ /* 0x000fc400078e08ff */
[----:B------:R-:W-:Y:S02]  /*08f0*/  SHF.R.S32.HI R3, RZ, 0x1f, R241 ;  /* 0x0000001fff037819 */ /* 0x000fe400000114f1 */
[----:B------:R-:W-:Y:S02]  /*0900*/  SHF.R.S32.HI R2, RZ, 0x1f, R238 ;  /* 0x0000001fff027819 */ /* 0x000fe400000114ee */
[----:B------:R-:W-:Y:S02]  /*0910*/  SHF.R.S32.HI R0, RZ, 0x1f, R237 ;  /* 0x0000001fff007819 */ /* 0x000fe400000114ed */
.L_x_1083:
[----:B------:R-:W-:Y:S01]  /*0920*/  IMAD.MOV.U32 R0, RZ, RZ, c[0x0][0x560] ;  /* 0x00015800ff007624 */ /* 0x000fe200078e00ff */
[----:B------:R-:W-:Y:S01]  /*0930*/  MOV R3, R236 ;  /* 0x000000ec00037202 */ /* 0x000fe20000000f00 */
[----:B------:R-:W-:Y:S01]  /*0940*/  YIELD ;  /* 0x0000000000007946 */ /* 0x000fe20003800000 */
[----:B------:R-:W-:Y:S02]  /*0950*/  BSSY B0, `(.L_x_1026) ;  /* 0x0000015000007945 */ /* 0x000fe40003800000 */
[----:B------:R-:W-:-:S13]  /*0960*/  ISETP.NE.AND P0, PT, R0, 0x1, PT ;  /* 0x000000010000780c */ /* 0x000fda0003f05270 */
[----:B------:R-:W-:-:S05]  /*0970*/  @P0 IMAD.HI.U32 R0, R236, c[0x0][0x564], RZ ;  /* 0x00015900ec000a27 */ /* 0x000fca00078e00ff */
[----:B------:R-:W-:-:S04]  /*0980*/  @P0 SHF.R.U32.HI R3, RZ, c[0x0][0x568], R0 ;  /* 0x00015a00ff030a19 */ /* 0x000fc80000011600 */
[----:B------:R-:W-:Y:S01]  /*0990*/  ISETP.GE.AND P0, PT, R3, c[0x0][0x578], PT ;  /* 0x00015e0003007a0c */ /* 0x000fe20003f06270 */
[----:B------:R-:W-:-:S04]  /*09a0*/  IMAD.MOV R2, RZ, RZ, -R3 ;  /* 0x000000ffff027224 */ /* 0x000fc800078e0a03 */
[----:B------:R-:W-:-:S08]  /*09b0*/  IMAD R2, R2, c[0x0][0x560], R236 ;  /* 0x0001580002027a24 */ /* 0x000fd000078e02ec */
[----:B------:R-:W-:Y:S05]  /*09c0*/  @!P0 BRA `(.L_x_1027) ;  /* 0x0000007000008947 */ /* 0x000fea0003800000 */
[----:B------:R-:W-:-:S04]  /*09d0*/  MOV R0, c[0x0][0x56c] ;  /* 0x00015b0000007a02 */ /* 0x000fc80000000f00 */
[----:B------:R-:W-:Y:S02]  /*09e0*/  ISETP.NE.AND P0, PT, R0, 0x1, PT ;  /* 0x000000010000780c */ /* 0x000fe40003f05270 */
[----:B------:R-:W-:-:S11]  /*09f0*/  MOV R0, R2 ;  /* 0x0000000200007202 */ /* 0x000fd60000000f00 */
[----:B------:R-:W-:-:S05]  /*0a00*/  @P0 IMAD.HI.U32 R4, R2, c[0x0][0x570], RZ ;  /* 0x00015c0002040a27 */ /* 0x000fca00078e00ff */
[----:B------:R-:W-:-:S05]  /*0a10*/  @P0 SHF.R.U32.HI R0, RZ, c[0x0][0x574], R4 ;  /* 0x00015d00ff000a19 */ /* 0x000fca0000011604 */
[----:B------:R-:W-:Y:S01]  /*0a20*/  IMAD R4, R0, c[0x0][0x56c], RZ ;  /* 0x00015b0000047a24 */ /* 0x000fe200078e02ff */
[----:B------:R-:W-:Y:S05]  /*0a30*/  BRA `(.L_x_1028) ;  /* 0x0000006000007947 */ /* 0x000fea0003800000 */
.L_x_1027:
[----:B------:R-:W-:-:S04]  /*0a40*/  MOV R0, c[0x0][0x554] ;  /* 0x0001550000007a02 */ /* 0x000fc80000000f00 */
[----:B------:R-:W-:Y:S02]  /*0a50*/  ISETP.NE.AND P0, PT, R0, 0x1, PT ;  /* 0x000000010000780c */ /* 0x000fe40003f05270 */
[----:B------:R-:W-:-:S11]  /*0a60*/  MOV R0, R2 ;  /* 0x0000000200007202 */ /* 0x000fd60000000f00 */
[----:B------:R-:W-:-:S05]  /*0a70*/  @P0 IMAD.HI.U32 R4, R2, c[0x0][0x558], RZ ;  /* 0x0001560002040a27 */ /* 0x000fca00078e00ff */
[----:B------:R-:W-:-:S05]  /*0a80*/  @P0 SHF.R.U32.HI R0, RZ, c[0x0][0x55c], R4 ;  /* 0x00015700ff000a19 */ /* 0x000fca0000011604 */
[----:B------:R-:W-:Y:S02]  /*0a90*/  IMAD R4, R0, c[0x0][0x554], RZ ;  /* 0x0001550000047a24 */ /* 0x000fe400078e02ff */
.L_x_1028:
[----:B------:R-:W-:Y:S05]  /*0aa0*/  BSYNC B0 ;  /* 0x0000000000007941 */ /* 0x000fea0003800000 */
.L_x_1026:
[----:B------:R-:W-:Y:S01]  /*0ab0*/  IMAD.MOV.U32 R5, RZ, RZ, c[0x0][0x548] ;  /* 0x00015200ff057624 */ /* 0x000fe200078e00ff */
[----:B------:R-:W-:Y:S01]  /*0ac0*/  ISETP.NE.U32.AND P0, PT, RZ, c[0x0][0x370], PT ;  /* 0x0000dc00ff007a0c */ /* 0x000fe20003f05070 */
[----:B------:R-:W-:Y:S02]  /*0ad0*/  IMAD.IADD R4, R2, 0x1, -R4 ;  /* 0x0000000102047824 */ /* 0x000fe400078e0a04 */
[----:B------:R-:W-:Y:S01]  /*0ae0*/  IMAD.MOV.U32 R215, RZ, RZ, RZ ;  /* 0x000000ffffd77224 */ /* 0x000fe200078e00ff */
[----:B------:R-:W-:Y:S01]  /*0af0*/  ISETP.NE.AND P1, PT, R5, 0x1, PT ;  /* 0x000000010500780c */ /* 0x000fe20003f25270 */
[----:B------:R-:W-:Y:S01]  /*0b00*/  IMAD R4, R3, c[0x0][0x554], R4 ;  /* 0x0001550003047a24 */ /* 0x000fe200078e0204 */
[----:B------:R-:W-:-:S03]  /*0b10*/  ISETP.NE.AND.EX P0, PT, RZ, c[0x0][0x374], PT, P0 ;  /* 0x0000dd00ff007a0c */ /* 0x000fc60003f05300 */
[----:B------:R-:W-:-:S08]  /*0b20*/  IMAD.MOV.U32 R226, RZ, RZ, R4 ;  /* 0x000000ffffe27224 */ /* 0x000fd000078e0004 */
[----:B------:R-:W-:-:S04]  /*0b30*/  @P1 IMAD.HI.U32 R2, R4, c[0x0][0x54c], RZ ;  /* 0x0001530004021a27 */ /* 0x000fc800078e00ff */
[----:B------:R-:W-:Y:S01]  /*0b40*/  @P0 IMAD.MOV.U32 R3, RZ, RZ, 0x4 ;  /* 0x00000004ff030424 */ /* 0x000fe200078e00ff */
[----:B------:R-:W-:-:S05]  /*0b50*/  @P1 SHF.R.U32.HI R226, RZ, c[0x0][0x550], R2 ;  /* 0x00015400ffe21a19 */ /* 0x000fca0000011602 */
[----:B------:R-:W-:-:S05]  /*0b60*/  @P0 IMAD.WIDE R2, R226, R3, c[0x0][0x370] ;  /* 0x0000dc00e2020625 */ /* 0x000fca00078e0203 */
[----:B------:R1:W5:Y:S01]  /*0b70*/  @P0 LDG.E R215, [R2.64] ;  /* 0x0000000602d70981 */ /* 0x000362000c1e1900 */
[----:B------:R-:W-:Y:S01]  /*0b80*/  IMAD.MOV.U32 R228, RZ, RZ, R0 ;  /* 0x000000ffffe47224 */ /* 0x000fe200078e0000 */
[----:B------:R-:W-:Y:S01]  /*0b90*/  BSSY B0, `(.L_x_1029) ;  /* 0x0000040000007945 */ /* 0x000fe20003800000 */
[----:B------:R-:W-:-:S05]  /*0ba0*/  IMAD.MOV.U32 R5, RZ, RZ, 0x40 ;  /* 0x00000040ff057424 */ /* 0x000fca00078e00ff */
[----:B------:R-:W-:Y:S01]  /*0bb0*/  IADD3 R5, R5, -c[0x0][0x168], RZ ;  /* 0x80005a0005057a10 */ /* 0x000fe20007ffe0ff */
[----:B-1----:R-:W-:-:S05]  /*0bc0*/  IMAD.MOV.U32 R2, RZ, RZ, c[0x0][0x53c] ;  /* 0x00014f00ff027624 */ /* 0x002fca00078e00ff */
[----:B------:R-:W-:Y:S02]  /*0bd0*/  ISETP.NE.AND P0, PT, R2, 0x1, PT ;  /* 0x000000010200780c */ /* 0x000fe40003f05270 */
[----:B------:R-:W-:-:S11]  /*0be0*/  LOP3.LUT R2, R0, 0x1ffffff, RZ, 0x3c, !PT ;  /* 0x01ffffff00027812 */ /* 0x000fd600078e3cff */
[----:B------:R-:W-:Y:S01]  /*0bf0*/  @P0 IMAD.HI.U32 R3, R0, c[0x0][0x540], RZ ;  /* 0x0001500000030a27 */ /* 0x000fe200078e00ff */
[----:B------:R-:W-:Y:S02]  /*0c00*/  IADD3 R0, R2, c[0x0][0x53c], RZ ;  /* 0x00014f0002007a10 */ /* 0x000fe40007ffe0ff */
[----:B------:R-:W-:Y:S02]  /*0c10*/  MOV R2, c[0x0][0x2c4] ;  /* 0x0000b10000027a02 */ /* 0x000fe40000000f00 */
[----:B------:R-:W-:Y:S02]  /*0c20*/  @P0 SHF.R.U32.HI R228, RZ, c[0x0][0x544], R3 ;  /* 0x00015100ffe40a19 */ /* 0x000fe40000011603 */
[----:B------:R-:W-:Y:S01]  /*0c30*/  ISETP.NE.AND P4, PT, R2, 0x1, PT ;  /* 0x000000010200780c */ /* 0x000fe20003f85270 */
[----:B------:R-:W-:Y:S02]  /*0c40*/  IMAD.MOV.U32 R2, RZ, RZ, c[0x0][0x2ac] ;  /* 0x0000ab00ff027624 */ /* 0x000fe400078e00ff */
[----:B------:R-:W-:-:S02]  /*0c50*/  IMAD R0, R228, c[0x0][0x53c], R0 ;  /* 0x00014f00e4007a24 */ /* 0x000fc400078e0200 */
[----:B------:R-:W-:Y:S02]  /*0c60*/  IMAD R6, R2, c[0x0][0x1d0], RZ ;  /* 0x0000740002067a24 */ /* 0x000fe400078e02ff */
[----:B------:R-:W-:Y:S02]  /*0c70*/  IMAD.SHL.U32 R229, R0, 0x80, RZ ;  /* 0x0000008000e57824 */ /* 0x000fe400078e00ff */
[----:B------:R-:W-:Y:S01]  /*0c80*/  IMAD R2, R2, c[0x0][0x1d0], R5 ;  /* 0x0000740002027a24 */ /* 0x000fe200078e0205 */
[----:B------:R-:W-:Y:S02]  /*0c90*/  IADD3 R5, R6, 0x3f, RZ ;  /* 0x0000003f06057810 */ /* 0x000fe40007ffe0ff */
[----:B------:R-:W-:-:S05]  /*0ca0*/  IADD3 R0, R229, 0x7f, RZ ;  /* 0x0000007fe5007810 */ /* 0x000fca0007ffe0ff */
[----:B------:R-:W-:-:S05]  /*0cb0*/  @P4 IMAD.HI.U32 R3, R0, c[0x0][0x2c8], RZ ;  /* 0x0000b20000034a27 */ /* 0x000fca00078e00ff */
[----:B------:R-:W-:-:S04]  /*0cc0*/  @P4 SHF.R.U32.HI R0, RZ, c[0x0][0x2cc], R3 ;  /* 0x0000b300ff004a19 */ /* 0x000fc80000011603 */
[----:B------:R-:W-:Y:S02]  /*0cd0*/  IADD3 R0, R2, R0, RZ ;  /* 0x0000000002007210 */ /* 0x000fe40007ffe0ff */
[----:B------:R-:W-:Y:S02]  /*0ce0*/  SHF.R.S32.HI R2, RZ, 0x1f, R5 ;  /* 0x0000001fff027819 */ /* 0x000fe40000011405 */
[----:B------:R-:W-:Y:S02]  /*0cf0*/  SHF.R.S32.HI R3, RZ, 0x1f, R0 ;  /* 0x0000001fff037819 */ /* 0x000fe40000011400 */
[----:B------:R-:W-:Y:S02]  /*0d00*/  LEA.HI R2, R2, R5, RZ, 0x6 ;  /* 0x0000000502027211 */ /* 0x000fe400078f30ff */
[----:B------:R-:W-:Y:S02]  /*0d10*/  LEA.HI R3, R3, R0, RZ, 0x6 ;  /* 0x0000000003037211 */ /* 0x000fe400078f30ff */
[----:B------:R-:W-:-:S02]  /*0d20*/  SHF.R.S32.HI R0, RZ, 0x6, R2 ;  /* 0x00000006ff007819 */ /* 0x000fc40000011402 */
[----:B------:R-:W-:-:S04]  /*0d30*/  SHF.R.S32.HI R2, RZ, 0x6, R3 ;  /* 0x00000006ff027819 */ /* 0x000fc80000011403 */
[----:B------:R-:W-:Y:S01]  /*0d40*/  IMNMX R7, R0, R2, PT ;  /* 0x0000000200077217 */ /* 0x000fe20003800200 */
[----:B------:R-:W-:Y:S02]  /*0d50*/  IMAD.MOV R0, RZ, RZ, -R226 ;  /* 0x000000ffff007224 */ /* 0x000fe400078e0ae2 */
[----:B------:R-:W-:Y:S01]  /*0d60*/  IMAD.MOV.U32 R2, RZ, RZ, RZ ;  /* 0x000000ffff027224 */ /* 0x000fe200078e00ff */
[----:B------:R-:W-:Y:S01]  /*0d70*/  ISETP.GE.AND P0, PT, R7, 0x1, PT ;  /* 0x000000010700780c */ /* 0x000fe20003f06270 */
[----:B------:R-:W-:-:S12]  /*0d80*/  IMAD R227, R0, c[0x0][0x548], R4 ;  /* 0x0001520000e37a24 */ /* 0x000fd800078e0204 */
[----:B------:R-:W-:Y:S05]  /*0d90*/  @!P0 BRA `(.L_x_1030) ;  /* 0x000001f000008947 */ /* 0x000fea0003800000 */
[----:B------:R-:W-:-:S04]  /*0da0*/  SHF.R.U32.HI R0, RZ, 0x10, R228 ;  /* 0x00000010ff007819 */ /* 0x000fc800000116e4 */
[----:B------:R-:W-:-:S04]  /*0db0*/  ISETP.NE.AND P0, PT, R0, RZ, PT ;  /* 0x000000ff0000720c */ /* 0x000fc80003f05270 */
[----:B------:R-:W-:-:S04]  /*0dc0*/  SEL R0, R0, c[0x0][0x338], P0 ;  /* 0x0000ce0000007a07 */ /* 0x000fc80000000000 */
[----:B------:R-:W-:Y:S02]  /*0dd0*/  IABS R3, R0 ;  /* 0x0000000000037213 */ /* 0x000fe40000000000 */
[----:B------:R-:W-:Y:S02]  /*0de0*/  IADD3 R6, R0, -0x1, R7 ;  /* 0xffffffff00067810 */ /* 0x000fe40007ffe007 */
[----:B------:R-:W1:Y:S02]  /*0df0*/  I2F.RP R4, R3 ;  /* 0x0000000300047306 */ /* 0x000e640000209400 */
        /* <DEDUP_REMOVED lines=25> */
.L_x_1030:
[----:B------:R-:W-:Y:S05]  /*0f90*/  BSYNC B0 ;  /* 0x0000000000007941 */ /* 0x000fea0003800000 */
.L_x_1029:
[----:B------:R-:W-:Y:S01]  /*0fa0*/  LOP3.LUT R0, R228, 0xffff, RZ, 0xc0, !PT ;  /* 0x0000ffffe4007812 */ /* 0x000fe200078ec0ff */
[----:B------:R-:W-:Y:S01]  /*0fb0*/  IMAD.MOV.U32 R15, RZ, RZ, RZ ;  /* 0x000000ffff0f7224 */ /* 0x000fe200078e00ff */
[----:B------:R-:W-:Y:S01]  /*0fc0*/  CS2R R96, SRZ ;  /* 0x0000000000607805 */ /* 0x000fe2000001ff00 */
[----:B------:R-:W-:Y:S01]  /*0fd0*/  IMAD.MOV.U32 R16, RZ, RZ, RZ ;  /* 0x000000ffff107224 */ /* 0x000fe200078e00ff */
[----:B------:R-:W-:Y:S01]  /*0fe0*/  CS2R R94, SRZ ;  /* 0x00000000005e7805 */ /* 0x000fe2000001ff00 */
        /* <DEDUP_REMOVED lines=54> */
[----:B------:R-:W-:-:S05]  /*1350*/  @P1 MOV R2, 0x4 ;  /* 0x0000000400021802 */ /* 0x000fca0000000f00 */
[----:B------:R-:W-:-:S05]  /*1360*/  @P1 IMAD.WIDE R2, R226, R2, c[0x0][0x340] ;  /* 0x0000d000e2021625 */ /* 0x000fca00078e0202 */
[----:B------:R1:W5:Y:S01]  /*1370*/  @P1 LDG.E R12, [R2.64] ;  /* 0x00000006020c1981 */ /* 0x000362000c1e1900 */
[----:B------:R-:W-:Y:S01]  /*1380*/  SHF.R.S32.HI R13, RZ, 0x1f, R227 ;  /* 0x0000001fff0d7819 */ /* 0x000fe200000114e3 */
[----:B------:R-:W-:Y:S01]  /*1390*/  IMAD R4, R212, 0x20, R214 ;  /* 0x00000020d4047824 */ /* 0x000fe200078e02d6 */
[----:B------:R-:W-:Y:S02]  /*13a0*/  SHF.R.S32.HI R6, RZ, 0x1f, R226 ;  /* 0x0000001fff067819 */ /* 0x000fe400000114e2 */
[----:B------:R-:W-:Y:S01]  /*13b0*/  ISETP.GE.AND P6, PT, R197, c[0x0][0x198], PT ;  /* 0x00006600c5007a0c */ /* 0x000fe20003fc6270 */
[----:B------:R-:W-:Y:S01]  /*13c0*/  IMAD R0, R13, c[0x0][0x1b8], RZ ;  /* 0x00006e000d007a24 */ /* 0x000fe200078e02ff */
[----:B------:R-:W-:Y:S02]  /*13d0*/  IADD3 R4, R229, R4, RZ ;  /* 0x00000004e5047210 */ /* 0x000fe40007ffe0ff */
[----:B------:R-:W-:Y:S01]  /*13e0*/  ISETP.GE.AND P5, PT, R208, c[0x0][0x198], PT ;  /* 0x00006600d0007a0c */ /* 0x000fe20003fa6270 */
[----:B------:R-:W-:Y:S01]  /*13f0*/  IMAD R5, R227, c[0x0][0x1bc], R0 ;  /* 0x00006f00e3057a24 */ /* 0x000fe200078e0200 */
[----:B------:R-:W-:Y:S01]  /*1400*/  ISETP.GE.AND P3, PT, R207, c[0x0][0x198], PT ;  /* 0x00006600cf007a0c */ /* 0x000fe20003f66270 */
[----:B------:R-:W-:Y:S01]  /*1410*/  @P4 IMAD.HI.U32 R7, R4, c[0x0][0x2c8], RZ ;  /* 0x0000b20004074a27 */ /* 0x000fe200078e00ff */
[----:B------:R-:W-:-:S03]  /*1420*/  IADD3 R100, R196, -0x1, RZ ;  /* 0xffffffffc4647810 */ /* 0x000fc60007ffe0ff */
[----:B------:R-:W-:Y:S01]  /*1430*/  IMAD.MOV.U32 R0, RZ, RZ, R4 ;  /* 0x000000ffff007224 */ /* 0x000fe200078e0004 */
[----:B------:R-:W-:-:S04]  /*1440*/  @P4 SHF.R.U32.HI R0, RZ, c[0x0][0x2cc], R7 ;  /* 0x0000b300ff004a19 */ /* 0x000fc80000011607 */
[----:B------:R-:W-:Y:S01]  /*1450*/  SHF.R.S32.HI R7, RZ, 0x1f, R0 ;  /* 0x0000001fff077819 */ /* 0x000fe20000011400 */
[----:B-1----:R-:W-:-:S05]  /*1460*/  IMAD.WIDE.U32 R2, R227, c[0x0][0x1b8], RZ ;  /* 0x00006e00e3027a25 */ /* 0x002fca00078e00ff */
[----:B------:R-:W-:Y:S01]  /*1470*/  IADD3 R3, R3, R5, RZ ;  /* 0x0000000503037210 */ /* 0x000fe20007ffe0ff */
[----:B------:R-:W-:-:S04]  /*1480*/  IMAD R5, R6, c[0x0][0x1c0], RZ ;  /* 0x0000700006057a24 */ /* 0x000fc800078e02ff */
[C---:B------:R-:W-:Y:S02]  /*1490*/  IMAD R6, R226.reuse, c[0x0][0x1c4], R5 ;  /* 0x00007100e2067a24 */ /* 0x040fe400078e0205 */
[----:B------:R-:W-:Y:S02]  /*14a0*/  IMAD.MOV R5, RZ, RZ, -R0 ;  /* 0x000000ffff057224 */ /* 0x000fe400078e0a00 */
[----:B------:R-:W-:-:S04]  /*14b0*/  IMAD.WIDE.U32 R2, R226, c[0x0][0x1c0], R2 ;  /* 0x00007000e2027a25 */ /* 0x000fc800078e0002 */
[----:B------:R-:W-:Y:S01]  /*14c0*/  IMAD R4, R5, c[0x0][0x2c4], R4 ;  /* 0x0000b10005047a24 */ /* 0x000fe200078e0204 */
[----:B------:R-:W-:Y:S01]  /*14d0*/  IADD3 R3, R3, R6, RZ ;  /* 0x0000000603037210 */ /* 0x000fe20007ffe0ff */
[----:B------:R-:W-:-:S04]  /*14e0*/  IMAD R5, R7, c[0x0][0x1b0], RZ ;  /* 0x00006c0007057a24 */ /* 0x000fc800078e02ff */
[C---:B------:R-:W-:Y:S01]  /*14f0*/  IMAD R6, R0.reuse, c[0x0][0x1b4], R5 ;  /* 0x00006d0000067a24 */ /* 0x040fe200078e0205 */
[----:B------:R-:W-:Y:S01]  /*1500*/  SHF.R.S32.HI R5, RZ, 0x1f, R4 ;  /* 0x0000001fff057819 */ /* 0x000fe20000011404 */
[----:B------:R-:W-:-:S04]  /*1510*/  IMAD.WIDE.U32 R2, R0, c[0x0][0x1b0], R2 ;  /* 0x00006c0000027a25 */ /* 0x000fc800078e0002 */
[----:B------:R-:W-:Y:S02]  /*1520*/  IMAD R0, R5, c[0x0][0x1a8], RZ ;  /* 0x00006a0005007a24 */ /* 0x000fe400078e02ff */
[----:B------:R-:W-:Y:S02]  /*1530*/  IMAD.IADD R3, R3, 0x1, R6 ;  /* 0x0000000103037824 */ /* 0x000fe400078e0206 */
[C---:B------:R-:W-:Y:S02]  /*1540*/  IMAD R0, R4.reuse, c[0x0][0x1ac], R0 ;  /* 0x00006b0004007a24 */ /* 0x040fe400078e0200 */
[----:B------:R-:W-:-:S05]  /*1550*/  IMAD.WIDE.U32 R2, R4, c[0x0][0x1a8], R2 ;  /* 0x00006a0004027a25 */ /* 0x000fca00078e0002 */
[----:B------:R-:W-:Y:S02]  /*1560*/  IADD3 R0, R3, R0, RZ ;  /* 0x0000000003007210 */ /* 0x000fe40007ffe0ff */
[----:B------:R-:W-:-:S04]  /*1570*/  LEA R11, P0, R2, c[0x0][0x160], 0x1 ;  /* 0x00005800020b7a11 */ /* 0x000fc800078008ff */
[----:B------:R-:W-:Y:S02]  /*1580*/  LEA.HI.X R9, R2, c[0x0][0x164], R0, 0x1, P0 ;  /* 0x0000590002097a11 */ /* 0x000fe400000f0c00 */
[----:B------:R-:W-:Y:S01]  /*1590*/  @!P1 MOV R12, R226 ;  /* 0x000000e2000c9202 */ /* 0x000fe20000000f00 */
[----:B------:R-:W-:Y:S05]  /*15a0*/  BRA.DIV ~URZ, `(.L_x_1032) ;  /* 0x0000c4127f007947 */ /* 0x000fea000b800000 */
[----:B------:R1:W2:Y:S02]  /*15b0*/  SHFL.IDX PT, R8, R9, RZ, 0x181f ;  /* 0x00181fff09087589 */ /* 0x0002a400000e0000 */
.L_x_1084:
[----:B------:R-:W-:Y:S05]  /*15c0*/  BRA.DIV ~URZ, `(.L_x_1033) ;  /* 0x0000c4627f007947 */ /* 0x000fea000b800000 */
[----:B------:R3:W4:Y:S02]  /*15d0*/  SHFL.IDX PT, R0, R11, RZ, 0x181f ;  /* 0x00181fff0b007589 */ /* 0x00072400000e0000 */
.L_x_1085:
[----:B------:R-:W-:Y:S01]  /*15e0*/  MOV R14, c[0x0][0x2c4] ;  /* 0x0000b100000e7a02 */ /* 0x000fe20000000f00 */
[----:B------:R-:W-:Y:S01]  /*15f0*/  BSSY B0, `(.L_x_1034) ;  /* 0x0000014000007945 */ /* 0x000fe20003800000 */
[----:B------:R-:W-:-:S03]  /*1600*/  IADD3 R10, R214, R229, RZ ;  /* 0x000000e5d60a7210 */ /* 0x000fc60007ffe0ff */
[----:B------:R-:W-:-:S05]  /*1610*/  IMAD R14, R14, c[0x0][0x168], RZ ;  /* 0x00005a000e0e7a24 */ /* 0x000fca00078e02ff */
        /* <DEDUP_REMOVED lines=17> */
.L_x_1035:
[----:B------:R-:W-:Y:S05]  /*1730*/  BSYNC B0 ;  /* 0x0000000000007941 */ /* 0x000fea0003800000 */
.L_x_1034:
[----:B------:R-:W-:Y:S05]  /*1740*/  BRA.DIV ~URZ, `(.L_x_1036) ;  /* 0x0000c3427f007947 */ /* 0x000fea000b800000 */
[----:B--2---:R2:W1:Y:S04]  /*1750*/  SHFL.IDX PT, R8, R9, 0x1, 0x181f ;  /* 0x00381f0009087f89 */ /* 0x00446800000e0000 */
[----:B----4-:R2:W4:Y:S02]  /*1760*/  SHFL.IDX PT, R0, R11, 0x1, 0x181f ;  /* 0x00381f000b007f89 */ /* 0x01052400000e0000 */
.L_x_1086:
        /* <DEDUP_REMOVED lines=19> */
.L_x_1038:
[----:B------:R-:W-:Y:S05]  /*18a0*/  BSYNC B0 ;  /* 0x0000000000007941 */ /* 0x000fea0003800000 */
.L_x_1037:
[----:B------:R-:W-:Y:S05]  /*18b0*/  BRA.DIV ~URZ, `(.L_x_1039) ;  /* 0x0000c2927f007947 */ /* 0x000fea000b800000 */
[----:B-1----:R1:W2:Y:S02]  /*18c0*/  SHFL.IDX PT, R8, R9, 0x2, 0x181f ;  /* 0x00581f0009087f89 */ /* 0x0022a400000e0000 */
.L_x_1087:
[----:B------:R-:W-:Y:S05]  /*18d0*/  BRA.DIV ~URZ, `(.L_x_1040) ;  /* 0x0000c2e27f007947 */ /* 0x000fea000b800000 */
[----:B----4-:R4:W1:Y:S02]  /*18e0*/  SHFL.IDX PT, R0, R11, 0x2, 0x181f ;  /* 0x00581f000b007f89 */ /* 0x01086400000e0000 */
.L_x_1088:
        /* <DEDUP_REMOVED lines=19> */
.L_x_1042:
[----:B------:R-:W-:Y:S05]  /*1a20*/  BSYNC B0 ;  /* 0x0000000000007941 */ /* 0x000fea0003800000 */
.L_x_1041:
[----:B------:R-:W-:Y:S05]  /*1a30*/  BRA.DIV ~URZ, `(.L_x_1043) ;  /* 0x0000c1e27f007947 */ /* 0x000fea000b800000 */
[----:B--2---:R2:W3:Y:S04]  /*1a40*/  SHFL.IDX PT, R8, R9, 0x3, 0x181f ;  /* 0x00781f0009087f89 */ /* 0x0044e800000e0000 */
[----:B-1----:R2:W1:Y:S02]  /*1a50*/  SHFL.IDX PT, R0, R11, 0x3, 0x181f ;  /* 0x00781f000b007f89 */ /* 0x00246400000e0000 */
.L_x_1089:
[----:B------:R-:W-:Y:S01]  /*1a60*/  IADD3 R2, R10, 0x60, RZ ;  /* 0x000000600a027810 */ /* 0x000fe20007ffe0ff */
[----:B-----5:R-:W-:Y:S01]  /*1a70*/  IMAD.WIDE.U32 R218, R12, c[0x0][0x2b0], RZ ;  /* 0x0000ac000cda7a25 */ /* 0x020fe200078e00ff */
[----:B------:R-:W-:-:S02]  /*1a80*/  SHF.R.S32.HI R17, RZ, 0x1f, R197 ;  /* 0x0000001fff117819 */ /* 0x000fc400000114c5 */
[----:B------:R-:W-:Y:S01]  /*1a90*/  ISETP.GE.AND P2, PT, R2, R14, PT ;  /* 0x0000000e0200720c */ /* 0x000fe20003f46270 */
[----:B------:R-:W-:Y:S01]  /*1aa0*/  IMAD R105, R212, 0x20, R214 ;  /* 0x00000020d4697824 */ /* 0x000fe200078e02d6 */
[----:B------:R-:W-:Y:S02]  /*1ab0*/  SHF.R.S32.HI R16, RZ, 0x1f, R208 ;  /* 0x0000001fff107819 */ /* 0x000fe400000114d0 */
[----:B------:R-:W-:-:S09]  /*1ac0*/  SHF.R.S32.HI R15, RZ, 0x1f, R207 ;  /* 0x0000001fff0f7819 */ /* 0x000fd200000114cf */
[CC--:B-1----:R-:W-:Y:S02]  /*1ad0*/  @!P2 LEA R6, P0, R197.reuse, R0.reuse, 0x1 ;  /* 0x00000000c506a211 */ /* 0x0c2fe400078008ff */
[C---:B------:R-:W-:Y:S02]  /*1ae0*/  @!P2 LEA R4, P1, R208.reuse, R0, 0x1 ;  /* 0x00000000d004a211 */ /* 0x040fe400078208ff */
[----:B---3--:R-:W-:Y:S02]  /*1af0*/  @!P2 LEA.HI.X R7, R197, R8, R17, 0x1, P0 ;  /* 0x00000008c507a211 */ /* 0x008fe400000f0c11 */
[----:B------:R-:W-:Y:S02]  /*1b00*/  @!P2 LEA R2, P0, R207, R0, 0x1 ;  /* 0x00000000cf02a211 */ /* 0x000fe400078008ff */
[----:B------:R-:W-:Y:S01]  /*1b10*/  SHF.R.S32.HI R0, RZ, 0x1f, R12 ;  /* 0x0000001fff007819 */ /* 0x000fe2000001140c */
[----:B------:R-:W-:Y:S01]  /*1b20*/  @!PT LDS RZ, [RZ] ;  /* 0x00000000fffff984 */ /* 0x000fe20000000800 */
[----:B------:R-:W-:Y:S01]  /*1b30*/  @!PT LDS RZ, [RZ] ;  /* 0x00000000fffff984 */ /* 0x000fe20000000800 */
[----:B------:R-:W-:Y:S01]  /*1b40*/  @!PT LDS RZ, [RZ] ;  /* 0x00000000fffff984 */ /* 0x000fe20000000800 */
[----:B------:R1:W-:Y:S01]  /*1b50*/  @!P2 LDGSTS.E.BYPASS.LTC128B.128 [R182+0xf100], [R6.64], !P6 ;  /* 0x0f10000006b6afae */ /* 0x0003e2000f101d46 */
[----:B------:R-:W-:-:S02]  /*1b60*/  @!P2 LEA.HI.X R5, R208, R8, R16, 0x1, P1 ;  /* 0x00000008d005a211 */ /* 0x000fc400008f0c10 */
[----:B------:R-:W-:Y:S01]  /*1b70*/  @!P2 LEA.HI.X R3, R207, R8, R15, 0x1, P0 ;  /* 0x00000008cf03a211 */ /* 0x000fe200000f0c0f */
[----:B------:R-:W-:Y:S02]  /*1b80*/  IMAD R0, R0, c[0x0][0x2b0], RZ ;  /* 0x0000ac0000007a24 */ /* 0x000fe400078e02ff */
[----:B------:R1:W-:Y:S02]  /*1b90*/  @!P2 LDGSTS.E.BYPASS.LTC128B.128 [R182+0x13100], [R4.64], !P5 ;  /* 0x1310000004b6afae */ /* 0x0003e4000e901d46 */
[----:B------:R-:W-:Y:S02]  /*1ba0*/  IMAD R0, R12, c[0x0][0x2b4], R0 ;  /* 0x0000ad000c007a24 */ /* 0x000fe400078e0200 */
[----:B------:R1:W-:Y:S02]  /*1bb0*/  @!P2 LDGSTS.E.BYPASS.LTC128B.128 [R182+0x17100], [R2.64], !P3 ;  /* 0x1710000002b6afae */ /* 0x0003e4000d901d46 */
[----:B------:R-:W-:Y:S02]  /*1bc0*/  IMAD.IADD R223, R219, 0x1, R0 ;  /* 0x00000001dbdf7824 */ /* 0x000fe400078e0200 */
[----:B------:R-:W0:Y:S01]  /*1bd0*/  LDGDEPBAR ;  /* 0x00000000000079af */ /* 0x000e220000000000 */
[----:B------:R-:W-:Y:S03]  /*1be0*/  WARPSYNC 0xffffffff ;  /* 0xffffffff00007948 */ /* 0x000fe60003800000 */
[----:B------:R-:W-:Y:S01]  /*1bf0*/  IMAD.MOV.U32 R0, RZ, RZ, c[0x0][0x2b8] ;  /* 0x0000ae00ff007624 */ /* 0x000fe200078e00ff */
[----:B------:R-:W-:Y:S01]  /*1c00*/  BAR.SYNC.DEFER_BLOCKING 0x0 ;  /* 0x0000000000007b1d */ /* 0x000fe20000010000 */
[----:B--2---:R-:W-:-:S02]  /*1c10*/  IMAD.MOV.U32 R9, RZ, RZ, c[0x0][0x2ac] ;  /* 0x0000ab00ff097624 */ /* 0x004fc400078e00ff */
[----:B-1----:R-:W-:Y:S01]  /*1c20*/  IMAD R2, R100, 0x40, R105 ;  /* 0x0000004064027824 */ /* 0x002fe200078e0269 */
[----:B------:R-:W-:Y:S01]  /*1c30*/  ISETP.NE.AND P3, PT, R0, 0x1, PT ;  /* 0x000000010000780c */ /* 0x000fe20003f65270 */
[----:B------:R-:W-:Y:S02]  /*1c40*/  IMAD R9, R9, c[0x0][0x1d0], RZ ;  /* 0x0000740009097a24 */ /* 0x000fe400078e02ff */
[----:B------:R-:W-:-:S03]  /*1c50*/  IMAD.MOV.U32 R183, RZ, RZ, RZ ;  /* 0x000000ffffb77224 */ /* 0x000fc600078e00ff */
[C---:B------:R-:W-:Y:S01]  /*1c60*/  ISETP.GE.AND P1, PT, R2.reuse, R9, PT ;  /* 0x000000090200720c */ /* 0x040fe20003f26270 */
[----:B------:R-:W-:-:S03]  /*1c70*/  IMAD.IADD R2, R2, 0x1, R215 ;  /* 0x0000000102027824 */ /* 0x000fc600078e02d7 */
[----:B------:R-:W-:Y:S01]  /*1c80*/  ISETP.GT.OR P1, PT, R105, 0x3f, P1 ;  /* 0x0000003f6900780c */ /* 0x000fe20000f24670 */
[----:B------:R-:W-:Y:S02]  /*1c90*/  IMAD.MOV.U32 R0, RZ, RZ, R2 ;  /* 0x000000ffff007224 */ /* 0x000fe400078e0002 */
[----:B------:R-:W-:-:S05]  /*1ca0*/  @P3 IMAD.HI.U32 R3, R2, c[0x0][0x2bc], RZ ;  /* 0x0000af0002033a27 */ /* 0x000fca00078e00ff */
[----:B------:R-:W-:-:S05]  /*1cb0*/  @P3 SHF.R.U32.HI R0, RZ, c[0x0][0x2c0], R3 ;  /* 0x0000b000ff003a19 */ /* 0x000fca0000011603 */
[----:B------:R-:W-:-:S04]  /*1cc0*/  @!P1 IADD3 R3, P0, R0, R218, RZ ;  /* 0x000000da00039210 */ /* 0x000fc80007f1e0ff */
[----:B------:R-:W-:Y:S02]  /*1cd0*/  @!P1 LEA.HI.X.SX32 R5, R0, R223, 0x1, P0 ;  /* 0x000000df00059211 */ /* 0x000fe400000f0eff */
[----:B------:R-:W-:-:S04]  /*1ce0*/  @!P1 LEA R4, P0, R3, c[0x0][0x2a0], 0x2 ;  /* 0x0000a80003049a11 */ /* 0x000fc800078010ff */
[----:B------:R-:W-:-:S05]  /*1cf0*/  @!P1 LEA.HI.X R5, R3, c[0x0][0x2a4], R5, 0x2, P0 ;  /* 0x0000a90003059a11 */ /* 0x000fca00000f1405 */
[----:B------:R1:W2:Y:S01]  /*1d00*/  @!P1 LDG.E R183, [R4.64] ;  /* 0x0000000604b79981 */ /* 0x0002a2000c1e1900 */
[----:B------:R-:W-:Y:S01]  /*1d10*/  IADD3 R0, -R0, RZ, RZ ;  /* 0x000000ff00007210 */ /* 0x000fe20007ffe1ff */
[----:B------:R-:W-:Y:S01]  /*1d20*/  IMAD.WIDE.U32 R216, R227, c[0x0][0x1e8], RZ ;  /* 0x00007a00e3d87a25 */ /* 0x000fe200078e00ff */
[----:B------:R-:W-:Y:S01]  /*1d30*/  SHF.L.U64.HI R104, R208, 0x1, R16 ;  /* 0x00000001d0687819 */ /* 0x000fe20000010210 */
[----:B------:R-:W-:Y:S01]  /*1d40*/  BSSY B0, `(.L_x_1044) ;  /* 0x00001a6000007945 */ /* 0x000fe20003800000 */
[----:B------:R-:W-:Y:S01]  /*1d50*/  SHF.L.U64.HI R101, R197, 0x1, R17 ;  /* 0x00000001c5657819 */ /* 0x000fe20000010211 */
[----:B------:R-:W-:Y:S01]  /*1d60*/  IMAD R186, R0, c[0x0][0x2b8], R2 ;  /* 0x0000ae0000ba7a24 */ /* 0x000fe200078e0202 */
[----:B------:R-:W-:Y:S01]  /*1d70*/  IADD3 R170, R103, 0x20, RZ ;  /* 0x0000002067aa7810 */ /* 0x000fe20007ffe0ff */
[----:B------:R-:W-:Y:S01]  /*1d80*/  IMAD R106, R100, -0x40, R9 ;  /* 0xffffffc0646a7824 */ /* 0x000fe200078e0209 */
[----:B------:R-:W-:Y:S01]  /*1d90*/  SHF.L.U64.HI R102, R207, 0x1, R15 ;  /* 0x00000001cf667819 */ /* 0x000fe2000001020f */
[----:B------:R-:W-:-:S04]  /*1da0*/  IMAD.WIDE.U32 R2, R186, c[0x0][0x1e0], RZ ;  /* 0x00007800ba027a25 */ /* 0x000fc800078e00ff */
[----:B------:R-:W-:Y:S02]  /*1db0*/  IMAD.IADD R22, R106, 0x1, -R214 ;  /* 0x000000016a167824 */ /* 0x000fe400078e0ad6 */
[----:B------:R-:W-:Y:S02]  /*1dc0*/  IMAD R7, R13, c[0x0][0x210], RZ ;  /* 0x000084000d077a24 */ /* 0x000fe400078e02ff */
[----:B------:R-:W-:Y:S01]  /*1dd0*/  IMAD.WIDE.U32 R220, R227, c[0x0][0x210], RZ ;  /* 0x00008400e3dc7a25 */ /* 0x000fe200078e00ff */
[C---:B------:R-:W-:Y:S02]  /*1de0*/  ISETP.GE.AND P2, PT, R22.reuse, 0x1, PT ;  /* 0x000000011600780c */ /* 0x040fe40003f46270 */
[----:B------:R-:W-:Y:S01]  /*1df0*/  ISETP.GE.AND P6, PT, R22, 0x21, PT ;  /* 0x000000211600780c */ /* 0x000fe20003fc6270 */
[----:B------:R-:W-:Y:S02]  /*1e00*/  IMAD.SHL.U32 R107, R197, 0x2, RZ ;  /* 0x00000002c56b7824 */ /* 0x000fe400078e00ff */
[----:B------:R-:W-:Y:S01]  /*1e10*/  IMAD.SHL.U32 R109, R207, 0x2, RZ ;  /* 0x00000002cf6d7824 */ /* 0x000fe200078e00ff */
[----:B-1----:R-:W-:Y:S01]  /*1e20*/  SHF.R.S32.HI R5, RZ, 0x1f, R186 ;  /* 0x0000001fff057819 */ /* 0x002fe200000114ba */
[----:B------:R-:W-:-:S04]  /*1e30*/  IMAD.SHL.U32 R108, R208, 0x2, RZ ;  /* 0x00000002d06c7824 */ /* 0x000fc800078e00ff */
[----:B------:R-:W-:Y:S02]  /*1e40*/  IMAD R0, R5, c[0x0][0x1e0], RZ ;  /* 0x0000780005007a24 */ /* 0x000fe400078e02ff */
[----:B------:R-:W-:Y:S02]  /*1e50*/  @P2 ISETP.GE.AND P1, PT, R197, c[0x0][0x1d4], PT ;  /* 0x00007500c5002a0c */ /* 0x000fe40003f26270 */
[----:B------:R-:W-:Y:S01]  /*1e60*/  IMAD R0, R186, c[0x0][0x1e4], R0 ;  /* 0x00007900ba007a24 */ /* 0x000fe200078e0200 */
[----:B------:R-:W-:-:S03]  /*1e70*/  @P2 ISETP.GE.AND P5, PT, R208, c[0x0][0x1d4], PT ;  /* 0x00007500d0002a0c */ /* 0x000fc60003fa6270 */
[----:B------:R-:W-:Y:S02]  /*1e80*/  IMAD.IADD R3, R3, 0x1, R0 ;  /* 0x0000000103037824 */ /* 0x000fe400078e0200 */
[----:B------:R-:W-:-:S04]  /*1e90*/  IMAD R0, R13, c[0x0][0x1e8], RZ ;  /* 0x00007a000d007a24 */ /* 0x000fc800078e02ff */
[----:B------:R-:W-:-:S04]  /*1ea0*/  IMAD R0, R227, c[0x0][0x1ec], R0 ;  /* 0x00007b00e3007a24 */ /* 0x000fc800078e0200 */
[----:B------:R-:W-:Y:S01]  /*1eb0*/  IMAD.IADD R222, R217, 0x1, R0 ;  /* 0x00000001d9de7824 */ /* 0x000fe200078e0200 */
[----:B--2-4-:R-:W-:Y:S01]  /*1ec0*/  SHF.R.S32.HI R11, RZ, 0x1f, R183 ;  /* 0x0000001fff0b7819 */ /* 0x014fe200000114b7 */
[----:B------:R-:W-:-:S04]  /*1ed0*/  IMAD.WIDE.U32 R2, R183, c[0x0][0x1f0], R2 ;  /* 0x00007c00b7027a25 */ /* 0x000fc800078e0002 */
[C---:B------:R-:W-:Y:S01]  /*1ee0*/  IMAD R4, R11.reuse, c[0x0][0x1f0], RZ ;  /* 0x00007c000b047a24 */ /* 0x040fe200078e02ff */
[----:B------:R-:W-:Y:S01]  /*1ef0*/  IADD3 R0, P0, R2, R216, RZ ;  /* 0x000000d802007210 */ /* 0x000fe20007f1e0ff */
[----:B------:R-:W-:Y:S02]  /*1f00*/  IMAD R11, R11, c[0x0][0x218], RZ ;  /* 0x000086000b0b7a24 */ /* 0x000fe400078e02ff */
[C---:B------:R-:W-:Y:S02]  /*1f10*/  IMAD R4, R183.reuse, c[0x0][0x1f4], R4 ;  /* 0x00007d00b7047a24 */ /* 0x040fe400078e0204 */
[----:B------:R-:W-:-:S03]  /*1f20*/  IMAD R11, R183, c[0x0][0x21c], R11 ;  /* 0x00008700b70b7a24 */ /* 0x000fc600078e020b */
[----:B------:R-:W-:Y:S01]  /*1f30*/  IADD3.X R2, R222, R3, R4, P0, !PT ;  /* 0x00000003de027210 */ /* 0x000fe200007fe404 */
[----:B------:R-:W-:Y:S01]  /*1f40*/  IMAD R4, R5, c[0x0][0x208], RZ ;  /* 0x0000820005047a24 */ /* 0x000fe200078e02ff */
[----:B------:R-:W-:-:S03]  /*1f50*/  LEA R6, P0, R0, c[0x0][0x1c8], 0x1 ;  /* 0x0000720000067a11 */ /* 0x000fc600078008ff */
[----:B------:R-:W-:Y:S01]  /*1f60*/  IMAD R5, R186, c[0x0][0x20c], R4 ;  /* 0x00008300ba057a24 */ /* 0x000fe200078e0204 */
[----:B------:R-:W-:Y:S01]  /*1f70*/  LEA.HI.X R10, R0, c[0x0][0x1cc], R2, 0x1, P0 ;  /* 0x00007300000a7a11 */ /* 0x000fe200000f0c02 */
[----:B------:R-:W-:Y:S01]  /*1f80*/  IMAD.WIDE.U32 R2, R186, c[0x0][0x208], RZ ;  /* 0x00008200ba027a25 */ /* 0x000fe200078e00ff */
[----:B------:R-:W1:Y:S03]  /*1f90*/  SHFL.IDX PT, R0, R6, RZ, 0x181f ;  /* 0x00181fff06007589 */ /* 0x000e6600000e0000 */
[----:B------:R-:W-:Y:S01]  /*1fa0*/  IMAD.IADD R3, R3, 0x1, R5 ;  /* 0x0000000103037824 */ /* 0x000fe200078e0205 */
[----:B------:R-:W2:Y:S03]  /*1fb0*/  SHFL.IDX PT, R8, R10, RZ, 0x181f ;  /* 0x00181fff0a087589 */ /* 0x000ea600000e0000 */
[----:B------:R-:W-:Y:S01]  /*1fc0*/  IMAD.WIDE.U32 R2, R183, c[0x0][0x218], R2 ;  /* 0x00008600b7027a25 */ /* 0x000fe200078e0002 */
[----:B------:R3:W4:Y:S04]  /*1fd0*/  SHFL.IDX PT, R9, R6, 0x1, 0x181f ;  /* 0x00381f0006097f89 */ /* 0x00072800000e0000 */
[----:B------:R-:W5:Y:S01]  /*1fe0*/  SHFL.IDX PT, R10, R10, 0x1, 0x181f ;  /* 0x00381f000a0a7f89 */ /* 0x000f6200000e0000 */
[----:B-1----:R-:W-:-:S04]  /*1ff0*/  @P2 LEA R4, P0, R197, R0, 0x1 ;  /* 0x00000000c5042211 */ /* 0x002fc800078008ff */
[----:B--2---:R-:W-:Y:S02]  /*2000*/  @P2 LEA.HI.X R5, R197, R8, R17, 0x1, P0 ;  /* 0x00000008c5052211 */ /* 0x004fe400000f0c11 */
[----:B---3--:R-:W-:-:S03]  /*2010*/  @P2 LEA R6, P0, R208, R0, 0x1 ;  /* 0x00000000d0062211 */ /* 0x008fc600078008ff */
[----:B------:R1:W-:Y:S02]  /*2020*/  @P2 LDGSTS.E.BYPASS.LTC128B.128 [R182+0x6100], [R4.64], !P1 ;  /* 0x0610000004b62fae */ /* 0x0003e4000c901d46 */
[----:B-1----:R-:W-:Y:S01]  /*2030*/  IMAD R5, R227, c[0x0][0x214], R7 ;  /* 0x00008500e3057a24 */ /* 0x002fe200078e0207 */
[----:B------:R-:W-:Y:S02]  /*2040*/  @P2 LEA.HI.X R7, R208, R8, R16, 0x1, P0 ;  /* 0x00000008d0072211 */ /* 0x000fe400000f0c10 */
[C---:B------:R-:W-:Y:S02]  /*2050*/  @P2 ISETP.GE.AND P0, PT, R207.reuse, c[0x0][0x1d4], PT ;  /* 0x00007500cf002a0c */ /* 0x040fe40003f06270 */
[----:B------:R-:W-:Y:S01]  /*2060*/  @P2 LEA R4, P1, R207, R0, 0x1 ;  /* 0x00000000cf042211 */ /* 0x000fe200078208ff */
[----:B------:R1:W-:Y:S01]  /*2070*/  @P2 LDGSTS.E.BYPASS.LTC128B.128 [R182+0x8100], [R6.64], !P5 ;  /* 0x0810000006b62fae */ /* 0x0003e2000e901d46 */
[----:B------:R-:W-:Y:S02]  /*2080*/  IADD3 R224, R221, R5, RZ ;  /* 0x00000005dde07210 */ /* 0x000fe40007ffe0ff */
[----:B------:R-:W-:-:S02]  /*2090*/  @P2 LEA.HI.X R5, R207, R8, R15, 0x1, P1 ;  /* 0x00000008cf052211 */ /* 0x000fc400008f0c0f */
[----:B------:R-:W-:-:S04]  /*20a0*/  IADD3 R0, P1, R2, R220, RZ ;  /* 0x000000dc02007210 */ /* 0x000fc80007f3e0ff */
[----:B------:R-:W-:Y:S01]  /*20b0*/  IADD3.X R11, R224, R3, R11, P1, !PT ;  /* 0x00000003e00b7210 */ /* 0x000fe20000ffe40b */
[----:B------:R2:W-:Y:S01]  /*20c0*/  @P2 LDGSTS.E.BYPASS.LTC128B.128 [R182+0xa100], [R4.64], !P0 ;  /* 0x0a10000004b62fae */ /* 0x0005e2000c101d46 */
[----:B------:R-:W-:Y:S02]  /*20d0*/  @P6 ISETP.GE.AND P2, PT, R197, c[0x0][0x1d4], PT ;  /* 0x00007500c5006a0c */ /* 0x000fe40003f46270 */
[----:B------:R-:W-:-:S04]  /*20e0*/  LEA R8, P5, R0, c[0x0][0x1f8], 0x1 ;  /* 0x00007e0000087a11 */ /* 0x000fc800078a08ff */
[----:B------:R-:W-:Y:S02]  /*20f0*/  LEA.HI.X R11, R0, c[0x0][0x1fc], R11, 0x1, P5 ;  /* 0x00007f00000b7a11 */ /* 0x000fe400028f0c0b */
[CC--:B----4-:R-:W-:Y:S01]  /*2100*/  @P6 LEA R2, P5, R207.reuse, R9.reuse, 0x1 ;  /* 0x00000009cf026211 */ /* 0x0d0fe200078a08ff */
[----:B------:R-:W3:Y:S03]  /*2110*/  SHFL.IDX PT, R0, R8, RZ, 0x181f ;  /* 0x00181fff08007589 */ /* 0x000ee600000e0000 */
[----:B-----5:R-:W-:Y:S02]  /*2120*/  @P6 LEA.HI.X R3, R207, R10, R15, 0x1, P5 ;  /* 0x0000000acf036211 */ /* 0x020fe400028f0c0f */
[----:B-1----:R-:W-:-:S04]  /*2130*/  @P6 LEA R6, P1, R197, R9, 0x1 ;  /* 0x00000009c5066211 */ /* 0x002fc800078208ff */
[----:B------:R-:W-:Y:S02]  /*2140*/  @P6 LEA.HI.X R7, R197, R10, R17, 0x1, P1 ;  /* 0x0000000ac5076211 */ /* 0x000fe400008f0c11 */
[----:B------:R-:W-:-:S03]  /*2150*/  @P6 ISETP.GE.AND P1, PT, R208, c[0x0][0x1d4], PT ;  /* 0x00007500d0006a0c */ /* 0x000fc60003f26270 */
[----:B------:R1:W-:Y:S01]  /*2160*/  @P6 LDGSTS.E.BYPASS.LTC128B.128 [R182+0x7100], [R6.64], !P2 ;  /* 0x0710000006b66fae */ /* 0x0003e2000d101d46 */
[----:B--2---:R-:W-:-:S04]  /*2170*/  @P6 LEA R4, P0, R208, R9, 0x1 ;  /* 0x00000009d0046211 */ /* 0x004fc800078008ff */
[----:B------:R-:W-:Y:S02]  /*2180*/  @P6 LEA.HI.X R5, R208, R10, R16, 0x1, P0 ;  /* 0x0000000ad0056211 */ /* 0x000fe400000f0c10 */
[----:B------:R-:W-:-:S03]  /*2190*/  @P6 ISETP.GE.AND P0, PT, R207, c[0x0][0x1d4], PT ;  /* 0x00007500cf006a0c */ /* 0x000fc60003f06270 */
[----:B------:R2:W-:Y:S10]  /*21a0*/  @P6 LDGSTS.E.BYPASS.LTC128B.128 [R182+0x9100], [R4.64], !P1 ;  /* 0x0910000004b66fae */ /* 0x0005f4000c901d46 */
[----:B------:R4:W-:Y:S01]  /*21b0*/  @P6 LDGSTS.E.BYPASS.LTC128B.128 [R182+0xb100], [R2.64], !P0 ;  /* 0x0b10000002b66fae */ /* 0x0009e2000c101d46 */
[----:B------:R-:W-:-:S02]  /*21c0*/  R2P PR, R212, 0x6 ;  /* 0x00000006d4007804 */ /* 0x000fc40000000000 */
[C---:B---3--:R-:W-:Y:S01]  /*21d0*/  IADD3 R16, P0, R0.reuse, R107, RZ ;  /* 0x0000006b00107210 */ /* 0x048fe20007f1e0ff */
[----:B------:R-:W0:Y:S01]  /*21e0*/  LDGDEPBAR ;  /* 0x00000000000079af */ /* 0x000e220000000000 */
[----:B------:R-:W-:Y:S02]  /*21f0*/  IADD3 R14, P6, R0, R108, RZ ;  /* 0x0000006c000e7210 */ /* 0x000fe40007fde0ff */
[----:B------:R-:W-:Y:S01]  /*2200*/  ISETP.GE.AND P5, PT, R197, c[0x0][0x1d4], PT ;  /* 0x00007500c5007a0c */ /* 0x000fe20003fa6270 */
[----:B-1----:R-:W1:Y:S06]  /*2210*/  SHFL.IDX PT, R6, R11, RZ, 0x181f ;  /* 0x00181fff0b067589 */ /* 0x002e6c00000e0000 */
[----:B------:R-:W-:-:S02]  /*2220*/  @P1 IADD3 R170, R103, -0x20, RZ ;  /* 0xffffffe067aa1810 */ /* 0x000fc40007ffe0ff */
[----:B------:R-:W-:Y:S01]  /*2230*/  IADD3 R12, P1, R0, R109, RZ ;  /* 0x0000006d000c7210 */ /* 0x000fe20007f3e0ff */
[----:B------:R-:W-:Y:S01]  /*2240*/  IMAD.MOV.U32 R0, RZ, RZ, 0x40 ;  /* 0x00000040ff007424 */ /* 0x000fe200078e00ff */
[C---:B------:R-:W-:Y:S02]  /*2250*/  IADD3 R171, R170.reuse, 0x4000, RZ ;  /* 0x00004000aaab7810 */ /* 0x040fe40007ffe0ff */
[----:B------:R-:W-:Y:S02]  /*2260*/  IADD3 R175, R170, 0x2000, RZ ;  /* 0x00002000aaaf7810 */ /* 0x000fe40007ffe0ff */
[----:B------:R-:W-:Y:S02]  /*2270*/  SEL R0, R0, 0xffffffc0, !P2 ;  /* 0xffffffc000007807 */ /* 0x000fe40005000000 */
[C---:B------:R-:W-:Y:S02]  /*2280*/  IADD3 R173, R170.reuse, 0x3000, RZ ;  /* 0x00003000aaad7810 */ /* 0x040fe40007ffe0ff */
[----:B------:R-:W-:Y:S01]  /*2290*/  IADD3 R172, R170, 0x2800, RZ ;  /* 0x00002800aaac7810 */ /* 0x000fe20007ffe0ff */
[----:B----4-:R-:W3:Y:S01]  /*22a0*/  SHFL.IDX PT, R2, R8, 0x1, 0x181f ;  /* 0x00381f0008027f89 */ /* 0x010ee200000e0000 */
[----:B------:R-:W-:-:S04]  /*22b0*/  DEPBAR.LE SB0, 0x1 ;  /* 0x000080400000791a */ /* 0x000fc80000000000 */
[----:B------:R-:W-:-:S04]  /*22c0*/  DEPBAR.LE SB0, 0x0 ;  /* 0x000080000000791a */ /* 0x000fc80000000000 */
[----:B------:R-:W-:Y:S01]  /*22d0*/  BAR.SYNC.DEFER_BLOCKING 0x0 ;  /* 0x0000000000007b1d */ /* 0x000fe20000010000 */
[C---:B-1----:R-:W-:Y:S01]  /*22e0*/  IMAD.X R17, R6.reuse, 0x1, R101, P0 ;  /* 0x0000000106117824 */ /* 0x042fe200000e0665 */
[C---:B------:R-:W-:Y:S01]  /*22f0*/  IADD3.X R15, R6.reuse, R104, RZ, P6, !PT ;  /* 0x00000068060f7210 */ /* 0x040fe200037fe4ff */
[----:B------:R-:W-:Y:S01]  /*2300*/  IMAD.X R13, R6, 0x1, R102, P1 ;  /* 0x00000001060d7824 */ /* 0x000fe200008e0666 */
[----:B------:R-:W-:Y:S01]  /*2310*/  ISETP.GE.AND P6, PT, R208, c[0x0][0x1d4], PT ;  /* 0x00007500d0007a0c */ /* 0x000fe20003fc6270 */
[--C-:B------:R-:W-:Y:S01]  /*2320*/  IMAD.IADD R161, R103, 0x1, R0.reuse ;  /* 0x0000000167a17824 */ /* 0x100fe200078e0200 */
[----:B------:R-:W1:Y:S01]  /*2330*/  SHFL.IDX PT, R3, R11, 0x1, 0x181f ;  /* 0x00381f000b037f89 */ /* 0x000e6200000e0000 */
[----:B------:R-:W-:Y:S01]  /*2340*/  IMAD.IADD R160, R171, 0x1, R0 ;  /* 0x00000001aba07824 */ /* 0x000fe200078e0200 */
[C---:B------:R-:W-:Y:S02]  /*2350*/  IADD3 R174, R170.reuse, 0x3800, RZ ;  /* 0x00003800aaae7810 */ /* 0x040fe40007ffe0ff */
[----:B------:R-:W-:-:S02]  /*2360*/  IADD3 R176, R170, 0x4800, RZ ;  /* 0x00004800aab07810 */ /* 0x000fc40007ffe0ff */
[C---:B------:R-:W-:Y:S02]  /*2370*/  IADD3 R177, R170.reuse, 0x5000, RZ ;  /* 0x00005000aab17810 */ /* 0x040fe40007ffe0ff */
[----:B------:R-:W-:Y:S02]  /*2380*/  IADD3 R178, R170, 0x5800, RZ ;  /* 0x00005800aab27810 */ /* 0x000fe40007ffe0ff */
[C---:B---3--:R-:W-:Y:S02]  /*2390*/  IADD3 R20, P0, R2.reuse, R107, RZ ;  /* 0x0000006b02147210 */ /* 0x048fe40007f1e0ff */
[----:B------:R-:W-:Y:S02]  /*23a0*/  IADD3 R18, P1, R2, R108, RZ ;  /* 0x0000006c02127210 */ /* 0x000fe40007f3e0ff */
[C---:B------:R-:W-:Y:S02]  /*23b0*/  IADD3 R181, R170.reuse, 0x1800, RZ ;  /* 0x00001800aab57810 */ /* 0x040fe40007ffe0ff */
[C---:B------:R-:W-:Y:S01]  /*23c0*/  IADD3 R180, R170.reuse, 0x1000, RZ ;  /* 0x00001000aab47810 */ /* 0x040fe20007ffe0ff */
[----:B------:R-:W-:Y:S01]  /*23d0*/  LDSM.16.M88.4 R8, [R166] ;  /* 0x00000000a608783b */ /* 0x000fe20000000200 */
[----:B------:R-:W-:-:S03]  /*23e0*/  IADD3 R179, R170, 0x800, RZ ;  /* 0x00000800aab37810 */ /* 0x000fc60007ffe0ff */
[----:B------:R-:W3:Y:S01]  /*23f0*/  LDSM.16.M88.4 R28, [R103] ;  /* 0x00000000671c783b */ /* 0x000ee20000000200 */
[C---:B-1----:R-:W-:Y:S01]  /*2400*/  IMAD.X R21, R3.reuse, 0x1, R101, P0 ;  /* 0x0000000103157824 */ /* 0x042fe200000e0665 */
[C---:B------:R-:W-:Y:S01]  /*2410*/  ISETP.LT.OR P0, PT, R22.reuse, 0x1, P5 ;  /* 0x000000011600780c */ /* 0x040fe20002f01670 */
[----:B------:R-:W-:Y:S01]  /*2420*/  IMAD.X R19, R3, 0x1, R104, P1 ;  /* 0x0000000103137824 */ /* 0x000fe200008e0668 */
[C---:B------:R-:W-:Y:S01]  /*2430*/  ISETP.LT.OR P1, PT, R22.reuse, 0x1, P6 ;  /* 0x000000011600780c */ /* 0x040fe20003721670 */
[----:B------:R-:W-:Y:S01]  /*2440*/  LDSM.16.M88.4 R32, [R103+0x800] ;  /* 0x000800006720783b */ /* 0x000fe20000000200 */
[C---:B------:R-:W-:Y:S02]  /*2450*/  ISETP.LT.OR P5, PT, R22.reuse, 0x21, P5 ;  /* 0x000000211600780c */ /* 0x040fe40002fa1670 */
[C---:B------:R-:W-:Y:S01]  /*2460*/  ISETP.LT.OR P6, PT, R22.reuse, 0x21, P6 ;  /* 0x000000211600780c */ /* 0x040fe200037c1670 */
[----:B------:R-:W1:Y:S04]  /*2470*/  LDSM.16.M88.4 R44, [R103+0x1000] ;  /* 0x00100000672c783b */ /* 0x000e680000000200 */
[----:B------:R-:W-:Y:S04]  /*2480*/  LDSM.16.M88.4 R60, [R103+0x1800] ;  /* 0x00180000673c783b */ /* 0x000fe80000000200 */
[----:B--2---:R-:W-:Y:S04]  /*2490*/  LDSM.16.M88.4 R4, [R167] ;  /* 0x00000000a704783b */ /* 0x004fe80000000200 */
[----:B------:R-:W2:Y:S04]  /*24a0*/  LDSM.16.M88.4 R40, [R170] ;  /* 0x00000000aa28783b */ /* 0x000ea80000000200 */
[----:B------:R-:W4:Y:S04]  /*24b0*/  LDSM.16.M88.4 R64, [R170+0x800] ;  /* 0x00080000aa40783b */ /* 0x000f280000000200 */
[----:B------:R-:W-:Y:S04]  /*24c0*/  LDSM.16.M88.4 R76, [R170+0x1000] ;  /* 0x00100000aa4c783b */ /* 0x000fe80000000200 */
[----:B------:R-:W-:Y:S04]  /*24d0*/  LDSM.16.M88.4 R84, [R170+0x1800] ;  /* 0x00180000aa54783b */ /* 0x000fe80000000200 */
[----:B------:R-:W-:Y:S01]  /*24e0*/  @!PT LDS RZ, [RZ] ;  /* 0x00000000fffff984 */ /* 0x000fe20000000800 */
[----:B------:R-:W-:Y:S01]  /*24f0*/  @!PT LDS RZ, [RZ] ;  /* 0x00000000fffff984 */ /* 0x000fe20000000800 */
[----:B------:R-:W-:Y:S01]  /*2500*/  @!PT LDS RZ, [RZ] ;  /* 0x00000000fffff984 */ /* 0x000fe20000000800 */
[----:B------:R5:W-:Y:S01]  /*2510*/  LDGSTS.E.BYPASS.LTC128B.128 [R182+0x100], [R16.64], !P0 ;  /* 0x0010000010b67fae */ /* 0x000be2000c101d46 */
[----:B------:R-:W-:Y:S01]  /*2520*/  ISETP.GE.AND P0, PT, R207, c[0x0][0x1d4], PT ;  /* 0x00007500cf007a0c */ /* 0x000fe20003f06270 */
[----:B---3--:R-:W-:Y:S02]  /*2530*/  HMMA.16816.F32.BF16 R24, R8, R28, RZ ;  /* 0x0000001c0818723c */ /* 0x008fe400000418ff */
[----:B------:R3:W-:Y:S01]  /*2540*/  LDGSTS.E.BYPASS.LTC128B.128 [R182+0x2100], [R14.64], !P1 ;  /* 0x021000000eb67fae */ /* 0x0007e2000c901d46 */
[----:B------:R-:W-:-:S02]  /*2550*/  ISETP.LT.OR P1, PT, R22, 0x1, P0 ;  /* 0x000000011600780c */ /* 0x000fc40000721670 */
[----:B------:R-:W-:-:S03]  /*2560*/  ISETP.LT.OR P0, PT, R22, 0x21, P0 ;  /* 0x000000211600780c */ /* 0x000fc60000701670 */
[C---:B------:R-:W-:Y:S08]  /*2570*/  HMMA.16816.F32.BF16 R28, R8.reuse, R30, RZ ;  /* 0x0000001e081c723c */ /* 0x040ff000000418ff */
[----:B------:R3:W-:Y:S01]  /*2580*/  LDGSTS.E.BYPASS.LTC128B.128 [R182+0x4100], [R12.64], !P1 ;  /* 0x041000000cb67fae */ /* 0x0007e2000c901d46 */
[----:B------:R-:W-:Y:S01]  /*2590*/  IADD3 R2, P1, R2, R109, RZ ;  /* 0x0000006d02027210 */ /* 0x000fe20007f3e0ff */
[----:B-1----:R-:W-:Y:S02]  /*25a0*/  HMMA.16816.F32.BF16 R36, R8, R44, RZ ;  /* 0x0000002c0824723c */ /* 0x002fe400000418ff */
[----:B------:R1:W-:Y:S01]  /*25b0*/  LDGSTS.E.BYPASS.LTC128B.128 [R182+0x1100], [R20.64], !P5 ;  /* 0x0110000014b67fae */ /* 0x0003e2000e901d46 */
[----:B------:R-:W-:-:S02]  /*25c0*/  IADD3.X R3, R3, R102, RZ, P1, !PT ;  /* 0x0000006603037210 */ /* 0x000fc40000ffe4ff */
[----:B------:R-:W-:Y:S01]  /*25d0*/  ISETP.GT.AND P1, PT, R105, 0x3f, PT ;  /* 0x0000003f6900780c */ /* 0x000fe20003f24270 */
[----:B------:R5:W-:Y:S02]  /*25e0*/  LDGSTS.E.BYPASS.LTC128B.128 [R182+0x3100], [R18.64], !P6 ;  /* 0x0310000012b67fae */ /* 0x000be4000f101d46 */
[----:B--2---:R-:W-:Y:S02]  /*25f0*/  HMMA.16816.F32.BF16 R52, R4, R40, R24 ;  /* 0x000000280434723c */ /* 0x004fe40000041818 */
[----:B------:R2:W-:Y:S01]  /*2600*/  LDGSTS.E.BYPASS.LTC128B.128 [R182+0x5100], [R2.64], !P0 ;  /* 0x0510000002b67fae */ /* 0x0005e2000c101d46 */
[----:B------:R-:W-:-:S03]  /*2610*/  ISETP.GT.AND P0, PT, R100, R213, PT ;  /* 0x000000d56400720c */ /* 0x000fc60003f04270 */
[----:B------:R-:W-:Y:S02]  /*2620*/  LDSM.16.M88.4 R68, [R161] ;  /* 0x00000000a144783b */ /* 0x000fe40000000200 */
[C---:B------:R-:W-:Y:S02]  /*2630*/  HMMA.16816.F32.BF16 R24, R8.reuse, R32, RZ ;  /* 0x000000200818723c */ /* 0x040fe400000418ff */
[----:B------:R-:W-:Y:S04]  /*2640*/  LDSM.16.M88.4 R88, [R160+-0x4000] ;  /* 0xffc00000a058783b */ /* 0x000fe80000000200 */
[----:B------:R-:W-:Y:S02]  /*2650*/  LDSM.16.M88.4 R72, [R161+0x800] ;  /* 0x00080000a148783b */ /* 0x000fe40000000200 */
[C---:B------:R-:W-:Y:S02]  /*2660*/  HMMA.16816.F32.BF16 R48, R8.reuse, R46, RZ ;  /* 0x0000002e0830723c */ /* 0x040fe400000418ff */
[----:B---3--:R-:W3:Y:S04]  /*2670*/  LDSM.16.M88.4 R12, [R169] ;  /* 0x00000000a90c783b */ /* 0x008ee80000000200 */
[----:B-1----:R-:W1:Y:S02]  /*2680*/  LDSM.16.M88.4 R20, [R168] ;  /* 0x00000000a814783b */ /* 0x002e640000000200 */
[C---:B------:R-:W-:Y:S02]  /*2690*/  HMMA.16816.F32.BF16 R56, R8.reuse, R60, RZ ;  /* 0x0000003c0838723c */ /* 0x040fe400000418ff */
[----:B------:R-:W1:Y:S04]  /*26a0*/  LDSM.16.M88.4 R80, [R161+0x1000] ;  /* 0x00100000a150783b */ /* 0x000e680000000200 */
[----:B------:R-:W-:Y:S02]  /*26b0*/  LDSM.16.M88.4 R96, [R103+0x2000] ;  /* 0x002000006760783b */ /* 0x000fe40000000200 */
[C---:B-----5:R-:W-:Y:S02]  /*26c0*/  HMMA.16816.F32.BF16 R16, R8.reuse, R34, RZ ;  /* 0x000000220810723c */ /* 0x060fe400000418ff */
[----:B------:R-:W-:Y:S04]  /*26d0*/  LDSM.16.M88.4 R92, [R175] ;  /* 0x00000000af5c783b */ /* 0x000fe80000000200 */
[----:B------:R-:W0:Y:S02]  /*26e0*/  LDGDEPBAR ;  /* 0x00000000000079af */ /* 0x000e240000000000 */
[----:B------:R-:W-:Y:S02]  /*26f0*/  HMMA.16816.F32.BF16 R44, R8, R62, RZ ;  /* 0x0000003e082c723c */ /* 0x000fe400000418ff */
[----:B------:R-:W5:Y:S06]  /*2700*/  LDSM.16.M88.4 R60, [R161+0x1800] ;  /* 0x00180000a13c783b */ /* 0x000f6c0000000200 */
[C---:B------:R-:W-:Y:S08]  /*2710*/  HMMA.16816.F32.BF16 R40, R4.reuse, R42, R28 ;  /* 0x0000002a0428723c */ /* 0x040ff0000004181c */
[----:B----4-:R-:W-:Y:S08]  /*2720*/  HMMA.16816.F32.BF16 R32, R4, R64, R24 ;  /* 0x000000400420723c */ /* 0x010ff00000041818 */
[----:B---3--:R-:W-:Y:S08]  /*2730*/  HMMA.16816.F32.BF16 R28, R12, R68, R52 ;  /* 0x000000440c1c723c */ /* 0x008ff00000041834 */
[C---:B------:R-:W-:Y:S01]  /*2740*/  HMMA.16816.F32.BF16 R24, R4.reuse, R66, R16 ;  /* 0x000000420418723c */ /* 0x040fe20000041810 */
[----:B------:R-:W3:Y:S04]  /*2750*/  LDSM.16.M88.4 R16, [R166+0x4000] ;  /* 0x00400000a610783b */ /* 0x000ee80000000200 */
[----:B------:R-:W4:Y:S03]  /*2760*/  LDSM.16.M88.4 R64, [R160+-0x3800] ;  /* 0xffc80000a040783b */ /* 0x000f260000000200 */
[C---:B------:R-:W-:Y:S08]  /*2770*/  HMMA.16816.F32.BF16 R8, R4.reuse, R76, R36 ;  /* 0x0000004c0408723c */ /* 0x040ff00000041824 */
[C---:B------:R-:W-:Y:S01]  /*2780*/  HMMA.16816.F32.BF16 R48, R4.reuse, R78, R48 ;  /* 0x0000004e0430723c */ /* 0x040fe20000041830 */
[----:B------:R-:W2:Y:S07]  /*2790*/  LDSM.16.M88.4 R76, [R160+-0x3000] ;  /* 0xffd00000a04c783b */ /* 0x000eae0000000200 */
[C---:B------:R-:W-:Y:S08]  /*27a0*/  HMMA.16816.F32.BF16 R52, R4.reuse, R84, R56 ;  /* 0x000000540434723c */ /* 0x040ff00000041838 */
[----:B------:R-:W-:Y:S01]  /*27b0*/  HMMA.16816.F32.BF16 R44, R4, R86, R44 ;  /* 0x00000056042c723c */ /* 0x000fe2000004182c */
[----:B------:R-:W-:Y:S07]  /*27c0*/  LDSM.16.M88.4 R84, [R103+0x2800] ;  /* 0x002800006754783b */ /* 0x000fee0000000200 */
[----:B-1----:R-:W-:Y:S08]  /*27d0*/  HMMA.16816.F32.BF16 R4, R20, R88, R28 ;  /* 0x000000581404723c */ /* 0x002ff0000004181c */
[C---:B------:R-:W-:Y:S01]  /*27e0*/  HMMA.16816.F32.BF16 R40, R12.reuse, R70, R40 ;  /* 0x000000460c28723c */ /* 0x040fe20000041828 */
[----:B------:R-:W-:Y:S07]  /*27f0*/  LDSM.16.M88.4 R68, [R103+0x3800] ;  /* 0x003800006744783b */ /* 0x000fee0000000200 */
[C---:B------:R-:W-:Y:S08]  /*2800*/  HMMA.16816.F32.BF16 R36, R12.reuse, R72, R32 ;  /* 0x000000480c24723c */ /* 0x040ff00000041820 */
[C---:B------:R-:W-:Y:S01]  /*2810*/  HMMA.16816.F32.BF16 R32, R12.reuse, R74, R24 ;  /* 0x0000004a0c20723c */ /* 0x040fe20000041818 */
[----:B------:R-:W1:Y:S07]  /*2820*/  LDSM.16.M88.4 R72, [R160+-0x2800] ;  /* 0xffd80000a048783b */ /* 0x000e6e0000000200 */
[C---:B------:R-:W-:Y:S01]  /*2830*/  HMMA.16816.F32.BF16 R24, R12.reuse, R80, R8 ;  /* 0x000000500c18723c */ /* 0x040fe20000041808 */
[----:B------:R-:W1:Y:S07]  /*2840*/  LDSM.16.M88.4 R8, [R167+0x4000] ;  /* 0x00400000a708783b */ /* 0x000e6e0000000200 */
[C---:B------:R-:W-:Y:S01]  /*2850*/  HMMA.16816.F32.BF16 R28, R12.reuse, R82, R48 ;  /* 0x000000520c1c723c */ /* 0x040fe20000041830 */
[----:B------:R-:W-:Y:S07]  /*2860*/  LDSM.16.M88.4 R80, [R161+0x2000] ;  /* 0x00200000a150783b */ /* 0x000fee0000000200 */
[C---:B-----5:R-:W-:Y:S08]  /*2870*/  HMMA.16816.F32.BF16 R52, R12.reuse, R60, R52 ;  /* 0x0000003c0c34723c */ /* 0x060ff00000041834 */
[----:B------:R-:W-:Y:S01]  /*2880*/  HMMA.16816.F32.BF16 R48, R12, R62, R44 ;  /* 0x0000003e0c30723c */ /* 0x000fe2000004182c */
[----:B------:R-:W5:Y:S07]  /*2890*/  LDSM.16.M88.4 R60, [R103+0x3000] ;  /* 0x00300000673c783b */ /* 0x000f6e0000000200 */
[----:B---3--:R-:W-:Y:S01]  /*28a0*/  HMMA.16816.F32.BF16 R12, R16, R96, R4 ;  /* 0x00000060100c723c */ /* 0x008fe20000041804 */
[----:B------:R-:W3:Y:S07]  /*28b0*/  LDSM.16.M88.4 R4, [R169+0x4000] ;  /* 0x00400000a904783b */ /* 0x000eee0000000200 */
[C---:B------:R-:W-:Y:S01]  /*28c0*/  HMMA.16816.F32.BF16 R44, R20.reuse, R90, R40 ;  /* 0x0000005a142c723c */ /* 0x040fe20000041828 */
[----:B------:R-:W-:Y:S07]  /*28d0*/  LDSM.16.M88.4 R88, [R160+-0x2000] ;  /* 0xffe00000a058783b */ /* 0x000fee0000000200 */
[C---:B----4-:R-:W-:Y:S08]  /*28e0*/  HMMA.16816.F32.BF16 R40, R20.reuse, R64, R36 ;  /* 0x000000401428723c */ /* 0x050ff00000041824 */
[C---:B------:R-:W-:Y:S08]  /*28f0*/  HMMA.16816.F32.BF16 R56, R20.reuse, R66, R32 ;  /* 0x000000421438723c */ /* 0x040ff00000041820 */
[C---:B--2---:R-:W-:Y:S08]  /*2900*/  HMMA.16816.F32.BF16 R64, R20.reuse, R76, R24 ;  /* 0x0000004c1440723c */ /* 0x044ff00000041818 */
[C---:B------:R-:W-:Y:S01]  /*2910*/  HMMA.16816.F32.BF16 R36, R20.reuse, R78, R28 ;  /* 0x0000004e1424723c */ /* 0x040fe2000004181c */
[----:B------:R-:W-:Y:S07]  /*2920*/  LDSM.16.M88.4 R76, [R172] ;  /* 0x00000000ac4c783b */ /* 0x000fee0000000200 */
[C---:B-1----:R-:W-:Y:S01]  /*2930*/  HMMA.16816.F32.BF16 R32, R20.reuse, R72, R52 ;  /* 0x000000481420723c */ /* 0x042fe20000041834 */
[----:B------:R-:W1:Y:S07]  /*2940*/  LDSM.16.M88.4 R52, [R173] ;  /* 0x00000000ad34783b */ /* 0x000e6e0000000200 */
[----:B------:R-:W-:Y:S01]  /*2950*/  HMMA.16816.F32.BF16 R28, R20, R74, R48 ;  /* 0x0000004a141c723c */ /* 0x000fe20000041830 */
[----:B------:R-:W2:Y:S04]  /*2960*/  LDSM.16.M88.4 R72, [R174] ;  /* 0x00000000ae48783b */ /* 0x000ea80000000200 */
[----:B------:R-:W4:Y:S03]  /*2970*/  LDSM.16.M88.4 R20, [R168+0x4000] ;  /* 0x00400000a814783b */ /* 0x000f260000000200 */
[----:B------:R-:W-:Y:S08]  /*2980*/  HMMA.16816.F32.BF16 R12, R8, R92, R12 ;  /* 0x0000005c080c723c */ /* 0x000ff0000004180c */
[C---:B------:R-:W-:Y:S01]  /*2990*/  HMMA.16816.F32.BF16 R24, R16.reuse, R98, R44 ;  /* 0x000000621018723c */ /* 0x040fe2000004182c */
[----:B------:R-:W-:Y:S07]  /*29a0*/  LDSM.16.M88.4 R96, [R103+0x4000] ;  /* 0x004000006760783b */ /* 0x000fee0000000200 */
[C---:B------:R-:W-:Y:S08]  /*29b0*/  HMMA.16816.F32.BF16 R44, R16.reuse, R86, R56 ;  /* 0x00000056102c723c */ /* 0x040ff00000041838 */
[C---:B-----5:R-:W-:Y:S01]  /*29c0*/  HMMA.16816.F32.BF16 R56, R16.reuse, R60, R64 ;  /* 0x0000003c1038723c */ /* 0x060fe20000041840 */
[----:B------:R-:W-:Y:S07]  /*29d0*/  LDSM.16.M88.4 R64, [R161+0x3800] ;  /* 0x00380000a140783b */ /* 0x000fee0000000200 */
[C---:B------:R-:W-:Y:S01]  /*29e0*/  HMMA.16816.F32.BF16 R40, R16.reuse, R84, R40 ;  /* 0x000000541028723c */ /* 0x040fe20000041828 */
[----:B------:R-:W5:Y:S07]  /*29f0*/  LDSM.16.M88.4 R84, [R161+0x2800] ;  /* 0x00280000a154783b */ /* 0x000f6e0000000200 */
[C---:B------:R-:W-:Y:S01]  /*2a00*/  HMMA.16816.F32.BF16 R48, R16.reuse, R62, R36 ;  /* 0x0000003e1030723c */ /* 0x040fe20000041824 */
[----:B------:R-:W-:Y:S07]  /*2a10*/  LDSM.16.M88.4 R60, [R160+-0x1800] ;  /* 0xffe80000a03c783b */ /* 0x000fee0000000200 */
[C---:B------:R-:W-:Y:S08]  /*2a20*/  HMMA.16816.F32.BF16 R36, R16.reuse, R68, R32 ;  /* 0x000000441024723c */ /* 0x040ff00000041820 */
[----:B------:R-:W-:Y:S01]  /*2a30*/  HMMA.16816.F32.BF16 R32, R16, R70, R28 ;  /* 0x000000461020723c */ /* 0x000fe2000004181c */
[----:B------:R-:W2:Y:S04]  /*2a40*/  LDSM.16.M88.4 R68, [R161+0x3000] ;  /* 0x00300000a144783b */ /* 0x000ea80000000200 */
[----:B------:R-:W2:Y:S03]  /*2a50*/  LDSM.16.M88.4 R16, [R166+0x8000] ;  /* 0x00800000a610783b */ /* 0x000ea60000000200 */
[----:B---3--:R-:W-:Y:S08]  /*2a60*/  HMMA.16816.F32.BF16 R12, R4, R80, R12 ;  /* 0x00000050040c723c */ /* 0x008ff0000004180c */
[C---:B------:R-:W-:Y:S01]  /*2a70*/  HMMA.16816.F32.BF16 R28, R8.reuse, R94, R24 ;  /* 0x0000005e081c723c */ /* 0x040fe20000041818 */
[----:B------:R-:W-:Y:S07]  /*2a80*/  LDSM.16.M88.4 R92, [R171] ;  /* 0x00000000ab5c783b */ /* 0x000fee0000000200 */
[C---:B-1----:R-:W-:Y:S08]  /*2a90*/  HMMA.16816.F32.BF16 R56, R8.reuse, R52, R56 ;  /* 0x000000340838723c */ /* 0x042ff00000041838 */
[C---:B------:R-:W-:Y:S08]  /*2aa0*/  HMMA.16816.F32.BF16 R24, R8.reuse, R76, R40 ;  /* 0x0000004c0818723c */ /* 0x040ff00000041828 */
[C---:B------:R-:W-:Y:S08]  /*2ab0*/  HMMA.16816.F32.BF16 R52, R8.reuse, R54, R48 ;  /* 0x000000360834723c */ /* 0x040ff00000041830 */
[C---:B--2---:R-:W-:Y:S08]  /*2ac0*/  HMMA.16816.F32.BF16 R48, R8.reuse, R72, R36 ;  /* 0x000000480830723c */ /* 0x044ff00000041824 */
[C---:B------:R-:W-:Y:S01]  /*2ad0*/  HMMA.16816.F32.BF16 R44, R8.reuse, R78, R44 ;  /* 0x0000004e082c723c */ /* 0x040fe2000004182c */
[----:B------:R-:W1:Y:S07]  /*2ae0*/  LDSM.16.M88.4 R76, [R160+-0x1000] ;  /* 0xfff00000a04c783b */ /* 0x000e6e0000000200 */
[----:B------:R-:W-:Y:S08]  /*2af0*/  HMMA.16816.F32.BF16 R40, R8, R74, R32 ;  /* 0x0000004a0828723c */ /* 0x000ff00000041820 */
[----:B----4-:R-:W-:Y:S01]  /*2b00*/  HMMA.16816.F32.BF16 R8, R20, R88, R12 ;  /* 0x000000581408723c */ /* 0x010fe2000004180c */
[----:B------:R-:W2:Y:S07]  /*2b10*/  LDSM.16.M88.4 R12, [R167+0x8000] ;  /* 0x00800000a70c783b */ /* 0x000eae0000000200 */
[C---:B------:R-:W-:Y:S01]  /*2b20*/  HMMA.16816.F32.BF16 R36, R4.reuse, R82, R28 ;  /* 0x000000520424723c */ /* 0x040fe2000004181c */
[----:B------:R-:W-:Y:S07]  /*2b30*/  LDSM.16.M88.4 R80, [R161+0x4000] ;  /* 0x00400000a150783b */ /* 0x000fee0000000200 */
[C---:B-----5:R-:W-:Y:S08]  /*2b40*/  HMMA.16816.F32.BF16 R28, R4.reuse, R84, R24 ;  /* 0x00000054041c723c */ /* 0x060ff00000041818 */
[C---:B------:R-:W-:Y:S08]  /*2b50*/  HMMA.16816.F32.BF16 R32, R4.reuse, R68, R56 ;  /* 0x000000440420723c */ /* 0x040ff00000041838 */
[C---:B------:R-:W-:Y:S01]  /*2b60*/  HMMA.16816.F32.BF16 R72, R4.reuse, R64, R48 ;  /* 0x000000400448723c */ /* 0x040fe20000041830 */
[----:B------:R-:W-:Y:S07]  /*2b70*/  LDSM.16.M88.4 R48, [R160+-0x800] ;  /* 0xfff80000a030783b */ /* 0x000fee0000000200 */
[C---:B------:R-:W-:Y:S01]  /*2b80*/  HMMA.16816.F32.BF16 R24, R4.reuse, R86, R44 ;  /* 0x000000560418723c */ /* 0x040fe2000004182c */
[----:B------:R-:W-:Y:S07]  /*2b90*/  LDSM.16.M88.4 R84, [R160] ;  /* 0x00000000a054783b */ /* 0x000fee0000000200 */
[C---:B------:R-:W-:Y:S01]  /*2ba0*/  HMMA.16816.F32.BF16 R68, R4.reuse, R70, R52 ;  /* 0x000000460444723c */ /* 0x040fe20000041834 */
[----:B------:R-:W3:Y:S07]  /*2bb0*/  LDSM.16.M88.4 R52, [R103+0x4800] ;  /* 0x004800006734783b */ /* 0x000eee0000000200 */
[----:B------:R-:W-:Y:S08]  /*2bc0*/  HMMA.16816.F32.BF16 R64, R4, R66, R40 ;  /* 0x000000420440723c */ /* 0x000ff00000041828 */
[----:B------:R-:W-:Y:S01]  /*2bd0*/  HMMA.16816.F32.BF16 R4, R16, R96, R8 ;  /* 0x000000601004723c */ /* 0x000fe20000041808 */
[----:B------:R-:W4:Y:S07]  /*2be0*/  LDSM.16.M88.4 R8, [R169+0x8000] ;  /* 0x00800000a908783b */ /* 0x000f2e0000000200 */
[C---:B------:R-:W-:Y:S01]  /*2bf0*/  HMMA.16816.F32.BF16 R56, R20.reuse, R90, R36 ;  /* 0x0000005a1438723c */ /* 0x040fe20000041824 */
[----:B------:R-:W-:Y:S07]  /*2c00*/  LDSM.16.M88.4 R88, [R103+0x5800] ;  /* 0x005800006758783b */ /* 0x000fee0000000200 */
[C---:B------:R-:W-:Y:S08]  /*2c10*/  HMMA.16816.F32.BF16 R28, R20.reuse, R60, R28 ;  /* 0x0000003c141c723c */ /* 0x040ff0000004181c */
[C---:B------:R-:W-:Y:S01]  /*2c20*/  HMMA.16816.F32.BF16 R44, R20.reuse, R62, R24 ;  /* 0x0000003e142c723c */ /* 0x040fe20000041818 */
[----:B------:R-:W-:Y:S07]  /*2c30*/  LDSM.16.M88.4 R60, [R103+0x5000] ;  /* 0x00500000673c783b */ /* 0x000fee0000000200 */
[----:B-1----:R-:W-:Y:S08]  /*2c40*/  HMMA.16816.F32.BF16 R40, R20, R76, R32 ;  /* 0x0000004c1428723c */ /* 0x002ff00000041820 */
[----:B--2---:R-:W-:Y:S01]  /*2c50*/  HMMA.16816.F32.BF16 R24, R12, R92, R4 ;  /* 0x0000005c0c18723c */ /* 0x004fe20000041804 */
[----:B------:R-:W-:Y:S07]  /*2c60*/  LDSM.16.M88.4 R4, [R168+0x8000] ;  /* 0x00800000a804783b */ /* 0x000fee0000000200 */
[----:B------:R-:W-:Y:S01]  /*2c70*/  HMMA.16816.F32.BF16 R32, R16, R98, R56 ;  /* 0x000000621020723c */ /* 0x000fe20000041838 */
[----:B------:R-:W-:Y:S07]  /*2c80*/  LDSM.16.M88.4 R56, [R160+0x800] ;  /* 0x00080000a038783b */ /* 0x000fee0000000200 */
[----:B------:R-:W-:Y:S01]  /*2c90*/  HMMA.16816.F32.BF16 R36, R20, R78, R68 ;  /* 0x0000004e1424723c */ /* 0x000fe20000041844 */
[----:B------:R-:W1:Y:S07]  /*2ca0*/  LDSM.16.M88.4 R76, [R176] ;  /* 0x00000000b04c783b */ /* 0x000e6e0000000200 */
[----:B---3--:R-:W-:Y:S08]  /*2cb0*/  HMMA.16816.F32.BF16 R28, R16, R52, R28 ;  /* 0x00000034101c723c */ /* 0x008ff0000004181c */
[C---:B------:R-:W-:Y:S08]  /*2cc0*/  HMMA.16816.F32.BF16 R72, R20.reuse, R48, R72 ;  /* 0x000000301448723c */ /* 0x040ff00000041848 */
[----:B------:R-:W-:Y:S01]  /*2cd0*/  HMMA.16816.F32.BF16 R96, R20, R50, R64 ;  /* 0x000000321460723c */ /* 0x000fe20000041840 */
[----:B------:R-:W-:Y:S07]  /*2ce0*/  LDSM.16.M88.4 R48, [R177] ;  /* 0x00000000b130783b */ /* 0x000fee0000000200 */
[----:B----4-:R-:W-:Y:S08]  /*2cf0*/  HMMA.16816.F32.BF16 R20, R8, R80, R24 ;  /* 0x000000500814723c */ /* 0x010ff00000041818 */
[----:B------:R-:W-:Y:S08]  /*2d00*/  HMMA.16816.F32.BF16 R24, R12, R94, R32 ;  /* 0x0000005e0c18723c */ /* 0x000ff00000041820 */
[----:B------:R-:W-:Y:S01]  /*2d10*/  HMMA.16816.F32.BF16 R52, R16, R54, R44 ;  /* 0x000000361034723c */ /* 0x000fe2000004182c */
[----:B------:R-:W2:Y:S07]  /*2d20*/  LDSM.16.M88.4 R44, [R161+0x4800] ;  /* 0x00480000a12c783b */ /* 0x000eae0000000200 */
[----:B-1----:R-:W-:Y:S08]  /*2d30*/  HMMA.16816.F32.BF16 R28, R12, R76, R28 ;  /* 0x0000004c0c1c723c */ /* 0x002ff0000004181c */
[----:B------:R-:W-:Y:S08]  /*2d40*/  HMMA.16816.F32.BF16 R64, R16, R60, R40 ;  /* 0x0000003c1040723c */ /* 0x000ff00000041828 */
[----:B------:R-:W-:Y:S08]  /*2d50*/  HMMA.16816.F32.BF16 R40, R4, R84, R20 ;  /* 0x000000540428723c */ /* 0x000ff00000041814 */
[----:B------:R-:W-:Y:S08]  /*2d60*/  HMMA.16816.F32.BF16 R20, R8, R82, R24 ;  /* 0x000000520814723c */ /* 0x000ff00000041818 */
[----:B------:R-:W-:Y:S01]  /*2d70*/  HMMA.16816.F32.BF16 R24, R12, R78, R52 ;  /* 0x0000004e0c18723c */ /* 0x000fe20000041834 */
[----:B------:R-:W-:Y:S07]  /*2d80*/  LDSM.16.M88.4 R52, [R161+0x5000] ;  /* 0x00500000a134783b */ /* 0x000fee0000000200 */
[----:B------:R-:W-:Y:S01]  /*2d90*/  HMMA.16816.F32.BF16 R68, R16, R62, R36 ;  /* 0x0000003e1044723c */ /* 0x000fe20000041824 */
[----:B------:R-:W1:Y:S01]  /*2da0*/  LDSM.16.M88.4 R60, [R178] ;  /* 0x00000000b23c783b */ /* 0x000e620000000200 */
[----:B------:R-:W-:-:S04]  /*2db0*/  FMUL.FTZ R0, R40, c[0x0][0x320] ;  /* 0x0000c80028007a20 */ /* 0x000fc80000410000 */
[----:B------:R3:W4:Y:S02]  /*2dc0*/  MUFU.TANH R78, R0 ;  /* 0x00000000004e7308 */ /* 0x0007240000002400 */
[----:B--2---:R-:W-:Y:S08]  /*2dd0*/  HMMA.16816.F32.BF16 R36, R8, R44, R28 ;  /* 0x0000002c0824723c */ /* 0x004ff0000004181c */
[----:B------:R-:W-:Y:S01]  /*2de0*/  HMMA.16816.F32.BF16 R28, R4, R86, R20 ;  /* 0x00000056041c723c */ /* 0x000fe20000041814 */
[----:B---3--:R-:W-:-:S07]  /*2df0*/  FMUL.FTZ R0, R41, c[0x0][0x320] ;  /* 0x0000c80029007a20 */ /* 0x008fce0000410000 */
[----:B------:R-:W-:Y:S01]  /*2e00*/  HMMA.16816.F32.BF16 R20, R8, R46, R24 ;  /* 0x0000002e0814723c */ /* 0x000fe20000041818 */
[----:B------:R-:W2:Y:S01]  /*2e10*/  LDSM.16.M88.4 R44, [R161+0x5800] ;  /* 0x00580000a12c783b */ /* 0x000ea20000000200 */
[----:B------:R3:W1:Y:S06]  /*2e20*/  MUFU.TANH R76, R0 ;  /* 0x00000000004c7308 */ /* 0x00066c0000002400 */
[----:B------:R-:W-:Y:S08]  /*2e30*/  HMMA.16816.F32.BF16 R72, R16, R88, R72 ;  /* 0x000000581048723c */ /* 0x000ff00000041848 */
[----:B------:R-:W-:Y:S01]  /*2e40*/  HMMA.16816.F32.BF16 R36, R4, R56, R36 ;  /* 0x000000380424723c */ /* 0x000fe20000041824 */
[----:B---3--:R-:W-:-:S04]  /*2e50*/  FMUL.FTZ R0, R42, c[0x0][0x320] ;  /* 0x0000c8002a007a20 */ /* 0x008fc80000410000 */
[----:B------:R3:W1:Y:S03]  /*2e60*/  MUFU.TANH R77, R0 ;  /* 0x00000000004d7308 */ /* 0x0006660000002400 */
[----:B------:R-:W-:Y:S08]  /*2e70*/  HMMA.16816.F32.BF16 R16, R16, R90, R96 ;  /* 0x0000005a1010723c */ /* 0x000ff00000041860 */
[----:B------:R-:W-:Y:S01]  /*2e80*/  HMMA.16816.F32.BF16 R32, R12, R48, R64 ;  /* 0x000000300c20723c */ /* 0x000fe20000041840 */
[----:B---3--:R-:W-:-:S07]  /*2e90*/  FMUL.FTZ R0, R43, c[0x0][0x320] ;  /* 0x0000c8002b007a20 */ /* 0x008fce0000410000 */
[----:B------:R-:W-:Y:S01]  /*2ea0*/  HMMA.16816.F32.BF16 R40, R12, R50, R68 ;  /* 0x000000320c28723c */ /* 0x000fe20000041844 */
[----:B------:R-:W-:Y:S01]  /*2eb0*/  FMUL.FTZ R38, R38, c[0x0][0x320] ;  /* 0x0000c80026267a20 */ /* 0x000fe20000410000 */
[----:B------:R3:W2:Y:S01]  /*2ec0*/  MUFU.TANH R67, R0 ;  /* 0x0000000000437308 */ /* 0x0006a20000002400 */
[----:B------:R-:W-:Y:S01]  /*2ed0*/  FMUL.FTZ R39, R39, c[0x0][0x320] ;  /* 0x0000c80027277a20 */ /* 0x000fe20000410000 */
[----:B------:R-:W5:Y:S04]  /*2ee0*/  LDSM.16.M88.4 R48, [R160+0x1000] ;  /* 0x00100000a030783b */ /* 0x000f680000000200 */
[----:B------:R-:W-:Y:S08]  /*2ef0*/  HMMA.16816.F32.BF16 R24, R4, R58, R20 ;  /* 0x0000003a0418723c */ /* 0x000ff00000041814 */
[----:B-1----:R-:W-:Y:S01]  /*2f00*/  HMMA.16816.F32.BF16 R20, R12, R60, R72 ;  /* 0x0000003c0c14723c */ /* 0x002fe20000041848 */
[----:B---3--:R-:W-:-:S04]  /*2f10*/  FMUL.FTZ R0, R28, c[0x0][0x320] ;  /* 0x0000c8001c007a20 */ /* 0x008fc80000410000 */
[----:B------:R1:W3:Y:S03]  /*2f20*/  MUFU.TANH R64, R0 ;  /* 0x0000000000407308 */ /* 0x0002e60000002400 */
[----:B------:R-:W-:Y:S08]  /*2f30*/  HMMA.16816.F32.BF16 R12, R12, R62, R16 ;  /* 0x0000003e0c0c723c */ /* 0x000ff00000041810 */
[----:B------:R-:W-:Y:S01]  /*2f40*/  HMMA.16816.F32.BF16 R32, R8, R52, R32 ;  /* 0x000000340820723c */ /* 0x000fe20000041820 */
[----:B------:R-:W3:Y:S01]  /*2f50*/  MUFU.TANH R53, R38 ;  /* 0x0000002600357308 */ /* 0x000ee20000002400 */
[----:B------:R-:W-:-:S02]  /*2f60*/  FMUL.FTZ R24, R24, c[0x0][0x320] ;  /* 0x0000c80018187a20 */ /* 0x000fc40000410000 */
[----:B------:R-:W-:Y:S02]  /*2f70*/  FMUL.FTZ R25, R25, c[0x0][0x320] ;  /* 0x0000c80019197a20 */ /* 0x000fe40000410000 */
[----:B-1----:R-:W-:Y:S02]  /*2f80*/  FMUL.FTZ R0, R29, c[0x0][0x320] ;  /* 0x0000c8001d007a20 */ /* 0x002fe40000410000 */
[----:B--2---:R-:W-:Y:S01]  /*2f90*/  HMMA.16816.F32.BF16 R16, R8, R44, R20 ;  /* 0x0000002c0810723c */ /* 0x004fe20000041814 */
[----:B------:R-:W-:Y:S01]  /*2fa0*/  FMUL.FTZ R26, R26, c[0x0][0x320] ;  /* 0x0000c8001a1a7a20 */ /* 0x000fe20000410000 */
[----:B------:R1:W2:Y:S01]  /*2fb0*/  MUFU.TANH R57, R0 ;  /* 0x0000000000397308 */ /* 0x0002a20000002400 */
[----:B------:R-:W-:-:S07]  /*2fc0*/  FMUL.FTZ R27, R27, c[0x0][0x320] ;  /* 0x0000c8001b1b7a20 */ /* 0x000fce0000410000 */
[----:B------:R-:W2:Y:S06]  /*2fd0*/  MUFU.TANH R25, R25 ;  /* 0x0000001900197308 */ /* 0x000eac0000002400 */
[----:B-----5:R-:W-:Y:S01]  /*2fe0*/  HMMA.16816.F32.BF16 R32, R4, R48, R32 ;  /* 0x000000300420723c */ /* 0x020fe20000041820 */
[----:B-1----:R-:W-:-:S04]  /*2ff0*/  FMUL.FTZ R0, R30, c[0x0][0x320] ;  /* 0x0000c8001e007a20 */ /* 0x002fc80000410000 */
[----:B------:R1:W1:Y:S02]  /*3000*/  MUFU.TANH R66, R0 ;  /* 0x0000000000427308 */ /* 0x0002640000002400 */
[----:B-1----:R-:W-:Y:S02]  /*3010*/  FMUL.FTZ R0, R31, c[0x0][0x320] ;  /* 0x0000c8001f007a20 */ /* 0x002fe40000410000 */
[----:B------:R-:W-:Y:S04]  /*3020*/  HMMA.16816.F32.BF16 R28, R8, R54, R40 ;  /* 0x00000036081c723c */ /* 0x000fe80000041828 */
[----:B------:R-:W1:Y:S11]  /*3030*/  MUFU.TANH R43, R39 ;  /* 0x00000027002b7308 */ /* 0x000e760000002400 */
[----:B------:R-:W-:-:S02]  /*3040*/  FMUL.FTZ R32, R32, c[0x0][0x320] ;  /* 0x0000c80020207a20 */ /* 0x000fc40000410000 */
[----:B------:R-:W-:Y:S02]  /*3050*/  FMUL.FTZ R33, R33, c[0x0][0x320] ;  /* 0x0000c80021217a20 */ /* 0x000fe40000410000 */
[----:B------:R-:W-:Y:S01]  /*3060*/  FMUL.FTZ R34, R34, c[0x0][0x320] ;  /* 0x0000c80022227a20 */ /* 0x000fe20000410000 */
[----:B------:R-:W-:Y:S01]  /*3070*/  HMMA.16816.F32.BF16 R8, R8, R46, R12 ;  /* 0x0000002e0808723c */ /* 0x000fe2000004180c */
[----:B------:R5:W1:Y:S01]  /*3080*/  MUFU.TANH R65, R0 ;  /* 0x0000000000417308 */ /* 0x000a620000002400 */
[----:B------:R-:W-:-:S07]  /*3090*/  FMUL.FTZ R35, R35, c[0x0][0x320] ;  /* 0x0000c80023237a20 */ /* 0x000fce0000410000 */
[----:B------:R-:W1:Y:S01]  /*30a0*/  MUFU.TANH R40, R24 ;  /* 0x0000001800287308 */ /* 0x000e620000002400 */
[----:B------:R-:W-:Y:S01]  /*30b0*/  HMMA.16816.F32.BF16 R20, R4, R50, R28 ;  /* 0x000000320414723c */ /* 0x000fe2000004181c */
[----:B-----5:R-:W-:-:S06]  /*30c0*/  FMUL.FTZ R0, R36, c[0x0][0x320] ;  /* 0x0000c80024007a20 */ /* 0x020fcc0000410000 */
[----:B------:R-:W1:Y:S08]  /*30d0*/  MUFU.TANH R42, R26 ;  /* 0x0000001a002a7308 */ /* 0x000e700000002400 */
[----:B------:R5:W1:Y:S08]  /*30e0*/  MUFU.TANH R56, R0 ;  /* 0x0000000000387308 */ /* 0x000a700000002400 */
[----:B------:R1:W1:Y:S01]  /*30f0*/  MUFU.TANH R41, R27 ;  /* 0x0000001b00297308 */ /* 0x0002620000002400 */
[----:B------:R-:W-:-:S02]  /*3100*/  FMUL.FTZ R20, R20, c[0x0][0x320] ;  /* 0x0000c80014147a20 */ /* 0x000fc40000410000 */
[----:B-----5:R-:W-:-:S05]  /*3110*/  FMUL.FTZ R0, R37, c[0x0][0x320] ;  /* 0x0000c80025007a20 */ /* 0x020fca0000410000 */
[----:B------:R-:W1:Y:S01]  /*3120*/  MUFU.TANH R32, R32 ;  /* 0x0000002000207308 */ /* 0x000e620000002400 */
[----:B------:R-:W5:Y:S01]  /*3130*/  LDSM.16.M88.4 R36, [R160+0x1800] ;  /* 0x00180000a024783b */ /* 0x000f620000000200 */
[----:B------:R-:W-:Y:S01]  /*3140*/  FMUL.FTZ R21, R21, c[0x0][0x320] ;  /* 0x0000c80015157a20 */ /* 0x000fe20000410000 */
[----:B------:R-:W-:-:S04]  /*3150*/  DEPBAR.LE SB0, 0x0 ;  /* 0x000080000000791a */ /* 0x000fc80000000000 */
[----:B------:R-:W-:Y:S01]  /*3160*/  FMUL.FTZ R22, R22, c[0x0][0x320] ;  /* 0x0000c80016167a20 */ /* 0x000fe20000410000 */
[----:B------:R1:W1:Y:S01]  /*3170*/  MUFU.TANH R52, R0 ;  /* 0x0000000000347308 */ /* 0x0002620000002400 */
[----:B------:R-:W-:-:S07]  /*3180*/  FMUL.FTZ R23, R23, c[0x0][0x320] ;  /* 0x0000c80017177a20 */ /* 0x000fce0000410000 */
[----:B------:R-:W1:Y:S08]  /*3190*/  MUFU.TANH R33, R33 ;  /* 0x0000002100217308 */ /* 0x000e700000002400 */
[----:B------:R-:W1:Y:S08]  /*31a0*/  MUFU.TANH R34, R34 ;  /* 0x0000002200227308 */ /* 0x000e700000002400 */
[----:B------:R-:W1:Y:S08]  /*31b0*/  MUFU.TANH R35, R35 ;  /* 0x0000002300237308 */ /* 0x000e700000002400 */
[----:B------:R1:W1:Y:S01]  /*31c0*/  MUFU.TANH R24, R20 ;  /* 0x0000001400187308 */ /* 0x0002620000002400 */
[C---:B-----5:R-:W-:Y:S07]  /*31d0*/  HMMA.16816.F32.BF16 R12, R4.reuse, R36, R16 ;  /* 0x00000024040c723c */ /* 0x060fee0000041810 */
[----:B------:R1:W1:Y:S01]  /*31e0*/  MUFU.TANH R19, R21 ;  /* 0x0000001500137308 */ /* 0x0002620000002400 */
[----:B------:R-:W-:Y:S07]  /*31f0*/  HMMA.16816.F32.BF16 R4, R4, R38, R8 ;  /* 0x000000260404723c */ /* 0x000fee0000041808 */
[----:B------:R1:W1:Y:S08]  /*3200*/  MUFU.TANH R31, R22 ;  /* 0x00000016001f7308 */ /* 0x0002700000002400 */
[----:B------:R1:W1:Y:S01]  /*3210*/  MUFU.TANH R30, R23 ;  /* 0x00000017001e7308 */ /* 0x0002620000002400 */
        /* <DEDUP_REMOVED lines=18> */
[----:B--234-:R-:W-:Y:S01]  /*3340*/  IMAD R2, R100, 0x40, R215 ;  /* 0x0000004064027824 */ /* 0x01cfe200078e02d7 */
[----:B------:R-:W-:-:S04]  /*3350*/  MOV R183, RZ ;  /* 0x000000ff00b77202 */ /* 0x000fc80000000f00 */
        /* <DEDUP_REMOVED lines=14> */
[----:B------:R-:W-:-:S05]  /*3440*/  IMAD R0, R186, c[0x0][0x1e4], R0 ;  /* 0x00007900ba007a24 */ /* 0x000fca00078e0200 */
[----:B------:R-:W-:Y:S02]  /*3450*/  IADD3 R3, R3, R0, RZ ;  /* 0x0000000003037210 */ /* 0x000fe40007ffe0ff */
        /* <DEDUP_REMOVED lines=10> */
.L_x_1090:
[----:B------:R-:W-:Y:S05]  /*3500*/  BRA.DIV ~URZ, `(.L_x_1047) ;  /* 0x0000a8427f007947 */ /* 0x000fea000b800000 */
[----:B------:R-:W3:Y:S01]  /*3510*/  SHFL.IDX PT, R0, R12, RZ, 0x181f ;  /* 0x00181fff0c007589 */ /* 0x000ee200000e0000 */
[----:B------:R-:W-:Y:S02]  /*3520*/  ISETP.GE.AND P5, PT, R197, c[0x0][0x1d4], PT ;  /* 0x00007500c5007a0c */ /* 0x000fe40003fa6270 */
[----:B------:R-:W-:Y:S02]  /*3530*/  ISETP.GE.AND P2, PT, R208, c[0x0][0x1d4], PT ;  /* 0x00007500d0007a0c */ /* 0x000fe40003f46270 */
[----:B------:R-:W-:Y:S02]  /*3540*/  SEL R11, RZ, 0x10, P5 ;  /* 0x00000010ff0b7807 */ /* 0x000fe40002800000 */
[----:B------:R-:W-:Y:S02]  /*3550*/  SEL R10, RZ, 0x10, P2 ;  /* 0x00000010ff0a7807 */ /* 0x000fe40001000000 */
[----:B---3--:R-:W-:-:S02]  /*3560*/  IADD3 R6, P0, R0, R107, RZ ;  /* 0x0000006b00067210 */ /* 0x008fc40007f1e0ff */
[----:B------:R-:W-:-:S03]  /*3570*/  IADD3 R2, P6, R0, R108, RZ ;  /* 0x0000006c00027210 */ /* 0x000fc60007fde0ff */
[C---:B--2---:R-:W-:Y:S01]  /*3580*/  IMAD.X R7, R4.reuse, 0x1, R101, P0 ;  /* 0x0000000104077824 */ /* 0x044fe200000e0665 */
[----:B------:R-:W-:Y:S01]  /*3590*/  ISETP.GE.AND P0, PT, R207, c[0x0][0x1d4], PT ;  /* 0x00007500cf007a0c */ /* 0x000fe20003f06270 */
[----:B------:R-:W-:Y:S01]  /*35a0*/  IMAD.X R3, R4, 0x1, R104, P6 ;  /* 0x0000000104037824 */ /* 0x000fe200030e0668 */
[----:B------:R-:W-:Y:S02]  /*35b0*/  IADD3 R8, P6, R0, R109, RZ ;  /* 0x0000006d00087210 */ /* 0x000fe40007fde0ff */
[----:B------:R-:W-:Y:S01]  /*35c0*/  @!PT LDS RZ, [RZ] ;  /* 0x00000000fffff984 */ /* 0x000fe20000000800 */
[----:B------:R-:W-:Y:S01]  /*35d0*/  @!PT LDS RZ, [RZ] ;  /* 0x00000000fffff984 */ /* 0x000fe20000000800 */
[----:B------:R2:W-:Y:S03]  /*35e0*/  LDGSTS.E.BYPASS.LTC128B.128 [R182+0x6100], [R6.64], !P5 ;  /* 0x0610000006b67fae */ /* 0x0005e6000e901d46 */
[----:B------:R-:W-:Y:S01]  /*35f0*/  IMAD.X R9, R4, 0x1, R102, P6 ;  /* 0x0000000104097824 */ /* 0x000fe200030e0666 */
[----:B------:R2:W-:Y:S04]  /*3600*/  LDGSTS.E.BYPASS.LTC128B.128 [R182+0x8100], [R2.64], !P2 ;  /* 0x0810000002b67fae */ /* 0x0005e8000d101d46 */
[----:B------:R-:W3:Y:S04]  /*3610*/  SHFL.IDX PT, R0, R12, 0x1, 0x181f ;  /* 0x00381f000c007f89 */ /* 0x000ee800000e0000 */
[----:B------:R2:W-:Y:S04]  /*3620*/  LDGSTS.E.BYPASS.LTC128B.128 [R182+0xa100], [R8.64], !P0 ;  /* 0x0a10000008b67fae */ /* 0x0005e8000c101d46 */
[----:B------:R4:W1:Y:S02]  /*3630*/  SHFL.IDX PT, R4, R5, 0x1, 0x181f ;  /* 0x00381f0005047f89 */ /* 0x00086400000e0000 */
[----:B-1--4-:R-:W-:-:S02]  /*3640*/  SEL R5, RZ, 0x10, P0 ;  /* 0x00000010ff057807 */ /* 0x012fc40000000000 */
.L_x_1091:
[----:B--23--:R-:W-:Y:S02]  /*3650*/  IADD3 R8, -R11, 0x10, RZ ;  /* 0x000000100b087810 */ /* 0x00cfe40007ffe1ff */
[----:B------:R-:W-:-:S02]  /*3660*/  IADD3 R2, -R10, 0x10, RZ ;  /* 0x000000100a027810 */ /* 0x000fc40007ffe1ff */
[----:B------:R-:W-:Y:S02]  /*3670*/  LOP3.LUT R8, R8, 0xf, RZ, 0xc0, !PT ;  /* 0x0000000f08087812 */ /* 0x000fe400078ec0ff */
[----:B------:R-:W-:Y:S02]  /*3680*/  IADD3 R3, -R5, 0x10, RZ ;  /* 0x0000001005037810 */ /* 0x000fe40007ffe1ff */
[----:B------:R-:W-:Y:S02]  /*3690*/  LOP3.LUT R6, R2, 0xf, RZ, 0xc0, !PT ;  /* 0x0000000f02067812 */ /* 0x000fe400078ec0ff */
[-C--:B------:R-:W-:Y:S02]  /*36a0*/  IADD3 R8, P2, P0, R8, R0.reuse, R107 ;  /* 0x0000000008087210 */ /* 0x080fe4000785e06b */
[----:B------:R-:W-:Y:S02]  /*36b0*/  LOP3.LUT R2, R3, 0xf, RZ, 0xc0, !PT ;  /* 0x0000000f03027812 */ /* 0x000fe400078ec0ff */
[----:B------:R-:W-:-:S02]  /*36c0*/  IADD3 R6, P6, P5, R6, R0, R108 ;  /* 0x0000000006067210 */ /* 0x000fc40007dde06c */
[----:B------:R-:W-:Y:S02]  /*36d0*/  IADD3.X R9, RZ, R4, R101, P2, P0 ;  /* 0x00000004ff097210 */ /* 0x000fe400017e0465 */
[----:B------:R-:W-:Y:S02]  /*36e0*/  IADD3 R2, P2, P0, R2, R0, R109 ;  /* 0x0000000002027210 */ /* 0x000fe4000785e06d */
[-C--:B------:R-:W-:Y:S02]  /*36f0*/  IADD3.X R7, RZ, R4.reuse, R104, P6, P5 ;  /* 0x00000004ff077210 */ /* 0x080fe400037ea468 */
[----:B------:R-:W-:Y:S02]  /*3700*/  ISETP.NE.U32.AND P6, PT, R11, RZ, PT ;  /* 0x000000ff0b00720c */ /* 0x000fe40003fc5070 */
[----:B------:R-:W-:Y:S02]  /*3710*/  ISETP.NE.U32.AND P5, PT, R10, RZ, PT ;  /* 0x000000ff0a00720c */ /* 0x000fe40003fa5070 */
[----:B------:R-:W-:-:S02]  /*3720*/  IADD3.X R3, RZ, R4, R102, P2, P0 ;  /* 0x00000004ff037210 */ /* 0x000fc400017e0466 */
[----:B------:R-:W-:-:S07]  /*3730*/  ISETP.NE.U32.AND P0, PT, R5, RZ, PT ;  /* 0x000000ff0500720c */ /* 0x000fce0003f05070 */
[----:B------:R-:W-:Y:S01]  /*3740*/  @!PT LDS RZ, [RZ] ;  /* 0x00000000fffff984 */ /* 0x000fe20000000800 */
[----:B------:R-:W-:Y:S01]  /*3750*/  @!PT LDS RZ, [RZ] ;  /* 0x00000000fffff984 */ /* 0x000fe20000000800 */
[----:B------:R-:W-:Y:S01]  /*3760*/  @!PT LDS RZ, [RZ] ;  /* 0x00000000fffff984 */ /* 0x000fe20000000800 */
[----:B------:R1:W-:Y:S04]  /*3770*/  LDGSTS.E.BYPASS.LTC128B.128.ZFILL [R182+0x7100], [R8.64], P6 ;  /* 0x0710000008b67fae */ /* 0x0003e8000b141d46 */
[----:B------:R1:W-:Y:S04]  /*3780*/  LDGSTS.E.BYPASS.LTC128B.128.ZFILL [R182+0x9100], [R6.64], P5 ;  /* 0x0910000006b67fae */ /* 0x0003e8000a941d46 */
[----:B------:R1:W-:Y:S02]  /*3790*/  LDGSTS.E.BYPASS.LTC128B.128.ZFILL [R182+0xb100], [R2.64], P0 ;  /* 0x0b10000002b67fae */ /* 0x0003e40008141d46 */
.L_x_1045:
[----:B--234-:R-:W-:Y:S05]  /*37a0*/  BSYNC B0 ;  /* 0x0000000000007941 */ /* 0x01cfea0003800000 */
.L_x_1044:
[----:B-1----:R-:W2:Y:S01]  /*37b0*/  LDL R2, [R1] ;  /* 0x0000000001027983 */ /* 0x002ea20000100800 */
[----:B------:R-:W-:Y:S01]  /*37c0*/  MOV R0, 0x1 ;  /* 0x0000000100007802 */ /* 0x000fe20000000f00 */
[----:B------:R-:W-:-:S02]  /*37d0*/  IMAD.MOV.U32 R3, RZ, RZ, c[0x0][0x2ac] ;  /* 0x0000ab00ff037624 */ /* 0x000fc400078e00ff */
[----:B------:R-:W0:Y:S01]  /*37e0*/  LDGDEPBAR ;  /* 0x00000000000079af */ /* 0x000e220000000000 */
[----:B------:R-:W-:Y:S02]  /*37f0*/  IMAD.IADD R6, R106, 0x1, -R225 ;  /* 0x000000016a067824 */ /* 0x000fe400078e0ae1 */
[----:B------:R-:W-:-:S04]  /*3800*/  IMAD R0, R100, -0x40, R0 ;  /* 0xffffffc064007824 */ /* 0x000fc800078e0200 */
[----:B------:R-:W-:-:S05]  /*3810*/  IMAD R0, R3, c[0x0][0x1d0], R0 ;  /* 0x0000740003007a24 */ /* 0x000fca00078e0200 */
[----:B------:R-:W-:Y:S02]  /*3820*/  IADD3 R5, R0, -c[0x0][0x168], -R225 ;  /* 0x80005a0000057a10 */ /* 0x000fe40007ffe8e1 */
[----:B--2---:R-:W-:-:S04]  /*3830*/  IADD3 R210, R2, R229, RZ ;  /* 0x000000e502d27210 */ /* 0x004fc80007ffe0ff */
[----:B------:R-:W-:Y:S01]  /*3840*/  MOV R4, R210 ;  /* 0x000000d200047202 */ /* 0x000fe20000000f00 */
[----:B------:R-:W-:-:S05]  /*3850*/  @P4 IMAD.HI.U32 R2, R210, c[0x0][0x2c8], RZ ;  /* 0x0000b200d2024a27 */ /* 0x000fca00078e00ff */
[----:B------:R-:W-:Y:S01]  /*3860*/  @P4 SHF.R.U32.HI R4, RZ, c[0x0][0x2cc], R2 ;  /* 0x0000b300ff044a19 */ /* 0x000fe20000011602 */
[----:B------:R-:W-:Y:S05]  /*3870*/  BRA.DIV ~URZ, `(.L_x_1048) ;  /* 0x0000a7027f007947 */ /* 0x000fea000b800000 */
[----:B------:R1:W2:Y:S02]  /*3880*/  SHFL.IDX PT, R0, R4, RZ, 0x1c1f ;  /* 0x001c1fff04007589 */ /* 0x0002a400000e0000 */
.L_x_1092:
[----:B--2---:R-:W-:-:S05]  /*3890*/  IMAD.IADD R0, R5, 0x1, R0 ;  /* 0x0000000105007824 */ /* 0x004fca00078e0200 */
[----:B------:R-:W-:-:S04]  /*38a0*/  IMNMX R0, R6, R0, PT ;  /* 0x0000000006007217 */ /* 0x000fc80003800200 */
[C---:B------:R-:W-:Y:S02]  /*38b0*/  ISETP.GT.AND P6, PT, R0.reuse, RZ, PT ;  /* 0x000000ff0000720c */ /* 0x040fe40003fc4270 */
[C---:B------:R-:W-:Y:S02]  /*38c0*/  ISETP.GT.AND P5, PT, R0.reuse, 0x1, PT ;  /* 0x000000010000780c */ /* 0x040fe40003fa4270 */
[C---:B------:R-:W-:Y:S02]  /*38d0*/  ISETP.GT.AND P2, PT, R0.reuse, 0x8, PT ;  /* 0x000000080000780c */ /* 0x040fe40003f44270 */
[----:B------:R-:W-:Y:S02]  /*38e0*/  ISETP.GT.AND P0, PT, R0, 0x9, PT ;  /* 0x000000090000780c */ /* 0x000fe40003f04270 */
[----:B------:R-:W-:Y:S02]  /*38f0*/  FSEL R8, R78, -INF , P6 ;  /* 0xff8000004e087808 */ /* 0x000fe40003000000 */
[----:B------:R-:W-:-:S02]  /*3900*/  FSEL R9, R76, -INF , P5 ;  /* 0xff8000004c097808 */ /* 0x000fc40002800000 */
[----:B------:R-:W-:Y:S02]  /*3910*/  FSEL R11, R64, -INF , P2 ;  /* 0xff800000400b7808 */ /* 0x000fe40001000000 */
[----:B------:R-:W-:Y:S02]  /*3920*/  FSEL R13, R57, -INF , P0 ;  /* 0xff800000390d7808 */ /* 0x000fe40000000000 */
[C---:B------:R-:W-:Y:S02]  /*3930*/  ISETP.GT.AND P6, PT, R0.reuse, 0x10, PT ;  /* 0x000000100000780c */ /* 0x040fe40003fc4270 */
[C---:B------:R-:W-:Y:S02]  /*3940*/  ISETP.GT.AND P5, PT, R0.reuse, 0x11, PT ;  /* 0x000000110000780c */ /* 0x040fe40003fa4270 */
[C---:B------:R-:W-:Y:S02]  /*3950*/  ISETP.GT.AND P2, PT, R0.reuse, 0x18, PT ;  /* 0x000000180000780c */ /* 0x040fe40003f44270 */
[----:B------:R-:W-:-:S02]  /*3960*/  ISETP.GT.AND P0, PT, R0, 0x19, PT ;  /* 0x000000190000780c */ /* 0x000fc40003f04270 */
[----:B------:R-:W-:Y:S02]  /*3970*/  FSEL R15, R56, -INF , P6 ;  /* 0xff800000380f7808 */ /* 0x000fe40003000000 */
[----:B------:R-:W-:Y:S02]  /*3980*/  FSEL R21, R52, -INF , P5 ;  /* 0xff80000034157808 */ /* 0x000fe40002800000 */
[----:B------:R-:W-:Y:S02]  /*3990*/  FSEL R22, R40, -INF , P2 ;  /* 0xff80000028167808 */ /* 0x000fe40001000000 */
[----:B------:R-:W-:Y:S02]  /*39a0*/  FSEL R23, R25, -INF , P0 ;  /* 0xff80000019177808 */ /* 0x000fe40000000000 */
[C---:B------:R-:W-:Y:S02]  /*39b0*/  ISETP.GT.AND P6, PT, R0.reuse, 0x20, PT ;  /* 0x000000200000780c */ /* 0x040fe40003fc4270 */
[----:B------:R-:W-:-:S02]  /*39c0*/  ISETP.GT.AND P5, PT, R0, 0x21, PT ;  /* 0x000000210000780c */ /* 0x000fc40003fa4270 */
[C---:B------:R-:W-:Y:S02]  /*39d0*/  ISETP.GT.AND P2, PT, R0.reuse, 0x28, PT ;  /* 0x000000280000780c */ /* 0x040fe40003f44270 */
[----:B------:R-:W-:Y:S02]  /*39e0*/  ISETP.GT.AND P0, PT, R0, 0x29, PT ;  /* 0x000000290000780c */ /* 0x000fe40003f04270 */
[----:B------:R-:W-:Y:S02]  /*39f0*/  FSEL R95, R32, -INF , P6 ;  /* 0xff800000205f7808 */ /* 0x000fe40003000000 */
[----:B------:R-:W-:Y:S02]  /*3a00*/  FSEL R94, R33, -INF , P5 ;  /* 0xff800000215e7808 */ /* 0x000fe40002800000 */
[----:B------:R-:W-:Y:S02]  /*3a10*/  FSEL R93, R24, -INF , P2 ;  /* 0xff800000185d7808 */ /* 0x000fe40001000000 */
[----:B------:R-:W-:-:S02]  /*3a20*/  FSEL R92, R19, -INF , P0 ;  /* 0xff800000135c7808 */ /* 0x000fc40000000000 */
[C---:B------:R-:W-:Y:S02]  /*3a30*/  ISETP.GT.AND P6, PT, R0.reuse, 0x30, PT ;  /* 0x000000300000780c */ /* 0x040fe40003fc4270 */
[C---:B------:R-:W-:Y:S02]  /*3a40*/  ISETP.GT.AND P5, PT, R0.reuse, 0x31, PT ;  /* 0x000000310000780c */ /* 0x040fe40003fa4270 */
[C---:B------:R-:W-:Y:S02]  /*3a50*/  ISETP.GT.AND P2, PT, R0.reuse, 0x38, PT ;  /* 0x000000380000780c */ /* 0x040fe40003f44270 */
[----:B------:R-:W-:Y:S02]  /*3a60*/  ISETP.GT.AND P0, PT, R0, 0x39, PT ;  /* 0x000000390000780c */ /* 0x000fe40003f04270 */
[----:B------:R-:W-:Y:S02]  /*3a70*/  FSEL R185, R18, -INF , P6 ;  /* 0xff80000012b97808 */ /* 0x000fe40003000000 */
[----:B------:R-:W-:-:S02]  /*3a80*/  FSEL R184, R17, -INF , P5 ;  /* 0xff80000011b87808 */ /* 0x000fc40002800000 */
[----:B------:R-:W-:Y:S02]  /*3a90*/  FSEL R159, R16, -INF , P2 ;  /* 0xff800000109f7808 */ /* 0x000fe40001000000 */
[----:B------:R-:W-:Y:S01]  /*3aa0*/  FSEL R158, R14, -INF , P0 ;  /* 0xff8000000e9e7808 */ /* 0x000fe20000000000 */
[----:B------:R-:W-:Y:S05]  /*3ab0*/  BRA.DIV ~URZ, `(.L_x_1049) ;  /* 0x0000a5227f007947 */ /* 0x000fea000b800000 */
[----:B------:R-:W2:Y:S01]  /*3ac0*/  SHFL.IDX PT, R0, R4, 0x1, 0x1c1f ;  /* 0x003c1f0004007f89 */ /* 0x000ea200000e0000 */
[----:B------:R-:W-:-:S04]  /*3ad0*/  FMNMX.FTZ R2, R8, R9, !PT ;  /* 0x0000000908027209 */ /* 0x000fc80007810000 */
[----:B------:R-:W-:-:S04]  /*3ae0*/  FMNMX.FTZ R2, R11, R2, !PT ;  /* 0x000000020b027209 */ /* 0x000fc80007810000 */
[----:B------:R-:W-:-:S04]  /*3af0*/  FMNMX.FTZ R2, R13, R2, !PT ;  /* 0x000000020d027209 */ /* 0x000fc80007810000 */
[----:B------:R-:W-:-:S04]  /*3b00*/  FMNMX.FTZ R2, R15, R2, !PT ;  /* 0x000000020f027209 */ /* 0x000fc80007810000 */
[----:B------:R-:W-:-:S04]  /*3b10*/  FMNMX.FTZ R2, R21, R2, !PT ;  /* 0x0000000215027209 */ /* 0x000fc80007810000 */
[----:B------:R-:W-:Y:S01]  /*3b20*/  FMNMX.FTZ R2, R22, R2, !PT ;  /* 0x0000000216027209 */ /* 0x000fe20007810000 */
[----:B--2---:R-:W-:-:S03]  /*3b30*/  IMAD.IADD R0, R5, 0x1, R0 ;  /* 0x0000000105007824 */ /* 0x004fc600078e0200 */
[----:B------:R-:W-:Y:S02]  /*3b40*/  FMNMX.FTZ R2, R23, R2, !PT ;  /* 0x0000000217027209 */ /* 0x000fe40007810000 */
[----:B------:R-:W-:Y:S02]  /*3b50*/  IMNMX R0, R6, R0, PT ;  /* 0x0000000006007217 */ /* 0x000fe40003800200 */
[----:B------:R-:W-:Y:S02]  /*3b60*/  FMNMX.FTZ R2, R95, R2, !PT ;  /* 0x000000025f027209 */ /* 0x000fe40007810000 */
[C---:B------:R-:W-:Y:S02]  /*3b70*/  ISETP.GT.AND P5, PT, R0.reuse, RZ, PT ;  /* 0x000000ff0000720c */ /* 0x040fe40003fa4270 */
[C---:B------:R-:W-:Y:S02]  /*3b80*/  ISETP.GT.AND P2, PT, R0.reuse, 0x1, PT ;  /* 0x000000010000780c */ /* 0x040fe40003f44270 */
[----:B------:R-:W-:-:S02]  /*3b90*/  ISETP.GT.AND P0, PT, R0, 0x8, PT ;  /* 0x000000080000780c */ /* 0x000fc40003f04270 */
[----:B------:R-:W-:Y:S02]  /*3ba0*/  FSEL R5, R77, -INF , P5 ;  /* 0xff8000004d057808 */ /* 0x000fe40002800000 */
[----:B------:R-:W-:Y:S02]  /*3bb0*/  FSEL R6, R67, -INF , P2 ;  /* 0xff80000043067808 */ /* 0x000fe40001000000 */
[----:B------:R-:W-:Y:S02]  /*3bc0*/  ISETP.GT.AND P2, PT, R0, 0x9, PT ;  /* 0x000000090000780c */ /* 0x000fe40003f44270 */
[----:B------:R-:W-:Y:S02]  /*3bd0*/  FSEL R7, R66, -INF , P0 ;  /* 0xff80000042077808 */ /* 0x000fe40000000000 */
[----:B------:R-:W-:Y:S02]  /*3be0*/  FMNMX.FTZ R3, R5, R6, !PT ;  /* 0x0000000605037209 */ /* 0x000fe40007810000 */
[----:B------:R-:W-:-:S02]  /*3bf0*/  ISETP.GT.AND P0, PT, R0, 0x10, PT ;  /* 0x000000100000780c */ /* 0x000fc40003f04270 */
[----:B------:R-:W-:Y:S02]  /*3c00*/  FSEL R10, R65, -INF , P2 ;  /* 0xff800000410a7808 */ /* 0x000fe40001000000 */
[----:B------:R-:W-:Y:S02]  /*3c10*/  FMNMX.FTZ R3, R7, R3, !PT ;  /* 0x0000000307037209 */ /* 0x000fe40007810000 */
        /* <DEDUP_REMOVED lines=15> */
[----:B------:R-:W-:-:S02]  /*3d10*/  FMNMX.FTZ R2, R94, R2, !PT ;  /* 0x000000025e027209 */ /* 0x000fc40007810000 */
[C---:B------:R-:W-:Y:S02]  /*3d20*/  ISETP.GT.AND P0, PT, R0.reuse, 0x28, PT ;  /* 0x000000280000780c */ /* 0x040fe40003f04270 */
[----:B------:R-:W-:Y:S02]  /*3d30*/  FSEL R81, R35, -INF , P2 ;  /* 0xff80000023517808 */ /* 0x000fe40001000000 */
[----:B------:R-:W-:Y:S02]  /*3d40*/  FMNMX.FTZ R3, R83, R3, !PT ;  /* 0x0000000353037209 */ /* 0x000fe40007810000 */
[----:B------:R-:W-:Y:S02]  /*3d50*/  FMNMX.FTZ R2, R93, R2, !PT ;  /* 0x000000025d027209 */ /* 0x000fe40007810000 */
[----:B------:R-:W-:Y:S02]  /*3d60*/  ISETP.GT.AND P2, PT, R0, 0x29, PT ;  /* 0x000000290000780c */ /* 0x000fe40003f44270 */
        /* <DEDUP_REMOVED lines=19> */
[----:B------:R-:W-:Y:S02]  /*3ea0*/  FSEL R102, R26, -INF , P2 ;  /* 0xff8000001a667808 */ /* 0x000fe40001000000 */
[----:B------:R-:W-:Y:S02]  /*3eb0*/  FMNMX.FTZ R2, R101, R3, !PT ;  /* 0x0000000365027209 */ /* 0x000fe40007810000 */
[----:B------:R-:W2:Y:S02]  /*3ec0*/  SHFL.BFLY PT, R3, R0, 0x2, 0x1f ;  /* 0x0c401f0000037f89 */ /* 0x000ea400000e0000 */
[----:B------:R-:W-:-:S05]  /*3ed0*/  FMNMX.FTZ R2, R102, R2, !PT ;  /* 0x0000000266027209 */ /* 0x000fca0007810000 */
[----:B------:R-:W3:Y:S01]  /*3ee0*/  SHFL.BFLY PT, R12, R2, 0x2, 0x1f ;  /* 0x0c401f00020c7f89 */ /* 0x000ee200000e0000 */
[----:B--2---:R-:W-:-:S05]  /*3ef0*/  FMNMX.FTZ R0, R3, R0, !PT ;  /* 0x0000000003007209 */ /* 0x004fca0007810000 */
[----:B------:R-:W2:Y:S01]  /*3f00*/  SHFL.BFLY PT, R100, R0, 0x1, 0x1f ;  /* 0x0c201f0000647f89 */ /* 0x000ea200000e0000 */
[----:B---3--:R-:W-:-:S05]  /*3f10*/  FMNMX.FTZ R12, R2, R12, !PT ;  /* 0x0000000c020c7209 */ /* 0x008fca0007810000 */
[----:B------:R3:W4:Y:S01]  /*3f20*/  SHFL.BFLY PT, R3, R12, 0x1, 0x1f ;  /* 0x0c201f000c037f89 */ /* 0x00072200000e0000 */
[----:B--2---:R-:W-:-:S05]  /*3f30*/  FMNMX.FTZ R100, R0, R100, !PT ;  /* 0x0000006400647209 */ /* 0x004fca0007810000 */
.L_x_1093:
[C---:B------:R-:W-:Y:S01]  /*3f40*/  FMUL.FTZ R2, R100.reuse, c[0x0][0x2d0] ;  /* 0x0000b40064027a20 */ /* 0x040fe20000410000 */
[----:B------:R-:W-:Y:S01]  /*3f50*/  FSETP.NEU.FTZ.AND P0, PT, R100, -INF , PT ;  /* 0xff8000006400780b */ /* 0x000fe20003f1d000 */
[----:B------:R-:W-:Y:S01]  /*3f60*/  WARPSYNC 0xffffffff ;  /* 0xffffffff00007948 */ /* 0x000fe20003800000 */
[----:B---34-:R-:W-:Y:S01]  /*3f70*/  FMNMX.FTZ R12, R3, R12, !PT ;  /* 0x0000000c030c7209 */ /* 0x018fe20007810000 */
[----:B------:R-:W-:Y:S01]  /*3f80*/  LDSM.16.MT88.4 R16, [R162] ;  /* 0x00000000a210783b */ /* 0x000fe20000004200 */
[----:B------:R-:W-:Y:S02]  /*3f90*/  FSEL R2, R2, RZ, P0 ;  /* 0x000000ff02027208 */ /* 0x000fe40000000000 */
[----:B------:R-:W-:Y:S01]  /*3fa0*/  FSETP.NEU.FTZ.AND P0, PT, R12, -INF , PT ;  /* 0xff8000000c00780b */ /* 0x000fe20003f1d000 */
[----:B------:R-:W-:Y:S02]  /*3fb0*/  LDSM.16.MT88.4 R32, [R165] ;  /* 0x00000000a520783b */ /* 0x000fe40000004200 */
[----:B------:R-:W-:-:S02]  /*3fc0*/  FFMA.FTZ R0, R8, c[0x0][0x2d0], -R2 ;  /* 0x0000b40008007a23 */ /* 0x000fc40000010802 */
        /* <DEDUP_REMOVED lines=8> */
[----:B--2---:R-:W-:-:S03]  /*4050*/  FFMA.FTZ R0, R9, c[0x0][0x2d0], -R2 ;  /* 0x0000b40009007a23 */ /* 0x004fc60000010802 */
[----:B------:R-:W-:Y:S01]  /*4060*/  LDSM.16.MT88.4 R68, [R162+0x4000] ;  /* 0x00400000a244783b */ /* 0x000fe20000004200 */
[----:B------:R2:W4:Y:S01]  /*4070*/  MUFU.EX2 R195, R0 ;  /* 0x0000000000c37308 */ /* 0x0005220000000800 */
[----:B---3--:R-:W-:-:S07]  /*4080*/  FFMA.FTZ R3, R13, c[0x0][0x2d0], -R2 ;  /* 0x0000b4000d037a23 */ /* 0x008fce0000010802 */
[----:B------:R3:W-:Y:S01]  /*4090*/  MUFU.EX2 R204, R3 ;  /* 0x0000000300cc7308 */ /* 0x0007e20000000800 */
[----:B--2---:R-:W-:Y:S01]  /*40a0*/  FMUL.FTZ R0, R12, c[0x0][0x2d0] ;  /* 0x0000b4000c007a20 */ /* 0x004fe20000410000 */
[----:B----4-:R-:W-:-:S04]  /*40b0*/  F2FP.BF16.PACK_AB R8, R195, R202 ;  /* 0x000000cac308723e */ /* 0x010fc800000010ff */
[----:B------:R-:W-:-:S05]  /*40c0*/  FSEL R0, R0, RZ, P0 ;  /* 0x000000ff00007208 */ /* 0x000fca0000000000 */
[----:B---3--:R-:W-:-:S04]  /*40d0*/  FFMA.FTZ R3, R5, c[0x0][0x2d0], -R0 ;  /* 0x0000b40005037a23 */ /* 0x008fc80000010800 */
[----:B------:R2:W-:Y:S02]  /*40e0*/  MUFU.EX2 R203, R3 ;  /* 0x0000000300cb7308 */ /* 0x0005e40000000800 */
[----:B--2---:R-:W-:-:S06]  /*40f0*/  FFMA.FTZ R3, R6, c[0x0][0x2d0], -R0 ;  /* 0x0000b40006037a23 */ /* 0x004fcc0000010800 */
[----:B------:R2:W3:Y:S02]  /*4100*/  MUFU.EX2 R199, R3 ;  /* 0x0000000300c77308 */ /* 0x0004e40000000800 */
[--C-:B--2---:R-:W-:Y:S01]  /*4110*/  FFMA.FTZ R3, R7, c[0x0][0x2d0], -R0.reuse ;  /* 0x0000b40007037a23 */ /* 0x104fe20000010800 */
[----:B---3--:R-:W-:Y:S01]  /*4120*/  F2FP.BF16.PACK_AB R9, R199, R203 ;  /* 0x000000cbc709723e */ /* 0x008fe200000010ff */
[----:B-1----:R-:W1:Y:S04]  /*4130*/  LDSM.16.MT88.4 R4, [R163] ;  /* 0x00000000a304783b */ /* 0x002e680000004200 */
[----:B------:R2:W-:Y:S02]  /*4140*/  MUFU.EX2 R201, R3 ;  /* 0x0000000300c97308 */ /* 0x0005e40000000800 */
[----:B--2---:R-:W-:Y:S01]  /*4150*/  FFMA.FTZ R3, R10, c[0x0][0x2d0], -R0 ;  /* 0x0000b4000a037a23 */ /* 0x004fe20000010800 */
[----:B------:R-:W-:-:S05]  /*4160*/  F2FP.BF16.PACK_AB R10, R204, R198 ;  /* 0x000000c6cc0a723e */ /* 0x000fca00000010ff */
        /* <DEDUP_REMOVED lines=16> */
[----:B-1----:R-:W-:Y:S01]  /*4270*/  FFMA.FTZ R3, R14, c[0x0][0x2d0], -R0 ;  /* 0x0000b4000e037a23 */ /* 0x002fe20000010800 */
[----:B--2---:R-:W-:-:S05]  /*4280*/  F2FP.BF16.PACK_AB R6, R235, R233 ;  /* 0x000000e9eb06723e */ /* 0x004fca00000010ff */
[----:B------:R1:W-:Y:S02]  /*4290*/  MUFU.EX2 R211, R3 ;  /* 0x0000000300d37308 */ /* 0x0003e40000000800 */
[--C-:B-1----:R-:W-:Y:S02]  /*42a0*/  FFMA.FTZ R3, R20, c[0x0][0x2d0], -R0.reuse ;  /* 0x0000b40014037a23 */ /* 0x102fe40000010800 */
[----:B------:R-:W-:Y:S04]  /*42b0*/  HMMA.16816.F32.BF16 R20, R8, R32, RZ ;  /* 0x000000200814723c */ /* 0x000fe800000418ff */
        /* <DEDUP_REMOVED lines=23> */
[C---:B------:R-:W-:Y:S01]  /*4430*/  HMMA.16816.F32.BF16 R136, R4.reuse, R40, R20 ;  /* 0x000000280488723c */ /* 0x040fe20000041814 */
[----:B------:R-:W-:Y:S07]  /*4440*/  LDSM.16.MT88.4 R40, [R162+0x2800] ;  /* 0x00280000a228783b */ /* 0x000fee0000004200 */
[----:B------:R-:W-:Y:S01]  /*4450*/  HMMA.16816.F32.BF16 R120, R4, R46, R28 ;  /* 0x0000002e0478723c */ /* 0x000fe2000004181c */
[----:B-----5:R-:W-:-:S07]  /*4460*/  FFMA.FTZ R3, R92, c[0x0][0x2d0], -R2 ;  /* 0x0000b4005c037a23 */ /* 0x020fce0000010802 */
[C---:B------:R-:W-:Y:S01]  /*4470*/  HMMA.16816.F32.BF16 R20, R8.reuse, R64, RZ ;  /* 0x000000400814723c */ /* 0x040fe200000418ff */
[----:B------:R-:W5:Y:S01]  /*4480*/  LDSM.16.MT88.4 R64, [R164+0x2800] ;  /* 0x00280000a440783b */ /* 0x000f620000004200 */
[----:B------:R2:W2:Y:S06]  /*4490*/  MUFU.EX2 R194, R3 ;  /* 0x0000000300c27308 */ /* 0x0004ac0000000800 */
[C---:B-1----:R-:W-:Y:S08]  /*44a0*/  HMMA.16816.F32.BF16 R44, R8.reuse, R24, RZ ;  /* 0x00000018082c723c */ /* 0x042ff000000418ff */
[----:B------:R-:W-:Y:S01]  /*44b0*/  HMMA.16816.F32.BF16 R32, R8, R26, RZ ;  /* 0x0000001a0820723c */ /* 0x000fe200000418ff */
[----:B--2---:R-:W-:-:S04]  /*44c0*/  FFMA.FTZ R3, R83, c[0x0][0x2d0], -R0 ;  /* 0x0000b40053037a23 */ /* 0x004fc80000010800 */
[----:B------:R1:W-:Y:S03]  /*44d0*/  MUFU.EX2 R187, R3 ;  /* 0x0000000300bb7308 */ /* 0x0003e60000000800 */
[----:B---3--:R-:W-:Y:S08]  /*44e0*/  HMMA.16816.F32.BF16 R108, R4, R38, R16 ;  /* 0x00000026046c723c */ /* 0x008ff00000041810 */
[----:B----4-:R-:W-:Y:S01]  /*44f0*/  HMMA.16816.F32.BF16 R16, R8, R56, RZ ;  /* 0x000000380810723c */ /* 0x010fe200000418ff */
[----:B-1----:R-:W-:-:S07]  /*4500*/  FFMA.FTZ R3, R81, c[0x0][0x2d0], -R0 ;  /* 0x0000b40051037a23 */ /* 0x002fce0000010800 */
[C---:B------:R-:W-:Y:S01]  /*4510*/  HMMA.16816.F32.BF16 R128, R4.reuse, R52, R44 ;  /* 0x000000340480723c */ /* 0x040fe2000004182c */
[----:B------:R1:W2:Y:S07]  /*4520*/  MUFU.EX2 R188, R3 ;  /* 0x0000000300bc7308 */ /* 0x0002ae0000000800 */
[----:B------:R-:W-:Y:S01]  /*4530*/  HMMA.16816.F32.BF16 R148, R4, R36, R20 ;  /* 0x000000240494723c */ /* 0x000fe20000041814 */
[----:B------:R-:W3:Y:S07]  /*4540*/  LDSM.16.MT88.4 R36, [R162+0x4800] ;  /* 0x00480000a224783b */ /* 0x000eee0000004200 */
[----:B------:R-:W-:Y:S01]  /*4550*/  HMMA.16816.F32.BF16 R28, R8, R60, RZ ;  /* 0x0000003c081c723c */ /* 0x000fe200000418ff */
[----:B-1----:R-:W-:-:S04]  /*4560*/  FFMA.FTZ R3, R82, c[0x0][0x2d0], -R0 ;  /* 0x0000b40052037a23 */ /* 0x002fc80000010800 */
[----:B------:R1:W-:Y:S03]  /*4570*/  MUFU.EX2 R189, R3 ;  /* 0x0000000300bd7308 */ /* 0x0003e60000000800 */
[C---:B------:R-:W-:Y:S01]  /*4580*/  HMMA.16816.F32.BF16 R52, R4.reuse, R54, R32 ;  /* 0x000000360434723c */ /* 0x040fe20000041820 */
[----:B------:R-:W4:Y:S07]  /*4590*/  LDSM.16.MT88.4 R32, [R163+0x4000] ;  /* 0x00400000a320783b */ /* 0x000f2e0000004200 */
[----:B-----5:R-:W-:Y:S01]  /*45a0*/  HMMA.16816.F32.BF16 R84, R4, R64, R16 ;  /* 0x000000400454723c */ /* 0x020fe20000041810 */
[----:B-1----:R-:W-:-:S07]  /*45b0*/  FFMA.FTZ R3, R80, c[0x0][0x2d0], -R0 ;  /* 0x0000b40050037a23 */ /* 0x002fce0000010800 */
[C---:B------:R-:W-:Y:S01]  /*45c0*/  HMMA.16816.F32.BF16 R16, R8.reuse, R68, RZ ;  /* 0x000000440810723c */ /* 0x040fe200000418ff */
[----:B------:R1:W5:Y:S07]  /*45d0*/  MUFU.EX2 R191, R3 ;  /* 0x0000000300bf7308 */ /* 0x00036e0000000800 */
[----:B------:R-:W-:Y:S01]  /*45e0*/  HMMA.16816.F32.BF16 R24, R8, R62, RZ ;  /* 0x0000003e0818723c */ /* 0x000fe200000418ff */
[----:B------:R-:W2:Y:S07]  /*45f0*/  LDSM.16.MT88.4 R60, [R165+0x2800] ;  /* 0x00280000a53c783b */ /* 0x000eae0000004200 */
[----:B------:R-:W-:Y:S01]  /*4600*/  HMMA.16816.F32.BF16 R124, R4, R40, R28 ;  /* 0x00000028047c723c */ /* 0x000fe2000004181c */
[----:B------:R-:W2:Y:S01]  /*4610*/  LDSM.16.MT88.4 R28, [R163+0x4800] ;  /* 0x00480000a31c783b */ /* 0x000ea20000004200 */
[----:B-1----:R-:W-:-:S04]  /*4620*/  FFMA.FTZ R3, R185, c[0x0][0x2d0], -R2 ;  /* 0x0000b400b9037a23 */ /* 0x002fc80000010802 */
[----:B------:R1:W-:Y:S02]  /*4630*/  MUFU.EX2 R14, R3 ;  /* 0x00000003000e7308 */ /* 0x0003e40000000800 */
[C---:B------:R-:W-:Y:S08]  /*4640*/  HMMA.16816.F32.BF16 R20, R8.reuse, R50, RZ ;  /* 0x000000320814723c */ /* 0x040ff000000418ff */
[----:B------:R-:W-:Y:S01]  /*4650*/  HMMA.16816.F32.BF16 R44, R8, R48, RZ ;  /* 0x00000030082c723c */ /* 0x000fe200000418ff */
[----:B-1----:R-:W-:Y:S01]  /*4660*/  FFMA.FTZ R3, R184, c[0x0][0x2d0], -R2 ;  /* 0x0000b400b8037a23 */ /* 0x002fe20000010802 */
[----:B------:R-:W-:-:S06]  /*4670*/  IADD3 R184, R196, -0x2, RZ ;  /* 0xfffffffec4b87810 */ /* 0x000fcc0007ffe0ff */
[----:B---3--:R-:W-:Y:S01]  /*4680*/  HMMA.16816.F32.BF16 R72, R4, R36, R16 ;  /* 0x000000240448723c */ /* 0x008fe20000041810 */
[----:B------:R1:W3:Y:S07]  /*4690*/  MUFU.EX2 R205, R3 ;  /* 0x0000000300cd7308 */ /* 0x0002ee0000000800 */
[----:B----4-:R-:W-:Y:S08]  /*46a0*/  HMMA.16816.F32.BF16 R16, R8, R34, RZ ;  /* 0x000000220810723c */ /* 0x010ff000000418ff */
[----:B------:R-:W-:Y:S01]  /*46b0*/  HMMA.16816.F32.BF16 R116, R4, R42, R24 ;  /* 0x0000002a0474723c */ /* 0x000fe20000041818 */
[----:B-1----:R-:W-:-:S02]  /*46c0*/  FFMA.FTZ R3, R159, c[0x0][0x2d0], -R2 ;  /* 0x0000b4009f037a23 */ /* 0x002fc40000010802 */
[----:B------:R-:W-:Y:S02]  /*46d0*/  FFMA.FTZ R2, R158, c[0x0][0x2d0], -R2 ;  /* 0x0000b4009e027a23 */ /* 0x000fe40000010802 */
[----:B------:R1:W-:Y:S03]  /*46e0*/  MUFU.EX2 R159, R3 ;  /* 0x00000003009f7308 */ /* 0x0003e60000000800 */
[----:B------:R-:W-:Y:S05]  /*46f0*/  HMMA.16816.F32.BF16 R24, R8, R58, RZ ;  /* 0x0000003a0818723c */ /* 0x000fea00000418ff */
[----:B------:R4:W3:Y:S03]  /*4700*/  MUFU.EX2 R15, R2 ;  /* 0x00000002000f7308 */ /* 0x0008e60000000800 */
[----:B--2---:R-:W-:Y:S01]  /*4710*/  HMMA.16816.F32.BF16 R88, R4, R62, R20 ;  /* 0x0000003e0458723c */ /* 0x004fe20000041814 */
[----:B-1----:R-:W-:-:S07]  /*4720*/  FADD.FTZ R3, R202, R195 ;  /* 0x000000c3ca037221 */ /* 0x002fce0000010000 */
[----:B------:R-:W-:Y:S01]  /*4730*/  HMMA.16816.F32.BF16 R96, R4, R60, R44 ;  /* 0x0000003c0460723c */ /* 0x000fe2000004182c */
[----:B----4-:R-:W-:-:S07]  /*4740*/  FFMA.FTZ R2, R157, c[0x0][0x2d0], -R0 ;  /* 0x0000b4009d027a23 */ /* 0x010fce0000010800 */
[----:B------:R-:W-:Y:S01]  /*4750*/  HMMA.16816.F32.BF16 R20, R8, R32, RZ ;  /* 0x000000200814723c */ /* 0x000fe200000418ff */
[----:B------:R-:W1:Y:S07]  /*4760*/  LDSM.16.MT88.4 R32, [R165+0x4000] ;  /* 0x00400000a520783b */ /* 0x000e6e0000004200 */
[C---:B------:R-:W-:Y:S01]  /*4770*/  HMMA.16816.F32.BF16 R44, R4.reuse, R30, R16 ;  /* 0x0000001e042c723c */ /* 0x040fe20000041810 */
[----:B------:R-:W2:Y:S07]  /*4780*/  LDSM.16.MT88.4 R16, [R164+0x4000] ;  /* 0x00400000a410783b */ /* 0x000eae0000004200 */
[----:B------:R-:W-:Y:S08]  /*4790*/  HMMA.16816.F32.BF16 R76, R4, R66, R24 ;  /* 0x00000042044c723c */ /* 0x000ff00000041818 */
[----:B------:R-:W-:Y:S08]  /*47a0*/  HMMA.16816.F32.BF16 R24, R8, R70, RZ ;  /* 0x000000460818723c */ /* 0x000ff000000418ff */
[----:B------:R-:W-:Y:S01]  /*47b0*/  HMMA.16816.F32.BF16 R48, R4, R28, R20 ;  /* 0x0000001c0430723c */ /* 0x000fe20000041814 */
[----:B------:R-:W4:Y:S07]  /*47c0*/  LDSM.16.MT88.4 R28, [R165+0x4800] ;  /* 0x00480000a51c783b */ /* 0x000f2e0000004200 */
[----:B-1----:R-:W-:Y:S08]  /*47d0*/  HMMA.16816.F32.BF16 R20, R8, R34, RZ ;  /* 0x000000220814723c */ /* 0x002ff000000418ff */
[----:B------:R-:W-:Y:S08]  /*47e0*/  HMMA.16816.F32.BF16 R56, R4, R38, R24 ;  /* 0x000000260438723c */ /* 0x000ff00000041818 */
[C---:B------:R-:W-:Y:S08]  /*47f0*/  HMMA.16816.F32.BF16 R24, R8.reuse, R32, RZ ;  /* 0x000000200818723c */ /* 0x040ff000000418ff */
[C---:B--2---:R-:W-:Y:S08]  /*4800*/  HMMA.16816.F32.BF16 R32, R8.reuse, R16, RZ ;  /* 0x000000100820723c */ /* 0x044ff000000418ff */
[----:B------:R-:W-:Y:S01]  /*4810*/  HMMA.16816.F32.BF16 R8, R8, R18, RZ ;  /* 0x000000120808723c */ /* 0x000fe200000418ff */
[----:B------:R-:W1:Y:S07]  /*4820*/  LDSM.16.MT88.4 R16, [R164+0x4800] ;  /* 0x00480000a410783b */ /* 0x000e6e0000004200 */
[C---:B----4-:R-:W-:Y:S08]  /*4830*/  HMMA.16816.F32.BF16 R36, R4.reuse, R28, R24 ;  /* 0x0000001c0424723c */ /* 0x050ff00000041818 */
[C---:B------:R-:W-:Y:S08]  /*4840*/  HMMA.16816.F32.BF16 R20, R4.reuse, R30, R20 ;  /* 0x0000001e0414723c */ /* 0x040ff00000041814 */
[C---:B-1----:R-:W-:Y:S08]  /*4850*/  HMMA.16816.F32.BF16 R32, R4.reuse, R16, R32 ;  /* 0x000000100420723c */ /* 0x042ff00000041820 */
[----:B------:R-:W-:Y:S01]  /*4860*/  HMMA.16816.F32.BF16 R16, R4, R18, R8 ;  /* 0x000000120410723c */ /* 0x000fe20000041808 */
[----:B------:R-:W1:Y:S06]  /*4870*/  LDSM.16.MT88.4 R8, [R162+0x1000] ;  /* 0x00100000a208783b */ /* 0x000e6c0000004200 */
[----:B------:R-:W-:-:S02]  /*4880*/  F2FP.BF16.PACK_AB R4, R192, R190 ;  /* 0x000000bec004723e */ /* 0x000fc400000010ff */
[----:B------:R-:W-:Y:S02]  /*4890*/  F2FP.BF16.PACK_AB R6, R194, R193 ;  /* 0x000000c1c206723e */ /* 0x000fe400000010ff */
[----:B------:R-:W-:Y:S02]  /*48a0*/  F2FP.BF16.PACK_AB R5, R188, R187 ;  /* 0x000000bbbc05723e */ /* 0x000fe400000010ff */
[----:B-----5:R-:W-:-:S07]  /*48b0*/  F2FP.BF16.PACK_AB R7, R191, R189 ;  /* 0x000000bdbf07723e */ /* 0x020fce00000010ff */
        /* <DEDUP_REMOVED lines=20> */
[----:B------:R-:W1:Y:S04]  /*4a00*/  LDSM.16.MT88.4 R8, [R165+0x3000] ;  /* 0x00300000a508783b */ /* 0x000e680000004200 */
[----:B------:R-:W-:Y:S03]  /*4a10*/  LDSM.16.MT88.4 R108, [R162+0x1800] ;  /* 0x00180000a26c783b */ /* 0x000fe60000004200 */
[C---:B-1----:R-:W-:Y:S07]  /*4a20*/  HMMA.16816.F32.BF16 R144, R4.reuse, R8, R96 ;  /* 0x000000080490723c */ /* 0x042fee0000041860 */
[----:B---3--:R-:W-:Y:S01]  /*4a30*/  F2FP.BF16.PACK_AB R96, R205, R14 ;  /* 0x0000000ecd60723e */ /* 0x008fe200000010ff */
[----:B------:R-:W-:Y:S01]  /*4a40*/  HMMA.16816.F32.BF16 R88, R4, R10, R88 ;  /* 0x0000000a0458723c */ /* 0x000fe20000041858 */
[----:B------:R-:W1:Y:S01]  /*4a50*/  LDSM.16.MT88.4 R8, [R164+0x3000] ;  /* 0x00300000a408783b */ /* 0x000e620000004200 */
[----:B------:R-:W-:-:S06]  /*4a60*/  F2FP.BF16.PACK_AB R98, R15, R159 ;  /* 0x0000009f0f62723e */ /* 0x000fcc00000010ff */
        /* <DEDUP_REMOVED lines=16> */
[----:B------:R-:W-:Y:S01]  /*4b70*/  HMMA.16816.F32.BF16 R16, R4, R10, R16 ;  /* 0x0000000a0410723c */ /* 0x000fe20000041810 */
[----:B------:R1:W-:Y:S01]  /*4b80*/  MUFU.EX2 R7, R2 ;  /* 0x0000000200077308 */ /* 0x0003e20000000800 */
[----:B------:R-:W-:Y:S05]  /*4b90*/  LDSM.16.MT88.4 R8, [R164+0x5800] ;  /* 0x00580000a408783b */ /* 0x000fea0000004200 */
[----:B------:R-:W-:Y:S01]  /*4ba0*/  FADD.FTZ R4, R198, R3 ;  /* 0x00000003c6047221 */ /* 0x000fe20000010000 */
[----:B------:R-:W-:Y:S01]  /*4bb0*/  MOV R5, c[0x0][0x2ac] ;  /* 0x0000ab0000057a02 */ /* 0x000fe20000000f00 */
[----:B------:R-:W-:-:S02]  /*4bc0*/  FFMA.FTZ R3, R156, c[0x0][0x2d0], -R0 ;  /* 0x0000b4009c037a23 */ /* 0x000fc40000010800 */
[----:B------:R-:W-:Y:S02]  /*4bd0*/  FADD.FTZ R4, R204, R4 ;  /* 0x00000004cc047221 */ /* 0x000fe40000010000 */
[----:B------:R-:W2:Y:S01]  /*4be0*/  MUFU.EX2 R6, R3 ;  /* 0x0000000300067308 */ /* 0x000ea20000000800 */
[----:B------:R-:W-:Y:S02]  /*4bf0*/  IMAD R5, R5, c[0x0][0x1d0], RZ ;  /* 0x0000740005057a24 */ /* 0x000fe400078e02ff */
[--C-:B-1----:R-:W-:Y:S02]  /*4c00*/  FFMA.FTZ R2, R101, c[0x0][0x2d0], -R0.reuse ;  /* 0x0000b40065027a23 */ /* 0x102fe40000010800 */
[----:B------:R-:W-:-:S03]  /*4c10*/  FFMA.FTZ R0, R102, c[0x0][0x2d0], -R0 ;  /* 0x0000b40066007a23 */ /* 0x000fc60000010800 */
[----:B------:R1:W-:Y:S08]  /*4c20*/  MUFU.EX2 R13, R2 ;  /* 0x00000002000d7308 */ /* 0x0003f00000000800 */
[----:B------:R-:W3:Y:S01]  /*4c30*/  MUFU.EX2 R206, R0 ;  /* 0x0000000000ce7308 */ /* 0x000ee20000000800 */
[----:B--2---:R-:W-:Y:S01]  /*4c40*/  F2FP.BF16.PACK_AB R97, R6, R7 ;  /* 0x000000070661723e */ /* 0x004fe200000010ff */
[----:B-1----:R-:W-:-:S04]  /*4c50*/  FADD.FTZ R2, R203, R199 ;  /* 0x000000c7cb027221 */ /* 0x002fc80000010000 */
[----:B------:R-:W-:Y:S01]  /*4c60*/  FADD.FTZ R2, R201, R2 ;  /* 0x00000002c9027221 */ /* 0x000fe20000010000 */
[----:B---3--:R-:W-:-:S03]  /*4c70*/  F2FP.BF16.PACK_AB R99, R206, R13 ;  /* 0x0000000dce63723e */ /* 0x008fc600000010ff */
        /* <DEDUP_REMOVED lines=8> */
[----:B------:R-:W-:Y:S01]  /*4d00*/  HMMA.16816.F32.BF16 R124, R96, R126, R40 ;  /* 0x0000007e607c723c */ /* 0x000fe20000041828 */
[----:B------:R-:W1:Y:S01]  /*4d10*/  LDSM.16.MT88.4 R40, [R162+0x3800] ;  /* 0x00380000a228783b */ /* 0x000e620000004200 */
[----:B------:R-:W-:Y:S02]  /*4d20*/  FADD.FTZ R4, R235, R2 ;  /* 0x00000002eb047221 */ /* 0x000fe40000010000 */
[----:B------:R-:W-:-:S04]  /*4d30*/  @P4 IMAD.HI.U32 R2, R229, c[0x0][0x2c8], RZ ;  /* 0x0000b200e5024a27 */ /* 0x000fc800078e00ff */
[C---:B------:R-:W-:Y:S01]  /*4d40*/  HMMA.16816.F32.BF16 R128, R96.reuse, R132, R128 ;  /* 0x000000846080723c */ /* 0x040fe20000041880 */
[----:B------:R-:W-:Y:S01]  /*4d50*/  FADD.FTZ R3, R230, R0 ;  /* 0x00000000e6037221 */ /* 0x000fe20000010000 */
[----:B------:R-:W-:Y:S01]  /*4d60*/  MOV R0, R229 ;  /* 0x000000e500007202 */ /* 0x000fe20000000f00 */
[----:B------:R-:W-:Y:S01]  /*4d70*/  FADD.FTZ R4, R190, R4 ;  /* 0x00000004be047221 */ /* 0x000fe20000010000 */
[----:B------:R-:W-:Y:S01]  /*4d80*/  @P4 SHF.R.U32.HI R0, RZ, c[0x0][0x2cc], R2 ;  /* 0x0000b300ff004a19 */ /* 0x000fe20000011602 */
[----:B------:R-:W-:Y:S02]  /*4d90*/  FADD.FTZ R2, R187, R3 ;  /* 0x00000003bb027221 */ /* 0x000fe40000010000 */
[----:B------:R-:W-:Y:S01]  /*4da0*/  FADD.FTZ R3, R192, R4 ;  /* 0x00000004c0037221 */ /* 0x000fe20000010000 */
[----:B------:R-:W-:Y:S01]  /*4db0*/  HMMA.16816.F32.BF16 R132, R96, R134, R52 ;  /* 0x000000866084723c */ /* 0x000fe20000041834 */
[----:B------:R-:W-:Y:S01]  /*4dc0*/  IADD3 R0, R0, -c[0x0][0x168], R5 ;  /* 0x80005a0000007a10 */ /* 0x000fe20007ffe005 */
[----:B------:R-:W-:-:S02]  /*4dd0*/  FADD.FTZ R2, R188, R2 ;  /* 0x00000002bc027221 */ /* 0x000fc40000010000 */
[----:B------:R-:W-:Y:S01]  /*4de0*/  FADD.FTZ R4, R193, R3 ;  /* 0x00000003c1047221 */ /* 0x000fe20000010000 */
[----:B------:R-:W-:Y:S01]  /*4df0*/  SHF.R.S32.HI R5, RZ, 0x1f, R0 ;  /* 0x0000001fff057819 */ /* 0x000fe20000011400 */
[----:B------:R-:W-:Y:S02]  /*4e00*/  FADD.FTZ R3, R189, R2 ;  /* 0x00000002bd037221 */ /* 0x000fe40000010000 */
[----:B------:R-:W-:Y:S01]  /*4e10*/  HMMA.16816.F32.BF16 R52, R96, R56, R144 ;  /* 0x000000386034723c */ /* 0x000fe20000041890 */
[----:B------:R-:W-:Y:S01]  /*4e20*/  LEA.HI R5, R5, R0, RZ, 0x6 ;  /* 0x0000000005057211 */ /* 0x000fe200078f30ff */
[----:B------:R-:W-:Y:S02]  /*4e30*/  FADD.FTZ R2, R194, R4 ;  /* 0x00000004c2027221 */ /* 0x000fe40000010000 */
[----:B------:R-:W-:Y:S01]  /*4e40*/  FADD.FTZ R0, R191, R3 ;  /* 0x00000003bf007221 */ /* 0x000fe20000010000 */
[----:B------:R-:W-:Y:S01]  /*4e50*/  SHF.R.S32.HI R211, RZ, 0x6, R5 ;  /* 0x00000006ffd37819 */ /* 0x000fe20000011405 */
[----:B------:R-:W-:-:S02]  /*4e60*/  FADD.FTZ R2, R14, R2 ;  /* 0x000000020e027221 */ /* 0x000fc40000010000 */
[C---:B------:R-:W-:Y:S01]  /*4e70*/  HMMA.16816.F32.BF16 R56, R96.reuse, R58, R88 ;  /* 0x0000003a6038723c */ /* 0x040fe20000041858 */
[----:B------:R-:W-:Y:S01]  /*4e80*/  LDSM.16.MT88.4 R88, [R165+0x5800] ;  /* 0x00580000a558783b */ /* 0x000fe20000004200 */
[----:B------:R-:W-:Y:S01]  /*4e90*/  IMNMX R211, R213, R211, !PT ;  /* 0x000000d3d5d37217 */ /* 0x000fe20007800200 */
[----:B------:R-:W-:Y:S02]  /*4ea0*/  FADD.FTZ R0, R7, R0 ;  /* 0x0000000007007221 */ /* 0x000fe40000010000 */
[----:B------:R-:W-:Y:S01]  /*4eb0*/  FADD.FTZ R205, R205, R2 ;  /* 0x00000002cdcd7221 */ /* 0x000fe20000010000 */
[----:B------:R-:W-:Y:S01]  /*4ec0*/  ISETP.GE.AND P0, PT, R184, R211, PT ;  /* 0x000000d3b800720c */ /* 0x000fe20003f06270 */
[----:B------:R-:W-:Y:S01]  /*4ed0*/  FADD.FTZ R0, R6, R0 ;  /* 0x0000000006007221 */ /* 0x000fe20000010000 */
[----:B------:R-:W-:Y:S01]  /*4ee0*/  HMMA.16816.F32.BF16 R44, R96, R48, R148 ;  /* 0x00000030602c723c */ /* 0x000fe20000041894 */
[----:B------:R-:W-:Y:S02]  /*4ef0*/  FADD.FTZ R205, R159, R205 ;  /* 0x000000cd9fcd7221 */ /* 0x000fe40000010000 */
[----:B------:R-:W-:-:S02]  /*4f00*/  FADD.FTZ R0, R13, R0 ;  /* 0x000000000d007221 */ /* 0x000fc40000010000 */
[----:B------:R-:W-:Y:S02]  /*4f10*/  FADD.FTZ R205, R15, R205 ;  /* 0x000000cd0fcd7221 */ /* 0x000fe40000010000 */
[----:B------:R-:W-:Y:S01]  /*4f20*/  FADD.FTZ R206, R206, R0 ;  /* 0x00000000cece7221 */ /* 0x000fe20000010000 */
[C---:B-1----:R-:W-:Y:S08]  /*4f30*/  HMMA.16816.F32.BF16 R36, R96.reuse, R40, R60 ;  /* 0x000000286024723c */ /* 0x042ff0000004183c */
[C---:B------:R-:W-:Y:S01]  /*4f40*/  HMMA.16816.F32.BF16 R40, R96.reuse, R42, R64 ;  /* 0x0000002a6028723c */ /* 0x040fe20000041840 */
[----:B------:R-:W1:Y:S07]  /*4f50*/  LDSM.16.MT88.4 R64, [R164+0x3800] ;  /* 0x00380000a440783b */ /* 0x000e6e0000004200 */
[C---:B------:R-:W-:Y:S08]  /*4f60*/  HMMA.16816.F32.BF16 R48, R96.reuse, R50, R68 ;  /* 0x000000326030723c */ /* 0x040ff00000041844 */
[C---:B------:R-:W-:Y:S08]  /*4f70*/  HMMA.16816.F32.BF16 R68, R96.reuse, R72, R136 ;  /* 0x000000486044723c */ /* 0x040ff00000041888 */
[C---:B------:R-:W-:Y:S08]  /*4f80*/  HMMA.16816.F32.BF16 R72, R96.reuse, R74, R76 ;  /* 0x0000004a6048723c */ /* 0x040ff0000004184c */
[C---:B------:R-:W-:Y:S08]  /*4f90*/  HMMA.16816.F32.BF16 R104, R96.reuse, R108, R104 ;  /* 0x0000006c6068723c */ /* 0x040ff00000041868 */
[C---:B------:R-:W-:Y:S08]  /*4fa0*/  HMMA.16816.F32.BF16 R112, R96.reuse, R116, R112 ;  /* 0x000000746070723c */ /* 0x040ff00000041870 */
        /* <DEDUP_REMOVED lines=8> */
[C---:B------:R-:W-:Y:S08]  /*5030*/  HMMA.16816.F32.BF16 R88, R96.reuse, R90, R20 ;  /* 0x0000005a6058723c */ /* 0x040ff00000041814 */
[C---:B------:R-:W-:Y:S08]  /*5040*/  HMMA.16816.F32.BF16 R92, R96.reuse, R8, R32 ;  /* 0x00000008605c723c */ /* 0x040ff00000041820 */
[----:B------:R-:W-:Y:S01]  /*5050*/  HMMA.16816.F32.BF16 R96, R96, R10, R16 ;  /* 0x0000000a6060723c */ /* 0x000fe20000041810 */
[----:B------:R-:W-:Y:S01]  /*5060*/  @!UPT UIADD3 URZ, URZ, URZ, URZ ;  /* 0x0000003f3f3ff290 */ /* 0x000fe2000fffe03f */
[----:B------:R-:W-:Y:S11]  /*5070*/  @!P0 BRA `(.L_x_1050) ;  /* 0x000036f000008947 */ /* 0x000ff60003800000 */
[----:B------:R-:W-:Y:S02]  /*5080*/  MOV R102, R12 ;  /* 0x0000000c00667202 */ /* 0x000fe40000000f00 */
[----:B------:R-:W-:-:S02]  /*5090*/  MOV R101, R100 ;  /* 0x0000006400657202 */ /* 0x000fc40000000f00 */
[----:B------:R-:W-:-:S07]  /*50a0*/  MOV R191, R184 ;  /* 0x000000b800bf7202 */ /* 0x000fce0000000f00 */
.L_x_1061:
        /* <DEDUP_REMOVED lines=16> */
[----:B------:R-:W-:Y:S01]  /*51b0*/  IMAD.WIDE.U32 R2, R186, c[0x0][0x208], RZ ;  /* 0x00008200ba027a25 */ /* 0x000fe200078e00ff */
[----:B------:R-:W-:Y:S02]  /*51c0*/  SHF.R.S32.HI R0, RZ, 0x1f, R186 ;  /* 0x0000001fff007819 */ /* 0x000fe400000114ba */
[----:B------:R-:W-:Y:S01]  /*51d0*/  SHF.R.S32.HI R4, RZ, 0x1f, R183 ;  /* 0x0000001fff047819 */ /* 0x000fe200000114b7 */
[C---:B------:R-:W-:Y:S01]  /*51e0*/  IMAD.SHL.U32 R23, R207.reuse, 0x2, RZ ;  /* 0x00000002cf177824 */ /* 0x040fe200078e00ff */
        /* <DEDUP_REMOVED lines=8> */
[C---:B------:R-:W-:Y:S01]  /*5270*/  SHF.L.U64.HI R14, R208.reuse, 0x1, R7 ;  /* 0x00000001d00e7819 */ /* 0x040fe20000010207 */
        /* <DEDUP_REMOVED lines=11> */
.L_x_1094:
[----:B------:R-:W-:-:S05]  /*5330*/  BRA.DIV ~URZ, `(.L_x_1054) ;  /* 0x000092b27f007947 */ /* 0x000fca000b800000 */
[----:B------:R-:W5:Y:S01]  /*5340*/  SHFL.IDX PT, R0, R12, RZ, 0x181f ;  /* 0x00181fff0c007589 */ /* 0x000f6200000e0000 */
[----:B------:R-:W-:Y:S02]  /*5350*/  ISETP.GE.AND P5, PT, R197, c[0x0][0x1d4], PT ;  /* 0x00007500c5007a0c */ /* 0x000fe40003fa6270 */
[----:B------:R-:W-:Y:S02]  /*5360*/  ISETP.GE.AND P2, PT, R208, c[0x0][0x1d4], PT ;  /* 0x00007500d0007a0c */ /* 0x000fe40003f46270 */
[C---:B-----5:R-:W-:Y:S02]  /*5370*/  IADD3 R2, P0, R0.reuse, R21, RZ ;  /* 0x0000001500027210 */ /* 0x060fe40007f1e0ff */
[----:B------:R-:W-:Y:S03]  /*5380*/  IADD3 R6, P6, R0, R22, RZ ;  /* 0x0000001600067210 */ /* 0x000fe60007fde0ff */
[C---:B---3--:R-:W-:Y:S01]  /*5390*/  IMAD.X R3, R4.reuse, 0x1, R13, P0 ;  /* 0x0000000104037824 */ /* 0x048fe200000e060d */
[----:B------:R-:W-:Y:S01]  /*53a0*/  ISETP.GE.AND P0, PT, R207, c[0x0][0x1d4], PT ;  /* 0x00007500cf007a0c */ /* 0x000fe20003f06270 */
[----:B------:R-:W-:Y:S03]  /*53b0*/  IMAD.X R7, R4, 0x1, R14, P6 ;  /* 0x0000000104077824 */ /* 0x000fe600030e060e */
[----:B------:R-:W-:Y:S01]  /*53c0*/  @!PT LDS RZ, [RZ] ;  /* 0x00000000fffff984 */ /* 0x000fe20000000800 */
[----:B------:R-:W-:Y:S01]  /*53d0*/  @!PT LDS RZ, [RZ] ;  /* 0x00000000fffff984 */ /* 0x000fe20000000800 */
[----:B------:R3:W-:Y:S04]  /*53e0*/  LDGSTS.E.BYPASS.LTC128B.128 [R182+0x100], [R2.64], !P5 ;  /* 0x0010000002b67fae */ /* 0x0007e8000e901d46 */
[----:B------:R5:W-:Y:S01]  /*53f0*/  LDGSTS.E.BYPASS.LTC128B.128 [R182+0x2100], [R6.64], !P2 ;  /* 0x0210000006b67fae */ /* 0x000be2000d101d46 */
[----:B---3--:R-:W-:Y:S03]  /*5400*/  IADD3 R2, P6, R0, R23, RZ ;  /* 0x0000001700027210 */ /* 0x008fe60007fde0ff */
[----:B------:R-:W3:Y:S01]  /*5410*/  SHFL.IDX PT, R0, R12, 0x1, 0x181f ;  /* 0x00381f000c007f89 */ /* 0x000ee200000e0000 */
[----:B-----5:R-:W-:Y:S01]  /*5420*/  SEL R6, RZ, 0x10, P2 ;  /* 0x00000010ff067807 */ /* 0x020fe20001000000 */
[----:B------:R-:W-:Y:S01]  /*5430*/  IMAD.X R3, R4, 0x1, R15, P6 ;  /* 0x0000000104037824 */ /* 0x000fe200030e060f */
[----:B------:R-:W-:Y:S01]  /*5440*/  SEL R7, RZ, 0x10, P0 ;  /* 0x00000010ff077807 */ /* 0x000fe20000000000 */
[----:B------:R5:W4:Y:S04]  /*5450*/  SHFL.IDX PT, R4, R5, 0x1, 0x181f ;  /* 0x00381f0005047f89 */ /* 0x000b2800000e0000 */
[----:B------:R2:W-:Y:S01]  /*5460*/  LDGSTS.E.BYPASS.LTC128B.128 [R182+0x4100], [R2.64], !P0 ;  /* 0x0410000002b67fae */ /* 0x0005e2000c101d46 */
[----:B----45:R-:W-:Y:S04]  /*5470*/  SEL R5, RZ, 0x10, P5 ;  /* 0x00000010ff057807 */ /* 0x030fe80002800000 */
.L_x_1095:
[C---:B---3--:R-:W-:Y:S02]  /*5480*/  ISETP.NE.U32.AND P5, PT, R5.reuse, RZ, PT ;  /* 0x000000ff0500720c */ /* 0x048fe40003fa5070 */
[----:B------:R-:W-:Y:S02]  /*5490*/  IADD3 R5, -R5, 0x10, RZ ;  /* 0x0000001005057810 */ /* 0x000fe40007ffe1ff */
[C---:B------:R-:W-:Y:S02]  /*54a0*/  ISETP.NE.U32.AND P6, PT, R6.reuse, RZ, PT ;  /* 0x000000ff0600720c */ /* 0x040fe40003fc5070 */
[----:B------:R-:W-:Y:S02]  /*54b0*/  LOP3.LUT R5, R5, 0xf, RZ, 0xc0, !PT ;  /* 0x0000000f05057812 */ /* 0x000fe400078ec0ff */
[----:B------:R-:W-:Y:S02]  /*54c0*/  IADD3 R6, -R6, 0x10, RZ ;  /* 0x0000001006067810 */ /* 0x000fe40007ffe1ff */
[----:B--2---:R-:W-:Y:S02]  /*54d0*/  IADD3 R2, P2, P0, R5, R0, R21 ;  /* 0x0000000005027210 */ /* 0x004fe4000785e015 */
[----:B------:R-:W-:Y:S02]  /*54e0*/  LOP3.LUT R6, R6, 0xf, RZ, 0xc0, !PT ;  /* 0x0000000f06067812 */ /* 0x000fe400078ec0ff */
[----:B------:R-:W-:Y:S02]  /*54f0*/  IADD3.X R3, RZ, R4, R13, P2, P0 ;  /* 0x00000004ff037210 */ /* 0x000fe400017e040d */
[----:B------:R-:W-:Y:S03]  /*5500*/  IADD3 R6, P2, P0, R6, R0, R22 ;  /* 0x0000000006067210 */ /* 0x000fe6000785e016 */
[----:B------:R-:W-:Y:S01]  /*5510*/  @!PT LDS RZ, [RZ] ;  /* 0x00000000fffff984 */ /* 0x000fe20000000800 */
[----:B------:R-:W-:Y:S01]  /*5520*/  @!PT LDS RZ, [RZ] ;  /* 0x00000000fffff984 */ /* 0x000fe20000000800 */
[----:B------:R-:W-:Y:S01]  /*5530*/  @!PT LDS RZ, [RZ] ;  /* 0x00000000fffff984 */ /* 0x000fe20000000800 */
[----:B------:R2:W-:Y:S01]  /*5540*/  LDGSTS.E.BYPASS.LTC128B.128.ZFILL [R182+0x1100], [R2.64], P5 ;  /* 0x0110000002b67fae */ /* 0x0005e2000a941d46 */
[C---:B------:R-:W-:Y:S02]  /*5550*/  ISETP.NE.U32.AND P5, PT, R7.reuse, RZ, PT ;  /* 0x000000ff0700720c */ /* 0x040fe40003fa5070 */
[----:B--2---:R-:W-:Y:S02]  /*5560*/  IADD3 R2, -R7, 0x10, RZ ;  /* 0x0000001007027810 */ /* 0x004fe40007ffe1ff */
[----:B------:R-:W-:Y:S02]  /*5570*/  IADD3.X R7, RZ, R4, R14, P2, P0 ;  /* 0x00000004ff077210 */ /* 0x000fe400017e040e */
[----:B------:R-:W-:Y:S03]  /*5580*/  LOP3.LUT R2, R2, 0xf, RZ, 0xc0, !PT ;  /* 0x0000000f02027812 */ /* 0x000fe600078ec0ff */
[----:B------:R2:W-:Y:S01]  /*5590*/  LDGSTS.E.BYPASS.LTC128B.128.ZFILL [R182+0x3100], [R6.64], P6 ;  /* 0x0310000006b67fae */ /* 0x0005e2000b141d46 */
[----:B------:R-:W-:Y:S04]  /*55a0*/  IADD3 R2, P2, P0, R2, R0, R23 ;  /* 0x0000000002027210 */ /* 0x000fe8000785e017 */
[----:B------:R-:W-:Y:S05]  /*55b0*/  IADD3.X R3, RZ, R4, R15, P2, P0 ;  /* 0x00000004ff037210 */ /* 0x000fea00017e040f */
[----:B------:R2:W-:Y:S04]  /*55c0*/  LDGSTS.E.BYPASS.LTC128B.128.ZFILL [R182+0x5100], [R2.64], P5 ;  /* 0x0510000002b67fae */ /* 0x0005e8000a941d46 */
.L_x_1052:
[----:B------:R-:W-:Y:S05]  /*55d0*/  BSYNC B0 ;  /* 0x0000000000007941 */ /* 0x000fea0003800000 */
.L_x_1051:
        /* <DEDUP_REMOVED lines=178> */
[----:B------:R-:W1:Y:S10]  /*6100*/  MUFU.TANH R137, R16 ;  /* 0x0000001000897308 */ /* 0x000e740000002400 */
[----:B------:R1:W1:Y:S01]  /*6110*/  MUFU.TANH R136, R17 ;  /* 0x0000001100887308 */ /* 0x0002620000002400 */
[----:B------:R-:W-:Y:S02]  /*6120*/  FMUL.FTZ R22, R22, c[0x0][0x320] ;  /* 0x0000c80016167a20 */ /* 0x000fe40000410000 */
[----:B------:R-:W-:Y:S02]  /*6130*/  FMUL.FTZ R23, R23, c[0x0][0x320] ;  /* 0x0000c80017177a20 */ /* 0x000fe40000410000 */
[----:B------:R-:W-:Y:S05]  /*6140*/  FMUL.FTZ R20, R20, c[0x0][0x320] ;  /* 0x0000c80014147a20 */ /* 0x000fea0000410000 */
[----:B------:R2:W2:Y:S01]  /*6150*/  MUFU.TANH R140, R18 ;  /* 0x00000012008c7308 */ /* 0x0004a20000002400 */
[----:B------:R-:W-:Y:S02]  /*6160*/  FMUL.FTZ R26, R26, c[0x0][0x320] ;  /* 0x0000c8001a1a7a20 */ /* 0x000fe40000410000 */
[----:B------:R-:W-:Y:S01]  /*6170*/  FMUL.FTZ R27, R27, c[0x0][0x320] ;  /* 0x0000c8001b1b7a20 */ /* 0x000fe20000410000 */
[C---:B-----5:R-:W-:Y:S06]  /*6180*/  HMMA.16816.F32.BF16 R28, R148.reuse, R8, R28 ;  /* 0x00000008941c723c */ /* 0x060fec000004181c */
[----:B------:R5:W3:Y:S02]  /*6190*/  MUFU.TANH R139, R19 ;  /* 0x00000013008b7308 */ /* 0x000ae40000002400 */
[----:B------:R-:W-:Y:S04]  /*61a0*/  HMMA.16816.F32.BF16 R32, R148, R10, R32 ;  /* 0x0000000a9420723c */ /* 0x000fe80000041820 */
[----:B-1----:R-:W-:Y:S04]  /*61b0*/  FMUL.FTZ R17, R25, c[0x0][0x320] ;  /* 0x0000c80019117a20 */ /* 0x002fe80000410000 */
[----:B------:R1:W1:Y:S01]  /*61c0*/  MUFU.TANH R141, R12 ;  /* 0x0000000c008d7308 */ /* 0x0002620000002400 */
[----:B--2---:R-:W-:Y:S07]  /*61d0*/  FMUL.FTZ R18, R24, c[0x0][0x320] ;  /* 0x0000c80018127a20 */ /* 0x004fee0000410000 */
[----:B------:R-:W-:Y:S02]  /*61e0*/  FMUL.FTZ R16, R28, c[0x0][0x320] ;  /* 0x0000c8001c107a20 */ /* 0x000fe40000410000 */
[----:B------:R2:W1:Y:S01]  /*61f0*/  MUFU.TANH R100, R20 ;  /* 0x0000001400647308 */ /* 0x0004620000002400 */
[----:B------:R-:W-:Y:S02]  /*6200*/  FMUL.FTZ R15, R29, c[0x0][0x320] ;  /* 0x0000c8001d0f7a20 */ /* 0x000fe40000410000 */
[----:B------:R-:W-:Y:S02]  /*6210*/  FMUL.FTZ R30, R30, c[0x0][0x320] ;  /* 0x0000c8001e1e7a20 */ /* 0x000fe40000410000 */
[----:B-----5:R-:W-:Y:S02]  /*6220*/  FMUL.FTZ R19, R21, c[0x0][0x320] ;  /* 0x0000c80015137a20 */ /* 0x020fe40000410000 */
[----:B------:R-:W-:Y:S02]  /*6230*/  FMUL.FTZ R31, R31, c[0x0][0x320] ;  /* 0x0000c8001f1f7a20 */ /* 0x000fe40000410000 */
[----:B------:R-:W-:Y:S01]  /*6240*/  FMUL.FTZ R14, R32, c[0x0][0x320] ;  /* 0x0000c800200e7a20 */ /* 0x000fe20000410000 */
[----:B------:R-:W1:Y:S01]  /*6250*/  MUFU.TANH R22, R22 ;  /* 0x0000001600167308 */ /* 0x000e620000002400 */
[----:B------:R-:W-:Y:S02]  /*6260*/  FMUL.FTZ R13, R33, c[0x0][0x320] ;  /* 0x0000c800210d7a20 */ /* 0x000fe40000410000 */
[----:B------:R-:W-:Y:S02]  /*6270*/  FMUL.FTZ R34, R34, c[0x0][0x320] ;  /* 0x0000c80022227a20 */ /* 0x000fe40000410000 */
[----:B------:R-:W-:Y:S05]  /*6280*/  FMUL.FTZ R35, R35, c[0x0][0x320] ;  /* 0x0000c80023237a20 */ /* 0x000fea0000410000 */
        /* <DEDUP_REMOVED lines=15> */
[----:B--234-:R-:W-:Y:S01]  /*6380*/  IMAD R0, R212, 0x20, R214 ;  /* 0x00000020d4007824 */ /* 0x01cfe200078e02d6 */
[----:B------:R-:W-:Y:S01]  /*6390*/  SHF.R.S32.HI R184, RZ, 0x1f, R207 ;  /* 0x0000001fffb87819 */ /* 0x000fe200000114cf */
[----:B------:R-:W-:Y:S01]  /*63a0*/  IMAD R2, R191, 0x40, R215 ;  /* 0x00000040bf027824 */ /* 0x000fe200078e02d7 */
[----:B------:R-:W-:Y:S01]  /*63b0*/  SHF.R.S32.HI R185, RZ, 0x1f, R208 ;  /* 0x0000001fffb97819 */ /* 0x000fe200000114d0 */
[----:B------:R-:W-:Y:S01]  /*63c0*/  IMAD.MOV.U32 R183, RZ, RZ, RZ ;  /* 0x000000ffffb77224 */ /* 0x000fe200078e00ff */
[C---:B------:R-:W-:Y:S01]  /*63d0*/  SHF.L.U64.HI R11, R207.reuse, 0x1, R184 ;  /* 0x00000001cf0b7819 */ /* 0x040fe200000102b8 */
[----:B------:R-:W-:Y:S01]  /*63e0*/  IMAD.SHL.U32 R24, R207, 0x2, RZ ;  /* 0x00000002cf187824 */ /* 0x000fe200078e00ff */
[----:B------:R-:W-:Y:S01]  /*63f0*/  IADD3 R2, R2, -0x40, R0 ;  /* 0xffffffc002027810 */ /* 0x000fe20007ffe000 */
[C---:B------:R-:W-:Y:S01]  /*6400*/  IMAD.SHL.U32 R21, R208.reuse, 0x2, RZ ;  /* 0x00000002d0157824 */ /* 0x040fe200078e00ff */
[----:B------:R-:W-:Y:S01]  /*6410*/  SHF.R.S32.HI R184, RZ, 0x1f, R197 ;  /* 0x0000001fffb87819 */ /* 0x000fe200000114c5 */
[C---:B-1----:R-:W-:Y:S01]  /*6420*/  IMAD.SHL.U32 R12, R197.reuse, 0x2, RZ ;  /* 0x00000002c50c7824 */ /* 0x042fe200078e00ff */
[----:B------:R-:W-:Y:S01]  /*6430*/  SHF.L.U64.HI R10, R208, 0x1, R185 ;  /* 0x00000001d00a7819 */ /* 0x000fe200000102b9 */
[----:B------:R-:W-:Y:S01]  /*6440*/  @P3 IMAD.HI.U32 R3, R2, c[0x0][0x2bc], RZ ;  /* 0x0000af0002033a27 */ /* 0x000fe200078e00ff */
[----:B------:R-:W-:Y:S03]  /*6450*/  SHF.L.U64.HI R9, R197, 0x1, R184 ;  /* 0x00000001c5097819 */ /* 0x000fe600000102b8 */
[----:B------:R-:W-:Y:S01]  /*6460*/  IMAD.MOV.U32 R0, RZ, RZ, R2 ;  /* 0x000000ffff007224 */ /* 0x000fe200078e0002 */
[----:B------:R-:W-:Y:S04]  /*6470*/  @P3 SHF.R.U32.HI R0, RZ, c[0x0][0x2c0], R3 ;  /* 0x0000b000ff003a19 */ /* 0x000fe80000011603 */
[C---:B------:R-:W-:Y:S04]  /*6480*/  @!P1 IADD3 R3, P0, R0.reuse, R218, RZ ;  /* 0x000000da00039210 */ /* 0x040fe80007f1e0ff */
[----:B------:R-:W-:Y:S01]  /*6490*/  @!P1 LEA.HI.X.SX32 R5, R0, R223, 0x1, P0 ;  /* 0x000000df00059211 */ /* 0x000fe200000f0eff */
[----:B------:R-:W-:Y:S01]  /*64a0*/  IMAD.MOV R0, RZ, RZ, -R0 ;  /* 0x000000ffff007224 */ /* 0x000fe200078e0a00 */
[C---:B------:R-:W-:Y:S03]  /*64b0*/  @!P1 LEA R4, P0, R3.reuse, c[0x0][0x2a0], 0x2 ;  /* 0x0000a80003049a11 */ /* 0x040fe600078010ff */
        /* <DEDUP_REMOVED lines=18> */
.L_x_1096:
[----:B------:R-:W-:-:S05]  /*65e0*/  BRA.DIV ~URZ, `(.L_x_1058) ;  /* 0x000082a27f007947 */ /* 0x000fca000b800000 */
[----:B------:R-:W3:Y:S01]  /*65f0*/  SHFL.IDX PT, R0, R8, RZ, 0x181f ;  /* 0x00181fff08007589 */ /* 0x000ee200000e0000 */
[----:B------:R-:W-:Y:S02]  /*6600*/  ISETP.GE.AND P5, PT, R197, c[0x0][0x1d4], PT ;  /* 0x00007500c5007a0c */ /* 0x000fe40003fa6270 */
[----:B------:R-:W-:Y:S02]  /*6610*/  ISETP.GE.AND P2, PT, R208, c[0x0][0x1d4], PT ;  /* 0x00007500d0007a0c */ /* 0x000fe40003f46270 */
[C---:B---3--:R-:W-:Y:S02]  /*6620*/  IADD3 R2, P0, R0.reuse, R12, RZ ;  /* 0x0000000c00027210 */ /* 0x048fe40007f1e0ff */
[----:B------:R-:W-:Y:S03]  /*6630*/  IADD3 R6, P6, R0, R21, RZ ;  /* 0x0000001500067210 */ /* 0x000fe60007fde0ff */
[C---:B--2---:R-:W-:Y:S01]  /*6640*/  IMAD.X R3, R4.reuse, 0x1, R9, P0 ;  /* 0x0000000104037824 */ /* 0x044fe200000e0609 */
[----:B------:R-:W-:Y:S01]  /*6650*/  ISETP.GE.AND P0, PT, R207, c[0x0][0x1d4], PT ;  /* 0x00007500cf007a0c */ /* 0x000fe20003f06270 */
[----:B------:R-:W-:Y:S03]  /*6660*/  IMAD.X R7, R4, 0x1, R10, P6 ;  /* 0x0000000104077824 */ /* 0x000fe600030e060a */
[----:B------:R-:W-:Y:S01]  /*6670*/  @!PT LDS RZ, [RZ] ;  /* 0x00000000fffff984 */ /* 0x000fe20000000800 */
[----:B------:R-:W-:Y:S01]  /*6680*/  @!PT LDS RZ, [RZ] ;  /* 0x00000000fffff984 */ /* 0x000fe20000000800 */
[----:B------:R2:W-:Y:S04]  /*6690*/  LDGSTS.E.BYPASS.LTC128B.128 [R182+0x6100], [R2.64], !P5 ;  /* 0x0610000002b67fae */ /* 0x0005e8000e901d46 */
[----:B------:R3:W-:Y:S01]  /*66a0*/  LDGSTS.E.BYPASS.LTC128B.128 [R182+0x8100], [R6.64], !P2 ;  /* 0x0810000006b67fae */ /* 0x0007e2000d101d46 */
[----:B--2---:R-:W-:Y:S03]  /*66b0*/  IADD3 R2, P6, R0, R24, RZ ;  /* 0x0000001800027210 */ /* 0x004fe60007fde0ff */
[----:B------:R-:W2:Y:S01]  /*66c0*/  SHFL.IDX PT, R0, R8, 0x1, 0x181f ;  /* 0x00381f0008007f89 */ /* 0x000ea200000e0000 */
[----:B---3--:R-:W-:Y:S01]  /*66d0*/  SEL R6, RZ, 0x10, P2 ;  /* 0x00000010ff067807 */ /* 0x008fe20001000000 */
[----:B------:R-:W-:Y:S01]  /*66e0*/  IMAD.X R3, R4, 0x1, R11, P6 ;  /* 0x0000000104037824 */ /* 0x000fe200030e060b */
[----:B------:R-:W-:Y:S01]  /*66f0*/  SEL R7, RZ, 0x10, P0 ;  /* 0x00000010ff077807 */ /* 0x000fe20000000000 */
[----:B------:R3:W4:Y:S04]  /*6700*/  SHFL.IDX PT, R4, R5, 0x1, 0x181f ;  /* 0x00381f0005047f89 */ /* 0x00072800000e0000 */
[----:B------:R1:W-:Y:S02]  /*6710*/  LDGSTS.E.BYPASS.LTC128B.128 [R182+0xa100], [R2.64], !P0 ;  /* 0x0a10000002b67fae */ /* 0x0003e4000c101d46 */
[----:B-1-3--:R-:W-:Y:S04]  /*6720*/  SEL R5, RZ, 0x10, P5 ;  /* 0x00000010ff057807 */ /* 0x00afe80002800000 */
.L_x_1097:
[C---:B--2---:R-:W-:Y:S02]  /*6730*/  ISETP.NE.U32.AND P5, PT, R5.reuse, RZ, PT ;  /* 0x000000ff0500720c */ /* 0x044fe40003fa5070 */
[----:B------:R-:W-:Y:S02]  /*6740*/  IADD3 R5, -R5, 0x10, RZ ;  /* 0x0000001005057810 */ /* 0x000fe40007ffe1ff */
[C---:B------:R-:W-:Y:S02]  /*6750*/  ISETP.NE.U32.AND P6, PT, R6.reuse, RZ, PT ;  /* 0x000000ff0600720c */ /* 0x040fe40003fc5070 */
[----:B------:R-:W-:Y:S02]  /*6760*/  LOP3.LUT R5, R5, 0xf, RZ, 0xc0, !PT ;  /* 0x0000000f05057812 */ /* 0x000fe400078ec0ff */
[----:B------:R-:W-:Y:S02]  /*6770*/  IADD3 R6, -R6, 0x10, RZ ;  /* 0x0000001006067810 */ /* 0x000fe40007ffe1ff */
[----:B------:R-:W-:Y:S02]  /*6780*/  IADD3 R2, P2, P0, R5, R0, R12 ;  /* 0x0000000005027210 */ /* 0x000fe4000785e00c */
[----:B------:R-:W-:Y:S02]  /*6790*/  LOP3.LUT R6, R6, 0xf, RZ, 0xc0, !PT ;  /* 0x0000000f06067812 */ /* 0x000fe400078ec0ff */
[----:B----4-:R-:W-:Y:S02]  /*67a0*/  IADD3.X R3, RZ, R4, R9, P2, P0 ;  /* 0x00000004ff037210 */ /* 0x010fe400017e0409 */
[----:B------:R-:W-:Y:S03]  /*67b0*/  IADD3 R6, P2, P0, R6, R0, R21 ;  /* 0x0000000006067210 */ /* 0x000fe6000785e015 */
[----:B------:R-:W-:Y:S01]  /*67c0*/  @!PT LDS RZ, [RZ] ;  /* 0x00000000fffff984 */ /* 0x000fe20000000800 */
[----:B------:R-:W-:Y:S01]  /*67d0*/  @!PT LDS RZ, [RZ] ;  /* 0x00000000fffff984 */ /* 0x000fe20000000800 */
[----:B------:R-:W-:Y:S01]  /*67e0*/  @!PT LDS RZ, [RZ] ;  /* 0x00000000fffff984 */ /* 0x000fe20000000800 */
[----:B------:R1:W-:Y:S01]  /*67f0*/  LDGSTS.E.BYPASS.LTC128B.128.ZFILL [R182+0x7100], [R2.64], P5 ;  /* 0x0710000002b67fae */ /* 0x0003e2000a941d46 */
[C---:B------:R-:W-:Y:S02]  /*6800*/  ISETP.NE.U32.AND P5, PT, R7.reuse, RZ, PT ;  /* 0x000000ff0700720c */ /* 0x040fe40003fa5070 */
[----:B-1----:R-:W-:Y:S02]  /*6810*/  IADD3 R2, -R7, 0x10, RZ ;  /* 0x0000001007027810 */ /* 0x002fe40007ffe1ff */
[----:B------:R-:W-:Y:S02]  /*6820*/  IADD3.X R7, RZ, R4, R10, P2, P0 ;  /* 0x00000004ff077210 */ /* 0x000fe400017e040a */
[----:B------:R-:W-:Y:S03]  /*6830*/  LOP3.LUT R2, R2, 0xf, RZ, 0xc0, !PT ;  /* 0x0000000f02027812 */ /* 0x000fe600078ec0ff */
[----:B------:R1:W-:Y:S01]  /*6840*/  LDGSTS.E.BYPASS.LTC128B.128.ZFILL [R182+0x9100], [R6.64], P6 ;  /* 0x0910000006b67fae */ /* 0x0003e2000b141d46 */
[----:B------:R-:W-:Y:S04]  /*6850*/  IADD3 R2, P2, P0, R2, R0, R24 ;  /* 0x0000000002027210 */ /* 0x000fe8000785e018 */
[----:B------:R-:W-:Y:S05]  /*6860*/  IADD3.X R3, RZ, R4, R11, P2, P0 ;  /* 0x00000004ff037210 */ /* 0x000fea00017e040b */
[----:B------:R1:W-:Y:S04]  /*6870*/  LDGSTS.E.BYPASS.LTC128B.128.ZFILL [R182+0xb100], [R2.64], P5 ;  /* 0x0b10000002b67fae */ /* 0x0003e8000a941d46 */
.L_x_1056:
[----:B--234-:R-:W-:Y:S05]  /*6880*/  BSYNC B0 ;  /* 0x0000000000007941 */ /* 0x01cfea0003800000 */
.L_x_1055:
[----:B------:R-:W-:Y:S01]  /*6890*/  MOV R0, 0x1 ;  /* 0x0000000100007802 */ /* 0x000fe20000000f00 */
[----:B------:R-:W0:Y:S01]  /*68a0*/  LDGDEPBAR ;  /* 0x00000000000079af */ /* 0x000e220000000000 */
[----:B-1----:R-:W-:Y:S01]  /*68b0*/  MOV R3, c[0x0][0x2ac] ;  /* 0x0000ab0000037a02 */ /* 0x002fe20000000f00 */
[----:B------:R-:W-:Y:S01]  /*68c0*/  @P4 IMAD.HI.U32 R2, R210, c[0x0][0x2c8], RZ ;  /* 0x0000b200d2024a27 */ /* 0x000fe200078e00ff */
[----:B------:R-:W-:Y:S03]  /*68d0*/  MOV R4, R210 ;  /* 0x000000d200047202 */ /* 0x000fe60000000f00 */
[----:B------:R-:W-:Y:S01]  /*68e0*/  IMAD R0, R191, -0x40, R0 ;  /* 0xffffffc0bf007824 */ /* 0x000fe200078e0200 */
[----:B------:R-:W-:Y:S04]  /*68f0*/  @P4 SHF.R.U32.HI R4, RZ, c[0x0][0x2cc], R2 ;  /* 0x0000b300ff044a19 */ /* 0x000fe80000011602 */
[----:B------:R-:W-:Y:S05]  /*6900*/  IADD3 R0, -R225, R0, RZ ;  /* 0x00000000e1007210 */ /* 0x000fea0007ffe1ff */
[----:B------:R-:W-:Y:S05]  /*6910*/  IMAD R0, R3, c[0x0][0x1d0], R0 ;  /* 0x0000740003007a24 */ /* 0x000fea00078e0200 */
[----:B------:R-:W-:Y:S01]  /*6920*/  IADD3 R5, R0, -c[0x0][0x168], RZ ;  /* 0x80005a0000057a10 */ /* 0x000fe20007ffe0ff */
[----:B------:R-:W-:-:S05]  /*6930*/  BRA.DIV ~URZ, `(.L_x_1059) ;  /* 0x000081827f007947 */ /* 0x000fca000b800000 */
[----:B------:R1:W2:Y:S02]  /*6940*/  SHFL.IDX PT, R0, R4, RZ, 0x1c1f ;  /* 0x001c1fff04007589 */ /* 0x0002a400000e0000 */
.L_x_1098:
[----:B--2---:R-:W-:Y:S05]  /*6950*/  IMAD.IADD R0, R5, 0x1, R0 ;  /* 0x0000000105007824 */ /* 0x004fea00078e0200 */
[C---:B------:R-:W-:Y:S02]  /*6960*/  ISETP.GT.AND P6, PT, R0.reuse, RZ, PT ;  /* 0x000000ff0000720c */ /* 0x040fe40003fc4270 */
[C---:B------:R-:W-:Y:S02]  /*6970*/  ISETP.GT.AND P5, PT, R0.reuse, 0x1, PT ;  /* 0x000000010000780c */ /* 0x040fe40003fa4270 */
[C---:B------:R-:W-:Y:S02]  /*6980*/  ISETP.GT.AND P2, PT, R0.reuse, 0x8, PT ;  /* 0x000000080000780c */ /* 0x040fe40003f44270 */
[C---:B------:R-:W-:Y:S02]  /*6990*/  ISETP.GT.AND P0, PT, R0.reuse, 0x9, PT ;  /* 0x000000090000780c */ /* 0x040fe40003f04270 */
[----:B------:R-:W-:Y:S02]  /*69a0*/  FSEL R6, R153, -INF , P6 ;  /* 0xff80000099067808 */ /* 0x000fe40003000000 */
[----:B------:R-:W-:Y:S02]  /*69b0*/  ISETP.GT.AND P6, PT, R0, 0x10, PT ;  /* 0x000000100000780c */ /* 0x000fe40003fc4270 */
[----:B------:R-:W-:Y:S02]  /*69c0*/  FSEL R10, R152, -INF , P5 ;  /* 0xff800000980a7808 */ /* 0x000fe40002800000 */
        /* <DEDUP_REMOVED lines=22> */
[----:B------:R-:W-:Y:S02]  /*6b30*/  FSEL R189, R15, -INF , P5 ;  /* 0xff8000000fbd7808 */ /* 0x000fe40002800000 */
[----:B------:R-:W-:Y:S02]  /*6b40*/  FSEL R188, R14, -INF , P2 ;  /* 0xff8000000ebc7808 */ /* 0x000fe40001000000 */
[----:B------:R-:W-:Y:S01]  /*6b50*/  FSEL R187, R13, -INF , P0 ;  /* 0xff8000000dbb7808 */ /* 0x000fe20000000000 */
[----:B------:R-:W-:-:S05]  /*6b60*/  BRA.DIV ~URZ, `(.L_x_1060) ;  /* 0x00007fb27f007947 */ /* 0x000fca000b800000 */
[----:B------:R-:W-:Y:S01]  /*6b70*/  FMNMX.FTZ R2, R6, R101, !PT ;  /* 0x0000006506027209 */ /* 0x000fe20007810000 */
[----:B------:R-:W2:Y:S03]  /*6b80*/  SHFL.IDX PT, R0, R4, 0x1, 0x1c1f ;  /* 0x003c1f0004007f89 */ /* 0x000ea600000e0000 */
[----:B------:R-:W-:Y:S04]  /*6b90*/  FMNMX.FTZ R2, R10, R2, !PT ;  /* 0x000000020a027209 */ /* 0x000fe80007810000 */
[----:B------:R-:W-:Y:S04]  /*6ba0*/  FMNMX.FTZ R2, R9, R2, !PT ;  /* 0x0000000209027209 */ /* 0x000fe80007810000 */
[----:B------:R-:W-:Y:S04]  /*6bb0*/  FMNMX.FTZ R2, R12, R2, !PT ;  /* 0x000000020c027209 */ /* 0x000fe80007810000 */
[----:B------:R-:W-:Y:S04]  /*6bc0*/  FMNMX.FTZ R2, R153, R2, !PT ;  /* 0x0000000299027209 */ /* 0x000fe80007810000 */
[----:B------:R-:W-:Y:S04]  /*6bd0*/  FMNMX.FTZ R2, R152, R2, !PT ;  /* 0x0000000298027209 */ /* 0x000fe80007810000 */
[----:B------:R-:W-:Y:S01]  /*6be0*/  FMNMX.FTZ R2, R151, R2, !PT ;  /* 0x0000000297027209 */ /* 0x000fe20007810000 */
[----:B--2---:R-:W-:Y:S03]  /*6bf0*/  IMAD.IADD R0, R5, 0x1, R0 ;  /* 0x0000000105007824 */ /* 0x004fe600078e0200 */
[----:B------:R-:W-:Y:S02]  /*6c00*/  FMNMX.FTZ R2, R150, R2, !PT ;  /* 0x0000000296027209 */ /* 0x000fe40007810000 */
[C---:B------:R-:W-:Y:S02]  /*6c10*/  ISETP.GT.AND P2, PT, R0.reuse, RZ, PT ;  /* 0x000000ff0000720c */ /* 0x040fe40003f44270 */
[C---:B------:R-:W-:Y:S02]  /*6c20*/  ISETP.GT.AND P0, PT, R0.reuse, 0x1, PT ;  /* 0x000000010000780c */ /* 0x040fe40003f04270 */
[----:B------:R-:W-:Y:S02]  /*6c30*/  FSEL R5, R155, -INF , P2 ;  /* 0xff8000009b057808 */ /* 0x000fe40001000000 */
[----:B------:R-:W-:Y:S02]  /*6c40*/  ISETP.GT.AND P2, PT, R0, 0x8, PT ;  /* 0x000000080000780c */ /* 0x000fe40003f44270 */
[----:B------:R-:W-:Y:S02]  /*6c50*/  FSEL R8, R154, -INF , P0 ;  /* 0xff8000009a087808 */ /* 0x000fe40000000000 */
[----:B------:R-:W-:Y:S02]  /*6c60*/  FMNMX.FTZ R3, R5, R102, !PT ;  /* 0x0000006605037209 */ /* 0x000fe40007810000 */
[----:B------:R-:W-:Y:S02]  /*6c70*/  ISETP.GT.AND P0, PT, R0, 0x9, PT ;  /* 0x000000090000780c */ /* 0x000fe40003f04270 */
[----:B------:R-:W-:Y:S02]  /*6c80*/  FSEL R7, R144, -INF , P2 ;  /* 0xff80000090077808 */ /* 0x000fe40001000000 */
[----:B------:R-:W-:Y:S02]  /*6c90*/  FMNMX.FTZ R3, R8, R3, !PT ;  /* 0x0000000308037209 */ /* 0x000fe40007810000 */
[C---:B------:R-:W-:Y:S02]  /*6ca0*/  ISETP.GT.AND P2, PT, R0.reuse, 0x10, PT ;  /* 0x000000100000780c */ /* 0x040fe40003f44270 */
[----:B------:R-:W-:Y:S02]  /*6cb0*/  FSEL R11, R145, -INF , P0 ;  /* 0xff800000910b7808 */ /* 0x000fe40000000000 */
[----:B-1----:R-:W-:Y:S02]  /*6cc0*/  FMNMX.FTZ R4, R7, R3, !PT ;  /* 0x0000000307047209 */ /* 0x002fe40007810000 */
[----:B------:R-:W-:Y:S02]  /*6cd0*/  ISETP.GT.AND P0, PT, R0, 0x11, PT ;  /* 0x000000110000780c */ /* 0x000fe40003f04270 */
[----:B------:R-:W-:Y:S02]  /*6ce0*/  FSEL R146, R146, -INF , P2 ;  /* 0xff80000092927808 */ /* 0x000fe40001000000 */
[----:B------:R-:W-:Y:S02]  /*6cf0*/  FMNMX.FTZ R4, R11, R4, !PT ;  /* 0x000000040b047209 */ /* 0x000fe40007810000 */
        /* <DEDUP_REMOVED lines=38> */
[----:B------:R-:W-:Y:S02]  /*6f60*/  FSEL R193, R35, -INF , P0 ;  /* 0xff80000023c17808 */ /* 0x000fe40000000000 */
[----:B------:R-:W-:Y:S01]  /*6f70*/  FMNMX.FTZ R4, R195, R4, !PT ;  /* 0x00000004c3047209 */ /* 0x000fe20007810000 */
[----:B------:R-:W1:Y:S03]  /*6f80*/  SHFL.BFLY PT, R100, R0, 0x2, 0x1f ;  /* 0x0c401f0000647f89 */ /* 0x000e6600000e0000 */
[----:B------:R-:W-:Y:S05]  /*6f90*/  FMNMX.FTZ R4, R193, R4, !PT ;  /* 0x00000004c1047209 */ /* 0x000fea0007810000 */
[----:B------:R-:W2:Y:S01]  /*6fa0*/  SHFL.BFLY PT, R2, R4, 0x2, 0x1f ;  /* 0x0c401f0004027f89 */ /* 0x000ea200000e0000 */
[----:B-1----:R-:W-:Y:S07]  /*6fb0*/  FMNMX.FTZ R100, R100, R0, !PT ;  /* 0x0000000064647209 */ /* 0x002fee0007810000 */
[----:B------:R-:W1:Y:S01]  /*6fc0*/  SHFL.BFLY PT, R3, R100, 0x1, 0x1f ;  /* 0x0c201f0064037f89 */ /* 0x000e6200000e0000 */
[----:B--2---:R-:W-:Y:S07]  /*6fd0*/  FMNMX.FTZ R4, R4, R2, !PT ;  /* 0x0000000204047209 */ /* 0x004fee0007810000 */
[----:B------:R2:W3:Y:S01]  /*6fe0*/  SHFL.BFLY PT, R0, R4, 0x1, 0x1f ;  /* 0x0c201f0004007f89 */ /* 0x0004e200000e0000 */
[----:B-1----:R-:W-:Y:S07]  /*6ff0*/  FMNMX.FTZ R100, R100, R3, !PT ;  /* 0x0000000364647209 */ /* 0x002fee0007810000 */
.L_x_1099:
[C---:B------:R-:W-:Y:S01]  /*7000*/  FSETP.NEU.FTZ.AND P0, PT, R100.reuse, -INF , PT ;  /* 0xff8000006400780b */ /* 0x040fe20003f1d000 */
[----:B------:R-:W-:Y:S01]  /*7010*/  FMUL.FTZ R144, R100, c[0x0][0x2d0] ;  /* 0x0000b40064907a20 */ /* 0x000fe20000410000 */
[----:B---3--:R-:W-:Y:S01]  /*7020*/  FMNMX.FTZ R3, R0, R4, !PT ;  /* 0x0000000400037209 */ /* 0x008fe20007810000 */
[----:B------:R-:W-:Y:S01]  /*7030*/  WARPSYNC 0xffffffff ;  /* 0xffffffff00007948 */ /* 0x000fe20003800000 */
[----:B------:R-:W-:Y:S01]  /*7040*/  FSEL R2, R100, RZ, P0 ;  /* 0x000000ff64027208 */ /* 0x000fe20000000000 */
[----:B------:R-:W1:Y:S01]  /*7050*/  LDSM.16.MT88.4 R140, [R162] ;  /* 0x00000000a28c783b */ /* 0x000e620000004200 */
[----:B------:R-:W-:Y:S01]  /*7060*/  FSEL R144, R144, RZ, P0 ;  /* 0x000000ff90907208 */ /* 0x000fe20000000000 */
[C---:B------:R-:W-:Y:S01]  /*7070*/  FMUL.FTZ R145, R3.reuse, c[0x0][0x2d0] ;  /* 0x0000b40003917a20 */ /* 0x040fe20000410000 */
[----:B------:R-:W-:Y:S01]  /*7080*/  FSETP.NEU.FTZ.AND P0, PT, R3, -INF , PT ;  /* 0xff8000000300780b */ /* 0x000fe20003f1d000 */
[----:B------:R-:W-:Y:S02]  /*7090*/  FADD.FTZ R0, -R2, R101 ;  /* 0x0000006502007221 */ /* 0x000fe40000010100 */
[--C-:B------:R-:W-:Y:S01]  /*70a0*/  FFMA.FTZ R6, R6, c[0x0][0x2d0], -R144.reuse ;  /* 0x0000b40006067a23 */ /* 0x100fe20000010890 */
[----:B------:R-:W-:Y:S01]  /*70b0*/  FSEL R145, R145, RZ, P0 ;  /* 0x000000ff91917208 */ /* 0x000fe20000000000 */
[----:B------:R-:W-:Y:S02]  /*70c0*/  FMUL.FTZ R0, R0, c[0x0][0x2d0] ;  /* 0x0000b40000007a20 */ /* 0x000fe40000410000 */
[--C-:B------:R-:W-:Y:S02]  /*70d0*/  FFMA.FTZ R10, R10, c[0x0][0x2d0], -R144.reuse ;  /* 0x0000b4000a0a7a23 */ /* 0x100fe40000010890 */
[----:B------:R3:W-:Y:S01]  /*70e0*/  MUFU.EX2 R2, R0 ;  /* 0x0000000000027308 */ /* 0x0007e20000000800 */
[--C-:B------:R-:W-:Y:S02]  /*70f0*/  FFMA.FTZ R5, R5, c[0x0][0x2d0], -R145.reuse ;  /* 0x0000b40005057a23 */ /* 0x100fe40000010891 */
[--C-:B------:R-:W-:Y:S02]  /*7100*/  FFMA.FTZ R7, R7, c[0x0][0x2d0], -R145.reuse ;  /* 0x0000b40007077a23 */ /* 0x100fe40000010891 */
[--C-:B------:R-:W-:Y:S02]  /*7110*/  FFMA.FTZ R9, R9, c[0x0][0x2d0], -R144.reuse ;  /* 0x0000b40009097a23 */ /* 0x100fe40000010890 */
[----:B------:R-:W-:Y:S02]  /*7120*/  FFMA.FTZ R12, R12, c[0x0][0x2d0], -R144 ;  /* 0x0000b4000c0c7a23 */ /* 0x000fe40000010890 */
[--C-:B------:R-:W-:Y:S01]  /*7130*/  FFMA.FTZ R8, R8, c[0x0][0x2d0], -R145.reuse ;  /* 0x0000b40008087a23 */ /* 0x100fe20000010891 */
[----:B------:R-:W-:Y:S01]  /*7140*/  MUFU.EX2 R6, R6 ;  /* 0x0000000600067308 */ /* 0x000fe20000000800 */
[--C-:B------:R-:W-:Y:S02]  /*7150*/  FFMA.FTZ R11, R11, c[0x0][0x2d0], -R145.reuse ;  /* 0x0000b4000b0b7a23 */ /* 0x100fe40000010891 */
[----:B------:R-:W-:Y:S07]  /*7160*/  FFMA.FTZ R101, R147, c[0x0][0x2d0], -R145 ;  /* 0x0000b40093657a23 */ /* 0x000fee0000010891 */
[----:B------:R-:W-:Y:S01]  /*7170*/  MUFU.EX2 R199, R10 ;  /* 0x0000000a00c77308 */ /* 0x000fe20000000800 */
[----:B---3--:R-:W-:Y:S02]  /*7180*/  FSEL R0, R3, RZ, P0 ;  /* 0x000000ff03007208 */ /* 0x008fe40000000000 */
[----:B------:R-:W-:Y:S03]  /*7190*/  ISETP.GT.AND P0, PT, R191, R211, PT ;  /* 0x000000d3bf00720c */ /* 0x000fe60003f04270 */
[----:B------:R-:W-:Y:S04]  /*71a0*/  FADD.FTZ R0, -R0, R102 ;  /* 0x0000006600007221 */ /* 0x000fe80000010100 */
[----:B------:R-:W-:Y:S01]  /*71b0*/  MUFU.EX2 R196, R5 ;  /* 0x0000000500c47308 */ /* 0x000fe20000000800 */
[----:B------:R-:W-:Y:S09]  /*71c0*/  FMUL.FTZ R0, R0, c[0x0][0x2d0] ;  /* 0x0000b40000007a20 */ /* 0x000ff20000410000 */
[----:B------:R-:W-:Y:S10]  /*71d0*/  MUFU.EX2 R200, R7 ;  /* 0x0000000700c87308 */ /* 0x000ff40000000800 */
[----:B------:R-:W-:Y:S10]  /*71e0*/  MUFU.EX2 R0, R0 ;  /* 0x0000000000007308 */ /* 0x000ff40000000800 */
[----:B------:R-:W-:Y:S10]  /*71f0*/  MUFU.EX2 R201, R9 ;  /* 0x0000000900c97308 */ /* 0x000ff40000000800 */
[----:B------:R-:W-:Y:S10]  /*7200*/  MUFU.EX2 R202, R12 ;  /* 0x0000000c00ca7308 */ /* 0x000ff40000000800 */
[----:B------:R-:W-:Y:S10]  /*7210*/  MUFU.EX2 R198, R8 ;  /* 0x0000000800c67308 */ /* 0x000ff40000000800 */
[----:B------:R-:W3:Y:S02]  /*7220*/  MUFU.EX2 R209, R11 ;  /* 0x0000000b00d17308 */ /* 0x000ee40000000800 */
[----:B---3--:R-:W-:Y:S01]  /*7230*/  F2FP.BF16.PACK_AB R139, R209, R200 ;  /* 0x000000c8d18b723e */ /* 0x008fe200000010ff */
[C---:B--2---:R-:W-:Y:S01]  /*7240*/  FMUL.FTZ R4, R2.reuse, R104 ;  /* 0x0000006802047220 */ /* 0x044fe20000410000 */
[----:B------:R-:W-:Y:S01]  /*7250*/  F2FP.BF16.PACK_AB R136, R199, R6 ;  /* 0x00000006c788723e */ /* 0x000fe200000010ff */
[----:B------:R-:W-:Y:S01]  /*7260*/  FMUL.FTZ R5, R2, R105 ;  /* 0x0000006902057220 */ /* 0x000fe20000410000 */
[----:B------:R-:W-:Y:S01]  /*7270*/  F2FP.BF16.PACK_AB R138, R202, R201 ;  /* 0x000000c9ca8a723e */ /* 0x000fe200000010ff */
[----:B------:R-:W-:Y:S01]  /*7280*/  FMUL.FTZ R7, R0, R107 ;  /* 0x0000006b00077220 */ /* 0x000fe20000410000 */
[----:B------:R-:W-:Y:S01]  /*7290*/  F2FP.BF16.PACK_AB R137, R198, R196 ;  /* 0x000000c4c689723e */ /* 0x000fe200000010ff */
[----:B------:R-:W-:Y:S02]  /*72a0*/  FFMA.FTZ R102, R2, R205, R6 ;  /* 0x000000cd02667223 */ /* 0x000fe40000010006 */
[----:B------:R-:W-:Y:S02]  /*72b0*/  FMUL.FTZ R6, R0, R106 ;  /* 0x0000006a00067220 */ /* 0x000fe40000410000 */
[----:B------:R-:W2:Y:S01]  /*72c0*/  LDSM.16.MT88.4 R104, [R163] ;  /* 0x00000000a368783b */ /* 0x000ea20000004200 */
[C---:B------:R-:W-:Y:S02]  /*72d0*/  FMUL.FTZ R8, R2.reuse, R108 ;  /* 0x0000006c02087220 */ /* 0x040fe40000410000 */
[----:B------:R-:W-:Y:S02]  /*72e0*/  FMUL.FTZ R9, R2, R109 ;  /* 0x0000006d02097220 */ /* 0x000fe40000410000 */
[C---:B-1----:R-:W-:Y:S05]  /*72f0*/  HMMA.16816.F32.BF16 R4, R136.reuse, R140, R4 ;  /* 0x0000008c8804723c */ /* 0x042fea0000041804 */
[C---:B------:R-:W-:Y:S02]  /*7300*/  FMUL.FTZ R10, R0.reuse, R110 ;  /* 0x0000006e000a7220 */ /* 0x040fe40000410000 */
[----:B------:R-:W-:Y:S02]  /*7310*/  FMUL.FTZ R11, R0, R111 ;  /* 0x0000006f000b7220 */ /* 0x000fe40000410000 */
[----:B------:R-:W-:Y:S03]  /*7320*/  LDSM.16.MT88.4 R108, [R162+0x800] ;  /* 0x00080000a26c783b */ /* 0x000fe60000004200 */
[C---:B------:R-:W-:Y:S02]  /*7330*/  FMUL.FTZ R12, R2.reuse, R112 ;  /* 0x00000070020c7220 */ /* 0x040fe40000410000 */
[C---:B------:R-:W-:Y:S03]  /*7340*/  HMMA.16816.F32.BF16 R8, R136.reuse, R142, R8 ;  /* 0x0000008e8808723c */ /* 0x040fe60000041808 */
[----:B------:R-:W-:Y:S02]  /*7350*/  FMUL.FTZ R13, R2, R113 ;  /* 0x00000071020d7220 */ /* 0x000fe40000410000 */
[C---:B------:R-:W-:Y:S02]  /*7360*/  FMUL.FTZ R14, R0.reuse, R114 ;  /* 0x00000072000e7220 */ /* 0x040fe40000410000 */
[----:B------:R-:W-:Y:S02]  /*7370*/  FMUL.FTZ R15, R0, R115 ;  /* 0x00000073000f7220 */ /* 0x000fe40000410000 */
[----:B------:R-:W-:Y:S03]  /*7380*/  LDSM.16.MT88.4 R112, [R163+0x800] ;  /* 0x00080000a370783b */ /* 0x000fe60000004200 */
[C---:B------:R-:W-:Y:S02]  /*7390*/  FMUL.FTZ R16, R2.reuse, R116 ;  /* 0x0000007402107220 */ /* 0x040fe40000410000 */
[----:B------:R-:W-:Y:S02]  /*73a0*/  FMUL.FTZ R17, R2, R117 ;  /* 0x0000007502117220 */ /* 0x000fe40000410000 */
[C---:B------:R-:W-:Y:S02]  /*73b0*/  FMUL.FTZ R18, R0.reuse, R118 ;  /* 0x0000007600127220 */ /* 0x040fe40000410000 */
[----:B------:R-:W-:Y:S02]  /*73c0*/  FMUL.FTZ R19, R0, R119 ;  /* 0x0000007700137220 */ /* 0x000fe40000410000 */
[----:B------:R-:W-:Y:S01]  /*73d0*/  LDSM.16.MT88.4 R116, [R165+0x1000] ;  /* 0x00100000a574783b */ /* 0x000fe20000004200 */
[C---:B--2---:R-:W-:Y:S03]  /*73e0*/  HMMA.16816.F32.BF16 R12, R136.reuse, R104, R12 ;  /* 0x00000068880c723c */ /* 0x044fe6000004180c */
[C---:B------:R-:W-:Y:S02]  /*73f0*/  FMUL.FTZ R24, R2.reuse, R124 ;  /* 0x0000007c02187220 */ /* 0x040fe40000410000 */
[----:B------:R-:W-:Y:S02]  /*7400*/  FMUL.FTZ R25, R2, R125 ;  /* 0x0000007d02197220 */ /* 0x000fe40000410000 */
[----:B------:R-:W-:Y:S01]  /*7410*/  FMUL.FTZ R26, R0, R126 ;  /* 0x0000007e001a7220 */ /* 0x000fe20000410000 */
[C---:B------:R-:W-:Y:S01]  /*7420*/  HMMA.16816.F32.BF16 R16, R136.reuse, R106, R16 ;  /* 0x0000006a8810723c */ /* 0x040fe20000041810 */
[----:B------:R-:W1:Y:S03]  /*7430*/  LDSM.16.MT88.4 R104, [R165] ;  /* 0x00000000a568783b */ /* 0x000e660000004200 */
[C---:B------:R-:W-:Y:S02]  /*7440*/  FMUL.FTZ R20, R2.reuse, R120 ;  /* 0x0000007802147220 */ /* 0x040fe40000410000 */
[----:B------:R-:W-:Y:S02]  /*7450*/  FMUL.FTZ R21, R2, R121 ;  /* 0x0000007902157220 */ /* 0x000fe40000410000 */
[C---:B------:R-:W-:Y:S04]  /*7460*/  FMUL.FTZ R22, R0.reuse, R122 ;  /* 0x0000007a00167220 */ /* 0x040fe80000410000 */
[C---:B------:R-:W-:Y:S02]  /*7470*/  FMUL.FTZ R23, R0.reuse, R123 ;  /* 0x0000007b00177220 */ /* 0x040fe40000410000 */
[----:B------:R-:W-:Y:S02]  /*7480*/  FMUL.FTZ R27, R0, R127 ;  /* 0x0000007f001b7220 */ /* 0x000fe40000410000 */
[----:B------:R-:W-:Y:S01]  /*7490*/  LDSM.16.MT88.4 R124, [R165+0x1800] ;  /* 0x00180000a57c783b */ /* 0x000fe20000004200 */
[C---:B------:R-:W-:Y:S02]  /*74a0*/  FMUL.FTZ R32, R2.reuse, R132 ;  /* 0x0000008402207220 */ /* 0x040fe40000410000 */
[----:B------:R-:W-:Y:S02]  /*74b0*/  FMUL.FTZ R33, R2, R133 ;  /* 0x0000008502217220 */ /* 0x000fe40000410000 */
[C---:B------:R-:W-:Y:S02]  /*74c0*/  FMUL.FTZ R34, R0.reuse, R134 ;  /* 0x0000008600227220 */ /* 0x040fe40000410000 */
[----:B------:R-:W-:Y:S02]  /*74d0*/  FMUL.FTZ R35, R0, R135 ;  /* 0x0000008700237220 */ /* 0x000fe40000410000 */
[----:B------:R-:W-:Y:S01]  /*74e0*/  LDSM.16.MT88.4 R132, [R164+0x1800] ;  /* 0x00180000a484783b */ /* 0x000fe20000004200 */
[C---:B------:R-:W-:Y:S02]  /*74f0*/  FMUL.FTZ R28, R2.reuse, R128 ;  /* 0x00000080021c7220 */ /* 0x040fe40000410000 */
[----:B------:R-:W-:Y:S01]  /*7500*/  FMUL.FTZ R29, R2, R129 ;  /* 0x00000081021d7220 */ /* 0x000fe20000410000 */
[----:B------:R2:W-:Y:S01]  /*7510*/  MUFU.EX2 R128, R101 ;  /* 0x0000006500807308 */ /* 0x0005e20000000800 */
        /* <DEDUP_REMOVED lines=53> */
[C---:B------:R-:W-:Y:S01]  /*7870*/  FMUL.FTZ R71, R0.reuse, R71 ;  /* 0x0000004700477220 */ /* 0x040fe20000410000 */
[C---:B-1----:R-:W-:Y:S03]  /*7880*/  HMMA.16816.F32.BF16 R36, R136.reuse, R104, R36 ;  /* 0x000000688824723c */ /* 0x042fe60000041824 */
[C---:B------:R-:W-:Y:S02]  /*7890*/  FMUL.FTZ R74, R0.reuse, R74 ;  /* 0x0000004a004a7220 */ /* 0x040fe40000410000 */
[C---:B------:R-:W-:Y:S02]  /*78a0*/  FMUL.FTZ R75, R0.reuse, R75 ;  /* 0x0000004b004b7220 */ /* 0x040fe40000410000 */
[C---:B------:R-:W-:Y:S01]  /*78b0*/  FMUL.FTZ R78, R0.reuse, R78 ;  /* 0x0000004e004e7220 */ /* 0x040fe20000410000 */
        /* <DEDUP_REMOVED lines=8> */
[----:B------:R-:W-:Y:S02]  /*7940*/  FMUL.FTZ R91, R0, R91 ;  /* 0x0000005b005b7220 */ /* 0x000fe40000410000 */
[C---:B------:R-:W-:Y:S02]  /*7950*/  FMUL.FTZ R92, R2.reuse, R92 ;  /* 0x0000005c025c7220 */ /* 0x040fe40000410000 */
[C---:B------:R-:W-:Y:S02]  /*7960*/  FMUL.FTZ R93, R2.reuse, R93 ;  /* 0x0000005d025d7220 */ /* 0x040fe40000410000 */
[C---:B------:R-:W-:Y:S02]  /*7970*/  FMUL.FTZ R96, R2.reuse, R96 ;  /* 0x0000006002607220 */ /* 0x040fe40000410000 */
[----:B------:R-:W-:Y:S02]  /*7980*/  FMUL.FTZ R97, R2, R97 ;  /* 0x0000006102617220 */ /* 0x000fe40000410000 */
[----:B------:R-:W-:Y:S02]  /*7990*/  FFMA.FTZ R2, R153, c[0x0][0x2d0], -R144 ;  /* 0x0000b40099027a23 */ /* 0x000fe40000010890 */
[C---:B------:R-:W-:Y:S02]  /*79a0*/  FMUL.FTZ R94, R0.reuse, R94 ;  /* 0x0000005e005e7220 */ /* 0x040fe40000410000 */
[----:B------:R3:W4:Y:S01]  /*79b0*/  MUFU.EX2 R123, R2 ;  /* 0x00000002007b7308 */ /* 0x0007220000000800 */
[C---:B------:R-:W-:Y:S02]  /*79c0*/  FMUL.FTZ R95, R0.reuse, R95 ;  /* 0x0000005f005f7220 */ /* 0x040fe40000410000 */
[C---:B------:R-:W-:Y:S02]  /*79d0*/  FMUL.FTZ R98, R0.reuse, R98 ;  /* 0x0000006200627220 */ /* 0x040fe40000410000 */
[C---:B------:R-:W-:Y:S02]  /*79e0*/  FMUL.FTZ R99, R0.reuse, R99 ;  /* 0x0000006300637220 */ /* 0x040fe40000410000 */
[----:B------:R-:W-:Y:S01]  /*79f0*/  FFMA.FTZ R0, R0, R206, R196 ;  /* 0x000000ce00007223 */ /* 0x000fe200000100c4 */
[C---:B-1----:R-:W-:Y:S03]  /*7a00*/  HMMA.16816.F32.BF16 R44, R136.reuse, R104, R44 ;  /* 0x00000068882c723c */ /* 0x042fe6000004182c */
[----:B------:R-:W-:Y:S02]  /*7a10*/  FADD.FTZ R121, R198, R0 ;  /* 0x00000000c6797221 */ /* 0x000fe40000010000 */
[--C-:B------:R-:W-:Y:S02]  /*7a20*/  FFMA.FTZ R0, R185, c[0x0][0x2d0], -R144.reuse ;  /* 0x0000b400b9007a23 */ /* 0x100fe40000010890 */
[----:B------:R-:W-:Y:S01]  /*7a30*/  FADD.FTZ R121, R200, R121 ;  /* 0x00000079c8797221 */ /* 0x000fe20000010000 */
[C---:B------:R-:W-:Y:S01]  /*7a40*/  HMMA.16816.F32.BF16 R48, R136.reuse, R106, R48 ;  /* 0x0000006a8830723c */ /* 0x040fe20000041830 */
[----:B------:R-:W1:Y:S03]  /*7a50*/  LDSM.16.MT88.4 R104, [R165+0x2000] ;  /* 0x00200000a568783b */ /* 0x000e660000004200 */
[--C-:B--2---:R-:W-:Y:S02]  /*7a60*/  FFMA.FTZ R101, R189, c[0x0][0x2d0], -R144.reuse ;  /* 0x0000b400bd657a23 */ /* 0x104fe40000010890 */
[--C-:B---3--:R-:W-:Y:S02]  /*7a70*/  FFMA.FTZ R2, R152, c[0x0][0x2d0], -R144.reuse ;  /* 0x0000b40098027a23 */ /* 0x108fe40000010890 */
[----:B------:R2:W-:Y:S10]  /*7a80*/  MUFU.EX2 R152, R0 ;  /* 0x0000000000987308 */ /* 0x0005f40000000800 */
[----:B------:R3:W-:Y:S01]  /*7a90*/  MUFU.EX2 R129, R2 ;  /* 0x0000000200817308 */ /* 0x0007e20000000800 */
[--C-:B--2---:R-:W-:Y:S09]  /*7aa0*/  FFMA.FTZ R0, R184, c[0x0][0x2d0], -R144.reuse ;  /* 0x0000b400b8007a23 */ /* 0x104ff20000010890 */
[----:B------:R2:W-:Y:S01]  /*7ab0*/  MUFU.EX2 R184, R0 ;  /* 0x0000000000b87308 */ /* 0x0005e20000000800 */
[C---:B-1----:R-:W-:Y:S03]  /*7ac0*/  HMMA.16816.F32.BF16 R52, R136.reuse, R104, R52 ;  /* 0x000000688834723c */ /* 0x042fe60000041834 */
[--C-:B---3--:R-:W-:Y:S06]  /*7ad0*/  FFMA.FTZ R2, R151, c[0x0][0x2d0], -R144.reuse ;  /* 0x0000b40097027a23 */ /* 0x108fec0000010890 */
[----:B------:R1:W-:Y:S01]  /*7ae0*/  MUFU.EX2 R204, R2 ;  /* 0x0000000200cc7308 */ /* 0x0003e20000000800 */
[C---:B------:R-:W-:Y:S01]  /*7af0*/  HMMA.16816.F32.BF16 R56, R136.reuse, R106, R56 ;  /* 0x0000006a8838723c */ /* 0x040fe20000041838 */
[----:B------:R-:W3:Y:S02]  /*7b00*/  LDSM.16.MT88.4 R104, [R164+0x2000] ;  /* 0x00200000a468783b */ /* 0x000ee40000004200 */
[--C-:B--2---:R-:W-:Y:S06]  /*7b10*/  FFMA.FTZ R0, R159, c[0x0][0x2d0], -R144.reuse ;  /* 0x0000b4009f007a23 */ /* 0x104fec0000010890 */
[----:B------:R2:W-:Y:S03]  /*7b20*/  MUFU.EX2 R153, R0 ;  /* 0x0000000000997308 */ /* 0x0005e60000000800 */
[--C-:B-1----:R-:W-:Y:S07]  /*7b30*/  FFMA.FTZ R2, R150, c[0x0][0x2d0], -R144.reuse ;  /* 0x0000b40096027a23 */ /* 0x102fee0000010890 */
[----:B------:R1:W-:Y:S01]  /*7b40*/  MUFU.EX2 R205, R2 ;  /* 0x0000000200cd7308 */ /* 0x0003e20000000800 */
[----:B--2---:R-:W-:Y:S01]  /*7b50*/  FFMA.FTZ R0, R158, c[0x0][0x2d0], -R144 ;  /* 0x0000b4009e007a23 */ /* 0x004fe20000010890 */
[C---:B---3--:R-:W-:Y:S08]  /*7b60*/  HMMA.16816.F32.BF16 R60, R136.reuse, R104, R60 ;  /* 0x00000068883c723c */ /* 0x048ff0000004183c */
[----:B------:R2:W-:Y:S01]  /*7b70*/  MUFU.EX2 R158, R0 ;  /* 0x00000000009e7308 */ /* 0x0005e20000000800 */
[C---:B------:R-:W-:Y:S01]  /*7b80*/  HMMA.16816.F32.BF16 R64, R136.reuse, R106, R64 ;  /* 0x0000006a8840723c */ /* 0x040fe20000041840 */
[----:B------:R-:W3:Y:S02]  /*7b90*/  LDSM.16.MT88.4 R104, [R162+0x4000] ;  /* 0x00400000a268783b */ /* 0x000ee40000004200 */
[--C-:B-1----:R-:W-:Y:S06]  /*7ba0*/  FFMA.FTZ R2, R146, c[0x0][0x2d0], -R145.reuse ;  /* 0x0000b40092027a23 */ /* 0x102fec0000010891 */
[----:B------:R1:W-:Y:S10]  /*7bb0*/  MUFU.EX2 R146, R101 ;  /* 0x0000006500927308 */ /* 0x0003f40000000800 */
[----:B------:R5:W3:Y:S01]  /*7bc0*/  MUFU.EX2 R122, R2 ;  /* 0x00000002007a7308 */ /* 0x000ae20000000800 */
[--C-:B--2---:R-:W-:Y:S09]  /*7bd0*/  FFMA.FTZ R0, R154, c[0x0][0x2d0], -R145.reuse ;  /* 0x0000b4009a007a23 */ /* 0x104ff20000010891 */
[----:B------:R2:W-:Y:S01]  /*7be0*/  MUFU.EX2 R151, R0 ;  /* 0x0000000000977308 */ /* 0x0005e20000000800 */
[--C-:B-1----:R-:W-:Y:S09]  /*7bf0*/  FFMA.FTZ R101, R193, c[0x0][0x2d0], -R145.reuse ;  /* 0x0000b400c1657a23 */ /* 0x102ff20000010891 */
[----:B------:R-:W-:Y:S01]  /*7c00*/  MUFU.EX2 R101, R101 ;  /* 0x0000006500657308 */ /* 0x000fe20000000800 */
[--C-:B-----5:R-:W-:Y:S01]  /*7c10*/  FFMA.FTZ R2, R148, c[0x0][0x2d0], -R145.reuse ;  /* 0x0000b40094027a23 */ /* 0x120fe20000010891 */
[C---:B---3--:R-:W-:Y:S08]  /*7c20*/  HMMA.16816.F32.BF16 R68, R136.reuse, R104, R68 ;  /* 0x000000688844723c */ /* 0x048ff00000041844 */
[----:B------:R1:W3:Y:S01]  /*7c30*/  MUFU.EX2 R203, R2 ;  /* 0x0000000200cb7308 */ /* 0x0002e20000000800 */
[C---:B------:R-:W-:Y:S01]  /*7c40*/  HMMA.16816.F32.BF16 R72, R136.reuse, R106, R72 ;  /* 0x0000006a8848723c */ /* 0x040fe20000041848 */
[----:B------:R-:W5:Y:S02]  /*7c50*/  LDSM.16.MT88.4 R104, [R163+0x4000] ;  /* 0x00400000a368783b */ /* 0x000f640000004200 */
[--C-:B--2---:R-:W-:Y:S06]  /*7c60*/  FFMA.FTZ R0, R155, c[0x0][0x2d0], -R145.reuse ;  /* 0x0000b4009b007a23 */ /* 0x104fec0000010891 */
[----:B------:R2:W-:Y:S03]  /*7c70*/  MUFU.EX2 R150, R0 ;  /* 0x0000000000967308 */ /* 0x0005e60000000800 */
[--C-:B-1----:R-:W-:Y:S07]  /*7c80*/  FFMA.FTZ R2, R149, c[0x0][0x2d0], -R145.reuse ;  /* 0x0000b40095027a23 */ /* 0x102fee0000010891 */
[----:B------:R1:W1:Y:S01]  /*7c90*/  MUFU.EX2 R196, R2 ;  /* 0x0000000200c47308 */ /* 0x0002620000000800 */
[--C-:B--2---:R-:W-:Y:S09]  /*7ca0*/  FFMA.FTZ R0, R156, c[0x0][0x2d0], -R145.reuse ;  /* 0x0000b4009c007a23 */ /* 0x104ff20000010891 */
[----:B------:R2:W-:Y:S01]  /*7cb0*/  MUFU.EX2 R149, R0 ;  /* 0x0000000000957308 */ /* 0x0005e20000000800 */
[C---:B-----5:R-:W-:Y:S08]  /*7cc0*/  HMMA.16816.F32.BF16 R76, R136.reuse, R104, R76 ;  /* 0x00000068884c723c */ /* 0x060ff0000004184c */
[C---:B------:R-:W-:Y:S01]  /*7cd0*/  HMMA.16816.F32.BF16 R80, R136.reuse, R106, R80 ;  /* 0x0000006a8850723c */ /* 0x040fe20000041850 */
[----:B------:R-:W5:Y:S03]  /*7ce0*/  LDSM.16.MT88.4 R104, [R165+0x4000] ;  /* 0x00400000a568783b */ /* 0x000f660000004200 */
[----:B-1----:R-:W-:Y:S02]  /*7cf0*/  FADD.FTZ R2, R199, R102 ;  /* 0x00000066c7027221 */ /* 0x002fe40000010000 */
[----:B------:R-:W-:Y:S04]  /*7d00*/  FFMA.FTZ R102, R190, c[0x0][0x2d0], -R144 ;  /* 0x0000b400be667a23 */ /* 0x000fe80000010890 */
[----:B------:R-:W1:Y:S02]  /*7d10*/  MUFU.EX2 R143, R102 ;  /* 0x00000066008f7308 */ /* 0x000e640000000800 */
[--C-:B--2---:R-:W-:Y:S08]  /*7d20*/  FFMA.FTZ R0, R157, c[0x0][0x2d0], -R145.reuse ;  /* 0x0000b4009d007a23 */ /* 0x104ff00000010891 */
[----:B------:R2:W-:Y:S01]  /*7d30*/  MUFU.EX2 R148, R0 ;  /* 0x0000000000947308 */ /* 0x0005e20000000800 */
[C---:B-----5:R-:W-:Y:S03]  /*7d40*/  HMMA.16816.F32.BF16 R84, R136.reuse, R104, R84 ;  /* 0x000000688854723c */ /* 0x060fe60000041854 */
[----:B--2---:R-:W-:Y:S02]  /*7d50*/  FADD.FTZ R0, R201, R2 ;  /* 0x00000002c9007221 */ /* 0x004fe40000010000 */
[----:B------:R-:W-:Y:S02]  /*7d60*/  FFMA.FTZ R2, R188, c[0x0][0x2d0], -R144 ;  /* 0x0000b400bc027a23 */ /* 0x000fe40000010890 */
[----:B------:R-:W-:Y:S01]  /*7d70*/  FADD.FTZ R120, R202, R0 ;  /* 0x00000000ca787221 */ /* 0x000fe20000010000 */
[C---:B------:R-:W-:Y:S01]  /*7d80*/  HMMA.16816.F32.BF16 R88, R136.reuse, R106, R88 ;  /* 0x0000006a8858723c */ /* 0x040fe20000041858 */
[----:B------:R-:W2:Y:S01]  /*7d90*/  LDSM.16.MT88.4 R104, [R164+0x4000] ;  /* 0x00400000a468783b */ /* 0x000ea20000004200 */
[----:B------:R5:W-:Y:S02]  /*7da0*/  MUFU.EX2 R147, R2 ;  /* 0x0000000200937308 */ /* 0x000be40000000800 */
[----:B----4-:R-:W-:Y:S02]  /*7db0*/  FADD.FTZ R102, R123, R120 ;  /* 0x000000787b667221 */ /* 0x010fe40000010000 */
[----:B------:R-:W-:Y:S02]  /*7dc0*/  FFMA.FTZ R0, R192, c[0x0][0x2d0], -R145 ;  /* 0x0000b400c0007a23 */ /* 0x000fe40000010891 */
[----:B------:R-:W-:Y:S04]  /*7dd0*/  FFMA.FTZ R144, R187, c[0x0][0x2d0], -R144 ;  /* 0x0000b400bb907a23 */ /* 0x000fe80000010890 */
[----:B------:R4:W-:Y:S10]  /*7de0*/  MUFU.EX2 R142, R0 ;  /* 0x00000000008e7308 */ /* 0x0009f40000000800 */
[----:B------:R-:W1:Y:S01]  /*7df0*/  MUFU.EX2 R144, R144 ;  /* 0x0000009000907308 */ /* 0x000e620000000800 */
[----:B-----5:R-:W-:Y:S04]  /*7e00*/  FADD.FTZ R2, R209, R121 ;  /* 0x00000079d1027221 */ /* 0x020fe80000010000 */
[----:B------:R-:W-:Y:S04]  /*7e10*/  FADD.FTZ R2, R122, R2 ;  /* 0x000000027a027221 */ /* 0x000fe80000010000 */
[----:B------:R-:W-:Y:S02]  /*7e20*/  FADD.FTZ R2, R128, R2 ;  /* 0x0000000280027221 */ /* 0x000fe40000010000 */
[--C-:B----4-:R-:W-:Y:S02]  /*7e30*/  FFMA.FTZ R0, R194, c[0x0][0x2d0], -R145.reuse ;  /* 0x0000b400c2007a23 */ /* 0x110fe40000010891 */
[----:B---3--:R-:W-:Y:S02]  /*7e40*/  FADD.FTZ R2, R203, R2 ;  /* 0x00000002cb027221 */ /* 0x008fe40000010000 */
[----:B------:R3:W4:Y:S01]  /*7e50*/  MUFU.EX2 R141, R0 ;  /* 0x00000000008d7308 */ /* 0x0007220000000800 */
[C---:B--2---:R-:W-:Y:S03]  /*7e60*/  HMMA.16816.F32.BF16 R92, R136.reuse, R104, R92 ;  /* 0x00000068885c723c */ /* 0x044fe6000004185c */
[----:B------:R-:W-:Y:S04]  /*7e70*/  FADD.FTZ R2, R196, R2 ;  /* 0x00000002c4027221 */ /* 0x000fe80000010000 */
[----:B------:R-:W-:Y:S01]  /*7e80*/  F2FP.BF16.PACK_AB R104, R129, R123 ;  /* 0x0000007b8168723e */ /* 0x000fe200000010ff */
[----:B------:R-:W-:Y:S04]  /*7e90*/  HMMA.16816.F32.BF16 R96, R136, R106, R96 ;  /* 0x0000006a8860723c */ /* 0x000fe80000041860 */
[----:B------:R-:W-:Y:S01]  /*7ea0*/  F2FP.BF16.PACK_AB R105, R128, R122 ;  /* 0x0000007a8069723e */ /* 0x000fe200000010ff */
[----:B------:R-:W-:Y:S01]  /*7eb0*/  FADD.FTZ R2, R151, R2 ;  /* 0x0000000297027221 */ /* 0x000fe20000010000 */
[----:B------:R-:W-:Y:S01]  /*7ec0*/  LDSM.16.MT88.4 R120, [R163+0x1800] ;  /* 0x00180000a378783b */ /* 0x000fe20000004200 */
[----:B------:R-:W-:Y:S02]  /*7ed0*/  F2FP.BF16.PACK_AB R106, R205, R204 ;  /* 0x000000cccd6a723e */ /* 0x000fe400000010ff */
[----:B------:R-:W-:Y:S03]  /*7ee0*/  F2FP.BF16.PACK_AB R107, R196, R203 ;  /* 0x000000cbc46b723e */ /* 0x000fe600000010ff */
[----:B-1----:R-:W-:Y:S01]  /*7ef0*/  F2FP.BF16.PACK_AB R136, R146, R143 ;  /* 0x0000008f9288723e */ /* 0x002fe200000010ff */
[----:B------:R-:W-:Y:S01]  /*7f00*/  FADD.FTZ R2, R150, R2 ;  /* 0x0000000296027221 */ /* 0x000fe20000010000 */
[----:B------:R-:W-:Y:S01]  /*7f10*/  F2FP.BF16.PACK_AB R138, R144, R147 ;  /* 0x00000093908a723e */ /* 0x000fe200000010ff */
[----:B---3--:R-:W-:Y:S01]  /*7f20*/  FFMA.FTZ R0, R195, c[0x0][0x2d0], -R145 ;  /* 0x0000b400c3007a23 */ /* 0x008fe20000010891 */
[C---:B------:R-:W-:Y:S03]  /*7f30*/  HMMA.16816.F32.BF16 R4, R104.reuse, R108, R4 ;  /* 0x0000006c6804723c */ /* 0x040fe60000041804 */
[----:B------:R-:W1:Y:S02]  /*7f40*/  MUFU.EX2 R140, R0 ;  /* 0x00000000008c7308 */ /* 0x000e640000000800 */
[----:B----4-:R-:W-:Y:S01]  /*7f50*/  F2FP.BF16.PACK_AB R137, R141, R142 ;  /* 0x0000008e8d89723e */ /* 0x010fe200000010ff */
[----:B------:R-:W-:Y:S02]  /*7f60*/  FADD.FTZ R2, R149, R2 ;  /* 0x0000000295027221 */ /* 0x000fe40000010000 */
[C---:B------:R-:W-:Y:S01]  /*7f70*/  HMMA.16816.F32.BF16 R8, R104.reuse, R110, R8 ;  /* 0x0000006e6808723c */ /* 0x040fe20000041808 */
[----:B------:R-:W2:Y:S07]  /*7f80*/  LDSM.16.MT88.4 R108, [R165+0x800] ;  /* 0x00080000a56c783b */ /* 0x000eae0000004200 */
[C---:B------:R-:W-:Y:S08]  /*7f90*/  HMMA.16816.F32.BF16 R12, R104.reuse, R112, R12 ;  /* 0x00000070680c723c */ /* 0x040ff0000004180c */
[C---:B------:R-:W-:Y:S01]  /*7fa0*/  HMMA.16816.F32.BF16 R16, R104.reuse, R114, R16 ;  /* 0x000000726810723c */ /* 0x040fe20000041810 */
[----:B------:R-:W3:Y:S03]  /*7fb0*/  LDSM.16.MT88.4 R112, [R164+0x800] ;  /* 0x00080000a470783b */ /* 0x000ee60000004200 */
[----:B-1----:R-:W-:Y:S01]  /*7fc0*/  F2FP.BF16.PACK_AB R139, R101, R140 ;  /* 0x0000008c658b723e */ /* 0x002fe200000010ff */
[----:B------:R-:W-:Y:S01]  /*7fd0*/  FADD.FTZ R0, R129, R102 ;  /* 0x0000006681007221 */ /* 0x000fe20000010000 */
[----:B------:R-:W-:Y:S03]  /*7fe0*/  MOV R102, R3 ;  /* 0x0000000300667202 */ /* 0x000fe60000000f00 */
[----:B------:R-:W-:Y:S04]  /*7ff0*/  FADD.FTZ R0, R204, R0 ;  /* 0x00000000cc007221 */ /* 0x000fe80000010000 */
[----:B------:R-:W-:Y:S04]  /*8000*/  FADD.FTZ R0, R205, R0 ;  /* 0x00000000cd007221 */ /* 0x000fe80000010000 */
[----:B------:R-:W-:Y:S04]  /*8010*/  FADD.FTZ R0, R152, R0 ;  /* 0x0000000098007221 */ /* 0x000fe80000010000 */
[----:B------:R-:W-:Y:S01]  /*8020*/  FADD.FTZ R0, R184, R0 ;  /* 0x00000000b8007221 */ /* 0x000fe20000010000 */
[C---:B--2---:R-:W-:Y:S03]  /*8030*/  HMMA.16816.F32.BF16 R20, R104.reuse, R108, R20 ;  /* 0x0000006c6814723c */ /* 0x044fe60000041814 */
[----:B------:R-:W-:Y:S04]  /*8040*/  FADD.FTZ R0, R153, R0 ;  /* 0x0000000099007221 */ /* 0x000fe80000010000 */
[----:B------:R-:W-:Y:S01]  /*8050*/  FADD.FTZ R0, R158, R0 ;  /* 0x000000009e007221 */ /* 0x000fe20000010000 */
[C---:B------:R-:W-:Y:S01]  /*8060*/  HMMA.16816.F32.BF16 R24, R104.reuse, R110, R24 ;  /* 0x0000006e6818723c */ /* 0x040fe20000041818 */
[----:B------:R-:W1:Y:S07]  /*8070*/  LDSM.16.MT88.4 R108, [R162+0x2800] ;  /* 0x00280000a26c783b */ /* 0x000e6e0000004200 */
[C---:B---3--:R-:W-:Y:S08]  /*8080*/  HMMA.16816.F32.BF16 R28, R104.reuse, R112, R28 ;  /* 0x00000070681c723c */ /* 0x048ff0000004181c */
        /* <DEDUP_REMOVED lines=29> */
[C---:B------:R-:W-:Y:S02]  /*8260*/  F2FP.BF16.PACK_AB R107, R148.reuse, R149 ;  /* 0x00000095946b723e */ /* 0x040fe400000010ff */
[----:B------:R-:W-:Y:S04]  /*8270*/  IADD3 R184, R191, -0x1, RZ ;  /* 0xffffffffbfb87810 */ /* 0x000fe80007ffe0ff */
[----:B------:R-:W-:Y:S01]  /*8280*/  MOV R191, R184 ;  /* 0x000000b800bf7202 */ /* 0x000fe20000000f00 */
        /* <DEDUP_REMOVED lines=31> */
[C---:B------:R-:W-:Y:S08]  /*8480*/  HMMA.16816.F32.BF16 R88, R104.reuse, R114, R88 ;  /* 0x000000726858723c */ /* 0x040ff00000041858 */
[C---:B---3--:R-:W-:Y:S08]  /*8490*/  HMMA.16816.F32.BF16 R92, R104.reuse, R116, R92 ;  /* 0x00000074685c723c */ /* 0x048ff0000004185c */
[----:B------:R-:W-:Y:S08]  /*84a0*/  HMMA.16816.F32.BF16 R96, R104, R118, R96 ;  /* 0x000000766860723c */ /* 0x000ff00000041860 */
[C---:B-1----:R-:W-:Y:S01]  /*84b0*/  HMMA.16816.F32.BF16 R104, R136.reuse, R108, R4 ;  /* 0x0000006c8868723c */ /* 0x042fe20000041804 */
[----:B------:R-:W1:Y:S07]  /*84c0*/  LDSM.16.MT88.4 R4, [R162+0x3800] ;  /* 0x00380000a204783b */ /* 0x000e6e0000004200 */
[C---:B------:R-:W-:Y:S01]  /*84d0*/  HMMA.16816.F32.BF16 R108, R136.reuse, R110, R8 ;  /* 0x0000006e886c723c */ /* 0x040fe20000041808 */
[----:B------:R-:W2:Y:S07]  /*84e0*/  LDSM.16.MT88.4 R8, [R163+0x3800] ;  /* 0x00380000a308783b */ /* 0x000eae0000004200 */
[C---:B------:R-:W-:Y:S01]  /*84f0*/  HMMA.16816.F32.BF16 R112, R136.reuse, R120, R12 ;  /* 0x000000788870723c */ /* 0x040fe2000004180c */
[----:B------:R-:W3:Y:S07]  /*8500*/  LDSM.16.MT88.4 R12, [R165+0x3800] ;  /* 0x00380000a50c783b */ /* 0x000eee0000004200 */
[C---:B------:R-:W-:Y:S01]  /*8510*/  HMMA.16816.F32.BF16 R116, R136.reuse, R122, R16 ;  /* 0x0000007a8874723c */ /* 0x040fe20000041810 */
[----:B------:R-:W4:Y:S07]  /*8520*/  LDSM.16.MT88.4 R16, [R164+0x3800] ;  /* 0x00380000a410783b */ /* 0x000f2e0000004200 */
[C---:B------:R-:W-:Y:S08]  /*8530*/  HMMA.16816.F32.BF16 R120, R136.reuse, R124, R20 ;  /* 0x0000007c8878723c */ /* 0x040ff00000041814 */
[C---:B------:R-:W-:Y:S08]  /*8540*/  HMMA.16816.F32.BF16 R124, R136.reuse, R126, R24 ;  /* 0x0000007e887c723c */ /* 0x040ff00000041818 */
[C---:B------:R-:W-:Y:S08]  /*8550*/  HMMA.16816.F32.BF16 R128, R136.reuse, R132, R28 ;  /* 0x000000848880723c */ /* 0x040ff0000004181c */
[C---:B------:R-:W-:Y:S08]  /*8560*/  HMMA.16816.F32.BF16 R132, R136.reuse, R134, R32 ;  /* 0x000000868884723c */ /* 0x040ff00000041820 */
        /* <DEDUP_REMOVED lines=9> */
[C---:B----4-:R-:W-:Y:S08]  /*8600*/  HMMA.16816.F32.BF16 R60, R136.reuse, R16, R60 ;  /* 0x00000010883c723c */ /* 0x050ff0000004183c */
        /* <DEDUP_REMOVED lines=22> */
.L_x_1050:
[----:B------:R-:W-:-:S13]  /*8770*/  ISETP.GE.AND P0, PT, R184, R213, PT ;  /* 0x000000d5b800720c */ /* 0x000fda0003f06270 */
[----:B------:R-:W-:Y:S05]  /*8780*/  @!P0 BRA `(.L_x_1062) ;  /* 0x0000307000008947 */ /* 0x000fea0003800000 */
[----:B------:R-:W-:Y:S02]  /*8790*/  MOV R102, R12 ;  /* 0x0000000c00667202 */ /* 0x000fe40000000f00 */
[----:B------:R-:W-:Y:S02]  /*87a0*/  MOV R101, R100 ;  /* 0x0000006400657202 */ /* 0x000fe40000000f00 */
.L_x_1069:
        /* <DEDUP_REMOVED lines=13> */
[----:B------:R-:W-:Y:S01]  /*8880*/  IMAD R20, R183, c[0x0][0x21c], R20 ;  /* 0x00008700b7147a24 */ /* 0x000fe200078e0214 */
[C---:B------:R-:W-:Y:S01]  /*8890*/  SHF.L.U64.HI R14, R208.reuse, 0x1, R5 ;  /* 0x00000001d00e7819 */ /* 0x040fe20000010205 */
[----:B------:R-:W-:Y:S01]  /*88a0*/  IMAD.IADD R3, R3, 0x1, R0 ;  /* 0x0000000103037824 */ /* 0x000fe200078e0200 */
[----:B------:R-:W-:Y:S01]  /*88b0*/  SHF.L.U64.HI R7, R197, 0x1, R4 ;  /* 0x00000001c5077819 */ /* 0x000fe20000010204 */
[----:B------:R-:W-:Y:S02]  /*88c0*/  IMAD.SHL.U32 R22, R207, 0x2, RZ ;  /* 0x00000002cf167824 */ /* 0x000fe400078e00ff */
[----:B------:R-:W-:Y:S04]  /*88d0*/  IMAD.WIDE.U32 R2, R183, c[0x0][0x218], R2 ;  /* 0x00008600b7027a25 */ /* 0x000fe800078e0002 */
[----:B------:R-:W-:Y:S01]  /*88e0*/  IMAD.SHL.U32 R15, R208, 0x2, RZ ;  /* 0x00000002d00f7824 */ /* 0x000fe200078e00ff */
[----:B------:R-:W-:Y:S01]  /*88f0*/  IADD3 R0, P0, R220, R2, RZ ;  /* 0x00000002dc007210 */ /* 0x000fe20007f1e0ff */
[----:B------:R1:W2:Y:S01]  /*8900*/  LDSM.16.M88.4 R32, [R166] ;  /* 0x00000000a620783b */ /* 0x0002a20000000200 */
[----:B------:R-:W-:Y:S02]  /*8910*/  IMAD.SHL.U32 R13, R197, 0x2, RZ ;  /* 0x00000002c50d7824 */ /* 0x000fe400078e00ff */
[----:B------:R-:W-:Y:S01]  /*8920*/  IADD3.X R20, R224, R3, R20, P0, !PT ;  /* 0x00000003e0147210 */ /* 0x000fe200007fe414 */
[----:B------:R1:W3:Y:S01]  /*8930*/  LDSM.16.M88.4 R8, [R103] ;  /* 0x000000006708783b */ /* 0x0002e20000000200 */
[C---:B------:R-:W-:Y:S03]  /*8940*/  LEA R6, P0, R0.reuse, c[0x0][0x1f8], 0x1 ;  /* 0x00007e0000067a11 */ /* 0x040fe600078008ff */
[----:B------:R1:W4:Y:S01]  /*8950*/  LDSM.16.M88.4 R16, [R103+0x800] ;  /* 0x000800006710783b */ /* 0x0003220000000200 */
[----:B------:R-:W-:Y:S03]  /*8960*/  LEA.HI.X R20, R0, c[0x0][0x1fc], R20, 0x1, P0 ;  /* 0x00007f0000147a11 */ /* 0x000fe600000f0c14 */
        /* <DEDUP_REMOVED lines=9> */
.L_x_1100:
[----:B------:R-:W5:Y:S01]  /*8a00*/  SHFL.IDX PT, R2, R6, RZ, 0x181f ;  /* 0x00181fff06027589 */ /* 0x000f6200000e0000 */
[----:B------:R-:W-:Y:S01]  /*8a10*/  ISETP.GE.AND P0, PT, R197, c[0x0][0x1d4], PT ;  /* 0x00007500c5007a0c */ /* 0x000fe20003f06270 */
[----:B------:R-:W-:Y:S01]  /*8a20*/  BSSY B0, `(.L_x_1064) ;  /* 0x0000142000007945 */ /* 0x000fe20003800000 */
[----:B------:R-:W-:Y:S02]  /*8a30*/  ISETP.GE.AND P4, PT, R208, c[0x0][0x1d4], PT ;  /* 0x00007500d0007a0c */ /* 0x000fe40003f86270 */
[----:B------:R-:W-:Y:S03]  /*8a40*/  SEL R100, RZ, 0x10, P0 ;  /* 0x00000010ff647807 */ /* 0x000fe60000000000 */
[----:B------:R-:W4:Y:S01]  /*8a50*/  SHFL.IDX PT, R3, R6, 0x1, 0x181f ;  /* 0x00381f0006037f89 */ /* 0x000f2200000e0000 */
[----:B------:R-:W-:Y:S04]  /*8a60*/  IADD3 R12, -R100, 0x10, RZ ;  /* 0x00000010640c7810 */ /* 0x000fe80007ffe1ff */
[----:B------:R-:W-:Y:S03]  /*8a70*/  LOP3.LUT R12, R12, 0xf, RZ, 0xc0, !PT ;  /* 0x0000000f0c0c7812 */ /* 0x000fe600078ec0ff */
[----:B----4-:R-:W4:Y:S01]  /*8a80*/  SHFL.IDX PT, R20, R20, 0x1, 0x181f ;  /* 0x00381f0014147f89 */ /* 0x010f2200000e0000 */
[----:B-----5:R-:W-:Y:S04]  /*8a90*/  IADD3 R4, P2, R2, R13, RZ ;  /* 0x0000000d02047210 */ /* 0x020fe80007f5e0ff */
[----:B---3--:R-:W-:Y:S05]  /*8aa0*/  IADD3.X R5, R0, R7, RZ, P2, !PT ;  /* 0x0000000700057210 */ /* 0x008fea00017fe4ff */
[----:B------:R3:W-:Y:S01]  /*8ab0*/  LDGSTS.E.BYPASS.LTC128B.128 [R182+0x100], [R4.64], !P0 ;  /* 0x0010000004b67fae */ /* 0x0007e2000c101d46 */
[----:B------:R-:W-:Y:S04]  /*8ac0*/  IADD3 R12, P6, P0, R12, R3, R13 ;  /* 0x000000030c0c7210 */ /* 0x000fe800078de00d */
[----:B----4-:R-:W-:Y:S02]  /*8ad0*/  IADD3.X R13, RZ, R20, R7, P6, P0 ;  /* 0x00000014ff0d7210 */ /* 0x010fe400037e0407 */
[----:B---3--:R-:W-:Y:S04]  /*8ae0*/  IADD3 R4, P2, R2, R15, RZ ;  /* 0x0000000f02047210 */ /* 0x008fe80007f5e0ff */
[----:B------:R-:W-:Y:S02]  /*8af0*/  IADD3.X R5, R0, R14, RZ, P2, !PT ;  /* 0x0000000e00057210 */ /* 0x000fe400017fe4ff */
[----:B------:R-:W-:Y:S03]  /*8b00*/  ISETP.GE.AND P2, PT, R207, c[0x0][0x1d4], PT ;  /* 0x00007500cf007a0c */ /* 0x000fe60003f46270 */
[----:B------:R3:W-:Y:S02]  /*8b10*/  LDGSTS.E.BYPASS.LTC128B.128 [R182+0x2100], [R4.64], !P4 ;  /* 0x0210000004b67fae */ /* 0x0007e4000e101d46 */
[----:B---3--:R-:W-:Y:S04]  /*8b20*/  IADD3 R4, P5, R2, R22, RZ ;  /* 0x0000001602047210 */ /* 0x008fe80007fbe0ff */
[----:B------:R-:W-:Y:S02]  /*8b30*/  IADD3.X R5, R0, R21, RZ, P5, !PT ;  /* 0x0000001500057210 */ /* 0x000fe40002ffe4ff */
[----:B------:R-:W-:Y:S02]  /*8b40*/  ISETP.NE.U32.AND P5, PT, R100, RZ, PT ;  /* 0x000000ff6400720c */ /* 0x000fe40003fa5070 */
[----:B------:R-:W-:Y:S01]  /*8b50*/  SEL R0, RZ, 0x10, P4 ;  /* 0x00000010ff007807 */ /* 0x000fe20002000000 */
[----:B------:R3:W-:Y:S03]  /*8b60*/  LDGSTS.E.BYPASS.LTC128B.128 [R182+0x4100], [R4.64], !P2 ;  /* 0x0410000004b67fae */ /* 0x0007e6000d101d46 */
[C---:B------:R-:W-:Y:S02]  /*8b70*/  ISETP.NE.U32.AND P0, PT, R0.reuse, RZ, PT ;  /* 0x000000ff0000720c */ /* 0x040fe40003f05070 */
[----:B------:R-:W-:Y:S04]  /*8b80*/  IADD3 R0, -R0, 0x10, RZ ;  /* 0x0000001000007810 */ /* 0x000fe80007ffe1ff */
[----:B------:R-:W-:Y:S01]  /*8b90*/  LOP3.LUT R0, R0, 0xf, RZ, 0xc0, !PT ;  /* 0x0000000f00007812 */ /* 0x000fe200078ec0ff */
[----:B------:R4:W-:Y:S01]  /*8ba0*/  LDGSTS.E.BYPASS.LTC128B.128.ZFILL [R182+0x1100], [R12.64], P5 ;  /* 0x011000000cb67fae */ /* 0x0009e2000a941d46 */
[C---:B--23--:R-:W-:Y:S08]  /*8bb0*/  HMMA.16816.F32.BF16 R4, R32.reuse, R8, RZ ;  /* 0x000000082004723c */ /* 0x04cff000000418ff */
[C---:B------:R-:W-:Y:S01]  /*8bc0*/  HMMA.16816.F32.BF16 R8, R32.reuse, R10, RZ ;  /* 0x0000000a2008723c */ /* 0x040fe200000418ff */
[-C--:B----4-:R-:W-:Y:S03]  /*8bd0*/  IADD3 R12, P6, P5, R0, R3.reuse, R15 ;  /* 0x00000003000c7210 */ /* 0x090fe60007dde00f */
[----:B------:R-:W-:Y:S02]  /*8be0*/  SEL R0, RZ, 0x10, P2 ;  /* 0x00000010ff007807 */ /* 0x000fe40001000000 */
[-C--:B------:R-:W-:Y:S02]  /*8bf0*/  IADD3.X R13, RZ, R20.reuse, R14, P6, P5 ;  /* 0x00000014ff0d7210 */ /* 0x080fe400037ea40e */
[C---:B------:R-:W-:Y:S04]  /*8c00*/  ISETP.NE.U32.AND P6, PT, R0.reuse, RZ, PT ;  /* 0x000000ff0000720c */ /* 0x040fe80003fc5070 */
[----:B------:R-:W-:Y:S01]  /*8c10*/  IADD3 R2, -R0, 0x10, RZ ;  /* 0x0000001000027810 */ /* 0x000fe20007ffe1ff */
[----:B------:R2:W-:Y:S03]  /*8c20*/  LDGSTS.E.BYPASS.LTC128B.128.ZFILL [R182+0x3100], [R12.64], P0 ;  /* 0x031000000cb67fae */ /* 0x0005e60008141d46 */
[----:B------:R-:W-:Y:S04]  /*8c30*/  LOP3.LUT R2, R2, 0xf, RZ, 0xc0, !PT ;  /* 0x0000000f02027812 */ /* 0x000fe800078ec0ff */
[----:B------:R-:W-:Y:S04]  /*8c40*/  IADD3 R2, P5, P0, R2, R3, R22 ;  /* 0x0000000302027210 */ /* 0x000fe800078be016 */
[----:B------:R-:W-:Y:S02]  /*8c50*/  IADD3.X R3, RZ, R20, R21, P5, P0 ;  /* 0x00000014ff037210 */ /* 0x000fe40002fe0415 */
[----:B------:R-:W-:Y:S03]  /*8c60*/  ISETP.GT.AND P0, PT, R184, R213, PT ;  /* 0x000000d5b800720c */ /* 0x000fe60003f04270 */
[----:B------:R3:W-:Y:S08]  /*8c70*/  LDGSTS.E.BYPASS.LTC128B.128.ZFILL [R182+0x5100], [R2.64], P6 ;  /* 0x0510000002b67fae */ /* 0x0007f0000b141d46 */
[----:B------:R-:W0:Y:S01]  /*8c80*/  LDGDEPBAR ;  /* 0x00000000000079af */ /* 0x000e220000000000 */
[C---:B--2---:R-:W-:Y:S08]  /*8c90*/  HMMA.16816.F32.BF16 R12, R32.reuse, R16, RZ ;  /* 0x00000010200c723c */ /* 0x044ff000000418ff */
        /* <DEDUP_REMOVED lines=20> */
[----:B------:R-:W-:Y:S07]  /*8de0*/  LDSM.16.M88.4 R144, [R160+-0x4000] ;  /* 0xffc00000a090783b */ /* 0x000fee0000000200 */
[C---:B--2---:R-:W-:Y:S08]  /*8df0*/  HMMA.16816.F32.BF16 R12, R136.reuse, R148, R12 ;  /* 0x00000094880c723c */ /* 0x044ff0000004180c */
[C---:B------:R-:W-:Y:S01]  /*8e00*/  HMMA.16816.F32.BF16 R16, R136.reuse, R150, R16 ;  /* 0x000000968810723c */ /* 0x040fe20000041810 */
[----:B------:R-:W-:Y:S07]  /*8e10*/  LDSM.16.M88.4 R148, [R160+-0x3800] ;  /* 0xffc80000a094783b */ /* 0x000fee0000000200 */
[C---:B----4-:R-:W-:Y:S08]  /*8e20*/  HMMA.16816.F32.BF16 R20, R136.reuse, R140, R20 ;  /* 0x0000008c8814723c */ /* 0x050ff00000041814 */
[C---:B------:R-:W-:Y:S01]  /*8e30*/  HMMA.16816.F32.BF16 R24, R136.reuse, R142, R24 ;  /* 0x0000008e8818723c */ /* 0x040fe20000041818 */
[----:B------:R-:W1:Y:S07]  /*8e40*/  LDSM.16.M88.4 R140, [R168] ;  /* 0x00000000a88c783b */ /* 0x000e6e0000000200 */
[C---:B------:R-:W-:Y:S08]  /*8e50*/  HMMA.16816.F32.BF16 R28, R136.reuse, R152, R28 ;  /* 0x00000098881c723c */ /* 0x040ff0000004181c */
[----:B------:R-:W-:Y:S01]  /*8e60*/  HMMA.16816.F32.BF16 R32, R136, R154, R32 ;  /* 0x0000009a8820723c */ /* 0x000fe20000041820 */
[----:B------:R-:W2:Y:S08]  /*8e70*/  LDSM.16.M88.4 R136, [R160+-0x3000] ;  /* 0xffd00000a088783b */ /* 0x000eb00000000200 */
[----:B------:R-:W4:Y:S01]  /*8e80*/  LDSM.16.M88.4 R152, [R160+-0x2800] ;  /* 0xffd80000a098783b */ /* 0x000f220000000200 */
        /* <DEDUP_REMOVED lines=9> */
[C---:B----4-:R-:W-:Y:S08]  /*8f20*/  HMMA.16816.F32.BF16 R28, R140.reuse, R152, R28 ;  /* 0x000000988c1c723c */ /* 0x050ff0000004181c */
[----:B------:R-:W-:Y:S01]  /*8f30*/  HMMA.16816.F32.BF16 R32, R140, R154, R32 ;  /* 0x0000009a8c20723c */ /* 0x000fe20000041820 */
[----:B------:R-:W2:Y:S08]  /*8f40*/  LDSM.16.M88.4 R140, [R103+0x3000] ;  /* 0x00300000678c783b */ /* 0x000eb00000000200 */
[----:B------:R-:W4:Y:S01]  /*8f50*/  LDSM.16.M88.4 R152, [R103+0x3800] ;  /* 0x003800006798783b */ /* 0x000f220000000200 */
        /* <DEDUP_REMOVED lines=9> */
[C---:B----4-:R-:W-:Y:S08]  /*8ff0*/  HMMA.16816.F32.BF16 R28, R136.reuse, R152, R28 ;  /* 0x00000098881c723c */ /* 0x050ff0000004181c */
[----:B------:R-:W-:Y:S01]  /*9000*/  HMMA.16816.F32.BF16 R32, R136, R154, R32 ;  /* 0x0000009a8820723c */ /* 0x000fe20000041820 */
[----:B------:R-:W2:Y:S08]  /*9010*/  LDSM.16.M88.4 R136, [R173] ;  /* 0x00000000ad88783b */ /* 0x000eb00000000200 */
[----:B------:R-:W4:Y:S01]  /*9020*/  LDSM.16.M88.4 R152, [R174] ;  /* 0x00000000ae98783b */ /* 0x000f220000000200 */
        /* <DEDUP_REMOVED lines=22> */
[C---:B----4-:R-:W-:Y:S08]  /*9190*/  HMMA.16816.F32.BF16 R28, R136.reuse, R152, R28 ;  /* 0x00000098881c723c */ /* 0x050ff0000004181c */
        /* <DEDUP_REMOVED lines=47> */
[----:B------:R-:W4:Y:S07]  /*9490*/  LDSM.16.M88.4 R148, [R168+0x8000] ;  /* 0x00800000a894783b */ /* 0x000f2e0000000200 */
[C---:B--2---:R-:W-:Y:S08]  /*94a0*/  HMMA.16816.F32.BF16 R20, R136.reuse, R140, R20 ;  /* 0x0000008c8814723c */ /* 0x044ff00000041814 */
[C---:B------:R-:W-:Y:S08]  /*94b0*/  HMMA.16816.F32.BF16 R24, R136.reuse, R142, R24 ;  /* 0x0000008e8818723c */ /* 0x040ff00000041818 */
[C---:B-1----:R-:W-:Y:S08]  /*94c0*/  HMMA.16816.F32.BF16 R28, R136.reuse, R144, R28 ;  /* 0x00000090881c723c */ /* 0x042ff0000004181c */
[----:B------:R-:W-:Y:S01]  /*94d0*/  HMMA.16816.F32.BF16 R32, R136, R146, R32 ;  /* 0x000000928820723c */ /* 0x000fe20000041820 */
[----:B------:R-:W1:Y:S07]  /*94e0*/  LDSM.16.M88.4 R136, [R160+0x800] ;  /* 0x00080000a088783b */ /* 0x000e6e0000000200 */
[C---:B----4-:R-:W-:Y:S08]  /*94f0*/  HMMA.16816.F32.BF16 R4, R148.reuse, R152, R4 ;  /* 0x000000989404723c */ /* 0x050ff00000041804 */
        /* <DEDUP_REMOVED lines=14> */
[----:B------:R-:W4:Y:S10]  /*95e0*/  MUFU.TANH R142, R6 ;  /* 0x00000006008e7308 */ /* 0x000f340000002400 */
        /* <DEDUP_REMOVED lines=11> */
[----:B-----5:R-:W5:Y:S09]  /*96a0*/  LDSM.16.M88.4 R4, [R160+0x1000] ;  /* 0x00100000a004783b */ /* 0x020f720000000200 */
[----:B------:R-:W1:Y:S10]  /*96b0*/  MUFU.TANH R137, R10 ;  /* 0x0000000a00897308 */ /* 0x000e740000002400 */
[----:B------:R1:W1:Y:S10]  /*96c0*/  MUFU.TANH R144, R11 ;  /* 0x0000000b00907308 */ /* 0x0002740000002400 */
[----:B------:R3:W2:Y:S10]  /*96d0*/  MUFU.TANH R156, R12 ;  /* 0x0000000c009c7308 */ /* 0x0006b40000002400 */
[----:B------:R3:W2:Y:S01]  /*96e0*/  MUFU.TANH R153, R13 ;  /* 0x0000000d00997308 */ /* 0x0006a20000002400 */
[----:B-1----:R-:W1:Y:S01]  /*96f0*/  LDSM.16.M88.4 R8, [R160+0x1800] ;  /* 0x00180000a008783b */ /* 0x002e620000000200 */
[----:B------:R-:W-:Y:S04]  /*9700*/  DEPBAR.LE SB0, 0x0 ;  /* 0x000080000000791a */ /* 0x000fe80000000000 */
[C---:B-----5:R-:W-:Y:S04]  /*9710*/  HMMA.16816.F32.BF16 R20, R148.reuse, R4, R20 ;  /* 0x000000049414723c */ /* 0x060fe80000041814 */
[----:B------:R3:W1:Y:S01]  /*9720*/  MUFU.TANH R155, R14 ;  /* 0x0000000e009b7308 */ /* 0x0006620000002400 */
[----:B------:R-:W-:Y:S03]  /*9730*/  BAR.SYNC.DEFER_BLOCKING 0x0 ;  /* 0x0000000000007b1d */ /* 0x000fe60000010000 */
[C---:B------:R-:W-:Y:S06]  /*9740*/  HMMA.16816.F32.BF16 R24, R148.reuse, R6, R24 ;  /* 0x000000069418723c */ /* 0x040fec0000041818 */
[----:B------:R3:W1:Y:S10]  /*9750*/  MUFU.TANH R157, R15 ;  /* 0x0000000f009d7308 */ /* 0x0006740000002400 */
[----:B------:R3:W2:Y:S01]  /*9760*/  MUFU.TANH R152, R16 ;  /* 0x0000001000987308 */ /* 0x0006a20000002400 */
[----:B------:R-:W-:Y:S02]  /*9770*/  FMUL.FTZ R20, R20, c[0x0][0x320] ;  /* 0x0000c80014147a20 */ /* 0x000fe40000410000 */
[----:B------:R-:W-:Y:S02]  /*9780*/  FMUL.FTZ R21, R21, c[0x0][0x320] ;  /* 0x0000c80015157a20 */ /* 0x000fe40000410000 */
[----:B------:R-:W-:Y:S02]  /*9790*/  FMUL.FTZ R22, R22, c[0x0][0x320] ;  /* 0x0000c80016167a20 */ /* 0x000fe40000410000 */
[----:B------:R-:W-:Y:S03]  /*97a0*/  FMUL.FTZ R23, R23, c[0x0][0x320] ;  /* 0x0000c80017177a20 */ /* 0x000fe60000410000 */
[----:B------:R3:W2:Y:S01]  /*97b0*/  MUFU.TANH R146, R17 ;  /* 0x0000001100927308 */ /* 0x0006a20000002400 */
[----:B------:R-:W-:Y:S02]  /*97c0*/  FMUL.FTZ R24, R24, c[0x0][0x320] ;  /* 0x0000c80018187a20 */ /* 0x000fe40000410000 */
[----:B------:R-:W-:Y:S01]  /*97d0*/  FMUL.FTZ R25, R25, c[0x0][0x320] ;  /* 0x0000c80019197a20 */ /* 0x000fe20000410000 */
[C---:B-1----:R-:W-:Y:S03]  /*97e0*/  HMMA.16816.F32.BF16 R28, R148.reuse, R8, R28 ;  /* 0x00000008941c723c */ /* 0x042fe6000004181c */
[----:B------:R-:W-:Y:S02]  /*97f0*/  FMUL.FTZ R26, R26, c[0x0][0x320] ;  /* 0x0000c8001a1a7a20 */ /* 0x000fe40000410000 */
[----:B------:R-:W-:Y:S01]  /*9800*/  FMUL.FTZ R27, R27, c[0x0][0x320] ;  /* 0x0000c8001b1b7a20 */ /* 0x000fe20000410000 */
[----:B------:R3:W1:Y:S02]  /*9810*/  MUFU.TANH R154, R18 ;  /* 0x00000012009a7308 */ /* 0x0006640000002400 */
[----:B------:R-:W-:Y:S08]  /*9820*/  HMMA.16816.F32.BF16 R32, R148, R10, R32 ;  /* 0x0000000a9420723c */ /* 0x000ff00000041820 */
[----:B------:R3:W1:Y:S08]  /*9830*/  MUFU.TANH R158, R19 ;  /* 0x00000013009e7308 */ /* 0x0006700000002400 */
[----:B------:R-:W-:Y:S02]  /*9840*/  FMUL.FTZ R28, R28, c[0x0][0x320] ;  /* 0x0000c8001c1c7a20 */ /* 0x000fe40000410000 */
[----:B------:R3:W1:Y:S01]  /*9850*/  MUFU.TANH R191, R20 ;  /* 0x0000001400bf7308 */ /* 0x0006620000002400 */
        /* <DEDUP_REMOVED lines=21> */
[----:B------:R3:W1:Y:S01]  /*99b0*/  MUFU.TANH R194, R35 ;  /* 0x0000002300c27308 */ /* 0x0006620000002400 */
[----:B------:R-:W-:-:S05]  /*99c0*/  @!P0 BRA `(.L_x_1065) ;  /* 0x0000047000008947 */ /* 0x000fca0003800000 */
[----:B--2-4-:R-:W-:Y:S01]  /*99d0*/  IMAD R0, R212, 0x20, R214 ;  /* 0x00000020d4007824 */ /* 0x014fe200078e02d6 */
[----:B------:R-:W-:Y:S01]  /*99e0*/  SHF.R.S32.HI R198, RZ, 0x1f, R207 ;  /* 0x0000001fffc67819 */ /* 0x000fe200000114cf */
[----:B---3--:R-:W-:Y:S01]  /*99f0*/  IMAD R2, R184, 0x40, R215 ;  /* 0x00000040b8027824 */ /* 0x008fe200078e02d7 */
[----:B------:R-:W-:Y:S01]  /*9a00*/  SHF.R.S32.HI R199, RZ, 0x1f, R208 ;  /* 0x0000001fffc77819 */ /* 0x000fe200000114d0 */
[----:B------:R-:W-:Y:S01]  /*9a10*/  IMAD.MOV.U32 R183, RZ, RZ, RZ ;  /* 0x000000ffffb77224 */ /* 0x000fe200078e00ff */
[C---:B------:R-:W-:Y:S01]  /*9a20*/  SHF.L.U64.HI R10, R207.reuse, 0x1, R198 ;  /* 0x00000001cf0a7819 */ /* 0x040fe200000102c6 */
[----:B------:R-:W-:Y:S01]  /*9a30*/  IMAD.SHL.U32 R13, R207, 0x2, RZ ;  /* 0x00000002cf0d7824 */ /* 0x000fe200078e00ff */
[----:B------:R-:W-:Y:S01]  /*9a40*/  IADD3 R2, R2, -0x40, R0 ;  /* 0xffffffc002027810 */ /* 0x000fe20007ffe000 */
[C---:B------:R-:W-:Y:S01]  /*9a50*/  IMAD.SHL.U32 R12, R208.reuse, 0x2, RZ ;  /* 0x00000002d00c7824 */ /* 0x040fe200078e00ff */
[----:B------:R-:W-:Y:S01]  /*9a60*/  SHF.R.S32.HI R198, RZ, 0x1f, R197 ;  /* 0x0000001fffc67819 */ /* 0x000fe200000114c5 */
[C---:B------:R-:W-:Y:S01]  /*9a70*/  IMAD.SHL.U32 R14, R197.reuse, 0x2, RZ ;  /* 0x00000002c50e7824 */ /* 0x040fe200078e00ff */
        /* <DEDUP_REMOVED lines=27> */
.L_x_1101:
[----:B------:R-:W-:-:S05]  /*9c30*/  BRA.DIV ~URZ, `(.L_x_1067) ;  /* 0x000055127f007947 */ /* 0x000fca000b800000 */
[----:B------:R-:W4:Y:S01]  /*9c40*/  SHFL.IDX PT, R0, R8, RZ, 0x181f ;  /* 0x00181fff08007589 */ /* 0x000f2200000e0000 */
[C---:B------:R-:W-:Y:S02]  /*9c50*/  IADD3 R2, -R100.reuse, 0x10, RZ ;  /* 0x0000001064027810 */ /* 0x040fe40007ffe1ff */
[----:B------:R-:W-:Y:S02]  /*9c60*/  ISETP.NE.U32.AND P0, PT, R100, RZ, PT ;  /* 0x000000ff6400720c */ /* 0x000fe40003f05070 */
[----:B------:R-:W-:Y:S04]  /*9c70*/  LOP3.LUT R2, R2, 0xf, RZ, 0xc0, !PT ;  /* 0x0000000f02027812 */ /* 0x000fe800078ec0ff */
[----:B----4-:R-:W-:Y:S04]  /*9c80*/  IADD3 R2, P6, P5, R2, R0, R14 ;  /* 0x0000000002027210 */ /* 0x010fe80007dde00e */
[----:B---3--:R-:W-:Y:S05]  /*9c90*/  IADD3.X R3, RZ, R4, R11, P6, P5 ;  /* 0x00000004ff037210 */ /* 0x008fea00037ea40b */
[----:B------:R-:W-:Y:S01]  /*9ca0*/  @!PT LDS RZ, [RZ] ;  /* 0x00000000fffff984 */ /* 0x000fe20000000800 */
[----:B------:R-:W-:Y:S01]  /*9cb0*/  @!PT LDS RZ, [RZ] ;  /* 0x00000000fffff984 */ /* 0x000fe20000000800 */
[----:B------:R3:W-:Y:S01]  /*9cc0*/  LDGSTS.E.BYPASS.LTC128B.128.ZFILL [R182+0x6100], [R2.64], P0 ;  /* 0x0610000002b67fae */ /* 0x0007e20008141d46 */
[----:B------:R-:W-:Y:S05]  /*9cd0*/  IADD3 R6, P0, R0, R12, RZ ;  /* 0x0000000c00067210 */ /* 0x000fea0007f1e0ff */
[----:B------:R-:W-:Y:S05]  /*9ce0*/  IMAD.X R7, R4, 0x1, R9, P0 ;  /* 0x0000000104077824 */ /* 0x000fea00000e0609 */
[----:B------:R4:W-:Y:S01]  /*9cf0*/  LDGSTS.E.BYPASS.LTC128B.128 [R182+0x8100], [R6.64], !P4 ;  /* 0x0810000006b67fae */ /* 0x0009e2000e101d46 */
[----:B---3--:R-:W-:Y:S03]  /*9d00*/  IADD3 R2, P0, R0, R13, RZ ;  /* 0x0000000d00027210 */ /* 0x008fe60007f1e0ff */
[----:B------:R4:W3:Y:S02]  /*9d10*/  SHFL.IDX PT, R0, R8, 0x1, 0x181f ;  /* 0x00381f0008007f89 */ /* 0x0008e400000e0000 */
[----:B------:R-:W-:Y:S02]  /*9d20*/  IMAD.X R3, R4, 0x1, R10, P0 ;  /* 0x0000000104037824 */ /* 0x000fe400000e060a */
[----:B------:R4:W2:Y:S04]  /*9d30*/  SHFL.IDX PT, R4, R5, 0x1, 0x181f ;  /* 0x00381f0005047f89 */ /* 0x0008a800000e0000 */
[----:B------:R4:W-:Y:S02]  /*9d40*/  LDGSTS.E.BYPASS.LTC128B.128 [R182+0xa100], [R2.64], !P2 ;  /* 0x0a10000002b67fae */ /* 0x0009e4000d101d46 */
.L_x_1102:
[----:B----4-:R-:W-:Y:S02]  /*9d50*/  IADD3 R2, -R100, 0x10, RZ ;  /* 0x0000001064027810 */ /* 0x010fe40007ffe1ff */
[C---:B---3--:R-:W-:Y:S02]  /*9d60*/  IADD3 R8, P6, R0.reuse, R12, RZ ;  /* 0x0000000c00087210 */ /* 0x048fe40007fde0ff */
[----:B------:R-:W-:Y:S02]  /*9d70*/  IADD3 R6, P5, R0, R13, RZ ;  /* 0x0000000d00067210 */ /* 0x000fe40007fbe0ff */
[----:B------:R-:W-:Y:S01]  /*9d80*/  ISETP.NE.U32.AND P0, PT, R100, RZ, PT ;  /* 0x000000ff6400720c */ /* 0x000fe20003f05070 */
[----:B--2---:R-:W-:Y:S01]  /*9d90*/  IMAD.X R9, R4, 0x1, R9, P6 ;  /* 0x0000000104097824 */ /* 0x004fe200030e0609 */
[----:B------:R-:W-:Y:S01]  /*9da0*/  LOP3.LUT R2, R2, 0xf, RZ, 0xc0, !PT ;  /* 0x0000000f02027812 */ /* 0x000fe200078ec0ff */
[----:B------:R-:W-:Y:S03]  /*9db0*/  IMAD.X R7, R4, 0x1, R10, P5 ;  /* 0x0000000104077824 */ /* 0x000fe600028e060a */
[----:B------:R-:W-:Y:S04]  /*9dc0*/  IADD3 R2, P6, P5, R2, R0, R14 ;  /* 0x0000000002027210 */ /* 0x000fe80007dde00e */
[----:B------:R-:W-:Y:S05]  /*9dd0*/  IADD3.X R3, RZ, R4, R11, P6, P5 ;  /* 0x00000004ff037210 */ /* 0x000fea00037ea40b */
[----:B------:R-:W-:Y:S01]  /*9de0*/  @!PT LDS RZ, [RZ] ;  /* 0x00000000fffff984 */ /* 0x000fe20000000800 */
[----:B------:R-:W-:Y:S01]  /*9df0*/  @!PT LDS RZ, [RZ] ;  /* 0x00000000fffff984 */ /* 0x000fe20000000800 */
[----:B------:R-:W-:Y:S01]  /*9e00*/  @!PT LDS RZ, [RZ] ;  /* 0x00000000fffff984 */ /* 0x000fe20000000800 */
[----:B------:R2:W-:Y:S04]  /*9e10*/  LDGSTS.E.BYPASS.LTC128B.128.ZFILL [R182+0x7100], [R2.64], P0 ;  /* 0x0710000002b67fae */ /* 0x0005e80008141d46 */
[----:B------:R2:W-:Y:S04]  /*9e20*/  LDGSTS.E.BYPASS.LTC128B.128 [R182+0x9100], [R8.64], !P4 ;  /* 0x0910000008b67fae */ /* 0x0005e8000e101d46 */
[----:B------:R2:W-:Y:S02]  /*9e30*/  LDGSTS.E.BYPASS.LTC128B.128 [R182+0xb100], [R6.64], !P2 ;  /* 0x0b10000006b67fae */ /* 0x0005e4000d101d46 */
.L_x_1065:
[----:B--2-4-:R-:W-:Y:S05]  /*9e40*/  BSYNC B0 ;  /* 0x0000000000007941 */ /* 0x014fea0003800000 */
.L_x_1064:
[----:B---3--:R-:W-:Y:S01]  /*9e50*/  FMNMX.FTZ R2, R140, R101, !PT ;  /* 0x000000658c027209 */ /* 0x008fe20007810000 */
        /* <DEDUP_REMOVED lines=40> */
.L_x_1103:
[C---:B------:R-:W-:Y:S01]  /*a0e0*/  FMUL.FTZ R147, R100.reuse, c[0x0][0x2d0] ;  /* 0x0000b40064937a20 */ /* 0x040fe20000410000 */
[----:B------:R-:W-:Y:S01]  /*a0f0*/  WARPSYNC 0xffffffff ;  /* 0xffffffff00007948 */ /* 0x000fe20003800000 */
[----:B------:R-:W-:Y:S01]  /*a100*/  FADD.FTZ R2, -R100, R101 ;  /* 0x0000006564027221 */ /* 0x000fe20000010100 */
[----:B------:R-:W1:Y:S01]  /*a110*/  LDSM.16.MT88.4 R12, [R162] ;  /* 0x00000000a20c783b */ /* 0x000e620000004200 */
[--C-:B------:R-:W-:Y:S01]  /*a120*/  FFMA.FTZ R3, R140, c[0x0][0x2d0], -R147.reuse ;  /* 0x0000b4008c037a23 */ /* 0x100fe20000010893 */
[----:B------:R-:W-:Y:S01]  /*a130*/  ISETP.GT.AND P0, PT, R184, R213, PT ;  /* 0x000000d5b800720c */ /* 0x000fe20003f04270 */
[----:B------:R-:W-:Y:S02]  /*a140*/  FMUL.FTZ R2, R2, c[0x0][0x2d0] ;  /* 0x0000b40002027a20 */ /* 0x000fe40000410000 */
[----:B------:R4:W-:Y:S01]  /*a150*/  MUFU.EX2 R198, R3 ;  /* 0x0000000300c67308 */ /* 0x0009e20000000800 */
[--C-:B------:R-:W-:Y:S02]  /*a160*/  FFMA.FTZ R101, R156, c[0x0][0x2d0], -R147.reuse ;  /* 0x0000b4009c657a23 */ /* 0x100fe40000010893 */
[----:B------:R-:W5:Y:S07]  /*a170*/  LDSM.16.MT88.4 R20, [R163] ;  /* 0x00000000a314783b */ /* 0x000f6e0000004200 */
[----:B------:R-:W2:Y:S01]  /*a180*/  MUFU.EX2 R2, R2 ;  /* 0x0000000200027308 */ /* 0x000ea20000000800 */
[----:B------:R-:W3:Y:S01]  /*a190*/  LDSM.16.MT88.4 R28, [R165] ;  /* 0x00000000a51c783b */ /* 0x000ee20000004200 */
[--C-:B----4-:R-:W-:Y:S08]  /*a1a0*/  FFMA.FTZ R3, R143, c[0x0][0x2d0], -R147.reuse ;  /* 0x0000b4008f037a23 */ /* 0x110ff00000010893 */
[----:B------:R4:W1:Y:S02]  /*a1b0*/  MUFU.EX2 R143, R3 ;  /* 0x00000003008f7308 */ /* 0x0008640000000800 */
[--C-:B----4-:R-:W-:Y:S02]  /*a1c0*/  FFMA.FTZ R3, R141, c[0x0][0x2d0], -R147.reuse ;  /* 0x0000b4008d037a23 */ /* 0x110fe40000010893 */
[C---:B--2---:R-:W-:Y:S06]  /*a1d0*/  FMUL.FTZ R5, R2.reuse, R105 ;  /* 0x0000006902057220 */ /* 0x044fec0000410000 */
        /* <DEDUP_REMOVED lines=14> */
[--C-:B------:R-:W-:Y:S01]  /*a2c0*/  FFMA.FTZ R0, R136, c[0x0][0x2d0], -R147.reuse ;  /* 0x0000b40088007a23 */ /* 0x100fe20000010893 */
[----:B-1----:R-:W-:Y:S01]  /*a2d0*/  F2FP.BF16.PACK_AB R136, R143, R198 ;  /* 0x000000c68f88723e */ /* 0x002fe200000010ff */
[C---:B------:R-:W-:Y:S02]  /*a2e0*/  FMUL.FTZ R44, R2.reuse, R44 ;  /* 0x0000002c022c7220 */ /* 0x040fe40000410000 */
[----:B------:R-:W1:Y:S01]  /*a2f0*/  MUFU.EX2 R211, R0 ;  /* 0x0000000000d37308 */ /* 0x000e620000000800 */
[----:B------:R-:W-:Y:S02]  /*a300*/  FMUL.FTZ R140, R3, c[0x0][0x2d0] ;  /* 0x0000b400038c7a20 */ /* 0x000fe40000410000 */
[----:B------:R-:W-:Y:S02]  /*a310*/  FMUL.FTZ R45, R2, R45 ;  /* 0x0000002d022d7220 */ /* 0x000fe40000410000 */
[----:B------:R-:W-:Y:S02]  /*a320*/  FFMA.FTZ R4, R142, c[0x0][0x2d0], -R140 ;  /* 0x0000b4008e047a23 */ /* 0x000fe4000001088c */
        /* <DEDUP_REMOVED lines=11> */
[----:B------:R1:W-:Y:S01]  /*a3e0*/  MUFU.EX2 R102, R4 ;  /* 0x0000000400667308 */ /* 0x0003e20000000800 */
[----:B------:R-:W-:Y:S02]  /*a3f0*/  FMUL.FTZ R65, R2, R65 ;  /* 0x0000004102417220 */ /* 0x000fe40000410000 */
[----:B------:R-:W-:Y:S02]  /*a400*/  FMUL.FTZ R0, R0, c[0x0][0x2d0] ;  /* 0x0000b40000007a20 */ /* 0x000fe40000410000 */
        /* <DEDUP_REMOVED lines=8> */
[C---:B------:R-:W-:Y:S02]  /*a490*/  FMUL.FTZ R81, R2.reuse, R81 ;  /* 0x0000005102517220 */ /* 0x040fe40000410000 */
[C---:B------:R-:W-:Y:S02]  /*a4a0*/  FMUL.FTZ R84, R2.reuse, R84 ;  /* 0x0000005402547220 */ /* 0x040fe40000410000 */
[C---:B------:R-:W-:Y:S02]  /*a4b0*/  FMUL.FTZ R85, R2.reuse, R85 ;  /* 0x0000005502557220 */ /* 0x040fe40000410000 */
[--C-:B-1----:R-:W-:Y:S02]  /*a4c0*/  FFMA.FTZ R4, R145, c[0x0][0x2d0], -R140.reuse ;  /* 0x0000b40091047a23 */ /* 0x102fe4000001088c */
[C---:B------:R-:W-:Y:S02]  /*a4d0*/  FMUL.FTZ R88, R2.reuse, R88 ;  /* 0x0000005802587220 */ /* 0x040fe40000410000 */
[----:B------:R1:W3:Y:S01]  /*a4e0*/  MUFU.EX2 R141, R4 ;  /* 0x00000004008d7308 */ /* 0x0002e20000000800 */
[C---:B------:R-:W-:Y:S02]  /*a4f0*/  FMUL.FTZ R89, R2.reuse, R89 ;  /* 0x0000005902597220 */ /* 0x040fe40000410000 */
[----:B------:R-:W-:Y:S02]  /*a500*/  FMUL.FTZ R92, R2, R92 ;  /* 0x0000005c025c7220 */ /* 0x000fe40000410000 */
[C---:B--2---:R-:W-:Y:S02]  /*a510*/  FMUL.FTZ R6, R0.reuse, R106 ;  /* 0x0000006a00067220 */ /* 0x044fe40000410000 */
[C---:B------:R-:W-:Y:S02]  /*a520*/  FMUL.FTZ R7, R0.reuse, R107 ;  /* 0x0000006b00077220 */ /* 0x040fe40000410000 */
[C---:B------:R-:W-:Y:S02]  /*a530*/  FMUL.FTZ R10, R0.reuse, R110 ;  /* 0x0000006e000a7220 */ /* 0x040fe40000410000 */
[C---:B------:R-:W-:Y:S02]  /*a540*/  FMUL.FTZ R11, R0.reuse, R111 ;  /* 0x0000006f000b7220 */ /* 0x040fe40000410000 */
[C---:B------:R-:W-:Y:S01]  /*a550*/  FMUL.FTZ R18, R0.reuse, R118 ;  /* 0x0000007600127220 */ /* 0x040fe20000410000 */
[----:B------:R-:W-:Y:S01]  /*a560*/  LDSM.16.MT88.4 R108, [R162+0x800] ;  /* 0x00080000a26c783b */ /* 0x000fe20000004200 */
[C---:B------:R-:W-:Y:S02]  /*a570*/  FMUL.FTZ R19, R0.reuse, R119 ;  /* 0x0000007700137220 */ /* 0x040fe40000410000 */
[C---:B------:R-:W-:Y:S02]  /*a580*/  FMUL.FTZ R26, R0.reuse, R126 ;  /* 0x0000007e001a7220 */ /* 0x040fe40000410000 */
[C---:B------:R-:W-:Y:S02]  /*a590*/  FMUL.FTZ R27, R0.reuse, R127 ;  /* 0x0000007f001b7220 */ /* 0x040fe40000410000 */
[C---:B------:R-:W-:Y:S01]  /*a5a0*/  FMUL.FTZ R34, R0.reuse, R134 ;  /* 0x0000008600227220 */ /* 0x040fe20000410000 */
[----:B------:R-:W-:Y:S01]  /*a5b0*/  LDSM.16.MT88.4 R124, [R165+0x1800] ;  /* 0x00180000a57c783b */ /* 0x000fe20000004200 */
[C---:B------:R-:W-:Y:S02]  /*a5c0*/  FMUL.FTZ R35, R0.reuse, R135 ;  /* 0x0000008700237220 */ /* 0x040fe40000410000 */
[--C-:B-1----:R-:W-:Y:S01]  /*a5d0*/  FFMA.FTZ R4, R137, c[0x0][0x2d0], -R140.reuse ;  /* 0x0000b40089047a23 */ /* 0x102fe2000001088c */
[C---:B---3--:R-:W-:Y:S01]  /*a5e0*/  F2FP.BF16.PACK_AB R137, R141.reuse, R102 ;  /* 0x000000668d89723e */ /* 0x048fe200000010ff */
[C---:B------:R-:W-:Y:S02]  /*a5f0*/  FMUL.FTZ R38, R0.reuse, R38 ;  /* 0x0000002600267220 */ /* 0x040fe40000410000 */
[----:B------:R1:W-:Y:S01]  /*a600*/  MUFU.EX2 R209, R4 ;  /* 0x0000000400d17308 */ /* 0x0003e20000000800 */
        /* <DEDUP_REMOVED lines=13> */
[----:B-1----:R-:W-:Y:S02]  /*a6e0*/  FFMA.FTZ R4, R144, c[0x0][0x2d0], -R140 ;  /* 0x0000b40090047a23 */ /* 0x002fe4000001088c */
        /* <DEDUP_REMOVED lines=12> */
[C---:B------:R-:W-:Y:S02]  /*a7b0*/  FFMA.FTZ R116, R0.reuse, R206, R102 ;  /* 0x000000ce00747223 */ /* 0x040fe40000010066 */
[----:B------:R-:W-:Y:S01]  /*a7c0*/  FMUL.FTZ R86, R0, R86 ;  /* 0x0000005600567220 */ /* 0x000fe20000410000 */
[----:B-1----:R-:W-:Y:S01]  /*a7d0*/  F2FP.BF16.PACK_AB R139, R210, R209 ;  /* 0x000000d1d28b723e */ /* 0x002fe200000010ff */
[----:B------:R-:W-:Y:S02]  /*a7e0*/  FMUL.FTZ R4, R2, R104 ;  /* 0x0000006802047220 */ /* 0x000fe40000410000 */
[----:B------:R-:W1:Y:S01]  /*a7f0*/  LDSM.16.MT88.4 R104, [R164] ;  /* 0x00000000a468783b */ /* 0x000e620000004200 */
[C---:B------:R-:W-:Y:S02]  /*a800*/  FMUL.FTZ R87, R0.reuse, R87 ;  /* 0x0000005700577220 */ /* 0x040fe40000410000 */
[C---:B------:R-:W-:Y:S02]  /*a810*/  FMUL.FTZ R90, R0.reuse, R90 ;  /* 0x0000005a005a7220 */ /* 0x040fe40000410000 */
[C---:B------:R-:W-:Y:S05]  /*a820*/  HMMA.16816.F32.BF16 R4, R136.reuse, R12, R4 ;  /* 0x0000000c8804723c */ /* 0x040fea0000041804 */
[----:B------:R-:W-:Y:S02]  /*a830*/  FMUL.FTZ R91, R0, R91 ;  /* 0x0000005b005b7220 */ /* 0x000fe40000410000 */
[C---:B------:R-:W-:Y:S01]  /*a840*/  FMUL.FTZ R12, R2.reuse, R112 ;  /* 0x00000070020c7220 */ /* 0x040fe20000410000 */
[C---:B------:R-:W-:Y:S04]  /*a850*/  HMMA.16816.F32.BF16 R8, R136.reuse, R14, R8 ;  /* 0x0000000e8808723c */ /* 0x040fe80000041808 */
[----:B------:R-:W-:Y:S02]  /*a860*/  FMUL.FTZ R13, R2, R113 ;  /* 0x00000071020d7220 */ /* 0x000fe40000410000 */
[--C-:B------:R-:W-:Y:S02]  /*a870*/  FFMA.FTZ R102, R150, c[0x0][0x2d0], -R147.reuse ;  /* 0x0000b40096667a23 */ /* 0x100fe40000010893 */
[C---:B------:R-:W-:Y:S02]  /*a880*/  FMUL.FTZ R14, R0.reuse, R114 ;  /* 0x00000072000e7220 */ /* 0x040fe40000410000 */
[----:B------:R-:W-:Y:S02]  /*a890*/  MUFU.EX2 R144, R102 ;  /* 0x0000006600907308 */ /* 0x000fe40000000800 */
[----:B------:R-:W-:Y:S02]  /*a8a0*/  FMUL.FTZ R15, R0, R115 ;  /* 0x00000073000f7220 */ /* 0x000fe40000410000 */
[----:B------:R-:W-:Y:S01]  /*a8b0*/  LDSM.16.MT88.4 R112, [R163+0x800] ;  /* 0x00080000a370783b */ /* 0x000fe20000004200 */
[C---:B------:R-:W-:Y:S02]  /*a8c0*/  FMUL.FTZ R93, R2.reuse, R93 ;  /* 0x0000005d025d7220 */ /* 0x040fe40000410000 */
[C---:B------:R-:W-:Y:S02]  /*a8d0*/  FMUL.FTZ R96, R2.reuse, R96 ;  /* 0x0000006002607220 */ /* 0x040fe40000410000 */
[C---:B-----5:R-:W-:Y:S03]  /*a8e0*/  HMMA.16816.F32.BF16 R12, R136.reuse, R20, R12 ;  /* 0x00000014880c723c */ /* 0x060fe6000004180c */
[----:B------:R-:W-:Y:S02]  /*a8f0*/  FMUL.FTZ R97, R2, R97 ;  /* 0x0000006102617220 */ /* 0x000fe40000410000 */
[----:B------:R-:W-:Y:S02]  /*a900*/  FMUL.FTZ R94, R0, R94 ;  /* 0x0000005e005e7220 */ /* 0x000fe40000410000 */
[C---:B------:R-:W-:Y:S01]  /*a910*/  FMUL.FTZ R20, R2.reuse, R120 ;  /* 0x0000007802147220 */ /* 0x040fe20000410000 */
[C---:B------:R-:W-:Y:S04]  /*a920*/  HMMA.16816.F32.BF16 R16, R136.reuse, R22, R16 ;  /* 0x000000168810723c */ /* 0x040fe80000041810 */
[----:B------:R-:W-:Y:S02]  /*a930*/  FMUL.FTZ R21, R2, R121 ;  /* 0x0000007902157220 */ /* 0x000fe40000410000 */
[--C-:B------:R-:W-:Y:S02]  /*a940*/  FFMA.FTZ R120, R192, c[0x0][0x2d0], -R147.reuse ;  /* 0x0000b400c0787a23 */ /* 0x100fe40000010893 */
[C---:B------:R-:W-:Y:S04]  /*a950*/  FMUL.FTZ R23, R0.reuse, R123 ;  /* 0x0000007b00177220 */ /* 0x040fe80000410000 */
[C---:B------:R-:W-:Y:S02]  /*a960*/  FMUL.FTZ R22, R0.reuse, R122 ;  /* 0x0000007a00167220 */ /* 0x040fe40000410000 */
[----:B------:R-:W-:Y:S02]  /*a970*/  FADD.FTZ R122, R141, R116 ;  /* 0x000000748d7a7221 */ /* 0x000fe40000010000 */
[----:B------:R-:W-:Y:S01]  /*a980*/  LDSM.16.MT88.4 R116, [R165+0x1000] ;  /* 0x00100000a574783b */ /* 0x000fe20000004200 */
[C---:B------:R-:W-:Y:S02]  /*a990*/  FMUL.FTZ R95, R0.reuse, R95 ;  /* 0x0000005f005f7220 */ /* 0x040fe40000410000 */
[C---:B------:R-:W-:Y:S03]  /*a9a0*/  HMMA.16816.F32.BF16 R20, R136.reuse, R28, R20 ;  /* 0x0000001c8814723c */ /* 0x040fe60000041814 */
[C---:B------:R-:W-:Y:S02]  /*a9b0*/  FMUL.FTZ R98, R0.reuse, R98 ;  /* 0x0000006200627220 */ /* 0x040fe40000410000 */
[----:B------:R-:W-:Y:S02]  /*a9c0*/  FMUL.FTZ R99, R0, R99 ;  /* 0x0000006300637220 */ /* 0x000fe40000410000 */
[C---:B------:R-:W-:Y:S01]  /*a9d0*/  FMUL.FTZ R28, R2.reuse, R128 ;  /* 0x00000080021c7220 */ /* 0x040fe20000410000 */
[C---:B------:R-:W-:Y:S04]  /*a9e0*/  HMMA.16816.F32.BF16 R24, R136.reuse, R30, R24 ;  /* 0x0000001e8818723c */ /* 0x040fe80000041818 */
[----:B------:R-:W-:Y:S02]  /*a9f0*/  FMUL.FTZ R29, R2, R129 ;  /* 0x00000081021d7220 */ /* 0x000fe40000410000 */
[----:B------:R2:W-:Y:S01]  /*aa00*/  MUFU.EX2 R129, R101 ;  /* 0x0000006500817308 */ /* 0x0005e20000000800 */
[C---:B------:R-:W-:Y:S02]  /*aa10*/  FMUL.FTZ R30, R0.reuse, R130 ;  /* 0x00000082001e7220 */ /* 0x040fe40000410000 */
[----:B------:R-:W-:Y:S03]  /*aa20*/  FMUL.FTZ R31, R0, R131 ;  /* 0x00000083001f7220 */ /* 0x000fe60000410000 */
[--C-:B------:R-:W-:Y:S04]  /*aa30*/  FFMA.FTZ R0, R191, c[0x0][0x2d0], -R147.reuse ;  /* 0x0000b400bf007a23 */ /* 0x100fe80000010893 */
[C---:B-1----:R-:W-:Y:S01]  /*aa40*/  HMMA.16816.F32.BF16 R28, R136.reuse, R104, R28 ;  /* 0x00000068881c723c */ /* 0x042fe2000004181c */
[----:B------:R1:W-:Y:S07]  /*aa50*/  MUFU.EX2 R156, R0 ;  /* 0x00000000009c7308 */ /* 0x0003ee0000000800 */
[C---:B------:R-:W-:Y:S01]  /*aa60*/  HMMA.16816.F32.BF16 R32, R136.reuse, R106, R32 ;  /* 0x0000006a8820723c */ /* 0x040fe20000041820 */
[----:B------:R-:W3:Y:S03]  /*aa70*/  LDSM.16.MT88.4 R104, [R162+0x2000] ;  /* 0x00200000a268783b */ /* 0x000ee60000004200 */
[--C-:B--2---:R-:W-:Y:S04]  /*aa80*/  FFMA.FTZ R101, R153, c[0x0][0x2d0], -R147.reuse ;  /* 0x0000b40099657a23 */ /* 0x104fe80000010893 */
[----:B------:R2:W4:Y:S01]  /*aa90*/  MUFU.EX2 R203, R101 ;  /* 0x0000006500cb7308 */ /* 0x0005220000000800 */
[--C-:B-1----:R-:W-:Y:S03]  /*aaa0*/  FFMA.FTZ R0, R188, c[0x0][0x2d0], -R147.reuse ;  /* 0x0000b400bc007a23 */ /* 0x102fe60000010893 */
[--C-:B--2---:R-:W-:Y:S06]  /*aab0*/  FFMA.FTZ R101, R152, c[0x0][0x2d0], -R147.reuse ;  /* 0x0000b40098657a23 */ /* 0x104fec0000010893 */
[----:B------:R1:W-:Y:S01]  /*aac0*/  MUFU.EX2 R202, R101 ;  /* 0x0000006500ca7308 */ /* 0x0003e20000000800 */
[C---:B---3--:R-:W-:Y:S08]  /*aad0*/  HMMA.16816.F32.BF16 R36, R136.reuse, R104, R36 ;  /* 0x000000688824723c */ /* 0x048ff00000041824 */
[C---:B------:R-:W-:Y:S01]  /*aae0*/  HMMA.16816.F32.BF16 R40, R136.reuse, R106, R40 ;  /* 0x0000006a8828723c */ /* 0x040fe20000041828 */
[----:B------:R-:W2:Y:S03]  /*aaf0*/  LDSM.16.MT88.4 R104, [R163+0x2000] ;  /* 0x00200000a368783b */ /* 0x000ea60000004200 */
[--C-:B-1----:R-:W-:Y:S04]  /*ab00*/  FFMA.FTZ R101, R146, c[0x0][0x2d0], -R147.reuse ;  /* 0x0000b40092657a23 */ /* 0x102fe80000010893 */
[----:B------:R1:W-:Y:S01]  /*ab10*/  MUFU.EX2 R204, R101 ;  /* 0x0000006500cc7308 */ /* 0x0003e20000000800 */
[C---:B--2---:R-:W-:Y:S03]  /*ab20*/  HMMA.16816.F32.BF16 R44, R136.reuse, R104, R44 ;  /* 0x00000068882c723c */ /* 0x044fe6000004182c */
[--C-:B-1----:R-:W-:Y:S06]  /*ab30*/  FFMA.FTZ R101, R155, c[0x0][0x2d0], -R140.reuse ;  /* 0x0000b4009b657a23 */ /* 0x102fec000001088c */
[----:B------:R1:W-:Y:S01]  /*ab40*/  MUFU.EX2 R128, R101 ;  /* 0x0000006500807308 */ /* 0x0003e20000000800 */
[C---:B------:R-:W-:Y:S01]  /*ab50*/  HMMA.16816.F32.BF16 R48, R136.reuse, R106, R48 ;  /* 0x0000006a8830723c */ /* 0x040fe20000041830 */
[----:B------:R-:W2:Y:S02]  /*ab60*/  LDSM.16.MT88.4 R104, [R165+0x2000] ;  /* 0x00200000a568783b */ /* 0x000ea40000004200 */
[--C-:B-1----:R-:W-:Y:S06]  /*ab70*/  FFMA.FTZ R101, R157, c[0x0][0x2d0], -R140.reuse ;  /* 0x0000b4009d657a23 */ /* 0x102fec000001088c */
[----:B------:R1:W3:Y:S01]  /*ab80*/  MUFU.EX2 R201, R101 ;  /* 0x0000006500c97308 */ /* 0x0002e20000000800 */
[C---:B--2---:R-:W-:Y:S08]  /*ab90*/  HMMA.16816.F32.BF16 R52, R136.reuse, R104, R52 ;  /* 0x000000688834723c */ /* 0x044ff00000041834 */
[C---:B------:R-:W-:Y:S01]  /*aba0*/  HMMA.16816.F32.BF16 R56, R136.reuse, R106, R56 ;  /* 0x0000006a8838723c */ /* 0x040fe20000041838 */
[----:B------:R-:W2:Y:S03]  /*abb0*/  LDSM.16.MT88.4 R104, [R164+0x2000] ;  /* 0x00200000a468783b */ /* 0x000ea60000004200 */
[----:B-1----:R-:W-:Y:S04]  /*abc0*/  FFMA.FTZ R101, R154, c[0x0][0x2d0], -R140 ;  /* 0x0000b4009a657a23 */ /* 0x002fe8000001088c */
[----:B------:R1:W-:Y:S04]  /*abd0*/  MUFU.EX2 R200, R101 ;  /* 0x0000006500c87308 */ /* 0x0003e80000000800 */
[----:B-1----:R-:W-:Y:S02]  /*abe0*/  FFMA.FTZ R101, R2, R205, R198 ;  /* 0x000000cd02657223 */ /* 0x002fe400000100c6 */
[--C-:B------:R-:W-:Y:S04]  /*abf0*/  FFMA.FTZ R2, R158, c[0x0][0x2d0], -R140.reuse ;  /* 0x0000b4009e027a23 */ /* 0x100fe8000001088c */
[----:B------:R1:W-:Y:S01]  /*ac00*/  MUFU.EX2 R158, R0 ;  /* 0x00000000009e7308 */ /* 0x0003e20000000800 */
[C---:B--2---:R-:W-:Y:S09]  /*ac10*/  HMMA.16816.F32.BF16 R60, R136.reuse, R104, R60 ;  /* 0x00000068883c723c */ /* 0x044ff2000004183c */
[----:B------:R2:W5:Y:S01]  /*ac20*/  MUFU.EX2 R198, R2 ;  /* 0x0000000200c67308 */ /* 0x0005620000000800 */
[C---:B------:R-:W-:Y:S01]  /*ac30*/  HMMA.16816.F32.BF16 R64, R136.reuse, R106, R64 ;  /* 0x0000006a8840723c */ /* 0x040fe20000041840 */
[----:B------:R-:W3:Y:S02]  /*ac40*/  LDSM.16.MT88.4 R104, [R162+0x4000] ;  /* 0x00400000a268783b */ /* 0x000ee40000004200 */
[--C-:B-1----:R-:W-:Y:S06]  /*ac50*/  FFMA.FTZ R0, R185, c[0x0][0x2d0], -R147.reuse ;  /* 0x0000b400b9007a23 */ /* 0x102fec0000010893 */
[----:B------:R1:W-:Y:S03]  /*ac60*/  MUFU.EX2 R157, R0 ;  /* 0x00000000009d7308 */ /* 0x0003e60000000800 */
[--C-:B--2---:R-:W-:Y:S07]  /*ac70*/  FFMA.FTZ R2, R148, c[0x0][0x2d0], -R147.reuse ;  /* 0x0000b40094027a23 */ /* 0x104fee0000010893 */
[----:B------:R2:W-:Y:S01]  /*ac80*/  MUFU.EX2 R146, R2 ;  /* 0x0000000200927308 */ /* 0x0005e20000000800 */
[----:B-1----:R-:W-:Y:S01]  /*ac90*/  FFMA.FTZ R0, R159, c[0x0][0x2d0], -R147 ;  /* 0x0000b4009f007a23 */ /* 0x002fe20000010893 */
[C---:B---3--:R-:W-:Y:S08]  /*aca0*/  HMMA.16816.F32.BF16 R68, R136.reuse, R104, R68 ;  /* 0x000000688844723c */ /* 0x048ff00000041844 */
[----:B------:R1:W-:Y:S01]  /*acb0*/  MUFU.EX2 R159, R0 ;  /* 0x00000000009f7308 */ /* 0x0003e20000000800 */
[C---:B------:R-:W-:Y:S01]  /*acc0*/  HMMA.16816.F32.BF16 R72, R136.reuse, R106, R72 ;  /* 0x0000006a8848723c */ /* 0x040fe20000041848 */
[----:B------:R-:W3:Y:S02]  /*acd0*/  LDSM.16.MT88.4 R104, [R163+0x4000] ;  /* 0x00400000a368783b */ /* 0x000ee40000004200 */
[--C-:B--2---:R-:W-:Y:S02]  /*ace0*/  FFMA.FTZ R2, R194, c[0x0][0x2d0], -R140.reuse ;  /* 0x0000b400c2027a23 */ /* 0x104fe4000001088c */
[--C-:B-1----:R-:W-:Y:S04]  /*acf0*/  FFMA.FTZ R0, R189, c[0x0][0x2d0], -R140.reuse ;  /* 0x0000b400bd007a23 */ /* 0x102fe8000001088c */
[----:B------:R1:W-:Y:S01]  /*ad00*/  MUFU.EX2 R155, R0 ;  /* 0x00000000009b7308 */ /* 0x0003e20000000800 */
[C---:B---3--:R-:W-:Y:S03]  /*ad10*/  HMMA.16816.F32.BF16 R76, R136.reuse, R104, R76 ;  /* 0x00000068884c723c */ /* 0x048fe6000004184c */
[--C-:B-1----:R-:W-:Y:S05]  /*ad20*/  FFMA.FTZ R0, R190, c[0x0][0x2d0], -R140.reuse ;  /* 0x0000b400be007a23 */ /* 0x102fea000001088c */
[C---:B------:R-:W-:Y:S01]  /*ad30*/  HMMA.16816.F32.BF16 R80, R136.reuse, R106, R80 ;  /* 0x0000006a8850723c */ /* 0x040fe20000041850 */
[----:B------:R-:W1:Y:S01]  /*ad40*/  LDSM.16.MT88.4 R104, [R165+0x4000] ;  /* 0x00400000a568783b */ /* 0x000e620000004200 */
[----:B------:R2:W-:Y:S02]  /*ad50*/  MUFU.EX2 R154, R0 ;  /* 0x00000000009a7308 */ /* 0x0005e40000000800 */
[--C-:B--2---:R-:W-:Y:S08]  /*ad60*/  FFMA.FTZ R0, R187, c[0x0][0x2d0], -R140.reuse ;  /* 0x0000b400bb007a23 */ /* 0x104ff0000001088c */
[----:B------:R2:W-:Y:S01]  /*ad70*/  MUFU.EX2 R153, R0 ;  /* 0x0000000000997308 */ /* 0x0005e20000000800 */
[C---:B-1----:R-:W-:Y:S08]  /*ad80*/  HMMA.16816.F32.BF16 R84, R136.reuse, R104, R84 ;  /* 0x000000688854723c */ /* 0x042ff00000041854 */
[C---:B------:R-:W-:Y:S01]  /*ad90*/  HMMA.16816.F32.BF16 R88, R136.reuse, R106, R88 ;  /* 0x0000006a8858723c */ /* 0x040fe20000041858 */
[----:B------:R-:W1:Y:S03]  /*ada0*/  LDSM.16.MT88.4 R104, [R164+0x4000] ;  /* 0x00400000a468783b */ /* 0x000e660000004200 */
[----:B--2---:R-:W-:Y:S04]  /*adb0*/  FFMA.FTZ R0, R193, c[0x0][0x2d0], -R140 ;  /* 0x0000b400c1007a23 */ /* 0x004fe8000001088c */
[----:B------:R2:W-:Y:S04]  /*adc0*/  MUFU.EX2 R152, R0 ;  /* 0x0000000000987308 */ /* 0x0005e80000000800 */
[----:B--2---:R-:W-:Y:S06]  /*add0*/  FADD.FTZ R0, R143, R101 ;  /* 0x000000658f007221 */ /* 0x004fec0000010000 */
[----:B------:R-:W2:Y:S01]  /*ade0*/  MUFU.EX2 R143, R120 ;  /* 0x00000078008f7308 */ /* 0x000ea20000000800 */
[----:B------:R-:W-:Y:S02]  /*adf0*/  FFMA.FTZ R101, R149, c[0x0][0x2d0], -R147 ;  /* 0x0000b40095657a23 */ /* 0x000fe40000010893 */
[----:B------:R-:W-:Y:S02]  /*ae00*/  FADD.FTZ R121, R199, R0 ;  /* 0x00000000c7797221 */ /* 0x000fe40000010000 */
[----:B------:R-:W-:Y:S01]  /*ae10*/  FFMA.FTZ R0, R151, c[0x0][0x2d0], -R140 ;  /* 0x0000b40097007a23 */ /* 0x000fe2000001088c */
[C---:B-1----:R-:W-:Y:S03]  /*ae20*/  HMMA.16816.F32.BF16 R92, R136.reuse, R104, R92 ;  /* 0x00000068885c723c */ /* 0x042fe6000004185c */
[----:B------:R-:W-:Y:S01]  /*ae30*/  FADD.FTZ R102, R211, R121 ;  /* 0x00000079d3667221 */ /* 0x000fe20000010000 */
[----:B------:R1:W3:Y:S03]  /*ae40*/  MUFU.EX2 R145, R101 ;  /* 0x0000006500917308 */ /* 0x0002e60000000800 */
[----:B----4-:R-:W-:Y:S01]  /*ae50*/  F2FP.BF16.PACK_AB R104, R203, R129 ;  /* 0x00000081cb68723e */ /* 0x010fe200000010ff */
[----:B------:R-:W-:Y:S04]  /*ae60*/  HMMA.16816.F32.BF16 R96, R136, R106, R96 ;  /* 0x0000006a8860723c */ /* 0x000fe80000041860 */
[----:B------:R-:W-:Y:S01]  /*ae70*/  F2FP.BF16.PACK_AB R105, R201, R128 ;  /* 0x00000080c969723e */ /* 0x000fe200000010ff */
[----:B------:R-:W-:Y:S01]  /*ae80*/  FADD.FTZ R102, R129, R102 ;  /* 0x0000006681667221 */ /* 0x000fe20000010000 */
[----:B------:R4:W-:Y:S01]  /*ae90*/  MUFU.EX2 R142, R0 ;  /* 0x00000000008e7308 */ /* 0x0009e20000000800 */
[----:B------:R-:W-:Y:S02]  /*aea0*/  F2FP.BF16.PACK_AB R106, R204, R202 ;  /* 0x000000cacc6a723e */ /* 0x000fe400000010ff */
[----:B-----5:R-:W-:Y:S03]  /*aeb0*/  F2FP.BF16.PACK_AB R107, R198, R200 ;  /* 0x000000c8c66b723e */ /* 0x020fe600000010ff */
[----:B--2---:R-:W-:Y:S04]  /*aec0*/  F2FP.BF16.PACK_AB R136, R144, R143 ;  /* 0x0000008f9088723e */ /* 0x004fe800000010ff */
[C---:B------:R-:W-:Y:S05]  /*aed0*/  HMMA.16816.F32.BF16 R4, R104.reuse, R108, R4 ;  /* 0x0000006c6804723c */ /* 0x040fea0000041804 */
[----:B-1----:R-:W-:Y:S01]  /*aee0*/  FADD.FTZ R101, R209, R122 ;  /* 0x0000007ad1657221 */ /* 0x002fe20000010000 */
[----:B---3--:R-:W-:Y:S01]  /*aef0*/  F2FP.BF16.PACK_AB R138, R146, R145 ;  /* 0x00000091928a723e */ /* 0x008fe200000010ff */
[----:B------:R-:W-:Y:S01]  /*af00*/  LDSM.16.MT88.4 R120, [R163+0x1800] ;  /* 0x00180000a378783b */ /* 0x000fe20000004200 */
[C---:B------:R-:W-:Y:S04]  /*af10*/  HMMA.16816.F32.BF16 R8, R104.reuse, R110, R8 ;  /* 0x0000006e6808723c */ /* 0x040fe80000041808 */
[--C-:B----4-:R-:W-:Y:S03]  /*af20*/  FFMA.FTZ R0, R196, c[0x0][0x2d0], -R140.reuse ;  /* 0x0000b400c4007a23 */ /* 0x110fe6000001088c */
[----:B------:R-:W1:Y:S01]  /*af30*/  LDSM.16.MT88.4 R108, [R165+0x800] ;  /* 0x00080000a56c783b */ /* 0x000e620000004200 */
[C---:B------:R-:W-:Y:S01]  /*af40*/  HMMA.16816.F32.BF16 R12, R104.reuse, R112, R12 ;  /* 0x00000070680c723c */ /* 0x040fe2000004180c */
[----:B------:R-:W2:Y:S07]  /*af50*/  MUFU.EX2 R141, R0 ;  /* 0x00000000008d7308 */ /* 0x000eae0000000800 */
[C---:B------:R-:W-:Y:S01]  /*af60*/  HMMA.16816.F32.BF16 R16, R104.reuse, R114, R16 ;  /* 0x000000726810723c */ /* 0x040fe20000041810 */
[----:B------:R-:W3:Y:S03]  /*af70*/  LDSM.16.MT88.4 R112, [R164+0x800] ;  /* 0x00080000a470783b */ /* 0x000ee60000004200 */
[----:B--2---:R-:W-:Y:S01]  /*af80*/  F2FP.BF16.PACK_AB R137, R141, R142 ;  /* 0x0000008e8d89723e */ /* 0x004fe200000010ff */
[----:B------:R-:W-:Y:S04]  /*af90*/  FFMA.FTZ R0, R195, c[0x0][0x2d0], -R140 ;  /* 0x0000b400c3007a23 */ /* 0x000fe8000001088c */
[----:B------:R2:W-:Y:S01]  /*afa0*/  MUFU.EX2 R140, R0 ;  /* 0x00000000008c7308 */ /* 0x0005e20000000800 */
[C---:B-1----:R-:W-:Y:S08]  /*afb0*/  HMMA.16816.F32.BF16 R20, R104.reuse, R108, R20 ;  /* 0x0000006c6814723c */ /* 0x042ff00000041814 */
[C---:B------:R-:W-:Y:S01]  /*afc0*/  HMMA.16816.F32.BF16 R24, R104.reuse, R110, R24 ;  /* 0x0000006e6818723c */ /* 0x040fe20000041818 */
[----:B------:R-:W1:Y:S07]  /*afd0*/  LDSM.16.MT88.4 R108, [R162+0x2800] ;  /* 0x00280000a26c783b */ /* 0x000e6e0000004200 */
[C---:B---3--:R-:W-:Y:S04]  /*afe0*/  HMMA.16816.F32.BF16 R28, R104.reuse, R112, R28 ;  /* 0x00000070681c723c */ /* 0x048fe8000004181c */
[----:B--2---:R-:W-:Y:S02]  /*aff0*/  FADD.FTZ R0, R210, R101 ;  /* 0x00000065d2007221 */ /* 0x004fe40000010000 */
[----:B------:R-:W2:Y:S02]  /*b000*/  MUFU.EX2 R101, R2 ;  /* 0x0000000200657308 */ /* 0x000ea40000000800 */
[C---:B------:R-:W-:Y:S01]  /*b010*/  HMMA.16816.F32.BF16 R32, R104.reuse, R114, R32 ;  /* 0x000000726820723c */ /* 0x040fe20000041820 */
[----:B------:R-:W3:Y:S03]  /*b020*/  LDSM.16.MT88.4 R112, [R163+0x2800] ;  /* 0x00280000a370783b */ /* 0x000ee60000004200 */
[----:B--2---:R-:W-:Y:S01]  /*b030*/  F2FP.BF16.PACK_AB R139, R101, R140 ;  /* 0x0000008c658b723e */ /* 0x004fe200000010ff */
[----:B------:R-:W-:Y:S03]  /*b040*/  FADD.FTZ R2, R128, R0 ;  /* 0x0000000080027221 */ /* 0x000fe60000010000 */
[C---:B-1----:R-:W-:Y:S04]  /*b050*/  HMMA.16816.F32.BF16 R36, R104.reuse, R108, R36 ;  /* 0x0000006c6824723c */ /* 0x042fe80000041824 */
[----:B------:R-:W-:Y:S01]  /*b060*/  FADD.FTZ R0, R203, R102 ;  /* 0x00000066cb007221 */ /* 0x000fe20000010000 */
[----:B------:R-:W-:Y:S01]  /*b070*/  MOV R102, R3 ;  /* 0x0000000300667202 */ /* 0x000fe20000000f00 */
[----:B------:R-:W-:Y:S02]  /*b080*/  FADD.FTZ R2, R201, R2 ;  /* 0x00000002c9027221 */ /* 0x000fe40000010000 */
[----:B------:R-:W-:Y:S01]  /*b090*/  FADD.FTZ R0, R202, R0 ;  /* 0x00000000ca007221 */ /* 0x000fe20000010000 */
[C---:B------:R-:W-:Y:S01]  /*b0a0*/  HMMA.16816.F32.BF16 R40, R104.reuse, R110, R40 ;  /* 0x0000006e6828723c */ /* 0x040fe20000041828 */
[----:B------:R-:W1:Y:S02]  /*b0b0*/  LDSM.16.MT88.4 R108, [R165+0x2800] ;  /* 0x00280000a56c783b */ /* 0x000e640000004200 */
[----:B------:R-:W-:Y:S02]  /*b0c0*/  FADD.FTZ R2, R200, R2 ;  /* 0x00000002c8027221 */ /* 0x000fe40000010000 */
[----:B------:R-:W-:Y:S03]  /*b0d0*/  FADD.FTZ R0, R204, R0 ;  /* 0x00000000cc007221 */ /* 0x000fe60000010000 */
[C---:B---3--:R-:W-:Y:S04]  /*b0e0*/  HMMA.16816.F32.BF16 R44, R104.reuse, R112, R44 ;  /* 0x00000070682c723c */ /* 0x048fe8000004182c */
[----:B------:R-:W-:Y:S02]  /*b0f0*/  FADD.FTZ R2, R198, R2 ;  /* 0x00000002c6027221 */ /* 0x000fe40000010000 */
[----:B------:R-:W-:Y:S02]  /*b100*/  FADD.FTZ R0, R156, R0 ;  /* 0x000000009c007221 */ /* 0x000fe40000010000 */
[C---:B------:R-:W-:Y:S01]  /*b110*/  HMMA.16816.F32.BF16 R48, R104.reuse, R114, R48 ;  /* 0x000000726830723c */ /* 0x040fe20000041830 */
[----:B------:R-:W2:Y:S03]  /*b120*/  LDSM.16.MT88.4 R112, [R164+0x2800] ;  /* 0x00280000a470783b */ /* 0x000ea60000004200 */
[----:B------:R-:W-:Y:S02]  /*b130*/  FADD.FTZ R2, R155, R2 ;  /* 0x000000029b027221 */ /* 0x000fe40000010000 */
[----:B------:R-:W-:Y:S02]  /*b140*/  FADD.FTZ R0, R158, R0 ;  /* 0x000000009e007221 */ /* 0x000fe40000010000 */
[----:B------:R-:W-:Y:S04]  /*b150*/  FADD.FTZ R2, R154, R2 ;  /* 0x000000029a027221 */ /* 0x000fe80000010000 */
[----:B------:R-:W-:Y:S02]  /*b160*/  FADD.FTZ R0, R157, R0 ;  /* 0x000000009d007221 */ /* 0x000fe40000010000 */
[----:B------:R-:W-:Y:S02]  /*b170*/  FADD.FTZ R2, R153, R2 ;  /* 0x0000000299027221 */ /* 0x000fe40000010000 */
[C---:B------:R-:W-:Y:S01]  /*b180*/  FADD.FTZ R0, R159.reuse, R0 ;  /* 0x000000009f007221 */ /* 0x040fe20000010000 */
        /* <DEDUP_REMOVED lines=103> */
.L_x_1062:
[----:B------:R-:W-:Y:S05]  /*b800*/  BRA.DIV ~URZ, `(.L_x_1070) ;  /* 0x00003c527f007947 */ /* 0x000fea000b800000 */
[----:B------:R1:W2:Y:S02]  /*b810*/  SHFL.BFLY PT, R5, R205, 0x2, 0x1f ;  /* 0x0c401f00cd057f89 */ /* 0x0002a400000e0000 */
.L_x_1104:
[----:B--2---:R-:W-:Y:S01]  /*b820*/  FADD.FTZ R5, R5, R205 ;  /* 0x000000cd05057221 */ /* 0x004fe20000010000 */
[----:B------:R-:W-:Y:S05]  /*b830*/  BRA.DIV ~URZ, `(.L_x_1071) ;  /* 0x00003c827f007947 */ /* 0x000fea000b800000 */
[----:B------:R-:W2:Y:S04]  /*b840*/  SHFL.BFLY PT, R0, R206, 0x2, 0x1f ;  /* 0x0c401f00ce007f89 */ /* 0x000ea800000e0000 */
[----:B------:R-:W3:Y:S01]  /*b850*/  SHFL.BFLY PT, R2, R5, 0x1, 0x1f ;  /* 0x0c201f0005027f89 */ /* 0x000ee200000e0000 */
[----:B--2---:R-:W-:-:S02]  /*b860*/  FADD.FTZ R206, R0, R206 ;  /* 0x000000ce00ce7221 */ /* 0x004fc40000010000 */
[----:B---3--:R-:W-:-:S03]  /*b870*/  FADD.FTZ R5, R5, R2 ;  /* 0x0000000205057221 */ /* 0x008fc60000010000 */
[----:B------:R2:W3:Y:S04]  /*b880*/  SHFL.BFLY PT, R3, R206, 0x1, 0x1f ;  /* 0x0c201f00ce037f89 */ /* 0x0004e800000e0000 */
.L_x_1105:
        /* <DEDUP_REMOVED lines=117> */
.L_x_1031:
[----:B------:R-:W1:Y:S01]  /*bfe0*/  S2R R6, SR_TID.X ;  /* 0x0000000000067919 */ /* 0x000e620000002100 */
[----:B------:R-:W-:Y:S01]  /*bff0*/  BSSY B0, `(.L_x_1072) ;  /* 0x0000010000007945 */ /* 0x000fe20003800000 */
[----:B-1----:R-:W-:-:S13]  /*c000*/  LOP3.LUT P6, RZ, R6, 0xff, RZ, 0xc0, !PT ;  /* 0x000000ff06ff7812 */ /* 0x002fda00078cc0ff */
[----:B------:R-:W-:Y:S05]  /*c010*/  @P6 BRA `(.L_x_1073) ;  /* 0x000000d000006947 */ /* 0x000fea0003800000 */
[----:B------:R-:W1:Y:S01]  /*c020*/  S2R R4, SR_LANEID ;  /* 0x0000000000047919 */ /* 0x000e620000000000 */
        /* <DEDUP_REMOVED lines=11> */
[----:B---3--:R-:W-:-:S06]  /*c0e0*/  IADD3 R236, R3, c[0x0][0xc], R2 ;  /* 0x0000030003ec7a10 */ /* 0x008fcc0007ffe002 */
.L_x_1073:
[----:B------:R-:W-:Y:S05]  /*c0f0*/  BSYNC B0 ;  /* 0x0000000000007941 */ /* 0x000fea0003800000 */
.L_x_1072:
[----:B------:R-:W-:Y:S01]  /*c100*/  PRMT R0, R0, 0x9910, RZ ;  /* 0x0000991000007816 */ /* 0x000fe200000000ff */
[----:B------:R-:W-:Y:S01]  /*c110*/  BSSY B1, `(.L_x_1074) ;  /* 0x0000178000017945 */ /* 0x000fe20003800000 */
[----:B------:R-:W-:Y:S02]  /*c120*/  IMAD.MOV.U32 R17, RZ, RZ, R236 ;  /* 0x000000ffff117224 */ /* 0x000fe400078e00ec */
[----:B------:R-:W-:-:S13]  /*c130*/  ISETP.NE.AND P0, PT, R0, RZ, PT ;  /* 0x000000ff0000720c */ /* 0x000fda0003f05270 */
[----:B------:R-:W-:Y:S05]  /*c140*/  @!P0 BRA `(.L_x_1075) ;  /* 0x000014c000008947 */ /* 0x000fea0003800000 */
[----:B------:R-:W-:Y:S01]  /*c150*/  WARPSYNC 0xffffffff ;  /* 0xffffffff00007948 */ /* 0x000fe20003800000 */
[----:B------:R-:W-:Y:S06]  /*c160*/  BAR.SYNC.DEFER_BLOCKING 0x1, 0x100 ;  /* 0x0044000000007b1d */ /* 0x000fec0000010000 */
[----:B------:R-:W-:Y:S05]  /*c170*/  BRA.CONV ~URZ, `(.L_x_1076) ;  /* 0x000000837f007947 */ /* 0x000fea000b800000 */
[----:B------:R-:W-:Y:S01]  /*c180*/  SHF.R.S32.HI R2, RZ, 0x1f, R6 ;  /* 0x0000001fff027819 */ /* 0x000fe20000011406 */
[----:B------:R-:W-:Y:S02]  /*c190*/  IMAD.MOV.U32 R3, RZ, RZ, RZ ;  /* 0x000000ffff037224 */ /* 0x000fe400078e00ff */
[----:B------:R-:W-:Y:S01]  /*c1a0*/  IMAD.MOV.U32 R0, RZ, RZ, 0x1f ;  /* 0x0000001fff007424 */ /* 0x000fe200078e00ff */
[----:B------:R-:W-:-:S04]  /*c1b0*/  LEA.HI R2, R2, R6, RZ, 0x7 ;  /* 0x0000000602027211 */ /* 0x000fc800078f38ff */
[----:B------:R-:W-:-:S05]  /*c1c0*/  SHF.R.S32.HI R2, RZ, 0x7, R2 ;  /* 0x00000007ff027819 */ /* 0x000fca0000011402 */
[----:B------:R-:W-:Y:S01]  /*c1d0*/  IMAD.MOV.U32 R20, RZ, RZ, R2 ;  /* 0x000000ffff147224 */ /* 0x000fe200078e0002 */
[----:B------:R-:W-:Y:S02]  /*c1e0*/  MOV R2, 0xc200 ;  /* 0x0000c20000027802 */ /* 0x000fe40000000f00 */
[----:B--2--5:R-:W-:Y:S05]  /*c1f0*/  CALL.REL.NOINC `($__internal_17_$__cuda_sm70_shflsync_idx_p) ;  /* 0x0000348000007944 */ /* 0x024fea0003c00000 */
.L_x_1076:
[----:B------:R-:W3:Y:S01]  /*c200*/  LDL R6, [R1] ;  /* 0x0000000001067983 */ /* 0x000ee20000100800 */
[----:B------:R-:W-:Y:S01]  /*c210*/  IMAD.MOV.U32 R3, RZ, RZ, 0x1 ;  /* 0x00000001ff037424 */ /* 0x000fe200078e00ff */
[----:B------:R-:W-:Y:S01]  /*c220*/  SHF.R.S32.HI R0, RZ, 0x1f, R227 ;  /* 0x0000001fff007819 */ /* 0x000fe200000114e3 */
[----:B------:R-:W-:Y:S01]  /*c230*/  IMAD.WIDE.U32 R4, R227, c[0x0][0x4d0], RZ ;  /* 0x00013400e3047a25 */ /* 0x000fe200078e00ff */
[----:B------:R-:W4:Y:S02]  /*c240*/  LDL R19, [R1+0x8] ;  /* 0x0000080001137983 */ /* 0x000f240000100800 */
[----:B------:R-:W-:Y:S01]  /*c250*/  ISETP.NE.AND P1, PT, R3, c[0x0][0x4e8], PT ;  /* 0x00013a0003007a0c */ /* 0x000fe20003f25270 */
[C---:B------:R-:W-:Y:S02]  /*c260*/  IMAD R2, R0.reuse, c[0x0][0x4d0], RZ ;  /* 0x0001340000027a24 */ /* 0x040fe400078e02ff */
[----:B------:R-:W-:Y:S01]  /*c270*/  IMAD R3, R0, c[0x0][0x438], RZ ;  /* 0x00010e0000037a24 */ /* 0x000fe200078e02ff */
[----:B------:R-:W-:Y:S01]  /*c280*/  SHF.R.S32.HI R0, RZ, 0x1f, R226 ;  /* 0x0000001fff007819 */ /* 0x000fe200000114e2 */
[----:B------:R-:W-:-:S04]  /*c290*/  IMAD R2, R227, c[0x0][0x4d4], R2 ;  /* 0x00013500e3027a24 */ /* 0x000fc800078e0202 */
[----:B------:R-:W-:Y:S02]  /*c2a0*/  IMAD.IADD R5, R5, 0x1, R2 ;  /* 0x0000000105057824 */ /* 0x000fe400078e0202 */
[----:B------:R-:W-:Y:S02]  /*c2b0*/  IMAD R9, R0, c[0x0][0x4d8], RZ ;  /* 0x0001360000097a24 */ /* 0x000fe400078e02ff */
[C---:B------:R-:W-:Y:S02]  /*c2c0*/  IMAD R8, R227.reuse, c[0x0][0x43c], R3 ;  /* 0x00010f00e3087a24 */ /* 0x040fe400078e0203 */
[C---:B------:R-:W-:Y:S02]  /*c2d0*/  IMAD R9, R226.reuse, c[0x0][0x4dc], R9 ;  /* 0x00013700e2097a24 */ /* 0x040fe400078e0209 */
[----:B------:R-:W-:Y:S01]  /*c2e0*/  IMAD.WIDE.U32 R4, R226, c[0x0][0x4d8], R4 ;  /* 0x00013600e2047a25 */ /* 0x000fe200078e0004 */
[----:B------:R-:W1:Y:S03]  /*c2f0*/  S2R R20, SR_TID.X ;  /* 0x0000000000147919 */ /* 0x000e660000002100 */
[----:B------:R-:W-:-:S04]  /*c300*/  IMAD.WIDE.U32 R2, R227, c[0x0][0x438], RZ ;  /* 0x00010e00e3027a25 */ /* 0x000fc800078e00ff */
[----:B------:R-:W-:Y:S01]  /*c310*/  IMAD.IADD R5, R5, 0x1, R9 ;  /* 0x0000000105057824 */ /* 0x000fe200078e0209 */
[----:B------:R-:W-:Y:S01]  /*c320*/  SHF.R.S32.HI R9, RZ, 0x1f, R228 ;  /* 0x0000001fff097819 */ /* 0x000fe200000114e4 */
[----:B------:R-:W-:Y:S02]  /*c330*/  IMAD.IADD R3, R3, 0x1, R8 ;  /* 0x0000000103037824 */ /* 0x000fe400078e0208 */
[----:B------:R-:W-:-:S04]  /*c340*/  IMAD.WIDE.U32 R4, R228, c[0x0][0x4e0], R4 ;  /* 0x00013800e4047a25 */ /* 0x000fc800078e0004 */
[----:B------:R-:W-:Y:S02]  /*c350*/  IMAD R0, R0, c[0x0][0x440], RZ ;  /* 0x0001100000007a24 */ /* 0x000fe400078e02ff */
[----:B------:R-:W-:-:S04]  /*c360*/  IMAD.WIDE.U32 R2, R226, c[0x0][0x440], R2 ;  /* 0x00011000e2027a25 */ /* 0x000fc800078e0002 */
[----:B------:R-:W-:-:S04]  /*c370*/  IMAD R14, R226, c[0x0][0x444], R0 ;  /* 0x00011100e20e7a24 */ /* 0x000fc800078e0200 */
[----:B------:R-:W-:-:S04]  /*c380*/  IMAD.IADD R3, R3, 0x1, R14 ;  /* 0x0000000103037824 */ /* 0x000fc800078e020e */
[----:B------:R-:W-:Y:S01]  /*c390*/  IMAD.WIDE.U32 R2, R228, c[0x0][0x448], R2 ;  /* 0x00011200e4027a25 */ /* 0x000fe200078e0002 */
[----:B-1----:R-:W-:-:S04]  /*c3a0*/  SHF.R.S32.HI R18, RZ, 0x1f, R20 ;  /* 0x0000001fff127819 */ /* 0x002fc80000011414 */
[----:B------:R-:W-:-:S04]  /*c3b0*/  LEA.HI R18, R18, R20, RZ, 0x5 ;  /* 0x0000001412127211 */ /* 0x000fc800078f28ff */
[----:B------:R-:W-:Y:S01]  /*c3c0*/  LOP3.LUT R18, R18, 0xffffffe0, RZ, 0xc0, !PT ;  /* 0xffffffe012127812 */ /* 0x000fe200078ec0ff */
[----:B------:R-:W-:Y:S02]  /*c3d0*/  ULDC UR5, c[0x0][0x4e8] ;  /* 0x00013a0000057ab9 */ /* 0x000fe40000000800 */
[----:B------:R-:W-:Y:S02]  /*c3e0*/  ULDC UR4, c[0x0][0x388] ;  /* 0x0000e20000047ab9 */ /* 0x000fe40000000800 */
[----:B------:R-:W-:Y:S01]  /*c3f0*/  IMAD.IADD R18, R20, 0x1, -R18 ;  /* 0x0000000114127824 */ /* 0x000fe200078e0a12 */
[----:B------:R-:W-:Y:S01]  /*c400*/  UIMAD UR4, UR5, UR4, URZ ;  /* 0x00000004050472a4 */ /* 0x000fe2000f8e023f */
[C---:B------:R-:W-:Y:S01]  /*c410*/  IADD3 R32, R225.reuse, 0x38, RZ ;  /* 0x00000038e1207810 */ /* 0x040fe20007ffe0ff */
[----:B------:R-:W-:Y:S01]  /*c420*/  BSSY B0, `(.L_x_1077) ;  /* 0x00000ba000007945 */ /* 0x000fe20003800000 */
[C---:B------:R-:W-:Y:S02]  /*c430*/  IADD3 R34, R225.reuse, 0x30, RZ ;  /* 0x00000030e1227810 */ /* 0x040fe40007ffe0ff */
[----:B------:R-:W-:-:S02]  /*c440*/  IADD3 R100, R225, 0x28, RZ ;  /* 0x00000028e1647810 */ /* 0x000fc40007ffe0ff */
[C---:B------:R-:W-:Y:S02]  /*c450*/  IADD3 R102, R225.reuse, 0x20, RZ ;  /* 0x00000020e1667810 */ /* 0x040fe40007ffe0ff */
[C---:B------:R-:W-:Y:S02]  /*c460*/  IADD3 R137, R225.reuse, 0x18, RZ ;  /* 0x00000018e1897810 */ /* 0x040fe40007ffe0ff */
[C---:B------:R-:W-:Y:S02]  /*c470*/  IADD3 R139, R225.reuse, 0x10, RZ ;  /* 0x00000010e18b7810 */ /* 0x040fe40007ffe0ff */
[----:B------:R-:W-:Y:S02]  /*c480*/  IADD3 R141, R225, 0x8, RZ ;  /* 0x00000008e18d7810 */ /* 0x000fe40007ffe0ff */
[----:B------:R-:W-:Y:S02]  /*c490*/  SHF.R.S32.HI R14, RZ, 0x1f, R239 ;  /* 0x0000001fff0e7819 */ /* 0x000fe400000114ef */
        /* <DEDUP_REMOVED lines=11> */
[----:B------:R-:W-:Y:S02]  /*c550*/  IADD3 R31, R225, 0x38, RZ ;  /* 0x00000038e11f7810 */ /* 0x000fe40007ffe0ff */
[----:B------:R-:W-:-:S02]  /*c560*/  SHF.R.S32.HI R32, RZ, 0x1f, R32 ;  /* 0x0000001fff207819 */ /* 0x000fc40000011420 */
[C---:B------:R-:W-:Y:S02]  /*c570*/  IADD3 R33, R225.reuse, 0x30, RZ ;  /* 0x00000030e1217810 */ /* 0x040fe40007ffe0ff */
[----:B------:R-:W-:Y:S02]  /*c580*/  SHF.R.S32.HI R34, RZ, 0x1f, R34 ;  /* 0x0000001fff227819 */ /* 0x000fe40000011422 */
[C---:B------:R-:W-:Y:S02]  /*c590*/  IADD3 R35, R225.reuse, 0x28, RZ ;  /* 0x00000028e1237810 */ /* 0x040fe40007ffe0ff */
        /* <DEDUP_REMOVED lines=8> */
[----:B------:R-:W-:Y:S01]  /*c620*/  SHF.R.S32.HI R141, RZ, 0x1f, R141 ;  /* 0x0000001fff8d7819 */ /* 0x000fe2000001148d */
[----:B---3--:R-:W-:-:S04]  /*c630*/  IMAD.IADD R7, R6, 0x1, R229 ;  /* 0x0000000106077824 */ /* 0x008fc800078e02e5 */
[----:B------:R-:W-:-:S04]  /*c640*/  @P1 IMAD.HI.U32 R10, R7, c[0x0][0x4ec], RZ ;  /* 0x00013b00070a1a27 */ /* 0x000fc800078e00ff */
[----:B------:R-:W-:Y:S01]  /*c650*/  IMAD.MOV.U32 R6, RZ, RZ, R7 ;  /* 0x000000ffff067224 */ /* 0x000fe200078e0007 */
[----:B------:R-:W-:Y:S01]  /*c660*/  @P1 SHF.R.U32.HI R6, RZ, c[0x0][0x4f0], R10 ;  /* 0x00013c00ff061a19 */ /* 0x000fe2000001160a */
[----:B------:R-:W-:-:S04]  /*c670*/  IMAD R10, R9, c[0x0][0x4e0], RZ ;  /* 0x00013800090a7a24 */ /* 0x000fc800078e02ff */
[----:B------:R-:W-:-:S04]  /*c680*/  IMAD.MOV R8, RZ, RZ, -R6 ;  /* 0x000000ffff087224 */ /* 0x000fc800078e0a06 */
[----:B------:R-:W-:Y:S01]  /*c690*/  IMAD R8, R8, c[0x0][0x4e8], R7 ;  /* 0x00013a0008087a24 */ /* 0x000fe200078e0207 */
[----:B------:R-:W-:Y:S01]  /*c6a0*/  SHF.R.S32.HI R12, RZ, 0x1f, R6 ;  /* 0x0000001fff0c7819 */ /* 0x000fe20000011406 */
[----:B------:R-:W-:Y:S01]  /*c6b0*/  IMAD R11, R228, c[0x0][0x4e4], R10 ;  /* 0x00013900e40b7a24 */ /* 0x000fe200078e020a */
[----:B------:R-:W-:Y:S02]  /*c6c0*/  IADD3 R4, P0, R6, R4, RZ ;  /* 0x0000000406047210 */ /* 0x000fe40007f1e0ff */
[----:B------:R-:W-:Y:S01]  /*c6d0*/  SHF.R.S32.HI R13, RZ, 0x1f, R8 ;  /* 0x0000001fff0d7819 */ /* 0x000fe20000011408 */
[----:B------:R-:W-:Y:S01]  /*c6e0*/  @P1 IMAD.HI.U32 R10, R7, c[0x0][0x4ec], RZ ;  /* 0x00013b00070a1a27 */ /* 0x000fe200078e00ff */
[----:B------:R-:W-:-:S03]  /*c6f0*/  IADD3.X R5, R12, R5, R11, P0, !PT ;  /* 0x000000050c057210 */ /* 0x000fc600007fe40b */
[----:B------:R-:W-:Y:S02]  /*c700*/  IMAD R9, R9, c[0x0][0x448], RZ ;  /* 0x0001120009097a24 */ /* 0x000fe400078e02ff */
[----:B------:R-:W-:Y:S02]  /*c710*/  IMAD R6, R13, c[0x0][0x4c8], RZ ;  /* 0x000132000d067a24 */ /* 0x000fe400078e02ff */
[----:B------:R-:W-:Y:S01]  /*c720*/  IMAD.MOV.U32 R0, RZ, RZ, R7 ;  /* 0x000000ffff007224 */ /* 0x000fe200078e0007 */
[----:B------:R-:W-:Y:S01]  /*c730*/  @P1 SHF.R.U32.HI R0, RZ, c[0x0][0x4f0], R10 ;  /* 0x00013c00ff001a19 */ /* 0x000fe2000001160a */
[----:B------:R-:W-:Y:S02]  /*c740*/  IMAD R9, R228, c[0x0][0x44c], R9 ;  /* 0x00011300e4097a24 */ /* 0x000fe400078e0209 */
[C---:B------:R-:W-:Y:S02]  /*c750*/  IMAD R6, R8.reuse, c[0x0][0x4cc], R6 ;  /* 0x0001330008067a24 */ /* 0x040fe400078e0206 */
[----:B------:R-:W-:Y:S01]  /*c760*/  IMAD.WIDE.U32 R4, R8, c[0x0][0x4c8], R4 ;  /* 0x0001320008047a25 */ /* 0x000fe200078e0004 */
[----:B------:R-:W-:-:S03]  /*c770*/  SHF.R.S32.HI R10, RZ, 0x1f, R0 ;  /* 0x0000001fff0a7819 */ /* 0x000fc60000011400 */
[----:B------:R-:W-:Y:S02]  /*c780*/  IMAD.IADD R3, R3, 0x1, R9 ;  /* 0x0000000103037824 */ /* 0x000fe400078e0209 */
[----:B------:R-:W-:Y:S02]  /*c790*/  IMAD.MOV R8, RZ, RZ, -R0 ;  /* 0x000000ffff087224 */ /* 0x000fe400078e0a00 */
[----:B------:R-:W-:Y:S01]  /*c7a0*/  IMAD.IADD R9, R5, 0x1, R6 ;  /* 0x0000000105097824 */ /* 0x000fe200078e0206 */
[----:B------:R-:W-:Y:S01]  /*c7b0*/  LEA R6, P0, R4, c[0x0][0x4a8], 0x2 ;  /* 0x00012a0004067a11 */ /* 0x000fe200078010ff */
[----:B------:R-:W-:Y:S02]  /*c7c0*/  IMAD R8, R8, c[0x0][0x4e8], R7 ;  /* 0x00013a0008087a24 */ /* 0x000fe400078e0207 */
[----:B------:R-:W-:Y:S01]  /*c7d0*/  IMAD R5, R10, c[0x0][0x430], RZ ;  /* 0x00010c000a057a24 */ /* 0x000fe200078e02ff */
[----:B------:R-:W-:Y:S02]  /*c7e0*/  LEA.HI.X R7, R4, c[0x0][0x4ac], R9, 0x2, P0 ;  /* 0x00012b0004077a11 */ /* 0x000fe400000f1409 */
[----:B------:R-:W-:Y:S01]  /*c7f0*/  SHFL.IDX PT, R4, R6, RZ, 0x1c1f ;  /* 0x001c1fff06047589 */ /* 0x000fe200000e0000 */
[----:B------:R-:W-:Y:S01]  /*c800*/  IMAD R10, R0, c[0x0][0x434], R5 ;  /* 0x00010d00000a7a24 */ /* 0x000fe200078e0205 */
[----:B------:R-:W-:-:S02]  /*c810*/  SHF.R.S32.HI R9, RZ, 0x1f, R8 ;  /* 0x0000001fff097819 */ /* 0x000fc40000011408 */
[----:B------:R-:W1:Y:S01]  /*c820*/  SHFL.IDX PT, R5, R7, RZ, 0x1c1f ;  /* 0x001c1fff07057589 */ /* 0x000e6200000e0000 */
[----:B------:R-:W-:-:S03]  /*c830*/  IMAD.WIDE.U32 R2, R0, c[0x0][0x430], R2 ;  /* 0x00010c0000027a25 */ /* 0x000fc600078e0002 */
[----:B------:R-:W-:Y:S01]  /*c840*/  SHFL.IDX PT, R6, R6, 0x1, 0x1c1f ;  /* 0x003c1f0006067f89 */ /* 0x000fe200000e0000 */
[----:B----4-:R-:W-:-:S03]  /*c850*/  IMAD.IADD R0, R19, 0x1, R229 ;  /* 0x0000000113007824 */ /* 0x010fc600078e02e5 */
[----:B------:R-:W3:Y:S01]  /*c860*/  SHFL.IDX PT, R7, R7, 0x1, 0x1c1f ;  /* 0x003c1f0007077f89 */ /* 0x000ee200000e0000 */
[----:B------:R-:W-:Y:S01]  /*c870*/  IMAD.IADD R3, R3, 0x1, R10 ;  /* 0x0000000103037824 */ /* 0x000fe200078e020a */
[----:B------:R-:W-:Y:S01]  /*c880*/  LOP3.LUT P1, RZ, R18, 0x3, RZ, 0xc0, !PT ;  /* 0x0000000312ff7812 */ /* 0x000fe2000782c0ff */
[----:B------:R-:W-:Y:S01]  /*c890*/  IMAD R10, R9, c[0x0][0x428], RZ ;  /* 0x00010a00090a7a24 */ /* 0x000fe200078e02ff */
[C---:B------:R-:W-:Y:S02]  /*c8a0*/  IADD3 R9, R0.reuse, 0x8, RZ ;  /* 0x0000000800097810 */ /* 0x040fe40007ffe0ff */
[----:B------:R-:W-:Y:S02]  /*c8b0*/  ISETP.GE.OR P2, PT, R0, UR4, P1 ;  /* 0x0000000400007c0c */ /* 0x000fe40008f46670 */
[----:B------:R-:W-:Y:S01]  /*c8c0*/  ISETP.GE.OR P1, PT, R9, UR4, P1 ;  /* 0x0000000409007c0c */ /* 0x000fe20008f26670 */
[C---:B------:R-:W-:Y:S02]  /*c8d0*/  IMAD R10, R8.reuse, c[0x0][0x42c], R10 ;  /* 0x00010b00080a7a24 */ /* 0x040fe400078e020a */
[----:B------:R-:W-:-:S04]  /*c8e0*/  IMAD.WIDE.U32 R2, R8, c[0x0][0x428], R2 ;  /* 0x00010a0008027a25 */ /* 0x000fc800078e0002 */
[----:B------:R-:W-:-:S04]  /*c8f0*/  IMAD.IADD R3, R3, 0x1, R10 ;  /* 0x0000000103037824 */ /* 0x000fc800078e020a */
[----:B-1----:R1:W-:Y:S01]  /*c900*/  @!P2 ST.E [R4.64], R16 ;  /* 0x000000100400a985 */ /* 0x0023e2000c101906 */
[----:B------:R-:W-:-:S03]  /*c910*/  LEA R11, P0, R2, c[0x0][0x400], 0x2 ;  /* 0x00010000020b7a11 */ /* 0x000fc600078010ff */
[----:B---3--:R1:W-:Y:S01]  /*c920*/  @!P1 ST.E [R6.64], R15 ;  /* 0x0000000f06009985 */ /* 0x0083e2000c101906 */
[----:B------:R-:W-:Y:S02]  /*c930*/  ISETP.GE.AND P1, PT, R0, UR4, PT ;  /* 0x0000000400007c0c */ /* 0x000fe4000bf26270 */
[----:B------:R-:W-:Y:S02]  /*c940*/  LEA.HI.X R10, R2, c[0x0][0x404], R3, 0x2, P0 ;  /* 0x00010100020a7a11 */ /* 0x000fe400000f1403 */
[----:B------:R1:W3:Y:S01]  /*c950*/  SHFL.IDX PT, R2, R11, RZ, 0x1c1f ;  /* 0x001c1fff0b027589 */ /* 0x0002e200000e0000 */
[----:B------:R-:W-:-:S03]  /*c960*/  ISETP.GE.AND P0, PT, R9, UR4, PT ;  /* 0x0000000409007c0c */ /* 0x000fc6000bf06270 */
[----:B------:R1:W4:Y:S01]  /*c970*/  SHFL.IDX PT, R3, R10, RZ, 0x1c1f ;  /* 0x001c1fff0a037589 */ /* 0x00032200000e0000 */
[----:B------:R-:W-:Y:S02]  /*c980*/  SHF.R.S32.HI R12, RZ, 0x1f, R237 ;  /* 0x0000001fff0c7819 */ /* 0x000fe400000114ed */
[----:B------:R-:W-:Y:S02]  /*c990*/  SHF.R.S32.HI R13, RZ, 0x1f, R238 ;  /* 0x0000001fff0d7819 */ /* 0x000fe400000114ee */
[----:B------:R-:W-:Y:S02]  /*c9a0*/  SHF.R.S32.HI R18, RZ, 0x1f, R240 ;  /* 0x0000001fff127819 */ /* 0x000fe400000114f0 */
[----:B------:R-:W-:Y:S01]  /*c9b0*/  SHF.R.S32.HI R19, RZ, 0x1f, R241 ;  /* 0x0000001fff137819 */ /* 0x000fe200000114f1 */
[----:B------:R-:W-:Y:S05]  /*c9c0*/  @P1 BRA `(.L_x_1078) ;  /* 0x000005f000001947 */ /* 0x000fea0003800000 */
[----:B------:R-:W-:Y:S02]  /*c9d0*/  ISETP.GE.AND P5, PT, R225, c[0x0][0x3c8], PT ;  /* 0x0000f200e1007a0c */ /* 0x000fe40003fa6270 */
[----:B------:R-:W-:-:S02]  /*c9e0*/  ISETP.GE.AND P1, PT, R140, c[0x0][0x3c8], PT ;  /* 0x0000f2008c007a0c */ /* 0x000fc40003f26270 */
[----:B------:R-:W-:Y:S02]  /*c9f0*/  ISETP.GE.AND P4, PT, R138, c[0x0][0x3c8], PT ;  /* 0x0000f2008a007a0c */ /* 0x000fe40003f86270 */
[----:B------:R-:W-:-:S07]  /*ca00*/  ISETP.GE.AND P2, PT, R136, c[0x0][0x3c8], PT ;  /* 0x0000f20088007a0c */ /* 0x000fce0003f46270 */
[----:B-1-34-:R-:W-:Y:S02]  /*ca10*/  @!P5 IMAD.WIDE R6, R225, 0x4, R2 ;  /* 0x00000004e106d825 */ /* 0x01afe400078e0202 */
[----:B------:R-:W-:-:S03]  /*ca20*/  @!P1 LEA R4, P3, R140, R2, 0x2 ;  /* 0x000000028c049211 */ /* 0x000fc600078610ff */
[----:B------:R1:W-:Y:S01]  /*ca30*/  @!P5 ST.E.64 [R6.64], R104 ;  /* 0x000000680600d985 */ /* 0x0003e2000c101b06 */
[----:B------:R-:W-:Y:S02]  /*ca40*/  @!P1 LEA.HI.X R5, R140, R3, R141, 0x2, P3 ;  /* 0x000000038c059211 */ /* 0x000fe400018f148d */
[----:B------:R-:W-:-:S03]  /*ca50*/  ISETP.GE.AND P5, PT, R101, c[0x0][0x3c8], PT ;  /* 0x0000f20065007a0c */ /* 0x000fc60003fa6270 */
[----:B------:R3:W-:Y:S01]  /*ca60*/  @!P1 ST.E.64 [R4.64], R108 ;  /* 0x0000006c04009985 */ /* 0x0007e2000c101b06 */
[----:B------:R-:W-:Y:S02]  /*ca70*/  ISETP.GE.AND P1, PT, R35, c[0x0][0x3c8], PT ;  /* 0x0000f20023007a0c */ /* 0x000fe40003f26270 */
[----:B-1----:R-:W-:-:S04]  /*ca80*/  @!P4 LEA R6, P3, R138, R2, 0x2 ;  /* 0x000000028a06c211 */ /* 0x002fc800078610ff */
[----:B------:R-:W-:Y:S02]  /*ca90*/  @!P4 LEA.HI.X R7, R138, R3, R139, 0x2, P3 ;  /* 0x000000038a07c211 */ /* 0x000fe400018f148b */
[----:B---3--:R-:W-:-:S03]  /*caa0*/  @!P2 LEA R4, P3, R136, R2, 0x2 ;  /* 0x000000028804a211 */ /* 0x008fc600078610ff */
        /* <DEDUP_REMOVED lines=60> */
[----:B-1----:R-:W-:-:S04]  /*ce70*/  @!P3 LEA R6, P4, R242, R2, 0x2 ;  /* 0x00000002f206b211 */ /* 0x002fc800078810ff */
[-C--:B------:R-:W-:Y:S02]  /*ce80*/  @!P3 LEA.HI.X R7, R242, R3.reuse, R20, 0x2, P4 ;  /* 0x00000003f207b211 */ /* 0x080fe400020f1414 */
[-C--:B---3--:R-:W-:Y:S02]  /*ce90*/  @!P2 LEA R4, P1, R241, R2.reuse, 0x2 ;  /* 0x00000002f104a211 */ /* 0x088fe400078210ff */
[----:B------:R-:W-:Y:S01]  /*cea0*/  ISETP.GE.AND P4, PT, R239, c[0x0][0x3c8], PT ;  /* 0x0000f200ef007a0c */ /* 0x000fe20003f86270 */
[----:B------:R1:W-:Y:S01]  /*ceb0*/  @!P3 ST.E.64 [R6.64], R76 ;  /* 0x0000004c0600b985 */ /* 0x0003e2000c101b06 */
[----:B------:R-:W-:Y:S02]  /*cec0*/  @!P2 LEA.HI.X R5, R241, R3, R19, 0x2, P1 ;  /* 0x00000003f105a211 */ /* 0x000fe400008f1413 */
[----:B------:R-:W-:Y:S02]  /*ced0*/  ISETP.GE.AND P3, PT, R238, c[0x0][0x3c8], PT ;  /* 0x0000f200ee007a0c */ /* 0x000fe40003f66270 */
[----:B------:R-:W-:Y:S01]  /*cee0*/  @!P5 LEA R8, P1, R240, R2, 0x2 ;  /* 0x00000002f008d211 */ /* 0x000fe200078210ff */
[----:B------:R3:W-:Y:S01]  /*cef0*/  @!P2 ST.E.64 [R4.64], R80 ;  /* 0x000000500400a985 */ /* 0x0007e2000c101b06 */
[----:B------:R-:W-:-:S02]  /*cf00*/  ISETP.GE.AND P2, PT, R237, c[0x0][0x3c8], PT ;  /* 0x0000f200ed007a0c */ /* 0x000fc40003f46270 */
[----:B------:R-:W-:-:S05]  /*cf10*/  @!P5 LEA.HI.X R9, R240, R3, R18, 0x2, P1 ;  /* 0x00000003f009d211 */ /* 0x000fca00008f1412 */
[----:B------:R4:W-:Y:S01]  /*cf20*/  @!P5 ST.E.64 [R8.64], R84 ;  /* 0x000000540800d985 */ /* 0x0009e2000c101b06 */
[----:B-1----:R-:W-:-:S04]  /*cf30*/  @!P4 LEA R6, P1, R239, R2, 0x2 ;  /* 0x00000002ef06c211 */ /* 0x002fc800078210ff */
[----:B------:R-:W-:Y:S02]  /*cf40*/  @!P4 LEA.HI.X R7, R239, R3, R14, 0x2, P1 ;  /* 0x00000003ef07c211 */ /* 0x000fe400008f140e */
[----:B---3--:R-:W-:-:S03]  /*cf50*/  @!P3 LEA R4, P1, R238, R2, 0x2 ;  /* 0x00000002ee04b211 */ /* 0x008fc600078210ff */
[----:B------:R4:W-:Y:S01]  /*cf60*/  @!P4 ST.E.64 [R6.64], R88 ;  /* 0x000000580600c985 */ /* 0x0009e2000c101b06 */
[----:B------:R-:W-:Y:S02]  /*cf70*/  @!P3 LEA.HI.X R5, R238, R3, R13, 0x2, P1 ;  /* 0x00000003ee05b211 */ /* 0x000fe400008f140d */
[----:B------:R-:W-:-:S03]  /*cf80*/  @!P2 LEA R2, P1, R237, R2, 0x2 ;  /* 0x00000002ed02a211 */ /* 0x000fc600078210ff */
[----:B------:R4:W-:Y:S01]  /*cf90*/  @!P3 ST.E.64 [R4.64], R92 ;  /* 0x0000005c0400b985 */ /* 0x0009e2000c101b06 */
[----:B------:R-:W-:-:S05]  /*cfa0*/  @!P2 LEA.HI.X R3, R237, R3, R12, 0x2, P1 ;  /* 0x00000003ed03a211 */ /* 0x000fca00008f140c */
[----:B------:R4:W-:Y:S04]  /*cfb0*/  @!P2 ST.E.64 [R2.64], R96 ;  /* 0x000000600200a985 */ /* 0x0009e8000c101b06 */
.L_x_1078:
[----:B------:R-:W-:Y:S05]  /*cfc0*/  BSYNC B0 ;  /* 0x0000000000007941 */ /* 0x000fea0003800000 */
.L_x_1077:
[----:B----4-:R4:W1:Y:S04]  /*cfd0*/  SHFL.IDX PT, R3, R10, 0x1, 0x1c1f ;  /* 0x003c1f000a037f89 */ /* 0x01086800000e0000 */
[----:B---3--:R4:W3:Y:S01]  /*cfe0*/  SHFL.IDX PT, R2, R11, 0x1, 0x1c1f ;  /* 0x003c1f000b027f89 */ /* 0x0088e200000e0000 */
[----:B------:R-:W-:Y:S05]  /*cff0*/  @P0 BRA `(.L_x_1079) ;  /* 0x0000089000000947 */ /* 0x000fea0003800000 */
[----:B------:R-:W-:Y:S02]  /*d000*/  ISETP.GE.AND P1, PT, R225, c[0x0][0x3c8], PT ;  /* 0x0000f200e1007a0c */ /* 0x000fe40003f26270 */
[----:B------:R-:W-:Y:S02]  /*d010*/  ISETP.GE.AND P2, PT, R140, c[0x0][0x3c8], PT ;  /* 0x0000f2008c007a0c */ /* 0x000fe40003f46270 */
[----:B------:R-:W-:Y:S02]  /*d020*/  ISETP.GE.AND P3, PT, R138, c[0x0][0x3c8], PT ;  /* 0x0000f2008a007a0c */ /* 0x000fe40003f66270 */
[----:B------:R-:W-:-:S07]  /*d030*/  ISETP.GE.AND P0, PT, R136, c[0x0][0x3c8], PT ;  /* 0x0000f20088007a0c */ /* 0x000fce0003f06270 */
[----:B-1-3--:R-:W-:Y:S02]  /*d040*/  @!P1 IMAD.WIDE R6, R225, 0x4, R2 ;  /* 0x00000004e1069825 */ /* 0x00afe400078e0202 */
[----:B------:R-:W-:-:S03]  /*d050*/  @!P2 LEA R4, P5, R140, R2, 0x2 ;  /* 0x000000028c04a211 */ /* 0x000fc600078a10ff */
[----:B------:R1:W-:Y:S01]  /*d060*/  @!P1 ST.E.64 [R6.64], R106 ;  /* 0x0000006a06009985 */ /* 0x0003e2000c101b06 */
[----:B------:R-:W-:Y:S02]  /*d070*/  ISETP.GE.AND P1, PT, R101, c[0x0][0x3c8], PT ;  /* 0x0000f20065007a0c */ /* 0x000fe40003f26270 */
[----:B------:R-:W-:-:S05]  /*d080*/  @!P2 LEA.HI.X R5, R140, R3, R141, 0x2, P5 ;  /* 0x000000038c05a211 */ /* 0x000fca00028f148d */
[----:B------:R3:W-:Y:S01]  /*d090*/  @!P2 ST.E.64 [R4.64], R110 ;  /* 0x0000006e0400a985 */ /* 0x0007e2000c101b06 */
[----:B------:R-:W-:Y:S02]  /*d0a0*/  ISETP.GE.AND P2, PT, R35, c[0x0][0x3c8], PT ;  /* 0x0000f20023007a0c */ /* 0x000fe40003f46270 */
[----:B-1----:R-:W-:-:S04]  /*d0b0*/  @!P3 LEA R6, P4, R138, R2, 0x2 ;  /* 0x000000028a06b211 */ /* 0x002fc800078810ff */
[----:B------:R-:W-:Y:S02]  /*d0c0*/  @!P3 LEA.HI.X R7, R138, R3, R139, 0x2, P4 ;  /* 0x000000038a07b211 */ /* 0x000fe400020f148b */
[----:B---3--:R-:W-:-:S03]  /*d0d0*/  @!P0 LEA R4, P5, R136, R2, 0x2 ;  /* 0x0000000288048211 */ /* 0x008fc600078a10ff */
        /* <DEDUP_REMOVED lines=30> */
[-C--:B------:R-:W-:Y:S02]  /*d2c0*/  @!P3 LEA.HI.X R7, R250, R3.reuse, R28, 0x2, P4 ;  /* 0x00000003fa07b211 */ /* 0x080fe400020f141c */
[----:B------:R-:W-:Y:S02]  /*d2d0*/  ISETP.GE.AND P4, PT, R246, c[0x0][0x3c8], PT ;  /* 0x0000f200f6007a0c */ /* 0x000fe40003f86270 */
[CC--:B---3--:R-:W-:Y:S01]  /*d2e0*/  @!P0 LEA R4, P5, R249.reuse, R2.reuse, 0x2 ;  /* 0x00000002f9048211 */ /* 0x0c8fe200078a10ff */
[----:B------:R1:W-:Y:S01]  /*d2f0*/  @!P3 ST.E.64 [R6.64], R46 ;  /* 0x0000002e0600b985 */ /* 0x0003e2000c101b06 */
[C---:B------:R-:W-:Y:S02]  /*d300*/  @!P1 LEA R8, P3, R248.reuse, R2, 0x2 ;  /* 0x00000002f8089211 */ /* 0x040fe400078610ff */
[-C--:B------:R-:W-:Y:S02]  /*d310*/  @!P0 LEA.HI.X R5, R249, R3.reuse, R27, 0x2, P5 ;  /* 0x00000003f9058211 */ /* 0x080fe400028f141b */
[----:B------:R-:W-:-:S02]  /*d320*/  @!P1 LEA.HI.X R9, R248, R3, R26, 0x2, P3 ;  /* 0x00000003f8099211 */ /* 0x000fc400018f141a */
[----:B------:R-:W-:Y:S01]  /*d330*/  ISETP.GE.AND P3, PT, R245, c[0x0][0x3c8], PT ;  /* 0x0000f200f5007a0c */ /* 0x000fe20003f66270 */
[----:B------:R3:W-:Y:S04]  /*d340*/  @!P0 ST.E.64 [R4.64], R50 ;  /* 0x0000003204008985 */ /* 0x0007e8000c101b06 */
[----:B------:R2:W-:Y:S01]  /*d350*/  @!P1 ST.E.64 [R8.64], R54 ;  /* 0x0000003608009985 */ /* 0x0005e2000c101b06 */
[----:B------:R-:W-:Y:S02]  /*d360*/  ISETP.GE.AND P1, PT, R244, c[0x0][0x3c8], PT ;  /* 0x0000f200f4007a0c */ /* 0x000fe40003f26270 */
[----:B-1----:R-:W-:-:S04]  /*d370*/  @!P2 LEA R6, P0, R247, R2, 0x2 ;  /* 0x00000002f706a211 */ /* 0x002fc800078010ff */
[-C--:B------:R-:W-:Y:S02]  /*d380*/  @!P2 LEA.HI.X R7, R247, R3.reuse, R25, 0x2, P0 ;  /* 0x00000003f707a211 */ /* 0x080fe400000f1419 */
[----:B------:R-:W-:Y:S02]  /*d390*/  ISETP.GE.AND P0, PT, R243, c[0x0][0x3c8], PT ;  /* 0x0000f200f3007a0c */ /* 0x000fe40003f06270 */
[CC--:B---3--:R-:W-:Y:S01]  /*d3a0*/  @!P4 LEA R4, P5, R246.reuse, R2.reuse, 0x2 ;  /* 0x00000002f604c211 */ /* 0x0c8fe200078a10ff */
[----:B------:R1:W-:Y:S03]  /*d3b0*/  @!P2 ST.E.64 [R6.64], R58 ;  /* 0x0000003a0600a985 */ /* 0x0003e6000c101b06 */
[----:B------:R-:W-:Y:S02]  /*d3c0*/  @!P4 LEA.HI.X R5, R246, R3, R24, 0x2, P5 ;  /* 0x00000003f605c211 */ /* 0x000fe400028f1418 */
[----:B--2---:R-:W-:-:S03]  /*d3d0*/  @!P3 LEA R8, P2, R245, R2, 0x2 ;  /* 0x00000002f508b211 */ /* 0x004fc600078410ff */
[----:B------:R2:W-:Y:S01]  /*d3e0*/  @!P4 ST.E.64 [R4.64], R62 ;  /* 0x0000003e0400c985 */ /* 0x0005e2000c101b06 */
[----:B------:R-:W-:Y:S02]  /*d3f0*/  ISETP.GE.AND P4, PT, R242, c[0x0][0x3c8], PT ;  /* 0x0000f200f2007a0c */ /* 0x000fe40003f86270 */
[----:B------:R-:W-:-:S05]  /*d400*/  @!P3 LEA.HI.X R9, R245, R3, R23, 0x2, P2 ;  /* 0x00000003f509b211 */ /* 0x000fca00010f1417 */
[----:B------:R-:W-:Y:S01]  /*d410*/  @!P3 ST.E.64 [R8.64], R66 ;  /* 0x000000420800b985 */ /* 0x000fe2000c101b06 */
[----:B------:R-:W-:Y:S02]  /*d420*/  ISETP.GE.AND P3, PT, R241, c[0x0][0x3c8], PT ;  /* 0x0000f200f1007a0c */ /* 0x000fe40003f66270 */
[----:B-1----:R-:W-:-:S04]  /*d430*/  @!P0 LEA R6, P2, R243, R2, 0x2 ;  /* 0x00000002f3068211 */ /* 0x002fc800078410ff */
[----:B------:R-:W-:Y:S02]  /*d440*/  @!P0 LEA.HI.X R7, R243, R3, R21, 0x2, P2 ;  /* 0x00000003f3078211 */ /* 0x000fe400010f1415 */
[----:B------:R-:W-:Y:S02]  /*d450*/  ISETP.GE.AND P2, PT, R240, c[0x0][0x3c8], PT ;  /* 0x0000f200f0007a0c */ /* 0x000fe40003f46270 */
[----:B--2---:R-:W-:-:S04]  /*d460*/  @!P1 LEA R4, P5, R244, R2, 0x2 ;  /* 0x00000002f4049211 */ /* 0x004fc800078a10ff */
[----:B------:R-:W-:-:S05]  /*d470*/  @!P1 LEA.HI.X R5, R244, R3, R22, 0x2, P5 ;  /* 0x00000003f4059211 */ /* 0x000fca00028f1416 */
[----:B------:R1:W-:Y:S01]  /*d480*/  @!P1 ST.E.64 [R4.64], R70 ;  /* 0x0000004604009985 */ /* 0x0003e2000c101b06 */
[----:B------:R-:W-:-:S03]  /*d490*/  ISETP.GE.AND P1, PT, R239, c[0x0][0x3c8], PT ;  /* 0x0000f200ef007a0c */ /* 0x000fc60003f26270 */
[----:B------:R2:W-:Y:S01]  /*d4a0*/  @!P0 ST.E.64 [R6.64], R74 ;  /* 0x0000004a06008985 */ /* 0x0005e2000c101b06 */
[----:B------:R-:W-:Y:S02]  /*d4b0*/  ISETP.GE.AND P0, PT, R238, c[0x0][0x3c8], PT ;  /* 0x0000f200ee007a0c */ /* 0x000fe40003f06270 */
[----:B-1----:R-:W-:-:S04]  /*d4c0*/  @!P4 LEA R4, P5, R242, R2, 0x2 ;  /* 0x00000002f204c211 */ /* 0x002fc800078a10ff */
[----:B------:R-:W-:Y:S02]  /*d4d0*/  @!P4 LEA.HI.X R5, R242, R3, R20, 0x2, P5 ;  /* 0x00000003f205c211 */ /* 0x000fe400028f1414 */
[----:B----4-:R-:W-:-:S03]  /*d4e0*/  @!P3 LEA R10, P5, R241, R2, 0x2 ;  /* 0x00000002f10ab211 */ /* 0x010fc600078a10ff */
[----:B------:R1:W-:Y:S01]  /*d4f0*/  @!P4 ST.E.64 [R4.64], R78 ;  /* 0x0000004e0400c985 */ /* 0x0003e2000c101b06 */
[CC--:B------:R-:W-:Y:S02]  /*d500*/  @!P2 LEA R8, P4, R240.reuse, R2.reuse, 0x2 ;  /* 0x00000002f008a211 */ /* 0x0c0fe400078810ff */
[-C--:B------:R-:W-:Y:S02]  /*d510*/  @!P3 LEA.HI.X R11, R241, R3.reuse, R19, 0x2, P5 ;  /* 0x00000003f10bb211 */ /* 0x080fe400028f1413 */
[C---:B--2---:R-:W-:Y:S02]  /*d520*/  @!P1 LEA R6, P5, R239.reuse, R2, 0x2 ;  /* 0x00000002ef069211 */ /* 0x044fe400078a10ff */
[-C--:B------:R-:W-:Y:S01]  /*d530*/  @!P2 LEA.HI.X R9, R240, R3.reuse, R18, 0x2, P4 ;  /* 0x00000003f009a211 */ /* 0x080fe200020f1412 */
[----:B------:R2:W-:Y:S01]  /*d540*/  @!P3 ST.E.64 [R10.64], R82 ;  /* 0x000000520a00b985 */ /* 0x0005e2000c101b06 */
[----:B------:R-:W-:-:S03]  /*d550*/  @!P1 LEA.HI.X R7, R239, R3, R14, 0x2, P5 ;  /* 0x00000003ef079211 */ /* 0x000fc600028f140e */
[----:B------:R2:W-:Y:S04]  /*d560*/  @!P2 ST.E.64 [R8.64], R86 ;  /* 0x000000560800a985 */ /* 0x0005e8000c101b06 */
[----:B------:R2:W-:Y:S01]  /*d570*/  @!P1 ST.E.64 [R6.64], R90 ;  /* 0x0000005a06009985 */ /* 0x0005e2000c101b06 */
[----:B-1----:R-:W-:-:S04]  /*d580*/  @!P0 LEA R4, P4, R238, R2, 0x2 ;  /* 0x00000002ee048211 */ /* 0x002fc800078810ff */
[----:B------:R-:W-:-:S05]  /*d590*/  @!P0 LEA.HI.X R5, R238, R3, R13, 0x2, P4 ;  /* 0x00000003ee058211 */ /* 0x000fca00020f140d */
[----:B------:R2:W-:Y:S01]  /*d5a0*/  @!P0 ST.E.64 [R4.64], R94 ;  /* 0x0000005e04008985 */ /* 0x0005e2000c101b06 */
[----:B------:R-:W-:-:S13]  /*d5b0*/  ISETP.GE.AND P0, PT, R237, c[0x0][0x3c8], PT ;  /* 0x0000f200ed007a0c */ /* 0x000fda0003f06270 */
[----:B------:R-:W-:Y:S05]  /*d5c0*/  @P0 BRA `(.L_x_1079) ;  /* 0x000002c000000947 */ /* 0x000fea0003800000 */
[----:B------:R-:W-:-:S04]  /*d5d0*/  LEA R2, P0, R237, R2, 0x2 ;  /* 0x00000002ed027211 */ /* 0x000fc800078010ff */
[----:B------:R-:W-:-:S05]  /*d5e0*/  LEA.HI.X R3, R237, R3, R12, 0x2, P0 ;  /* 0x00000003ed037211 */ /* 0x000fca00000f140c */
[----:B------:R1:W-:Y:S01]  /*d5f0*/  ST.E.64 [R2.64], R98 ;  /* 0x0000006202007985 */ /* 0x0003e2000c101b06 */
[----:B------:R-:W-:Y:S05]  /*d600*/  BRA `(.L_x_1079) ;  /* 0x0000028000007947 */ /* 0x000fea0003800000 */
.L_x_1075:
[----:B------:R-:W1:Y:S02]  /*d610*/  S2R R3, SR_TID.X ;  /* 0x0000000000037919 */ /* 0x000e640000002100 */
[----:B-1----:R-:W-:-:S13]  /*d620*/  ISETP.GT.AND P0, PT, R3, 0x7f, PT ;  /* 0x0000007f0300780c */ /* 0x002fda0003f04270 */
[----:B------:R-:W-:Y:S05]  /*d630*/  @P0 BRA `(.L_x_1079) ;  /* 0x0000025000000947 */ /* 0x000fea0003800000 */
[----:B------:R-:W-:Y:S02]  /*d640*/  MOV R2, c[0x0][0x4e8] ;  /* 0x00013a0000027a02 */ /* 0x000fe40000000f00 */
[----:B------:R-:W-:-:S03]  /*d650*/  IADD3 R6, R229, R3, RZ ;  /* 0x00000003e5067210 */ /* 0x000fc60007ffe0ff */
[----:B------:R-:W-:-:S05]  /*d660*/  IMAD R0, R2, c[0x0][0x388], RZ ;  /* 0x0000e20002007a24 */ /* 0x000fca00078e02ff */
[----:B------:R-:W-:-:S13]  /*d670*/  ISETP.GE.AND P0, PT, R6, R0, PT ;  /* 0x000000000600720c */ /* 0x000fda0003f06270 */
[----:B------:R-:W-:Y:S05]  /*d680*/  @P0 BRA `(.L_x_1079) ;  /* 0x0000020000000947 */ /* 0x000fea0003800000 */
[----:B------:R-:W-:Y:S01]  /*d690*/  ISETP.NE.AND P0, PT, R2, 0x1, PT ;  /* 0x000000010200780c */ /* 0x000fe20003f05270 */
[----:B------:R-:W-:Y:S01]  /*d6a0*/  IMAD.WIDE.U32 R2, R227, c[0x0][0x4d0], RZ ;  /* 0x00013400e3027a25 */ /* 0x000fe200078e00ff */
[----:B------:R-:W-:Y:S02]  /*d6b0*/  SHF.R.S32.HI R0, RZ, 0x1f, R227 ;  /* 0x0000001fff007819 */ /* 0x000fe400000114e3 */
[----:B------:R-:W-:-:S03]  /*d6c0*/  SHF.R.S32.HI R5, RZ, 0x1f, R226 ;  /* 0x0000001fff057819 */ /* 0x000fc600000114e2 */
[----:B------:R-:W-:Y:S02]  /*d6d0*/  IMAD R0, R0, c[0x0][0x4d0], RZ ;  /* 0x0001340000007a24 */ /* 0x000fe400078e02ff */
[----:B------:R-:W-:Y:S02]  /*d6e0*/  IMAD R5, R5, c[0x0][0x4d8], RZ ;  /* 0x0001360005057a24 */ /* 0x000fe400078e02ff */
[----:B------:R-:W-:Y:S01]  /*d6f0*/  IMAD R4, R227, c[0x0][0x4d4], R0 ;  /* 0x00013500e3047a24 */ /* 0x000fe200078e0200 */
[----:B------:R-:W-:Y:S01]  /*d700*/  MOV R0, R6 ;  /* 0x0000000600007202 */ /* 0x000fe20000000f00 */
[----:B------:R-:W-:-:S03]  /*d710*/  @P0 IMAD.HI.U32 R7, R6, c[0x0][0x4ec], RZ ;  /* 0x00013b0006070a27 */ /* 0x000fc600078e00ff */
[----:B------:R-:W-:Y:S02]  /*d720*/  IADD3 R3, R3, R4, RZ ;  /* 0x0000000403037210 */ /* 0x000fe40007ffe0ff */
[----:B------:R-:W-:Y:S01]  /*d730*/  @P0 SHF.R.U32.HI R0, RZ, c[0x0][0x4f0], R7 ;  /* 0x00013c00ff000a19 */ /* 0x000fe20000011607 */
[C---:B------:R-:W-:Y:S01]  /*d740*/  IMAD R7, R226.reuse, c[0x0][0x4dc], R5 ;  /* 0x00013700e2077a24 */ /* 0x040fe200078e0205 */
[----:B------:R-:W-:Y:S01]  /*d750*/  SHF.R.S32.HI R4, RZ, 0x1f, R228 ;  /* 0x0000001fff047819 */ /* 0x000fe200000114e4 */
[----:B------:R-:W-:Y:S01]  /*d760*/  IMAD.WIDE.U32 R2, R226, c[0x0][0x4d8], R2 ;  /* 0x00013600e2027a25 */ /* 0x000fe200078e0002 */
[----:B------:R-:W-:-:S04]  /*d770*/  IADD3 R5, -R0, RZ, RZ ;  /* 0x000000ff00057210 */ /* 0x000fc80007ffe1ff */
[----:B------:R-:W-:Y:S01]  /*d780*/  IADD3 R3, R3, R7, RZ ;  /* 0x0000000703037210 */ /* 0x000fe20007ffe0ff */
[----:B------:R-:W-:Y:S02]  /*d790*/  IMAD R7, R4, c[0x0][0x4e0], RZ ;  /* 0x0001380004077a24 */ /* 0x000fe400078e02ff */
[----:B------:R-:W-:Y:S02]  /*d7a0*/  IMAD R4, R5, c[0x0][0x4e8], R6 ;  /* 0x00013a0005047a24 */ /* 0x000fe400078e0206 */
[----:B------:R-:W-:-:S03]  /*d7b0*/  IMAD.WIDE.U32 R2, R228, c[0x0][0x4e0], R2 ;  /* 0x00013800e4027a25 */ /* 0x000fc600078e0002 */
[----:B------:R-:W-:Y:S01]  /*d7c0*/  SHF.R.S32.HI R5, RZ, 0x1f, R4 ;  /* 0x0000001fff057819 */ /* 0x000fe20000011404 */
[----:B------:R-:W-:Y:S01]  /*d7d0*/  IMAD R6, R228, c[0x0][0x4e4], R7 ;  /* 0x00013900e4067a24 */ /* 0x000fe200078e0207 */
[----:B------:R-:W-:Y:S02]  /*d7e0*/  SHF.R.S32.HI R7, RZ, 0x1f, R0 ;  /* 0x0000001fff077819 */ /* 0x000fe40000011400 */
[----:B------:R-:W-:Y:S01]  /*d7f0*/  IADD3 R2, P0, R0, R2, RZ ;  /* 0x0000000200027210 */ /* 0x000fe20007f1e0ff */
[----:B------:R-:W-:-:S03]  /*d800*/  IMAD R0, R5, c[0x0][0x4c8], RZ ;  /* 0x0001320005007a24 */ /* 0x000fc600078e02ff */
[----:B------:R-:W-:Y:S01]  /*d810*/  IADD3.X R3, R7, R3, R6, P0, !PT ;  /* 0x0000000307037210 */ /* 0x000fe200007fe406 */
[----:B------:R-:W-:-:S04]  /*d820*/  IMAD R0, R4, c[0x0][0x4cc], R0 ;  /* 0x0001330004007a24 */ /* 0x000fc800078e0200 */
[----:B------:R-:W-:-:S05]  /*d830*/  IMAD.WIDE.U32 R2, R4, c[0x0][0x4c8], R2 ;  /* 0x0001320004027a25 */ /* 0x000fca00078e0002 */
[----:B------:R-:W-:Y:S02]  /*d840*/  IADD3 R0, R3, R0, RZ ;  /* 0x0000000003007210 */ /* 0x000fe40007ffe0ff */
[----:B------:R-:W-:-:S04]  /*d850*/  LEA R4, P0, R2, c[0x0][0x4a8], 0x2 ;  /* 0x00012a0002047a11 */ /* 0x000fc800078010ff */
[----:B------:R-:W-:Y:S02]  /*d860*/  LEA.HI.X R5, R2, c[0x0][0x4ac], R0, 0x2, P0 ;  /* 0x00012b0002057a11 */ /* 0x000fe400000f1400 */
[----:B------:R-:W-:-:S05]  /*d870*/  MOV R0, 0xff800000 ;  /* 0xff80000000007802 */ /* 0x000fca0000000f00 */
[----:B------:R1:W-:Y:S02]  /*d880*/  STG.E [R4.64], R0 ;  /* 0x0000000004007986 */ /* 0x0003e4000c101906 */
.L_x_1079:
[----:B------:R-:W-:Y:S05]  /*d890*/  BSYNC B1 ;  /* 0x0000000000017941 */ /* 0x000fea0003800000 */
.L_x_1074:
[----:B-12---:R-:W2:Y:S02]  /*d8a0*/  LDL R0, [R1+0x4] ;  /* 0x0000040001007983 */ /* 0x006ea40000100800 */
[----:B--2---:R-:W-:-:S13]  /*d8b0*/  ISETP.NE.AND P0, PT, R0, RZ, PT ;  /* 0x000000ff0000720c */ /* 0x004fda0003f05270 */
[----:B------:R-:W-:Y:S01]  /*d8c0*/  @P0 WARPSYNC 0xffffffff ;  /* 0xffffffff00000948 */ /* 0x000fe20003800000 */
[----:B------:R-:W-:Y:S06]  /*d8d0*/  @P0 BAR.SYNC.DEFER_BLOCKING 0x5, 0x100 ;  /* 0x0144000000000b1d */ /* 0x000fec0000010000 */
[----:B------:R-:W1:Y:S04]  /*d8e0*/  @P0 LDS R236, [0x18100] ;  /* 0x01810000ffec0984 */ /* 0x000e680000000800 */
[----:B------:R-:W-:Y:S06]  /*d8f0*/  @P0 BAR.ARV 0x4, 0x100 ;  /* 0x0104000000000b1d */ /* 0x000fec0000002000 */
[----:B------:R-:W-:Y:S05]  /*d900*/  @P0 BRA `(.L_x_1080) ;  /* 0x0000007000000947 */ /* 0x000fea0003800000 */
[----:B------:R-:W-:Y:S05]  /*d910*/  BRA.DIV ~URZ, `(.L_x_1081) ;  /* 0x00001ca27f007947 */ /* 0x000fea000b800000 */
[----:B------:R2:W4:Y:S02]  /*d920*/  SHFL.IDX PT, R0, R17, RZ, 0x1f ;  /* 0x00001fff11007589 */ /* 0x00052400000e0000 */
.L_x_1106:
[----:B------:R-:W-:Y:S01]  /*d930*/  WARPSYNC 0xffffffff ;  /* 0xffffffff00007948 */ /* 0x000fe20003800000 */
[----:B------:R-:W-:Y:S01]  /*d940*/  BAR.SYNC.DEFER_BLOCKING 0x4, 0x100 ;  /* 0x0104000000007b1d */ /* 0x000fe20000010000 */
[----:B-1--4-:R-:W-:-:S05]  /*d950*/  MOV R236, R0 ;  /* 0x0000000000ec7202 */ /* 0x012fca0000000f00 */
[----:B------:R1:W-:Y:S04]  /*d960*/  @!P6 STS [0x18100], R17 ;  /* 0x01810011ff00e388 */ /* 0x0003e80000000800 */
[----:B------:R-:W-:Y:S06]  /*d970*/  BAR.ARV 0x5, 0x100 ;  /* 0x0144000000007b1d */ /* 0x000fec0000002000 */
.L_x_1080:
[----:B-1----:R-:W-:-:S13]  /*d980*/  ISETP.GE.AND P0, PT, R236, c[0x0][0x538], PT ;  /* 0x00014e00ec007a0c */ /* 0x002fda0003f06270 */
[----:B--2345:R-:W-:Y:S01]  /*d990*/  @P0 CALL.REL.NOINC `(.L_x_1082) ;  /* 0x0000001000000944 */ /* 0x03cfe20003c00000 */
[----:B------:R-:W-:Y:S05]  /*d9a0*/  BRA `(.L_x_1083) ;  /* 0xffff2f7000007947 */ /* 0x000fea000383ffff */
.L_x_1082:
[----:B------:R-:W-:Y:S05]  /*d9b0*/  EXIT ;  /* 0x000000000000794d */ /* 0x000fea0003800000 */
.L_x_1032:
[----:B------:R-:W-:Y:S01]  /*d9c0*/  IMAD.MOV.U32 R20, RZ, RZ, R9 ;  /* 0x000000ffff147224 */ /* 0x000fe200078e0009 */
[----:B------:R-:W-:Y:S01]  /*d9d0*/  MOV R3, RZ ;  /* 0x000000ff00037202 */ /* 0x000fe20000000f00 */
[----:B------:R-:W-:Y:S01]  /*d9e0*/  IMAD.MOV.U32 R0, RZ, RZ, 0x181f ;  /* 0x0000181fff007424 */ /* 0x000fe200078e00ff */
[----:B------:R-:W-:Y:S02]  /*d9f0*/  MOV R2, 0xda10 ;  /* 0x0000da1000027802 */ /* 0x000fe40000000f00 */
[----:B-----5:R-:W-:Y:S05]  /*da00*/  CALL.REL.NOINC `($__internal_17_$__cuda_sm70_shflsync_idx_p) ;  /* 0x00001c7000007944 */ /* 0x020fea0003c00000 */
[----:B------:R-:W-:Y:S01]  /*da10*/  MOV R8, R0 ;  /* 0x0000000000087202 */ /* 0x000fe20000000f00 */
[----:B------:R-:W-:Y:S05]  /*da20*/  BRA `(.L_x_1084) ;  /* 0xffff3b9000007947 */ /* 0x000fea000383ffff */
.L_x_1033:
[----:B------:R-:W-:Y:S01]  /*da30*/  IMAD.MOV.U32 R20, RZ, RZ, R11 ;  /* 0x000000ffff147224 */ /* 0x000fe200078e000b */
[----:B------:R-:W-:Y:S01]  /*da40*/  MOV R3, RZ ;  /* 0x000000ff00037202 */ /* 0x000fe20000000f00 */
[----:B------:R-:W-:Y:S01]  /*da50*/  IMAD.MOV.U32 R0, RZ, RZ, 0x181f ;  /* 0x0000181fff007424 */ /* 0x000fe200078e00ff */
[----:B------:R-:W-:Y:S02]  /*da60*/  MOV R2, 0xda80 ;  /* 0x0000da8000027802 */ /* 0x000fe40000000f00 */
[----:B-12--5:R-:W-:Y:S05]  /*da70*/  CALL.REL.NOINC `($__internal_17_$__cuda_sm70_shflsync_idx_p) ;  /* 0x00001c0000007944 */ /* 0x026fea0003c00000 */
[----:B------:R-:W-:Y:S05]  /*da80*/  BRA `(.L_x_1085) ;  /* 0xffff3b5000007947 */ /* 0x000fea000383ffff */
.L_x_1036:
[----:B------:R-:W-:Y:S01]  /*da90*/  IMAD.MOV.U32 R20, RZ, RZ, R9 ;  /* 0x000000ffff147224 */ /* 0x000fe200078e0009 */
[----:B--2---:R-:W-:Y:S01]  /*daa0*/  MOV R3, 0x1 ;  /* 0x0000000100037802 */ /* 0x004fe20000000f00 */
[----:B----4-:R-:W-:Y:S01]  /*dab0*/  IMAD.MOV.U32 R0, RZ, RZ, 0x181f ;  /* 0x0000181fff007424 */ /* 0x010fe200078e00ff */
[----:B------:R-:W-:-:S02]  /*dac0*/  MOV R2, 0xdae0 ;  /* 0x0000dae000027802 */ /* 0x000fc40000000f00 */
[----:B-1-3-5:R-:W-:Y:S05]  /*dad0*/  CALL.REL.NOINC `($__internal_17_$__cuda_sm70_shflsync_idx_p) ;  /* 0x00001ba000007944 */ /* 0x02afea0003c00000 */
[----:B------:R-:W-:Y:S01]  /*dae0*/  IMAD.MOV.U32 R8, RZ, RZ, R0 ;  /* 0x000000ffff087224 */ /* 0x000fe200078e0000 */
[----:B------:R-:W-:Y:S01]  /*daf0*/  MOV R3, 0x1 ;  /* 0x0000000100037802 */ /* 0x000fe20000000f00 */
[----:B------:R-:W-:Y:S01]  /*db00*/  IMAD.MOV.U32 R20, RZ, RZ, R11 ;  /* 0x000000ffff147224 */ /* 0x000fe200078e000b */
[----:B------:R-:W-:-:S02]  /*db10*/  MOV R0, 0x181f ;  /* 0x0000181f00007802 */ /* 0x000fc40000000f00 */
[----:B------:R-:W-:Y:S02]  /*db20*/  MOV R2, 0xdb40 ;  /* 0x0000db4000027802 */ /* 0x000fe40000000f00 */
[----:B------:R-:W-:Y:S05]  /*db30*/  CALL.REL.NOINC `($__internal_17_$__cuda_sm70_shflsync_idx_p) ;  /* 0x00001b4000007944 */ /* 0x000fea0003c00000 */
[----:B------:R-:W-:Y:S05]  /*db40*/  BRA `(.L_x_1086) ;  /* 0xffff3c2000007947 */ /* 0x000fea000383ffff */
.L_x_1039:
[----:B------:R-:W-:Y:S01]  /*db50*/  IMAD.MOV.U32 R20, RZ, RZ, R9 ;  /* 0x000000ffff147224 */ /* 0x000fe200078e0009 */
[----:B-1----:R-:W-:Y:S01]  /*db60*/  MOV R3, 0x2 ;  /* 0x0000000200037802 */ /* 0x002fe20000000f00 */
[----:B----4-:R-:W-:Y:S01]  /*db70*/  IMAD.MOV.U32 R0, RZ, RZ, 0x181f ;  /* 0x0000181fff007424 */ /* 0x010fe200078e00ff */
[----:B------:R-:W-:Y:S02]  /*db80*/  MOV R2, 0xdba0 ;  /* 0x0000dba000027802 */ /* 0x000fe40000000f00 */
[----:B--23-5:R-:W-:Y:S05]  /*db90*/  CALL.REL.NOINC `($__internal_17_$__cuda_sm70_shflsync_idx_p) ;  /* 0x00001ae000007944 */ /* 0x02cfea0003c00000 */
[----:B------:R-:W-:Y:S01]  /*dba0*/  MOV R8, R0 ;  /* 0x0000000000087202 */ /* 0x000fe20000000f00 */
[----:B------:R-:W-:Y:S05]  /*dbb0*/  BRA `(.L_x_1087) ;  /* 0xffff3d1000007947 */ /* 0x000fea000383ffff */
.L_x_1040:
[----:B------:R-:W-:Y:S01]  /*dbc0*/  IMAD.MOV.U32 R20, RZ, RZ, R11 ;  /* 0x000000ffff147224 */ /* 0x000fe200078e000b */
[----:B------:R-:W-:Y:S01]  /*dbd0*/  MOV R3, 0x2 ;  /* 0x0000000200037802 */ /* 0x000fe20000000f00 */
[----:B----4-:R-:W-:Y:S01]  /*dbe0*/  IMAD.MOV.U32 R0, RZ, RZ, 0x181f ;  /* 0x0000181fff007424 */ /* 0x010fe200078e00ff */
[----:B------:R-:W-:Y:S02]  /*dbf0*/  MOV R2, 0xdc10 ;  /* 0x0000dc1000027802 */ /* 0x000fe40000000f00 */
[----:B-123-5:R-:W-:Y:S05]  /*dc00*/  CALL.REL.NOINC `($__internal_17_$__cuda_sm70_shflsync_idx_p) ;  /* 0x00001a7000007944 */ /* 0x02efea0003c00000 */
[----:B------:R-:W-:Y:S05]  /*dc10*/  BRA `(.L_x_1088) ;  /* 0xffff3cd000007947 */ /* 0x000fea000383ffff */
.L_x_1043:
[----:B------:R-:W-:Y:S01]  /*dc20*/  IMAD.MOV.U32 R20, RZ, RZ, R9 ;  /* 0x000000ffff147224 */ /* 0x000fe200078e0009 */
[----:B-1----:R-:W-:Y:S01]  /*dc30*/  MOV R3, 0x3 ;  /* 0x0000000300037802 */ /* 0x002fe20000000f00 */
[----:B------:R-:W-:Y:S01]  /*dc40*/  IMAD.MOV.U32 R0, RZ, RZ, 0x181f ;  /* 0x0000181fff007424 */ /* 0x000fe200078e00ff */
[----:B------:R-:W-:-:S02]  /*dc50*/  MOV R2, 0xdc70 ;  /* 0x0000dc7000027802 */ /* 0x000fc40000000f00 */
[----:B--2345:R-:W-:Y:S05]  /*dc60*/  CALL.REL.NOINC `($__internal_17_$__cuda_sm70_shflsync_idx_p) ;  /* 0x00001a1000007944 */ /* 0x03cfea0003c00000 */
[----:B------:R-:W-:Y:S01]  /*dc70*/  IMAD.MOV.U32 R8, RZ, RZ, R0 ;  /* 0x000000ffff087224 */ /* 0x000fe200078e0000 */
[----:B------:R-:W-:Y:S01]  /*dc80*/  MOV R3, 0x3 ;  /* 0x0000000300037802 */ /* 0x000fe20000000f00 */
[----:B------:R-:W-:Y:S01]  /*dc90*/  IMAD.MOV.U32 R20, RZ, RZ, R11 ;  /* 0x000000ffff147224 */ /* 0x000fe200078e000b */
[----:B------:R-:W-:-:S02]  /*dca0*/  MOV R0, 0x181f ;  /* 0x0000181f00007802 */ /* 0x000fc40000000f00 */
[----:B------:R-:W-:Y:S02]  /*dcb0*/  MOV R2, 0xdcd0 ;  /* 0x0000dcd000027802 */ /* 0x000fe40000000f00 */
[----:B------:R-:W-:Y:S05]  /*dcc0*/  CALL.REL.NOINC `($__internal_17_$__cuda_sm70_shflsync_idx_p) ;  /* 0x000019b000007944 */ /* 0x000fea0003c00000 */
[----:B------:R-:W-:Y:S05]  /*dcd0*/  BRA `(.L_x_1089) ;  /* 0xffff3d8000007947 */ /* 0x000fea000383ffff */
.L_x_1046:
[----:B------:R-:W-:Y:S01]  /*dce0*/  IMAD.MOV.U32 R20, RZ, RZ, R5 ;  /* 0x000000ffff147224 */ /* 0x000fe200078e0005 */
[----:B------:R-:W-:Y:S01]  /*dcf0*/  MOV R3, RZ ;  /* 0x000000ff00037202 */ /* 0x000fe20000000f00 */
[----:B------:R-:W-:Y:S01]  /*dd00*/  IMAD.MOV.U32 R0, RZ, RZ, 0x181f ;  /* 0x0000181fff007424 */ /* 0x000fe200078e00ff */
[----:B------:R-:W-:Y:S02]  /*dd10*/  MOV R2, 0xdd30 ;  /* 0x0000dd3000027802 */ /* 0x000fe40000000f00 */
[----:B------:R-:W-:Y:S05]  /*dd20*/  CALL.REL.NOINC `($__internal_17_$__cuda_sm70_shflsync_idx_p) ;  /* 0x0000195000007944 */ /* 0x000fea0003c00000 */
[----:B------:R-:W-:Y:S01]  /*dd30*/  MOV R4, R0 ;  /* 0x0000000000047202 */ /* 0x000fe20000000f00 */
[----:B------:R-:W-:Y:S05]  /*dd40*/  BRA `(.L_x_1090) ;  /* 0xffff57b000007947 */ /* 0x000fea000383ffff */
.L_x_1047:
[----:B------:R-:W-:Y:S01]  /*dd50*/  IMAD.MOV.U32 R20, RZ, RZ, R12 ;  /* 0x000000ffff147224 */ /* 0x000fe200078e000c */
[----:B------:R-:W-:Y:S01]  /*dd60*/  MOV R3, RZ ;  /* 0x000000ff00037202 */ /* 0x000fe20000000f00 */
[----:B------:R-:W-:Y:S01]  /*dd70*/  IMAD.MOV.U32 R0, RZ, RZ, 0x181f ;  /* 0x0000181fff007424 */ /* 0x000fe200078e00ff */
[----:B------:R-:W-:Y:S02]  /*dd80*/  MOV R2, 0xdda0 ;  /* 0x0000dda000027802 */ /* 0x000fe40000000f00 */
[----:B-12---:R-:W-:Y:S05]  /*dd90*/  CALL.REL.NOINC `($__internal_17_$__cuda_sm70_shflsync_idx_p) ;  /* 0x000018e000007944 */ /* 0x006fea0003c00000 */
[C---:B------:R-:W-:Y:S01]  /*dda0*/  IADD3 R8, P0, R0.reuse, R107, RZ ;  /* 0x0000006b00087210 */ /* 0x040fe20007f1e0ff */
[----:B------:R-:W-:Y:S01]  /*ddb0*/  IMAD.MOV.U32 R20, RZ, RZ, R5 ;  /* 0x000000ffff147224 */ /* 0x000fe200078e0005 */
[----:B------:R-:W-:Y:S02]  /*ddc0*/  IADD3 R6, P6, R0, R108, RZ ;  /* 0x0000006c00067210 */ /* 0x000fe40007fde0ff */
[----:B------:R-:W-:Y:S01]  /*ddd0*/  ISETP.GE.AND P5, PT, R197, c[0x0][0x1d4], PT ;  /* 0x00007500c5007a0c */ /* 0x000fe20003fa6270 */
[----:B------:R-:W-:Y:S01]  /*dde0*/  IMAD.X R9, R4, 0x1, R101, P0 ;  /* 0x0000000104097824 */ /* 0x000fe200000e0665 */
[----:B------:R-:W-:Y:S01]  /*ddf0*/  ISETP.GE.AND P2, PT, R208, c[0x0][0x1d4], PT ;  /* 0x00007500d0007a0c */ /* 0x000fe20003f46270 */
[----:B------:R-:W-:Y:S01]  /*de00*/  IMAD.X R7, R4, 0x1, R104, P6 ;  /* 0x0000000104077824 */ /* 0x000fe200030e0668 */
[----:B------:R-:W-:-:S02]  /*de10*/  ISETP.GE.AND P0, PT, R207, c[0x0][0x1d4], PT ;  /* 0x00007500cf007a0c */ /* 0x000fc40003f06270 */
        /* <DEDUP_REMOVED lines=14> */
[----:B-1----:R-:W-:Y:S05]  /*df00*/  CALL.REL.NOINC `($__internal_17_$__cuda_sm70_shflsync_idx_p) ;  /* 0x0000177000007944 */ /* 0x002fea0003c00000 */
[----:B------:R-:W-:Y:S01]  /*df10*/  IMAD.MOV.U32 R4, RZ, RZ, R0 ;  /* 0x000000ffff047224 */ /* 0x000fe200078e0000 */
[----:B------:R-:W-:Y:S01]  /*df20*/  MOV R3, 0x1 ;  /* 0x0000000100037802 */ /* 0x000fe20000000f00 */
[----:B------:R-:W-:Y:S01]  /*df30*/  IMAD.MOV.U32 R20, RZ, RZ, R12 ;  /* 0x000000ffff147224 */ /* 0x000fe200078e000c */
[----:B------:R-:W-:-:S02]  /*df40*/  MOV R0, 0x181f ;  /* 0x0000181f00007802 */ /* 0x000fc40000000f00 */
[----:B------:R-:W-:Y:S02]  /*df50*/  MOV R2, 0xdf70 ;  /* 0x0000df7000027802 */ /* 0x000fe40000000f00 */
[----:B------:R-:W-:Y:S05]  /*df60*/  CALL.REL.NOINC `($__internal_17_$__cuda_sm70_shflsync_idx_p) ;  /* 0x0000171000007944 */ /* 0x000fea0003c00000 */
[----:B------:R-:W-:Y:S05]  /*df70*/  BRA `(.L_x_1091) ;  /* 0xffff56d000007947 */ /* 0x000fea000383ffff */
.L_x_1048:
[----:B------:R-:W-:Y:S01]  /*df80*/  IMAD.MOV.U32 R20, RZ, RZ, R4 ;  /* 0x000000ffff147224 */ /* 0x000fe200078e0004 */
[----:B------:R-:W-:Y:S01]  /*df90*/  MOV R3, RZ ;  /* 0x000000ff00037202 */ /* 0x000fe20000000f00 */
[----:B------:R-:W-:Y:S01]  /*dfa0*/  IMAD.MOV.U32 R0, RZ, RZ, 0x1c1f ;  /* 0x00001c1fff007424 */ /* 0x000fe200078e00ff */
[----:B------:R-:W-:Y:S02]  /*dfb0*/  MOV R2, 0xdfd0 ;  /* 0x0000dfd000027802 */ /* 0x000fe40000000f00 */
[----:B------:R-:W-:Y:S05]  /*dfc0*/  CALL.REL.NOINC `($__internal_17_$__cuda_sm70_shflsync_idx_p) ;  /* 0x000016b000007944 */ /* 0x000fea0003c00000 */
[----:B------:R-:W-:Y:S05]  /*dfd0*/  BRA `(.L_x_1092) ;  /* 0xffff58b000007947 */ /* 0x000fea000383ffff */
.L_x_1049:
[----:B------:R-:W-:Y:S01]  /*dfe0*/  IMAD.MOV.U32 R20, RZ, RZ, R4 ;  /* 0x000000ffff147224 */ /* 0x000fe200078e0004 */
[----:B------:R-:W-:Y:S01]  /*dff0*/  MOV R3, 0x1 ;  /* 0x0000000100037802 */ /* 0x000fe20000000f00 */
[----:B------:R-:W-:Y:S01]  /*e000*/  IMAD.MOV.U32 R0, RZ, RZ, 0x1c1f ;  /* 0x00001c1fff007424 */ /* 0x000fe200078e00ff */
[----:B------:R-:W-:Y:S02]  /*e010*/  MOV R2, 0xe030 ;  /* 0x0000e03000027802 */ /* 0x000fe40000000f00 */
[----:B-1----:R-:W-:Y:S05]  /*e020*/  CALL.REL.NOINC `($__internal_17_$__cuda_sm70_shflsync_idx_p) ;  /* 0x0000165000007944 */ /* 0x002fea0003c00000 */
[----:B------:R-:W-:Y:S01]  /*e030*/  IMAD.IADD R0, R5, 0x1, R0 ;  /* 0x0000000105007824 */ /* 0x000fe200078e0200 */
[----:B------:R-:W-:-:S04]  /*e040*/  FMNMX.FTZ R2, R8, R9, !PT ;  /* 0x0000000908027209 */ /* 0x000fc80007810000 */
[----:B------:R-:W-:Y:S02]  /*e050*/  IMNMX R0, R6, R0, PT ;  /* 0x0000000006007217 */ /* 0x000fe40003800200 */
[----:B------:R-:W-:Y:S02]  /*e060*/  FMNMX.FTZ R2, R11, R2, !PT ;  /* 0x000000020b027209 */ /* 0x000fe40007810000 */
[C---:B------:R-:W-:Y:S02]  /*e070*/  ISETP.GT.AND P5, PT, R0.reuse, RZ, PT ;  /* 0x000000ff0000720c */ /* 0x040fe40003fa4270 */
[C---:B------:R-:W-:Y:S02]  /*e080*/  ISETP.GT.AND P2, PT, R0.reuse, 0x1, PT ;  /* 0x000000010000780c */ /* 0x040fe40003f44270 */
[----:B------:R-:W-:Y:S02]  /*e090*/  ISETP.GT.AND P0, PT, R0, 0x8, PT ;  /* 0x000000080000780c */ /* 0x000fe40003f04270 */
[----:B------:R-:W-:-:S02]  /*e0a0*/  FSEL R5, R77, -INF , P5 ;  /* 0xff8000004d057808 */ /* 0x000fc40002800000 */
[----:B------:R-:W-:Y:S02]  /*e0b0*/  FSEL R6, R67, -INF , P2 ;  /* 0xff80000043067808 */ /* 0x000fe40001000000 */
[----:B------:R-:W-:Y:S02]  /*e0c0*/  ISETP.GT.AND P2, PT, R0, 0x9, PT ;  /* 0x000000090000780c */ /* 0x000fe40003f44270 */
[----:B------:R-:W-:Y:S02]  /*e0d0*/  FSEL R7, R66, -INF , P0 ;  /* 0xff80000042077808 */ /* 0x000fe40000000000 */
[----:B------:R-:W-:Y:S02]  /*e0e0*/  FMNMX.FTZ R3, R5, R6, !PT ;  /* 0x0000000605037209 */ /* 0x000fe40007810000 */
[----:B------:R-:W-:Y:S02]  /*e0f0*/  FMNMX.FTZ R100, R13, R2, !PT ;  /* 0x000000020d647209 */ /* 0x000fe40007810000 */
[----:B------:R-:W-:-:S02]  /*e100*/  ISETP.GT.AND P0, PT, R0, 0x10, PT ;  /* 0x000000100000780c */ /* 0x000fc40003f04270 */
[----:B------:R-:W-:Y:S02]  /*e110*/  FSEL R10, R65, -INF , P2 ;  /* 0xff800000410a7808 */ /* 0x000fe40001000000 */
[----:B------:R-:W-:Y:S02]  /*e120*/  FMNMX.FTZ R2, R7, R3, !PT ;  /* 0x0000000307027209 */ /* 0x000fe40007810000 */
[----:B------:R-:W-:Y:S02]  /*e130*/  FMNMX.FTZ R100, R15, R100, !PT ;  /* 0x000000640f647209 */ /* 0x000fe40007810000 */
[----:B------:R-:W-:Y:S02]  /*e140*/  ISETP.GT.AND P2, PT, R0, 0x11, PT ;  /* 0x000000110000780c */ /* 0x000fe40003f44270 */
[----:B------:R-:W-:Y:S02]  /*e150*/  FSEL R14, R53, -INF , P0 ;  /* 0xff800000350e7808 */ /* 0x000fe40000000000 */
[----:B------:R-:W-:-:S02]  /*e160*/  FMNMX.FTZ R2, R10, R2, !PT ;  /* 0x000000020a027209 */ /* 0x000fc40007810000 */
[----:B------:R-:W-:Y:S02]  /*e170*/  FMNMX.FTZ R100, R21, R100, !PT ;  /* 0x0000006415647209 */ /* 0x000fe40007810000 */
        /* <DEDUP_REMOVED lines=36> */
[----:B------:R-:W-:Y:S01]  /*e3c0*/  ISETP.GT.AND P2, PT, R0, 0x39, PT ;  /* 0x000000390000780c */ /* 0x000fe20003f44270 */
[----:B------:R-:W-:Y:S01]  /*e3d0*/  IMAD.MOV.U32 R0, RZ, RZ, 0x2 ;  /* 0x00000002ff007424 */ /* 0x000fe200078e00ff */
[----:B------:R-:W-:Y:S02]  /*e3e0*/  FSEL R101, R27, -INF , P0 ;  /* 0xff8000001b657808 */ /* 0x000fe40000000000 */
[----:B------:R-:W-:Y:S02]  /*e3f0*/  FMNMX.FTZ R12, R156, R12, !PT ;  /* 0x0000000c9c0c7209 */ /* 0x000fe40007810000 */
[----:B------:R-:W-:Y:S02]  /*e400*/  FMNMX.FTZ R100, R158, R100, !PT ;  /* 0x000000649e647209 */ /* 0x000fe40007810000 */
[----:B------:R-:W-:-:S02]  /*e410*/  FSEL R102, R26, -INF , P2 ;  /* 0xff8000001a667808 */ /* 0x000fc40001000000 */
[----:B------:R-:W-:Y:S01]  /*e420*/  FMNMX.FTZ R12, R101, R12, !PT ;  /* 0x0000000c650c7209 */ /* 0x000fe20007810000 */
[----:B------:R-:W-:Y:S01]  /*e430*/  IMAD.MOV.U32 R4, RZ, RZ, R100 ;  /* 0x000000ffff047224 */ /* 0x000fe200078e0064 */
[----:B------:R-:W-:Y:S02]  /*e440*/  MOV R2, 0xe470 ;  /* 0x0000e47000027802 */ /* 0x000fe40000000f00 */
[----:B------:R-:W-:Y:S02]  /*e450*/  FMNMX.FTZ R12, R102, R12, !PT ;  /* 0x0000000c660c7209 */ /* 0x000fe40007810000 */
[----:B------:R-:W-:Y:S05]  /*e460*/  CALL.REL.NOINC `($__internal_16_$__cuda_sm70_shflsync_bfly_p) ;  /* 0x000011b000007944 */ /* 0x000fea0003c00000 */
[----:B------:R-:W-:Y:S01]  /*e470*/  FMNMX.FTZ R100, R100, R0, !PT ;  /* 0x0000000064647209 */ /* 0x000fe20007810000 */
[----:B------:R-:W-:Y:S01]  /*e480*/  IMAD.MOV.U32 R0, RZ, RZ, 0x1 ;  /* 0x00000001ff007424 */ /* 0x000fe200078e00ff */
[----:B------:R-:W-:-:S03]  /*e490*/  MOV R2, 0xe4c0 ;  /* 0x0000e4c000027802 */ /* 0x000fc60000000f00 */
[----:B------:R-:W-:Y:S02]  /*e4a0*/  IMAD.MOV.U32 R4, RZ, RZ, R100 ;  /* 0x000000ffff047224 */ /* 0x000fe400078e0064 */
[----:B------:R-:W-:Y:S05]  /*e4b0*/  CALL.REL.NOINC `($__internal_16_$__cuda_sm70_shflsync_bfly_p) ;  /* 0x0000116000007944 */ /* 0x000fea0003c00000 */
[----:B------:R-:W-:Y:S01]  /*e4c0*/  FMNMX.FTZ R100, R100, R0, !PT ;  /* 0x0000000064647209 */ /* 0x000fe20007810000 */
[----:B------:R-:W-:Y:S01]  /*e4d0*/  IMAD.MOV.U32 R4, RZ, RZ, R12 ;  /* 0x000000ffff047224 */ /* 0x000fe200078e000c */
[----:B------:R-:W-:Y:S01]  /*e4e0*/  MOV R2, 0xe510 ;  /* 0x0000e51000027802 */ /* 0x000fe20000000f00 */
[----:B------:R-:W-:Y:S02]  /*e4f0*/  IMAD.MOV.U32 R0, RZ, RZ, 0x2 ;  /* 0x00000002ff007424 */ /* 0x000fe400078e00ff */
[----:B------:R-:W-:Y:S05]  /*e500*/  CALL.REL.NOINC `($__internal_16_$__cuda_sm70_shflsync_bfly_p) ;  /* 0x0000111000007944 */ /* 0x000fea0003c00000 */
[----:B------:R-:W-:Y:S01]  /*e510*/  FMNMX.FTZ R12, R12, R0, !PT ;  /* 0x000000000c0c7209 */ /* 0x000fe20007810000 */
[----:B------:R-:W-:Y:S01]  /*e520*/  IMAD.MOV.U32 R0, RZ, RZ, 0x1 ;  /* 0x00000001ff007424 */ /* 0x000fe200078e00ff */
[----:B------:R-:W-:-:S03]  /*e530*/  MOV R2, 0xe560 ;  /* 0x0000e56000027802 */ /* 0x000fc60000000f00 */
[----:B------:R-:W-:Y:S02]  /*e540*/  IMAD.MOV.U32 R4, RZ, RZ, R12 ;  /* 0x000000ffff047224 */ /* 0x000fe400078e000c */
[----:B------:R-:W-:Y:S05]  /*e550*/  CALL.REL.NOINC `($__internal_16_$__cuda_sm70_shflsync_bfly_p) ;  /* 0x000010c000007944 */ /* 0x000fea0003c00000 */
[----:B------:R-:W-:Y:S01]  /*e560*/  MOV R3, R0 ;  /* 0x0000000000037202 */ /* 0x000fe20000000f00 */
[----:B------:R-:W-:Y:S05]  /*e570*/  BRA `(.L_x_1093) ;  /* 0xffff59c000007947 */ /* 0x000fea000383ffff */
.L_x_1053:
[----:B------:R-:W-:Y:S01]  /*e580*/  MOV R3, RZ ;  /* 0x000000ff00037202 */ /* 0x000fe20000000f00 */
[----:B------:R-:W-:Y:S01]  /*e590*/  IMAD.MOV.U32 R20, RZ, RZ, R5 ;  /* 0x000000ffff147224 */ /* 0x000fe200078e0005 */
[----:B------:R-:W-:Y:S01]  /*e5a0*/  MOV R2, 0xe5d0 ;  /* 0x0000e5d000027802 */ /* 0x000fe20000000f00 */
[----:B------:R-:W-:Y:S02]  /*e5b0*/  IMAD.MOV.U32 R0, RZ, RZ, 0x181f ;  /* 0x0000181fff007424 */ /* 0x000fe400078e00ff */
[----:B-1234-:R-:W-:Y:S05]  /*e5c0*/  CALL.REL.NOINC `($__internal_17_$__cuda_sm70_shflsync_idx_p) ;  /* 0x000010b000007944 */ /* 0x01efea0003c00000 */
[----:B------:R-:W-:Y:S01]  /*e5d0*/  MOV R4, R0 ;  /* 0x0000000000047202 */ /* 0x000fe20000000f00 */
[----:B------:R-:W-:-:S05]  /*e5e0*/  BRA `(.L_x_1094) ;  /* 0xffff6d4000007947 */ /* 0x000fca000383ffff */
.L_x_1054:
[----:B------:R-:W-:Y:S01]  /*e5f0*/  MOV R3, RZ ;  /* 0x000000ff00037202 */ /* 0x000fe20000000f00 */
[----:B------:R-:W-:Y:S01]  /*e600*/  IMAD.MOV.U32 R20, RZ, RZ, R12 ;  /* 0x000000ffff147224 */ /* 0x000fe200078e000c */
[----:B------:R-:W-:Y:S01]  /*e610*/  MOV R2, 0xe640 ;  /* 0x0000e64000027802 */ /* 0x000fe20000000f00 */
[----:B------:R-:W-:Y:S02]  /*e620*/  IMAD.MOV.U32 R0, RZ, RZ, 0x181f ;  /* 0x0000181fff007424 */ /* 0x000fe400078e00ff */
[----:B-1234-:R-:W-:Y:S05]  /*e630*/  CALL.REL.NOINC `($__internal_17_$__cuda_sm70_shflsync_idx_p) ;  /* 0x0000104000007944 */ /* 0x01efea0003c00000 */
[----:B------:R-:W-:Y:S01]  /*e640*/  ISETP.GE.AND P6, PT, R197, c[0x0][0x1d4], PT ;  /* 0x00007500c5007a0c */ /* 0x000fe20003fc6270 */
[----:B------:R-:W-:Y:S01]  /*e650*/  IMAD.MOV.U32 R20, RZ, RZ, R5 ;  /* 0x000000ffff147224 */ /* 0x000fe200078e0005 */
[----:B------:R-:W-:Y:S02]  /*e660*/  IADD3 R2, P0, R0, R21, RZ ;  /* 0x0000001500027210 */ /* 0x000fe40007f1e0ff */
[----:B------:R-:W-:Y:S02]  /*e670*/  ISETP.GE.AND P5, PT, R208, c[0x0][0x1d4], PT ;  /* 0x00007500d0007a0c */ /* 0x000fe40003fa6270 */
[----:B------:R-:W-:Y:S01]  /*e680*/  IADD3 R6, P2, R0, R22, RZ ;  /* 0x0000001600067210 */ /* 0x000fe20007f5e0ff */
[C---:B------:R-:W-:Y:S01]  /*e690*/  IMAD.X R3, R4.reuse, 0x1, R13, P0 ;  /* 0x0000000104037824 */ /* 0x040fe200000e060d */
[----:B------:R-:W-:Y:S02]  /*e6a0*/  ISETP.GE.AND P0, PT, R207, c[0x0][0x1d4], PT ;  /* 0x00007500cf007a0c */ /* 0x000fe40003f06270 */
[----:B------:R-:W-:Y:S01]  /*e6b0*/  SEL R5, RZ, 0x10, P6 ;  /* 0x00000010ff057807 */ /* 0x000fe20003000000 */
[----:B------:R-:W-:Y:S02]  /*e6c0*/  IMAD.X R7, R4, 0x1, R14, P2 ;  /* 0x0000000104077824 */ /* 0x000fe400010e060e */
[----:B------:R-:W-:Y:S01]  /*e6d0*/  @!PT LDS RZ, [RZ] ;  /* 0x00000000fffff984 */ /* 0x000fe20000000800 */
[----:B------:R-:W-:Y:S01]  /*e6e0*/  @!PT LDS RZ, [RZ] ;  /* 0x00000000fffff984 */ /* 0x000fe20000000800 */
[----:B------:R-:W-:Y:S01]  /*e6f0*/  @!PT LDS RZ, [RZ] ;  /* 0x00000000fffff984 */ /* 0x000fe20000000800 */
[----:B------:R1:W-:Y:S04]  /*e700*/  LDGSTS.E.BYPASS.LTC128B.128 [R182+0x100], [R2.64], !P6 ;  /* 0x0010000002b67fae */ /* 0x0003e8000f101d46 */
[----:B------:R2:W-:Y:S01]  /*e710*/  LDGSTS.E.BYPASS.LTC128B.128 [R182+0x2100], [R6.64], !P5 ;  /* 0x0210000006b67fae */ /* 0x0005e2000e901d46 */
[----:B-1----:R-:W-:Y:S01]  /*e720*/  IADD3 R2, P2, R0, R23, RZ ;  /* 0x0000001700027210 */ /* 0x002fe20007f5e0ff */
[----:B------:R-:W-:Y:S01]  /*e730*/  IMAD.MOV.U32 R0, RZ, RZ, 0x181f ;  /* 0x0000181fff007424 */ /* 0x000fe200078e00ff */
[----:B--2---:R-:W-:Y:S03]  /*e740*/  SEL R6, RZ, 0x10, P5 ;  /* 0x00000010ff067807 */ /* 0x004fe60002800000 */
[----:B------:R-:W-:Y:S01]  /*e750*/  IMAD.X R3, R4, 0x1, R15, P2 ;  /* 0x0000000104037824 */ /* 0x000fe200010e060f */
[----:B------:R-:W-:Y:S04]  /*e760*/  SEL R7, RZ, 0x10, P0 ;  /* 0x00000010ff077807 */ /* 0x000fe80000000000 */
[----:B------:R1:W-:Y:S02]  /*e770*/  LDGSTS.E.BYPASS.LTC128B.128 [R182+0x4100], [R2.64], !P0 ;  /* 0x0410000002b67fae */ /* 0x0003e4000c101d46 */
[----:B-1----:R-:W-:Y:S01]  /*e780*/  MOV R2, 0xe7b0 ;  /* 0x0000e7b000027802 */ /* 0x002fe20000000f00 */
[----:B------:R-:W-:Y:S02]  /*e790*/  IMAD.MOV.U32 R3, RZ, RZ, 0x1 ;  /* 0x00000001ff037424 */ /* 0x000fe400078e00ff */
[----:B------:R-:W-:Y:S05]  /*e7a0*/  CALL.REL.NOINC `($__internal_17_$__cuda_sm70_shflsync_idx_p) ;  /* 0x00000ed000007944 */ /* 0x000fea0003c00000 */
[----:B------:R-:W-:Y:S01]  /*e7b0*/  MOV R3, 0x1 ;  /* 0x0000000100037802 */ /* 0x000fe20000000f00 */
[----:B------:R-:W-:Y:S01]  /*e7c0*/  IMAD.MOV.U32 R4, RZ, RZ, R0 ;  /* 0x000000ffff047224 */ /* 0x000fe200078e0000 */
[----:B------:R-:W-:Y:S01]  /*e7d0*/  MOV R0, 0x181f ;  /* 0x0000181f00007802 */ /* 0x000fe20000000f00 */
[----:B------:R-:W-:Y:S01]  /*e7e0*/  IMAD.MOV.U32 R20, RZ, RZ, R12 ;  /* 0x000000ffff147224 */ /* 0x000fe200078e000c */
[----:B------:R-:W-:Y:S02]  /*e7f0*/  MOV R2, 0xe810 ;  /* 0x0000e81000027802 */ /* 0x000fe40000000f00 */
[----:B------:R-:W-:Y:S05]  /*e800*/  CALL.REL.NOINC `($__internal_17_$__cuda_sm70_shflsync_idx_p) ;  /* 0x00000e7000007944 */ /* 0x000fea0003c00000 */
[----:B------:R-:W-:-:S05]  /*e810*/  BRA `(.L_x_1095) ;  /* 0xffff6c6000007947 */ /* 0x000fca000383ffff */
.L_x_1057:
[----:B------:R-:W-:Y:S01]  /*e820*/  MOV R3, RZ ;  /* 0x000000ff00037202 */ /* 0x000fe20000000f00 */
[----:B------:R-:W-:Y:S01]  /*e830*/  IMAD.MOV.U32 R20, RZ, RZ, R5 ;  /* 0x000000ffff147224 */ /* 0x000fe200078e0005 */
[----:B------:R-:W-:Y:S01]  /*e840*/  MOV R2, 0xe870 ;  /* 0x0000e87000027802 */ /* 0x000fe20000000f00 */
[----:B------:R-:W-:Y:S02]  /*e850*/  IMAD.MOV.U32 R0, RZ, RZ, 0x181f ;  /* 0x0000181fff007424 */ /* 0x000fe400078e00ff */
[----:B------:R-:W-:Y:S05]  /*e860*/  CALL.REL.NOINC `($__internal_17_$__cuda_sm70_shflsync_idx_p) ;  /* 0x00000e1000007944 */ /* 0x000fea0003c00000 */
[----:B------:R-:W-:Y:S01]  /*e870*/  MOV R4, R0 ;  /* 0x0000000000047202 */ /* 0x000fe20000000f00 */
[----:B------:R-:W-:-:S05]  /*e880*/  BRA `(.L_x_1096) ;  /* 0xffff7d5000007947 */ /* 0x000fca000383ffff */
.L_x_1058:
[----:B------:R-:W-:Y:S01]  /*e890*/  MOV R3, RZ ;  /* 0x000000ff00037202 */ /* 0x000fe20000000f00 */
[----:B------:R-:W-:Y:S01]  /*e8a0*/  IMAD.MOV.U32 R20, RZ, RZ, R8 ;  /* 0x000000ffff147224 */ /* 0x000fe200078e0008 */
[----:B------:R-:W-:Y:S01]  /*e8b0*/  MOV R2, 0xe8e0 ;  /* 0x0000e8e000027802 */ /* 0x000fe20000000f00 */
[----:B------:R-:W-:Y:S02]  /*e8c0*/  IMAD.MOV.U32 R0, RZ, RZ, 0x181f ;  /* 0x0000181fff007424 */ /* 0x000fe400078e00ff */
[----:B-12---:R-:W-:Y:S05]  /*e8d0*/  CALL.REL.NOINC `($__internal_17_$__cuda_sm70_shflsync_idx_p) ;  /* 0x00000da000007944 */ /* 0x006fea0003c00000 */
        /* <DEDUP_REMOVED lines=30> */
.L_x_1059:
[----:B------:R-:W-:Y:S01]  /*eac0*/  MOV R3, RZ ;  /* 0x000000ff00037202 */ /* 0x000fe20000000f00 */
[----:B------:R-:W-:Y:S01]  /*ead0*/  IMAD.MOV.U32 R20, RZ, RZ, R4 ;  /* 0x000000ffff147224 */ /* 0x000fe200078e0004 */
[----:B------:R-:W-:Y:S01]  /*eae0*/  MOV R2, 0xeb10 ;  /* 0x0000eb1000027802 */ /* 0x000fe20000000f00 */
[----:B------:R-:W-:Y:S02]  /*eaf0*/  IMAD.MOV.U32 R0, RZ, RZ, 0x1c1f ;  /* 0x00001c1fff007424 */ /* 0x000fe400078e00ff */
[----:B------:R-:W-:Y:S05]  /*eb00*/  CALL.REL.NOINC `($__internal_17_$__cuda_sm70_shflsync_idx_p) ;  /* 0x00000b7000007944 */ /* 0x000fea0003c00000 */
[----:B------:R-:W-:-:S05]  /*eb10*/  BRA `(.L_x_1098) ;  /* 0xffff7e3000007947 */ /* 0x000fca000383ffff */
.L_x_1060:
[----:B------:R-:W-:Y:S01]  /*eb20*/  MOV R3, 0x1 ;  /* 0x0000000100037802 */ /* 0x000fe20000000f00 */
[----:B------:R-:W-:Y:S01]  /*eb30*/  IMAD.MOV.U32 R20, RZ, RZ, R4 ;  /* 0x000000ffff147224 */ /* 0x000fe200078e0004 */
[----:B------:R-:W-:Y:S01]  /*eb40*/  MOV R2, 0xeb70 ;  /* 0x0000eb7000027802 */ /* 0x000fe20000000f00 */
[----:B------:R-:W-:Y:S02]  /*eb50*/  IMAD.MOV.U32 R0, RZ, RZ, 0x1c1f ;  /* 0x00001c1fff007424 */ /* 0x000fe400078e00ff */
[----:B-1----:R-:W-:Y:S05]  /*eb60*/  CALL.REL.NOINC `($__internal_17_$__cuda_sm70_shflsync_idx_p) ;  /* 0x00000b1000007944 */ /* 0x002fea0003c00000 */
[----:B------:R-:W-:Y:S05]  /*eb70*/  IMAD.IADD R0, R5, 0x1, R0 ;  /* 0x0000000105007824 */ /* 0x000fea00078e0200 */
[C---:B------:R-:W-:Y:S02]  /*eb80*/  ISETP.GT.AND P6, PT, R0.reuse, RZ, PT ;  /* 0x000000ff0000720c */ /* 0x040fe40003fc4270 */
[C---:B------:R-:W-:Y:S02]  /*eb90*/  ISETP.GT.AND P5, PT, R0.reuse, 0x1, PT ;  /* 0x000000010000780c */ /* 0x040fe40003fa4270 */
[C---:B------:R-:W-:Y:S02]  /*eba0*/  ISETP.GT.AND P2, PT, R0.reuse, 0x8, PT ;  /* 0x000000080000780c */ /* 0x040fe40003f44270 */
        /* <DEDUP_REMOVED lines=48> */
[----:B------:R-:W-:Y:S02]  /*eeb0*/  FSEL R192, R30, -INF , P6 ;  /* 0xff8000001ec07808 */ /* 0x000fe40003000000 */
[----:B------:R-:W-:Y:S02]  /*eec0*/  FMNMX.FTZ R13, R157, R2, !PT ;  /* 0x000000029d0d7209 */ /* 0x000fe40007810000 */
[----:B------:R-:W-:Y:S01]  /*eed0*/  FMNMX.FTZ R4, R190, R0, !PT ;  /* 0x00000000be047209 */ /* 0x000fe20007810000 */
[----:B------:R-:W-:Y:S01]  /*eee0*/  IMAD.MOV.U32 R0, RZ, RZ, 0x2 ;  /* 0x00000002ff007424 */ /* 0x000fe200078e00ff */
[----:B------:R-:W-:Y:S02]  /*eef0*/  FSEL R194, R31, -INF , P5 ;  /* 0xff8000001fc27808 */ /* 0x000fe40002800000 */
[----:B------:R-:W-:Y:S02]  /*ef00*/  FMNMX.FTZ R13, R192, R13, !PT ;  /* 0x0000000dc00d7209 */ /* 0x000fe40007810000 */
[----:B------:R-:W-:Y:S02]  /*ef10*/  FMNMX.FTZ R4, R189, R4, !PT ;  /* 0x00000004bd047209 */ /* 0x000fe40007810000 */
[----:B------:R-:W-:Y:S02]  /*ef20*/  FSEL R195, R34, -INF , P2 ;  /* 0xff80000022c37808 */ /* 0x000fe40001000000 */
[----:B------:R-:W-:Y:S02]  /*ef30*/  FMNMX.FTZ R13, R194, R13, !PT ;  /* 0x0000000dc20d7209 */ /* 0x000fe40007810000 */
[----:B------:R-:W-:Y:S02]  /*ef40*/  FMNMX.FTZ R4, R188, R4, !PT ;  /* 0x00000004bc047209 */ /* 0x000fe40007810000 */
[----:B------:R-:W-:Y:S02]  /*ef50*/  FSEL R193, R35, -INF , P0 ;  /* 0xff80000023c17808 */ /* 0x000fe40000000000 */
[----:B------:R-:W-:Y:S02]  /*ef60*/  FMNMX.FTZ R13, R195, R13, !PT ;  /* 0x0000000dc30d7209 */ /* 0x000fe40007810000 */
[----:B------:R-:W-:Y:S02]  /*ef70*/  FMNMX.FTZ R4, R187, R4, !PT ;  /* 0x00000004bb047209 */ /* 0x000fe40007810000 */
[----:B------:R-:W-:Y:S02]  /*ef80*/  FMNMX.FTZ R13, R193, R13, !PT ;  /* 0x0000000dc10d7209 */ /* 0x000fe40007810000 */
[----:B------:R-:W-:Y:S02]  /*ef90*/  MOV R2, 0xefb0 ;  /* 0x0000efb000027802 */ /* 0x000fe40000000f00 */
[----:B------:R-:W-:Y:S05]  /*efa0*/  CALL.REL.NOINC `($__internal_16_$__cuda_sm70_shflsync_bfly_p) ;  /* 0x0000067000007944 */ /* 0x000fea0003c00000 */
[----:B------:R-:W-:Y:S01]  /*efb0*/  FMNMX.FTZ R4, R4, R0, !PT ;  /* 0x0000000004047209 */ /* 0x000fe20007810000 */
[----:B------:R-:W-:Y:S01]  /*efc0*/  IMAD.MOV.U32 R0, RZ, RZ, 0x1 ;  /* 0x00000001ff007424 */ /* 0x000fe200078e00ff */
[----:B------:R-:W-:Y:S02]  /*efd0*/  MOV R2, 0xeff0 ;  /* 0x0000eff000027802 */ /* 0x000fe40000000f00 */
        /* <DEDUP_REMOVED lines=8> */
[----:B------:R-:W-:Y:S02]  /*f060*/  MOV R2, 0xf080 ;  /* 0x0000f08000027802 */ /* 0x000fe40000000f00 */
[----:B------:R-:W-:Y:S05]  /*f070*/  CALL.REL.NOINC `($__internal_16_$__cuda_sm70_shflsync_bfly_p) ;  /* 0x000005a000007944 */ /* 0x000fea0003c00000 */
[----:B------:R-:W-:-:S05]  /*f080*/  BRA `(.L_x_1099) ;  /* 0xffff7f7000007947 */ /* 0x000fca000383ffff */
.L_x_1063:
[----:B------:R-:W-:Y:S01]  /*f090*/  MOV R0, 0x181f ;  /* 0x0000181f00007802 */ /* 0x000fe20000000f00 */
[----:B------:R-:W-:Y:S01]  /*f0a0*/  IMAD.MOV.U32 R3, RZ, RZ, RZ ;  /* 0x000000ffff037224 */ /* 0x000fe200078e00ff */
[----:B------:R-:W-:Y:S02]  /*f0b0*/  MOV R2, 0xf0d0 ;  /* 0x0000f0d000027802 */ /* 0x000fe40000000f00 */
[----:B-1234-:R-:W-:Y:S05]  /*f0c0*/  CALL.REL.NOINC `($__internal_17_$__cuda_sm70_shflsync_idx_p) ;  /* 0x000005b000007944 */ /* 0x01efea0003c00000 */
[----:B------:R-:W-:-:S05]  /*f0d0*/  BRA `(.L_x_1100) ;  /* 0xffff992000007947 */ /* 0x000fca000383ffff */
.L_x_1066:
[----:B------:R-:W-:Y:S01]  /*f0e0*/  MOV R3, RZ ;  /* 0x000000ff00037202 */ /* 0x000fe20000000f00 */
[----:B------:R-:W-:Y:S01]  /*f0f0*/  IMAD.MOV.U32 R20, RZ, RZ, R5 ;  /* 0x000000ffff147224 */ /* 0x000fe200078e0005 */
[----:B------:R-:W-:Y:S01]  /*f100*/  MOV R2, 0xf130 ;  /* 0x0000f13000027802 */ /* 0x000fe20000000f00 */
[----:B------:R-:W-:Y:S02]  /*f110*/  IMAD.MOV.U32 R0, RZ, RZ, 0x181f ;  /* 0x0000181fff007424 */ /* 0x000fe400078e00ff */
[----:B-1----:R-:W-:Y:S05]  /*f120*/  CALL.REL.NOINC `($__internal_17_$__cuda_sm70_shflsync_idx_p) ;  /* 0x0000055000007944 */ /* 0x002fea0003c00000 */
[----:B------:R-:W-:Y:S01]  /*f130*/  MOV R4, R0 ;  /* 0x0000000000047202 */ /* 0x000fe20000000f00 */
[----:B------:R-:W-:-:S05]  /*f140*/  BRA `(.L_x_1101) ;  /* 0xffffaae000007947 */ /* 0x000fca000383ffff */
.L_x_1067:
[----:B------:R-:W-:Y:S01]  /*f150*/  MOV R3, RZ ;  /* 0x000000ff00037202 */ /* 0x000fe20000000f00 */
[----:B------:R-:W-:Y:S01]  /*f160*/  IMAD.MOV.U32 R20, RZ, RZ, R8 ;  /* 0x000000ffff147224 */ /* 0x000fe200078e0008 */
[----:B------:R-:W-:Y:S01]  /*f170*/  MOV R2, 0xf1a0 ;  /* 0x0000f1a000027802 */ /* 0x000fe20000000f00 */
[----:B------:R-:W-:Y:S02]  /*f180*/  IMAD.MOV.U32 R0, RZ, RZ, 0x181f ;  /* 0x0000181fff007424 */ /* 0x000fe400078e00ff */
[----:B-123--:R-:W-:Y:S05]  /*f190*/  CALL.REL.NOINC `($__internal_17_$__cuda_sm70_shflsync_idx_p) ;  /* 0x000004e000007944 */ /* 0x00efea0003c00000 */
[C---:B------:R-:W-:Y:S01]  /*f1a0*/  IADD3 R2, -R100.reuse, 0x10, RZ ;  /* 0x0000001064027810 */ /* 0x040fe20007ffe1ff */
[----:B------:R-:W-:Y:S01]  /*f1b0*/  IMAD.MOV.U32 R20, RZ, RZ, R5 ;  /* 0x000000ffff147224 */ /* 0x000fe200078e0005 */
        /* <DEDUP_REMOVED lines=17> */
[----:B--2---:R-:W-:Y:S05]  /*f2d0*/  CALL.REL.NOINC `($__internal_17_$__cuda_sm70_shflsync_idx_p) ;  /* 0x000003a000007944 */ /* 0x004fea0003c00000 */
[----:B------:R-:W-:Y:S01]  /*f2e0*/  MOV R3, 0x1 ;  /* 0x0000000100037802 */ /* 0x000fe20000000f00 */
[----:B------:R-:W-:Y:S01]  /*f2f0*/  IMAD.MOV.U32 R4, RZ, RZ, R0 ;  /* 0x000000ffff047224 */ /* 0x000fe200078e0000 */
[----:B------:R-:W-:Y:S01]  /*f300*/  MOV R0, 0x181f ;  /* 0x0000181f00007802 */ /* 0x000fe20000000f00 */
[----:B------:R-:W-:Y:S01]  /*f310*/  IMAD.MOV.U32 R20, RZ, RZ, R8 ;  /* 0x000000ffff147224 */ /* 0x000fe200078e0008 */
[----:B------:R-:W-:Y:S02]  /*f320*/  MOV R2, 0xf340 ;  /* 0x0000f34000027802 */ /* 0x000fe40000000f00 */
[----:B------:R-:W-:Y:S05]  /*f330*/  CALL.REL.NOINC `($__internal_17_$__cuda_sm70_shflsync_idx_p) ;  /* 0x0000034000007944 */ /* 0x000fea0003c00000 */
[----:B------:R-:W-:-:S05]  /*f340*/  BRA `(.L_x_1102) ;  /* 0xffffaa0000007947 */ /* 0x000fca000383ffff */
.L_x_1068:
[----:B------:R-:W-:Y:S02]  /*f350*/  MOV R0, 0x2 ;  /* 0x0000000200007802 */ /* 0x000fe40000000f00 */
        /* <DEDUP_REMOVED lines=16> */
.L_x_1070:
[----:B------:R-:W-:Y:S01]  /*f460*/  IMAD.MOV.U32 R4, RZ, RZ, R205 ;  /* 0x000000ffff047224 */ /* 0x000fe200078e00cd */
[----:B------:R-:W-:-:S02]  /*f470*/  MOV R0, 0x2 ;  /* 0x0000000200007802 */ /* 0x000fc40000000f00 */
[----:B------:R-:W-:Y:S02]  /*f480*/  MOV R2, 0xf4a0 ;  /* 0x0000f4a000027802 */ /* 0x000fe40000000f00 */
[----:B------:R-:W-:Y:S05]  /*f490*/  CALL.REL.NOINC `($__internal_16_$__cuda_sm70_shflsync_bfly_p) ;  /* 0x0000018000007944 */ /* 0x000fea0003c00000 */
[----:B------:R-:W-:Y:S01]  /*f4a0*/  MOV R5, R0 ;  /* 0x0000000000057202 */ /* 0x000fe20000000f00 */
[----:B------:R-:W-:Y:S05]  /*f4b0*/  BRA `(.L_x_1104) ;  /* 0xffffc36000007947 */ /* 0x000fea000383ffff */
.L_x_1071:
[----:B------:R-:W-:Y:S01]  /*f4c0*/  IMAD.MOV.U32 R4, RZ, RZ, R5 ;  /* 0x000000ffff047224 */ /* 0x000fe200078e0005 */
[----:B------:R-:W-:Y:S02]  /*f4d0*/  MOV R0, 0x1 ;  /* 0x0000000100007802 */ /* 0x000fe40000000f00 */
[----:B------:R-:W-:Y:S02]  /*f4e0*/  MOV R2, 0xf500 ;  /* 0x0000f50000027802 */ /* 0x000fe40000000f00 */
[----:B-1----:R-:W-:Y:S05]  /*f4f0*/  CALL.REL.NOINC `($__internal_16_$__cuda_sm70_shflsync_bfly_p) ;  /* 0x0000012000007944 */ /* 0x002fea0003c00000 */
[----:B------:R-:W-:Y:S01]  /*f500*/  FADD.FTZ R5, R5, R0 ;  /* 0x0000000005057221 */ /* 0x000fe20000010000 */
[----:B------:R-:W-:Y:S02]  /*f510*/  MOV R4, R206 ;  /* 0x000000ce00047202 */ /* 0x000fe40000000f00 */
[----:B------:R-:W-:Y:S02]  /*f520*/  MOV R0, 0x2 ;  /* 0x0000000200007802 */ /* 0x000fe40000000f00 */
[----:B------:R-:W-:Y:S02]  /*f530*/  MOV R2, 0xf550 ;  /* 0x0000f55000027802 */ /* 0x000fe40000000f00 */
[----:B------:R-:W-:Y:S05]  /*f540*/  CALL.REL.NOINC `($__internal_16_$__cuda_sm70_shflsync_bfly_p) ;  /* 0x000000d000007944 */ /* 0x000fea0003c00000 */
[----:B------:R-:W-:Y:S01]  /*f550*/  FADD.FTZ R206, R206, R0 ;  /* 0x00000000cece7221 */ /* 0x000fe20000010000 */
[----:B------:R-:W-:-:S02]  /*f560*/  MOV R0, 0x1 ;  /* 0x0000000100007802 */ /* 0x000fc40000000f00 */
[----:B------:R-:W-:Y:S02]  /*f570*/  MOV R2, 0xf5a0 ;  /* 0x0000f5a000027802 */ /* 0x000fe40000000f00 */
[----:B------:R-:W-:Y:S02]  /*f580*/  MOV R4, R206 ;  /* 0x000000ce00047202 */ /* 0x000fe40000000f00 */
[----:B------:R-:W-:Y:S05]  /*f590*/  CALL.REL.NOINC `($__internal_16_$__cuda_sm70_shflsync_bfly_p) ;  /* 0x0000008000007944 */ /* 0x000fea0003c00000 */
[----:B------:R-:W-:Y:S01]  /*f5a0*/  MOV R3, R0 ;  /* 0x0000000000037202 */ /* 0x000fe20000000f00 */
[----:B------:R-:W-:Y:S05]  /*f5b0*/  BRA `(.L_x_1105) ;  /* 0xffffc2d000007947 */ /* 0x000fea000383ffff */
.L_x_1081:
[----:B------:R-:W-:Y:S01]  /*f5c0*/  IMAD.MOV.U32 R20, RZ, RZ, R17 ;  /* 0x000000ffff147224 */ /* 0x000fe200078e0011 */
[----:B------:R-:W-:Y:S01]  /*f5d0*/  MOV R3, RZ ;  /* 0x000000ff00037202 */ /* 0x000fe20000000f00 */
[----:B------:R-:W-:Y:S01]  /*f5e0*/  IMAD.MOV.U32 R0, RZ, RZ, 0x1f ;  /* 0x0000001fff007424 */ /* 0x000fe200078e00ff */
[----:B---3--:R-:W-:Y:S02]  /*f5f0*/  MOV R2, 0xf610 ;  /* 0x0000f61000027802 */ /* 0x008fe40000000f00 */
[----:B-1--45:R-:W-:Y:S05]  /*f600*/  CALL.REL.NOINC `($__internal_17_$__cuda_sm70_shflsync_idx_p) ;  /* 0x0000007000007944 */ /* 0x032fea0003c00000 */
[----:B------:R-:W-:Y:S05]  /*f610*/  BRA `(.L_x_1106) ;  /* 0xffffe31000007947 */ /* 0x000fea000383ffff */
        .weak           $__internal_16_$__cuda_sm70_shflsync_bfly_p
        .type           $__internal_16_$__cuda_sm70_shflsync_bfly_p,@function
        .size           $__internal_16_$__cuda_sm70_shflsync_bfly_p,($__internal_17_$__cuda_sm70_shflsync_idx_p - $__internal_16_$__cuda_sm70_shflsync_bfly_p)
$__internal_16_$__cuda_sm70_shflsync_bfly_p:
[----:B------:R-:W-:Y:S02]  /*f620*/  MOV R16, 0xffffffff ;  /* 0xffffffff00107802 */ /* 0x000fe40000000f00 */
[----:B------:R-:W-:Y:S02]  /*f630*/  MOV R3, 0x1f ;  /* 0x0000001f00037802 */ /* 0x000fe40000000f00 */
[----:B------:R-:W-:Y:S04]  /*f640*/  WARPSYNC R16 ;  /* 0x0000001000007348 */ /* 0x000fe80003800000 */
[----:B------:R1:W2:Y:S02]  /*f650*/  SHFL.BFLY PT, R0, R4, R0, R3 ;  /* 0x0c00000004007389 */ /* 0x0002a400000e0003 */
[----:B-1----:R-:W-:-:S04]  /*f660*/  MOV R3, 0x0 ;  /* 0x0000000000037802 */ /* 0x002fc80000000f00 */
[----:B--2---:R-:W-:Y:S05]  /*f670*/  RET.REL.NODEC R2 `(_ZN7cutlass13device_kernelIN5flash19enable_sm80_to_sm89INS1_16FlashAttnFwdSm80INS1_25CollectiveMainloopFwdSm80ILi8ELi1ELb0EN4cute5tupleIJNS5_1CILi128EEENS7_ILi64EEENS7_ILi192EEEEEELi192ENS_10bfloat16_tEfNS_4arch4Sm80ELb1ELb0ELb1ELb0ELb1ELb0ELb1ELb1EEENS1_21CollectiveEpilogueFwdINS6_IJS8_SA_S9_EEENS6_IJNS7_ILi1EEESI_SI_EEESC_SE_Li256ELb0ELb1ELb1ELb0EEENS1_30DynamicPersistentTileSchedulerILi256ELi256ELb1ELb1ELb0EEEEEEEEEvNT_6ParamsE) ;  /* 0xffff098002007950 */ /* 0x004fea0003c3ffff */
        .weak           $__internal_17_$__cuda_sm70_shflsync_idx_p
        .type           $__internal_17_$__cuda_sm70_shflsync_idx_p,@function
        .size           $__internal_17_$__cuda_sm70_shflsync_idx_p,(.L_x_6233 - $__internal_17_$__cuda_sm70_shflsync_idx_p)
$__internal_17_$__cuda_sm70_shflsync_idx_p:
[----:B------:R-:W-:-:S04]  /*f680*/  MOV R198, 0xffffffff ;  /* 0xffffffff00c67802 */ /* 0x000fc80000000f00 */
[----:B------:R-:W-:Y:S04]  /*f690*/  WARPSYNC R198 ;  /* 0x000000c600007348 */ /* 0x000fe80003800000 */
[----:B------:R1:W2:Y:S02]  /*f6a0*/  SHFL.IDX PT, R0, R20, R3, R0 ;  /* 0x0000000314007389 */ /* 0x0002a400000e0000 */
[----:B-1----:R-:W-:-:S04]  /*f6b0*/  MOV R3, 0x0 ;  /* 0x0000000000037802 */ /* 0x002fc80000000f00 */
[----:B--2---:R-:W-:Y:S05]  /*f6c0*/  RET.REL.NODEC R2 `(_ZN7cutlass13device_kernelIN5flash19enable_sm80_to_sm89INS1_16FlashAttnFwdSm80INS1_25CollectiveMainloopFwdSm80ILi8ELi1ELb0EN4cute5tupleIJNS5_1CILi128EEENS7_ILi64EEENS7_ILi192EEEEEELi192ENS_10bfloat16_tEfNS_4arch4Sm80ELb1ELb0ELb1ELb0ELb1ELb0ELb1ELb1EEENS1_21CollectiveEpilogueFwdINS6_IJS8_SA_S9_EEENS6_IJNS7_ILi1EEESI_SI_EEESC_SE_Li256ELb0ELb1ELb1ELb0EEENS1_30DynamicPersistentTileSchedulerILi256ELi256ELb1ELb1ELb0EEEEEEEEEvNT_6ParamsE) ;  /* 0xffff093002007950 */ /* 0x004fea0003c3ffff */
.L_x_1107:
        /* <DEDUP_REMOVED lines=11> */
.L_x_6233:


//--------------------- .text._ZN7cutlass13device_kernelIN5flash19enable_sm80_to_sm89INS1_16FlashAttnFwdSm80INS1_25CollectiveMainloopFwdSm80ILi8ELi1ELb0EN4cute5tupleIJNS5_1CILi128EEENS7_ILi64EEENS7_ILi192EEEEEELi192ENS_10bfloat16_tEfNS_4arch4Sm80ELb1ELb0ELb1ELb1ELb1ELb0ELb1ELb1EEENS1_21CollectiveEpilogueFwdINS6_IJS8_SA_S9_EEENS6_IJNS7_ILi1EEESI_SI_EEESC_SE_Li256ELb1ELb1ELb1ELb0EEENS1_36VarlenDynamicPersistentTileSchedulerILi128ELi64ELi256ELi256ELb1ELb1ELb0ELb1ELb1ELb1EEEEEEEEEvNT_6ParamsE --------------------------
	.section	.text._ZN7cutlass13device_kernelIN5flash19enable_sm80_to_sm89INS1_16FlashAttnFwdSm80INS1_25CollectiveMainloopFwdSm80ILi8ELi1ELb0EN4cute5tupleIJNS5_1CILi128EEENS7_ILi64EEENS7_ILi192EEEEEELi192ENS_10bfloat16_tEfNS_4arch4Sm80ELb1ELb0ELb1ELb1ELb1ELb0ELb1ELb1EEENS1_21CollectiveEpilogueFwdINS6_IJS8_SA_S9_EEENS6_IJNS7_ILi1EEESI_SI_EEESC_SE_Li256ELb1ELb1ELb1ELb0EEENS1_36VarlenDynamicPersistentTileSchedulerILi128ELi64ELi256ELi256ELb1ELb1ELb0ELb1ELb1ELb1EEEEEEEEEvNT_6ParamsE,"ax",@progbits
	.sectioninfo	@"SHI_REGISTERS=255"
	.align	128
.text._ZN7cutlass13device_kernelIN5flash19enable_sm80_to_sm89INS1_16FlashAttnFwdSm80INS1_25CollectiveMainloopFwdSm80ILi8ELi1ELb0EN4cute5tupleIJNS5_1CILi128EEENS7_ILi64EEENS7_ILi192EEEEEELi192ENS_10bfloat16_tEfNS_4arch4Sm80ELb1ELb0ELb1ELb1ELb1ELb0ELb1ELb1EEENS1_21CollectiveEpilogueFwdINS6_IJS8_SA_S9_EEENS6_IJNS7_ILi1EEESI_SI_EEESC_SE_Li256ELb1ELb1ELb1ELb0EEENS1_36VarlenDynamicPersistentTileSchedulerILi128ELi64ELi256ELi256ELb1ELb1ELb0ELb1ELb1ELb1EEEEEEEEEvNT_6ParamsE:
        .type           _ZN7cutlass13device_kernelIN5flash19enable_sm80_to_sm89INS1_16FlashAttnFwdSm80INS1_25CollectiveMainloopFwdSm80ILi8ELi1ELb0EN4cute5tupleIJNS5_1CILi128EEENS7_ILi64EEENS7_ILi192EEEEEELi192ENS_10bfloat16_tEfNS_4arch4Sm80ELb1ELb0ELb1ELb1ELb1ELb0ELb1ELb1EEENS1_21CollectiveEpilogueFwdINS6_IJS8_SA_S9_EEENS6_IJNS7_ILi1EEESI_SI_EEESC_SE_Li256ELb1ELb1ELb1ELb0EEENS1_36VarlenDynamicPersistentTileSchedulerILi128ELi64ELi256ELi256ELb1ELb1ELb0ELb1ELb1ELb1EEEEEEEEEvNT_6ParamsE,@function
        .size           _ZN7cutlass13device_kernelIN5flash19enable_sm80_to_sm89INS1_16FlashAttnFwdSm80INS1_25CollectiveMainloopFwdSm80ILi8ELi1ELb0EN4cute5tupleIJNS5_1CILi128EEENS7_ILi64EEENS7_ILi192EEEEEELi192ENS_10bfloat16_tEfNS_4arch4Sm80ELb1ELb0ELb1ELb1ELb1ELb0ELb1ELb1EEENS1_21CollectiveEpilogueFwdINS6_IJS8_SA_S9_EEENS6_IJNS7_ILi1EEESI_SI_EEESC_SE_Li256ELb1ELb1ELb1ELb0EEENS1_36VarlenDynamicPersistentTileSchedulerILi128ELi64ELi256ELi256ELb1ELb1ELb0ELb1ELb1ELb1EEEEEEEEEvNT_6ParamsE,(.L_x_6236 - _ZN7cutlass13device_kernelIN5flash19enable_sm80_to_sm89INS1_16FlashAttnFwdSm80INS1_25CollectiveMainloopFwdSm80ILi8ELi1ELb0EN4cute5tupleIJNS5_1CILi128EEENS7_ILi64EEENS7_ILi192EEEEEELi192ENS_10bfloat16_tEfNS_4arch4Sm80ELb1ELb0ELb1ELb1ELb1ELb0ELb1ELb1EEENS1_21CollectiveEpilogueFwdINS6_IJS8_SA_S9_EEENS6_IJNS7_ILi1EEESI_SI_EEESC_SE_Li256ELb1ELb1ELb1ELb0EEENS1_36VarlenDynamicPersistentTileSchedulerILi128ELi64ELi256ELi256ELb1ELb1ELb0ELb1ELb1ELb1EEEEEEEEEvNT_6ParamsE)
        .other          _ZN7cutlass13device_kernelIN5flash19enable_sm80_to_sm89INS1_16FlashAttnFwdSm80INS1_25CollectiveMainloopFwdSm80ILi8ELi1ELb0EN4cute5tupleIJNS5_1CILi128EEENS7_ILi64EEENS7_ILi192EEEEEELi192ENS_10bfloat16_tEfNS_4arch4Sm80ELb1ELb0ELb1ELb1ELb1ELb0ELb1ELb1EEENS1_21CollectiveEpilogueFwdINS6_IJS8_SA_S9_EEENS6_IJNS7_ILi1EEESI_SI_EEESC_SE_Li256ELb1ELb1ELb1ELb0EEENS1_36VarlenDynamicPersistentTileSchedulerILi128ELi64ELi256ELi256ELb1ELb1ELb0ELb1ELb1ELb1EEEEEEEEEvNT_6ParamsE,@"STO_CUDA_ENTRY STV_DEFAULT"
_ZN7cutlass13device_kernelIN5flash19enable_sm80_to_sm89INS1_16FlashAttnFwdSm80INS1_25CollectiveMainloopFwdSm80ILi8ELi1ELb0EN4cute5tupleIJNS5_1CILi128EEENS7_ILi64EEENS7_ILi192EEEEEELi192ENS_10bfloat16_tEfNS_4arch4Sm80ELb1ELb0ELb1ELb1ELb1ELb0ELb1ELb1EEENS1_21CollectiveEpilogueFwdINS6_IJS8_SA_S9_EEENS6_IJNS7_ILi1EEESI_SI_EEESC_SE_Li256ELb1ELb1ELb1ELb0EEENS1_36VarlenDynamicPersistentTileSchedulerILi128ELi64ELi256ELi256ELb1ELb1ELb0ELb1ELb1ELb1EEEEEEEEEvNT_6ParamsE:
        /* <DEDUP_REMOVED lines=52> */
.L_x_1113:
        /* <DEDUP_REMOVED lines=11> */
[----:B------:R-:W3:Y:S04]  /*03f0*/  @!P0 LDG.E R9, [R4.64] ;  /* 0x0000000604098981 */ /* 0x000ee8000c1e1900 */
[----:B------:R-:W3:Y:S02]  /*0400*/  @!P0 LDG.E R8, [R2.64] ;  /* 0x0000000602088981 */ /* 0x000ee4000c1e1900 */
[----:B---3--:R-:W-:Y:S01]  /*0410*/  IMAD R5, R9, R8, RZ ;  /* 0x0000000809057224 */ /* 0x008fe200078e02ff */
[----:B------:R-:W-:Y:S05]  /*0420*/  BRA.DIV ~URZ, `(.L_x_1111) ;  /* 0x00010ff27f007947 */ /* 0x000fea000b800000 */
[----:B------:R1:W3:Y:S02]  /*0430*/  SHFL.UP PT, R0, R5, 0x1, RZ ;  /* 0x0420000005007989 */ /* 0x0002e400000e00ff */
.L_x_1230:
        /* <DEDUP_REMOVED lines=16> */
.L_x_1231:
[----:B---3--:R-:W-:-:S05]  /*0540*/  IMAD R0, R0, c[0x0][0x538], RZ ;  /* 0x00014e0000007a24 */ /* 0x008fca00078e02ff */
[----:B------:R-:W-:-:S04]  /*0550*/  IADD3 R6, R0, R6, RZ ;  /* 0x0000000600067210 */ /* 0x000fc80007ffe0ff */
[----:B------:R-:W-:-:S13]  /*0560*/  ISETP.GT.AND P0, PT, R6, UR4, PT ;  /* 0x0000000406007c0c */ /* 0x000fda000bf04270 */
[----:B-12---:R-:W-:Y:S05]  /*0570*/  @!P0 BRA `(.L_x_1113) ;  /* 0xfffffdc000008947 */ /* 0x006fea000383ffff */
.L_x_1109:
[----:B------:R-:W-:-:S05]  /*0580*/  IADD3 R10, -R0, R6, RZ ;  /* 0x00000006000a7210 */ /* 0x000fca0007ffe1ff */
[----:B------:R-:W-:-:S05]  /*0590*/  IMAD R0, R4, c[0x0][0x538], R10 ;  /* 0x00014e0004007a24 */ /* 0x000fca00078e020a */
[----:B------:R-:W-:Y:S01]  /*05a0*/  ISETP.GT.AND P0, PT, R0, UR4, PT ;  /* 0x0000000400007c0c */ /* 0x000fe2000bf04270 */
[----:B------:R-:W-:-:S12]  /*05b0*/  BRA.DIV ~URZ, `(.L_x_1114) ;  /* 0x000110827f007947 */ /* 0x000fd8000b800000 */
[----:B------:R-:W-:-:S04]  /*05c0*/  VOTE.ANY R6, PT, !P0 ;  /* 0x0000000000067806 */ /* 0x000fc800040e0100 */
.L_x_1232:
[----:B------:R-:W1:Y:S02]  /*05d0*/  POPC R0, R6 ;  /* 0x0000000600007309 */ /* 0x000e640000000000 */
[----:B-12---:R-:W-:Y:S01]  /*05e0*/  IADD3 R211, R0, R7, RZ ;  /* 0x0000000700d37210 */ /* 0x006fe20007ffe0ff */
[----:B------:R-:W-:Y:S05]  /*05f0*/  BRA.DIV ~URZ, `(.L_x_1115) ;  /* 0x000110927f007947 */ /* 0x000fea000b800000 */
[----:B------:R1:W2:Y:S01]  /*0600*/  SHFL.IDX PT, R209, R9, R0, 0x1f ;  /* 0x00001f0009d17589 */ /* 0x0002a200000e0000 */
[----:B------:R-:W-:-:S03]  /*0610*/  MOV R5, RZ ;  /* 0x000000ff00057202 */ /* 0x000fc60000000f00 */
[----:B------:R1:W3:Y:S04]  /*0620*/  SHFL.IDX PT, R9, R8, R0, 0x1f ;  /* 0x00001f0008097589 */ /* 0x0002e800000e0000 */
.L_x_1233:
[----:B------:R-:W-:Y:S01]  /*0630*/  ISETP.NE.AND P0, PT, R6, RZ, PT ;  /* 0x000000ff0600720c */ /* 0x000fe20003f05270 */
[----:B------:R-:W-:-:S12]  /*0640*/  BSSY B0, `(.L_x_1116) ;  /* 0x0000005000007945 */ /* 0x000fd80003800000 */
[----:B------:R-:W-:Y:S05]  /*0650*/  @!P0 BRA `(.L_x_1117) ;  /* 0x0000003000008947 */ /* 0x000fea0003800000 */
[----:B-1----:R-:W-:Y:S01]  /*0660*/  IADD3 R0, R0, -0x1, RZ ;  /* 0xffffffff00007810 */ /* 0x002fe20007ffe0ff */
[----:B------:R-:W-:Y:S05]  /*0670*/  BRA.DIV ~URZ, `(.L_x_1118) ;  /* 0x000110f27f007947 */ /* 0x000fea000b800000 */
[----:B------:R1:W4:Y:S02]  /*0680*/  SHFL.IDX PT, R5, R4, R0, 0x1f ;  /* 0x00001f0004057589 */ /* 0x00032400000e0000 */
.L_x_1117:
[----:B------:R-:W-:Y:S05]  /*0690*/  BSYNC B0 ;  /* 0x0000000000007941 */ /* 0x000fea0003800000 */
.L_x_1116:
        /* <DEDUP_REMOVED lines=67> */
.L_x_1120:
        /* <DEDUP_REMOVED lines=68> */
.L_x_1121:
[----:B------:R-:W-:Y:S05]  /*0f10*/  BSYNC B0 ;  /* 0x0000000000007941 */ /* 0x000fea0003800000 */
.L_x_1119:
[----:B------:R-:W-:-:S04]  /*0f20*/  LOP3.LUT R0, RZ, R0, RZ, 0x33, !PT ;  /* 0x00000000ff007212 */ /* 0x000fc800078e33ff */
[----:B------:R-:W-:Y:S01]  /*0f30*/  IADD3 R209, R0, R209, RZ ;  /* 0x000000d100d17210 */ /* 0x000fe20007ffe0ff */
[----:B------:R-:W-:Y:S05]  /*0f40*/  BRA `(.L_x_1122) ;  /* 0x0000004000007947 */ /* 0x000fea0003800000 */
.L_x_1110:
[----:B--2---:R-:W-:Y:S01]  /*0f50*/  IMAD.MOV.U32 R209, RZ, RZ, RZ ;  /* 0x000000ffffd17224 */ /* 0x004fe200078e00ff */
[----:B------:R-:W-:Y:S01]  /*0f60*/  MOV R210, RZ ;  /* 0x000000ff00d27202 */ /* 0x000fe20000000f00 */
[----:B------:R-:W-:Y:S01]  /*0f70*/  IMAD.U32 R208, RZ, RZ, UR4 ;  /* 0x00000004ffd07e24 */ /* 0x000fe2000f8e00ff */
[----:B------:R-:W-:Y:S02]  /*0f80*/  MOV R211, c[0x0][0x53c] ;  /* 0x00014f0000d37a02 */ /* 0x000fe40000000f00 */
.L_x_1122:
[----:B------:R-:W-:Y:S01]  /*0f90*/  ISETP.NE.AND P0, PT, R12, RZ, PT ;  /* 0x000000ff0c00720c */ /* 0x000fe20003f05270 */
[----:B------:R-:W-:-:S12]  /*0fa0*/  WARPSYNC 0xffffffff ;  /* 0xffffffff00007948 */ /* 0x000fd80003800000 */
[----:B------:R1:W-:Y:S04]  /*0fb0*/  @!P0 STS.128 [0x18100], R208 ;  /* 0x018100d0ff008388 */ /* 0x0003e80000000c00 */
[----:B------:R-:W-:Y:S06]  /*0fc0*/  BAR.ARV 0x5, 0x100 ;  /* 0x0144000000007b1d */ /* 0x000fec0000002000 */
.L_x_1108:
        /* <DEDUP_REMOVED lines=83> */
[----:B------:R-:W-:Y:S01]  /*1500*/  IADD3 R187, R182, 0x40, RZ ;  /* 0x00000040b6bb7810 */ /* 0x000fe20007ffe0ff */
[----:B------:R-:W-:Y:S01]  /*1510*/  IMAD.SHL.U32 R179, R11, 0x2, RZ ;  /* 0x000000020bb37824 */ /* 0x000fe200078e00ff */
[CC--:B------:R-:W-:Y:S01]  /*1520*/  IADD3 R3, R2.reuse, R4.reuse, R8 ;  /* 0x0000000402037210 */ /* 0x0c0fe20007ffe008 */
[----:B------:R-:W-:Y:S01]  /*1530*/  IMAD.MOV.U32 R8, RZ, RZ, 0x20 ;  /* 0x00000020ff087424 */ /* 0x000fe200078e00ff */
[----:B------:R-:W-:-:S02]  /*1540*/  LOP3.LUT R4, R2, R4, RZ, 0xfc, !PT ;  /* 0x0000000402047212 */ /* 0x000fc400078efcff */
[----:B------:R-:W-:Y:S02]  /*1550*/  LOP3.LUT R2, R12, 0x7ffffffc, RZ, 0xc0, !PT ;  /* 0x7ffffffc0c027812 */ /* 0x000fe400078ec0ff */
[----:B------:R-:W-:Y:S02]  /*1560*/  IADD3 R188, R182, 0x80, RZ ;  /* 0x00000080b6bc7810 */ /* 0x000fe40007ffe0ff */
[----:B------:R-:W-:Y:S01]  /*1570*/  SHF.R.S32.HI R5, RZ, 0x1f, R187 ;  /* 0x0000001fff057819 */ /* 0x000fe200000114bb */
[----:B------:R-:W-:Y:S01]  /*1580*/  IMAD.IADD R2, R16, 0x1, -R2 ;  /* 0x0000000110027824 */ /* 0x000fe200078e0a02 */
[----:B------:R-:W-:Y:S02]  /*1590*/  LEA R225, R7, 0x80, 0x1 ;  /* 0x0000008007e17811 */ /* 0x000fe400078e08ff */
[----:B------:R-:W-:Y:S01]  /*15a0*/  SEL R5, R8, 0xffffffe0, !P1 ;  /* 0xffffffe008057807 */ /* 0x000fe20004800000 */
[----:B------:R-:W-:Y:S01]  /*15b0*/  IMAD.SHL.U32 R206, R2, 0x2, RZ ;  /* 0x0000000202ce7824 */ /* 0x000fe200078e00ff */
[----:B------:R-:W-:-:S02]  /*15c0*/  SEL R2, R8, 0xffffffe0, !P4 ;  /* 0xffffffe008027807 */ /* 0x000fc40006000000 */
[----:B------:R-:W-:Y:S01]  /*15d0*/  SHF.R.S32.HI R6, RZ, 0x1f, R188 ;  /* 0x0000001fff067819 */ /* 0x000fe200000114bc */
[----:B------:R-:W-:Y:S01]  /*15e0*/  IMAD.IADD R228, R225, 0x1, R5 ;  /* 0x00000001e1e47824 */ /* 0x000fe200078e0205 */
        /* <DEDUP_REMOVED lines=9> */
[----:B------:R-:W-:Y:S02]  /*1680*/  SHF.R.S32.HI R7, RZ, 0x1f, R251 ;  /* 0x0000001fff077819 */ /* 0x000fe400000114fb */
[----:B------:R-:W-:-:S02]  /*1690*/  IADD3 R237, R206, 0x78, RZ ;  /* 0x00000078ceed7810 */ /* 0x000fc40007ffe0ff */
[C---:B------:R-:W-:Y:S02]  /*16a0*/  IADD3 R236, R206.reuse, 0x80, RZ ;  /* 0x00000080ceec7810 */ /* 0x040fe40007ffe0ff */
[----:B------:R-:W-:Y:S02]  /*16b0*/  SHF.R.S32.HI R8, RZ, 0x1f, R249 ;  /* 0x0000001fff087819 */ /* 0x000fe400000114f9 */
[----:B------:R-:W-:Y:S02]  /*16c0*/  SHF.R.S32.HI R7, RZ, 0x1f, R248 ;  /* 0x0000001fff077819 */ /* 0x000fe400000114f8 */
[C---:B------:R-:W-:Y:S02]  /*16d0*/  IADD3 R234, R206.reuse, 0x90, RZ ;  /* 0x00000090ceea7810 */ /* 0x040fe40007ffe0ff */
[----:B------:R-:W-:Y:S02]  /*16e0*/  IADD3 R233, R206, 0x98, RZ ;  /* 0x00000098cee97810 */ /* 0x000fe40007ffe0ff */
[----:B------:R-:W-:-:S02]  /*16f0*/  SHF.R.S32.HI R8, RZ, 0x1f, R246 ;  /* 0x0000001fff087819 */ /* 0x000fc400000114f6 */
[----:B------:R-:W-:Y:S02]  /*1700*/  SHF.R.S32.HI R7, RZ, 0x1f, R245 ;  /* 0x0000001fff077819 */ /* 0x000fe400000114f5 */
[----:B------:R-:W-:Y:S02]  /*1710*/  SEL R6, R10, 0xffffffc0, !P2 ;  /* 0xffffffc00a067807 */ /* 0x000fe40005000000 */
[C---:B------:R-:W-:Y:S02]  /*1720*/  IADD3 R231, R206.reuse, 0xa8, RZ ;  /* 0x000000a8cee77810 */ /* 0x040fe40007ffe0ff */
[----:B------:R-:W-:Y:S02]  /*1730*/  IADD3 R230, R206, 0xb0, RZ ;  /* 0x000000b0cee67810 */ /* 0x000fe40007ffe0ff */
[----:B------:R-:W-:Y:S02]  /*1740*/  SHF.R.S32.HI R8, RZ, 0x1f, R243 ;  /* 0x0000001fff087819 */ /* 0x000fe400000114f3 */
[----:B------:R-:W-:-:S02]  /*1750*/  SHF.R.S32.HI R7, RZ, 0x1f, R242 ;  /* 0x0000001fff077819 */ /* 0x000fc400000114f2 */
[----:B------:R-:W-:Y:S02]  /*1760*/  IADD3 R229, R206, 0xb8, RZ ;  /* 0x000000b8cee57810 */ /* 0x000fe40007ffe0ff */
[----:B------:R-:W-:Y:S02]  /*1770*/  SHF.R.S32.HI R8, RZ, 0x1f, R240 ;  /* 0x0000001fff087819 */ /* 0x000fe400000114f0 */
[----:B------:R-:W-:Y:S02]  /*1780*/  SHF.R.S32.HI R7, RZ, 0x1f, R239 ;  /* 0x0000001fff077819 */ /* 0x000fe400000114ef */
[----:B------:R-:W-:Y:S02]  /*1790*/  IADD3 R226, R225, -0x10, RZ ;  /* 0xfffffff0e1e27810 */ /* 0x000fe40007ffe0ff */
[----:B------:R-:W-:Y:S02]  /*17a0*/  SHF.R.S32.HI R8, RZ, 0x1f, R237 ;  /* 0x0000001fff087819 */ /* 0x000fe400000114ed */
[----:B------:R-:W-:-:S02]  /*17b0*/  SHF.R.S32.HI R7, RZ, 0x1f, R236 ;  /* 0x0000001fff077819 */ /* 0x000fc400000114ec */
[----:B------:R-:W-:Y:S02]  /*17c0*/  @P0 IADD3 R226, R225, 0x10, RZ ;  /* 0x00000010e1e20810 */ /* 0x000fe40007ffe0ff */
[----:B------:R-:W-:Y:S02]  /*17d0*/  SHF.R.S32.HI R8, RZ, 0x1f, R234 ;  /* 0x0000001fff087819 */ /* 0x000fe400000114ea */
        /* <DEDUP_REMOVED lines=8> */
[----:B------:R-:W-:Y:S01]  /*1860*/  LEA R173, R3, 0xc100, 0x1 ;  /* 0x0000c10003ad7811 */ /* 0x000fe200078e08ff */
[----:B------:R-:W-:Y:S01]  /*1870*/  IMAD.IADD R3, R6, 0x1, R226 ;  /* 0x0000000106037824 */ /* 0x000fe200078e02e2 */
[----:B------:R1:W-:Y:S01]  /*1880*/  STL [R1+0x8], R8 ;  /* 0x0000080801007387 */ /* 0x0003e20000100800 */
[----:B------:R-:W-:-:S02]  /*1890*/  IADD3 R250, R206, 0x10, RZ ;  /* 0x00000010cefa7810 */ /* 0x000fc40007ffe0ff */
[----:B------:R-:W-:Y:S01]  /*18a0*/  IADD3 R247, R206, 0x28, RZ ;  /* 0x00000028cef77810 */ /* 0x000fe20007ffe0ff */
[----:B------:R1:W-:Y:S01]  /*18b0*/  STL [R1+0x4], R7 ;  /* 0x0000040701007387 */ /* 0x0003e20000100800 */
[----:B------:R-:W-:Y:S01]  /*18c0*/  LEA R167, R4, 0x100, 0x1 ;  /* 0x0000010004a77811 */ /* 0x000fe200078e08ff */
[----:B------:R-:W-:Y:S01]  /*18d0*/  IMAD.IADD R174, R173, 0x1, R2 ;  /* 0x00000001adae7824 */ /* 0x000fe200078e0202 */
[C---:B------:R-:W-:Y:S01]  /*18e0*/  IADD3 R244, R206.reuse, 0x40, RZ ;  /* 0x00000040cef47810 */ /* 0x040fe20007ffe0ff */
[----:B------:R1:W-:Y:S01]  /*18f0*/  STL [R1], R3 ;  /* 0x0000000301007387 */ /* 0x0003e20000100800 */
[----:B------:R-:W-:Y:S01]  /*1900*/  IADD3 R241, R206, 0x58, RZ ;  /* 0x00000058cef17810 */ /* 0x000fe20007ffe0ff */
[----:B------:R-:W-:Y:S01]  /*1910*/  IMAD.IADD R168, R2, 0x1, R167 ;  /* 0x0000000102a87824 */ /* 0x000fe200078e02a7 */
[----:B------:R-:W-:Y:S02]  /*1920*/  LEA R164, R0, 0x6100, 0x1 ;  /* 0x0000610000a47811 */ /* 0x000fe400078e08ff */
[----:B------:R-:W-:-:S02]  /*1930*/  IADD3 R238, R206, 0x70, RZ ;  /* 0x00000070ceee7810 */ /* 0x000fc40007ffe0ff */
[----:B------:R-:W-:Y:S02]  /*1940*/  SHF.R.S32.HI R9, RZ, 0x1f, R250 ;  /* 0x0000001fff097819 */ /* 0x000fe400000114fa */
[----:B------:R-:W-:Y:S02]  /*1950*/  SEL R0, R10, 0xffffffc0, !P3 ;  /* 0xffffffc00a007807 */ /* 0x000fe40005800000 */
[C---:B------:R-:W-:Y:S02]  /*1960*/  IADD3 R235, R206.reuse, 0x88, RZ ;  /* 0x00000088ceeb7810 */ /* 0x040fe40007ffe0ff */
[----:B------:R-:W-:Y:S01]  /*1970*/  SHF.R.S32.HI R9, RZ, 0x1f, R247 ;  /* 0x0000001fff097819 */ /* 0x000fe200000114f7 */
[----:B------:R-:W-:Y:S01]  /*1980*/  IMAD.IADD R176, R173, 0x1, R0 ;  /* 0x00000001adb07824 */ /* 0x000fe200078e0200 */
        /* <DEDUP_REMOVED lines=9> */
[----:B-1----:R-:W-:Y:S02]  /*1a20*/  SHF.R.S32.HI R9, RZ, 0x1f, R232 ;  /* 0x0000001fff097819 */ /* 0x002fe400000114e8 */
.L_x_1229:
        /* <DEDUP_REMOVED lines=30> */
.L_x_1123:
[----:B------:R-:W-:-:S04]  /*1c10*/  ISETP.NE.U32.AND P1, PT, RZ, c[0x0][0x368], PT ;  /* 0x0000da00ff007a0c */ /* 0x000fc80003f25070 */
[----:B------:R-:W-:-:S13]  /*1c20*/  ISETP.NE.AND.EX P1, PT, RZ, c[0x0][0x36c], PT, P1 ;  /* 0x0000db00ff007a0c */ /* 0x000fda0003f25310 */
[----:B------:R-:W-:Y:S05]  /*1c30*/  @!P1 BRA `(.L_x_1124) ;  /* 0x0000004000009947 */ /* 0x000fea0003800000 */
[----:B-1----:R-:W-:-:S04]  /*1c40*/  IADD3 R2, P1, R220, c[0x0][0x368], RZ ;  /* 0x0000da00dc027a10 */ /* 0x002fc80007f3e0ff */
[----:B------:R-:W-:-:S05]  /*1c50*/  IADD3.X R3, R221, c[0x0][0x36c], RZ, P1, !PT ;  /* 0x0000db00dd037a10 */ /* 0x000fca0000ffe4ff */
[----:B------:R1:W5:Y:S01]  /*1c60*/  LDG.E R0, [R2.64] ;  /* 0x0000000602007981 */ /* 0x000362000c1e1900 */
[----:B------:R-:W-:Y:S05]  /*1c70*/  BRA `(.L_x_1125) ;  /* 0x0000008000007947 */ /* 0x000fea0003800000 */
.L_x_1124:
        /* <DEDUP_REMOVED lines=8> */
.L_x_1125:
[----:B-1----:R-:W-:Y:S01]  /*1d00*/  IMAD.MOV.U32 R2, RZ, RZ, c[0x0][0x2c4] ;  /* 0x0000b100ff027624 */ /* 0x002fe200078e00ff */
[----:B------:R-:W-:Y:S01]  /*1d10*/  BSSY B0, `(.L_x_1126) ;  /* 0x0000039000007945 */ /* 0x000fe20003800000 */
[----:B------:R-:W-:Y:S02]  /*1d20*/  IMAD.SHL.U32 R205, R209, 0x80, RZ ;  /* 0x00000080d1cd7824 */ /* 0x000fe400078e00ff */
[----:B-----5:R-:W-:Y:S01]  /*1d30*/  IMAD.IADD R203, R0, 0x1, -R193 ;  /* 0x0000000100cb7824 */ /* 0x020fe200078e0ac1 */
[----:B------:R-:W-:-:S02]  /*1d40*/  ISETP.NE.AND P4, PT, R2, 0x1, PT ;  /* 0x000000010200780c */ /* 0x000fc40003f85270 */
[----:B------:R-:W-:Y:S02]  /*1d50*/  IADD3 R2, R205, 0x7f, RZ ;  /* 0x0000007fcd027810 */ /* 0x000fe40007ffe0ff */
[----:B------:R-:W-:-:S03]  /*1d60*/  IADD3 R3, R203, 0x40, -R204 ;  /* 0x00000040cb037810 */ /* 0x000fc60007ffe8cc */
[----:B------:R-:W-:-:S06]  /*1d70*/  IMAD.MOV.U32 R0, RZ, RZ, R2 ;  /* 0x000000ffff007224 */ /* 0x000fcc00078e0002 */
[----:B------:R-:W-:Y:S01]  /*1d80*/  @P4 IMAD.HI.U32 R4, R2, c[0x0][0x2c8], RZ ;  /* 0x0000b20002044a27 */ /* 0x000fe200078e00ff */
[----:B------:R-:W-:-:S04]  /*1d90*/  IADD3 R2, R203, 0x3f, RZ ;  /* 0x0000003fcb027810 */ /* 0x000fc80007ffe0ff */
[----:B------:R-:W-:-:S05]  /*1da0*/  @P4 SHF.R.U32.HI R0, RZ, c[0x0][0x2cc], R4 ;  /* 0x0000b300ff004a19 */ /* 0x000fca0000011604 */
[----:B------:R-:W-:Y:S01]  /*1db0*/  IMAD.IADD R0, R3, 0x1, R0 ;  /* 0x0000000103007824 */ /* 0x000fe200078e0200 */
[----:B------:R-:W-:-:S04]  /*1dc0*/  SHF.R.S32.HI R3, RZ, 0x1f, R2 ;  /* 0x0000001fff037819 */ /* 0x000fc80000011402 */
[----:B------:R-:W-:Y:S02]  /*1dd0*/  SHF.R.S32.HI R4, RZ, 0x1f, R0 ;  /* 0x0000001fff047819 */ /* 0x000fe40000011400 */
[----:B------:R-:W-:Y:S02]  /*1de0*/  LEA.HI R2, R3, R2, RZ, 0x6 ;  /* 0x0000000203027211 */ /* 0x000fe400078f30ff */
[----:B------:R-:W-:Y:S02]  /*1df0*/  LEA.HI R0, R4, R0, RZ, 0x6 ;  /* 0x0000000004007211 */ /* 0x000fe400078f30ff */
[----:B------:R-:W-:Y:S02]  /*1e00*/  SHF.R.S32.HI R3, RZ, 0x6, R2 ;  /* 0x00000006ff037819 */ /* 0x000fe40000011402 */
[----:B------:R-:W-:Y:S02]  /*1e10*/  SHF.R.S32.HI R0, RZ, 0x6, R0 ;  /* 0x00000006ff007819 */ /* 0x000fe40000011400 */
[----:B------:R-:W-:-:S02]  /*1e20*/  LOP3.LUT R2, R210, 0xff000000, RZ, 0xc0, !PT ;  /* 0xff000000d2027812 */ /* 0x000fc400078ec0ff */
[----:B------:R-:W-:Y:S02]  /*1e30*/  IMNMX R8, R3, R0, PT ;  /* 0x0000000003087217 */ /* 0x000fe40003800200 */
[----:B------:R-:W-:Y:S02]  /*1e40*/  LOP3.LUT R4, R210, 0xff0000, RZ, 0xc0, !PT ;  /* 0x00ff0000d2047812 */ /* 0x000fe400078ec0ff */
[----:B------:R-:W-:Y:S02]  /*1e50*/  ISETP.GE.AND P1, PT, R8, 0x1, PT ;  /* 0x000000010800780c */ /* 0x000fe40003f26270 */
[----:B------:R-:W-:Y:S01]  /*1e60*/  SHF.R.U32.HI R0, RZ, 0x8, R2 ;  /* 0x00000008ff007819 */ /* 0x000fe20000011602 */
[----:B------:R-:W-:-:S03]  /*1e70*/  IMAD.MOV.U32 R2, RZ, RZ, RZ ;  /* 0x000000ffff027224 */ /* 0x000fc600078e00ff */
[----:B------:R-:W-:-:S04]  /*1e80*/  LEA.HI R0, R4, R0, RZ, 0x10 ;  /* 0x0000000004007211 */ /* 0x000fc800078f80ff */
[----:B------:R-:W-:Y:S02]  /*1e90*/  LOP3.LUT R223, R0, 0xff, RZ, 0xc0, !PT ;  /* 0x000000ff00df7812 */ /* 0x000fe400078ec0ff */
[----:B------:R-:W-:Y:S01]  /*1ea0*/  SHF.R.U32.HI R222, RZ, 0x10, R0 ;  /* 0x00000010ffde7819 */ /* 0x000fe20000011600 */
        /* <DEDUP_REMOVED lines=31> */
.L_x_1127:
[----:B------:R-:W-:Y:S05]  /*20a0*/  BSYNC B0 ;  /* 0x0000000000007941 */ /* 0x000fea0003800000 */
.L_x_1126:
        /* <DEDUP_REMOVED lines=61> */
[----:B------:R-:W-:Y:S01]  /*2480*/  IMAD.IADD R5, R190, 0x1, R205 ;  /* 0x00000001be057824 */ /* 0x000fe200078e02cd */
[----:B------:R-:W-:Y:S02]  /*2490*/  LOP3.LUT R14, R210, 0xffff, RZ, 0xc0, !PT ;  /* 0x0000ffffd20e7812 */ /* 0x000fe400078ec0ff */
[----:B------:R-:W-:Y:S01]  /*24a0*/  SEL R6, R224, RZ, !P0 ;  /* 0x000000ffe0067207 */ /* 0x000fe20004000000 */
[----:B------:R-:W-:Y:S01]  /*24b0*/  IMAD R0, R0, c[0x0][0x178], RZ ;  /* 0x00005e0000007a24 */ /* 0x000fe200078e02ff */
[----:B------:R-:W-:Y:S01]  /*24c0*/  SEL R4, R216, RZ, !P0 ;  /* 0x000000ffd8047207 */ /* 0x000fe20004000000 */
[----:B------:R-:W-:Y:S01]  /*24d0*/  @P4 IMAD.HI.U32 R7, R5, c[0x0][0x2c8], RZ ;  /* 0x0000b20005074a27 */ /* 0x000fe200078e00ff */
[----:B------:R-:W-:Y:S02]  /*24e0*/  ISETP.GE.AND P6, PT, R182, c[0x0][0x198], PT ;  /* 0x00006600b6007a0c */ /* 0x000fe40003fc6270 */
[----:B------:R-:W-:Y:S01]  /*24f0*/  ISETP.GE.AND P5, PT, R187, c[0x0][0x198], PT ;  /* 0x00006600bb007a0c */ /* 0x000fe20003fa6270 */
[----:B------:R-:W-:Y:S01]  /*2500*/  IMAD R0, R11, c[0x0][0x17c], R0 ;  /* 0x00005f000b007a24 */ /* 0x000fe200078e0200 */
[----:B------:R-:W-:Y:S01]  /*2510*/  ISETP.GE.AND P3, PT, R188, c[0x0][0x198], PT ;  /* 0x00006600bc007a0c */ /* 0x000fe20003f66270 */
[----:B------:R-:W-:Y:S01]  /*2520*/  IMAD R6, R6, c[0x0][0x1c0], RZ ;  /* 0x0000700006067a24 */ /* 0x000fe200078e02ff */
[----:B------:R-:W-:-:S03]  /*2530*/  IADD3 R100, R209, -0x1, RZ ;  /* 0xffffffffd1647810 */ /* 0x000fc60007ffe0ff */
[----:B------:R-:W-:Y:S02]  /*2540*/  IMAD R6, R4, c[0x0][0x1c4], R6 ;  /* 0x0000710004067a24 */ /* 0x000fe400078e0206 */
[----:B-1----:R-:W-:-:S04]  /*2550*/  IMAD.WIDE.U32 R2, R11, c[0x0][0x178], RZ ;  /* 0x00005e000b027a25 */ /* 0x002fc800078e00ff */
[----:B------:R-:W-:Y:S01]  /*2560*/  IMAD.IADD R3, R3, 0x1, R0 ;  /* 0x0000000103037824 */ /* 0x000fe200078e0200 */
        /* <DEDUP_REMOVED lines=23> */
.L_x_1234:
[----:B------:R-:W-:Y:S05]  /*26e0*/  BRA.DIV ~URZ, `(.L_x_1130) ;  /* 0x0000f1627f007947 */ /* 0x000fea000b800000 */
[----:B------:R3:W4:Y:S02]  /*26f0*/  SHFL.IDX PT, R0, R12, RZ, 0x181f ;  /* 0x00181fff0c007589 */ /* 0x00072400000e0000 */
.L_x_1235:
[----:B------:R-:W-:Y:S01]  /*2700*/  IMAD R11, R204, c[0x0][0x2c4], RZ ;  /* 0x0000b100cc0b7a24 */ /* 0x000fe200078e02ff */
[----:B------:R-:W-:Y:S01]  /*2710*/  IADD3 R10, R207, R205, RZ ;  /* 0x000000cdcf0a7210 */ /* 0x000fe20007ffe0ff */
        /* <DEDUP_REMOVED lines=18> */
.L_x_1132:
[----:B------:R-:W-:Y:S05]  /*2840*/  BSYNC B0 ;  /* 0x0000000000007941 */ /* 0x000fea0003800000 */
.L_x_1131:
[----:B------:R-:W-:Y:S05]  /*2850*/  BRA.DIV ~URZ, `(.L_x_1133) ;  /* 0x0000f0627f007947 */ /* 0x000fea000b800000 */
[----:B--2---:R2:W1:Y:S04]  /*2860*/  SHFL.IDX PT, R8, R9, 0x1, 0x181f ;  /* 0x00381f0009087f89 */ /* 0x00446800000e0000 */
[----:B----4-:R2:W4:Y:S02]  /*2870*/  SHFL.IDX PT, R0, R12, 0x1, 0x181f ;  /* 0x00381f000c007f89 */ /* 0x01052400000e0000 */
.L_x_1236:
        /* <DEDUP_REMOVED lines=19> */
.L_x_1135:
[----:B------:R-:W-:Y:S05]  /*29b0*/  BSYNC B0 ;  /* 0x0000000000007941 */ /* 0x000fea0003800000 */
.L_x_1134:
[----:B------:R-:W-:Y:S05]  /*29c0*/  BRA.DIV ~URZ, `(.L_x_1136) ;  /* 0x0000efc27f007947 */ /* 0x000fea000b800000 */
[----:B-1----:R1:W2:Y:S02]  /*29d0*/  SHFL.IDX PT, R8, R9, 0x2, 0x181f ;  /* 0x00581f0009087f89 */ /* 0x0022a400000e0000 */
.L_x_1237:
[----:B------:R-:W-:Y:S05]  /*29e0*/  BRA.DIV ~URZ, `(.L_x_1137) ;  /* 0x0000f0127f007947 */ /* 0x000fea000b800000 */
[----:B----4-:R4:W1:Y:S02]  /*29f0*/  SHFL.IDX PT, R0, R12, 0x2, 0x181f ;  /* 0x00581f000c007f89 */ /* 0x01086400000e0000 */
.L_x_1238:
        /* <DEDUP_REMOVED lines=19> */
.L_x_1139:
[----:B------:R-:W-:Y:S05]  /*2b30*/  BSYNC B0 ;  /* 0x0000000000007941 */ /* 0x000fea0003800000 */
.L_x_1138:
[----:B------:R-:W-:Y:S05]  /*2b40*/  BRA.DIV ~URZ, `(.L_x_1140) ;  /* 0x0000ef227f007947 */ /* 0x000fea000b800000 */
[----:B--2---:R2:W3:Y:S04]  /*2b50*/  SHFL.IDX PT, R8, R9, 0x3, 0x181f ;  /* 0x00781f0009087f89 */ /* 0x0044e800000e0000 */
[----:B-1----:R2:W1:Y:S02]  /*2b60*/  SHFL.IDX PT, R0, R12, 0x3, 0x181f ;  /* 0x00781f000c007f89 */ /* 0x00246400000e0000 */
.L_x_1239:
[----:B------:R-:W-:Y:S01]  /*2b70*/  IADD3 R2, R10, 0x60, RZ ;  /* 0x000000600a027810 */ /* 0x000fe20007ffe0ff */
[----:B-----5:R-:W-:Y:S01]  /*2b80*/  IMAD.WIDE.U32 R196, R13, c[0x0][0x2b0], RZ ;  /* 0x0000ac000dc47a25 */ /* 0x020fe200078e00ff */
[----:B------:R-:W-:-:S02]  /*2b90*/  SHF.R.S32.HI R21, RZ, 0x1f, R182 ;  /* 0x0000001fff157819 */ /* 0x000fc400000114b6 */
[----:B------:R-:W-:Y:S02]  /*2ba0*/  ISETP.GE.AND P2, PT, R2, R11, PT ;  /* 0x0000000b0200720c */ /* 0x000fe40003f46270 */
        /* <DEDUP_REMOVED lines=22> */
[----:B-1----:R-:W-:-:S02]  /*2d10*/  IMAD R2, R100, 0x40, R190 ;  /* 0x0000004064027824 */ /* 0x002fc400078e02be */
[----:B------:R-:W-:Y:S01]  /*2d20*/  IMAD.MOV.U32 R178, RZ, RZ, RZ ;  /* 0x000000ffffb27224 */ /* 0x000fe200078e00ff */
[----:B------:R-:W-:Y:S02]  /*2d30*/  ISETP.NE.AND P3, PT, R0, 0x1, PT ;  /* 0x000000010000780c */ /* 0x000fe40003f65270 */
[C---:B------:R-:W-:Y:S01]  /*2d40*/  ISETP.GE.AND P1, PT, R2.reuse, R203, PT ;  /* 0x000000cb0200720c */ /* 0x040fe20003f26270 */
[----:B------:R-:W-:-:S03]  /*2d50*/  IMAD.IADD R2, R2, 0x1, R193 ;  /* 0x0000000102027824 */ /* 0x000fc600078e02c1 */
[----:B------:R-:W-:Y:S02]  /*2d60*/  ISETP.GT.OR P1, PT, R190, 0x3f, P1 ;  /* 0x0000003fbe00780c */ /* 0x000fe40000f24670 */
[----:B------:R-:W-:-:S05]  /*2d70*/  MOV R0, R2 ;  /* 0x0000000200007202 */ /* 0x000fca0000000f00 */
[----:B------:R-:W-:-:S05]  /*2d80*/  @P3 IMAD.HI.U32 R3, R2, c[0x0][0x2bc], RZ ;  /* 0x0000af0002033a27 */ /* 0x000fca00078e00ff */
[----:B------:R-:W-:-:S04]  /*2d90*/  @P3 SHF.R.U32.HI R0, RZ, c[0x0][0x2c0], R3 ;  /* 0x0000b000ff003a19 */ /* 0x000fc80000011603 */
[----:B------:R-:W-:-:S04]  /*2da0*/  @!P1 IADD3 R3, P0, R0, R196, RZ ;  /* 0x000000c400039210 */ /* 0x000fc80007f1e0ff */
[----:B------:R-:W-:Y:S02]  /*2db0*/  @!P1 LEA.HI.X.SX32 R5, R0, R201, 0x1, P0 ;  /* 0x000000c900059211 */ /* 0x000fe400000f0eff */
[----:B------:R-:W-:-:S04]  /*2dc0*/  @!P1 LEA R4, P0, R3, c[0x0][0x2a0], 0x2 ;  /* 0x0000a80003049a11 */ /* 0x000fc800078010ff */
[----:B------:R-:W-:-:S05]  /*2dd0*/  @!P1 LEA.HI.X R5, R3, c[0x0][0x2a4], R5, 0x2, P0 ;  /* 0x0000a90003059a11 */ /* 0x000fca00000f1405 */
[----:B------:R-:W3:Y:S01]  /*2de0*/  @!P1 LDG.E R178, [R4.64] ;  /* 0x0000000604b29981 */ /* 0x000ee2000c1e1900 */
[----:B------:R-:W-:Y:S01]  /*2df0*/  IMAD.MOV R0, RZ, RZ, -R0 ;  /* 0x000000ffff007224 */ /* 0x000fe200078e0a00 */
[----:B------:R-:W-:Y:S01]  /*2e00*/  SHF.L.U64.HI R101, R182, 0x1, R21 ;  /* 0x00000001b6657819 */ /* 0x000fe20000010215 */
[----:B------:R-:W-:Y:S01]  /*2e10*/  IMAD.WIDE.U32 R194, R14, c[0x0][0x1e8], RZ ;  /* 0x00007a000ec27a25 */ /* 0x000fe200078e00ff */
[----:B------:R-:W-:Y:S01]  /*2e20*/  IADD3 R103, R164, 0x20, RZ ;  /* 0x00000020a4677810 */ /* 0x000fe20007ffe0ff */
[----:B------:R-:W-:Y:S01]  /*2e30*/  BSSY B0, `(.L_x_1141) ;  /* 0x0000197000007945 */ /* 0x000fe20003800000 */
[C---:B------:R-:W-:Y:S01]  /*2e40*/  SHF.L.U32 R107, R187.reuse, 0x1, RZ ;  /* 0x00000001bb6b7819 */ /* 0x040fe200000006ff */
[----:B------:R-:W-:Y:S01]  /*2e50*/  IMAD R181, R0, c[0x0][0x2b8], R2 ;  /* 0x0000ae0000b57a24 */ /* 0x000fe200078e0202 */
[----:B------:R-:W-:Y:S01]  /*2e60*/  SHF.L.U64.HI R104, R188, 0x1, R15 ;  /* 0x00000001bc687819 */ /* 0x000fe2000001020f */
[----:B------:R-:W-:Y:S01]  /*2e70*/  IMAD R200, R14, c[0x0][0x1ec], R195 ;  /* 0x00007b000ec87a24 */ /* 0x000fe200078e02c3 */
[----:B------:R-:W-:Y:S01]  /*2e80*/  SHF.L.U64.HI R102, R187, 0x1, R20 ;  /* 0x00000001bb667819 */ /* 0x000fe20000010214 */
[----:B------:R-:W-:Y:S01]  /*2e90*/  IMAD.WIDE.U32 R2, R181, c[0x0][0x1e0], RZ ;  /* 0x00007800b5027a25 */ /* 0x000fe200078e00ff */
[----:B--2---:R-:W-:-:S03]  /*2ea0*/  SHF.R.S32.HI R9, RZ, 0x1f, R181 ;  /* 0x0000001fff097819 */ /* 0x004fc600000114b5 */
[----:B------:R-:W-:Y:S02]  /*2eb0*/  IMAD R105, R100, -0x40, R203 ;  /* 0xffffffc064697824 */ /* 0x000fe400078e02cb */
[----:B------:R-:W-:Y:S02]  /*2ec0*/  IMAD R0, R9, c[0x0][0x1e0], RZ ;  /* 0x0000780009007a24 */ /* 0x000fe400078e02ff */
[----:B------:R-:W-:Y:S01]  /*2ed0*/  IMAD.WIDE.U32 R198, R14, c[0x0][0x210], RZ ;  /* 0x000084000ec67a25 */ /* 0x000fe200078e00ff */
[----:B------:R-:W-:-:S03]  /*2ee0*/  IADD3 R13, -R207, R105, RZ ;  /* 0x00000069cf0d7210 */ /* 0x000fc60007ffe1ff */
[----:B------:R-:W-:Y:S01]  /*2ef0*/  IMAD R0, R181, c[0x0][0x1e4], R0 ;  /* 0x00007900b5007a24 */ /* 0x000fe200078e0200 */
[C---:B------:R-:W-:Y:S01]  /*2f00*/  ISETP.GE.AND P2, PT, R13.reuse, 0x1, PT ;  /* 0x000000010d00780c */ /* 0x040fe20003f46270 */
[----:B------:R-:W-:Y:S01]  /*2f10*/  IMAD R202, R14, c[0x0][0x214], R199 ;  /* 0x000085000eca7a24 */ /* 0x000fe200078e02c7 */
[----:B------:R-:W-:Y:S01]  /*2f20*/  ISETP.GE.AND P6, PT, R13, 0x21, PT ;  /* 0x000000210d00780c */ /* 0x000fe20003fc6270 */
[----:B------:R-:W-:Y:S02]  /*2f30*/  IMAD.IADD R3, R3, 0x1, R0 ;  /* 0x0000000103037824 */ /* 0x000fe400078e0200 */
[----:B------:R-:W-:Y:S02]  /*2f40*/  IMAD.SHL.U32 R106, R182, 0x2, RZ ;  /* 0x00000002b66a7824 */ /* 0x000fe400078e00ff */
[----:B------:R-:W-:-:S06]  /*2f50*/  IMAD.SHL.U32 R108, R188, 0x2, RZ ;  /* 0x00000002bc6c7824 */ /* 0x000fcc00078e00ff */
[----:B------:R-:W-:Y:S02]  /*2f60*/  @P2 ISETP.GE.AND P1, PT, R182, c[0x0][0x1d4], PT ;  /* 0x00007500b6002a0c */ /* 0x000fe40003f26270 */
[----:B------:R-:W-:Y:S02]  /*2f70*/  @P2 ISETP.GE.AND P5, PT, R187, c[0x0][0x1d4], PT ;  /* 0x00007500bb002a0c */ /* 0x000fe40003fa6270 */
[----:B---3--:R-:W-:Y:S01]  /*2f80*/  SHF.R.S32.HI R10, RZ, 0x1f, R178 ;  /* 0x0000001fff0a7819 */ /* 0x008fe200000114b2 */
[----:B------:R-:W-:-:S04]  /*2f90*/  IMAD.WIDE.U32 R2, R178, c[0x0][0x1f0], R2 ;  /* 0x00007c00b2027a25 */ /* 0x000fc800078e0002 */
[----:B------:R-:W-:-:S04]  /*2fa0*/  IMAD R0, R10, c[0x0][0x1f0], RZ ;  /* 0x00007c000a007a24 */ /* 0x000fc800078e02ff */
[----:B------:R-:W-:Y:S01]  /*2fb0*/  IMAD R4, R178, c[0x0][0x1f4], R0 ;  /* 0x00007d00b2047a24 */ /* 0x000fe200078e0200 */
[----:B------:R-:W-:-:S04]  /*2fc0*/  IADD3 R0, P0, R2, R194, RZ ;  /* 0x000000c202007210 */ /* 0x000fc80007f1e0ff */
[----:B------:R-:W-:Y:S02]  /*2fd0*/  IADD3.X R2, R200, R3, R4, P0, !PT ;  /* 0x00000003c8027210 */ /* 0x000fe400007fe404 */
[----:B------:R-:W-:-:S04]  /*2fe0*/  LEA R3, P0, R0, c[0x0][0x1c8], 0x1 ;  /* 0x0000720000037a11 */ /* 0x000fc800078008ff */
[----:B------:R-:W-:Y:S02]  /*2ff0*/  LEA.HI.X R5, R0, c[0x0][0x1cc], R2, 0x1, P0 ;  /* 0x0000730000057a11 */ /* 0x000fe400000f0c02 */
[----:B------:R-:W1:Y:S04]  /*3000*/  SHFL.IDX PT, R0, R3, RZ, 0x181f ;  /* 0x00181fff03007589 */ /* 0x000e6800000e0000 */
[----:B------:R-:W2:Y:S04]  /*3010*/  SHFL.IDX PT, R2, R5, RZ, 0x181f ;  /* 0x00181fff05027589 */ /* 0x000ea800000e0000 */
[----:B------:R-:W3:Y:S04]  /*3020*/  SHFL.IDX PT, R3, R3, 0x1, 0x181f ;  /* 0x00381f0003037f89 */ /* 0x000ee800000e0000 */
[----:B------:R2:W5:Y:S01]  /*3030*/  SHFL.IDX PT, R8, R5, 0x1, 0x181f ;  /* 0x00381f0005087f89 */ /* 0x00056200000e0000 */
[----:B-1----:R-:W-:-:S04]  /*3040*/  @P2 LEA R4, P0, R182, R0, 0x1 ;  /* 0x00000000b6042211 */ /* 0x002fc800078008ff */
[----:B--2---:R-:W-:Y:S02]  /*3050*/  @P2 LEA.HI.X R5, R182, R2, R21, 0x1, P0 ;  /* 0x00000002b6052211 */ /* 0x004fe400000f0c15 */
[----:B------:R-:W-:-:S03]  /*3060*/  @P2 LEA R6, P0, R187, R0, 0x1 ;  /* 0x00000000bb062211 */ /* 0x000fc600078008ff */
[----:B------:R1:W-:Y:S01]  /*3070*/  @P2 LDGSTS.E.BYPASS.LTC128B.128 [R179+0x6100], [R4.64], !P1 ;  /* 0x0610000004b32fae */ /* 0x0003e2000c901d46 */
[----:B------:R-:W-:Y:S02]  /*3080*/  @P2 ISETP.GE.AND P1, PT, R188, c[0x0][0x1d4], PT ;  /* 0x00007500bc002a0c */ /* 0x000fe40003f26270 */
[----:B------:R-:W-:-:S05]  /*3090*/  @P2 LEA.HI.X R7, R187, R2, R20, 0x1, P0 ;  /* 0x00000002bb072211 */ /* 0x000fca00000f0c14 */
[----:B------:R3:W-:Y:S01]  /*30a0*/  @P2 LDGSTS.E.BYPASS.LTC128B.128 [R179+0x8100], [R6.64], !P5 ;  /* 0x0810000006b32fae */ /* 0x0007e2000e901d46 */
[----:B-1----:R-:W-:Y:S01]  /*30b0*/  @P2 LEA R4, P0, R188, R0, 0x1 ;  /* 0x00000000bc042211 */ /* 0x002fe200078008ff */
[----:B------:R-:W-:-:S03]  /*30c0*/  IMAD R0, R9, c[0x0][0x208], RZ ;  /* 0x0000820009007a24 */ /* 0x000fc600078e02ff */
[----:B------:R-:W-:Y:S01]  /*30d0*/  @P2 LEA.HI.X R5, R188, R2, R15, 0x1, P0 ;  /* 0x00000002bc052211 */ /* 0x000fe200000f0c0f */
[----:B------:R-:W-:Y:S01]  /*30e0*/  IMAD R0, R181, c[0x0][0x20c], R0 ;  /* 0x00008300b5007a24 */ /* 0x000fe200078e0200 */
[----:B---3--:R-:W-:-:S03]  /*30f0*/  @P6 LEA R6, P0, R182, R3, 0x1 ;  /* 0x00000003b6066211 */ /* 0x008fc600078008ff */
[----:B------:R1:W-:Y:S01]  /*3100*/  @P2 LDGSTS.E.BYPASS.LTC128B.128 [R179+0xa100], [R4.64], !P1 ;  /* 0x0a10000004b32fae */ /* 0x0003e2000c901d46 */
[C---:B------:R-:W-:Y:S02]  /*3110*/  @P6 ISETP.GE.AND P2, PT, R182.reuse, c[0x0][0x1d4], PT ;  /* 0x00007500b6006a0c */ /* 0x040fe40003f46270 */
[----:B------:R-:W-:Y:S02]  /*3120*/  @P6 ISETP.GE.AND P1, PT, R187, c[0x0][0x1d4], PT ;  /* 0x00007500bb006a0c */ /* 0x000fe40003f26270 */
[----:B-----5:R-:W-:Y:S02]  /*3130*/  @P6 LEA.HI.X R7, R182, R8, R21, 0x1, P0 ;  /* 0x00000008b6076211 */ /* 0x020fe400000f0c15 */
[----:B------:R-:W-:-:S07]  /*3140*/  @P6 ISETP.GE.AND P0, PT, R188, c[0x0][0x1d4], PT ;  /* 0x00007500bc006a0c */ /* 0x000fce0003f06270 */
[----:B------:R2:W-:Y:S01]  /*3150*/  @P6 LDGSTS.E.BYPASS.LTC128B.128 [R179+0x7100], [R6.64], !P2 ;  /* 0x0710000006b36fae */ /* 0x0005e2000d101d46 */
[----:B-1----:R-:W-:-:S04]  /*3160*/  @P6 LEA R4, P5, R187, R3, 0x1 ;  /* 0x00000003bb046211 */ /* 0x002fc800078a08ff */
[----:B------:R-:W-:Y:S02]  /*3170*/  @P6 LEA.HI.X R5, R187, R8, R20, 0x1, P5 ;  /* 0x00000008bb056211 */ /* 0x000fe400028f0c14 */
[----:B------:R-:W-:-:S03]  /*3180*/  @P6 LEA R2, P5, R188, R3, 0x1 ;  /* 0x00000003bc026211 */ /* 0x000fc600078a08ff */
[----:B------:R2:W-:Y:S01]  /*3190*/  @P6 LDGSTS.E.BYPASS.LTC128B.128 [R179+0x9100], [R4.64], !P1 ;  /* 0x0910000004b36fae */ /* 0x0005e2000c901d46 */
[----:B------:R-:W-:-:S05]  /*31a0*/  @P6 LEA.HI.X R3, R188, R8, R15, 0x1, P5 ;  /* 0x00000008bc036211 */ /* 0x000fca00028f0c0f */
[----:B------:R1:W-:Y:S04]  /*31b0*/  @P6 LDGSTS.E.BYPASS.LTC128B.128 [R179+0xb100], [R2.64], !P0 ;  /* 0x0b10000002b36fae */ /* 0x0003e8000c101d46 */
[----:B------:R-:W0:Y:S01]  /*31c0*/  LDGDEPBAR ;  /* 0x00000000000079af */ /* 0x000e220000000000 */
[----:B-1----:R-:W-:Y:S01]  /*31d0*/  IMAD.WIDE.U32 R2, R181, c[0x0][0x208], RZ ;  /* 0x00008200b5027a25 */ /* 0x002fe200078e00ff */
[----:B------:R-:W-:-:S04]  /*31e0*/  DEPBAR.LE SB0, 0x1 ;  /* 0x000080400000791a */ /* 0x000fc80000000000 */
[----:B------:R-:W-:-:S04]  /*31f0*/  DEPBAR.LE SB0, 0x0 ;  /* 0x000080000000791a */ /* 0x000fc80000000000 */
[----:B------:R-:W-:Y:S01]  /*3200*/  BAR.SYNC.DEFER_BLOCKING 0x0 ;  /* 0x0000000000007b1d */ /* 0x000fe20000010000 */
[----:B------:R-:W-:Y:S02]  /*3210*/  IMAD.IADD R3, R3, 0x1, R0 ;  /* 0x0000000103037824 */ /* 0x000fe400078e0200 */
[----:B------:R-:W-:Y:S02]  /*3220*/  IMAD R0, R10, c[0x0][0x218], RZ ;  /* 0x000086000a007a24 */ /* 0x000fe400078e02ff */
[----:B------:R-:W-:-:S04]  /*3230*/  IMAD.WIDE.U32 R2, R178, c[0x0][0x218], R2 ;  /* 0x00008600b2027a25 */ /* 0x000fc800078e0002 */
[----:B------:R-:W-:Y:S01]  /*3240*/  IMAD R8, R178, c[0x0][0x21c], R0 ;  /* 0x00008700b2087a24 */ /* 0x000fe200078e0200 */
[----:B------:R-:W-:-:S04]  /*3250*/  IADD3 R0, P0, R2, R198, RZ ;  /* 0x000000c602007210 */ /* 0x000fc80007f1e0ff */
[----:B------:R-:W-:Y:S02]  /*3260*/  IADD3.X R3, R202, R3, R8, P0, !PT ;  /* 0x00000003ca037210 */ /* 0x000fe400007fe408 */
[----:B------:R-:W-:-:S04]  /*3270*/  LEA R2, P0, R0, c[0x0][0x1f8], 0x1 ;  /* 0x00007e0000027a11 */ /* 0x000fc800078008ff */
[----:B------:R-:W-:Y:S02]  /*3280*/  LEA.HI.X R8, R0, c[0x0][0x1fc], R3, 0x1, P0 ;  /* 0x00007f0000087a11 */ /* 0x000fe400000f0c03 */
[----:B------:R-:W1:Y:S01]  /*3290*/  SHFL.IDX PT, R0, R2, RZ, 0x181f ;  /* 0x00181fff02007589 */ /* 0x000e6200000e0000 */
[----:B------:R-:W-:Y:S02]  /*32a0*/  R2P PR, R191, 0x6 ;  /* 0x00000006bf007804 */ /* 0x000fe40000000000 */
[----:B------:R-:W-:Y:S01]  /*32b0*/  ISETP.GE.AND P5, PT, R182, c[0x0][0x1d4], PT ;  /* 0x00007500b6007a0c */ /* 0x000fe20003fa6270 */
[----:B--2---:R-:W-:Y:S04]  /*32c0*/  LDSM.16.M88.4 R4, [R173] ;  /* 0x00000000ad04783b */ /* 0x004fe80000000200 */
[----:B------:R-:W-:Y:S04]  /*32d0*/  LDSM.16.M88.4 R16, [R164] ;  /* 0x00000000a410783b */ /* 0x000fe80000000200 */
[----:B------:R-:W2:Y:S02]  /*32e0*/  SHFL.IDX PT, R3, R8, RZ, 0x181f ;  /* 0x00181fff08037589 */ /* 0x000ea400000e0000 */
[----:B------:R-:W-:-:S02]  /*32f0*/  @P1 IADD3 R103, R164, -0x20, RZ ;  /* 0xffffffe0a4671810 */ /* 0x000fc40007ffe0ff */
[----:B------:R-:W3:Y:S04]  /*3300*/  SHFL.IDX PT, R2, R2, 0x1, 0x181f ;  /* 0x00381f0002027f89 */ /* 0x000ee800000e0000 */
[----:B------:R-:W-:Y:S04]  /*3310*/  LDSM.16.M88.4 R40, [R164+0x800] ;  /* 0x00080000a428783b */ /* 0x000fe80000000200 */
[----:B----4-:R-:W4:Y:S01]  /*3320*/  SHFL.IDX PT, R12, R8, 0x1, 0x181f ;  /* 0x00381f00080c7f89 */ /* 0x010f2200000e0000 */
[----:B-1----:R-:W-:-:S03]  /*3330*/  IADD3 R14, P1, R0, R108, RZ ;  /* 0x0000006c000e7210 */ /* 0x002fc60007f3e0ff */
[----:B------:R-:W1:Y:S04]  /*3340*/  LDSM.16.M88.4 R32, [R164+0x1000] ;  /* 0x00100000a420783b */ /* 0x000e680000000200 */
[----:B------:R-:W5:Y:S01]  /*3350*/  LDSM.16.M88.4 R24, [R164+0x1800] ;  /* 0x00180000a418783b */ /* 0x000f620000000200 */
[----:B--2---:R-:W-:-:S03]  /*3360*/  IMAD.X R15, R3, 0x1, R104, P1 ;  /* 0x00000001030f7824 */ /* 0x004fc600008e0668 */
[----:B------:R-:W-:Y:S01]  /*3370*/  LDSM.16.M88.4 R8, [R174] ;  /* 0x00000000ae08783b */ /* 0x000fe20000000200 */
[----:B---3--:R-:W-:-:S03]  /*3380*/  IADD3 R20, P1, R2, R107, RZ ;  /* 0x0000006b02147210 */ /* 0x008fc60007f3e0ff */
[----:B------:R-:W2:Y:S04]  /*3390*/  LDSM.16.M88.4 R36, [R103] ;  /* 0x000000006724783b */ /* 0x000ea80000000200 */
[----:B------:R-:W-:Y:S01]  /*33a0*/  LDSM.16.M88.4 R72, [R103+0x1000] ;  /* 0x001000006748783b */ /* 0x000fe20000000200 */
[C---:B------:R-:W-:Y:S01]  /*33b0*/  HMMA.16816.F32.BF16 R44, R4.reuse, R18, RZ ;  /* 0x00000012042c723c */ /* 0x040fe200000418ff */
[----:B----4-:R-:W-:Y:S02]  /*33c0*/  IADD3.X R21, R12, R102, RZ, P1, !PT ;  /* 0x000000660c157210 */ /* 0x010fe40000ffe4ff */
[----:B------:R-:W-:Y:S04]  /*33d0*/  LDSM.16.M88.4 R88, [R103+0x1800] ;  /* 0x001800006758783b */ /* 0x000fe80000000200 */
[-C--:B------:R-:W-:Y:S01]  /*33e0*/  IADD3 R18, P0, R0, R106.reuse, RZ ;  /* 0x0000006a00127210 */ /* 0x080fe20007f1e0ff */
[----:B------:R-:W-:Y:S04]  /*33f0*/  HMMA.16816.F32.BF16 R28, R4, R16, RZ ;  /* 0x00000010041c723c */ /* 0x000fe800000418ff */
[----:B------:R-:W-:Y:S01]  /*3400*/  IMAD.X R19, R3, 0x1, R101, P0 ;  /* 0x0000000103137824 */ /* 0x000fe200000e0665 */
[----:B------:R-:W-:-:S02]  /*3410*/  IADD3 R22, P0, R2, R106, RZ ;  /* 0x0000006a02167210 */ /* 0x000fc40007f1e0ff */
[----:B------:R-:W-:Y:S01]  /*3420*/  IADD3 R16, P6, R0, R107, RZ ;  /* 0x0000006b00107210 */ /* 0x000fe20007fde0ff */
[C---:B------:R-:W-:Y:S01]  /*3430*/  HMMA.16816.F32.BF16 R48, R4.reuse, R40, RZ ;  /* 0x000000280430723c */ /* 0x040fe200000418ff */
[----:B------:R-:W-:Y:S02]  /*3440*/  IMAD.MOV.U32 R0, RZ, RZ, 0x40 ;  /* 0x00000040ff007424 */ /* 0x000fe400078e00ff */
[----:B------:R-:W-:Y:S01]  /*3450*/  IADD3.X R17, R3, R102, RZ, P6, !PT ;  /* 0x0000006603117210 */ /* 0x000fe200037fe4ff */
[----:B------:R-:W-:Y:S01]  /*3460*/  IMAD.X R23, R12, 0x1, R101, P0 ;  /* 0x000000010c177824 */ /* 0x000fe200000e0665 */
[----:B------:R-:W-:Y:S02]  /*3470*/  ISETP.GE.AND P6, PT, R187, c[0x0][0x1d4], PT ;  /* 0x00007500bb007a0c */ /* 0x000fe40003fc6270 */
[C---:B------:R-:W-:Y:S01]  /*3480*/  ISETP.LT.OR P0, PT, R13.reuse, 0x1, P5 ;  /* 0x000000010d00780c */ /* 0x040fe20002f01670 */
[----:B------:R-:W-:Y:S01]  /*3490*/  HMMA.16816.F32.BF16 R52, R4, R42, RZ ;  /* 0x0000002a0434723c */ /* 0x000fe200000418ff */
[C---:B------:R-:W-:Y:S01]  /*34a0*/  ISETP.LT.OR P1, PT, R13.reuse, 0x1, P6 ;  /* 0x000000010d00780c */ /* 0x040fe20003721670 */
[----:B------:R-:W3:Y:S01]  /*34b0*/  LDSM.16.M88.4 R40, [R103+0x800] ;  /* 0x000800006728783b */ /* 0x000ee20000000200 */
[----:B------:R-:W-:-:S02]  /*34c0*/  ISETP.LT.OR P5, PT, R13, 0x21, P5 ;  /* 0x000000210d00780c */ /* 0x000fc40002fa1670 */
[----:B------:R-:W-:Y:S02]  /*34d0*/  ISETP.LT.OR P6, PT, R13, 0x21, P6 ;  /* 0x000000210d00780c */ /* 0x000fe400037c1670 */
[----:B------:R-:W-:Y:S01]  /*34e0*/  SEL R0, R0, 0xffffffc0, !P2 ;  /* 0xffffffc000007807 */ /* 0x000fe20005000000 */
[----:B-1----:R-:W-:Y:S03]  /*34f0*/  HMMA.16816.F32.BF16 R56, R4, R32, RZ ;  /* 0x000000200438723c */ /* 0x002fe600000418ff */
[----:B------:R-:W-:Y:S01]  /*3500*/  IADD3 R166, R164, R0, RZ ;  /* 0x00000000a4a67210 */ /* 0x000fe20007ffe0ff */
[----:B------:R-:W-:Y:S01]  /*3510*/  @!PT LDS RZ, [RZ] ;  /* 0x00000000fffff984 */ /* 0x000fe20000000800 */
[----:B------:R-:W-:Y:S01]  /*3520*/  @!PT LDS RZ, [RZ] ;  /* 0x00000000fffff984 */ /* 0x000fe20000000800 */
[----:B------:R-:W-:Y:S01]  /*3530*/  @!PT LDS RZ, [RZ] ;  /* 0x00000000fffff984 */ /* 0x000fe20000000800 */
[----:B------:R1:W-:Y:S01]  /*3540*/  LDGSTS.E.BYPASS.LTC128B.128 [R179+0x100], [R18.64], !P0 ;  /* 0x0010000012b37fae */ /* 0x0003e2000c101d46 */
[----:B------:R-:W-:-:S03]  /*3550*/  ISETP.GE.AND P0, PT, R188, c[0x0][0x1d4], PT ;  /* 0x00007500bc007a0c */ /* 0x000fc60003f06270 */
[----:B------:R1:W-:Y:S01]  /*3560*/  LDGSTS.E.BYPASS.LTC128B.128 [R179+0x2100], [R16.64], !P1 ;  /* 0x0210000010b37fae */ /* 0x0003e2000c901d46 */
[C---:B------:R-:W-:Y:S01]  /*3570*/  ISETP.LT.OR P1, PT, R13.reuse, 0x1, P0 ;  /* 0x000000010d00780c */ /* 0x040fe20000721670 */
[----:B------:R-:W-:Y:S01]  /*3580*/  HMMA.16816.F32.BF16 R68, R4, R34, RZ ;  /* 0x000000220444723c */ /* 0x000fe200000418ff */
[----:B------:R-:W-:-:S07]  /*3590*/  ISETP.LT.OR P0, PT, R13, 0x21, P0 ;  /* 0x000000210d00780c */ /* 0x000fce0000701670 */
[----:B-----5:R-:W-:Y:S04]  /*35a0*/  HMMA.16816.F32.BF16 R76, R4, R24, RZ ;  /* 0x00000018044c723c */ /* 0x020fe800000418ff */
[----:B------:R4:W-:Y:S01]  /*35b0*/  LDGSTS.E.BYPASS.LTC128B.128 [R179+0x4100], [R14.64], !P1 ;  /* 0x041000000eb37fae */ /* 0x0009e2000c901d46 */
[----:B------:R-:W-:-:S03]  /*35c0*/  IADD3 R2, P1, R2, R108, RZ ;  /* 0x0000006c02027210 */ /* 0x000fc60007f3e0ff */
[----:B------:R5:W-:Y:S01]  /*35d0*/  LDGSTS.E.BYPASS.LTC128B.128 [R179+0x1100], [R22.64], !P5 ;  /* 0x0110000016b37fae */ /* 0x000be2000e901d46 */
[----:B------:R-:W-:Y:S01]  /*35e0*/  HMMA.16816.F32.BF16 R64, R4, R26, RZ ;  /* 0x0000001a0440723c */ /* 0x000fe200000418ff */
[----:B------:R-:W-:Y:S01]  /*35f0*/  IMAD.X R3, R12, 0x1, R104, P1 ;  /* 0x000000010c037824 */ /* 0x000fe200008e0668 */
[----:B------:R-:W-:Y:S01]  /*3600*/  ISETP.GT.AND P1, PT, R190, 0x3f, PT ;  /* 0x0000003fbe00780c */ /* 0x000fe20003f24270 */
[----:B------:R5:W-:Y:S04]  /*3610*/  LDGSTS.E.BYPASS.LTC128B.128 [R179+0x3100], [R20.64], !P6 ;  /* 0x0310000014b37fae */ /* 0x000be8000f101d46 */
[----:B------:R5:W-:Y:S01]  /*3620*/  LDGSTS.E.BYPASS.LTC128B.128 [R179+0x5100], [R2.64], !P0 ;  /* 0x0510000002b37fae */ /* 0x000be2000c101d46 */
[----:B--2---:R-:W-:Y:S01]  /*3630*/  HMMA.16816.F32.BF16 R28, R8, R36, R28 ;  /* 0x00000024081c723c */ /* 0x004fe2000004181c */
[----:B------:R-:W-:-:S02]  /*3640*/  ISETP.GT.AND P0, PT, R100, R189, PT ;  /* 0x000000bd6400720c */ /* 0x000fc40003f04270 */
[----:B------:R-:W-:Y:S04]  /*3650*/  LDSM.16.M88.4 R4, [R176] ;  /* 0x00000000b004783b */ /* 0x000fe80000000200 */
[----:B------:R-:W-:Y:S01]  /*3660*/  LDSM.16.M88.4 R60, [R166+0x800] ;  /* 0x00080000a63c783b */ /* 0x000fe20000000200 */
[C---:B------:R-:W-:Y:S03]  /*3670*/  HMMA.16816.F32.BF16 R24, R8.reuse, R38, R44 ;  /* 0x000000260818723c */ /* 0x040fe6000004182c */
[----:B------:R-:W-:Y:S04]  /*3680*/  LDSM.16.M88.4 R80, [R166+0x1000] ;  /* 0x00100000a650783b */ /* 0x000fe80000000200 */
[----:B----4-:R-:W2:Y:S01]  /*3690*/  LDSM.16.M88.4 R12, [R166] ;  /* 0x00000000a60c783b */ /* 0x010ea20000000200 */
[C---:B---3--:R-:W-:Y:S03]  /*36a0*/  HMMA.16816.F32.BF16 R32, R8.reuse, R40, R48 ;  /* 0x000000280820723c */ /* 0x048fe60000041830 */
[----:B-1----:R-:W-:Y:S04]  /*36b0*/  LDSM.16.M88.4 R16, [R175] ;  /* 0x00000000af10783b */ /* 0x002fe80000000200 */
[----:B------:R-:W0:Y:S01]  /*36c0*/  LDGDEPBAR ;  /* 0x00000000000079af */ /* 0x000e220000000000 */
[----:B------:R-:W-:Y:S01]  /*36d0*/  HMMA.16816.F32.BF16 R36, R8, R42, R52 ;  /* 0x0000002a0824723c */ /* 0x000fe20000041834 */
[----:B-----5:R-:W-:-:S05]  /*36e0*/  IADD3 R2, R103, 0x4000, RZ ;  /* 0x0000400067027810 */ /* 0x020fca0007ffe0ff */
[----:B------:R-:W-:Y:S02]  /*36f0*/  IMAD.IADD R165, R2, 0x1, R0 ;  /* 0x0000000102a57824 */ /* 0x000fe400078e0200 */
[C---:B------:R-:W-:Y:S01]  /*3700*/  HMMA.16816.F32.BF16 R40, R8.reuse, R72, R56 ;  /* 0x000000480828723c */ /* 0x040fe20000041838 */
[----:B------:R-:W1:Y:S04]  /*3710*/  LDSM.16.M88.4 R56, [R166+0x1800] ;  /* 0x00180000a638783b */ /* 0x000e680000000200 */
[----:B------:R-:W3:Y:S03]  /*3720*/  LDSM.16.M88.4 R84, [R165+-0x4000] ;  /* 0xffc00000a554783b */ /* 0x000ee60000000200 */
[C---:B------:R-:W-:Y:S01]  /*3730*/  HMMA.16816.F32.BF16 R48, R8.reuse, R74, R68 ;  /* 0x0000004a0830723c */ /* 0x040fe20000041844 */
[----:B------:R-:W4:Y:S04]  /*3740*/  LDSM.16.M88.4 R92, [R165+-0x3800] ;  /* 0xffc80000a55c783b */ /* 0x000f280000000200 */
[----:B------:R-:W5:Y:S03]  /*3750*/  LDSM.16.M88.4 R96, [R165+-0x3000] ;  /* 0xffd00000a560783b */ /* 0x000f660000000200 */
[C---:B------:R-:W-:Y:S01]  /*3760*/  HMMA.16816.F32.BF16 R52, R8.reuse, R88, R76 ;  /* 0x000000580834723c */ /* 0x040fe2000004184c */
[----:B------:R-:W-:Y:S04]  /*3770*/  LDSM.16.M88.4 R72, [R164+0x2800] ;  /* 0x00280000a448783b */ /* 0x000fe80000000200 */
[----:B------:R-:W-:Y:S03]  /*3780*/  LDSM.16.M88.4 R68, [R103+0x2000] ;  /* 0x002000006744783b */ /* 0x000fe60000000200 */
[----:B------:R-:W-:Y:S01]  /*3790*/  HMMA.16816.F32.BF16 R44, R8, R90, R64 ;  /* 0x0000005a082c723c */ /* 0x000fe20000041840 */
[----:B------:R-:W-:Y:S04]  /*37a0*/  LDSM.16.M88.4 R64, [R164+0x2000] ;  /* 0x00200000a440783b */ /* 0x000fe80000000200 */
[----:B------:R-:W-:Y:S03]  /*37b0*/  LDSM.16.M88.4 R88, [R164+0x3000] ;  /* 0x00300000a458783b */ /* 0x000fe60000000200 */
[C---:B--2---:R-:W-:Y:S01]  /*37c0*/  HMMA.16816.F32.BF16 R20, R4.reuse, R12, R28 ;  /* 0x0000000c0414723c */ /* 0x044fe2000004181c */
[----:B------:R-:W-:Y:S07]  /*37d0*/  LDSM.16.M88.4 R76, [R103+0x2800] ;  /* 0x00280000674c783b */ /* 0x000fee0000000200 */
[C---:B------:R-:W-:Y:S08]  /*37e0*/  HMMA.16816.F32.BF16 R28, R4.reuse, R60, R32 ;  /* 0x0000003c041c723c */ /* 0x040ff00000041820 */
[C---:B------:R-:W-:Y:S01]  /*37f0*/  HMMA.16816.F32.BF16 R32, R4.reuse, R62, R36 ;  /* 0x0000003e0420723c */ /* 0x040fe20000041824 */
[----:B------:R-:W2:Y:S07]  /*3800*/  LDSM.16.M88.4 R60, [R165+-0x2800] ;  /* 0xffd80000a53c783b */ /* 0x000eae0000000200 */
[C---:B------:R-:W-:Y:S01]  /*3810*/  HMMA.16816.F32.BF16 R8, R4.reuse, R14, R24 ;  /* 0x0000000e0408723c */ /* 0x040fe20000041818 */
[----:B------:R-:W2:Y:S07]  /*3820*/  LDSM.16.M88.4 R12, [R173+0x4000] ;  /* 0x00400000ad0c783b */ /* 0x000eae0000000200 */
[C---:B------:R-:W-:Y:S08]  /*3830*/  HMMA.16816.F32.BF16 R36, R4.reuse, R80, R40 ;  /* 0x000000500424723c */ /* 0x040ff00000041828 */
[C---:B------:R-:W-:Y:S01]  /*3840*/  HMMA.16816.F32.BF16 R48, R4.reuse, R82, R48 ;  /* 0x000000520430723c */ /* 0x040fe20000041830 */
[----:B------:R-:W-:Y:S07]  /*3850*/  LDSM.16.M88.4 R80, [R166+0x2800] ;  /* 0x00280000a650783b */ /* 0x000fee0000000200 */
[C---:B-1----:R-:W-:Y:S08]  /*3860*/  HMMA.16816.F32.BF16 R52, R4.reuse, R56, R52 ;  /* 0x000000380434723c */ /* 0x042ff00000041834 */
[----:B------:R-:W-:Y:S01]  /*3870*/  HMMA.16816.F32.BF16 R40, R4, R58, R44 ;  /* 0x0000003a0428723c */ /* 0x000fe2000004182c */
[----:B------:R-:W1:Y:S07]  /*3880*/  LDSM.16.M88.4 R56, [R164+0x3800] ;  /* 0x00380000a438783b */ /* 0x000e6e0000000200 */
[C---:B---3--:R-:W-:Y:S08]  /*3890*/  HMMA.16816.F32.BF16 R24, R16.reuse, R84, R20 ;  /* 0x000000541018723c */ /* 0x048ff00000041814 */
[C---:B------:R-:W-:Y:S01]  /*38a0*/  HMMA.16816.F32.BF16 R20, R16.reuse, R86, R8 ;  /* 0x000000561014723c */ /* 0x040fe20000041808 */
[----:B------:R-:W3:Y:S04]  /*38b0*/  LDSM.16.M88.4 R8, [R174+0x4000] ;  /* 0x00400000ae08783b */ /* 0x000ee80000000200 */
[----:B------:R-:W-:Y:S03]  /*38c0*/  LDSM.16.M88.4 R84, [R166+0x3000] ;  /* 0x00300000a654783b */ /* 0x000fe60000000200 */
[C---:B----4-:R-:W-:Y:S08]  /*38d0*/  HMMA.16816.F32.BF16 R4, R16.reuse, R92, R28 ;  /* 0x0000005c1004723c */ /* 0x050ff0000004181c */
[C---:B------:R-:W-:Y:S01]  /*38e0*/  HMMA.16816.F32.BF16 R32, R16.reuse, R94, R32 ;  /* 0x0000005e1020723c */ /* 0x040fe20000041820 */
[----:B------:R-:W4:Y:S07]  /*38f0*/  LDSM.16.M88.4 R92, [R103+0x3000] ;  /* 0x00300000675c783b */ /* 0x000f2e0000000200 */
[C---:B-----5:R-:W-:Y:S08]  /*3900*/  HMMA.16816.F32.BF16 R36, R16.reuse, R96, R36 ;  /* 0x000000601024723c */ /* 0x060ff00000041824 */
[C---:B------:R-:W-:Y:S08]  /*3910*/  HMMA.16816.F32.BF16 R44, R16.reuse, R98, R48 ;  /* 0x00000062102c723c */ /* 0x040ff00000041830 */
[C---:B--2---:R-:W-:Y:S08]  /*3920*/  HMMA.16816.F32.BF16 R52, R16.reuse, R60, R52 ;  /* 0x0000003c1034723c */ /* 0x044ff00000041834 */
[----:B------:R-:W-:Y:S01]  /*3930*/  HMMA.16816.F32.BF16 R40, R16, R62, R40 ;  /* 0x0000003e1028723c */ /* 0x000fe20000041828 */
[----:B------:R-:W2:Y:S07]  /*3940*/  LDSM.16.M88.4 R60, [R103+0x3800] ;  /* 0x00380000673c783b */ /* 0x000eae0000000200 */
[C---:B------:R-:W-:Y:S08]  /*3950*/  HMMA.16816.F32.BF16 R28, R12.reuse, R64, R24 ;  /* 0x000000400c1c723c */ /* 0x040ff00000041818 */
[C---:B------:R-:W-:Y:S01]  /*3960*/  HMMA.16816.F32.BF16 R24, R12.reuse, R66, R20 ;  /* 0x000000420c18723c */ /* 0x040fe20000041814 */
[----:B------:R-:W-:Y:S07]  /*3970*/  LDSM.16.M88.4 R64, [R166+0x3800] ;  /* 0x00380000a640783b */ /* 0x000fee0000000200 */
[C---:B------:R-:W-:Y:S01]  /*3980*/  HMMA.16816.F32.BF16 R20, R12.reuse, R72, R4 ;  /* 0x000000480c14723c */ /* 0x040fe20000041804 */
[----:B------:R-:W-:Y:S07]  /*3990*/  LDSM.16.M88.4 R4, [R176+0x4000] ;  /* 0x00400000b004783b */ /* 0x000fee0000000200 */
[C---:B------:R-:W-:Y:S01]  /*39a0*/  HMMA.16816.F32.BF16 R16, R12.reuse, R74, R32 ;  /* 0x0000004a0c10723c */ /* 0x040fe20000041820 */
[----:B------:R-:W5:Y:S07]  /*39b0*/  LDSM.16.M88.4 R72, [R166+0x2000] ;  /* 0x00200000a648783b */ /* 0x000f6e0000000200 */
[C---:B------:R-:W-:Y:S08]  /*39c0*/  HMMA.16816.F32.BF16 R36, R12.reuse, R88, R36 ;  /* 0x000000580c24723c */ /* 0x040ff00000041824 */
[C---:B------:R-:W-:Y:S08]  /*39d0*/  HMMA.16816.F32.BF16 R48, R12.reuse, R90, R44 ;  /* 0x0000005a0c30723c */ /* 0x040ff0000004182c */
[C---:B-1----:R-:W-:Y:S08]  /*39e0*/  HMMA.16816.F32.BF16 R44, R12.reuse, R56, R52 ;  /* 0x000000380c2c723c */ /* 0x042ff00000041834 */
[----:B------:R-:W-:Y:S08]  /*39f0*/  HMMA.16816.F32.BF16 R40, R12, R58, R40 ;  /* 0x0000003a0c28723c */ /* 0x000ff00000041828 */
[C---:B---3--:R-:W-:Y:S08]  /*3a00*/  HMMA.16816.F32.BF16 R32, R8.reuse, R68, R28 ;  /* 0x000000440820723c */ /* 0x048ff0000004181c */
[C---:B------:R-:W-:Y:S01]  /*3a10*/  HMMA.16816.F32.BF16 R28, R8.reuse, R70, R24 ;  /* 0x00000046081c723c */ /* 0x040fe20000041818 */
[----:B------:R-:W-:Y:S07]  /*3a20*/  LDSM.16.M88.4 R68, [R165+-0x2000] ;  /* 0xffe00000a544783b */ /* 0x000fee0000000200 */
[C---:B------:R-:W-:Y:S01]  /*3a30*/  HMMA.16816.F32.BF16 R24, R8.reuse, R76, R20 ;  /* 0x0000004c0818723c */ /* 0x040fe20000041814 */
[----:B------:R-:W1:Y:S07]  /*3a40*/  LDSM.16.M88.4 R20, [R175+0x4000] ;  /* 0x00400000af14783b */ /* 0x000e6e0000000200 */
[C---:B------:R-:W-:Y:S01]  /*3a50*/  HMMA.16816.F32.BF16 R16, R8.reuse, R78, R16 ;  /* 0x0000004e0810723c */ /* 0x040fe20000041810 */
[----:B------:R-:W3:Y:S07]  /*3a60*/  LDSM.16.M88.4 R76, [R165+-0x1800] ;  /* 0xffe80000a54c783b */ /* 0x000eee0000000200 */
[C---:B----4-:R-:W-:Y:S08]  /*3a70*/  HMMA.16816.F32.BF16 R12, R8.reuse, R92, R36 ;  /* 0x0000005c080c723c */ /* 0x050ff00000041824 */
[C---:B------:R-:W-:Y:S08]  /*3a80*/  HMMA.16816.F32.BF16 R56, R8.reuse, R94, R48 ;  /* 0x0000005e0838723c */ /* 0x040ff00000041830 */
[C---:B--2---:R-:W-:Y:S08]  /*3a90*/  HMMA.16816.F32.BF16 R48, R8.reuse, R60, R44 ;  /* 0x0000003c0830723c */ /* 0x044ff0000004182c */
[----:B------:R-:W-:Y:S01]  /*3aa0*/  HMMA.16816.F32.BF16 R44, R8, R62, R40 ;  /* 0x0000003e082c723c */ /* 0x000fe20000041828 */
[----:B------:R-:W-:Y:S04]  /*3ab0*/  LDSM.16.M88.4 R60, [R164+0x4000] ;  /* 0x00400000a43c783b */ /* 0x000fe80000000200 */
[----:B------:R-:W-:Y:S03]  /*3ac0*/  LDSM.16.M88.4 R40, [R165+-0x1000] ;  /* 0xfff00000a528783b */ /* 0x000fe60000000200 */
[C---:B-----5:R-:W-:Y:S08]  /*3ad0*/  HMMA.16816.F32.BF16 R36, R4.reuse, R72, R32 ;  /* 0x000000480424723c */ /* 0x060ff00000041820 */
[C---:B------:R-:W-:Y:S01]  /*3ae0*/  HMMA.16816.F32.BF16 R52, R4.reuse, R82, R16 ;  /* 0x000000520434723c */ /* 0x040fe20000041810 */
[----:B------:R-:W2:Y:S07]  /*3af0*/  LDSM.16.M88.4 R16, [R173+0x8000] ;  /* 0x00800000ad10783b */ /* 0x000eae0000000200 */
        /* <DEDUP_REMOVED lines=8> */
[C---:B------:R-:W-:Y:S08]  /*3b80*/  HMMA.16816.F32.BF16 R48, R4.reuse, R64, R48 ;  /* 0x000000400430723c */ /* 0x040ff00000041830 */
[----:B------:R-:W-:Y:S01]  /*3b90*/  HMMA.16816.F32.BF16 R92, R4, R66, R44 ;  /* 0x00000042045c723c */ /* 0x000fe2000004182c */
[----:B------:R-:W-:Y:S04]  /*3ba0*/  LDSM.16.M88.4 R64, [R103+0x4800] ;  /* 0x004800006740783b */ /* 0x000fe80000000200 */
[----:B------:R-:W-:Y:S03]  /*3bb0*/  LDSM.16.M88.4 R44, [R164+0x5000] ;  /* 0x00500000a42c783b */ /* 0x000fe60000000200 */
[C---:B-1----:R-:W-:Y:S01]  /*3bc0*/  HMMA.16816.F32.BF16 R4, R20.reuse, R68, R36 ;  /* 0x000000441404723c */ /* 0x042fe20000041824 */
[----:B------:R-:W1:Y:S07]  /*3bd0*/  LDSM.16.M88.4 R36, [R103+0x4000] ;  /* 0x004000006724783b */ /* 0x000e6e0000000200 */
[C---:B------:R-:W-:Y:S08]  /*3be0*/  HMMA.16816.F32.BF16 R28, R20.reuse, R70, R28 ;  /* 0x00000046141c723c */ /* 0x040ff0000004181c */
[----:B---3--:R-:W-:Y:S01]  /*3bf0*/  HMMA.16816.F32.BF16 R68, R20, R78, R52 ;  /* 0x0000004e1444723c */ /* 0x008fe20000041834 */
[----:B------:R-:W3:Y:S07]  /*3c00*/  LDSM.16.M88.4 R52, [R164+0x4800] ;  /* 0x00480000a434783b */ /* 0x000eee0000000200 */
[----:B--2---:R-:W-:Y:S08]  /*3c10*/  HMMA.16816.F32.BF16 R4, R16, R60, R4 ;  /* 0x0000003c1004723c */ /* 0x004ff00000041804 */
[C---:B------:R-:W-:Y:S08]  /*3c20*/  HMMA.16816.F32.BF16 R32, R20.reuse, R76, R32 ;  /* 0x0000004c1420723c */ /* 0x040ff00000041820 */
[C---:B------:R-:W-:Y:S01]  /*3c30*/  HMMA.16816.F32.BF16 R76, R20.reuse, R42, R8 ;  /* 0x0000002a144c723c */ /* 0x040fe20000041808 */
[----:B------:R-:W-:Y:S07]  /*3c40*/  LDSM.16.M88.4 R8, [R176+0x8000] ;  /* 0x00800000b008783b */ /* 0x000fee0000000200 */
[----:B----4-:R-:W-:Y:S01]  /*3c50*/  HMMA.16816.F32.BF16 R88, R20, R84, R48 ;  /* 0x000000541458723c */ /* 0x010fe20000041830 */
[----:B------:R-:W2:Y:S07]  /*3c60*/  LDSM.16.M88.4 R48, [R166+0x4000] ;  /* 0x00400000a630783b */ /* 0x000eae0000000200 */
[----:B------:R-:W-:Y:S01]  /*3c70*/  HMMA.16816.F32.BF16 R28, R16, R62, R28 ;  /* 0x0000003e101c723c */ /* 0x000fe2000004181c */
[----:B------:R-:W-:Y:S07]  /*3c80*/  LDSM.16.M88.4 R60, [R166+0x4800] ;  /* 0x00480000a63c783b */ /* 0x000fee0000000200 */
[----:B------:R-:W-:Y:S08]  /*3c90*/  HMMA.16816.F32.BF16 R80, R20, R40, R24 ;  /* 0x000000281450723c */ /* 0x000ff00000041818 */
[C---:B-1----:R-:W-:Y:S01]  /*3ca0*/  HMMA.16816.F32.BF16 R24, R12.reuse, R36, R4 ;  /* 0x000000240c18723c */ /* 0x042fe20000041804 */
[----:B------:R-:W1:Y:S07]  /*3cb0*/  LDSM.16.M88.4 R4, [R175+0x8000] ;  /* 0x00800000af04783b */ /* 0x000e6e0000000200 */
[----:B------:R-:W-:Y:S08]  /*3cc0*/  HMMA.16816.F32.BF16 R28, R12, R38, R28 ;  /* 0x000000260c1c723c */ /* 0x000ff0000004181c */
[----:B---3--:R-:W-:Y:S08]  /*3cd0*/  HMMA.16816.F32.BF16 R32, R16, R52, R32 ;  /* 0x000000341020723c */ /* 0x008ff00000041820 */
[----:B--2---:R-:W-:Y:S08]  /*3ce0*/  HMMA.16816.F32.BF16 R24, R8, R48, R24 ;  /* 0x000000300818723c */ /* 0x004ff00000041818 */
[----:B------:R-:W-:Y:S01]  /*3cf0*/  HMMA.16816.F32.BF16 R40, R16, R54, R68 ;  /* 0x000000361028723c */ /* 0x000fe20000041844 */
[----:B------:R-:W2:Y:S04]  /*3d00*/  LDSM.16.M88.4 R68, [R103+0x5000] ;  /* 0x005000006744783b */ /* 0x000ea80000000200 */
[----:B------:R-:W3:Y:S03]  /*3d10*/  LDSM.16.M88.4 R52, [R165+0x800] ;  /* 0x00080000a534783b */ /* 0x000ee60000000200 */
[----:B------:R-:W-:Y:S08]  /*3d20*/  HMMA.16816.F32.BF16 R28, R8, R50, R28 ;  /* 0x00000032081c723c */ /* 0x000ff0000004181c */
[----:B------:R-:W-:Y:S08]  /*3d30*/  HMMA.16816.F32.BF16 R36, R12, R64, R32 ;  /* 0x000000400c24723c */ /* 0x000ff00000041820 */
[----:B-1----:R-:W-:Y:S08]  /*3d40*/  HMMA.16816.F32.BF16 R48, R4, R56, R24 ;  /* 0x000000380430723c */ /* 0x002ff00000041818 */
[----:B------:R-:W-:Y:S08]  /*3d50*/  HMMA.16816.F32.BF16 R84, R20, R86, R92 ;  /* 0x000000561454723c */ /* 0x000ff0000004185c */
[----:B------:R-:W-:Y:S08]  /*3d60*/  HMMA.16816.F32.BF16 R20, R16, R44, R80 ;  /* 0x0000002c1014723c */ /* 0x000ff00000041850 */
[----:B------:R-:W-:Y:S01]  /*3d70*/  HMMA.16816.F32.BF16 R32, R12, R66, R40 ;  /* 0x000000420c20723c */ /* 0x000fe20000041828 */
[----:B------:R-:W-:-:S07]  /*3d80*/  FMUL.FTZ R0, R48, c[0x0][0x320] ;  /* 0x0000c80030007a20 */ /* 0x000fce0000410000 */
[----:B------:R-:W-:Y:S01]  /*3d90*/  HMMA.16816.F32.BF16 R28, R4, R58, R28 ;  /* 0x0000003a041c723c */ /* 0x000fe2000004181c */
[----:B------:R-:W1:Y:S07]  /*3da0*/  LDSM.16.M88.4 R56, [R166+0x5000] ;  /* 0x00500000a638783b */ /* 0x000e6e0000000200 */
[----:B------:R-:W-:Y:S08]  /*3db0*/  HMMA.16816.F32.BF16 R36, R8, R60, R36 ;  /* 0x0000003c0824723c */ /* 0x000ff00000041824 */
[----:B------:R-:W-:Y:S01]  /*3dc0*/  HMMA.16816.F32.BF16 R44, R16, R46, R76 ;  /* 0x0000002e102c723c */ /* 0x000fe2000004184c */
[----:B------:R4:W1:Y:S07]  /*3dd0*/  MUFU.TANH R76, R0 ;  /* 0x00000000004c7308 */ /* 0x00086e0000002400 */
[----:B--2---:R-:W-:Y:S08]  /*3de0*/  HMMA.16816.F32.BF16 R24, R12, R68, R20 ;  /* 0x000000440c18723c */ /* 0x004ff00000041814 */
[----:B------:R-:W-:Y:S01]  /*3df0*/  HMMA.16816.F32.BF16 R20, R8, R62, R32 ;  /* 0x0000003e0814723c */ /* 0x000fe20000041820 */
[----:B----4-:R-:W-:Y:S01]  /*3e00*/  FMUL.FTZ R0, R49, c[0x0][0x320] ;  /* 0x0000c80031007a20 */ /* 0x010fe20000410000 */
[----:B------:R-:W2:Y:S06]  /*3e10*/  LDSM.16.M88.4 R60, [R103+0x5800] ;  /* 0x00580000673c783b */ /* 0x000eac0000000200 */
[----:B------:R-:W-:Y:S01]  /*3e20*/  HMMA.16816.F32.BF16 R64, R16, R72, R88 ;  /* 0x000000481040723c */ /* 0x000fe20000041858 */
[----:B------:R4:W1:Y:S07]  /*3e30*/  MUFU.TANH R72, R0 ;  /* 0x0000000000487308 */ /* 0x00086e0000002400 */
[----:B---3--:R-:W-:Y:S08]  /*3e40*/  HMMA.16816.F32.BF16 R36, R4, R52, R36 ;  /* 0x000000340424723c */ /* 0x008ff00000041824 */
[----:B------:R-:W-:Y:S01]  /*3e50*/  HMMA.16816.F32.BF16 R40, R12, R70, R44 ;  /* 0x000000460c28723c */ /* 0x000fe2000004182c */
[----:B----4-:R-:W-:Y:S01]  /*3e60*/  FMUL.FTZ R0, R50, c[0x0][0x320] ;  /* 0x0000c80032007a20 */ /* 0x010fe20000410000 */
[----:B------:R-:W3:Y:S03]  /*3e70*/  LDSM.16.M88.4 R44, [R166+0x5800] ;  /* 0x00580000a62c783b */ /* 0x000ee60000000200 */
[----:B------:R4:W2:Y:S03]  /*3e80*/  MUFU.TANH R81, R0 ;  /* 0x0000000000517308 */ /* 0x0008a60000002400 */
[----:B-1----:R-:W-:Y:S08]  /*3e90*/  HMMA.16816.F32.BF16 R32, R8, R56, R24 ;  /* 0x000000380820723c */ /* 0x002ff00000041818 */
[----:B------:R-:W-:Y:S01]  /*3ea0*/  HMMA.16816.F32.BF16 R24, R4, R54, R20 ;  /* 0x000000360418723c */ /* 0x000fe20000041814 */
[----:B----4-:R-:W-:-:S02]  /*3eb0*/  FMUL.FTZ R0, R51, c[0x0][0x320] ;  /* 0x0000c80033007a20 */ /* 0x010fc40000410000 */
[----:B------:R-:W1:Y:S05]  /*3ec0*/  LDSM.16.M88.4 R48, [R165+0x1000] ;  /* 0x00100000a530783b */ /* 0x000e6a0000000200 */
[----:B------:R-:W-:Y:S01]  /*3ed0*/  HMMA.16816.F32.BF16 R16, R16, R74, R84 ;  /* 0x0000004a1010723c */ /* 0x000fe20000041854 */
[----:B------:R4:W1:Y:S07]  /*3ee0*/  MUFU.TANH R80, R0 ;  /* 0x0000000000507308 */ /* 0x00086e0000002400 */
[----:B--2---:R-:W-:Y:S01]  /*3ef0*/  HMMA.16816.F32.BF16 R20, R12, R60, R64 ;  /* 0x0000003c0c14723c */ /* 0x004fe20000041840 */
[----:B----4-:R-:W-:-:S04]  /*3f00*/  FMUL.FTZ R0, R28, c[0x0][0x320] ;  /* 0x0000c8001c007a20 */ /* 0x010fc80000410000 */
[----:B------:R2:W4:Y:S11]  /*3f10*/  MUFU.TANH R69, R0 ;  /* 0x0000000000457308 */ /* 0x0005360000002400 */
[----:B------:R-:W-:Y:S08]  /*3f20*/  HMMA.16816.F32.BF16 R12, R12, R62, R16 ;  /* 0x0000003e0c0c723c */ /* 0x000ff00000041810 */
[----:B---3--:R-:W-:Y:S01]  /*3f30*/  HMMA.16816.F32.BF16 R16, R8, R44, R20 ;  /* 0x0000002c0810723c */ /* 0x008fe20000041814 */
[----:B--2---:R-:W-:-:S07]  /*3f40*/  FMUL.FTZ R0, R29, c[0x0][0x320] ;  /* 0x0000c8001d007a20 */ /* 0x004fce0000410000 */
[----:B-1----:R-:W-:Y:S01]  /*3f50*/  HMMA.16816.F32.BF16 R32, R4, R48, R32 ;  /* 0x000000300420723c */ /* 0x002fe20000041820 */
        /* <DEDUP_REMOVED lines=90> */
.L_x_1240:
        /* <DEDUP_REMOVED lines=8> */
[----:B--2---:R-:W-:Y:S01]  /*4580*/  IMAD.X R7, R4, 0x1, R101, P0 ;  /* 0x0000000104077824 */ /* 0x004fe200000e0665 */
        /* <DEDUP_REMOVED lines=12> */
.L_x_1241:
        /* <DEDUP_REMOVED lines=21> */
.L_x_1142:
[----:B--234-:R-:W-:Y:S05]  /*47a0*/  BSYNC B0 ;  /* 0x0000000000007941 */ /* 0x01cfea0003800000 */
.L_x_1141:
[----:B-1----:R-:W-:Y:S01]  /*47b0*/  MOV R2, 0x1 ;  /* 0x0000000100027802 */ /* 0x002fe20000000f00 */
[----:B------:R-:W0:Y:S01]  /*47c0*/  LDGDEPBAR ;  /* 0x00000000000079af */ /* 0x000e220000000000 */
[----:B------:R-:W-:-:S02]  /*47d0*/  IADD3 R0, R212, R205, RZ ;  /* 0x000000cdd4007210 */ /* 0x000fc40007ffe0ff */
[----:B------:R-:W-:Y:S01]  /*47e0*/  IADD3 R6, -R206, R105, RZ ;  /* 0x00000069ce067210 */ /* 0x000fe20007ffe1ff */
[----:B------:R-:W-:Y:S02]  /*47f0*/  IMAD R2, R100, -0x40, R2 ;  /* 0xffffffc064027824 */ /* 0x000fe400078e0202 */
[----:B------:R-:W-:-:S04]  /*4800*/  @P4 IMAD.HI.U32 R3, R0, c[0x0][0x2c8], RZ ;  /* 0x0000b20000034a27 */ /* 0x000fc800078e00ff */
[----:B------:R-:W-:Y:S01]  /*4810*/  IMAD.MOV.U32 R4, RZ, RZ, R0 ;  /* 0x000000ffff047224 */ /* 0x000fe200078e0000 */
[----:B------:R-:W-:Y:S02]  /*4820*/  IADD3 R0, -R206, R2, R203 ;  /* 0x00000002ce007210 */ /* 0x000fe40007ffe1cb */
[----:B------:R-:W-:-:S03]  /*4830*/  @P4 SHF.R.U32.HI R4, RZ, c[0x0][0x2cc], R3 ;  /* 0x0000b300ff044a19 */ /* 0x000fc60000011603 */
[----:B------:R-:W-:Y:S01]  /*4840*/  IMAD.IADD R5, R0, 0x1, -R204 ;  /* 0x0000000100057824 */ /* 0x000fe200078e0acc */
[----:B------:R-:W-:Y:S05]  /*4850*/  BRA.DIV ~URZ, `(.L_x_1145) ;  /* 0x0000d5927f007947 */ /* 0x000fea000b800000 */
[----:B------:R1:W2:Y:S02]  /*4860*/  SHFL.IDX PT, R0, R4, RZ, 0x1c1f ;  /* 0x001c1fff04007589 */ /* 0x0002a400000e0000 */
.L_x_1242:
        /* <DEDUP_REMOVED lines=35> */
[----:B------:R-:W2:Y:S02]  /*4aa0*/  SHFL.IDX PT, R0, R4, 0x1, 0x1c1f ;  /* 0x003c1f0004007f89 */ /* 0x000ea400000e0000 */
[----:B--2---:R-:W-:-:S05]  /*4ab0*/  IMAD.IADD R0, R5, 0x1, R0 ;  /* 0x0000000105007824 */ /* 0x004fca00078e0200 */
[----:B------:R-:W-:Y:S02]  /*4ac0*/  IMNMX R3, R6, R0, PT ;  /* 0x0000000006037217 */ /* 0x000fe40003800200 */
[----:B------:R-:W-:Y:S02]  /*4ad0*/  FMNMX.FTZ R0, R9, R10, !PT ;  /* 0x0000000a09007209 */ /* 0x000fe40007810000 */
[C---:B------:R-:W-:Y:S02]  /*4ae0*/  ISETP.GT.AND P5, PT, R3.reuse, RZ, PT ;  /* 0x000000ff0300720c */ /* 0x040fe40003fa4270 */
[C---:B------:R-:W-:Y:S02]  /*4af0*/  ISETP.GT.AND P2, PT, R3.reuse, 0x1, PT ;  /* 0x000000010300780c */ /* 0x040fe40003f44270 */
[----:B------:R-:W-:Y:S02]  /*4b00*/  ISETP.GT.AND P0, PT, R3, 0x8, PT ;  /* 0x000000080300780c */ /* 0x000fe40003f04270 */
[----:B------:R-:W-:-:S02]  /*4b10*/  FSEL R6, R81, -INF , P5 ;  /* 0xff80000051067808 */ /* 0x000fc40002800000 */
        /* <DEDUP_REMOVED lines=55> */
[----:B------:R-:W-:Y:S01]  /*4e90*/  FMNMX.FTZ R2, R102, R2, !PT ;  /* 0x0000000266027209 */ /* 0x000fe20007810000 */
[----:B------:R-:W2:Y:S03]  /*4ea0*/  SHFL.BFLY PT, R3, R0, 0x2, 0x1f ;  /* 0x0c401f0000037f89 */ /* 0x000ea600000e0000 */
[----:B------:R-:W-:-:S05]  /*4eb0*/  FMNMX.FTZ R2, R101, R2, !PT ;  /* 0x0000000265027209 */ /* 0x000fca0007810000 */
[----:B-1----:R-:W1:Y:S01]  /*4ec0*/  SHFL.BFLY PT, R4, R2, 0x2, 0x1f ;  /* 0x0c401f0002047f89 */ /* 0x002e6200000e0000 */
[----:B--2---:R-:W-:-:S05]  /*4ed0*/  FMNMX.FTZ R0, R3, R0, !PT ;  /* 0x0000000003007209 */ /* 0x004fca0007810000 */
[----:B------:R-:W2:Y:S01]  /*4ee0*/  SHFL.BFLY PT, R3, R0, 0x1, 0x1f ;  /* 0x0c201f0000037f89 */ /* 0x000ea200000e0000 */
[----:B-1----:R-:W-:-:S05]  /*4ef0*/  FMNMX.FTZ R4, R2, R4, !PT ;  /* 0x0000000402047209 */ /* 0x002fca0007810000 */
[----:B------:R1:W3:Y:S01]  /*4f00*/  SHFL.BFLY PT, R5, R4, 0x1, 0x1f ;  /* 0x0c201f0004057f89 */ /* 0x0002e200000e0000 */
[----:B--2---:R-:W-:-:S05]  /*4f10*/  FMNMX.FTZ R100, R0, R3, !PT ;  /* 0x0000000300647209 */ /* 0x004fca0007810000 */
.L_x_1243:
[C---:B------:R-:W-:Y:S01]  /*4f20*/  FMUL.FTZ R0, R100.reuse, c[0x0][0x2d0] ;  /* 0x0000b40064007a20 */ /* 0x040fe20000410000 */
[----:B------:R-:W-:Y:S01]  /*4f30*/  FSETP.NEU.FTZ.AND P0, PT, R100, -INF , PT ;  /* 0xff8000006400780b */ /* 0x000fe20003f1d000 */
[----:B------:R-:W-:Y:S01]  /*4f40*/  WARPSYNC 0xffffffff ;  /* 0xffffffff00007948 */ /* 0x000fe20003800000 */
[----:B---3--:R-:W-:Y:S01]  /*4f50*/  FMNMX.FTZ R12, R5, R4, !PT ;  /* 0x00000004050c7209 */ /* 0x008fe20007810000 */
        /* <DEDUP_REMOVED lines=13> */
[----:B--2---:R-:W-:-:S04]  /*5030*/  FFMA.FTZ R2, R10, c[0x0][0x2d0], -R0 ;  /* 0x0000b4000a027a23 */ /* 0x004fc80000010800 */
[----:B------:R2:W-:Y:S01]  /*5040*/  MUFU.EX2 R152, R2 ;  /* 0x0000000200987308 */ /* 0x0005e20000000800 */
[--C-:B---3--:R-:W-:Y:S02]  /*5050*/  FFMA.FTZ R3, R14, c[0x0][0x2d0], -R0.reuse ;  /* 0x0000b4000e037a23 */ /* 0x108fe40000010800 */
[----:B------:R-:W-:-:S05]  /*5060*/  FFMA.FTZ R14, R78, c[0x0][0x2d0], -R0 ;  /* 0x0000b4004e0e7a23 */ /* 0x000fca0000010800 */
[----:B------:R-:W3:Y:S01]  /*5070*/  MUFU.EX2 R156, R3 ;  /* 0x00000003009c7308 */ /* 0x000ee20000000800 */
[----:B--2---:R-:W-:-:S07]  /*5080*/  FMUL.FTZ R2, R12, c[0x0][0x2d0] ;  /* 0x0000b4000c027a20 */ /* 0x004fce0000410000 */
[----:B------:R-:W-:Y:S01]  /*5090*/  MUFU.EX2 R14, R14 ;  /* 0x0000000e000e7308 */ /* 0x000fe20000000800 */
[----:B------:R-:W-:Y:S02]  /*50a0*/  FSEL R2, R2, RZ, P0 ;  /* 0x000000ff02027208 */ /* 0x000fe40000000000 */
[----:B---3--:R-:W-:-:S03]  /*50b0*/  F2FP.BF16.PACK_AB R10, R156, R13 ;  /* 0x0000000d9c0a723e */ /* 0x008fc600000010ff */
[----:B------:R-:W-:-:S04]  /*50c0*/  FFMA.FTZ R3, R6, c[0x0][0x2d0], -R2 ;  /* 0x0000b40006037a23 */ /* 0x000fc80000010802 */
[----:B------:R2:W-:Y:S02]  /*50d0*/  MUFU.EX2 R155, R3 ;  /* 0x00000003009b7308 */ /* 0x0005e40000000800 */
[--C-:B--2---:R-:W-:Y:S02]  /*50e0*/  FFMA.FTZ R3, R7, c[0x0][0x2d0], -R2.reuse ;  /* 0x0000b40007037a23 */ /* 0x104fe40000010802 */
[----:B-1----:R-:W1:Y:S04]  /*50f0*/  LDSM.16.MT88.4 R4, [R168] ;  /* 0x00000000a804783b */ /* 0x002e680000004200 */
[----:B------:R2:W3:Y:S02]  /*5100*/  MUFU.EX2 R153, R3 ;  /* 0x0000000300997308 */ /* 0x0004e40000000800 */
[----:B--2---:R-:W-:Y:S01]  /*5110*/  FFMA.FTZ R3, R8, c[0x0][0x2d0], -R2 ;  /* 0x0000b40008037a23 */ /* 0x004fe20000010802 */
[----:B------:R-:W-:-:S02]  /*5120*/  F2FP.BF16.PACK_AB R8, R152, R154 ;  /* 0x0000009a9808723e */ /* 0x000fc400000010ff */
[----:B---3--:R-:W-:-:S03]  /*5130*/  F2FP.BF16.PACK_AB R9, R153, R155 ;  /* 0x0000009b9909723e */ /* 0x008fc600000010ff */
        /* <DEDUP_REMOVED lines=12> */
[----:B-1----:R-:W-:Y:S01]  /*5200*/  FFMA.FTZ R3, R23, c[0x0][0x2d0], -R0 ;  /* 0x0000b40017037a23 */ /* 0x002fe20000010800 */
[----:B--2---:R-:W-:-:S03]  /*5210*/  F2FP.BF16.PACK_AB R4, R215, R183 ;  /* 0x000000b7d704723e */ /* 0x004fc600000010ff */
[----:B------:R1:W-:Y:S02]  /*5220*/  MUFU.EX2 R214, R3 ;  /* 0x0000000300d67308 */ /* 0x0003e40000000800 */
[----:B-1----:R-:W-:Y:S02]  /*5230*/  FFMA.FTZ R3, R24, c[0x0][0x2d0], -R0 ;  /* 0x0000b40018037a23 */ /* 0x002fe40000010800 */
[----:B------:R-:W-:Y:S04]  /*5240*/  HMMA.16816.F32.BF16 R24, R8, R6, RZ ;  /* 0x000000060818723c */ /* 0x000fe800000418ff */
[----:B------:R1:W2:Y:S02]  /*5250*/  MUFU.EX2 R219, R3 ;  /* 0x0000000300db7308 */ /* 0x0002a40000000800 */
[----:B-1----:R-:W-:Y:S01]  /*5260*/  FFMA.FTZ R3, R15, c[0x0][0x2d0], -R2 ;  /* 0x0000b4000f037a23 */ /* 0x002fe20000010802 */
[----:B--2---:R-:W-:Y:S01]  /*5270*/  F2FP.BF16.PACK_AB R6, R219, R214 ;  /* 0x000000d6db06723e */ /* 0x004fe200000010ff */
[----:B------:R-:W-:-:S04]  /*5280*/  FFMA.FTZ R15, R79, c[0x0][0x2d0], -R0 ;  /* 0x0000b4004f0f7a23 */ /* 0x000fc80000010800 */
[----:B------:R1:W-:Y:S08]  /*5290*/  MUFU.EX2 R213, R3 ;  /* 0x0000000300d57308 */ /* 0x0003f00000000800 */
[----:B------:R-:W-:Y:S01]  /*52a0*/  MUFU.EX2 R15, R15 ;  /* 0x0000000f000f7308 */ /* 0x000fe20000000800 */
[--C-:B-1----:R-:W-:Y:S02]  /*52b0*/  FFMA.FTZ R3, R22, c[0x0][0x2d0], -R2.reuse ;  /* 0x0000b40016037a23 */ /* 0x102fe40000010802 */
[----:B------:R-:W-:Y:S01]  /*52c0*/  HMMA.16816.F32.BF16 R20, R8, R40, RZ ;  /* 0x000000280814723c */ /* 0x000fe200000418ff */
[----:B------:R-:W-:Y:S04]  /*52d0*/  LDSM.16.MT88.4 R40, [R168+0x2800] ;  /* 0x00280000a828783b */ /* 0x000fe80000004200 */
        /* <DEDUP_REMOVED lines=16> */
[----:B------:R-:W-:Y:S01]  /*53e0*/  LDSM.16.MT88.4 R56, [R170+0x2000] ;  /* 0x00200000aa38783b */ /* 0x000fe20000004200 */
[----:B------:R2:W-:Y:S06]  /*53f0*/  MUFU.EX2 R172, R3 ;  /* 0x0000000300ac7308 */ /* 0x0005ec0000000800 */
[C---:B------:R-:W-:Y:S08]  /*5400*/  HMMA.16816.F32.BF16 R144, R4.reuse, R44, R20 ;  /* 0x0000002c0490723c */ /* 0x040ff00000041814 */
[----:B------:R-:W-:Y:S01]  /*5410*/  HMMA.16816.F32.BF16 R140, R4, R46, R16 ;  /* 0x0000002e048c723c */ /* 0x000fe20000041810 */
[----:B------:R-:W5:Y:S01]  /*5420*/  LDSM.16.MT88.4 R44, [R167+0x2800] ;  /* 0x00280000a72c783b */ /* 0x000f620000004200 */
[----:B--2---:R-:W-:-:S04]  /*5430*/  FFMA.FTZ R3, R73, c[0x0][0x2d0], -R0 ;  /* 0x0000b40049037a23 */ /* 0x004fc80000010800 */
[----:B------:R2:W-:Y:S02]  /*5440*/  MUFU.EX2 R177, R3 ;  /* 0x0000000300b17308 */ /* 0x0005e40000000800 */
[----:B-1----:R-:W-:Y:S08]  /*5450*/  HMMA.16816.F32.BF16 R20, R8, R52, RZ ;  /* 0x000000340814723c */ /* 0x002ff000000418ff */
[----:B------:R-:W-:Y:S01]  /*5460*/  HMMA.16816.F32.BF16 R124, R4, R38, R48 ;  /* 0x00000026047c723c */ /* 0x000fe20000041830 */
[----:B------:R-:W-:Y:S01]  /*5470*/  LDSM.16.MT88.4 R48, [R169+0x2800] ;  /* 0x00280000a930783b */ /* 0x000fe20000004200 */
[----:B--2---:R-:W-:-:S06]  /*5480*/  FFMA.FTZ R3, R72, c[0x0][0x2d0], -R0 ;  /* 0x0000b40048037a23 */ /* 0x004fcc0000010800 */
[C---:B------:R-:W-:Y:S01]  /*5490*/  HMMA.16816.F32.BF16 R16, R8.reuse, R54, RZ ;  /* 0x000000360810723c */ /* 0x040fe200000418ff */
[----:B------:R-:W1:Y:S01]  /*54a0*/  LDSM.16.MT88.4 R52, [R170+0x2800] ;  /* 0x00280000aa34783b */ /* 0x000e620000004200 */
[----:B------:R2:W1:Y:S06]  /*54b0*/  MUFU.EX2 R180, R3 ;  /* 0x0000000300b47308 */ /* 0x00046c0000000800 */
[----:B------:R-:W-:Y:S08]  /*54c0*/  HMMA.16816.F32.BF16 R36, R8, R64, RZ ;  /* 0x000000400824723c */ /* 0x000ff000000418ff */
[----:B---3--:R-:W-:Y:S01]  /*54d0*/  HMMA.16816.F32.BF16 R108, R4, R28, R20 ;  /* 0x0000001c046c723c */ /* 0x008fe20000041814 */
[----:B--2---:R-:W-:-:S04]  /*54e0*/  FFMA.FTZ R3, R70, c[0x0][0x2d0], -R2 ;  /* 0x0000b40046037a23 */ /* 0x004fc80000010802 */
[----:B------:R2:W-:Y:S03]  /*54f0*/  MUFU.EX2 R162, R3 ;  /* 0x0000000300a27308 */ /* 0x0005e60000000800 */
[C---:B------:R-:W-:Y:S01]  /*5500*/  HMMA.16816.F32.BF16 R32, R8.reuse, R66, RZ ;  /* 0x000000420820723c */ /* 0x040fe200000418ff */
[----:B------:R-:W3:Y:S07]  /*5510*/  LDSM.16.MT88.4 R64, [R167+0x4000] ;  /* 0x00400000a740783b */ /* 0x000eee0000004200 */
[----:B----4-:R-:W-:Y:S01]  /*5520*/  HMMA.16816.F32.BF16 R20, R8, R24, RZ ;  /* 0x000000180814723c */ /* 0x010fe200000418ff */
[----:B--2---:R-:W-:-:S07]  /*5530*/  FFMA.FTZ R3, R68, c[0x0][0x2d0], -R2 ;  /* 0x0000b40044037a23 */ /* 0x004fce0000010802 */
[C---:B------:R-:W-:Y:S08]  /*5540*/  HMMA.16816.F32.BF16 R136, R4.reuse, R30, R16 ;  /* 0x0000001e0488723c */ /* 0x040ff00000041810 */
[----:B-----5:R-:W-:Y:S01]  /*5550*/  HMMA.16816.F32.BF16 R128, R4, R44, R36 ;  /* 0x0000002c0480723c */ /* 0x020fe20000041824 */
[----:B------:R-:W2:Y:S07]  /*5560*/  LDSM.16.MT88.4 R36, [R168+0x4000] ;  /* 0x00400000a824783b */ /* 0x000eae0000004200 */
[C---:B------:R-:W-:Y:S08]  /*5570*/  HMMA.16816.F32.BF16 R28, R8.reuse, R58, RZ ;  /* 0x0000003a081c723c */ /* 0x040ff000000418ff */
[----:B------:R-:W-:Y:S08]  /*5580*/  HMMA.16816.F32.BF16 R16, R8, R26, RZ ;  /* 0x0000001a0810723c */ /* 0x000ff000000418ff */
[C---:B------:R-:W-:Y:S01]  /*5590*/  HMMA.16816.F32.BF16 R112, R4.reuse, R46, R32 ;  /* 0x0000002e0470723c */ /* 0x040fe20000041820 */
[----:B------:R-:W4:Y:S07]  /*55a0*/  LDSM.16.MT88.4 R44, [R167+0x4800] ;  /* 0x00480000a72c783b */ /* 0x000f2e0000004200 */
[----:B------:R-:W-:Y:S08]  /*55b0*/  HMMA.16816.F32.BF16 R120, R4, R40, R20 ;  /* 0x000000280478723c */ /* 0x000ff00000041814 */
[C---:B------:R-:W-:Y:S08]  /*55c0*/  HMMA.16816.F32.BF16 R20, R8.reuse, R62, RZ ;  /* 0x0000003e0814723c */ /* 0x040ff000000418ff */
[----:B------:R-:W-:Y:S08]  /*55d0*/  HMMA.16816.F32.BF16 R32, R8, R56, RZ ;  /* 0x000000380820723c */ /* 0x000ff000000418ff */
[C---:B-1----:R-:W-:Y:S01]  /*55e0*/  HMMA.16816.F32.BF16 R92, R4.reuse, R54, R28 ;  /* 0x00000036045c723c */ /* 0x042fe2000004181c */
[----:B------:R-:W1:Y:S07]  /*55f0*/  LDSM.16.MT88.4 R28, [R168+0x4800] ;  /* 0x00480000a81c783b */ /* 0x000e6e0000004200 */
[----:B------:R-:W-:Y:S08]  /*5600*/  HMMA.16816.F32.BF16 R104, R4, R42, R16 ;  /* 0x0000002a0468723c */ /* 0x000ff00000041810 */
[----:B---3--:R-:W-:Y:S08]  /*5610*/  HMMA.16816.F32.BF16 R16, R8, R64, RZ ;  /* 0x000000400810723c */ /* 0x008ff000000418ff */
[C---:B------:R-:W-:Y:S08]  /*5620*/  HMMA.16816.F32.BF16 R84, R4.reuse, R50, R20 ;  /* 0x000000320454723c */ /* 0x040ff00000041814 */
[----:B------:R-:W-:Y:S01]  /*5630*/  HMMA.16816.F32.BF16 R96, R4, R52, R32 ;  /* 0x000000340460723c */ /* 0x000fe20000041820 */
[----:B------:R-:W3:Y:S07]  /*5640*/  LDSM.16.MT88.4 R32, [R170+0x4000] ;  /* 0x00400000aa20783b */ /* 0x000eee0000004200 */
[C---:B--2---:R-:W-:Y:S08]  /*5650*/  HMMA.16816.F32.BF16 R20, R8.reuse, R36, RZ ;  /* 0x000000240814723c */ /* 0x044ff000000418ff */
[----:B------:R-:W-:Y:S08]  /*5660*/  HMMA.16816.F32.BF16 R24, R8, R60, RZ ;  /* 0x0000003c0818723c */ /* 0x000ff000000418ff */
[----:B----4-:R-:W-:Y:S08]  /*5670*/  HMMA.16816.F32.BF16 R80, R4, R44, R16 ;  /* 0x0000002c0450723c */ /* 0x010ff00000041810 */
[----:B------:R-:W-:Y:S08]  /*5680*/  HMMA.16816.F32.BF16 R16, R8, R38, RZ ;  /* 0x000000260810723c */ /* 0x000ff000000418ff */
[C---:B-1----:R-:W-:Y:S01]  /*5690*/  HMMA.16816.F32.BF16 R56, R4.reuse, R28, R20 ;  /* 0x0000001c0438723c */ /* 0x042fe20000041814 */
[----:B------:R-:W1:Y:S07]  /*56a0*/  LDSM.16.MT88.4 R20, [R170+0x4800] ;  /* 0x00480000aa14783b */ /* 0x000e6e0000004200 */
[----:B------:R-:W-:Y:S08]  /*56b0*/  HMMA.16816.F32.BF16 R88, R4, R48, R24 ;  /* 0x000000300458723c */ /* 0x000ff00000041818 */
[----:B------:R-:W-:Y:S08]  /*56c0*/  HMMA.16816.F32.BF16 R24, R8, R66, RZ ;  /* 0x000000420818723c */ /* 0x000ff000000418ff */
[----:B------:R-:W-:Y:S08]  /*56d0*/  HMMA.16816.F32.BF16 R48, R4, R30, R16 ;  /* 0x0000001e0430723c */ /* 0x000ff00000041810 */
[----:B---3--:R-:W-:Y:S08]  /*56e0*/  HMMA.16816.F32.BF16 R16, R8, R32, RZ ;  /* 0x000000200810723c */ /* 0x008ff000000418ff */
[C---:B------:R-:W-:Y:S11]  /*56f0*/  HMMA.16816.F32.BF16 R64, R4.reuse, R46, R24 ;  /* 0x0000002e0440723c */ /* 0x040ff60000041818 */
[----:B------:R-:W-:Y:S05]  /*5700*/  @!UPT UIADD3 URZ, URZ, URZ, URZ ;  /* 0x0000003f3f3ff290 */ /* 0x000fea000fffe03f */
[----:B-1----:R-:W-:Y:S08]  /*5710*/  HMMA.16816.F32.BF16 R44, R4, R20, R16 ;  /* 0x00000014042c723c */ /* 0x002ff00000041810 */
[----:B------:R-:W-:Y:S11]  /*5720*/  HMMA.16816.F32.BF16 R16, R8, R34, RZ ;  /* 0x000000220810723c */ /* 0x000ff600000418ff */
[----:B------:R-:W-:Y:S11]  /*5730*/  @!UPT UIADD3 URZ, URZ, URZ, URZ ;  /* 0x0000003f3f3ff290 */ /* 0x000ff6000fffe03f */
[----:B------:R-:W-:Y:S02]  /*5740*/  @!UPT UIADD3 URZ, URZ, URZ, URZ ;  /* 0x0000003f3f3ff290 */ /* 0x000fe4000fffe03f */
[----:B------:R-:W-:Y:S01]  /*5750*/  HMMA.16816.F32.BF16 R36, R4, R22, R16 ;  /* 0x000000160424723c */ /* 0x000fe20000041810 */
[----:B------:R-:W1:Y:S07]  /*5760*/  LDSM.16.MT88.4 R16, [R169+0x4000] ;  /* 0x00400000a910783b */ /* 0x000e6e0000004200 */
[C---:B-1----:R-:W-:Y:S08]  /*5770*/  HMMA.16816.F32.BF16 R20, R8.reuse, R16, RZ ;  /* 0x000000100814723c */ /* 0x042ff000000418ff */
[----:B------:R-:W-:Y:S01]  /*5780*/  HMMA.16816.F32.BF16 R8, R8, R18, RZ ;  /* 0x000000120808723c */ /* 0x000fe200000418ff */
[----:B------:R-:W1:Y:S11]  /*5790*/  LDSM.16.MT88.4 R16, [R169+0x4800] ;  /* 0x00480000a910783b */ /* 0x000e760000004200 */
[----:B------:R-:W-:Y:S04]  /*57a0*/  @!UPT UIADD3 URZ, URZ, URZ, URZ ;  /* 0x0000003f3f3ff290 */ /* 0x000fe8000fffe03f */
[C---:B-1----:R-:W-:Y:S01]  /*57b0*/  HMMA.16816.F32.BF16 R24, R4.reuse, R16, R20 ;  /* 0x000000100418723c */ /* 0x042fe20000041814 */
[----:B------:R1:W2:Y:S06]  /*57c0*/  MUFU.EX2 R22, R3 ;  /* 0x0000000300167308 */ /* 0x0002ac0000000800 */
[----:B------:R-:W-:Y:S01]  /*57d0*/  FADD.FTZ R21, R155, R153 ;  /* 0x000000999b157221 */ /* 0x000fe20000010000 */
[----:B------:R-:W-:Y:S01]  /*57e0*/  HMMA.16816.F32.BF16 R16, R4, R18, R8 ;  /* 0x000000120410723c */ /* 0x000fe20000041808 */
[----:B------:R-:W3:Y:S06]  /*57f0*/  LDSM.16.MT88.4 R8, [R167+0x1000] ;  /* 0x00100000a708783b */ /* 0x000eec0000004200 */
[----:B------:R-:W-:Y:S01]  /*5800*/  FADD.FTZ R4, R154, R152 ;  /* 0x000000989a047221 */ /* 0x000fe20000010000 */
[----:B------:R-:W-:Y:S01]  /*5810*/  F2FP.BF16.PACK_AB R6, R180, R177 ;  /* 0x000000b1b406723e */ /* 0x000fe200000010ff */
[----:B-1----:R-:W-:Y:S01]  /*5820*/  FFMA.FTZ R3, R71, c[0x0][0x2d0], -R2 ;  /* 0x0000b40047037a23 */ /* 0x002fe20000010802 */
[----:B--2---:R-:W-:-:S03]  /*5830*/  F2FP.BF16.PACK_AB R5, R22, R162 ;  /* 0x000000a21605723e */ /* 0x004fc600000010ff */
[----:B------:R1:W-:Y:S02]  /*5840*/  MUFU.EX2 R23, R3 ;  /* 0x0000000300177308 */ /* 0x0003e40000000800 */
[----:B-1----:R-:W-:-:S06]  /*5850*/  FFMA.FTZ R3, R69, c[0x0][0x2d0], -R2 ;  /* 0x0000b40045037a23 */ /* 0x002fcc0000010802 */
[----:B------:R1:W2:Y:S02]  /*5860*/  MUFU.EX2 R171, R3 ;  /* 0x0000000300ab7308 */ /* 0x0002a40000000800 */
[----:B-1----:R-:W-:Y:S01]  /*5870*/  FADD.FTZ R3, R13, R4 ;  /* 0x000000040d037221 */ /* 0x002fe20000010000 */
[----:B------:R-:W-:Y:S01]  /*5880*/  F2FP.BF16.PACK_AB R4, R172, R163 ;  /* 0x000000a3ac04723e */ /* 0x000fe200000010ff */
[--C-:B------:R-:W-:Y:S01]  /*5890*/  FFMA.FTZ R13, R77, c[0x0][0x2d0], -R0.reuse ;  /* 0x0000b4004d0d7a23 */ /* 0x100fe20000010800 */
[----:B--2---:R-:W-:Y:S01]  /*58a0*/  F2FP.BF16.PACK_AB R7, R171, R23 ;  /* 0x00000017ab07723e */ /* 0x004fe200000010ff */
[----:B------:R-:W-:Y:S02]  /*58b0*/  FFMA.FTZ R0, R76, c[0x0][0x2d0], -R0 ;  /* 0x0000b4004c007a23 */ /* 0x000fe40000010800 */
[----:B------:R-:W-:Y:S02]  /*58c0*/  FADD.FTZ R20, R156, R3 ;  /* 0x000000039c147221 */ /* 0x000fe40000010000 */
[----:B------:R1:W-:Y:S01]  /*58d0*/  MUFU.EX2 R185, R0 ;  /* 0x0000000000b97308 */ /* 0x0003e20000000800 */
[--C-:B------:R-:W-:Y:S01]  /*58e0*/  FFMA.FTZ R3, R102, c[0x0][0x2d0], -R2.reuse ;  /* 0x0000b40066037a23 */ /* 0x100fe20000010802 */
[C---:B---3--:R-:W-:Y:S06]  /*58f0*/  HMMA.16816.F32.BF16 R132, R4.reuse, R8, R132 ;  /* 0x000000080484723c */ /* 0x048fec0000041884 */
[----:B------:R-:W2:Y:S02]  /*5900*/  MUFU.EX2 R13, R13 ;  /* 0x0000000d000d7308 */ /* 0x000ea40000000800 */
[----:B------:R-:W-:Y:S01]  /*5910*/  HMMA.16816.F32.BF16 R28, R4, R10, R124 ;  /* 0x0000000a041c723c */ /* 0x000fe2000004187c */
[----:B------:R-:W3:Y:S01]  /*5920*/  LDSM.16.MT88.4 R8, [R168+0x1000] ;  /* 0x00100000a808783b */ /* 0x000ee20000004200 */
[----:B-1----:R-:W-:-:S06]  /*5930*/  FFMA.FTZ R0, R161, c[0x0][0x2d0], -R2 ;  /* 0x0000b400a1007a23 */ /* 0x002fcc0000010802 */
[C---:B---3--:R-:W-:Y:S08]  /*5940*/  HMMA.16816.F32.BF16 R124, R4.reuse, R8, R148 ;  /* 0x00000008047c723c */ /* 0x048ff00000041894 */
        /* <DEDUP_REMOVED lines=16> */
[----:B------:R-:W1:Y:S04]  /*5a50*/  LDSM.16.MT88.4 R8, [R170+0x3000] ;  /* 0x00300000aa08783b */ /* 0x000e680000004200 */
[----:B------:R-:W-:Y:S03]  /*5a60*/  LDSM.16.MT88.4 R104, [R169+0x1800] ;  /* 0x00180000a968783b */ /* 0x000fe60000004200 */
[C---:B-1----:R-:W-:Y:S07]  /*5a70*/  HMMA.16816.F32.BF16 R156, R4.reuse, R8, R96 ;  /* 0x00000008049c723c */ /* 0x042fee0000041860 */
[----:B------:R-:W-:Y:S01]  /*5a80*/  F2FP.BF16.PACK_AB R96, R14, R15 ;  /* 0x0000000f0e60723e */ /* 0x000fe200000010ff */
[----:B------:R-:W-:Y:S01]  /*5a90*/  HMMA.16816.F32.BF16 R148, R4, R10, R92 ;  /* 0x0000000a0494723c */ /* 0x000fe2000004185c */
[----:B------:R-:W1:Y:S01]  /*5aa0*/  LDSM.16.MT88.4 R8, [R169+0x3000] ;  /* 0x00300000a908783b */ /* 0x000e620000004200 */
[----:B--2---:R-:W-:-:S06]  /*5ab0*/  F2FP.BF16.PACK_AB R98, R185, R13 ;  /* 0x0000000db962723e */ /* 0x004fcc00000010ff */
        /* <DEDUP_REMOVED lines=18> */
[----:B------:R-:W-:Y:S06]  /*5be0*/  MUFU.EX2 R8, R3 ;  /* 0x0000000300087308 */ /* 0x000fec0000000800 */
[----:B------:R-:W-:-:S02]  /*5bf0*/  FADD.FTZ R4, R184, R21 ;  /* 0x00000015b8047221 */ /* 0x000fc40000010000 */
[--C-:B-1----:R-:W-:Y:S02]  /*5c00*/  FFMA.FTZ R0, R160, c[0x0][0x2d0], -R2.reuse ;  /* 0x0000b400a0007a23 */ /* 0x102fe40000010802 */
[----:B------:R-:W-:Y:S02]  /*5c10*/  FFMA.FTZ R2, R101, c[0x0][0x2d0], -R2 ;  /* 0x0000b40065027a23 */ /* 0x000fe40000010802 */
[----:B------:R-:W-:Y:S01]  /*5c20*/  FADD.FTZ R4, R186, R4 ;  /* 0x00000004ba047221 */ /* 0x000fe20000010000 */
[----:B------:R-:W1:Y:S08]  /*5c30*/  MUFU.EX2 R10, R0 ;  /* 0x00000000000a7308 */ /* 0x000e700000000800 */
[----:B------:R-:W2:Y:S01]  /*5c40*/  MUFU.EX2 R186, R2 ;  /* 0x0000000200ba7308 */ /* 0x000ea20000000800 */
[----:B-1----:R-:W-:Y:S01]  /*5c50*/  F2FP.BF16.PACK_AB R97, R10, R9 ;  /* 0x000000090a61723e */ /* 0x002fe200000010ff */
[----:B------:R-:W-:-:S04]  /*5c60*/  FADD.FTZ R0, R183, R20 ;  /* 0x00000014b7007221 */ /* 0x000fc80000010000 */
[----:B------:R-:W-:Y:S01]  /*5c70*/  FADD.FTZ R0, R215, R0 ;  /* 0x00000000d7007221 */ /* 0x000fe20000010000 */
[----:B--2---:R-:W-:Y:S01]  /*5c80*/  F2FP.BF16.PACK_AB R99, R186, R8 ;  /* 0x00000008ba63723e */ /* 0x004fe200000010ff */
[----:B------:R-:W-:Y:S02]  /*5c90*/  FADD.FTZ R2, R213, R4 ;  /* 0x00000004d5027221 */ /* 0x000fe40000010000 */
[----:B------:R-:W-:Y:S01]  /*5ca0*/  LDSM.16.MT88.4 R4, [R169+0x5800] ;  /* 0x00580000a904783b */ /* 0x000fe20000004200 */
[----:B------:R-:W-:Y:S02]  /*5cb0*/  FADD.FTZ R0, R214, R0 ;  /* 0x00000000d6007221 */ /* 0x000fe40000010000 */
[----:B------:R-:W-:Y:S01]  /*5cc0*/  FADD.FTZ R2, R192, R2 ;  /* 0x00000002c0027221 */ /* 0x000fe20000010000 */
[----:B------:R-:W-:Y:S01]  /*5cd0*/  HMMA.16816.F32.BF16 R116, R96, R112, R116 ;  /* 0x000000706074723c */ /* 0x000fe20000041874 */
[----:B------:R-:W-:Y:S02]  /*5ce0*/  FADD.FTZ R0, R219, R0 ;  /* 0x00000000db007221 */ /* 0x000fe40000010000 */
[----:B------:R-:W-:-:S04]  /*5cf0*/  FADD.FTZ R2, R217, R2 ;  /* 0x00000002d9027221 */ /* 0x000fc80000010000 */
[----:B------:R-:W-:Y:S01]  /*5d00*/  FADD.FTZ R3, R218, R2 ;  /* 0x00000002da037221 */ /* 0x000fe20000010000 */
[----:B------:R-:W-:Y:S01]  /*5d10*/  HMMA.16816.F32.BF16 R112, R96, R114, R40 ;  /* 0x000000726070723c */ /* 0x000fe20000041828 */
[----:B------:R-:W1:Y:S01]  /*5d20*/  LDSM.16.MT88.4 R40, [R167+0x3800] ;  /* 0x00380000a728783b */ /* 0x000e620000004200 */
[----:B------:R-:W-:-:S06]  /*5d30*/  @P4 IMAD.HI.U32 R2, R205, c[0x0][0x2c8], RZ ;  /* 0x0000b200cd024a27 */ /* 0x000fcc00078e00ff */
[C---:B------:R-:W-:Y:S01]  /*5d40*/  HMMA.16816.F32.BF16 R44, R96.reuse, R48, R72 ;  /* 0x00000030602c723c */ /* 0x040fe20000041848 */
[----:B------:R-:W2:Y:S07]  /*5d50*/  LDSM.16.MT88.4 R72, [R167+0x5800] ;  /* 0x00580000a748783b */ /* 0x000eae0000004200 */
[C---:B------:R-:W-:Y:S08]  /*5d60*/  HMMA.16816.F32.BF16 R108, R96.reuse, R104, R108 ;  /* 0x00000068606c723c */ /* 0x040ff0000004186c */
[C---:B------:R-:W-:Y:S08]  /*5d70*/  HMMA.16816.F32.BF16 R104, R96.reuse, R106, R52 ;  /* 0x0000006a6068723c */ /* 0x040ff00000041834 */
[C---:B------:R-:W-:Y:S08]  /*5d80*/  HMMA.16816.F32.BF16 R48, R96.reuse, R50, R76 ;  /* 0x000000326030723c */ /* 0x040ff0000004184c */
[C---:B------:R-:W-:Y:S08]  /*5d90*/  HMMA.16816.F32.BF16 R132, R96.reuse, R128, R132 ;  /* 0x000000806084723c */ /* 0x040ff00000041884 */
[C---:B-1----:R-:W-:Y:S08]  /*5da0*/  HMMA.16816.F32.BF16 R36, R96.reuse, R40, R60 ;  /* 0x000000286024723c */ /* 0x042ff0000004183c */
[C---:B------:R-:W-:Y:S08]  /*5db0*/  HMMA.16816.F32.BF16 R60, R96.reuse, R64, R140 ;  /* 0x00000040603c723c */ /* 0x040ff0000004188c */
[C---:B------:R-:W-:Y:S01]  /*5dc0*/  HMMA.16816.F32.BF16 R64, R96.reuse, R66, R88 ;  /* 0x000000426040723c */ /* 0x040fe20000041858 */
[----:B------:R-:W1:Y:S07]  /*5dd0*/  LDSM.16.MT88.4 R88, [R170+0x5800] ;  /* 0x00580000aa58783b */ /* 0x000e6e0000004200 */
[C---:B------:R-:W-:Y:S08]  /*5de0*/  HMMA.16816.F32.BF16 R40, R96.reuse, R42, R68 ;  /* 0x0000002a6028723c */ /* 0x040ff00000041844 */
[C---:B--2---:R-:W-:Y:S08]  /*5df0*/  HMMA.16816.F32.BF16 R68, R96.reuse, R72, R84 ;  /* 0x000000486044723c */ /* 0x044ff00000041854 */
[C---:B------:R-:W-:Y:S01]  /*5e00*/  HMMA.16816.F32.BF16 R72, R96.reuse, R74, R80 ;  /* 0x0000004a6048723c */ /* 0x040fe20000041850 */
[----:B------:R-:W2:Y:S07]  /*5e10*/  LDSM.16.MT88.4 R80, [R168+0x5800] ;  /* 0x00580000a850783b */ /* 0x000eae0000004200 */
[C---:B------:R-:W-:Y:S08]  /*5e20*/  HMMA.16816.F32.BF16 R124, R96.reuse, R120, R124 ;  /* 0x00000078607c723c */ /* 0x040ff0000004187c */
[C---:B------:R-:W-:Y:S08]  /*5e30*/  HMMA.16816.F32.BF16 R52, R96.reuse, R56, R156 ;  /* 0x000000386034723c */ /* 0x040ff0000004189c */
[C---:B-1----:R-:W-:Y:S08]  /*5e40*/  HMMA.16816.F32.BF16 R84, R96.reuse, R88, R136 ;  /* 0x000000586054723c */ /* 0x042ff00000041888 */
[C---:B------:R-:W-:Y:S08]  /*5e50*/  HMMA.16816.F32.BF16 R88, R96.reuse, R90, R92 ;  /* 0x0000005a6058723c */ /* 0x040ff0000004185c */
[C---:B------:R-:W-:Y:S07]  /*5e60*/  HMMA.16816.F32.BF16 R92, R96.reuse, R4, R24 ;  /* 0x00000004605c723c */ /* 0x040fee0000041818 */
[----:B------:R-:W-:Y:S01]  /*5e70*/  FADD.FTZ R4, R163, R0 ;  /* 0x00000000a3047221 */ /* 0x000fe20000010000 */
[----:B------:R-:W-:Y:S01]  /*5e80*/  MOV R0, R205 ;  /* 0x000000cd00007202 */ /* 0x000fe20000000f00 */
[----:B--2---:R-:W-:Y:S01]  /*5e90*/  HMMA.16816.F32.BF16 R76, R96, R80, R152 ;  /* 0x00000050604c723c */ /* 0x004fe20000041898 */
[----:B------:R-:W-:Y:S01]  /*5ea0*/  @P4 SHF.R.U32.HI R0, RZ, c[0x0][0x2cc], R2 ;  /* 0x0000b300ff004a19 */ /* 0x000fe20000011602 */
[----:B------:R-:W-:-:S02]  /*5eb0*/  FADD.FTZ R2, R162, R3 ;  /* 0x00000003a2027221 */ /* 0x000fc40000010000 */
[----:B------:R-:W-:Y:S01]  /*5ec0*/  FADD.FTZ R4, R172, R4 ;  /* 0x00000004ac047221 */ /* 0x000fe20000010000 */
[----:B------:R-:W-:Y:S01]  /*5ed0*/  IADD3 R0, R0, R203, -R204 ;  /* 0x000000cb00007210 */ /* 0x000fe20007ffe8cc */
[----:B------:R-:W-:Y:S02]  /*5ee0*/  FADD.FTZ R2, R22, R2 ;  /* 0x0000000216027221 */ /* 0x000fe40000010000 */
[----:B------:R-:W-:Y:S01]  /*5ef0*/  FADD.FTZ R4, R177, R4 ;  /* 0x00000004b1047221 */ /* 0x000fe20000010000 */
[----:B------:R-:W-:Y:S01]  /*5f00*/  SHF.R.S32.HI R5, RZ, 0x1f, R0 ;  /* 0x0000001fff057819 */ /* 0x000fe20000011400 */
[----:B------:R-:W-:Y:S01]  /*5f10*/  FADD.FTZ R3, R23, R2 ;  /* 0x0000000217037221 */ /* 0x000fe20000010000 */
[C---:B------:R-:W-:Y:S01]  /*5f20*/  HMMA.16816.F32.BF16 R128, R96.reuse, R130, R28 ;  /* 0x000000826080723c */ /* 0x040fe2000004181c */
[----:B------:R-:W-:Y:S01]  /*5f30*/  FADD.FTZ R2, R180, R4 ;  /* 0x00000004b4027221 */ /* 0x000fe20000010000 */
[----:B------:R-:W-:Y:S01]  /*5f40*/  LEA.HI R5, R5, R0, RZ, 0x6 ;  /* 0x0000000005057211 */ /* 0x000fe200078f30ff */
[----:B------:R-:W-:Y:S01]  /*5f50*/  FADD.FTZ R0, R171, R3 ;  /* 0x00000003ab007221 */ /* 0x000fe20000010000 */
[----:B------:R-:W-:Y:S01]  /*5f60*/  IADD3 R180, R209, -0x2, RZ ;  /* 0xfffffffed1b47810 */ /* 0x000fe20007ffe0ff */
[----:B------:R-:W-:Y:S01]  /*5f70*/  FADD.FTZ R2, R15, R2 ;  /* 0x000000020f027221 */ /* 0x000fe20000010000 */
[----:B------:R-:W-:Y:S01]  /*5f80*/  SHF.R.S32.HI R3, RZ, 0x6, R5 ;  /* 0x00000006ff037819 */ /* 0x000fe20000011405 */
[----:B------:R-:W-:Y:S01]  /*5f90*/  FADD.FTZ R0, R9, R0 ;  /* 0x0000000009007221 */ /* 0x000fe20000010000 */
[----:B------:R-:W-:Y:S01]  /*5fa0*/  HMMA.16816.F32.BF16 R120, R96, R122, R32 ;  /* 0x0000007a6078723c */ /* 0x000fe20000041820 */
[----:B------:R-:W-:Y:S01]  /*5fb0*/  FADD.FTZ R2, R14, R2 ;  /* 0x000000020e027221 */ /* 0x000fe20000010000 */
[----:B------:R-:W-:Y:S01]  /*5fc0*/  IMNMX R192, R189, R3, !PT ;  /* 0x00000003bdc07217 */ /* 0x000fe20007800200 */
[----:B------:R-:W-:-:S02]  /*5fd0*/  FADD.FTZ R0, R10, R0 ;  /* 0x000000000a007221 */ /* 0x000fc40000010000 */
[----:B------:R-:W-:Y:S01]  /*5fe0*/  FADD.FTZ R2, R13, R2 ;  /* 0x000000020d027221 */ /* 0x000fe20000010000 */
[----:B------:R-:W-:Y:S01]  /*5ff0*/  ISETP.GE.AND P0, PT, R180, R192, PT ;  /* 0x000000c0b400720c */ /* 0x000fe20003f06270 */
[----:B------:R-:W-:Y:S01]  /*6000*/  FADD.FTZ R0, R8, R0 ;  /* 0x0000000008007221 */ /* 0x000fe20000010000 */
[----:B------:R-:W-:Y:S01]  /*6010*/  HMMA.16816.F32.BF16 R56, R96, R58, R148 ;  /* 0x0000003a6038723c */ /* 0x000fe20000041894 */
[----:B------:R-:W-:Y:S02]  /*6020*/  FADD.FTZ R185, R185, R2 ;  /* 0x00000002b9b97221 */ /* 0x000fe40000010000 */
[----:B------:R-:W-:-:S05]  /*6030*/  FADD.FTZ R186, R186, R0 ;  /* 0x00000000baba7221 */ /* 0x000fca0000010000 */
[C---:B------:R-:W-:Y:S08]  /*6040*/  HMMA.16816.F32.BF16 R80, R96.reuse, R82, R144 ;  /* 0x000000526050723c */ /* 0x040ff00000041890 */
[----:B------:R-:W-:Y:S01]  /*6050*/  HMMA.16816.F32.BF16 R96, R96, R6, R16 ;  /* 0x000000066060723c */ /* 0x000fe20000041810 */
[----:B------:R-:W-:Y:S03]  /*6060*/  @!UPT UIADD3 URZ, URZ, URZ, URZ ;  /* 0x0000003f3f3ff290 */ /* 0x000fe6000fffe03f */
[----:B------:R-:W-:Y:S11]  /*6070*/  @!P0 BRA `(.L_x_1147) ;  /* 0x000036b000008947 */ /* 0x000ff60003800000 */
[----:B------:R-:W-:Y:S02]  /*6080*/  MOV R102, R12 ;  /* 0x0000000c00667202 */ /* 0x000fe40000000f00 */
[----:B------:R-:W-:-:S07]  /*6090*/  MOV R101, R100 ;  /* 0x0000006400657202 */ /* 0x000fce0000000f00 */
.L_x_1158:
        /* <DEDUP_REMOVED lines=16> */
[C---:B------:R-:W-:Y:S01]  /*61a0*/  IMAD.WIDE.U32 R2, R181.reuse, c[0x0][0x208], RZ ;  /* 0x00008200b5027a25 */ /* 0x040fe200078e00ff */
        /* <DEDUP_REMOVED lines=23> */
.L_x_1244:
[----:B------:R-:W-:-:S05]  /*6320*/  BRA.DIV ~URZ, `(.L_x_1151) ;  /* 0x0000c1327f007947 */ /* 0x000fca000b800000 */
[----:B------:R-:W5:Y:S01]  /*6330*/  SHFL.IDX PT, R0, R12, RZ, 0x181f ;  /* 0x00181fff0c007589 */ /* 0x000f6200000e0000 */
[----:B------:R-:W-:Y:S02]  /*6340*/  ISETP.GE.AND P5, PT, R182, c[0x0][0x1d4], PT ;  /* 0x00007500b6007a0c */ /* 0x000fe40003fa6270 */
[----:B------:R-:W-:Y:S02]  /*6350*/  ISETP.GE.AND P2, PT, R187, c[0x0][0x1d4], PT ;  /* 0x00007500bb007a0c */ /* 0x000fe40003f46270 */
[C---:B-----5:R-:W-:Y:S02]  /*6360*/  IADD3 R2, P0, R0.reuse, R20, RZ ;  /* 0x0000001400027210 */ /* 0x060fe40007f1e0ff */
[----:B------:R-:W-:Y:S03]  /*6370*/  IADD3 R6, P6, R0, R21, RZ ;  /* 0x0000001500067210 */ /* 0x000fe60007fde0ff */
[----:B---3--:R-:W-:Y:S01]  /*6380*/  IMAD.X R3, R4, 0x1, R13, P0 ;  /* 0x0000000104037824 */ /* 0x008fe200000e060d */
        /* <DEDUP_REMOVED lines=14> */
.L_x_1245:
[C---:B--23--:R-:W-:Y:S02]  /*6470*/  IADD3 R2, -R5.reuse, 0x10, RZ ;  /* 0x0000001005027810 */ /* 0x04cfe40007ffe1ff */
[----:B------:R-:W-:Y:S02]  /*6480*/  ISETP.NE.U32.AND P5, PT, R5, RZ, PT ;  /* 0x000000ff0500720c */ /* 0x000fe40003fa5070 */
[----:B------:R-:W-:Y:S02]  /*6490*/  LOP3.LUT R2, R2, 0xf, RZ, 0xc0, !PT ;  /* 0x0000000f02027812 */ /* 0x000fe400078ec0ff */
[----:B------:R-:W-:Y:S02]  /*64a0*/  ISETP.NE.U32.AND P6, PT, R6, RZ, PT ;  /* 0x000000ff0600720c */ /* 0x000fe40003fc5070 */
        /* <DEDUP_REMOVED lines=15> */
[----:B------:R-:W-:Y:S05]  /*65a0*/  IADD3.X R3, RZ, R4, R15, P2, P0 ;  /* 0x00000004ff037210 */ /* 0x000fea00017e040f */
[----:B------:R2:W-:Y:S04]  /*65b0*/  LDGSTS.E.BYPASS.LTC128B.128.ZFILL [R179+0x5100], [R2.64], P5 ;  /* 0x0510000002b37fae */ /* 0x0005e8000a941d46 */
.L_x_1149:
[----:B------:R-:W-:Y:S05]  /*65c0*/  BSYNC B0 ;  /* 0x0000000000007941 */ /* 0x000fea0003800000 */
.L_x_1148:
        /* <DEDUP_REMOVED lines=223> */
[----:B------:R-:W-:Y:S01]  /*73c0*/  IMAD.SHL.U32 R22, R188, 0x2, RZ ;  /* 0x00000002bc167824 */ /* 0x000fe200078e00ff */
[----:B------:R-:W-:Y:S01]  /*73d0*/  IADD3 R2, R2, -0x40, R190 ;  /* 0xffffffc002027810 */ /* 0x000fe20007ffe0be */
[C---:B------:R-:W-:Y:S01]  /*73e0*/  IMAD.SHL.U32 R21, R187.reuse, 0x2, RZ ;  /* 0x00000002bb157824 */ /* 0x040fe200078e00ff */
        /* <DEDUP_REMOVED lines=30> */
.L_x_1246:
[----:B------:R-:W-:-:S05]  /*75d0*/  BRA.DIV ~URZ, `(.L_x_1155) ;  /* 0x0000b1327f007947 */ /* 0x000fca000b800000 */
[----:B------:R-:W4:Y:S01]  /*75e0*/  SHFL.IDX PT, R0, R8, RZ, 0x181f ;  /* 0x00181fff08007589 */ /* 0x000f2200000e0000 */
[----:B------:R-:W-:Y:S02]  /*75f0*/  ISETP.GE.AND P5, PT, R182, c[0x0][0x1d4], PT ;  /* 0x00007500b6007a0c */ /* 0x000fe40003fa6270 */
[----:B------:R-:W-:Y:S02]  /*7600*/  ISETP.GE.AND P2, PT, R187, c[0x0][0x1d4], PT ;  /* 0x00007500bb007a0c */ /* 0x000fe40003f46270 */
[C---:B----4-:R-:W-:Y:S02]  /*7610*/  IADD3 R2, P0, R0.reuse, R20, RZ ;  /* 0x0000001400027210 */ /* 0x050fe40007f1e0ff */
        /* <DEDUP_REMOVED lines=10> */
[----:B----4-:R-:W-:Y:S01]  /*76c0*/  SEL R6, RZ, 0x10, P2 ;  /* 0x00000010ff067807 */ /* 0x010fe20001000000 */
[----:B------:R-:W-:Y:S01]  /*76d0*/  IMAD.X R3, R4, 0x1, R11, P6 ;  /* 0x0000000104037824 */ /* 0x000fe200030e060b */
[----:B------:R-:W-:Y:S01]  /*76e0*/  SEL R7, RZ, 0x10, P0 ;  /* 0x00000010ff077807 */ /* 0x000fe20000000000 */
[----:B------:R4:W2:Y:S04]  /*76f0*/  SHFL.IDX PT, R4, R5, 0x1, 0x181f ;  /* 0x00381f0005047f89 */ /* 0x0008a800000e0000 */
[----:B------:R1:W-:Y:S01]  /*7700*/  LDGSTS.E.BYPASS.LTC128B.128 [R179+0xa100], [R2.64], !P0 ;  /* 0x0a10000002b37fae */ /* 0x0003e2000c101d46 */
[----:B--2-4-:R-:W-:Y:S04]  /*7710*/  SEL R5, RZ, 0x10, P5 ;  /* 0x00000010ff057807 */ /* 0x014fe80002800000 */
.L_x_1247:
[C---:B-1-3--:R-:W-:Y:S02]  /*7720*/  IADD3 R2, -R5.reuse, 0x10, RZ ;  /* 0x0000001005027810 */ /* 0x04afe40007ffe1ff */
        /* <DEDUP_REMOVED lines=20> */
.L_x_1153:
[----:B---34-:R-:W-:Y:S05]  /*7870*/  BSYNC B0 ;  /* 0x0000000000007941 */ /* 0x018fea0003800000 */
.L_x_1152:
[----:B------:R-:W-:Y:S01]  /*7880*/  IADD3 R4, R212, R205, RZ ;  /* 0x000000cdd4047210 */ /* 0x000fe20007ffe0ff */
[----:B------:R-:W0:Y:S04]  /*7890*/  LDGDEPBAR ;  /* 0x00000000000079af */ /* 0x000e280000000000 */
[----:B--2---:R-:W-:Y:S05]  /*78a0*/  @P4 IMAD.HI.U32 R0, R4, c[0x0][0x2c8], RZ ;  /* 0x0000b20004004a27 */ /* 0x004fea00078e00ff */
[----:B------:R-:W-:Y:S02]  /*78b0*/  @P4 SHF.R.U32.HI R4, RZ, c[0x0][0x2cc], R0 ;  /* 0x0000b300ff044a19 */ /* 0x000fe40000011600 */
[----:B------:R-:W-:Y:S05]  /*78c0*/  MOV R0, 0x1 ;  /* 0x0000000100007802 */ /* 0x000fea0000000f00 */
[----:B------:R-:W-:Y:S05]  /*78d0*/  IMAD R0, R180, -0x40, R0 ;  /* 0xffffffc0b4007824 */ /* 0x000fea00078e0200 */
[----:B------:R-:W-:Y:S04]  /*78e0*/  IADD3 R0, R203, R0, -R206 ;  /* 0x00000000cb007210 */ /* 0x000fe80007ffe8ce */
[----:B------:R-:W-:Y:S01]  /*78f0*/  IADD3 R5, R0, -R204, RZ ;  /* 0x800000cc00057210 */ /* 0x000fe20007ffe0ff */
[----:B------:R-:W-:-:S05]  /*7900*/  BRA.DIV ~URZ, `(.L_x_1156) ;  /* 0x0000b0427f007947 */ /* 0x000fca000b800000 */
[----:B------:R2:W3:Y:S02]  /*7910*/  SHFL.IDX PT, R0, R4, RZ, 0x1c1f ;  /* 0x001c1fff04007589 */ /* 0x0004e400000e0000 */
.L_x_1248:
[----:B---3--:R-:W-:Y:S05]  /*7920*/  IMAD.IADD R0, R5, 0x1, R0 ;  /* 0x0000000105007824 */ /* 0x008fea00078e0200 */
        /* <DEDUP_REMOVED lines=8> */
[----:B-1----:R-:W-:Y:S02]  /*79b0*/  FSEL R35, R155, -INF , P2 ;  /* 0xff8000009b237808 */ /* 0x002fe40001000000 */
        /* <DEDUP_REMOVED lines=25> */
[----:B------:R-:W1:Y:S03]  /*7b50*/  SHFL.IDX PT, R0, R4, 0x1, 0x1c1f ;  /* 0x003c1f0004007f89 */ /* 0x000e6600000e0000 */
[----:B------:R-:W-:Y:S04]  /*7b60*/  FMNMX.FTZ R2, R136, R2, !PT ;  /* 0x0000000288027209 */ /* 0x000fe80007810000 */
[----:B------:R-:W-:Y:S04]  /*7b70*/  FMNMX.FTZ R2, R35, R2, !PT ;  /* 0x0000000223027209 */ /* 0x000fe80007810000 */
[----:B------:R-:W-:Y:S04]  /*7b80*/  FMNMX.FTZ R2, R34, R2, !PT ;  /* 0x0000000222027209 */ /* 0x000fe80007810000 */
[----:B------:R-:W-:Y:S04]  /*7b90*/  FMNMX.FTZ R2, R33, R2, !PT ;  /* 0x0000000221027209 */ /* 0x000fe80007810000 */
[----:B------:R-:W-:Y:S04]  /*7ba0*/  FMNMX.FTZ R2, R32, R2, !PT ;  /* 0x0000000220027209 */ /* 0x000fe80007810000 */
[----:B------:R-:W-:Y:S01]  /*7bb0*/  FMNMX.FTZ R2, R31, R2, !PT ;  /* 0x000000021f027209 */ /* 0x000fe20007810000 */
[----:B-1----:R-:W-:Y:S03]  /*7bc0*/  IMAD.IADD R0, R5, 0x1, R0 ;  /* 0x0000000105007824 */ /* 0x002fe600078e0200 */
[----:B------:R-:W-:Y:S02]  /*7bd0*/  FMNMX.FTZ R2, R30, R2, !PT ;  /* 0x000000021e027209 */ /* 0x000fe40007810000 */
[C---:B------:R-:W-:Y:S02]  /*7be0*/  ISETP.GT.AND P6, PT, R0.reuse, RZ, PT ;  /* 0x000000ff0000720c */ /* 0x040fe40003fc4270 */
[----:B------:R-:W-:Y:S02]  /*7bf0*/  FMNMX.FTZ R2, R29, R2, !PT ;  /* 0x000000021d027209 */ /* 0x000fe40007810000 */
[----:B------:R-:W-:Y:S02]  /*7c00*/  ISETP.GT.AND P5, PT, R0, 0x1, PT ;  /* 0x000000010000780c */ /* 0x000fe40003fa4270 */
[----:B------:R-:W-:Y:S02]  /*7c10*/  FMNMX.FTZ R2, R28, R2, !PT ;  /* 0x000000021c027209 */ /* 0x000fe40007810000 */
[C---:B------:R-:W-:Y:S02]  /*7c20*/  ISETP.GT.AND P2, PT, R0.reuse, 0x8, PT ;  /* 0x000000080000780c */ /* 0x040fe40003f44270 */
[----:B------:R-:W-:Y:S02]  /*7c30*/  FMNMX.FTZ R2, R27, R2, !PT ;  /* 0x000000021b027209 */ /* 0x000fe40007810000 */
[----:B------:R-:W-:Y:S02]  /*7c40*/  ISETP.GT.AND P0, PT, R0, 0x9, PT ;  /* 0x000000090000780c */ /* 0x000fe40003f04270 */
[----:B------:R-:W-:Y:S02]  /*7c50*/  FMNMX.FTZ R2, R26, R2, !PT ;  /* 0x000000021a027209 */ /* 0x000fe40007810000 */
[----:B------:R-:W-:Y:S02]  /*7c60*/  FSEL R9, R163, -INF , P6 ;  /* 0xff800000a3097808 */ /* 0x000fe40003000000 */
[----:B------:R-:W-:Y:S02]  /*7c70*/  FMNMX.FTZ R2, R14, R2, !PT ;  /* 0x000000020e027209 */ /* 0x000fe40007810000 */
[----:B------:R-:W-:Y:S02]  /*7c80*/  ISETP.GT.AND P6, PT, R0, 0x10, PT ;  /* 0x000000100000780c */ /* 0x000fe40003fc4270 */
[----:B------:R-:W-:Y:S02]  /*7c90*/  FMNMX.FTZ R2, R13, R2, !PT ;  /* 0x000000020d027209 */ /* 0x000fe40007810000 */
[----:B------:R-:W-:Y:S02]  /*7ca0*/  FSEL R25, R162, -INF , P5 ;  /* 0xff800000a2197808 */ /* 0x000fe40002800000 */
[C---:B------:R-:W-:Y:S02]  /*7cb0*/  ISETP.GT.AND P5, PT, R0.reuse, 0x11, PT ;  /* 0x000000110000780c */ /* 0x040fe40003fa4270 */
[----:B------:R-:W-:Y:S02]  /*7cc0*/  FSEL R24, R161, -INF , P2 ;  /* 0xff800000a1187808 */ /* 0x000fe40001000000 */
[----:B------:R-:W-:Y:S02]  /*7cd0*/  ISETP.GT.AND P2, PT, R0, 0x18, PT ;  /* 0x000000180000780c */ /* 0x000fe40003f44270 */
[----:B------:R-:W-:Y:S02]  /*7ce0*/  FSEL R23, R160, -INF , P0 ;  /* 0xff800000a0177808 */ /* 0x000fe40000000000 */
[----:B------:R-:W-:Y:S02]  /*7cf0*/  ISETP.GT.AND P0, PT, R0, 0x19, PT ;  /* 0x000000190000780c */ /* 0x000fe40003f04270 */
[----:B------:R-:W-:Y:S02]  /*7d00*/  FMNMX.FTZ R2, R12, R2, !PT ;  /* 0x000000020c027209 */ /* 0x000fe40007810000 */
[----:B------:R-:W-:Y:S02]  /*7d10*/  FSEL R22, R159, -INF , P6 ;  /* 0xff8000009f167808 */ /* 0x000fe40003000000 */
[----:B------:R-:W-:Y:S02]  /*7d20*/  ISETP.GT.AND P6, PT, R0, 0x20, PT ;  /* 0x000000200000780c */ /* 0x000fe40003fc4270 */
[----:B------:R-:W-:Y:S02]  /*7d30*/  FSEL R21, R158, -INF , P5 ;  /* 0xff8000009e157808 */ /* 0x000fe40002800000 */
[----:B------:R-:W-:Y:S02]  /*7d40*/  ISETP.GT.AND P5, PT, R0, 0x21, PT ;  /* 0x000000210000780c */ /* 0x000fe40003fa4270 */
[----:B------:R-:W-:Y:S02]  /*7d50*/  FSEL R20, R154, -INF , P2 ;  /* 0xff8000009a147808 */ /* 0x000fe40001000000 */
[C---:B------:R-:W-:Y:S02]  /*7d60*/  ISETP.GT.AND P2, PT, R0.reuse, 0x28, PT ;  /* 0x000000280000780c */ /* 0x040fe40003f44270 */
[----:B------:R-:W-:Y:S02]  /*7d70*/  FSEL R19, R153, -INF , P0 ;  /* 0xff80000099137808 */ /* 0x000fe40000000000 */
[C---:B------:R-:W-:Y:S02]  /*7d80*/  ISETP.GT.AND P0, PT, R0.reuse, 0x29, PT ;  /* 0x000000290000780c */ /* 0x040fe40003f04270 */
        /* <DEDUP_REMOVED lines=9> */
[----:B------:R-:W-:Y:S01]  /*7e20*/  FSEL R8, R140, -INF , P6 ;  /* 0xff8000008c087808 */ /* 0x000fe20003000000 */
[----:B------:R-:W1:Y:S01]  /*7e30*/  SHFL.BFLY PT, R0, R2, 0x2, 0x1f ;  /* 0x0c401f0002007f89 */ /* 0x000e6200000e0000 */
[----:B------:R-:W-:Y:S02]  /*7e40*/  FSEL R7, R139, -INF , P5 ;  /* 0xff8000008b077808 */ /* 0x000fe40002800000 */
[----:B------:R-:W-:Y:S02]  /*7e50*/  FSEL R6, R138, -INF , P2 ;  /* 0xff8000008a067808 */ /* 0x000fe40001000000 */
[----:B------:R-:W-:Y:S02]  /*7e60*/  FSEL R5, R137, -INF , P0 ;  /* 0xff80000089057808 */ /* 0x000fe40000000000 */
[----:B-1----:R-:W-:Y:S05]  /*7e70*/  FMNMX.FTZ R0, R0, R2, !PT ;  /* 0x0000000200007209 */ /* 0x002fea0007810000 */
[----:B------:R-:W1:Y:S02]  /*7e80*/  SHFL.BFLY PT, R2, R0, 0x1, 0x1f ;  /* 0x0c201f0000027f89 */ /* 0x000e6400000e0000 */
[----:B-1----:R-:W-:Y:S02]  /*7e90*/  FMNMX.FTZ R100, R0, R2, !PT ;  /* 0x0000000200647209 */ /* 0x002fe40007810000 */
        /* <DEDUP_REMOVED lines=15> */
[----:B------:R-:W-:Y:S05]  /*7f90*/  FMNMX.FTZ R0, R5, R0, !PT ;  /* 0x0000000005007209 */ /* 0x000fea0007810000 */
[----:B------:R-:W1:Y:S02]  /*7fa0*/  SHFL.BFLY PT, R2, R0, 0x2, 0x1f ;  /* 0x0c401f0000027f89 */ /* 0x000e6400000e0000 */
[----:B-12---:R-:W-:Y:S06]  /*7fb0*/  FMNMX.FTZ R4, R0, R2, !PT ;  /* 0x0000000200047209 */ /* 0x006fec0007810000 */
[----:B------:R1:W2:Y:S02]  /*7fc0*/  SHFL.BFLY PT, R0, R4, 0x1, 0x1f ;  /* 0x0c201f0004007f89 */ /* 0x0002a400000e0000 */
.L_x_1249:
[C---:B------:R-:W-:Y:S01]  /*7fd0*/  FMUL.FTZ R2, R100.reuse, c[0x0][0x2d0] ;  /* 0x0000b40064027a20 */ /* 0x040fe20000410000 */
[----:B------:R-:W-:Y:S01]  /*7fe0*/  FSETP.NEU.FTZ.AND P0, PT, R100, -INF , PT ;  /* 0xff8000006400780b */ /* 0x000fe20003f1d000 */
[----:B------:R-:W-:Y:S01]  /*7ff0*/  WARPSYNC 0xffffffff ;  /* 0xffffffff00007948 */ /* 0x000fe20003800000 */
[----:B--2---:R-:W-:Y:S02]  /*8000*/  FMNMX.FTZ R3, R0, R4, !PT ;  /* 0x0000000400037209 */ /* 0x004fe40007810000 */
[----:B------:R-:W-:Y:S02]  /*8010*/  FSEL R2, R2, RZ, P0 ;  /* 0x000000ff02027208 */ /* 0x000fe40000000000 */
[----:B------:R-:W-:Y:S02]  /*8020*/  FSEL R0, R100, RZ, P0 ;  /* 0x000000ff64007208 */ /* 0x000fe40000000000 */
[----:B------:R-:W-:Y:S01]  /*8030*/  FSETP.NEU.FTZ.AND P0, PT, R3, -INF , PT ;  /* 0xff8000000300780b */ /* 0x000fe20003f1d000 */
[--C-:B-1----:R-:W-:Y:S02]  /*8040*/  FFMA.FTZ R4, R35, c[0x0][0x2d0], -R2.reuse ;  /* 0x0000b40023047a23 */ /* 0x102fe40000010802 */
[----:B------:R-:W-:Y:S02]  /*8050*/  FADD.FTZ R0, -R0, R101 ;  /* 0x0000006500007221 */ /* 0x000fe40000010100 */
[----:B------:R1:W-:Y:S01]  /*8060*/  MUFU.EX2 R157, R4 ;  /* 0x00000004009d7308 */ /* 0x0003e20000000800 */
[--C-:B------:R-:W-:Y:S02]  /*8070*/  FFMA.FTZ R101, R10, c[0x0][0x2d0], -R2.reuse ;  /* 0x0000b4000a657a23 */ /* 0x100fe40000010802 */
[--C-:B------:R-:W-:Y:S02]  /*8080*/  FFMA.FTZ R10, R136, c[0x0][0x2d0], -R2.reuse ;  /* 0x0000b400880a7a23 */ /* 0x100fe40000010802 */
[----:B------:R-:W-:Y:S02]  /*8090*/  FMUL.FTZ R0, R0, c[0x0][0x2d0] ;  /* 0x0000b40000007a20 */ /* 0x000fe40000410000 */
[--C-:B------:R-:W-:Y:S02]  /*80a0*/  FFMA.FTZ R162, R11, c[0x0][0x2d0], -R2.reuse ;  /* 0x0000b4000ba27a23 */ /* 0x100fe40000010802 */
[--C-:B------:R-:W-:Y:S01]  /*80b0*/  FFMA.FTZ R34, R34, c[0x0][0x2d0], -R2.reuse ;  /* 0x0000b40022227a23 */ /* 0x100fe20000010802 */
[----:B------:R2:W-:Y:S01]  /*80c0*/  MUFU.EX2 R11, R10 ;  /* 0x0000000a000b7308 */ /* 0x0005e20000000800 */
[--C-:B------:R-:W-:Y:S02]  /*80d0*/  FFMA.FTZ R148, R33, c[0x0][0x2d0], -R2.reuse ;  /* 0x0000b40021947a23 */ /* 0x100fe40000010802 */
[--C-:B------:R-:W-:Y:S02]  /*80e0*/  FFMA.FTZ R147, R32, c[0x0][0x2d0], -R2.reuse ;  /* 0x0000b40020937a23 */ /* 0x100fe40000010802 */
[--C-:B------:R-:W-:Y:S02]  /*80f0*/  FFMA.FTZ R146, R31, c[0x0][0x2d0], -R2.reuse ;  /* 0x0000b4001f927a23 */ /* 0x100fe40000010802 */
[--C-:B------:R-:W-:Y:S02]  /*8100*/  FFMA.FTZ R145, R30, c[0x0][0x2d0], -R2.reuse ;  /* 0x0000b4001e917a23 */ /* 0x100fe40000010802 */
[--C-:B------:R-:W-:Y:S01]  /*8110*/  FFMA.FTZ R156, R29, c[0x0][0x2d0], -R2.reuse ;  /* 0x0000b4001d9c7a23 */ /* 0x100fe20000010802 */
[----:B------:R-:W3:Y:S01]  /*8120*/  MUFU.EX2 R0, R0 ;  /* 0x0000000000007308 */ /* 0x000ee20000000800 */
[--C-:B------:R-:W-:Y:S02]  /*8130*/  FFMA.FTZ R155, R28, c[0x0][0x2d0], -R2.reuse ;  /* 0x0000b4001c9b7a23 */ /* 0x100fe40000010802 */
[--C-:B------:R-:W-:Y:S02]  /*8140*/  FFMA.FTZ R154, R27, c[0x0][0x2d0], -R2.reuse ;  /* 0x0000b4001b9a7a23 */ /* 0x100fe40000010802 */
[--C-:B------:R-:W-:Y:S02]  /*8150*/  FFMA.FTZ R153, R26, c[0x0][0x2d0], -R2.reuse ;  /* 0x0000b4001a997a23 */ /* 0x100fe40000010802 */
[--C-:B------:R-:W-:Y:S02]  /*8160*/  FFMA.FTZ R172, R14, c[0x0][0x2d0], -R2.reuse ;  /* 0x0000b4000eac7a23 */ /* 0x100fe40000010802 */
[--C-:B------:R-:W-:Y:S01]  /*8170*/  FFMA.FTZ R171, R13, c[0x0][0x2d0], -R2.reuse ;  /* 0x0000b4000dab7a23 */ /* 0x100fe20000010802 */
[----:B------:R-:W-:Y:S01]  /*8180*/  MUFU.EX2 R158, R34 ;  /* 0x00000022009e7308 */ /* 0x000fe20000000800 */
[----:B------:R-:W-:Y:S01]  /*8190*/  FFMA.FTZ R163, R12, c[0x0][0x2d0], -R2 ;  /* 0x0000b4000ca37a23 */ /* 0x000fe20000010802 */
[C---:B------:R-:W-:Y:S01]  /*81a0*/  FSEL R2, R3.reuse, RZ, P0 ;  /* 0x000000ff03027208 */ /* 0x040fe20000000000 */
[----:B-1----:R-:W-:Y:S04]  /*81b0*/  FMUL.FTZ R4, R3, c[0x0][0x2d0] ;  /* 0x0000b40003047a20 */ /* 0x002fe80000410000 */
[----:B------:R-:W-:Y:S01]  /*81c0*/  FADD.FTZ R2, -R2, R102 ;  /* 0x0000006602027221 */ /* 0x000fe20000010100 */
[----:B------:R-:W-:Y:S02]  /*81d0*/  FSEL R4, R4, RZ, P0 ;  /* 0x000000ff04047208 */ /* 0x000fe40000000000 */
[----:B------:R1:W4:Y:S01]  /*81e0*/  MUFU.EX2 R12, R101 ;  /* 0x00000065000c7308 */ /* 0x0003220000000800 */
[----:B------:R-:W-:Y:S01]  /*81f0*/  FMUL.FTZ R2, R2, c[0x0][0x2d0] ;  /* 0x0000b40002027a20 */ /* 0x000fe20000410000 */
[C---:B------:R-:W-:Y:S01]  /*8200*/  ISETP.GT.AND P0, PT, R180.reuse, R192, PT ;  /* 0x000000c0b400720c */ /* 0x040fe20003f04270 */
[--C-:B------:R-:W-:Y:S01]  /*8210*/  FFMA.FTZ R9, R9, c[0x0][0x2d0], -R4.reuse ;  /* 0x0000b40009097a23 */ /* 0x100fe20000010804 */
[----:B------:R-:W-:Y:S01]  /*8220*/  IADD3 R180, R180, -0x1, RZ ;  /* 0xffffffffb4b47810 */ /* 0x000fe20007ffe0ff */
[--C-:B--2---:R-:W-:Y:S02]  /*8230*/  FFMA.FTZ R10, R25, c[0x0][0x2d0], -R4.reuse ;  /* 0x0000b400190a7a23 */ /* 0x104fe40000010804 */
        /* <DEDUP_REMOVED lines=11> */
[--C-:B-1----:R-:W-:Y:S02]  /*82f0*/  FFMA.FTZ R101, R24, c[0x0][0x2d0], -R4.reuse ;  /* 0x0000b40018657a23 */ /* 0x102fe40000010804 */
[--C-:B------:R-:W-:Y:S02]  /*8300*/  FFMA.FTZ R152, R15, c[0x0][0x2d0], -R4.reuse ;  /* 0x0000b4000f987a23 */ /* 0x100fe40000010804 */
[--C-:B------:R-:W-:Y:S01]  /*8310*/  FFMA.FTZ R160, R7, c[0x0][0x2d0], -R4.reuse ;  /* 0x0000b40007a07a23 */ /* 0x100fe20000010804 */
[----:B------:R-:W-:Y:S01]  /*8320*/  MUFU.EX2 R154, R154 ;  /* 0x0000009a009a7308 */ /* 0x000fe20000000800 */
[--C-:B------:R-:W-:Y:S02]  /*8330*/  FFMA.FTZ R161, R6, c[0x0][0x2d0], -R4.reuse ;  /* 0x0000b40006a17a23 */ /* 0x100fe40000010804 */
[----:B------:R-:W-:Y:S07]  /*8340*/  FFMA.FTZ R177, R5, c[0x0][0x2d0], -R4 ;  /* 0x0000b40005b17a23 */ /* 0x000fee0000010804 */
[----:B------:R-:W-:Y:S10]  /*8350*/  MUFU.EX2 R153, R153 ;  /* 0x0000009900997308 */ /* 0x000ff40000000800 */
[----:B------:R-:W-:Y:S10]  /*8360*/  MUFU.EX2 R149, R149 ;  /* 0x0000009500957308 */ /* 0x000ff40000000800 */
[----:B------:R-:W-:Y:S01]  /*8370*/  MUFU.EX2 R151, R151 ;  /* 0x0000009700977308 */ /* 0x000fe20000000800 */
[C---:B---3--:R-:W-:Y:S01]  /*8380*/  FMUL.FTZ R32, R0.reuse, R104 ;  /* 0x0000006800207220 */ /* 0x048fe20000410000 */
[C---:B----4-:R-:W-:Y:S01]  /*8390*/  F2FP.BF16.PACK_AB R136, R11.reuse, R12 ;  /* 0x0000000c0b88723e */ /* 0x050fe200000010ff */
[----:B------:R-:W-:Y:S01]  /*83a0*/  FFMA.FTZ R4, R0, R185, R12 ;  /* 0x000000b900047223 */ /* 0x000fe2000001000c */
[----:B------:R-:W-:Y:S01]  /*83b0*/  F2FP.BF16.PACK_AB R138, R158, R157 ;  /* 0x0000009d9e8a723e */ /* 0x000fe200000010ff */
[C---:B------:R-:W-:Y:S02]  /*83c0*/  FMUL.FTZ R8, R0.reuse, R128 ;  /* 0x0000008000087220 */ /* 0x040fe40000410000 */
[C---:B--2---:R-:W-:Y:S02]  /*83d0*/  FMUL.FTZ R9, R0.reuse, R129 ;  /* 0x0000008100097220 */ /* 0x044fe40000410000 */
[C---:B------:R-:W-:Y:S01]  /*83e0*/  FMUL.FTZ R17, R0.reuse, R121 ;  /* 0x0000007900117220 */ /* 0x040fe20000410000 */
[----:B------:R-:W-:Y:S01]  /*83f0*/  MUFU.EX2 R104, R10 ;  /* 0x0000000a00687308 */ /* 0x000fe20000000800 */
[C---:B------:R-:W-:Y:S02]  /*8400*/  FMUL.FTZ R25, R0.reuse, R113 ;  /* 0x0000007100197220 */ /* 0x040fe40000410000 */
[C---:B------:R-:W-:Y:S02]  /*8410*/  FMUL.FTZ R28, R0.reuse, R108 ;  /* 0x0000006c001c7220 */ /* 0x040fe40000410000 */
[C---:B------:R-:W-:Y:S02]  /*8420*/  FMUL.FTZ R29, R0.reuse, R109 ;  /* 0x0000006d001d7220 */ /* 0x040fe40000410000 */
[C---:B------:R-:W-:Y:S02]  /*8430*/  FMUL.FTZ R33, R0.reuse, R105 ;  /* 0x0000006900217220 */ /* 0x040fe40000410000 */
[----:B------:R-:W-:Y:S02]  /*8440*/  FADD.FTZ R140, R11, R4 ;  /* 0x000000040b8c7221 */ /* 0x000fe40000010000 */
        /* <DEDUP_REMOVED lines=28> */
[----:B------:R-:W-:Y:S01]  /*8610*/  FMUL.FTZ R65, R0, R65 ;  /* 0x0000004100417220 */ /* 0x000fe20000410000 */
[----:B-1----:R-:W-:Y:S01]  /*8620*/  F2FP.BF16.PACK_AB R139, R116, R112 ;  /* 0x00000070748b723e */ /* 0x002fe200000010ff */
        /* <DEDUP_REMOVED lines=18> */
[----:B------:R-:W-:Y:S02]  /*8750*/  FMUL.FTZ R97, R0, R97 ;  /* 0x0000006100617220 */ /* 0x000fe40000410000 */
[----:B------:R-:W-:Y:S01]  /*8760*/  FFMA.FTZ R0, R2, R186, R137 ;  /* 0x000000ba02007223 */ /* 0x000fe20000010089 */
[----:B------:R-:W-:Y:S01]  /*8770*/  F2FP.BF16.PACK_AB R137, R104, R137 ;  /* 0x000000896889723e */ /* 0x000fe200000010ff */
[C---:B------:R-:W-:Y:S01]  /*8780*/  FMUL.FTZ R34, R2.reuse, R106 ;  /* 0x0000006a02227220 */ /* 0x040fe20000410000 */
[----:B------:R-:W-:Y:S01]  /*8790*/  MUFU.EX2 R148, R155 ;  /* 0x0000009b00947308 */ /* 0x000fe20000000800 */
[----:B------:R-:W-:Y:S02]  /*87a0*/  FMUL.FTZ R35, R2, R107 ;  /* 0x0000006b02237220 */ /* 0x000fe40000410000 */
[----:B------:R-:W-:Y:S02]  /*87b0*/  FADD.FTZ R0, R104, R0 ;  /* 0x0000000068007221 */ /* 0x000fe40000010000 */
[----:B------:R-:W2:Y:S01]  /*87c0*/  LDSM.16.MT88.4 R104, [R167] ;  /* 0x00000000a768783b */ /* 0x000ea20000004200 */
[C---:B------:R-:W-:Y:S02]  /*87d0*/  FMUL.FTZ R6, R2.reuse, R134 ;  /* 0x0000008602067220 */ /* 0x040fe40000410000 */
[C---:B------:R-:W-:Y:S02]  /*87e0*/  FMUL.FTZ R7, R2.reuse, R135 ;  /* 0x0000008702077220 */ /* 0x040fe40000410000 */
[C---:B------:R-:W-:Y:S01]  /*87f0*/  FMUL.FTZ R10, R2.reuse, R130 ;  /* 0x00000082020a7220 */ /* 0x040fe20000410000 */
[----:B------:R-:W-:Y:S01]  /*8800*/  MUFU.EX2 R125, R150 ;  /* 0x00000096007d7308 */ /* 0x000fe20000000800 */
[C---:B------:R-:W-:Y:S02]  /*8810*/  FMUL.FTZ R11, R2.reuse, R131 ;  /* 0x00000083020b7220 */ /* 0x040fe40000410000 */
[----:B------:R-:W-:Y:S01]  /*8820*/  LDSM.16.MT88.4 R128, [R167+0x1800] ;  /* 0x00180000a780783b */ /* 0x000fe20000004200 */
        /* <DEDUP_REMOVED lines=8> */
[----:B------:R-:W-:Y:S01]  /*88b0*/  LDSM.16.MT88.4 R108, [R167+0x800] ;  /* 0x00080000a76c783b */ /* 0x000fe20000004200 */
[----:B------:R-:W-:Y:S02]  /*88c0*/  FADD.FTZ R0, R112, R0 ;  /* 0x0000000070007221 */ /* 0x000fe40000010000 */
[----:B------:R-:W-:Y:S01]  /*88d0*/  FMUL.FTZ R14, R2, R126 ;  /* 0x0000007e020e7220 */ /* 0x000fe20000410000 */
[----:B------:R-:W-:Y:S01]  /*88e0*/  MUFU.EX2 R145, R163 ;  /* 0x000000a300917308 */ /* 0x000fe20000000800 */
[----:B------:R-:W-:Y:S02]  /*88f0*/  FADD.FTZ R0, R116, R0 ;  /* 0x0000000074007221 */ /* 0x000fe40000010000 */
[C---:B------:R-:W-:Y:S01]  /*8900*/  FMUL.FTZ R15, R2.reuse, R127 ;  /* 0x0000007f020f7220 */ /* 0x040fe20000410000 */
[----:B------:R-:W-:Y:S01]  /*8910*/  LDSM.16.MT88.4 R112, [R168+0x800] ;  /* 0x00080000a870783b */ /* 0x000fe20000004200 */
[C---:B------:R-:W-:Y:S02]  /*8920*/  FMUL.FTZ R22, R2.reuse, R118 ;  /* 0x0000007602167220 */ /* 0x040fe40000410000 */
[C---:B------:R-:W-:Y:S02]  /*8930*/  FMUL.FTZ R38, R2.reuse, R38 ;  /* 0x0000002602267220 */ /* 0x040fe40000410000 */
[C---:B------:R-:W-:Y:S01]  /*8940*/  FMUL.FTZ R39, R2.reuse, R39 ;  /* 0x0000002702277220 */ /* 0x040fe20000410000 */
[----:B------:R-:W-:Y:S01]  /*8950*/  MUFU.EX2 R118, R147 ;  /* 0x0000009300767308 */ /* 0x000fe20000000800 */
[C---:B------:R-:W-:Y:S01]  /*8960*/  FMUL.FTZ R42, R2.reuse, R42 ;  /* 0x0000002a022a7220 */ /* 0x040fe20000410000 */
[C---:B--2---:R-:W-:Y:S05]  /*8970*/  HMMA.16816.F32.BF16 R4, R136.reuse, R104, R4 ;  /* 0x000000688804723c */ /* 0x044fea0000041804 */
[C---:B------:R-:W-:Y:S02]  /*8980*/  FMUL.FTZ R43, R2.reuse, R43 ;  /* 0x0000002b022b7220 */ /* 0x040fe40000410000 */
[C---:B------:R-:W-:Y:S01]  /*8990*/  FMUL.FTZ R46, R2.reuse, R46 ;  /* 0x0000002e022e7220 */ /* 0x040fe20000410000 */
[C---:B------:R-:W-:Y:S01]  /*89a0*/  HMMA.16816.F32.BF16 R8, R136.reuse, R106, R8 ;  /* 0x0000006a8808723c */ /* 0x040fe20000041808 */
[----:B------:R-:W2:Y:S01]  /*89b0*/  LDSM.16.MT88.4 R104, [R168] ;  /* 0x00000000a868783b */ /* 0x000ea20000004200 */
[----:B------:R-:W3:Y:S02]  /*89c0*/  MUFU.EX2 R126, R143 ;  /* 0x0000008f007e7308 */ /* 0x000ee40000000800 */
[C---:B------:R-:W-:Y:S02]  /*89d0*/  FMUL.FTZ R47, R2.reuse, R47 ;  /* 0x0000002f022f7220 */ /* 0x040fe40000410000 */
[C---:B------:R-:W-:Y:S02]  /*89e0*/  FMUL.FTZ R50, R2.reuse, R50 ;  /* 0x0000003202327220 */ /* 0x040fe40000410000 */
[C---:B------:R-:W-:Y:S04]  /*89f0*/  FMUL.FTZ R51, R2.reuse, R51 ;  /* 0x0000003302337220 */ /* 0x040fe80000410000 */
[C---:B------:R-:W-:Y:S01]  /*8a00*/  FMUL.FTZ R54, R2.reuse, R54 ;  /* 0x0000003602367220 */ /* 0x040fe20000410000 */
[----:B------:R-:W4:Y:S01]  /*8a10*/  MUFU.EX2 R127, R144 ;  /* 0x00000090007f7308 */ /* 0x000f220000000800 */
        /* <DEDUP_REMOVED lines=11> */
[----:B------:R-:W5:Y:S01]  /*8ad0*/  MUFU.EX2 R144, R171 ;  /* 0x000000ab00907308 */ /* 0x000f620000000800 */
[C---:B------:R-:W-:Y:S02]  /*8ae0*/  FMUL.FTZ R75, R2.reuse, R75 ;  /* 0x0000004b024b7220 */ /* 0x040fe40000410000 */
[C---:B------:R-:W-:Y:S02]  /*8af0*/  FMUL.FTZ R78, R2.reuse, R78 ;  /* 0x0000004e024e7220 */ /* 0x040fe40000410000 */
[C---:B------:R-:W-:Y:S02]  /*8b00*/  FMUL.FTZ R79, R2.reuse, R79 ;  /* 0x0000004f024f7220 */ /* 0x040fe40000410000 */
[C---:B------:R-:W-:Y:S01]  /*8b10*/  FMUL.FTZ R82, R2.reuse, R82 ;  /* 0x0000005202527220 */ /* 0x040fe20000410000 */
[C---:B--2---:R-:W-:Y:S02]  /*8b20*/  HMMA.16816.F32.BF16 R12, R136.reuse, R104, R12 ;  /* 0x00000068880c723c */ /* 0x044fe4000004180c */
[----:B------:R-:W2:Y:S01]  /*8b30*/  MUFU.EX2 R146, R162 ;  /* 0x000000a200927308 */ /* 0x000ea20000000800 */
[C---:B------:R-:W-:Y:S02]  /*8b40*/  FMUL.FTZ R83, R2.reuse, R83 ;  /* 0x0000005302537220 */ /* 0x040fe40000410000 */
[C---:B------:R-:W-:Y:S02]  /*8b50*/  FMUL.FTZ R86, R2.reuse, R86 ;  /* 0x0000005602567220 */ /* 0x040fe40000410000 */
[C---:B------:R-:W-:Y:S01]  /*8b60*/  FMUL.FTZ R87, R2.reuse, R87 ;  /* 0x0000005702577220 */ /* 0x040fe20000410000 */
[C---:B------:R-:W-:Y:S01]  /*8b70*/  HMMA.16816.F32.BF16 R16, R136.reuse, R106, R16 ;  /* 0x0000006a8810723c */ /* 0x040fe20000041810 */
[----:B------:R-:W2:Y:S03]  /*8b80*/  LDSM.16.MT88.4 R104, [R170] ;  /* 0x00000000aa68783b */ /* 0x000ea60000004200 */
[C---:B------:R-:W-:Y:S01]  /*8b90*/  FMUL.FTZ R90, R2.reuse, R90 ;  /* 0x0000005a025a7220 */ /* 0x040fe20000410000 */
[----:B------:R-:W-:Y:S01]  /*8ba0*/  MUFU.EX2 R143, R159 ;  /* 0x0000009f008f7308 */ /* 0x000fe20000000800 */
[C---:B------:R-:W-:Y:S02]  /*8bb0*/  FMUL.FTZ R91, R2.reuse, R91 ;  /* 0x0000005b025b7220 */ /* 0x040fe40000410000 */
[----:B-1----:R-:W-:Y:S04]  /*8bc0*/  FADD.FTZ R0, R101, R0 ;  /* 0x0000000065007221 */ /* 0x002fe80000010000 */
[----:B------:R-:W-:Y:S02]  /*8bd0*/  FADD.FTZ R0, R117, R0 ;  /* 0x0000000075007221 */ /* 0x000fe40000010000 */
[----:B------:R-:W-:Y:S01]  /*8be0*/  FMUL.FTZ R94, R2, R94 ;  /* 0x0000005e025e7220 */ /* 0x000fe20000410000 */
[----:B------:R-:W1:Y:S01]  /*8bf0*/  MUFU.EX2 R141, R160 ;  /* 0x000000a0008d7308 */ /* 0x000e620000000800 */
[----:B---3--:R-:W-:Y:S02]  /*8c00*/  FADD.FTZ R0, R126, R0 ;  /* 0x000000007e007221 */ /* 0x008fe40000010000 */
[C---:B------:R-:W-:Y:S02]  /*8c10*/  FMUL.FTZ R95, R2.reuse, R95 ;  /* 0x0000005f025f7220 */ /* 0x040fe40000410000 */
[----:B----4-:R-:W-:Y:S02]  /*8c20*/  FADD.FTZ R0, R127, R0 ;  /* 0x000000007f007221 */ /* 0x010fe40000010000 */
[C---:B------:R-:W-:Y:S02]  /*8c30*/  FMUL.FTZ R98, R2.reuse, R98 ;  /* 0x0000006202627220 */ /* 0x040fe40000410000 */
[----:B------:R-:W-:Y:S02]  /*8c40*/  FMUL.FTZ R99, R2, R99 ;  /* 0x0000006302637220 */ /* 0x000fe40000410000 */
[----:B------:R-:W-:Y:S02]  /*8c50*/  FADD.FTZ R2, R157, R140 ;  /* 0x0000008c9d027221 */ /* 0x000fe40000010000 */
[----:B------:R-:W-:Y:S02]  /*8c60*/  MUFU.EX2 R140, R161 ;  /* 0x000000a1008c7308 */ /* 0x000fe40000000800 */
[----:B------:R-:W-:Y:S04]  /*8c70*/  FADD.FTZ R2, R158, R2 ;  /* 0x000000029e027221 */ /* 0x000fe80000010000 */
[----:B------:R-:W-:Y:S04]  /*8c80*/  FADD.FTZ R2, R102, R2 ;  /* 0x0000000266027221 */ /* 0x000fe80000010000 */
[----:B------:R-:W-:Y:S01]  /*8c90*/  FADD.FTZ R2, R118, R2 ;  /* 0x0000000276027221 */ /* 0x000fe20000010000 */
[C---:B--2---:R-:W-:Y:S03]  /*8ca0*/  HMMA.16816.F32.BF16 R20, R136.reuse, R104, R20 ;  /* 0x000000688814723c */ /* 0x044fe60000041814 */
[----:B------:R-:W-:Y:S04]  /*8cb0*/  FADD.FTZ R2, R120, R2 ;  /* 0x0000000278027221 */ /* 0x000fe80000010000 */
[----:B------:R-:W-:Y:S01]  /*8cc0*/  FADD.FTZ R2, R132, R2 ;  /* 0x0000000284027221 */ /* 0x000fe20000010000 */
[C---:B------:R-:W-:Y:S01]  /*8cd0*/  HMMA.16816.F32.BF16 R24, R136.reuse, R106, R24 ;  /* 0x0000006a8818723c */ /* 0x040fe20000041818 */
[----:B------:R-:W2:Y:S07]  /*8ce0*/  LDSM.16.MT88.4 R104, [R169] ;  /* 0x00000000a968783b */ /* 0x000eae0000004200 */
        /* <DEDUP_REMOVED lines=26> */
[----:B------:R-:W-:Y:S01]  /*8e90*/  HMMA.16816.F32.BF16 R96, R136, R106, R96 ;  /* 0x0000006a8860723c */ /* 0x000fe20000041860 */
[----:B------:R-:W2:Y:S03]  /*8ea0*/  MUFU.EX2 R102, R177 ;  /* 0x000000b100667308 */ /* 0x000ea60000000800 */
[----:B------:R-:W-:Y:S01]  /*8eb0*/  F2FP.BF16.PACK_AB R105, R117, R101 ;  /* 0x000000657569723e */ /* 0x000fe200000010ff */
[----:B------:R-:W-:Y:S01]  /*8ec0*/  FADD.FTZ R101, R124, R2 ;  /* 0x000000027c657221 */ /* 0x000fe20000010000 */
[----:B------:R-:W-:Y:S01]  /*8ed0*/  LDSM.16.MT88.4 R116, [R168+0x1000] ;  /* 0x00100000a874783b */ /* 0x000fe20000004200 */
[----:B------:R-:W-:Y:S01]  /*8ee0*/  F2FP.BF16.PACK_AB R106, R132, R120 ;  /* 0x00000078846a723e */ /* 0x000fe200000010ff */
[----:B------:R-:W-:Y:S01]  /*8ef0*/  FADD.FTZ R2, R125, R0 ;  /* 0x000000007d027221 */ /* 0x000fe20000010000 */
[----:B------:R-:W-:Y:S03]  /*8f00*/  F2FP.BF16.PACK_AB R107, R127, R126 ;  /* 0x0000007e7f6b723e */ /* 0x000fe600000010ff */
[----:B-----5:R-:W-:Y:S01]  /*8f10*/  F2FP.BF16.PACK_AB R136, R144, R142 ;  /* 0x0000008e9088723e */ /* 0x020fe200000010ff */
[----:B------:R-:W-:Y:S01]  /*8f20*/  FADD.FTZ R0, R148, R101 ;  /* 0x0000006594007221 */ /* 0x000fe20000010000 */
[----:B------:R-:W-:Y:S01]  /*8f30*/  LDSM.16.MT88.4 R120, [R168+0x1800] ;  /* 0x00180000a878783b */ /* 0x000fe20000004200 */
[----:B------:R-:W-:Y:S01]  /*8f40*/  F2FP.BF16.PACK_AB R138, R146, R145 ;  /* 0x00000091928a723e */ /* 0x000fe200000010ff */
[C---:B------:R-:W-:Y:S05]  /*8f50*/  HMMA.16816.F32.BF16 R4, R104.reuse, R108, R4 ;  /* 0x0000006c6804723c */ /* 0x040fea0000041804 */
[----:B-1----:R-:W-:Y:S01]  /*8f60*/  F2FP.BF16.PACK_AB R137, R141, R143 ;  /* 0x0000008f8d89723e */ /* 0x002fe200000010ff */
[----:B------:R-:W-:Y:S01]  /*8f70*/  FADD.FTZ R2, R149, R2 ;  /* 0x0000000295027221 */ /* 0x000fe20000010000 */
[----:B------:R-:W-:Y:S01]  /*8f80*/  MOV R101, R100 ;  /* 0x0000006400657202 */ /* 0x000fe20000000f00 */
[C---:B------:R-:W-:Y:S01]  /*8f90*/  HMMA.16816.F32.BF16 R8, R104.reuse, R110, R8 ;  /* 0x0000006e6808723c */ /* 0x040fe20000041808 */
[----:B------:R-:W1:Y:S03]  /*8fa0*/  LDSM.16.MT88.4 R108, [R170+0x800] ;  /* 0x00080000aa6c783b */ /* 0x000e660000004200 */
[----:B--2---:R-:W-:Y:S01]  /*8fb0*/  F2FP.BF16.PACK_AB R139, R102, R140 ;  /* 0x0000008c668b723e */ /* 0x004fe200000010ff */
[----:B------:R-:W-:Y:S02]  /*8fc0*/  FADD.FTZ R0, R154, R0 ;  /* 0x000000009a007221 */ /* 0x000fe40000010000 */
[----:B------:R-:W-:Y:S01]  /*8fd0*/  FADD.FTZ R2, R151, R2 ;  /* 0x0000000297027221 */ /* 0x000fe20000010000 */
[C---:B------:R-:W-:Y:S04]  /*8fe0*/  HMMA.16816.F32.BF16 R12, R104.reuse, R112, R12 ;  /* 0x00000070680c723c */ /* 0x040fe8000004180c */
[C---:B------:R-:W-:Y:S04]  /*8ff0*/  FADD.FTZ R0, R153.reuse, R0 ;  /* 0x0000000099007221 */ /* 0x040fe80000010000 */
        /* <DEDUP_REMOVED lines=31> */
[----:B------:R-:W-:Y:S06]  /*91f0*/  LDSM.16.MT88.4 R112, [R169+0x1000] ;  /* 0x00100000a970783b */ /* 0x000fec0000004200 */
[----:B------:R-:W-:Y:S02]  /*9200*/  F2FP.BF16.PACK_AB R104, R148, R124 ;  /* 0x0000007c9468723e */ /* 0x000fe400000010ff */
[----:B------:R-:W-:Y:S03]  /*9210*/  F2FP.BF16.PACK_AB R106, R153, R154 ;  /* 0x0000009a996a723e */ /* 0x000fe600000010ff */
[----:B------:R-:W-:Y:S02]  /*9220*/  F2FP.BF16.PACK_AB R105, R149, R125 ;  /* 0x0000007d9569723e */ /* 0x000fe400000010ff */
[C---:B------:R-:W-:Y:S07]  /*9230*/  F2FP.BF16.PACK_AB R107, R147.reuse, R151 ;  /* 0x00000097936b723e */ /* 0x040fee00000010ff */
        /* <DEDUP_REMOVED lines=79> */
.L_x_1147:
[----:B------:R-:W-:-:S13]  /*9730*/  ISETP.GE.AND P0, PT, R180, R189, PT ;  /* 0x000000bdb400720c */ /* 0x000fda0003f06270 */
[----:B------:R-:W-:Y:S05]  /*9740*/  @!P0 BRA `(.L_x_1159) ;  /* 0x000030e000008947 */ /* 0x000fea0003800000 */
[----:B------:R-:W-:Y:S02]  /*9750*/  MOV R102, R12 ;  /* 0x0000000c00667202 */ /* 0x000fe40000000f00 */
[----:B------:R-:W-:Y:S02]  /*9760*/  MOV R101, R100 ;  /* 0x0000006400657202 */ /* 0x000fe40000000f00 */
.L_x_1166:
[----:B------:R-:W-:Y:S04]  /*9770*/  DEPBAR.LE SB0, 0x0 ;  /* 0x000080000000791a */ /* 0x000fe80000000000 */
[----:B------:R-:W-:Y:S01]  /*9780*/  WARPSYNC 0xffffffff ;  /* 0xffffffff00007948 */ /* 0x000fe20003800000 */
[----:B------:R-:W-:Y:S01]  /*9790*/  BAR.SYNC.DEFER_BLOCKING 0x0 ;  /* 0x0000000000007b1d */ /* 0x000fe20000010000 */
[----:B------:R-:W-:Y:S01]  /*97a0*/  SHF.R.S32.HI R0, RZ, 0x1f, R181 ;  /* 0x0000001fff007819 */ /* 0x000fe200000114b5 */
[C---:B------:R-:W-:Y:S01]  /*97b0*/  IMAD.WIDE.U32 R2, R181.reuse, c[0x0][0x208], RZ ;  /* 0x00008200b5027a25 */ /* 0x040fe200078e00ff */
        /* <DEDUP_REMOVED lines=9> */
[----:B------:R-:W-:Y:S01]  /*9850*/  IADD3 R172, R103, 0x5800, RZ ;  /* 0x0000580067ac7810 */ /* 0x000fe20007ffe0ff */
[----:B------:R-:W-:Y:S01]  /*9860*/  IMAD.IADD R3, R3, 0x1, R0 ;  /* 0x0000000103037824 */ /* 0x000fe200078e0200 */
[C---:B------:R-:W-:Y:S01]  /*9870*/  IADD3 R171, R103.reuse, 0x5000, RZ ;  /* 0x0000500067ab7810 */ /* 0x040fe20007ffe0ff */
[----:B------:R-:W-:Y:S01]  /*9880*/  IMAD.SHL.U32 R28, R188, 0x2, RZ ;  /* 0x00000002bc1c7824 */ /* 0x000fe200078e00ff */
[C---:B------:R-:W-:Y:S01]  /*9890*/  IADD3 R163, R103.reuse, 0x4800, RZ ;  /* 0x0000480067a37810 */ /* 0x040fe20007ffe0ff */
[----:B------:R-:W-:Y:S01]  /*98a0*/  IMAD.WIDE.U32 R2, R178, c[0x0][0x218], R2 ;  /* 0x00008600b2027a25 */ /* 0x000fe200078e0002 */
[C---:B------:R-:W-:Y:S02]  /*98b0*/  IADD3 R162, R103.reuse, 0x4000, RZ ;  /* 0x0000400067a27810 */ /* 0x040fe40007ffe0ff */
[----:B------:R-:W-:Y:S01]  /*98c0*/  IADD3 R161, R103, 0x3800, RZ ;  /* 0x0000380067a17810 */ /* 0x000fe20007ffe0ff */
[----:B------:R-:W-:Y:S01]  /*98d0*/  IMAD.SHL.U32 R15, R187, 0x2, RZ ;  /* 0x00000002bb0f7824 */ /* 0x000fe200078e00ff */
[----:B------:R-:W-:Y:S01]  /*98e0*/  IADD3 R0, P0, R198, R2, RZ ;  /* 0x00000002c6007210 */ /* 0x000fe20007f1e0ff */
[----:B------:R1:W2:Y:S01]  /*98f0*/  LDSM.16.M88.4 R32, [R173] ;  /* 0x00000000ad20783b */ /* 0x0002a20000000200 */
[C---:B------:R-:W-:Y:S02]  /*9900*/  IADD3 R160, R103.reuse, 0x3000, RZ ;  /* 0x0000300067a07810 */ /* 0x040fe40007ffe0ff */
        /* <DEDUP_REMOVED lines=8> */
[----:B------:R-:W-:Y:S01]  /*9990*/  SHF.L.U64.HI R14, R187, 0x1, R12 ;  /* 0x00000001bb0e7819 */ /* 0x000fe2000001020c */
[C---:B------:R-:W-:Y:S01]  /*99a0*/  IMAD.SHL.U32 R12, R182.reuse, 0x2, RZ ;  /* 0x00000002b60c7824 */ /* 0x040fe200078e00ff */
        /* <DEDUP_REMOVED lines=9> */
.L_x_1250:
[----:B------:R-:W5:Y:S01]  /*9a40*/  SHFL.IDX PT, R3, R6, RZ, 0x181f ;  /* 0x00181fff06037589 */ /* 0x000f6200000e0000 */
[----:B------:R-:W-:Y:S01]  /*9a50*/  ISETP.GE.AND P0, PT, R182, c[0x0][0x1d4], PT ;  /* 0x00007500b6007a0c */ /* 0x000fe20003f06270 */
[----:B------:R-:W-:Y:S01]  /*9a60*/  BSSY B0, `(.L_x_1161) ;  /* 0x0000141000007945 */ /* 0x000fe20003800000 */
[----:B------:R-:W-:Y:S02]  /*9a70*/  ISETP.GE.AND P4, PT, R187, c[0x0][0x1d4], PT ;  /* 0x00007500bb007a0c */ /* 0x000fe40003f86270 */
[----:B------:R-:W-:Y:S03]  /*9a80*/  SEL R177, RZ, 0x10, P0 ;  /* 0x00000010ffb17807 */ /* 0x000fe60000000000 */
[----:B------:R-:W4:Y:S08]  /*9a90*/  SHFL.IDX PT, R20, R6, 0x1, 0x181f ;  /* 0x00381f0006147f89 */ /* 0x000f3000000e0000 */
[----:B------:R-:W3:Y:S01]  /*9aa0*/  SHFL.IDX PT, R21, R7, 0x1, 0x181f ;  /* 0x00381f0007157f89 */ /* 0x000ee200000e0000 */
[C---:B-----5:R-:W-:Y:S04]  /*9ab0*/  IADD3 R4, P2, R3.reuse, R12, RZ ;  /* 0x0000000c03047210 */ /* 0x060fe80007f5e0ff */
[C---:B---3--:R-:W-:Y:S05]  /*9ac0*/  IADD3.X R5, R2.reuse, R13, RZ, P2, !PT ;  /* 0x0000000d02057210 */ /* 0x048fea00017fe4ff */
[----:B------:R3:W-:Y:S02]  /*9ad0*/  LDGSTS.E.BYPASS.LTC128B.128 [R179+0x100], [R4.64], !P0 ;  /* 0x0010000004b37fae */ /* 0x0007e4000c101d46 */
[----:B---3--:R-:W-:Y:S04]  /*9ae0*/  IADD3 R4, P2, R3, R15, RZ ;  /* 0x0000000f03047210 */ /* 0x008fe80007f5e0ff */
[----:B------:R-:W-:Y:S02]  /*9af0*/  IADD3.X R5, R2, R14, RZ, P2, !PT ;  /* 0x0000000e02057210 */ /* 0x000fe400017fe4ff */
[----:B------:R-:W-:Y:S03]  /*9b00*/  ISETP.GE.AND P2, PT, R188, c[0x0][0x1d4], PT ;  /* 0x00007500bc007a0c */ /* 0x000fe60003f46270 */
[----:B------:R3:W-:Y:S02]  /*9b10*/  LDGSTS.E.BYPASS.LTC128B.128 [R179+0x2100], [R4.64], !P4 ;  /* 0x0210000004b37fae */ /* 0x0007e4000e101d46 */
[----:B---3--:R-:W-:Y:S02]  /*9b20*/  IADD3 R5, -R177, 0x10, RZ ;  /* 0x00000010b1057810 */ /* 0x008fe40007ffe1ff */
[----:B------:R-:W-:Y:S02]  /*9b30*/  IADD3 R4, P5, R3, R28, RZ ;  /* 0x0000001c03047210 */ /* 0x000fe40007fbe0ff */
[----:B------:R-:W-:Y:S04]  /*9b40*/  LOP3.LUT R5, R5, 0xf, RZ, 0xc0, !PT ;  /* 0x0000000f05057812 */ /* 0x000fe800078ec0ff */
[----:B----4-:R-:W-:Y:S02]  /*9b50*/  IADD3 R12, P6, P0, R5, R20, R12 ;  /* 0x00000014050c7210 */ /* 0x010fe400078de00c */
[----:B------:R-:W-:Y:S02]  /*9b60*/  IADD3.X R5, R2, R22, RZ, P5, !PT ;  /* 0x0000001602057210 */ /* 0x000fe40002ffe4ff */
[----:B------:R-:W-:Y:S02]  /*9b70*/  ISETP.NE.U32.AND P5, PT, R177, RZ, PT ;  /* 0x000000ffb100720c */ /* 0x000fe40003fa5070 */
[----:B------:R-:W-:Y:S01]  /*9b80*/  SEL R2, RZ, 0x10, P4 ;  /* 0x00000010ff027807 */ /* 0x000fe20002000000 */
[----:B------:R3:W-:Y:S01]  /*9b90*/  LDGSTS.E.BYPASS.LTC128B.128 [R179+0x4100], [R4.64], !P2 ;  /* 0x0410000004b37fae */ /* 0x0007e2000d101d46 */
[-C--:B------:R-:W-:Y:S02]  /*9ba0*/  IADD3.X R13, RZ, R21.reuse, R13, P6, P0 ;  /* 0x00000015ff0d7210 */ /* 0x080fe400037e040d */
[C---:B------:R-:W-:Y:S02]  /*9bb0*/  ISETP.NE.U32.AND P0, PT, R2.reuse, RZ, PT ;  /* 0x000000ff0200720c */ /* 0x040fe40003f05070 */
[----:B------:R-:W-:Y:S04]  /*9bc0*/  IADD3 R2, -R2, 0x10, RZ ;  /* 0x0000001002027810 */ /* 0x000fe80007ffe1ff */
[----:B------:R-:W-:Y:S01]  /*9bd0*/  LOP3.LUT R2, R2, 0xf, RZ, 0xc0, !PT ;  /* 0x0000000f02027812 */ /* 0x000fe200078ec0ff */
[----:B------:R4:W-:Y:S03]  /*9be0*/  LDGSTS.E.BYPASS.LTC128B.128.ZFILL [R179+0x1100], [R12.64], P5 ;  /* 0x011000000cb37fae */ /* 0x0009e6000a941d46 */
[-C--:B------:R-:W-:Y:S04]  /*9bf0*/  IADD3 R2, P6, P5, R2, R20.reuse, R15 ;  /* 0x0000001402027210 */ /* 0x080fe80007dde00f */
[-C--:B------:R-:W-:Y:S05]  /*9c00*/  IADD3.X R3, RZ, R21.reuse, R14, P6, P5 ;  /* 0x00000015ff037210 */ /* 0x080fea00037ea40e */
[----:B------:R5:W-:Y:S01]  /*9c10*/  LDGSTS.E.BYPASS.LTC128B.128.ZFILL [R179+0x3100], [R2.64], P0 ;  /* 0x0310000002b37fae */ /* 0x000be20008141d46 */
[C---:B--23--:R-:W-:Y:S08]  /*9c20*/  HMMA.16816.F32.BF16 R4, R32.reuse, R8, RZ ;  /* 0x000000082004723c */ /* 0x04cff000000418ff */
[C---:B------:R-:W-:Y:S01]  /*9c30*/  HMMA.16816.F32.BF16 R8, R32.reuse, R10, RZ ;  /* 0x0000000a2008723c */ /* 0x040fe200000418ff */
[----:B----4-:R-:W-:Y:S04]  /*9c40*/  SEL R12, RZ, 0x10, P2 ;  /* 0x00000010ff0c7807 */ /* 0x010fe80001000000 */
[C---:B------:R-:W-:Y:S02]  /*9c50*/  ISETP.NE.U32.AND P6, PT, R12.reuse, RZ, PT ;  /* 0x000000ff0c00720c */ /* 0x040fe40003fc5070 */
[----:B------:R-:W-:Y:S02]  /*9c60*/  IADD3 R23, -R12, 0x10, RZ ;  /* 0x000000100c177810 */ /* 0x000fe40007ffe1ff */
[C---:B------:R-:W-:Y:S03]  /*9c70*/  HMMA.16816.F32.BF16 R12, R32.reuse, R16, RZ ;  /* 0x00000010200c723c */ /* 0x040fe600000418ff */
[----:B-----5:R-:W-:Y:S04]  /*9c80*/  LOP3.LUT R2, R23, 0xf, RZ, 0xc0, !PT ;  /* 0x0000000f17027812 */ /* 0x020fe800078ec0ff */
[----:B------:R-:W-:Y:S01]  /*9c90*/  IADD3 R2, P5, P0, R2, R20, R28 ;  /* 0x0000001402027210 */ /* 0x000fe200078be01c */
[C---:B------:R-:W-:Y:S04]  /*9ca0*/  HMMA.16816.F32.BF16 R16, R32.reuse, R18, RZ ;  /* 0x000000122010723c */ /* 0x040fe800000418ff */
[----:B------:R-:W-:Y:S02]  /*9cb0*/  IADD3.X R3, RZ, R21, R22, P5, P0 ;  /* 0x00000015ff037210 */ /* 0x000fe40002fe0416 */
[----:B------:R-:W-:Y:S02]  /*9cc0*/  ISETP.GT.AND P0, PT, R180, R189, PT ;  /* 0x000000bdb400720c */ /* 0x000fe40003f04270 */
[C---:B-1----:R-:W-:Y:S01]  /*9cd0*/  HMMA.16816.F32.BF16 R20, R32.reuse, R24, RZ ;  /* 0x000000182014723c */ /* 0x042fe200000418ff */
        /* <DEDUP_REMOVED lines=18> */
[C---:B--2---:R-:W-:Y:S01]  /*9e00*/  HMMA.16816.F32.BF16 R4, R136.reuse, R144, R4 ;  /* 0x000000908804723c */ /* 0x044fe20000041804 */
[----:B------:R-:W-:Y:S07]  /*9e10*/  LDSM.16.M88.4 R156, [R160] ;  /* 0x00000000a09c783b */ /* 0x000fee0000000200 */
[C---:B------:R-:W-:Y:S01]  /*9e20*/  HMMA.16816.F32.BF16 R8, R136.reuse, R146, R8 ;  /* 0x000000928808723c */ /* 0x040fe20000041808 */
[----:B------:R-:W-:Y:S07]  /*9e30*/  LDSM.16.M88.4 R144, [R165+-0x4000] ;  /* 0xffc00000a590783b */ /* 0x000fee0000000200 */
[C---:B---3--:R-:W-:Y:S08]  /*9e40*/  HMMA.16816.F32.BF16 R12, R136.reuse, R148, R12 ;  /* 0x00000094880c723c */ /* 0x048ff0000004180c */
[C---:B------:R-:W-:Y:S01]  /*9e50*/  HMMA.16816.F32.BF16 R16, R136.reuse, R150, R16 ;  /* 0x000000968810723c */ /* 0x040fe20000041810 */
[----:B------:R-:W-:Y:S07]  /*9e60*/  LDSM.16.M88.4 R148, [R165+-0x3800] ;  /* 0xffc80000a594783b */ /* 0x000fee0000000200 */
[C---:B----4-:R-:W-:Y:S08]  /*9e70*/  HMMA.16816.F32.BF16 R20, R136.reuse, R140, R20 ;  /* 0x0000008c8814723c */ /* 0x050ff00000041814 */
[C---:B------:R-:W-:Y:S01]  /*9e80*/  HMMA.16816.F32.BF16 R24, R136.reuse, R142, R24 ;  /* 0x0000008e8818723c */ /* 0x040fe20000041818 */
[----:B------:R-:W2:Y:S07]  /*9e90*/  LDSM.16.M88.4 R140, [R175] ;  /* 0x00000000af8c783b */ /* 0x000eae0000000200 */
[C---:B------:R-:W-:Y:S08]  /*9ea0*/  HMMA.16816.F32.BF16 R28, R136.reuse, R152, R28 ;  /* 0x00000098881c723c */ /* 0x040ff0000004181c */
[----:B------:R-:W-:Y:S01]  /*9eb0*/  HMMA.16816.F32.BF16 R32, R136, R154, R32 ;  /* 0x0000009a8820723c */ /* 0x000fe20000041820 */
[----:B------:R-:W3:Y:S08]  /*9ec0*/  LDSM.16.M88.4 R136, [R165+-0x3000] ;  /* 0xffd00000a588783b */ /* 0x000ef00000000200 */
[----:B------:R-:W4:Y:S01]  /*9ed0*/  LDSM.16.M88.4 R152, [R165+-0x2800] ;  /* 0xffd80000a598783b */ /* 0x000f220000000200 */
[C---:B--2---:R-:W-:Y:S08]  /*9ee0*/  HMMA.16816.F32.BF16 R4, R140.reuse, R144, R4 ;  /* 0x000000908c04723c */ /* 0x044ff00000041804 */
[C---:B------:R-:W-:Y:S01]  /*9ef0*/  HMMA.16816.F32.BF16 R8, R140.reuse, R146, R8 ;  /* 0x000000928c08723c */ /* 0x040fe20000041808 */
[----:B------:R-:W-:Y:S07]  /*9f00*/  LDSM.16.M88.4 R144, [R164+0x2000] ;  /* 0x00200000a490783b */ /* 0x000fee0000000200 */
[C---:B------:R-:W-:Y:S08]  /*9f10*/  HMMA.16816.F32.BF16 R12, R140.reuse, R148, R12 ;  /* 0x000000948c0c723c */ /* 0x040ff0000004180c */
[C---:B------:R-:W-:Y:S01]  /*9f20*/  HMMA.16816.F32.BF16 R16, R140.reuse, R150, R16 ;  /* 0x000000968c10723c */ /* 0x040fe20000041810 */
[----:B------:R-:W-:Y:S07]  /*9f30*/  LDSM.16.M88.4 R148, [R164+0x2800] ;  /* 0x00280000a494783b */ /* 0x000fee0000000200 */
[C---:B---3--:R-:W-:Y:S08]  /*9f40*/  HMMA.16816.F32.BF16 R20, R140.reuse, R136, R20 ;  /* 0x000000888c14723c */ /* 0x048ff00000041814 */
[C---:B------:R-:W-:Y:S01]  /*9f50*/  HMMA.16816.F32.BF16 R24, R140.reuse, R138, R24 ;  /* 0x0000008a8c18723c */ /* 0x040fe20000041818 */
[----:B------:R-:W2:Y:S07]  /*9f60*/  LDSM.16.M88.4 R136, [R173+0x4000] ;  /* 0x00400000ad88783b */ /* 0x000eae0000000200 */
[C---:B----4-:R-:W-:Y:S08]  /*9f70*/  HMMA.16816.F32.BF16 R28, R140.reuse, R152, R28 ;  /* 0x000000988c1c723c */ /* 0x050ff0000004181c */
[----:B------:R-:W-:Y:S01]  /*9f80*/  HMMA.16816.F32.BF16 R32, R140, R154, R32 ;  /* 0x0000009a8c20723c */ /* 0x000fe20000041820 */
[----:B------:R-:W3:Y:S08]  /*9f90*/  LDSM.16.M88.4 R140, [R164+0x3000] ;  /* 0x00300000a48c783b */ /* 0x000ef00000000200 */
[----:B------:R-:W4:Y:S01]  /*9fa0*/  LDSM.16.M88.4 R152, [R164+0x3800] ;  /* 0x00380000a498783b */ /* 0x000f220000000200 */
[C---:B--2---:R-:W-:Y:S08]  /*9fb0*/  HMMA.16816.F32.BF16 R4, R136.reuse, R144, R4 ;  /* 0x000000908804723c */ /* 0x044ff00000041804 */
[C---:B------:R-:W-:Y:S01]  /*9fc0*/  HMMA.16816.F32.BF16 R8, R136.reuse, R146, R8 ;  /* 0x000000928808723c */ /* 0x040fe20000041808 */
[----:B------:R-:W-:Y:S07]  /*9fd0*/  LDSM.16.M88.4 R144, [R0] ;  /* 0x000000000090783b */ /* 0x000fee0000000200 */
[C---:B------:R-:W-:Y:S08]  /*9fe0*/  HMMA.16816.F32.BF16 R12, R136.reuse, R148, R12 ;  /* 0x00000094880c723c */ /* 0x040ff0000004180c */
[C---:B------:R-:W-:Y:S01]  /*9ff0*/  HMMA.16816.F32.BF16 R16, R136.reuse, R150, R16 ;  /* 0x000000968810723c */ /* 0x040fe20000041810 */
[----:B------:R-:W-:Y:S07]  /*a000*/  LDSM.16.M88.4 R148, [R100] ;  /* 0x000000006494783b */ /* 0x000fee0000000200 */
[C---:B---3--:R-:W-:Y:S08]  /*a010*/  HMMA.16816.F32.BF16 R20, R136.reuse, R140, R20 ;  /* 0x0000008c8814723c */ /* 0x048ff00000041814 */
[C---:B------:R-:W-:Y:S01]  /*a020*/  HMMA.16816.F32.BF16 R24, R136.reuse, R142, R24 ;  /* 0x0000008e8818723c */ /* 0x040fe20000041818 */
[----:B------:R-:W2:Y:S07]  /*a030*/  LDSM.16.M88.4 R140, [R174+0x4000] ;  /* 0x00400000ae8c783b */ /* 0x000eae0000000200 */
[C---:B----4-:R-:W-:Y:S08]  /*a040*/  HMMA.16816.F32.BF16 R28, R136.reuse, R152, R28 ;  /* 0x00000098881c723c */ /* 0x050ff0000004181c */
[----:B------:R-:W-:Y:S01]  /*a050*/  HMMA.16816.F32.BF16 R32, R136, R154, R32 ;  /* 0x0000009a8820723c */ /* 0x000fe20000041820 */
[----:B------:R-:W3:Y:S08]  /*a060*/  LDSM.16.M88.4 R136, [R161] ;  /* 0x00000000a188783b */ /* 0x000ef00000000200 */
[----:B------:R-:W-:Y:S01]  /*a070*/  LDSM.16.M88.4 R152, [R166+0x2800] ;  /* 0x00280000a698783b */ /* 0x000fe20000000200 */
[C---:B--2---:R-:W-:Y:S08]  /*a080*/  HMMA.16816.F32.BF16 R4, R140.reuse, R144, R4 ;  /* 0x000000908c04723c */ /* 0x044ff00000041804 */
[C---:B------:R-:W-:Y:S01]  /*a090*/  HMMA.16816.F32.BF16 R8, R140.reuse, R146, R8 ;  /* 0x000000928c08723c */ /* 0x040fe20000041808 */
[----:B------:R-:W-:Y:S07]  /*a0a0*/  LDSM.16.M88.4 R144, [R176+0x4000] ;  /* 0x00400000b090783b */ /* 0x000fee0000000200 */
[C---:B------:R-:W-:Y:S08]  /*a0b0*/  HMMA.16816.F32.BF16 R12, R140.reuse, R148, R12 ;  /* 0x000000948c0c723c */ /* 0x040ff0000004180c */
[C---:B------:R-:W-:Y:S01]  /*a0c0*/  HMMA.16816.F32.BF16 R16, R140.reuse, R150, R16 ;  /* 0x000000968c10723c */ /* 0x040fe20000041810 */
[----:B------:R-:W2:Y:S07]  /*a0d0*/  LDSM.16.M88.4 R148, [R166+0x2000] ;  /* 0x00200000a694783b */ /* 0x000eae0000000200 */
[C---:B------:R-:W-:Y:S08]  /*a0e0*/  HMMA.16816.F32.BF16 R20, R140.reuse, R156, R20 ;  /* 0x0000009c8c14723c */ /* 0x040ff00000041814 */
[C---:B------:R-:W-:Y:S01]  /*a0f0*/  HMMA.16816.F32.BF16 R24, R140.reuse, R158, R24 ;  /* 0x0000009e8c18723c */ /* 0x040fe20000041818 */
[----:B------:R-:W4:Y:S07]  /*a100*/  LDSM.16.M88.4 R156, [R166+0x3000] ;  /* 0x00300000a69c783b */ /* 0x000f2e0000000200 */
[C---:B---3--:R-:W-:Y:S08]  /*a110*/  HMMA.16816.F32.BF16 R28, R140.reuse, R136, R28 ;  /* 0x000000888c1c723c */ /* 0x048ff0000004181c */
[----:B------:R-:W-:Y:S01]  /*a120*/  HMMA.16816.F32.BF16 R32, R140, R138, R32 ;  /* 0x0000008a8c20723c */ /* 0x000fe20000041820 */
[----:B------:R-:W3:Y:S07]  /*a130*/  LDSM.16.M88.4 R136, [R166+0x3800] ;  /* 0x00380000a688783b */ /* 0x000eee0000000200 */
[C---:B--2---:R-:W-:Y:S01]  /*a140*/  HMMA.16816.F32.BF16 R4, R144.reuse, R148, R4 ;  /* 0x000000949004723c */ /* 0x044fe20000041804 */
[----:B------:R-:W-:Y:S07]  /*a150*/  LDSM.16.M88.4 R140, [R175+0x4000] ;  /* 0x00400000af8c783b */ /* 0x000fee0000000200 */
[C---:B------:R-:W-:Y:S01]  /*a160*/  HMMA.16816.F32.BF16 R8, R144.reuse, R150, R8 ;  /* 0x000000969008723c */ /* 0x040fe20000041808 */
[----:B------:R-:W2:Y:S07]  /*a170*/  LDSM.16.M88.4 R148, [R165+-0x2000] ;  /* 0xffe00000a594783b */ /* 0x000eae0000000200 */
[C---:B------:R-:W-:Y:S08]  /*a180*/  HMMA.16816.F32.BF16 R12, R144.reuse, R152, R12 ;  /* 0x00000098900c723c */ /* 0x040ff0000004180c */
[C---:B------:R-:W-:Y:S01]  /*a190*/  HMMA.16816.F32.BF16 R16, R144.reuse, R154, R16 ;  /* 0x0000009a9010723c */ /* 0x040fe20000041810 */
[----:B------:R-:W5:Y:S07]  /*a1a0*/  LDSM.16.M88.4 R152, [R165+-0x1800] ;  /* 0xffe80000a598783b */ /* 0x000f6e0000000200 */
[C---:B----4-:R-:W-:Y:S08]  /*a1b0*/  HMMA.16816.F32.BF16 R20, R144.reuse, R156, R20 ;  /* 0x0000009c9014723c */ /* 0x050ff00000041814 */
[C---:B------:R-:W-:Y:S01]  /*a1c0*/  HMMA.16816.F32.BF16 R24, R144.reuse, R158, R24 ;  /* 0x0000009e9018723c */ /* 0x040fe20000041818 */
[----:B------:R-:W4:Y:S07]  /*a1d0*/  LDSM.16.M88.4 R156, [R165+-0x1000] ;  /* 0xfff00000a59c783b */ /* 0x000f2e0000000200 */
[C---:B---3--:R-:W-:Y:S08]  /*a1e0*/  HMMA.16816.F32.BF16 R28, R144.reuse, R136, R28 ;  /* 0x00000088901c723c */ /* 0x048ff0000004181c */
[----:B------:R-:W-:Y:S01]  /*a1f0*/  HMMA.16816.F32.BF16 R32, R144, R138, R32 ;  /* 0x0000008a9020723c */ /* 0x000fe20000041820 */
[----:B------:R-:W3:Y:S07]  /*a200*/  LDSM.16.M88.4 R136, [R165+-0x800] ;  /* 0xfff80000a588783b */ /* 0x000eee0000000200 */
[C---:B--2---:R-:W-:Y:S01]  /*a210*/  HMMA.16816.F32.BF16 R4, R140.reuse, R148, R4 ;  /* 0x000000948c04723c */ /* 0x044fe20000041804 */
[----:B------:R-:W-:Y:S07]  /*a220*/  LDSM.16.M88.4 R144, [R173+0x8000] ;  /* 0x00800000ad90783b */ /* 0x000fee0000000200 */
[C---:B------:R-:W-:Y:S01]  /*a230*/  HMMA.16816.F32.BF16 R8, R140.reuse, R150, R8 ;  /* 0x000000968c08723c */ /* 0x040fe20000041808 */
[----:B------:R-:W2:Y:S07]  /*a240*/  LDSM.16.M88.4 R148, [R164+0x4000] ;  /* 0x00400000a494783b */ /* 0x000eae0000000200 */
[C---:B-----5:R-:W-:Y:S08]  /*a250*/  HMMA.16816.F32.BF16 R12, R140.reuse, R152, R12 ;  /* 0x000000988c0c723c */ /* 0x060ff0000004180c */
[C---:B------:R-:W-:Y:S01]  /*a260*/  HMMA.16816.F32.BF16 R16, R140.reuse, R154, R16 ;  /* 0x0000009a8c10723c */ /* 0x040fe20000041810 */
[----:B------:R-:W5:Y:S07]  /*a270*/  LDSM.16.M88.4 R152, [R164+0x4800] ;  /* 0x00480000a498783b */ /* 0x000f6e0000000200 */
[C---:B----4-:R-:W-:Y:S08]  /*a280*/  HMMA.16816.F32.BF16 R20, R140.reuse, R156, R20 ;  /* 0x0000009c8c14723c */ /* 0x050ff00000041814 */
        /* <DEDUP_REMOVED lines=8> */
[----:B------:R-:W2:Y:S07]  /*a310*/  LDSM.16.M88.4 R148, [R162] ;  /* 0x00000000a294783b */ /* 0x000eae0000000200 */
[C---:B-----5:R-:W-:Y:S08]  /*a320*/  HMMA.16816.F32.BF16 R12, R144.reuse, R152, R12 ;  /* 0x00000098900c723c */ /* 0x060ff0000004180c */
[C---:B------:R-:W-:Y:S01]  /*a330*/  HMMA.16816.F32.BF16 R16, R144.reuse, R154, R16 ;  /* 0x0000009a9010723c */ /* 0x040fe20000041810 */
[----:B------:R-:W5:Y:S07]  /*a340*/  LDSM.16.M88.4 R152, [R163] ;  /* 0x00000000a398783b */ /* 0x000f6e0000000200 */
[C---:B----4-:R-:W-:Y:S01]  /*a350*/  HMMA.16816.F32.BF16 R20, R144.reuse, R156, R20 ;  /* 0x0000009c9014723c */ /* 0x050fe20000041814 */
[----:B------:R-:W-:Y:S07]  /*a360*/  LDSM.16.M88.4 R160, [R172] ;  /* 0x00000000aca0783b */ /* 0x000fee0000000200 */
[C---:B------:R-:W-:Y:S01]  /*a370*/  HMMA.16816.F32.BF16 R24, R144.reuse, R158, R24 ;  /* 0x0000009e9018723c */ /* 0x040fe20000041818 */
[----:B------:R-:W4:Y:S07]  /*a380*/  LDSM.16.M88.4 R156, [R171] ;  /* 0x00000000ab9c783b */ /* 0x000f2e0000000200 */
[C---:B---3--:R-:W-:Y:S08]  /*a390*/  HMMA.16816.F32.BF16 R28, R144.reuse, R136, R28 ;  /* 0x00000088901c723c */ /* 0x048ff0000004181c */
[----:B------:R-:W-:Y:S01]  /*a3a0*/  HMMA.16816.F32.BF16 R32, R144, R138, R32 ;  /* 0x0000008a9020723c */ /* 0x000fe20000041820 */
[----:B------:R-:W-:Y:S07]  /*a3b0*/  LDSM.16.M88.4 R136, [R176+0x8000] ;  /* 0x00800000b088783b */ /* 0x000fee0000000200 */
[C---:B--2---:R-:W-:Y:S01]  /*a3c0*/  HMMA.16816.F32.BF16 R4, R140.reuse, R148, R4 ;  /* 0x000000948c04723c */ /* 0x044fe20000041804 */
[----:B------:R-:W2:Y:S07]  /*a3d0*/  LDSM.16.M88.4 R144, [R166+0x4000] ;  /* 0x00400000a690783b */ /* 0x000eae0000000200 */
[C---:B------:R-:W-:Y:S01]  /*a3e0*/  HMMA.16816.F32.BF16 R8, R140.reuse, R150, R8 ;  /* 0x000000968c08723c */ /* 0x040fe20000041808 */
[----:B------:R-:W3:Y:S07]  /*a3f0*/  LDSM.16.M88.4 R148, [R166+0x4800] ;  /* 0x00480000a694783b */ /* 0x000eee0000000200 */
[C---:B-----5:R-:W-:Y:S08]  /*a400*/  HMMA.16816.F32.BF16 R12, R140.reuse, R152, R12 ;  /* 0x000000988c0c723c */ /* 0x060ff0000004180c */
[C---:B------:R-:W-:Y:S01]  /*a410*/  HMMA.16816.F32.BF16 R16, R140.reuse, R154, R16 ;  /* 0x0000009a8c10723c */ /* 0x040fe20000041810 */
[----:B------:R-:W5:Y:S07]  /*a420*/  LDSM.16.M88.4 R152, [R166+0x5000] ;  /* 0x00500000a698783b */ /* 0x000f6e0000000200 */
[C---:B----4-:R-:W-:Y:S08]  /*a430*/  HMMA.16816.F32.BF16 R20, R140.reuse, R156, R20 ;  /* 0x0000009c8c14723c */ /* 0x050ff00000041814 */
[C---:B------:R-:W-:Y:S01]  /*a440*/  HMMA.16816.F32.BF16 R24, R140.reuse, R158, R24 ;  /* 0x0000009e8c18723c */ /* 0x040fe20000041818 */
[----:B------:R-:W-:Y:S07]  /*a450*/  LDSM.16.M88.4 R156, [R175+0x8000] ;  /* 0x00800000af9c783b */ /* 0x000fee0000000200 */
[C---:B------:R-:W-:Y:S08]  /*a460*/  HMMA.16816.F32.BF16 R28, R140.reuse, R160, R28 ;  /* 0x000000a08c1c723c */ /* 0x040ff0000004181c */
[----:B------:R-:W-:Y:S01]  /*a470*/  HMMA.16816.F32.BF16 R32, R140, R162, R32 ;  /* 0x000000a28c20723c */ /* 0x000fe20000041820 */
[----:B------:R-:W4:Y:S07]  /*a480*/  LDSM.16.M88.4 R140, [R166+0x5800] ;  /* 0x00580000a68c783b */ /* 0x000f2e0000000200 */
[C---:B--2---:R-:W-:Y:S01]  /*a490*/  HMMA.16816.F32.BF16 R4, R136.reuse, R144, R4 ;  /* 0x000000908804723c */ /* 0x044fe20000041804 */
[----:B------:R-:W2:Y:S07]  /*a4a0*/  LDSM.16.M88.4 R160, [R165] ;  /* 0x00000000a5a0783b */ /* 0x000eae0000000200 */
[C---:B------:R-:W-:Y:S08]  /*a4b0*/  HMMA.16816.F32.BF16 R8, R136.reuse, R146, R8 ;  /* 0x000000928808723c */ /* 0x040ff00000041808 */
[C---:B---3--:R-:W-:Y:S08]  /*a4c0*/  HMMA.16816.F32.BF16 R12, R136.reuse, R148, R12 ;  /* 0x00000094880c723c */ /* 0x048ff0000004180c */
[C---:B------:R-:W-:Y:S08]  /*a4d0*/  HMMA.16816.F32.BF16 R16, R136.reuse, R150, R16 ;  /* 0x000000968810723c */ /* 0x040ff00000041810 */
[C---:B-----5:R-:W-:Y:S08]  /*a4e0*/  HMMA.16816.F32.BF16 R20, R136.reuse, R152, R20 ;  /* 0x000000988814723c */ /* 0x060ff00000041814 */
[C---:B------:R-:W-:Y:S08]  /*a4f0*/  HMMA.16816.F32.BF16 R24, R136.reuse, R154, R24 ;  /* 0x0000009a8818723c */ /* 0x040ff00000041818 */
[C---:B----4-:R-:W-:Y:S08]  /*a500*/  HMMA.16816.F32.BF16 R28, R136.reuse, R140, R28 ;  /* 0x0000008c881c723c */ /* 0x050ff0000004181c */
[----:B------:R-:W-:Y:S01]  /*a510*/  HMMA.16816.F32.BF16 R32, R136, R142, R32 ;  /* 0x0000008e8820723c */ /* 0x000fe20000041820 */
[----:B------:R-:W3:Y:S07]  /*a520*/  LDSM.16.M88.4 R136, [R165+0x800] ;  /* 0x00080000a588783b */ /* 0x000eee0000000200 */
[C---:B--2---:R-:W-:Y:S08]  /*a530*/  HMMA.16816.F32.BF16 R4, R156.reuse, R160, R4 ;  /* 0x000000a09c04723c */ /* 0x044ff00000041804 */
[C---:B------:R-:W-:Y:S11]  /*a540*/  HMMA.16816.F32.BF16 R8, R156.reuse, R162, R8 ;  /* 0x000000a29c08723c */ /* 0x040ff60000041808 */
[----:B------:R-:W-:Y:S05]  /*a550*/  @!UPT UIADD3 URZ, URZ, URZ, URZ ;  /* 0x0000003f3f3ff290 */ /* 0x000fea000fffe03f */
[----:B------:R-:W-:Y:S04]  /*a560*/  FMUL.FTZ R0, R4, c[0x0][0x320] ;  /* 0x0000c80004007a20 */ /* 0x000fe80000410000 */
[----:B------:R2:W4:Y:S04]  /*a570*/  MUFU.TANH R141, R0 ;  /* 0x00000000008d7308 */ /* 0x0005280000002400 */
[----:B-1----:R-:W-:Y:S01]  /*a580*/  FMUL.FTZ R3, R11, c[0x0][0x320] ;  /* 0x0000c8000b037a20 */ /* 0x002fe20000410000 */
[C---:B---3--:R-:W-:Y:S03]  /*a590*/  HMMA.16816.F32.BF16 R12, R156.reuse, R136, R12 ;  /* 0x000000889c0c723c */ /* 0x048fe6000004180c */
[----:B------:R-:W-:Y:S02]  /*a5a0*/  FMUL.FTZ R10, R10, c[0x0][0x320] ;  /* 0x0000c8000a0a7a20 */ /* 0x000fe40000410000 */
[----:B------:R1:W3:Y:S03]  /*a5b0*/  MUFU.TANH R147, R3 ;  /* 0x0000000300937308 */ /* 0x0002e60000002400 */
[C---:B------:R-:W-:Y:S07]  /*a5c0*/  HMMA.16816.F32.BF16 R16, R156.reuse, R138, R16 ;  /* 0x0000008a9c10723c */ /* 0x040fee0000041810 */
[----:B------:R-:W3:Y:S01]  /*a5d0*/  MUFU.TANH R146, R10 ;  /* 0x0000000a00927308 */ /* 0x000ee20000002400 */
[----:B--2---:R-:W-:Y:S08]  /*a5e0*/  FMUL.FTZ R0, R5, c[0x0][0x320] ;  /* 0x0000c80005007a20 */ /* 0x004ff00000410000 */
[----:B------:R-:W-:Y:S01]  /*a5f0*/  FMUL.FTZ R2, R12, c[0x0][0x320] ;  /* 0x0000c8000c027a20 */ /* 0x000fe20000410000 */
[----:B------:R2:W2:Y:S07]  /*a600*/  MUFU.TANH R144, R0 ;  /* 0x0000000000907308 */ /* 0x0004ae0000002400 */
[----:B-1----:R-:W-:Y:S03]  /*a610*/  FMUL.FTZ R3, R18, c[0x0][0x320] ;  /* 0x0000c80012037a20 */ /* 0x002fe60000410000 */
[----:B------:R1:W1:Y:S10]  /*a620*/  MUFU.TANH R139, R2 ;  /* 0x00000002008b7308 */ /* 0x0002740000002400 */
[----:B------:R-:W3:Y:S01]  /*a630*/  MUFU.TANH R161, R3 ;  /* 0x0000000300a17308 */ /* 0x000ee20000002400 */
[----:B--2---:R-:W-:Y:S09]  /*a640*/  FMUL.FTZ R0, R6, c[0x0][0x320] ;  /* 0x0000c80006007a20 */ /* 0x004ff20000410000 */
[----:B------:R2:W2:Y:S01]  /*a650*/  MUFU.TANH R143, R0 ;  /* 0x00000000008f7308 */ /* 0x0004a20000002400 */
[----:B-1----:R-:W-:Y:S09]  /*a660*/  FMUL.FTZ R2, R19, c[0x0][0x320] ;  /* 0x0000c80013027a20 */ /* 0x002ff20000410000 */
        /* <DEDUP_REMOVED lines=95> */
.L_x_1251:
        /* <DEDUP_REMOVED lines=18> */
.L_x_1252:
[C---:B----4-:R-:W-:Y:S02]  /*ad80*/  IADD3 R2, -R177.reuse, 0x10, RZ ;  /* 0x00000010b1027810 */ /* 0x050fe40007ffe1ff */
[----:B------:R-:W-:Y:S02]  /*ad90*/  ISETP.NE.U32.AND P0, PT, R177, RZ, PT ;  /* 0x000000ffb100720c */ /* 0x000fe40003f05070 */
[----:B------:R-:W-:Y:S04]  /*ada0*/  LOP3.LUT R2, R2, 0xf, RZ, 0xc0, !PT ;  /* 0x0000000f02027812 */ /* 0x000fe800078ec0ff */
[----:B---3--:R-:W-:Y:S04]  /*adb0*/  IADD3 R2, P6, P5, R2, R0, R20 ;  /* 0x0000000002027210 */ /* 0x008fe80007dde014 */
[----:B--2---:R-:W-:Y:S02]  /*adc0*/  IADD3.X R3, RZ, R4, R9, P6, P5 ;  /* 0x00000004ff037210 */ /* 0x004fe400037ea409 */
        /* <DEDUP_REMOVED lines=10> */
.L_x_1162:
[----:B---34-:R-:W-:Y:S05]  /*ae70*/  BSYNC B0 ;  /* 0x0000000000007941 */ /* 0x018fea0003800000 */
.L_x_1161:
[----:B------:R-:W-:Y:S01]  /*ae80*/  FMNMX.FTZ R2, R141, R101, !PT ;  /* 0x000000658d027209 */ /* 0x000fe20007810000 */
[----:B------:R-:W0:Y:S01]  /*ae90*/  LDGDEPBAR ;  /* 0x00000000000079af */ /* 0x000e220000000000 */
[----:B--2---:R-:W-:Y:S02]  /*aea0*/  FMNMX.FTZ R0, R143, R102, !PT ;  /* 0x000000668f007209 */ /* 0x004fe40007810000 */
        /* <DEDUP_REMOVED lines=38> */
.L_x_1253:
[C---:B------:R-:W-:Y:S01]  /*b110*/  FMUL.FTZ R5, R100.reuse, c[0x0][0x2d0] ;  /* 0x0000b40064057a20 */ /* 0x040fe20000410000 */
[----:B------:R-:W-:Y:S01]  /*b120*/  WARPSYNC 0xffffffff ;  /* 0xffffffff00007948 */ /* 0x000fe20003800000 */
[----:B------:R-:W-:Y:S01]  /*b130*/  FADD.FTZ R2, -R100, R101 ;  /* 0x0000006564027221 */ /* 0x000fe20000010100 */
[----:B------:R-:W-:Y:S01]  /*b140*/  ISETP.GT.AND P0, PT, R180, R189, PT ;  /* 0x000000bdb400720c */ /* 0x000fe20003f04270 */
[--C-:B------:R-:W-:Y:S02]  /*b150*/  FFMA.FTZ R3, R141, c[0x0][0x2d0], -R5.reuse ;  /* 0x0000b4008d037a23 */ /* 0x100fe40000010805 */
[----:B------:R-:W-:Y:S02]  /*b160*/  FMUL.FTZ R2, R2, c[0x0][0x2d0] ;  /* 0x0000b40002027a20 */ /* 0x000fe40000410000 */
[----:B------:R1:W-:Y:S01]  /*b170*/  MUFU.EX2 R141, R3 ;  /* 0x00000003008d7308 */ /* 0x0003e20000000800 */
[--C-:B------:R-:W-:Y:S02]  /*b180*/  FFMA.FTZ R139, R139, c[0x0][0x2d0], -R5.reuse ;  /* 0x0000b4008b8b7a23 */ /* 0x100fe40000010805 */
[--C-:B------:R-:W-:Y:S02]  /*b190*/  FFMA.FTZ R138, R138, c[0x0][0x2d0], -R5.reuse ;  /* 0x0000b4008a8a7a23 */ /* 0x100fe40000010805 */
[--C-:B------:R-:W-:Y:S02]  /*b1a0*/  FFMA.FTZ R137, R137, c[0x0][0x2d0], -R5.reuse ;  /* 0x0000b40089897a23 */ /* 0x100fe40000010805 */
[--C-:B------:R-:W-:Y:S02]  /*b1b0*/  FFMA.FTZ R136, R136, c[0x0][0x2d0], -R5.reuse ;  /* 0x0000b40088887a23 */ /* 0x100fe40000010805 */
[--C-:B------:R-:W-:Y:S01]  /*b1c0*/  FFMA.FTZ R156, R19, c[0x0][0x2d0], -R5.reuse ;  /* 0x0000b400139c7a23 */ /* 0x100fe20000010805 */
[----:B------:R-:W4:Y:S01]  /*b1d0*/  MUFU.EX2 R2, R2 ;  /* 0x0000000200027308 */ /* 0x000f220000000800 */
[--C-:B------:R-:W-:Y:S02]  /*b1e0*/  FFMA.FTZ R171, R15, c[0x0][0x2d0], -R5.reuse ;  /* 0x0000b4000fab7a23 */ /* 0x100fe40000010805 */
[--C-:B------:R-:W-:Y:S02]  /*b1f0*/  FFMA.FTZ R159, R14, c[0x0][0x2d0], -R5.reuse ;  /* 0x0000b4000e9f7a23 */ /* 0x100fe40000010805 */
[--C-:B------:R-:W-:Y:S05]  /*b200*/  FFMA.FTZ R158, R13, c[0x0][0x2d0], -R5.reuse ;  /* 0x0000b4000d9e7a23 */ /* 0x100fea0000010805 */
[----:B------:R-:W-:Y:S01]  /*b210*/  MUFU.EX2 R136, R136 ;  /* 0x0000008800887308 */ /* 0x000fe20000000800 */
[--C-:B-1----:R-:W-:Y:S02]  /*b220*/  FFMA.FTZ R3, R144, c[0x0][0x2d0], -R5.reuse ;  /* 0x0000b40090037a23 */ /* 0x102fe40000010805 */
[--C-:B------:R-:W-:Y:S07]  /*b230*/  FFMA.FTZ R144, R18, c[0x0][0x2d0], -R5.reuse ;  /* 0x0000b40012907a23 */ /* 0x100fee0000010805 */
[----:B------:R1:W5:Y:S02]  /*b240*/  MUFU.EX2 R157, R3 ;  /* 0x00000003009d7308 */ /* 0x0003640000000800 */
[----:B-1----:R-:W-:Y:S02]  /*b250*/  FFMA.FTZ R3, R142, c[0x0][0x2d0], -R5 ;  /* 0x0000b4008e037a23 */ /* 0x002fe40000010805 */
        /* <DEDUP_REMOVED lines=11> */
[C---:B------:R-:W-:Y:S01]  /*b310*/  FMUL.FTZ R32, R2.reuse, R104 ;  /* 0x0000006802207220 */ /* 0x040fe20000410000 */
[----:B-----5:R-:W-:Y:S01]  /*b320*/  F2FP.BF16.PACK_AB R104, R157, R141 ;  /* 0x0000008d9d68723e */ /* 0x020fe200000010ff */
[C---:B------:R-:W-:Y:S02]  /*b330*/  FMUL.FTZ R33, R2.reuse, R105 ;  /* 0x0000006902217220 */ /* 0x040fe40000410000 */
[----:B------:R-:W-:Y:S01]  /*b340*/  FMUL.FTZ R36, R2, R36 ;  /* 0x0000002402247220 */ /* 0x000fe20000410000 */
[----:B-1-3--:R-:W-:Y:S01]  /*b350*/  FMNMX.FTZ R3, R0, R4, !PT ;  /* 0x0000000400037209 */ /* 0x00afe20007810000 */
[--C-:B------:R-:W-:Y:S02]  /*b360*/  FFMA.FTZ R0, R140, c[0x0][0x2d0], -R5.reuse ;  /* 0x0000b4008c007a23 */ /* 0x100fe40000010805 */
[--C-:B------:R-:W-:Y:S02]  /*b370*/  FFMA.FTZ R140, R16, c[0x0][0x2d0], -R5.reuse ;  /* 0x0000b400108c7a23 */ /* 0x100fe40000010805 */
        /* <DEDUP_REMOVED lines=13> */
[C---:B-1----:R-:W-:Y:S02]  /*b450*/  FADD.FTZ R0, -R3.reuse, R102 ;  /* 0x0000006603007221 */ /* 0x042fe40000010100 */
[----:B------:R-:W-:Y:S02]  /*b460*/  FMUL.FTZ R102, R3, c[0x0][0x2d0] ;  /* 0x0000b40003667a20 */ /* 0x000fe40000410000 */
[----:B------:R-:W-:Y:S02]  /*b470*/  FMUL.FTZ R0, R0, c[0x0][0x2d0] ;  /* 0x0000b40000007a20 */ /* 0x000fe40000410000 */
[--C-:B--2---:R-:W-:Y:S02]  /*b480*/  FFMA.FTZ R4, R143, c[0x0][0x2d0], -R102.reuse ;  /* 0x0000b4008f047a23 */ /* 0x104fe40000010866 */
[--C-:B------:R-:W-:Y:S02]  /*b490*/  FFMA.FTZ R6, R145, c[0x0][0x2d0], -R102.reuse ;  /* 0x0000b40091067a23 */ /* 0x100fe40000010866 */
[----:B------:R-:W1:Y:S01]  /*b4a0*/  MUFU.EX2 R0, R0 ;  /* 0x0000000000007308 */ /* 0x000e620000000800 */
[----:B------:R-:W-:Y:S02]  /*b4b0*/  FFMA.FTZ R143, R12, c[0x0][0x2d0], -R5 ;  /* 0x0000b4000c8f7a23 */ /* 0x000fe40000010805 */
[C---:B------:R-:W-:Y:S02]  /*b4c0*/  FMUL.FTZ R12, R2.reuse, R124 ;  /* 0x0000007c020c7220 */ /* 0x040fe40000410000 */
        /* <DEDUP_REMOVED lines=19> */
[----:B------:R-:W-:Y:S01]  /*b600*/  FMUL.FTZ R27, R0, R115 ;  /* 0x00000073001b7220 */ /* 0x000fe20000410000 */
[----:B------:R-:W-:Y:S01]  /*b610*/  LDSM.16.MT88.4 R128, [R167+0x1800] ;  /* 0x00180000a780783b */ /* 0x000fe20000004200 */
[C---:B--2---:R-:W-:Y:S02]  /*b620*/  FMUL.FTZ R4, R2.reuse, R132 ;  /* 0x0000008402047220 */ /* 0x044fe40000410000 */
[C---:B------:R-:W-:Y:S02]  /*b630*/  FMUL.FTZ R80, R2.reuse, R80 ;  /* 0x0000005002507220 */ /* 0x040fe40000410000 */
[C---:B------:R-:W-:Y:S02]  /*b640*/  FMUL.FTZ R81, R2.reuse, R81 ;  /* 0x0000005102517220 */ /* 0x040fe40000410000 */
[----:B------:R-:W-:Y:S01]  /*b650*/  FMUL.FTZ R84, R2, R84 ;  /* 0x0000005402547220 */ /* 0x000fe20000410000 */
        /* <DEDUP_REMOVED lines=17> */
[C---:B------:R-:W-:Y:S02]  /*b770*/  FFMA.FTZ R118, R0.reuse, R186, R101 ;  /* 0x000000ba00767223 */ /* 0x040fe40000010065 */
[C---:B------:R-:W-:Y:S02]  /*b780*/  FMUL.FTZ R23, R0.reuse, R119 ;  /* 0x0000007700177220 */ /* 0x040fe40000410000 */
[C---:B------:R-:W-:Y:S01]  /*b790*/  FMUL.FTZ R34, R0.reuse, R106 ;  /* 0x0000006a00227220 */ /* 0x040fe20000410000 */
[----:B------:R-:W-:Y:S01]  /*b7a0*/  F2FP.BF16.PACK_AB R106, R177, R172 ;  /* 0x000000acb16a723e */ /* 0x000fe200000010ff */
[C---:B------:R-:W-:Y:S02]  /*b7b0*/  FMUL.FTZ R35, R0.reuse, R107 ;  /* 0x0000006b00237220 */ /* 0x040fe40000410000 */
[C---:B------:R-:W-:Y:S01]  /*b7c0*/  FMUL.FTZ R38, R0.reuse, R38 ;  /* 0x0000002600267220 */ /* 0x040fe20000410000 */
[----:B------:R-:W-:Y:S01]  /*b7d0*/  MUFU.EX2 R119, R139 ;  /* 0x0000008b00777308 */ /* 0x000fe20000000800 */
        /* <DEDUP_REMOVED lines=32> */
[----:B------:R-:W-:Y:S02]  /*b9e0*/  FFMA.FTZ R142, R17, c[0x0][0x2d0], -R5 ;  /* 0x0000b400118e7a23 */ /* 0x000fe40000010805 */
[C---:B------:R-:W-:Y:S01]  /*b9f0*/  FMUL.FTZ R5, R2.reuse, R133 ;  /* 0x0000008502057220 */ /* 0x040fe20000410000 */
[----:B------:R2:W-:Y:S01]  /*ba00*/  MUFU.EX2 R126, R0 ;  /* 0x00000000007e7308 */ /* 0x0005e20000000800 */
[----:B------:R-:W-:Y:S02]  /*ba10*/  FMUL.FTZ R17, R2, R121 ;  /* 0x0000007902117220 */ /* 0x000fe40000410000 */
        /* <DEDUP_REMOVED lines=8> */
[--C-:B------:R-:W-:Y:S03]  /*baa0*/  FFMA.FTZ R123, R149, c[0x0][0x2d0], -R102.reuse ;  /* 0x0000b400957b7a23 */ /* 0x100fe60000010866 */
[----:B------:R4:W-:Y:S01]  /*bab0*/  MUFU.EX2 R155, R101 ;  /* 0x00000065009b7308 */ /* 0x0009e20000000800 */
[--C-:B--2---:R-:W-:Y:S09]  /*bac0*/  FFMA.FTZ R0, R163, c[0x0][0x2d0], -R102.reuse ;  /* 0x0000b400a3007a23 */ /* 0x104ff20000010866 */
[----:B------:R2:W5:Y:S01]  /*bad0*/  MUFU.EX2 R133, R0 ;  /* 0x0000000000857308 */ /* 0x0005620000000800 */
[----:B---3--:R-:W-:Y:S01]  /*bae0*/  F2FP.BF16.PACK_AB R107, R126, R125 ;  /* 0x0000007d7e6b723e */ /* 0x008fe200000010ff */
[----:B------:R-:W-:Y:S08]  /*baf0*/  FFMA.FTZ R2, R162, c[0x0][0x2d0], -R102 ;  /* 0x0000b400a2027a23 */ /* 0x000ff00000010866 */
[----:B------:R-:W-:Y:S01]  /*bb00*/  MUFU.EX2 R150, R116 ;  /* 0x0000007400967308 */ /* 0x000fe20000000800 */
[C---:B-1----:R-:W-:Y:S05]  /*bb10*/  HMMA.16816.F32.BF16 R4, R104.reuse, R108, R4 ;  /* 0x0000006c6804723c */ /* 0x042fea0000041804 */
[----:B----4-:R-:W-:Y:S03]  /*bb20*/  FADD.FTZ R101, R124, R118 ;  /* 0x000000767c657221 */ /* 0x010fe60000010000 */
[C---:B------:R-:W-:Y:S01]  /*bb30*/  HMMA.16816.F32.BF16 R8, R104.reuse, R110, R8 ;  /* 0x0000006e6808723c */ /* 0x040fe20000041808 */
[----:B------:R-:W1:Y:S01]  /*bb40*/  LDSM.16.MT88.4 R108, [R168] ;  /* 0x00000000a86c783b */ /* 0x000e620000004200 */
[----:B------:R-:W-:Y:S02]  /*bb50*/  MUFU.EX2 R147, R120 ;  /* 0x0000007800937308 */ /* 0x000fe40000000800 */
[----:B--2---:R-:W-:Y:S08]  /*bb60*/  FFMA.FTZ R0, R161, c[0x0][0x2d0], -R102 ;  /* 0x0000b400a1007a23 */ /* 0x004ff00000010866 */
[----:B------:R-:W-:Y:S10]  /*bb70*/  MUFU.EX2 R141, R122 ;  /* 0x0000007a008d7308 */ /* 0x000ff40000000800 */
[----:B------:R2:W-:Y:S10]  /*bb80*/  MUFU.EX2 R127, R0 ;  /* 0x00000000007f7308 */ /* 0x0005f40000000800 */
[----:B------:R3:W4:Y:S01]  /*bb90*/  MUFU.EX2 R132, R2 ;  /* 0x0000000200847308 */ /* 0x0007220000000800 */
[C---:B-1----:R-:W-:Y:S09]  /*bba0*/  HMMA.16816.F32.BF16 R12, R104.reuse, R108, R12 ;  /* 0x0000006c680c723c */ /* 0x042ff2000004180c */
[----:B------:R-:W1:Y:S03]  /*bbb0*/  MUFU.EX2 R149, R156 ;  /* 0x0000009c00957308 */ /* 0x000e660000000800 */
[----:B--2---:R-:W-:Y:S02]  /*bbc0*/  FADD.FTZ R0, R157, R112 ;  /* 0x000000709d007221 */ /* 0x004fe40000010000 */
[----:B------:R-:W-:Y:S01]  /*bbd0*/  LDSM.16.MT88.4 R112, [R168+0x800] ;  /* 0x00080000a870783b */ /* 0x000fe20000004200 */
[C---:B------:R-:W-:Y:S04]  /*bbe0*/  HMMA.16816.F32.BF16 R16, R104.reuse, R110, R16 ;  /* 0x0000006e6810723c */ /* 0x040fe80000041810 */
[----:B------:R-:W2:Y:S01]  /*bbf0*/  MUFU.EX2 R152, R144 ;  /* 0x0000009000987308 */ /* 0x000ea20000000800 */
[----:B------:R-:W-:Y:S02]  /*bc00*/  FADD.FTZ R0, R172, R0 ;  /* 0x00000000ac007221 */ /* 0x000fe40000010000 */
[----:B------:R-:W1:Y:S02]  /*bc10*/  LDSM.16.MT88.4 R108, [R170] ;  /* 0x00000000aa6c783b */ /* 0x000e640000004200 */
[----:B------:R-:W-:Y:S03]  /*bc20*/  FADD.FTZ R0, R177, R0 ;  /* 0x00000000b1007221 */ /* 0x000fe60000010000 */
[--C-:B---3--:R-:W-:Y:S02]  /*bc30*/  FFMA.FTZ R2, R154, c[0x0][0x2d0], -R102.reuse ;  /* 0x0000b4009a027a23 */ /* 0x108fe40000010866 */
[----:B------:R-:W-:Y:S01]  /*bc40*/  MUFU.EX2 R153, R142 ;  /* 0x0000008e00997308 */ /* 0x000fe20000000800 */
[----:B------:R-:W-:Y:S09]  /*bc50*/  FFMA.FTZ R102, R148, c[0x0][0x2d0], -R102 ;  /* 0x0000b40094667a23 */ /* 0x000ff20000010866 */
[----:B------:R-:W-:Y:S10]  /*bc60*/  MUFU.EX2 R148, R117 ;  /* 0x0000007500947308 */ /* 0x000ff40000000800 */
[----:B------:R3:W-:Y:S10]  /*bc70*/  MUFU.EX2 R151, R2 ;  /* 0x0000000200977308 */ /* 0x0007f40000000800 */
[----:B------:R-:W-:Y:S01]  /*bc80*/  MUFU.EX2 R154, R140 ;  /* 0x0000008c009a7308 */ /* 0x000fe20000000800 */
[C---:B-1----:R-:W-:Y:S09]  /*bc90*/  HMMA.16816.F32.BF16 R20, R104.reuse, R108, R20 ;  /* 0x0000006c6814723c */ /* 0x042ff20000041814 */
[----:B------:R-:W-:Y:S01]  /*bca0*/  MUFU.EX2 R140, R123 ;  /* 0x0000007b008c7308 */ /* 0x000fe20000000800 */
[C---:B------:R-:W-:Y:S01]  /*bcb0*/  HMMA.16816.F32.BF16 R24, R104.reuse, R110, R24 ;  /* 0x0000006e6818723c */ /* 0x040fe20000041818 */
[----:B------:R-:W1:Y:S02]  /*bcc0*/  LDSM.16.MT88.4 R108, [R169] ;  /* 0x00000000a96c783b */ /* 0x000e640000004200 */
[----:B---3--:R-:W-:Y:S04]  /*bcd0*/  FADD.FTZ R2, R125, R101 ;  /* 0x000000657d027221 */ /* 0x008fe80000010000 */
[----:B------:R-:W-:Y:S02]  /*bce0*/  FADD.FTZ R101, R126, R2 ;  /* 0x000000027e657221 */ /* 0x000fe40000010000 */
[----:B------:R-:W3:Y:S03]  /*bcf0*/  MUFU.EX2 R146, R143 ;  /* 0x0000008f00927308 */ /* 0x000ee60000000800 */
[----:B------:R-:W-:Y:S02]  /*bd00*/  FADD.FTZ R2, R119, R0 ;  /* 0x0000000077027221 */ /* 0x000fe40000010000 */
[----:B-----5:R-:W-:Y:S02]  /*bd10*/  FADD.FTZ R0, R133, R101 ;  /* 0x0000006585007221 */ /* 0x020fe40000010000 */
[----:B------:R-:W-:Y:S02]  /*bd20*/  FADD.FTZ R101, R134, R2 ;  /* 0x0000000286657221 */ /* 0x000fe40000010000 */
[----:B----4-:R-:W-:Y:S01]  /*bd30*/  FADD.FTZ R2, R132, R0 ;  /* 0x0000000084027221 */ /* 0x010fe20000010000 */
[----:B------:R4:W5:Y:S01]  /*bd40*/  MUFU.EX2 R143, R121 ;  /* 0x00000079008f7308 */ /* 0x0009620000000800 */
[----:B------:R-:W-:Y:S01]  /*bd50*/  FADD.FTZ R0, R135, R101 ;  /* 0x0000006587007221 */ /* 0x000fe20000010000 */
[----:B------:R-:W-:Y:S01]  /*bd60*/  MOV R101, R100 ;  /* 0x0000006400657202 */ /* 0x000fe20000000f00 */
[----:B------:R-:W-:Y:S02]  /*bd70*/  FADD.FTZ R2, R127, R2 ;  /* 0x000000027f027221 */ /* 0x000fe40000010000 */
[----:B------:R-:W-:Y:S02]  /*bd80*/  FADD.FTZ R0, R136, R0 ;  /* 0x0000000088007221 */ /* 0x000fe40000010000 */
[----:B------:R-:W-:Y:S02]  /*bd90*/  FADD.FTZ R2, R155, R2 ;  /* 0x000000029b027221 */ /* 0x000fe40000010000 */
[----:B------:R-:W-:Y:S01]  /*bda0*/  FADD.FTZ R0, R149, R0 ;  /* 0x0000000095007221 */ /* 0x000fe20000010000 */
[----:B------:R-:W-:Y:S01]  /*bdb0*/  MUFU.EX2 R142, R171 ;  /* 0x000000ab008e7308 */ /* 0x000fe20000000800 */
[----:B------:R-:W-:Y:S02]  /*bdc0*/  FADD.FTZ R2, R150, R2 ;  /* 0x0000000296027221 */ /* 0x000fe40000010000 */
[----:B--2---:R-:W-:Y:S01]  /*bdd0*/  FADD.FTZ R0, R152, R0 ;  /* 0x0000000098007221 */ /* 0x004fe20000010000 */
[----:B---3--:R-:W-:Y:S01]  /*bde0*/  F2FP.BF16.PACK_AB R138, R146, R145 ;  /* 0x00000091928a723e */ /* 0x008fe200000010ff */
[----:B------:R-:W-:Y:S02]  /*bdf0*/  FADD.FTZ R2, R151, R2 ;  /* 0x0000000297027221 */ /* 0x000fe40000010000 */
[----:B------:R-:W-:Y:S02]  /*be00*/  FADD.FTZ R0, R153, R0 ;  /* 0x0000000099007221 */ /* 0x000fe40000010000 */
[----:B------:R-:W-:Y:S01]  /*be10*/  FADD.FTZ R2, R148, R2 ;  /* 0x0000000294027221 */ /* 0x000fe20000010000 */
[----:B------:R-:W-:Y:S01]  /*be20*/  MUFU.EX2 R144, R159 ;  /* 0x0000009f00907308 */ /* 0x000fe20000000800 */
[----:B------:R-:W-:Y:S01]  /*be30*/  FADD.FTZ R0, R154, R0 ;  /* 0x000000009a007221 */ /* 0x000fe20000010000 */
[C---:B-1----:R-:W-:Y:S01]  /*be40*/  HMMA.16816.F32.BF16 R28, R104.reuse, R108, R28 ;  /* 0x0000006c681c723c */ /* 0x042fe2000004181c */
[----:B----4-:R-:W-:Y:S02]  /*be50*/  LDSM.16.MT88.4 R120, [R168+0x1800] ;  /* 0x00180000a878783b */ /* 0x010fe40000004200 */
[----:B-----5:R-:W-:Y:S05]  /*be60*/  F2FP.BF16.PACK_AB R137, R141, R143 ;  /* 0x0000008f8d89723e */ /* 0x020fea00000010ff */
[C---:B------:R-:W-:Y:S01]  /*be70*/  HMMA.16816.F32.BF16 R32, R104.reuse, R110, R32 ;  /* 0x0000006e6820723c */ /* 0x040fe20000041820 */
[----:B------:R-:W1:Y:S01]  /*be80*/  MUFU.EX2 R102, R102 ;  /* 0x0000006600667308 */ /* 0x000e620000000800 */
[----:B------:R-:W2:Y:S02]  /*be90*/  LDSM.16.MT88.4 R108, [R167+0x2000] ;  /* 0x00200000a76c783b */ /* 0x000ea40000004200 */
[----:B-1----:R-:W-:Y:S04]  /*bea0*/  F2FP.BF16.PACK_AB R139, R102, R140 ;  /* 0x0000008c668b723e */ /* 0x002fe800000010ff */
        /* <DEDUP_REMOVED lines=22> */
[----:B------:R-:W-:Y:S01]  /*c010*/  HMMA.16816.F32.BF16 R96, R104, R110, R96 ;  /* 0x0000006e6860723c */ /* 0x000fe20000041860 */
[----:B------:R-:W1:Y:S06]  /*c020*/  LDSM.16.MT88.4 R108, [R167+0x800] ;  /* 0x00080000a76c783b */ /* 0x000e6c0000004200 */
[----:B------:R-:W-:Y:S02]  /*c030*/  F2FP.BF16.PACK_AB R104, R134, R119 ;  /* 0x000000778668723e */ /* 0x000fe400000010ff */
[----:B------:R-:W-:Y:S01]  /*c040*/  F2FP.BF16.PACK_AB R106, R136, R135 ;  /* 0x00000087886a723e */ /* 0x000fe200000010ff */
[----:B------:R-:W-:Y:S02]  /*c050*/  LDSM.16.MT88.4 R116, [R168+0x1000] ;  /* 0x00100000a874783b */ /* 0x000fe40000004200 */
[----:B------:R-:W-:Y:S02]  /*c060*/  F2FP.BF16.PACK_AB R105, R132, R133 ;  /* 0x000000858469723e */ /* 0x000fe400000010ff */
[----:B------:R-:W-:Y:S02]  /*c070*/  F2FP.BF16.PACK_AB R107, R155, R127 ;  /* 0x0000007f9b6b723e */ /* 0x000fe400000010ff */
[----:B------:R-:W-:Y:S05]  /*c080*/  F2FP.BF16.PACK_AB R136, R144, R142 ;  /* 0x0000008e9088723e */ /* 0x000fea00000010ff */
[C---:B-1----:R-:W-:Y:S08]  /*c090*/  HMMA.16816.F32.BF16 R4, R104.reuse, R108, R4 ;  /* 0x0000006c6804723c */ /* 0x042ff00000041804 */
[C---:B------:R-:W-:Y:S01]  /*c0a0*/  HMMA.16816.F32.BF16 R8, R104.reuse, R110, R8 ;  /* 0x0000006e6808723c */ /* 0x040fe20000041808 */
[----:B------:R-:W1:Y:S07]  /*c0b0*/  LDSM.16.MT88.4 R108, [R170+0x800] ;  /* 0x00080000aa6c783b */ /* 0x000e6e0000004200 */
[C---:B------:R-:W-:Y:S08]  /*c0c0*/  HMMA.16816.F32.BF16 R12, R104.reuse, R112, R12 ;  /* 0x00000070680c723c */ /* 0x040ff0000004180c */
        /* <DEDUP_REMOVED lines=105> */
[----:B------:R-:W-:Y:S01]  /*c760*/  FADD.FTZ R2, R140, R0 ;  /* 0x000000008c027221 */ /* 0x000fe20000010000 */
[----:B------:R-:W-:Y:S01]  /*c770*/  IADD3 R0, R180, -0x1, RZ ;  /* 0xffffffffb4007810 */ /* 0x000fe20007ffe0ff */
[C---:B----4-:R-:W-:Y:S04]  /*c780*/  HMMA.16816.F32.BF16 R84, R136.reuse, R12, R84 ;  /* 0x0000000c8854723c */ /* 0x050fe80000041854 */
[----:B------:R-:W-:Y:S01]  /*c790*/  FADD.FTZ R185, R146, R4 ;  /* 0x0000000492b97221 */ /* 0x000fe20000010000 */
[----:B------:R-:W-:Y:S01]  /*c7a0*/  MOV R180, R0 ;  /* 0x0000000000b47202 */ /* 0x000fe20000000f00 */
[----:B------:R-:W-:Y:S01]  /*c7b0*/  FADD.FTZ R186, R102, R2 ;  /* 0x0000000266ba7221 */ /* 0x000fe20000010000 */
[-C--:B------:R-:W-:Y:S01]  /*c7c0*/  MOV R12, R3.reuse ;  /* 0x00000003000c7202 */ /* 0x080fe20000000f00 */
[C---:B------:R-:W-:Y:S04]  /*c7d0*/  HMMA.16816.F32.BF16 R88, R136.reuse, R14, R88 ;  /* 0x0000000e8858723c */ /* 0x040fe80000041858 */
[----:B------:R-:W-:Y:S04]  /*c7e0*/  MOV R102, R3 ;  /* 0x0000000300667202 */ /* 0x000fe80000000f00 */
[C---:B-1----:R-:W-:Y:S08]  /*c7f0*/  HMMA.16816.F32.BF16 R92, R136.reuse, R16, R92 ;  /* 0x00000010885c723c */ /* 0x042ff0000004185c */
[----:B------:R-:W-:Y:S01]  /*c800*/  HMMA.16816.F32.BF16 R96, R136, R18, R96 ;  /* 0x000000128860723c */ /* 0x000fe20000041860 */
[----:B------:R-:W-:Y:S07]  /*c810*/  @!UPT UIADD3 URZ, URZ, URZ, URZ ;  /* 0x0000003f3f3ff290 */ /* 0x000fee000fffe03f */
[----:B------:R-:W-:-:S11]  /*c820*/  @P0 BRA `(.L_x_1166) ;  /* 0xffffcf4000000947 */ /* 0x000fd6000383ffff */
.L_x_1159:
[----:B------:R-:W-:Y:S05]  /*c830*/  BRA.DIV ~URZ, `(.L_x_1167) ;  /* 0x00006af27f007947 */ /* 0x000fea000b800000 */
[----:B------:R1:W2:Y:S02]  /*c840*/  SHFL.BFLY PT, R0, R185, 0x2, 0x1f ;  /* 0x0c401f00b9007f89 */ /* 0x0002a400000e0000 */
.L_x_1254:
[----:B--2---:R-:W-:Y:S01]  /*c850*/  FADD.FTZ R5, R0, R185 ;  /* 0x000000b900057221 */ /* 0x004fe20000010000 */
[----:B------:R-:W-:Y:S05]  /*c860*/  BRA.DIV ~URZ, `(.L_x_1168) ;  /* 0x00006b127f007947 */ /* 0x000fea000b800000 */
[----:B------:R-:W2:Y:S04]  /*c870*/  SHFL.BFLY PT, R0, R186, 0x2, 0x1f ;  /* 0x0c401f00ba007f89 */ /* 0x000ea800000e0000 */
[----:B------:R-:W3:Y:S01]  /*c880*/  SHFL.BFLY PT, R2, R5, 0x1, 0x1f ;  /* 0x0c201f0005027f89 */ /* 0x000ee200000e0000 */
[----:B--2---:R-:W-:-:S02]  /*c890*/  FADD.FTZ R4, R0, R186 ;  /* 0x000000ba00047221 */ /* 0x004fc40000010000 */
[----:B---3--:R-:W-:-:S03]  /*c8a0*/  FADD.FTZ R5, R5, R2 ;  /* 0x0000000205057221 */ /* 0x008fc60000010000 */
[----:B------:R2:W3:Y:S04]  /*c8b0*/  SHFL.BFLY PT, R3, R4, 0x1, 0x1f ;  /* 0x0c201f0004037f89 */ /* 0x0004e800000e0000 */
.L_x_1255:
[----:B------:R-:W-:Y:S01]  /*c8c0*/  FSETP.NE.FTZ.AND P1, PT, R5, RZ, PT ;  /* 0x000000ff0500720b */ /* 0x000fe20003f35000 */
[----:B---3--:R-:W-:Y:S01]  /*c8d0*/  FADD.FTZ R3, R3, R4 ;  /* 0x0000000403037221 */ /* 0x008fe20000010000 */
[----:B------:R-:W-:Y:S02]  /*c8e0*/  MOV R2, RZ ;  /* 0x000000ff00027202 */ /* 0x000fe40000000f00 */
[----:B------:R-:W-:Y:S02]  /*c8f0*/  MOV R0, RZ ;  /* 0x000000ff00007202 */ /* 0x000fe40000000f00 */
[----:B------:R-:W-:Y:S02]  /*c900*/  FSETP.NE.FTZ.AND P0, PT, R3, RZ, PT ;  /* 0x000000ff0300720b */ /* 0x000fe40003f15000 */
[----:B------:R-:W-:Y:S02]  /*c910*/  MOV R23, 0xff800000 ;  /* 0xff80000000177802 */ /* 0x000fe40000000f00 */
        /* <DEDUP_REMOVED lines=111> */
.L_x_1128:
        /* <DEDUP_REMOVED lines=17> */
.L_x_1170:
[----:B------:R-:W-:Y:S05]  /*d120*/  BSYNC B0 ;  /* 0x0000000000007941 */ /* 0x000fea0003800000 */
.L_x_1169:
[----:B------:R-:W-:Y:S01]  /*d130*/  PRMT R0, R0, 0x9910, RZ ;  /* 0x0000991000007816 */ /* 0x000fe200000000ff */
[----:B------:R-:W-:Y:S01]  /*d140*/  BSSY B1, `(.L_x_1171) ;  /* 0x000032c000017945 */ /* 0x000fe20003800000 */
[----:B------:R-:W-:Y:S02]  /*d150*/  IMAD.MOV.U32 R78, RZ, RZ, R208 ;  /* 0x000000ffff4e7224 */ /* 0x000fe400078e00d0 */
[----:B------:R-:W-:-:S13]  /*d160*/  ISETP.NE.AND P0, PT, R0, RZ, PT ;  /* 0x000000ff0000720c */ /* 0x000fda0003f05270 */
[----:B------:R-:W-:Y:S05]  /*d170*/  @!P0 BRA `(.L_x_1172) ;  /* 0x0000260000008947 */ /* 0x000fea0003800000 */
[----:B------:R-:W2:Y:S04]  /*d180*/  LDL R7, [R1+0x8] ;  /* 0x0000080001077983 */ /* 0x000ea80000100800 */
[----:B------:R-:W3:Y:S04]  /*d190*/  LDL R5, [R1] ;  /* 0x0000000001057983 */ /* 0x000ee80000100800 */
[----:B------:R-:W4:Y:S01]  /*d1a0*/  LDL R6, [R1+0x4] ;  /* 0x0000040001067983 */ /* 0x000f220000100800 */
        /* <DEDUP_REMOVED lines=99> */
[----:B----4-:R-:W-:Y:S02]  /*d7e0*/  F2FP.BF16.PACK_AB R2, R43, R42 ;  /* 0x0000002a2b02723e */ /* 0x010fe400000010ff */
[----:B------:R-:W-:-:S03]  /*d7f0*/  @P3 IADD3.X R5, R221, c[0x0][0x50c], RZ, P0, !PT ;  /* 0x00014300dd053a10 */ /* 0x000fc600007fe4ff */
        /* <DEDUP_REMOVED lines=17> */
.L_x_1173:
[----:B------:R-:W3:Y:S01]  /*d910*/  LDL R82, [R1+0x10] ;  /* 0x0000100001527983 */ /* 0x000ee20000100800 */
[----:B------:R-:W-:Y:S01]  /*d920*/  IMAD.MOV.U32 R9, RZ, RZ, 0x368 ;  /* 0x00000368ff097424 */ /* 0x000fe200078e00ff */
[----:B------:R-:W-:Y:S01]  /*d930*/  ISETP.GT.AND P3, PT, R5, 0x1, PT ;  /* 0x000000010500780c */ /* 0x000fe20003f64270 */
[----:B--2---:R-:W-:Y:S01]  /*d940*/  IMAD.MOV.U32 R2, RZ, RZ, c[0x0][0x4e8] ;  /* 0x00013a00ff027624 */ /* 0x004fe200078e00ff */
[----:B------:R-:W-:Y:S01]  /*d950*/  ISETP.NE.U32.AND P0, PT, RZ, c[0x0][0x500], PT ;  /* 0x00014000ff007a0c */ /* 0x000fe20003f05070 */
[----:B------:R-:W1:Y:S01]  /*d960*/  S2R R83, SR_TID.X ;  /* 0x0000000000537919 */ /* 0x000e620000002100 */
[----:B------:R-:W-:-:S02]  /*d970*/  SEL R9, R9, 0x328, P3 ;  /* 0x0000032809097807 */ /* 0x000fc40001800000 */
[----:B------:R-:W-:Y:S02]  /*d980*/  ISETP.NE.AND.EX P0, PT, RZ, c[0x0][0x504], PT, P0 ;  /* 0x00014100ff007a0c */ /* 0x000fe40003f05300 */
[----:B------:R2:W4:Y:S01]  /*d990*/  LDC.64 R4, c[0x0][R9+0x170] ;  /* 0x00005c0009047b82 */ /* 0x0005220000000a00 */
[----:B------:R-:W-:Y:S02]  /*d9a0*/  ISETP.NE.AND P2, PT, R2, 0x1, PT ;  /* 0x000000010200780c */ /* 0x000fe40003f45270 */
[----:B------:R-:W-:Y:S02]  /*d9b0*/  SEL R8, R216, RZ, !P0 ;  /* 0x000000ffd8087207 */ /* 0x000fe40004000000 */
[----:B------:R-:W-:Y:S02]  /*d9c0*/  SEL R3, R224, RZ, !P0 ;  /* 0x000000ffe0037207 */ /* 0x000fe40004000000 */
[----:B------:R-:W-:Y:S01]  /*d9d0*/  LOP3.LUT R10, R210, 0xffff, RZ, 0xc0, !PT ;  /* 0x0000ffffd20a7812 */ /* 0x000fe200078ec0ff */
[----:B------:R2:W4:Y:S08]  /*d9e0*/  LDC.64 R16, c[0x0][R9+0x168] ;  /* 0x00005a0009107b82 */ /* 0x0005300000000a00 */
[----:B------:R2:W4:Y:S01]  /*d9f0*/  LDC.64 R18, c[0x0][R9+0x178] ;  /* 0x00005e0009127b82 */ /* 0x0005220000000a00 */
[----:B-1----:R-:W-:-:S04]  /*da00*/  SHF.R.S32.HI R79, RZ, 0x1f, R83 ;  /* 0x0000001fff4f7819 */ /* 0x002fc80000011453 */
[----:B------:R-:W-:-:S03]  /*da10*/  LEA.HI R79, R79, R83, RZ, 0x5 ;  /* 0x000000534f4f7211 */ /* 0x000fc600078f28ff */
[----:B------:R2:W1:Y:S01]  /*da20*/  LDC.64 R20, c[0x0][R9+0x160] ;  /* 0x0000580009147b82 */ /* 0x0004620000000a00 */
[----:B------:R-:W-:-:S05]  /*da30*/  LOP3.LUT R79, R79, 0xffffffe0, RZ, 0xc0, !PT ;  /* 0xffffffe04f4f7812 */ /* 0x000fca00078ec0ff */
[----:B------:R-:W-:Y:S02]  /*da40*/  IMAD.IADD R79, R83, 0x1, -R79 ;  /* 0x00000001534f7824 */ /* 0x000fe400078e0a4f */
[----:B--2---:R-:W-:Y:S02]  /*da50*/  IMAD.IADD R9, R212, 0x1, R205 ;  /* 0x00000001d4097824 */ /* 0x004fe400078e02cd */
[----:B----4-:R-:W-:-:S04]  /*da60*/  IMAD R2, R5, R8, RZ ;  /* 0x0000000805027224 */ /* 0x010fc800078e02ff */
[----:B------:R-:W-:Y:S02]  /*da70*/  IMAD R12, R4, R3, R2 ;  /* 0x00000003040c7224 */ /* 0x000fe400078e0202 */
[----:B------:R-:W-:-:S04]  /*da80*/  @P2 IMAD.HI.U32 R3, R9, c[0x0][0x4ec], RZ ;  /* 0x00013b0009032a27 */ /* 0x000fc800078e00ff */
[----:B------:R-:W-:-:S04]  /*da90*/  IMAD.WIDE.U32 R4, R4, R8, RZ ;  /* 0x0000000804047225 */ /* 0x000fc800078e00ff */
[----:B------:R-:W-:-:S04]  /*daa0*/  IMAD.WIDE.U32 R6, R16, R10, RZ ;  /* 0x0000000a10067225 */ /* 0x000fc800078e00ff */
[----:B------:R-:W-:Y:S01]  /*dab0*/  IMAD.MOV.U32 R2, RZ, RZ, R9 ;  /* 0x000000ffff027224 */ /* 0x000fe200078e0009 */
[----:B------:R-:W-:Y:S01]  /*dac0*/  @P2 SHF.R.U32.HI R2, RZ, c[0x0][0x4f0], R3 ;  /* 0x00013c00ff022a19 */ /* 0x000fe20000011603 */
[----:B------:R-:W-:Y:S01]  /*dad0*/  IMAD R11, R17, R10, RZ ;  /* 0x0000000a110b7224 */ /* 0x000fe200078e02ff */
        /* <DEDUP_REMOVED lines=13> */
[----:B-1----:R-:W-:Y:S01]  /*dbb0*/  IMAD R2, R21, R3, RZ ;  /* 0x0000000315027224 */ /* 0x002fe200078e02ff */
        /* <DEDUP_REMOVED lines=69> */
.L_x_1256:
[----:B------:R-:W-:Y:S05]  /*e010*/  BRA.DIV ~URZ, `(.L_x_1176) ;  /* 0x000054c27f007947 */ /* 0x000fea000b800000 */
[----:B------:R4:W2:Y:S02]  /*e020*/  SHFL.IDX PT, R0, R11, RZ, 0x181f ;  /* 0x00181fff0b007589 */ /* 0x0008a400000e0000 */
.L_x_1257:
        /* <DEDUP_REMOVED lines=19> */
.L_x_1178:
[----:B------:R-:W-:Y:S05]  /*e160*/  BSYNC B0 ;  /* 0x0000000000007941 */ /* 0x000fea0003800000 */
.L_x_1177:
[----:B------:R-:W-:Y:S05]  /*e170*/  BRA.DIV ~URZ, `(.L_x_1179) ;  /* 0x000053d27f007947 */ /* 0x000fea000b800000 */
[----:B---3--:R3:W4:Y:S04]  /*e180*/  SHFL.IDX PT, R8, R9, 0x1, 0x181f ;  /* 0x00381f0009087f89 */ /* 0x00872800000e0000 */
[----:B--2---:R3:W2:Y:S02]  /*e190*/  SHFL.IDX PT, R0, R11, 0x1, 0x181f ;  /* 0x00381f000b007f89 */ /* 0x0046a400000e0000 */
.L_x_1258:
        /* <DEDUP_REMOVED lines=19> */
.L_x_1181:
[----:B------:R-:W-:Y:S05]  /*e2d0*/  BSYNC B0 ;  /* 0x0000000000007941 */ /* 0x000fea0003800000 */
.L_x_1180:
[----:B------:R-:W-:Y:S05]  /*e2e0*/  BRA.DIV ~URZ, `(.L_x_1182) ;  /* 0x000053327f007947 */ /* 0x000fea000b800000 */
[----:B----4-:R4:W3:Y:S02]  /*e2f0*/  SHFL.IDX PT, R8, R9, 0x2, 0x181f ;  /* 0x00581f0009087f89 */ /* 0x0108e400000e0000 */
.L_x_1259:
[----:B------:R-:W-:Y:S05]  /*e300*/  BRA.DIV ~URZ, `(.L_x_1183) ;  /* 0x000053827f007947 */ /* 0x000fea000b800000 */
[----:B--2---:R2:W4:Y:S02]  /*e310*/  SHFL.IDX PT, R0, R11, 0x2, 0x181f ;  /* 0x00581f000b007f89 */ /* 0x00452400000e0000 */
.L_x_1260:
        /* <DEDUP_REMOVED lines=19> */
.L_x_1185:
[----:B------:R-:W-:Y:S05]  /*e450*/  BSYNC B0 ;  /* 0x0000000000007941 */ /* 0x000fea0003800000 */
.L_x_1184:
[----:B------:R-:W-:Y:S05]  /*e460*/  BRA.DIV ~URZ, `(.L_x_1186) ;  /* 0x000052927f007947 */ /* 0x000fea000b800000 */
[----:B---3--:R3:W2:Y:S04]  /*e470*/  SHFL.IDX PT, R6, R9, 0x3, 0x181f ;  /* 0x00781f0009067f89 */ /* 0x0086a800000e0000 */
[----:B----4-:R3:W4:Y:S02]  /*e480*/  SHFL.IDX PT, R0, R11, 0x3, 0x181f ;  /* 0x00781f000b007f89 */ /* 0x01072400000e0000 */
.L_x_1261:
        /* <DEDUP_REMOVED lines=20> */
.L_x_1174:
[----:B------:R-:W-:Y:S02]  /*e5d0*/  IMAD R11, R11, c[0x0][0x408], RZ ;  /* 0x000102000b0b7a24 */ /* 0x000fe400078e02ff */
[----:B------:R-:W-:-:S04]  /*e5e0*/  IMAD.WIDE.U32 R2, R0, c[0x0][0x408], RZ ;  /* 0x0001020000027a25 */ /* 0x000fc800078e00ff */
[----:B------:R-:W-:Y:S02]  /*e5f0*/  IMAD R0, R0, c[0x0][0x40c], R11 ;  /* 0x0001030000007a24 */ /* 0x000fe400078e020b */
[----:B-1----:R-:W-:-:S03]  /*e600*/  @P2 IMAD.HI.U32 R5, R9, c[0x0][0x4ec], RZ ;  /* 0x00013b0009052a27 */ /* 0x002fc600078e00ff */
        /* <DEDUP_REMOVED lines=28> */
.L_x_1262:
[----:B------:R-:W-:Y:S05]  /*e7d0*/  BRA.DIV ~URZ, `(.L_x_1189) ;  /* 0x000050627f007947 */ /* 0x000fea000b800000 */
[----:B------:R3:W4:Y:S02]  /*e7e0*/  SHFL.IDX PT, R0, R12, RZ, 0x1c1f ;  /* 0x001c1fff0c007589 */ /* 0x00072400000e0000 */
.L_x_1263:
        /* <DEDUP_REMOVED lines=122> */
.L_x_1191:
[----:B------:R-:W-:Y:S05]  /*ef90*/  BSYNC B0 ;  /* 0x0000000000007941 */ /* 0x000fea0003800000 */
.L_x_1190:
[----:B------:R-:W-:Y:S05]  /*efa0*/  BRA.DIV ~URZ, `(.L_x_1192) ;  /* 0x000049027f007947 */ /* 0x000fea000b800000 */
[----:B--2---:R2:W1:Y:S04]  /*efb0*/  SHFL.IDX PT, R4, R5, 0x1, 0x1c1f ;  /* 0x003c1f0005047f89 */ /* 0x00446800000e0000 */
[----:B----4-:R2:W4:Y:S02]  /*efc0*/  SHFL.IDX PT, R0, R12, 0x1, 0x1c1f ;  /* 0x003c1f000c007f89 */ /* 0x01052400000e0000 */
.L_x_1264:
        /* <DEDUP_REMOVED lines=123> */
.L_x_1172:
        /* <DEDUP_REMOVED lines=19> */
.L_x_1193:
        /* <DEDUP_REMOVED lines=55> */
.L_x_1195:
[----:B------:R-:W-:Y:S05]  /*fc20*/  BSYNC B0 ;  /* 0x0000000000007941 */ /* 0x000fea0003800000 */
.L_x_1194:
        /* <DEDUP_REMOVED lines=34> */
.L_x_1265:
[----:B------:R-:W-:Y:S05]  /*fe50*/  BRA.DIV ~URZ, `(.L_x_1197) ;  /* 0x00003b927f007947 */ /* 0x000fea000b800000 */
[----:B------:R3:W4:Y:S02]  /*fe60*/  SHFL.IDX PT, R0, R12, RZ, 0x181f ;  /* 0x00181fff0c007589 */ /* 0x00072400000e0000 */
.L_x_1266:
        /* <DEDUP_REMOVED lines=20> */
.L_x_1199:
[----:B------:R-:W-:Y:S05]  /*ffb0*/  BSYNC B0 ;  /* 0x0000000000007941 */ /* 0x000fea0003800000 */
.L_x_1198:
[----:B------:R-:W-:Y:S05]  /*ffc0*/  BRA.DIV ~URZ, `(.L_x_1200) ;  /* 0x00003a927f007947 */ /* 0x000fea000b800000 */
[----:B--2---:R2:W1:Y:S04]  /*ffd0*/  SHFL.IDX PT, R8, R9, 0x1, 0x181f ;  /* 0x00381f0009087f89 */ /* 0x00446800000e0000 */
[----:B----4-:R2:W4:Y:S02]  /*ffe0*/  SHFL.IDX PT, R0, R12, 0x1, 0x181f ;  /* 0x00381f000c007f89 */ /* 0x01052400000e0000 */
.L_x_1267:
        /* <DEDUP_REMOVED lines=19> */
.L_x_1202:
[----:B------:R-:W-:Y:S05]  /*10120*/  BSYNC B0 ;  /* 0x0000000000007941 */ /* 0x000fea0003800000 */
.L_x_1201:
[----:B------:R-:W-:Y:S05]  /*10130*/  BRA.DIV ~URZ, `(.L_x_1203) ;  /* 0x000039f27f007947 */ /* 0x000fea000b800000 */
[----:B-1----:R1:W2:Y:S02]  /*10140*/  SHFL.IDX PT, R8, R9, 0x2, 0x181f ;  /* 0x00581f0009087f89 */ /* 0x0022a400000e0000 */
.L_x_1268:
[----:B------:R-:W-:Y:S05]  /*10150*/  BRA.DIV ~URZ, `(.L_x_1204) ;  /* 0x00003a427f007947 */ /* 0x000fea000b800000 */
[----:B----4-:R4:W1:Y:S02]  /*10160*/  SHFL.IDX PT, R0, R12, 0x2, 0x181f ;  /* 0x00581f000c007f89 */ /* 0x01086400000e0000 */
.L_x_1269:
        /* <DEDUP_REMOVED lines=19> */
.L_x_1206:
[----:B------:R-:W-:Y:S05]  /*102a0*/  BSYNC B0 ;  /* 0x0000000000007941 */ /* 0x000fea0003800000 */
.L_x_1205:
[----:B------:R-:W-:Y:S05]  /*102b0*/  BRA.DIV ~URZ, `(.L_x_1207) ;  /* 0x000039527f007947 */ /* 0x000fea000b800000 */
[----:B--2---:R2:W3:Y:S04]  /*102c0*/  SHFL.IDX PT, R8, R9, 0x3, 0x181f ;  /* 0x00781f0009087f89 */ /* 0x0044e800000e0000 */
[----:B-1----:R2:W1:Y:S02]  /*102d0*/  SHFL.IDX PT, R0, R12, 0x3, 0x181f ;  /* 0x00781f000c007f89 */ /* 0x00246400000e0000 */
.L_x_1270:
        /* <DEDUP_REMOVED lines=18> */
.L_x_1187:
[----:B------:R-:W-:Y:S05]  /*10400*/  BSYNC B1 ;  /* 0x0000000000017941 */ /* 0x000fea0003800000 */
.L_x_1171:
        /* <DEDUP_REMOVED lines=9> */
[----:B--2-4-:R-:W-:-:S04]  /*104a0*/  LOP3.LUT R12, R0, 0x1f, RZ, 0xc0, !PT ;  /* 0x0000001f000c7812 */ /* 0x014fc800078ec0ff */
[----:B------:R-:W-:Y:S01]  /*104b0*/  ISETP.NE.AND P5, PT, R12, 0x1f, PT ;  /* 0x0000001f0c00780c */ /* 0x000fe20003fa5270 */
[----:B------:R-:W-:Y:S10]  /*104c0*/  BRA.DIV ~URZ, `(.L_x_1209) ;  /* 0x000038127f007947 */ /* 0x000ff4000b800000 */
[----:B------:R2:W3:Y:S02]  /*104d0*/  SHFL.IDX PT, R9, R78, RZ, 0x1f ;  /* 0x00001fff4e097589 */ /* 0x0004e400000e0000 */
.L_x_1271:
[----:B------:R-:W-:Y:S05]  /*104e0*/  BRA.DIV ~URZ, `(.L_x_1210) ;  /* 0x000038627f007947 */ /* 0x000fea000b800000 */
[----:B------:R4:W2:Y:S02]  /*104f0*/  SHFL.IDX PT, R8, R78, 0x1, 0x1f ;  /* 0x00201f004e087f89 */ /* 0x0008a400000e0000 */
.L_x_1272:
        /* <DEDUP_REMOVED lines=18> */
.L_x_1273:
        /* <DEDUP_REMOVED lines=16> */
.L_x_1274:
[----:B----4-:R-:W-:Y:S01]  /*10720*/  IMAD R0, R0, c[0x0][0x538], RZ ;  /* 0x00014e0000007a24 */ /* 0x010fe200078e02ff */
[----:B------:R-:W-:Y:S04]  /*10730*/  BSSY B1, `(.L_x_1213) ;  /* 0x00000c5000017945 */ /* 0x000fe80003800000 */
[----:B--2---:R-:W-:-:S04]  /*10740*/  IADD3 R8, R0, R8, RZ ;  /* 0x0000000800087210 */ /* 0x004fc80007ffe0ff */
[----:B---3--:R-:W-:-:S13]  /*10750*/  ISETP.GT.AND P6, PT, R8, R9, PT ;  /* 0x000000090800720c */ /* 0x008fda0003fc4270 */
[----:B------:R-:W-:Y:S05]  /*10760*/  @P6 BRA `(.L_x_1214) ;  /* 0x0000024000006947 */ /* 0x000fea0003800000 */
.L_x_1218:
        /* <DEDUP_REMOVED lines=16> */
.L_x_1275:
        /* <DEDUP_REMOVED lines=16> */
.L_x_1276:
[----:B--2---:R-:W-:-:S05]  /*10970*/  IMAD R0, R0, c[0x0][0x538], RZ ;  /* 0x00014e0000007a24 */ /* 0x004fca00078e02ff */
[----:B------:R-:W-:-:S04]  /*10980*/  IADD3 R8, R0, R8, RZ ;  /* 0x0000000800087210 */ /* 0x000fc80007ffe0ff */
[----:B------:R-:W-:-:S13]  /*10990*/  ISETP.GT.AND P6, PT, R8, R9, PT ;  /* 0x000000090800720c */ /* 0x000fda0003fc4270 */
[----:B-1----:R-:W-:Y:S05]  /*109a0*/  @!P6 BRA `(.L_x_1218) ;  /* 0xfffffdc00000e947 */ /* 0x002fea000383ffff */
.L_x_1214:
[----:B------:R-:W-:-:S05]  /*109b0*/  IADD3 R8, -R0, R8, RZ ;  /* 0x0000000800087210 */ /* 0x000fca0007ffe1ff */
[----:B------:R-:W-:-:S05]  /*109c0*/  IMAD R0, R4, c[0x0][0x538], R8 ;  /* 0x00014e0004007a24 */ /* 0x000fca00078e0208 */
[----:B------:R-:W-:Y:S01]  /*109d0*/  ISETP.GT.AND P0, PT, R0, R9, PT ;  /* 0x000000090000720c */ /* 0x000fe20003f04270 */
[----:B------:R-:W-:-:S12]  /*109e0*/  BRA.DIV ~URZ, `(.L_x_1219) ;  /* 0x000037c27f007947 */ /* 0x000fd8000b800000 */
[----:B------:R-:W-:-:S04]  /*109f0*/  VOTE.ANY R5, PT, !P0 ;  /* 0x0000000000057806 */ /* 0x000fc800040e0100 */
.L_x_1277:
[----:B------:R-:W2:Y:S02]  /*10a00*/  POPC R0, R5 ;  /* 0x0000000500007309 */ /* 0x000ea40000000000 */
[----:B--2---:R-:W-:Y:S01]  /*10a10*/  IADD3 R211, R0, R211, RZ ;  /* 0x000000d300d37210 */ /* 0x004fe20007ffe0ff */
[----:B------:R-:W-:Y:S05]  /*10a20*/  BRA.DIV ~URZ, `(.L_x_1220) ;  /* 0x000037d27f007947 */ /* 0x000fea000b800000 */
[----:B------:R2:W3:Y:S04]  /*10a30*/  SHFL.IDX PT, R10, R6, R0, 0x1f ;  /* 0x00001f00060a7589 */ /* 0x0004e800000e0000 */
[----:B------:R2:W4:Y:S02]  /*10a40*/  SHFL.IDX PT, R7, R7, R0, 0x1f ;  /* 0x00001f0007077589 */ /* 0x00052400000e0000 */
.L_x_1278:
[----:B------:R-:W-:Y:S01]  /*10a50*/  ISETP.NE.AND P0, PT, R5, RZ, PT ;  /* 0x000000ff0500720c */ /* 0x000fe20003f05270 */
[----:B------:R-:W-:-:S12]  /*10a60*/  BSSY B0, `(.L_x_1221) ;  /* 0x0000005000007945 */ /* 0x000fd80003800000 */
[----:B------:R-:W-:Y:S05]  /*10a70*/  @!P0 BRA `(.L_x_1222) ;  /* 0x0000003000008947 */ /* 0x000fea0003800000 */
[----:B--2---:R-:W-:Y:S01]  /*10a80*/  IADD3 R0, R0, -0x1, RZ ;  /* 0xffffffff00007810 */ /* 0x004fe20007ffe0ff */
[----:B------:R-:W-:Y:S05]  /*10a90*/  BRA.DIV ~URZ, `(.L_x_1223) ;  /* 0x000038327f007947 */ /* 0x000fea000b800000 */
[----:B------:R2:W1:Y:S02]  /*10aa0*/  SHFL.IDX PT, R11, R4, R0, 0x1f ;  /* 0x00001f00040b7589 */ /* 0x00046400000e0000 */
.L_x_1222:
[----:B------:R-:W-:Y:S05]  /*10ab0*/  BSYNC B0 ;  /* 0x0000000000007941 */ /* 0x000fea0003800000 */
.L_x_1221:
        /* <DEDUP_REMOVED lines=66> */
.L_x_1225:
        /* <DEDUP_REMOVED lines=66> */
.L_x_1226:
[----:B------:R-:W-:Y:S05]  /*11300*/  BSYNC B0 ;  /* 0x0000000000007941 */ /* 0x000fea0003800000 */
.L_x_1224:
[----:B------:R-:W-:-:S04]  /*11310*/  LOP3.LUT R0, RZ, R0, RZ, 0x33, !PT ;  /* 0x00000000ff007212 */ /* 0x000fc800078e33ff */
[----:B------:R-:W-:Y:S01]  /*11320*/  IADD3 R209, R0, R10, RZ ;  /* 0x0000000a00d17210 */ /* 0x000fe20007ffe0ff */
[----:B------:R-:W-:Y:S05]  /*11330*/  BRA `(.L_x_1227) ;  /* 0x0000004000007947 */ /* 0x000fea0003800000 */
.L_x_1215:
[----:B------:R-:W-:Y:S01]  /*11340*/  IMAD.MOV.U32 R208, RZ, RZ, R9 ;  /* 0x000000ffffd07224 */ /* 0x000fe200078e0009 */
[----:B------:R-:W-:Y:S01]  /*11350*/  MOV R210, RZ ;  /* 0x000000ff00d27202 */ /* 0x000fe20000000f00 */
[----:B------:R-:W-:Y:S01]  /*11360*/  IMAD.MOV.U32 R209, RZ, RZ, RZ ;  /* 0x000000ffffd17224 */ /* 0x000fe200078e00ff */
[----:B------:R-:W-:Y:S02]  /*11370*/  MOV R211, c[0x0][0x53c] ;  /* 0x00014f0000d37a02 */ /* 0x000fe40000000f00 */
.L_x_1227:
[----:B------:R-:W-:Y:S05]  /*11380*/  BSYNC B1 ;  /* 0x0000000000017941 */ /* 0x000fea0003800000 */
.L_x_1213:
[----:B------:R-:W-:Y:S01]  /*11390*/  WARPSYNC 0xffffffff ;  /* 0xffffffff00007948 */ /* 0x000fe20003800000 */
[----:B------:R-:W-:Y:S01]  /*113a0*/  BAR.SYNC.DEFER_BLOCKING 0x4, 0x100 ;  /* 0x0104000000007b1d */ /* 0x000fe20000010000 */
[----:B------:R-:W-:-:S13]  /*113b0*/  ISETP.NE.AND P0, PT, R12, RZ, PT ;  /* 0x000000ff0c00720c */ /* 0x000fda0003f05270 */
[----:B------:R2:W-:Y:S04]  /*113c0*/  @!P0 STS.128 [0x18100], R208 ;  /* 0x018100d0ff008388 */ /* 0x0005e80000000c00 */
[----:B------:R-:W-:Y:S06]  /*113d0*/  BAR.ARV 0x5, 0x100 ;  /* 0x0144000000007b1d */ /* 0x000fec0000002000 */
.L_x_1208:
[----:B-1----:R-:W-:-:S13]  /*113e0*/  ISETP.GE.AND P0, PT, R211, c[0x0][0x53c], PT ;  /* 0x00014f00d3007a0c */ /* 0x002fda0003f06270 */
[----:B--23--:R-:W-:Y:S01]  /*113f0*/  @P0 CALL.REL.NOINC `(.L_x_1228) ;  /* 0x0000001000000944 */ /* 0x00cfe20003c00000 */
[----:B------:R-:W-:Y:S05]  /*11400*/  BRA `(.L_x_1229) ;  /* 0xffff062000007947 */ /* 0x000fea000383ffff */
.L_x_1228:
[----:B------:R-:W-:Y:S05]  /*11410*/  EXIT ;  /* 0x000000000000794d */ /* 0x000fea0003800000 */
.L_x_1111:
[----:B------:R-:W-:Y:S01]  /*11420*/  IMAD.MOV.U32 R0, RZ, RZ, R5 ;  /* 0x000000ffff007224 */ /* 0x000fe200078e0005 */
[----:B------:R-:W-:Y:S02]  /*11430*/  MOV R2, 0x1 ;  /* 0x0000000100027802 */ /* 0x000fe40000000f00 */
[----:B------:R-:W-:Y:S02]  /*11440*/  MOV R3, 0x11460 ;  /* 0x0001146000037802 */ /* 0x000fe40000000f00 */
[----:B--2---:R-:W-:Y:S05]  /*11450*/  CALL.REL.NOINC `($__internal_20_$__cuda_sm70_shflsync_up_p) ;  /* 0x00002fa000007944 */ /* 0x004fea0003c00000 */
[----:B------:R-:W-:Y:S01]  /*11460*/  MOV R0, R4 ;  /* 0x0000000400007202 */ /* 0x000fe20000000f00 */
[----:B------:R-:W-:Y:S05]  /*11470*/  BRA `(.L_x_1230) ;  /* 0xfffeefc000007947 */ /* 0x000fea000383ffff */
.L_x_1112:
[----:B------:R-:W-:Y:S01]  /*11480*/  IMAD.MOV.U32 R0, RZ, RZ, R5 ;  /* 0x000000ffff007224 */ /* 0x000fe200078e0005 */
[----:B------:R-:W-:Y:S02]  /*11490*/  MOV R2, 0x2 ;  /* 0x0000000200027802 */ /* 0x000fe40000000f00 */
[----:B------:R-:W-:Y:S02]  /*114a0*/  MOV R3, 0x114c0 ;  /* 0x000114c000037802 */ /* 0x000fe40000000f00 */
[----:B--2---:R-:W-:Y:S05]  /*114b0*/  CALL.REL.NOINC `($__internal_20_$__cuda_sm70_shflsync_up_p) ;  /* 0x00002f4000007944 */ /* 0x004fea0003c00000 */
[----:B------:R-:W-:Y:S01]  /*114c0*/  SEL R0, R4, RZ, P4 ;  /* 0x000000ff04007207 */ /* 0x000fe20002000000 */
[----:B------:R-:W-:Y:S01]  /*114d0*/  IMAD.MOV.U32 R2, RZ, RZ, 0x4 ;  /* 0x00000004ff027424 */ /* 0x000fe200078e00ff */
[----:B------:R-:W-:-:S03]  /*114e0*/  MOV R3, 0x11510 ;  /* 0x0001151000037802 */ /* 0x000fc60000000f00 */
[----:B------:R-:W-:Y:S02]  /*114f0*/  IMAD.IADD R0, R5, 0x1, R0 ;  /* 0x0000000105007824 */ /* 0x000fe400078e0200 */
[----:B------:R-:W-:Y:S05]  /*11500*/  CALL.REL.NOINC `($__internal_20_$__cuda_sm70_shflsync_up_p) ;  /* 0x00002ef000007944 */ /* 0x000fea0003c00000 */
        /* <DEDUP_REMOVED lines=12> */
[----:B------:R-:W-:Y:S02]  /*115d0*/  MOV R184, 0x1f ;  /* 0x0000001f00b87802 */ /* 0x000fe40000000f00 */
[----:B------:R-:W-:Y:S01]  /*115e0*/  MOV R3, 0x11620 ;  /* 0x0001162000037802 */ /* 0x000fe20000000f00 */
[----:B------:R-:W-:-:S04]  /*115f0*/  IMAD.IADD R4, R0, 0x1, R4 ;  /* 0x0000000100047824 */ /* 0x000fc800078e0204 */
[----:B------:R-:W-:Y:S02]  /*11600*/  IMAD.MOV.U32 R183, RZ, RZ, R4 ;  /* 0x000000ffffb77224 */ /* 0x000fe400078e0004 */
[----:B------:R-:W-:Y:S05]  /*11610*/  CALL.REL.NOINC `($__internal_19_$__cuda_sm70_shflsync_idx_p) ;  /* 0x00002d8000007944 */ /* 0x000fea0003c00000 */
[----:B------:R-:W-:Y:S01]  /*11620*/  MOV R0, R183 ;  /* 0x000000b700007202 */ /* 0x000fe20000000f00 */
[----:B------:R-:W-:Y:S05]  /*11630*/  BRA `(.L_x_1231) ;  /* 0xfffeef0000007947 */ /* 0x000fea000383ffff */
.L_x_1114:
[----:B------:R-:W-:Y:S02]  /*11640*/  SEL R0, RZ, 0x1, P0 ;  /* 0x00000001ff007807 */ /* 0x000fe40000000000 */
[----:B------:R-:W-:Y:S02]  /*11650*/  MOV R2, 0x11670 ;  /* 0x0001167000027802 */ /* 0x000fe40000000f00 */
[----:B--2---:R-:W-:Y:S05]  /*11660*/  CALL.REL.NOINC `($__internal_21_$__cuda_sm70_votesync_ballot) ;  /* 0x00002e0000007944 */ /* 0x004fea0003c00000 */
[----:B------:R-:W-:Y:S01]  /*11670*/  MOV R6, R0 ;  /* 0x0000000000067202 */ /* 0x000fe20000000f00 */
[----:B------:R-:W-:Y:S05]  /*11680*/  BRA `(.L_x_1232) ;  /* 0xfffeef4000007947 */ /* 0x000fea000383ffff */
.L_x_1115:
[----:B------:R-:W-:Y:S01]  /*11690*/  IMAD.MOV.U32 R183, RZ, RZ, R9 ;  /* 0x000000ffffb77224 */ /* 0x000fe200078e0009 */
[----:B------:R-:W-:Y:S01]  /*116a0*/  MOV R2, R0 ;  /* 0x0000000000027202 */ /* 0x000fe20000000f00 */
[----:B------:R-:W-:Y:S01]  /*116b0*/  IMAD.MOV.U32 R184, RZ, RZ, 0x1f ;  /* 0x0000001fffb87424 */ /* 0x000fe200078e00ff */
[----:B------:R-:W-:Y:S02]  /*116c0*/  MOV R3, 0x116e0 ;  /* 0x000116e000037802 */ /* 0x000fe40000000f00 */
[----:B------:R-:W-:Y:S05]  /*116d0*/  CALL.REL.NOINC `($__internal_19_$__cuda_sm70_shflsync_idx_p) ;  /* 0x00002cc000007944 */ /* 0x000fea0003c00000 */
[----:B------:R-:W-:Y:S01]  /*116e0*/  IMAD.MOV.U32 R209, RZ, RZ, R183 ;  /* 0x000000ffffd17224 */ /* 0x000fe200078e00b7 */
[----:B------:R-:W-:Y:S01]  /*116f0*/  MOV R183, R8 ;  /* 0x0000000800b77202 */ /* 0x000fe20000000f00 */
[----:B------:R-:W-:Y:S01]  /*11700*/  IMAD.MOV.U32 R5, RZ, RZ, RZ ;  /* 0x000000ffff057224 */ /* 0x000fe200078e00ff */
[----:B------:R-:W-:Y:S01]  /*11710*/  MOV R2, R0 ;  /* 0x0000000000027202 */ /* 0x000fe20000000f00 */
[----:B------:R-:W-:Y:S01]  /*11720*/  IMAD.MOV.U32 R184, RZ, RZ, 0x1f ;  /* 0x0000001fffb87424 */ /* 0x000fe200078e00ff */
[----:B------:R-:W-:-:S02]  /*11730*/  MOV R3, 0x11750 ;  /* 0x0001175000037802 */ /* 0x000fc40000000f00 */
[----:B------:R-:W-:Y:S05]  /*11740*/  CALL.REL.NOINC `($__internal_19_$__cuda_sm70_shflsync_idx_p) ;  /* 0x00002c5000007944 */ /* 0x000fea0003c00000 */
[----:B------:R-:W-:Y:S01]  /*11750*/  MOV R9, R183 ;  /* 0x000000b700097202 */ /* 0x000fe20000000f00 */
[----:B------:R-:W-:Y:S05]  /*11760*/  BRA `(.L_x_1233) ;  /* 0xfffeeec000007947 */ /* 0x000fea000383ffff */
.L_x_1118:
[----:B------:R-:W-:Y:S01]  /*11770*/  IMAD.MOV.U32 R183, RZ, RZ, R4 ;  /* 0x000000ffffb77224 */ /* 0x000fe200078e0004 */
[----:B------:R-:W-:Y:S01]  /*11780*/  MOV R2, R0 ;  /* 0x0000000000027202 */ /* 0x000fe20000000f00 */
[----:B------:R-:W-:Y:S01]  /*11790*/  IMAD.MOV.U32 R184, RZ, RZ, 0x1f ;  /* 0x0000001fffb87424 */ /* 0x000fe200078e00ff */
[----:B------:R-:W-:-:S02]  /*117a0*/  MOV R3, 0x117c0 ;  /* 0x000117c000037802 */ /* 0x000fc40000000f00 */
[----:B--23--:R-:W-:Y:S05]  /*117b0*/  CALL.REL.NOINC `($__internal_19_$__cuda_sm70_shflsync_idx_p) ;  /* 0x00002be000007944 */ /* 0x00cfea0003c00000 */
[----:B------:R-:W-:Y:S01]  /*117c0*/  MOV R5, R183 ;  /* 0x000000b700057202 */ /* 0x000fe20000000f00 */
[----:B------:R-:W-:Y:S05]  /*117d0*/  BRA `(.L_x_1117) ;  /* 0xfffeeeb000007947 */ /* 0x000fea000383ffff */
.L_x_1129:
[----:B------:R-:W-:Y:S01]  /*117e0*/  IMAD.MOV.U32 R183, RZ, RZ, R9 ;  /* 0x000000ffffb77224 */ /* 0x000fe200078e0009 */
[----:B------:R-:W-:Y:S01]  /*117f0*/  MOV R2, RZ ;  /* 0x000000ff00027202 */ /* 0x000fe20000000f00 */
[----:B------:R-:W-:Y:S01]  /*11800*/  IMAD.MOV.U32 R184, RZ, RZ, 0x181f ;  /* 0x0000181fffb87424 */ /* 0x000fe200078e00ff */
[----:B------:R-:W-:-:S02]  /*11810*/  MOV R3, 0x11830 ;  /* 0x0001183000037802 */ /* 0x000fc40000000f00 */
[----:B-----5:R-:W-:Y:S05]  /*11820*/  CALL.REL.NOINC `($__internal_19_$__cuda_sm70_shflsync_idx_p) ;  /* 0x00002b7000007944 */ /* 0x020fea0003c00000 */
[----:B------:R-:W-:Y:S01]  /*11830*/  MOV R8, R183 ;  /* 0x000000b700087202 */ /* 0x000fe20000000f00 */
[----:B------:R-:W-:Y:S05]  /*11840*/  BRA `(.L_x_1234) ;  /* 0xffff0e9000007947 */ /* 0x000fea000383ffff */
.L_x_1130:
[----:B------:R-:W-:Y:S01]  /*11850*/  IMAD.MOV.U32 R183, RZ, RZ, R12 ;  /* 0x000000ffffb77224 */ /* 0x000fe200078e000c */
[----:B------:R-:W-:Y:S01]  /*11860*/  MOV R2, RZ ;  /* 0x000000ff00027202 */ /* 0x000fe20000000f00 */
[----:B------:R-:W-:Y:S01]  /*11870*/  IMAD.MOV.U32 R184, RZ, RZ, 0x181f ;  /* 0x0000181fffb87424 */ /* 0x000fe200078e00ff */
[----:B------:R-:W-:-:S02]  /*11880*/  MOV R3, 0x118a0 ;  /* 0x000118a000037802 */ /* 0x000fc40000000f00 */
[----:B-12--5:R-:W-:Y:S05]  /*11890*/  CALL.REL.NOINC `($__internal_19_$__cuda_sm70_shflsync_idx_p) ;  /* 0x00002b0000007944 */ /* 0x026fea0003c00000 */
[----:B------:R-:W-:Y:S01]  /*118a0*/  MOV R0, R183 ;  /* 0x000000b700007202 */ /* 0x000fe20000000f00 */
[----:B------:R-:W-:Y:S05]  /*118b0*/  BRA `(.L_x_1235) ;  /* 0xffff0e4000007947 */ /* 0x000fea000383ffff */
.L_x_1133:
[----:B------:R-:W-:Y:S01]  /*118c0*/  IMAD.MOV.U32 R183, RZ, RZ, R9 ;  /* 0x000000ffffb77224 */ /* 0x000fe200078e0009 */
[----:B--2---:R-:W-:Y:S01]  /*118d0*/  MOV R2, 0x1 ;  /* 0x0000000100027802 */ /* 0x004fe20000000f00 */
[----:B------:R-:W-:Y:S01]  /*118e0*/  IMAD.MOV.U32 R184, RZ, RZ, 0x181f ;  /* 0x0000181fffb87424 */ /* 0x000fe200078e00ff */
[----:B------:R-:W-:-:S02]  /*118f0*/  MOV R3, 0x11910 ;  /* 0x0001191000037802 */ /* 0x000fc40000000f00 */
[----:B-1-345:R-:W-:Y:S05]  /*11900*/  CALL.REL.NOINC `($__internal_19_$__cuda_sm70_shflsync_idx_p) ;  /* 0x00002a9000007944 */ /* 0x03afea0003c00000 */
[----:B------:R-:W-:Y:S01]  /*11910*/  IMAD.MOV.U32 R8, RZ, RZ, R183 ;  /* 0x000000ffff087224 */ /* 0x000fe200078e00b7 */
[----:B------:R-:W-:Y:S01]  /*11920*/  MOV R2, 0x1 ;  /* 0x0000000100027802 */ /* 0x000fe20000000f00 */
[----:B------:R-:W-:Y:S01]  /*11930*/  IMAD.MOV.U32 R183, RZ, RZ, R12 ;  /* 0x000000ffffb77224 */ /* 0x000fe200078e000c */
[----:B------:R-:W-:-:S02]  /*11940*/  MOV R184, 0x181f ;  /* 0x0000181f00b87802 */ /* 0x000fc40000000f00 */
[----:B------:R-:W-:Y:S02]  /*11950*/  MOV R3, 0x11970 ;  /* 0x0001197000037802 */ /* 0x000fe40000000f00 */
[----:B------:R-:W-:Y:S05]  /*11960*/  CALL.REL.NOINC `($__internal_19_$__cuda_sm70_shflsync_idx_p) ;  /* 0x00002a3000007944 */ /* 0x000fea0003c00000 */
[----:B------:R-:W-:Y:S01]  /*11970*/  MOV R0, R183 ;  /* 0x000000b700007202 */ /* 0x000fe20000000f00 */
[----:B------:R-:W-:Y:S05]  /*11980*/  BRA `(.L_x_1236) ;  /* 0xffff0ef000007947 */ /* 0x000fea000383ffff */
.L_x_1136:
[----:B------:R-:W-:Y:S01]  /*11990*/  IMAD.MOV.U32 R183, RZ, RZ, R9 ;  /* 0x000000ffffb77224 */ /* 0x000fe200078e0009 */
[----:B-1----:R-:W-:Y:S01]  /*119a0*/  MOV R2, 0x2 ;  /* 0x0000000200027802 */ /* 0x002fe20000000f00 */
[----:B------:R-:W-:Y:S01]  /*119b0*/  IMAD.MOV.U32 R184, RZ, RZ, 0x181f ;  /* 0x0000181fffb87424 */ /* 0x000fe200078e00ff */
[----:B------:R-:W-:Y:S02]  /*119c0*/  MOV R3, 0x119e0 ;  /* 0x000119e000037802 */ /* 0x000fe40000000f00 */
[----:B--2345:R-:W-:Y:S05]  /*119d0*/  CALL.REL.NOINC `($__internal_19_$__cuda_sm70_shflsync_idx_p) ;  /* 0x000029c000007944 */ /* 0x03cfea0003c00000 */
[----:B------:R-:W-:Y:S01]  /*119e0*/  MOV R8, R183 ;  /* 0x000000b700087202 */ /* 0x000fe20000000f00 */
[----:B------:R-:W-:Y:S05]  /*119f0*/  BRA `(.L_x_1237) ;  /* 0xffff0fe000007947 */ /* 0x000fea000383ffff */
.L_x_1137:
[----:B------:R-:W-:Y:S01]  /*11a00*/  IMAD.MOV.U32 R183, RZ, RZ, R12 ;  /* 0x000000ffffb77224 */ /* 0x000fe200078e000c */
[----:B------:R-:W-:Y:S01]  /*11a10*/  MOV R2, 0x2 ;  /* 0x0000000200027802 */ /* 0x000fe20000000f00 */
[----:B------:R-:W-:Y:S01]  /*11a20*/  IMAD.MOV.U32 R184, RZ, RZ, 0x181f ;  /* 0x0000181fffb87424 */ /* 0x000fe200078e00ff */
[----:B------:R-:W-:Y:S02]  /*11a30*/  MOV R3, 0x11a50 ;  /* 0x00011a5000037802 */ /* 0x000fe40000000f00 */
[----:B-12345:R-:W-:Y:S05]  /*11a40*/  CALL.REL.NOINC `($__internal_19_$__cuda_sm70_shflsync_idx_p) ;  /* 0x0000295000007944 */ /* 0x03efea0003c00000 */
[----:B------:R-:W-:Y:S01]  /*11a50*/  MOV R0, R183 ;  /* 0x000000b700007202 */ /* 0x000fe20000000f00 */
[----:B------:R-:W-:Y:S05]  /*11a60*/  BRA `(.L_x_1238) ;  /* 0xffff0f9000007947 */ /* 0x000fea000383ffff */
.L_x_1140:
[----:B------:R-:W-:Y:S01]  /*11a70*/  IMAD.MOV.U32 R183, RZ, RZ, R9 ;  /* 0x000000ffffb77224 */ /* 0x000fe200078e0009 */
[----:B-1----:R-:W-:Y:S01]  /*11a80*/  MOV R2, 0x3 ;  /* 0x0000000300027802 */ /* 0x002fe20000000f00 */
[----:B------:R-:W-:Y:S01]  /*11a90*/  IMAD.MOV.U32 R184, RZ, RZ, 0x181f ;  /* 0x0000181fffb87424 */ /* 0x000fe200078e00ff */
[----:B------:R-:W-:-:S02]  /*11aa0*/  MOV R3, 0x11ac0 ;  /* 0x00011ac000037802 */ /* 0x000fc40000000f00 */
[----:B--2345:R-:W-:Y:S05]  /*11ab0*/  CALL.REL.NOINC `($__internal_19_$__cuda_sm70_shflsync_idx_p) ;  /* 0x000028e000007944 */ /* 0x03cfea0003c00000 */
        /* <DEDUP_REMOVED lines=8> */
.L_x_1143:
[----:B------:R-:W-:Y:S01]  /*11b40*/  IMAD.MOV.U32 R183, RZ, RZ, R5 ;  /* 0x000000ffffb77224 */ /* 0x000fe200078e0005 */
[----:B------:R-:W-:Y:S01]  /*11b50*/  MOV R2, RZ ;  /* 0x000000ff00027202 */ /* 0x000fe20000000f00 */
[----:B------:R-:W-:Y:S01]  /*11b60*/  IMAD.MOV.U32 R184, RZ, RZ, 0x181f ;  /* 0x0000181fffb87424 */ /* 0x000fe200078e00ff */
[----:B------:R-:W-:Y:S02]  /*11b70*/  MOV R3, 0x11b90 ;  /* 0x00011b9000037802 */ /* 0x000fe40000000f00 */
[----:B------:R-:W-:Y:S05]  /*11b80*/  CALL.REL.NOINC `($__internal_19_$__cuda_sm70_shflsync_idx_p) ;  /* 0x0000281000007944 */ /* 0x000fea0003c00000 */
[----:B------:R-:W-:Y:S01]  /*11b90*/  MOV R4, R183 ;  /* 0x000000b700047202 */ /* 0x000fe20000000f00 */
[----:B------:R-:W-:Y:S05]  /*11ba0*/  BRA `(.L_x_1240) ;  /* 0xffff295000007947 */ /* 0x000fea000383ffff */
.L_x_1144:
[----:B------:R-:W-:Y:S01]  /*11bb0*/  IMAD.MOV.U32 R183, RZ, RZ, R12 ;  /* 0x000000ffffb77224 */ /* 0x000fe200078e000c */
[----:B------:R-:W-:Y:S01]  /*11bc0*/  MOV R2, RZ ;  /* 0x000000ff00027202 */ /* 0x000fe20000000f00 */
[----:B------:R-:W-:Y:S01]  /*11bd0*/  IMAD.MOV.U32 R184, RZ, RZ, 0x181f ;  /* 0x0000181fffb87424 */ /* 0x000fe200078e00ff */
[----:B------:R-:W-:Y:S02]  /*11be0*/  MOV R3, 0x11c00 ;  /* 0x00011c0000037802 */ /* 0x000fe40000000f00 */
[----:B-12---:R-:W-:Y:S05]  /*11bf0*/  CALL.REL.NOINC `($__internal_19_$__cuda_sm70_shflsync_idx_p) ;  /* 0x000027a000007944 */ /* 0x006fea0003c00000 */
[C---:B------:R-:W-:Y:S01]  /*11c00*/  IADD3 R8, P0, R183.reuse, R106, RZ ;  /* 0x0000006ab7087210 */ /* 0x040fe20007f1e0ff */
[----:B------:R-:W-:Y:S01]  /*11c10*/  IMAD.MOV.U32 R184, RZ, RZ, 0x181f ;  /* 0x0000181fffb87424 */ /* 0x000fe200078e00ff */
[----:B------:R-:W-:-:S02]  /*11c20*/  IADD3 R6, P6, R183, R107, RZ ;  /* 0x0000006bb7067210 */ /* 0x000fc40007fde0ff */
[----:B------:R-:W-:Y:S01]  /*11c30*/  ISETP.GE.AND P5, PT, R182, c[0x0][0x1d4], PT ;  /* 0x00007500b6007a0c */ /* 0x000fe20003fa6270 */
[C---:B------:R-:W-:Y:S01]  /*11c40*/  IMAD.X R9, R4.reuse, 0x1, R101, P0 ;  /* 0x0000000104097824 */ /* 0x040fe200000e0665 */
[----:B------:R-:W-:Y:S01]  /*11c50*/  ISETP.GE.AND P2, PT, R187, c[0x0][0x1d4], PT ;  /* 0x00007500bb007a0c */ /* 0x000fe20003f46270 */
[----:B------:R-:W-:Y:S01]  /*11c60*/  IMAD.X R7, R4, 0x1, R102, P6 ;  /* 0x0000000104077824 */ /* 0x000fe200030e0666 */
[----:B------:R-:W-:Y:S02]  /*11c70*/  ISETP.GE.AND P0, PT, R188, c[0x0][0x1d4], PT ;  /* 0x00007500bc007a0c */ /* 0x000fe40003f06270 */
[----:B------:R-:W-:Y:S01]  /*11c80*/  IADD3 R2, P6, R183, R108, RZ ;  /* 0x0000006cb7027210 */ /* 0x000fe20007fde0ff */
[----:B------:R-:W-:Y:S01]  /*11c90*/  IMAD.MOV.U32 R183, RZ, RZ, R5 ;  /* 0x000000ffffb77224 */ /* 0x000fe200078e0005 */
        /* <DEDUP_REMOVED lines=12> */
[----:B-1----:R-:W-:Y:S05]  /*11d60*/  CALL.REL.NOINC `($__internal_19_$__cuda_sm70_shflsync_idx_p) ;  /* 0x0000263000007944 */ /* 0x002fea0003c00000 */
        /* <DEDUP_REMOVED lines=8> */
.L_x_1145:
[----:B------:R-:W-:Y:S01]  /*11df0*/  IMAD.MOV.U32 R183, RZ, RZ, R4 ;  /* 0x000000ffffb77224 */ /* 0x000fe200078e0004 */
[----:B------:R-:W-:Y:S01]  /*11e00*/  MOV R2, RZ ;  /* 0x000000ff00027202 */ /* 0x000fe20000000f00 */
[----:B------:R-:W-:Y:S01]  /*11e10*/  IMAD.MOV.U32 R184, RZ, RZ, 0x1c1f ;  /* 0x00001c1fffb87424 */ /* 0x000fe200078e00ff */
[----:B------:R-:W-:Y:S02]  /*11e20*/  MOV R3, 0x11e40 ;  /* 0x00011e4000037802 */ /* 0x000fe40000000f00 */
[----:B------:R-:W-:Y:S05]  /*11e30*/  CALL.REL.NOINC `($__internal_19_$__cuda_sm70_shflsync_idx_p) ;  /* 0x0000256000007944 */ /* 0x000fea0003c00000 */
[----:B------:R-:W-:Y:S01]  /*11e40*/  MOV R0, R183 ;  /* 0x000000b700007202 */ /* 0x000fe20000000f00 */
[----:B------:R-:W-:Y:S05]  /*11e50*/  BRA `(.L_x_1242) ;  /* 0xffff2a1000007947 */ /* 0x000fea000383ffff */
.L_x_1146:
[----:B------:R-:W-:Y:S01]  /*11e60*/  IMAD.MOV.U32 R183, RZ, RZ, R4 ;  /* 0x000000ffffb77224 */ /* 0x000fe200078e0004 */
[----:B------:R-:W-:Y:S01]  /*11e70*/  MOV R2, 0x1 ;  /* 0x0000000100027802 */ /* 0x000fe20000000f00 */
[----:B------:R-:W-:Y:S01]  /*11e80*/  IMAD.MOV.U32 R184, RZ, RZ, 0x1c1f ;  /* 0x00001c1fffb87424 */ /* 0x000fe200078e00ff */
[----:B------:R-:W-:Y:S02]  /*11e90*/  MOV R3, 0x11eb0 ;  /* 0x00011eb000037802 */ /* 0x000fe40000000f00 */
[----:B-1----:R-:W-:Y:S05]  /*11ea0*/  CALL.REL.NOINC `($__internal_19_$__cuda_sm70_shflsync_idx_p) ;  /* 0x000024f000007944 */ /* 0x002fea0003c00000 */
        /* <DEDUP_REMOVED lines=21> */
[C---:B------:R-:W-:Y:S02]  /*12000*/  ISETP.GT.AND P0, PT, R0.reuse, 0x18, PT ;  /* 0x000000180000780c */ /* 0x040fe40003f04270 */
        /* <DEDUP_REMOVED lines=45> */
[----:B------:R-:W-:Y:S05]  /*122e0*/  CALL.REL.NOINC `($__internal_18_$__cuda_sm70_shflsync_bfly_p) ;  /* 0x0000205000007944 */ /* 0x000fea0003c00000 */
[----:B------:R-:W-:Y:S01]  /*122f0*/  FMNMX.FTZ R100, R100, R0, !PT ;  /* 0x0000000064647209 */ /* 0x000fe20007810000 */
[----:B------:R-:W-:Y:S01]  /*12300*/  IMAD.MOV.U32 R0, RZ, RZ, 0x1 ;  /* 0x00000001ff007424 */ /* 0x000fe200078e00ff */
[----:B------:R-:W-:-:S03]  /*12310*/  MOV R2, 0x12340 ;  /* 0x0001234000027802 */ /* 0x000fc60000000f00 */
[----:B------:R-:W-:Y:S02]  /*12320*/  IMAD.MOV.U32 R4, RZ, RZ, R100 ;  /* 0x000000ffff047224 */ /* 0x000fe400078e0064 */
[----:B------:R-:W-:Y:S05]  /*12330*/  CALL.REL.NOINC `($__internal_18_$__cuda_sm70_shflsync_bfly_p) ;  /* 0x0000200000007944 */ /* 0x000fea0003c00000 */
[----:B------:R-:W-:Y:S01]  /*12340*/  FMNMX.FTZ R100, R100, R0, !PT ;  /* 0x0000000064647209 */ /* 0x000fe20007810000 */
[----:B------:R-:W-:Y:S01]  /*12350*/  IMAD.MOV.U32 R4, RZ, RZ, R5 ;  /* 0x000000ffff047224 */ /* 0x000fe200078e0005 */
[----:B------:R-:W-:Y:S01]  /*12360*/  MOV R2, 0x12390 ;  /* 0x0001239000027802 */ /* 0x000fe20000000f00 */
[----:B------:R-:W-:Y:S02]  /*12370*/  IMAD.MOV.U32 R0, RZ, RZ, 0x2 ;  /* 0x00000002ff007424 */ /* 0x000fe400078e00ff */
[----:B------:R-:W-:Y:S05]  /*12380*/  CALL.REL.NOINC `($__internal_18_$__cuda_sm70_shflsync_bfly_p) ;  /* 0x00001fb000007944 */ /* 0x000fea0003c00000 */
[----:B------:R-:W-:Y:S01]  /*12390*/  FMNMX.FTZ R4, R5, R0, !PT ;  /* 0x0000000005047209 */ /* 0x000fe20007810000 */
[----:B------:R-:W-:Y:S01]  /*123a0*/  IMAD.MOV.U32 R0, RZ, RZ, 0x1 ;  /* 0x00000001ff007424 */ /* 0x000fe200078e00ff */
[----:B------:R-:W-:Y:S02]  /*123b0*/  MOV R2, 0x123d0 ;  /* 0x000123d000027802 */ /* 0x000fe40000000f00 */
[----:B------:R-:W-:Y:S05]  /*123c0*/  CALL.REL.NOINC `($__internal_18_$__cuda_sm70_shflsync_bfly_p) ;  /* 0x00001f7000007944 */ /* 0x000fea0003c00000 */
[----:B------:R-:W-:Y:S01]  /*123d0*/  MOV R5, R0 ;  /* 0x0000000000057202 */ /* 0x000fe20000000f00 */
[----:B------:R-:W-:Y:S05]  /*123e0*/  BRA `(.L_x_1243) ;  /* 0xffff2b3000007947 */ /* 0x000fea000383ffff */
.L_x_1150:
[----:B------:R-:W-:Y:S01]  /*123f0*/  MOV R2, RZ ;  /* 0x000000ff00027202 */ /* 0x000fe20000000f00 */
[----:B------:R-:W-:Y:S01]  /*12400*/  IMAD.MOV.U32 R183, RZ, RZ, R5 ;  /* 0x000000ffffb77224 */ /* 0x000fe200078e0005 */
[----:B------:R-:W-:Y:S01]  /*12410*/  MOV R3, 0x12440 ;  /* 0x0001244000037802 */ /* 0x000fe20000000f00 */
[----:B------:R-:W-:Y:S02]  /*12420*/  IMAD.MOV.U32 R184, RZ, RZ, 0x181f ;  /* 0x0000181fffb87424 */ /* 0x000fe400078e00ff */
[----:B-1234-:R-:W-:Y:S05]  /*12430*/  CALL.REL.NOINC `($__internal_19_$__cuda_sm70_shflsync_idx_p) ;  /* 0x00001f6000007944 */ /* 0x01efea0003c00000 */
[----:B------:R-:W-:Y:S01]  /*12440*/  MOV R4, R183 ;  /* 0x000000b700047202 */ /* 0x000fe20000000f00 */
[----:B------:R-:W-:-:S05]  /*12450*/  BRA `(.L_x_1244) ;  /* 0xffff3ec000007947 */ /* 0x000fca000383ffff */
.L_x_1151:
[----:B------:R-:W-:Y:S01]  /*12460*/  MOV R2, RZ ;  /* 0x000000ff00027202 */ /* 0x000fe20000000f00 */
[----:B------:R-:W-:Y:S01]  /*12470*/  IMAD.MOV.U32 R183, RZ, RZ, R12 ;  /* 0x000000ffffb77224 */ /* 0x000fe200078e000c */
[----:B------:R-:W-:Y:S01]  /*12480*/  MOV R3, 0x124b0 ;  /* 0x000124b000037802 */ /* 0x000fe20000000f00 */
[----:B------:R-:W-:Y:S02]  /*12490*/  IMAD.MOV.U32 R184, RZ, RZ, 0x181f ;  /* 0x0000181fffb87424 */ /* 0x000fe400078e00ff */
[----:B-1234-:R-:W-:Y:S05]  /*124a0*/  CALL.REL.NOINC `($__internal_19_$__cuda_sm70_shflsync_idx_p) ;  /* 0x00001ef000007944 */ /* 0x01efea0003c00000 */
[----:B------:R-:W-:Y:S01]  /*124b0*/  ISETP.GE.AND P6, PT, R182, c[0x0][0x1d4], PT ;  /* 0x00007500b6007a0c */ /* 0x000fe20003fc6270 */
[----:B------:R-:W-:Y:S01]  /*124c0*/  IMAD.MOV.U32 R184, RZ, RZ, 0x181f ;  /* 0x0000181fffb87424 */ /* 0x000fe200078e00ff */
[----:B------:R-:W-:Y:S02]  /*124d0*/  IADD3 R2, P0, R183, R20, RZ ;  /* 0x00000014b7027210 */ /* 0x000fe40007f1e0ff */
[----:B------:R-:W-:Y:S02]  /*124e0*/  ISETP.GE.AND P5, PT, R187, c[0x0][0x1d4], PT ;  /* 0x00007500bb007a0c */ /* 0x000fe40003fa6270 */
[C---:B------:R-:W-:Y:S01]  /*124f0*/  IADD3 R6, P2, R183.reuse, R21, RZ ;  /* 0x00000015b7067210 */ /* 0x040fe20007f5e0ff */
[----:B------:R-:W-:Y:S01]  /*12500*/  IMAD.X R3, R4, 0x1, R13, P0 ;  /* 0x0000000104037824 */ /* 0x000fe200000e060d */
[----:B------:R-:W-:Y:S03]  /*12510*/  ISETP.GE.AND P0, PT, R188, c[0x0][0x1d4], PT ;  /* 0x00007500bc007a0c */ /* 0x000fe60003f06270 */
[C---:B------:R-:W-:Y:S02]  /*12520*/  IMAD.X R7, R4.reuse, 0x1, R14, P2 ;  /* 0x0000000104077824 */ /* 0x040fe400010e060e */
[----:B------:R-:W-:Y:S01]  /*12530*/  @!PT LDS RZ, [RZ] ;  /* 0x00000000fffff984 */ /* 0x000fe20000000800 */
[----:B------:R-:W-:Y:S01]  /*12540*/  @!PT LDS RZ, [RZ] ;  /* 0x00000000fffff984 */ /* 0x000fe20000000800 */
[----:B------:R-:W-:Y:S01]  /*12550*/  @!PT LDS RZ, [RZ] ;  /* 0x00000000fffff984 */ /* 0x000fe20000000800 */
[----:B------:R1:W-:Y:S04]  /*12560*/  LDGSTS.E.BYPASS.LTC128B.128 [R179+0x100], [R2.64], !P6 ;  /* 0x0010000002b37fae */ /* 0x0003e8000f101d46 */
[----:B------:R2:W-:Y:S01]  /*12570*/  LDGSTS.E.BYPASS.LTC128B.128 [R179+0x2100], [R6.64], !P5 ;  /* 0x0210000006b37fae */ /* 0x0005e2000e901d46 */
[----:B-1----:R-:W-:Y:S01]  /*12580*/  IADD3 R2, P2, R183, R22, RZ ;  /* 0x00000016b7027210 */ /* 0x002fe20007f5e0ff */
[----:B------:R-:W-:Y:S01]  /*12590*/  IMAD.MOV.U32 R183, RZ, RZ, R5 ;  /* 0x000000ffffb77224 */ /* 0x000fe200078e0005 */
[----:B------:R-:W-:Y:S02]  /*125a0*/  SEL R5, RZ, 0x10, P6 ;  /* 0x00000010ff057807 */ /* 0x000fe40003000000 */
[----:B--2---:R-:W-:Y:S01]  /*125b0*/  SEL R6, RZ, 0x10, P5 ;  /* 0x00000010ff067807 */ /* 0x004fe20002800000 */
[----:B------:R-:W-:Y:S01]  /*125c0*/  IMAD.X R3, R4, 0x1, R15, P2 ;  /* 0x0000000104037824 */ /* 0x000fe200010e060f */
[----:B------:R-:W-:Y:S04]  /*125d0*/  SEL R7, RZ, 0x10, P0 ;  /* 0x00000010ff077807 */ /* 0x000fe80000000000 */
[----:B------:R1:W-:Y:S02]  /*125e0*/  LDGSTS.E.BYPASS.LTC128B.128 [R179+0x4100], [R2.64], !P0 ;  /* 0x0410000002b37fae */ /* 0x0003e4000c101d46 */
[----:B-1----:R-:W-:Y:S01]  /*125f0*/  MOV R3, 0x12620 ;  /* 0x0001262000037802 */ /* 0x002fe20000000f00 */
[----:B------:R-:W-:Y:S02]  /*12600*/  IMAD.MOV.U32 R2, RZ, RZ, 0x1 ;  /* 0x00000001ff027424 */ /* 0x000fe400078e00ff */
[----:B------:R-:W-:Y:S05]  /*12610*/  CALL.REL.NOINC `($__internal_19_$__cuda_sm70_shflsync_idx_p) ;  /* 0x00001d8000007944 */ /* 0x000fea0003c00000 */
[----:B------:R-:W-:Y:S01]  /*12620*/  MOV R2, 0x1 ;  /* 0x0000000100027802 */ /* 0x000fe20000000f00 */
[----:B------:R-:W-:Y:S01]  /*12630*/  IMAD.MOV.U32 R4, RZ, RZ, R183 ;  /* 0x000000ffff047224 */ /* 0x000fe200078e00b7 */
[----:B------:R-:W-:Y:S01]  /*12640*/  MOV R184, 0x181f ;  /* 0x0000181f00b87802 */ /* 0x000fe20000000f00 */
[----:B------:R-:W-:Y:S01]  /*12650*/  IMAD.MOV.U32 R183, RZ, RZ, R12 ;  /* 0x000000ffffb77224 */ /* 0x000fe200078e000c */
[----:B------:R-:W-:Y:S02]  /*12660*/  MOV R3, 0x12680 ;  /* 0x0001268000037802 */ /* 0x000fe40000000f00 */
[----:B------:R-:W-:Y:S05]  /*12670*/  CALL.REL.NOINC `($__internal_19_$__cuda_sm70_shflsync_idx_p) ;  /* 0x00001d2000007944 */ /* 0x000fea0003c00000 */
[----:B------:R-:W-:Y:S01]  /*12680*/  MOV R0, R183 ;  /* 0x000000b700007202 */ /* 0x000fe20000000f00 */
[----:B------:R-:W-:-:S05]  /*12690*/  BRA `(.L_x_1245) ;  /* 0xffff3dd000007947 */ /* 0x000fca000383ffff */
.L_x_1154:
[----:B------:R-:W-:Y:S01]  /*126a0*/  MOV R2, RZ ;  /* 0x000000ff00027202 */ /* 0x000fe20000000f00 */
[----:B------:R-:W-:Y:S01]  /*126b0*/  IMAD.MOV.U32 R183, RZ, RZ, R5 ;  /* 0x000000ffffb77224 */ /* 0x000fe200078e0005 */
[----:B------:R-:W-:Y:S01]  /*126c0*/  MOV R3, 0x126f0 ;  /* 0x000126f000037802 */ /* 0x000fe20000000f00 */
[----:B------:R-:W-:Y:S02]  /*126d0*/  IMAD.MOV.U32 R184, RZ, RZ, 0x181f ;  /* 0x0000181fffb87424 */ /* 0x000fe400078e00ff */
[----:B-1----:R-:W-:Y:S05]  /*126e0*/  CALL.REL.NOINC `($__internal_19_$__cuda_sm70_shflsync_idx_p) ;  /* 0x00001cb000007944 */ /* 0x002fea0003c00000 */
[----:B------:R-:W-:Y:S01]  /*126f0*/  MOV R4, R183 ;  /* 0x000000b700047202 */ /* 0x000fe20000000f00 */
[----:B------:R-:W-:-:S05]  /*12700*/  BRA `(.L_x_1246) ;  /* 0xffff4ec000007947 */ /* 0x000fca000383ffff */
.L_x_1155:
[----:B------:R-:W-:Y:S01]  /*12710*/  MOV R2, RZ ;  /* 0x000000ff00027202 */ /* 0x000fe20000000f00 */
[----:B------:R-:W-:Y:S01]  /*12720*/  IMAD.MOV.U32 R183, RZ, RZ, R8 ;  /* 0x000000ffffb77224 */ /* 0x000fe200078e0008 */
[----:B------:R-:W-:Y:S01]  /*12730*/  MOV R3, 0x12760 ;  /* 0x0001276000037802 */ /* 0x000fe20000000f00 */
[----:B------:R-:W-:Y:S02]  /*12740*/  IMAD.MOV.U32 R184, RZ, RZ, 0x181f ;  /* 0x0000181fffb87424 */ /* 0x000fe400078e00ff */
[----:B-123--:R-:W-:Y:S05]  /*12750*/  CALL.REL.NOINC `($__internal_19_$__cuda_sm70_shflsync_idx_p) ;  /* 0x00001c4000007944 */ /* 0x00efea0003c00000 */
        /* <DEDUP_REMOVED lines=31> */
.L_x_1156:
[----:B-1----:R-:W-:Y:S01]  /*12950*/  MOV R2, RZ ;  /* 0x000000ff00027202 */ /* 0x002fe20000000f00 */
[----:B------:R-:W-:Y:S01]  /*12960*/  IMAD.MOV.U32 R183, RZ, RZ, R4 ;  /* 0x000000ffffb77224 */ /* 0x000fe200078e0004 */
[----:B------:R-:W-:Y:S01]  /*12970*/  MOV R3, 0x129a0 ;  /* 0x000129a000037802 */ /* 0x000fe20000000f00 */
[----:B------:R-:W-:Y:S02]  /*12980*/  IMAD.MOV.U32 R184, RZ, RZ, 0x1c1f ;  /* 0x00001c1fffb87424 */ /* 0x000fe400078e00ff */
[----:B------:R-:W-:Y:S05]  /*12990*/  CALL.REL.NOINC `($__internal_19_$__cuda_sm70_shflsync_idx_p) ;  /* 0x00001a0000007944 */ /* 0x000fea0003c00000 */
[----:B------:R-:W-:Y:S01]  /*129a0*/  MOV R0, R183 ;  /* 0x000000b700007202 */ /* 0x000fe20000000f00 */
[----:B------:R-:W-:-:S05]  /*129b0*/  BRA `(.L_x_1248) ;  /* 0xffff4f6000007947 */ /* 0x000fca000383ffff */
.L_x_1157:
[----:B------:R-:W-:Y:S01]  /*129c0*/  MOV R2, 0x1 ;  /* 0x0000000100027802 */ /* 0x000fe20000000f00 */
[----:B------:R-:W-:Y:S01]  /*129d0*/  IMAD.MOV.U32 R183, RZ, RZ, R4 ;  /* 0x000000ffffb77224 */ /* 0x000fe200078e0004 */
[----:B------:R-:W-:Y:S01]  /*129e0*/  MOV R3, 0x12a10 ;  /* 0x00012a1000037802 */ /* 0x000fe20000000f00 */
[----:B------:R-:W-:Y:S02]  /*129f0*/  IMAD.MOV.U32 R184, RZ, RZ, 0x1c1f ;  /* 0x00001c1fffb87424 */ /* 0x000fe400078e00ff */
[----:B--2---:R-:W-:Y:S05]  /*12a00*/  CALL.REL.NOINC `($__internal_19_$__cuda_sm70_shflsync_idx_p) ;  /* 0x0000199000007944 */ /* 0x004fea0003c00000 */
[----:B------:R-:W-:Y:S01]  /*12a10*/  FMNMX.FTZ R0, R10, R101, !PT ;  /* 0x000000650a007209 */ /* 0x000fe20007810000 */
[----:B------:R-:W-:Y:S03]  /*12a20*/  IMAD.IADD R5, R5, 0x1, R183 ;  /* 0x0000000105057824 */ /* 0x000fe600078e02b7 */
[----:B------:R-:W-:Y:S02]  /*12a30*/  FMNMX.FTZ R0, R136, R0, !PT ;  /* 0x0000000088007209 */ /* 0x000fe40007810000 */
[C---:B------:R-:W-:Y:S02]  /*12a40*/  ISETP.GT.AND P6, PT, R5.reuse, RZ, PT ;  /* 0x000000ff0500720c */ /* 0x040fe40003fc4270 */
[----:B------:R-:W-:Y:S02]  /*12a50*/  ISETP.GT.AND P5, PT, R5, 0x1, PT ;  /* 0x000000010500780c */ /* 0x000fe40003fa4270 */
[----:B------:R-:W-:Y:S02]  /*12a60*/  FSEL R9, R163, -INF , P6 ;  /* 0xff800000a3097808 */ /* 0x000fe40003000000 */
[----:B------:R-:W-:Y:S02]  /*12a70*/  ISETP.GT.AND P2, PT, R5, 0x8, PT ;  /* 0x000000080500780c */ /* 0x000fe40003f44270 */
[----:B------:R-:W-:Y:S02]  /*12a80*/  FSEL R25, R162, -INF , P5 ;  /* 0xff800000a2197808 */ /* 0x000fe40002800000 */
[----:B------:R-:W-:Y:S02]  /*12a90*/  FMNMX.FTZ R2, R9, R102, !PT ;  /* 0x0000006609027209 */ /* 0x000fe40007810000 */
[----:B------:R-:W-:Y:S02]  /*12aa0*/  ISETP.GT.AND P0, PT, R5, 0x9, PT ;  /* 0x000000090500780c */ /* 0x000fe40003f04270 */
[----:B------:R-:W-:Y:S02]  /*12ab0*/  FSEL R24, R161, -INF , P2 ;  /* 0xff800000a1187808 */ /* 0x000fe40001000000 */
[----:B------:R-:W-:Y:S02]  /*12ac0*/  FMNMX.FTZ R0, R35, R0, !PT ;  /* 0x0000000023007209 */ /* 0x000fe40007810000 */
[----:B------:R-:W-:Y:S02]  /*12ad0*/  FMNMX.FTZ R2, R25, R2, !PT ;  /* 0x0000000219027209 */ /* 0x000fe40007810000 */
[C---:B------:R-:W-:Y:S02]  /*12ae0*/  ISETP.GT.AND P6, PT, R5.reuse, 0x10, PT ;  /* 0x000000100500780c */ /* 0x040fe40003fc4270 */
[----:B------:R-:W-:Y:S02]  /*12af0*/  FSEL R23, R160, -INF , P0 ;  /* 0xff800000a0177808 */ /* 0x000fe40000000000 */
[----:B------:R-:W-:Y:S02]  /*12b00*/  FMNMX.FTZ R0, R34, R0, !PT ;  /* 0x0000000022007209 */ /* 0x000fe40007810000 */
        /* <DEDUP_REMOVED lines=40> */
[----:B------:R-:W-:Y:S02]  /*12d90*/  ISETP.GT.AND P0, PT, R5, 0x39, PT ;  /* 0x000000390500780c */ /* 0x000fe40003f04270 */
[----:B------:R-:W-:Y:S02]  /*12da0*/  FMNMX.FTZ R4, R13, R4, !PT ;  /* 0x000000040d047209 */ /* 0x000fe40007810000 */
[----:B------:R-:W-:Y:S02]  /*12db0*/  FSEL R6, R138, -INF , P2 ;  /* 0xff8000008a067808 */ /* 0x000fe40001000000 */
[----:B------:R-:W-:Y:S02]  /*12dc0*/  FMNMX.FTZ R0, R7, R0, !PT ;  /* 0x0000000007007209 */ /* 0x000fe40007810000 */
[----:B------:R-:W-:Y:S02]  /*12dd0*/  FMNMX.FTZ R4, R12, R4, !PT ;  /* 0x000000040c047209 */ /* 0x000fe40007810000 */
[----:B------:R-:W-:Y:S02]  /*12de0*/  FSEL R5, R137, -INF , P0 ;  /* 0xff80000089057808 */ /* 0x000fe40000000000 */
[----:B------:R-:W-:Y:S01]  /*12df0*/  FMNMX.FTZ R137, R6, R0, !PT ;  /* 0x0000000006897209 */ /* 0x000fe20007810000 */
[----:B------:R-:W-:Y:S01]  /*12e00*/  IMAD.MOV.U32 R0, RZ, RZ, 0x2 ;  /* 0x00000002ff007424 */ /* 0x000fe200078e00ff */
[----:B------:R-:W-:Y:S02]  /*12e10*/  FMNMX.FTZ R4, R11, R4, !PT ;  /* 0x000000040b047209 */ /* 0x000fe40007810000 */
[----:B------:R-:W-:Y:S02]  /*12e20*/  FMNMX.FTZ R137, R5, R137, !PT ;  /* 0x0000008905897209 */ /* 0x000fe40007810000 */
[----:B------:R-:W-:Y:S02]  /*12e30*/  MOV R2, 0x12e50 ;  /* 0x00012e5000027802 */ /* 0x000fe40000000f00 */
[----:B------:R-:W-:Y:S05]  /*12e40*/  CALL.REL.NOINC `($__internal_18_$__cuda_sm70_shflsync_bfly_p) ;  /* 0x000014f000007944 */ /* 0x000fea0003c00000 */
[----:B------:R-:W-:Y:S01]  /*12e50*/  FMNMX.FTZ R4, R4, R0, !PT ;  /* 0x0000000004047209 */ /* 0x000fe20007810000 */
[----:B------:R-:W-:Y:S01]  /*12e60*/  IMAD.MOV.U32 R0, RZ, RZ, 0x1 ;  /* 0x00000001ff007424 */ /* 0x000fe200078e00ff */
[----:B------:R-:W-:Y:S02]  /*12e70*/  MOV R2, 0x12e90 ;  /* 0x00012e9000027802 */ /* 0x000fe40000000f00 */
        /* <DEDUP_REMOVED lines=10> */
[----:B------:R-:W-:-:S05]  /*12f20*/  BRA `(.L_x_1249) ;  /* 0xffff50a000007947 */ /* 0x000fca000383ffff */
.L_x_1160:
[----:B------:R-:W-:Y:S01]  /*12f30*/  MOV R2, RZ ;  /* 0x000000ff00027202 */ /* 0x000fe20000000f00 */
[----:B------:R-:W-:Y:S01]  /*12f40*/  IMAD.MOV.U32 R183, RZ, RZ, R7 ;  /* 0x000000ffffb77224 */ /* 0x000fe200078e0007 */
[----:B------:R-:W-:Y:S01]  /*12f50*/  MOV R3, 0x12f80 ;  /* 0x00012f8000037802 */ /* 0x000fe20000000f00 */
[----:B------:R-:W-:Y:S02]  /*12f60*/  IMAD.MOV.U32 R184, RZ, RZ, 0x181f ;  /* 0x0000181fffb87424 */ /* 0x000fe400078e00ff */
[----:B-1234-:R-:W-:Y:S05]  /*12f70*/  CALL.REL.NOINC `($__internal_19_$__cuda_sm70_shflsync_idx_p) ;  /* 0x0000142000007944 */ /* 0x01efea0003c00000 */
[----:B------:R-:W-:Y:S01]  /*12f80*/  MOV R2, R183 ;  /* 0x000000b700027202 */ /* 0x000fe20000000f00 */
[----:B------:R-:W-:-:S05]  /*12f90*/  BRA `(.L_x_1250) ;  /* 0xffff6aa000007947 */ /* 0x000fca000383ffff */
.L_x_1163:
[----:B------:R-:W-:Y:S01]  /*12fa0*/  MOV R2, RZ ;  /* 0x000000ff00027202 */ /* 0x000fe20000000f00 */
[----:B------:R-:W-:Y:S01]  /*12fb0*/  IMAD.MOV.U32 R183, RZ, RZ, R5 ;  /* 0x000000ffffb77224 */ /* 0x000fe200078e0005 */
[----:B------:R-:W-:Y:S01]  /*12fc0*/  MOV R3, 0x12ff0 ;  /* 0x00012ff000037802 */ /* 0x000fe20000000f00 */
[----:B------:R-:W-:Y:S02]  /*12fd0*/  IMAD.MOV.U32 R184, RZ, RZ, 0x181f ;  /* 0x0000181fffb87424 */ /* 0x000fe400078e00ff */
[----:B-1----:R-:W-:Y:S05]  /*12fe0*/  CALL.REL.NOINC `($__internal_19_$__cuda_sm70_shflsync_idx_p) ;  /* 0x000013b000007944 */ /* 0x002fea0003c00000 */
[----:B------:R-:W-:Y:S01]  /*12ff0*/  MOV R4, R183 ;  /* 0x000000b700047202 */ /* 0x000fe20000000f00 */
[----:B------:R-:W-:-:S05]  /*13000*/  BRA `(.L_x_1251) ;  /* 0xffff7c5000007947 */ /* 0x000fca000383ffff */
.L_x_1164:
[----:B------:R-:W-:Y:S01]  /*13010*/  MOV R2, RZ ;  /* 0x000000ff00027202 */ /* 0x000fe20000000f00 */
[----:B------:R-:W-:Y:S01]  /*13020*/  IMAD.MOV.U32 R183, RZ, RZ, R8 ;  /* 0x000000ffffb77224 */ /* 0x000fe200078e0008 */
[----:B------:R-:W-:Y:S01]  /*13030*/  MOV R3, 0x13060 ;  /* 0x0001306000037802 */ /* 0x000fe20000000f00 */
[----:B------:R-:W-:Y:S02]  /*13040*/  IMAD.MOV.U32 R184, RZ, RZ, 0x181f ;  /* 0x0000181fffb87424 */ /* 0x000fe400078e00ff */
[----:B-123--:R-:W-:Y:S05]  /*13050*/  CALL.REL.NOINC `($__internal_19_$__cuda_sm70_shflsync_idx_p) ;  /* 0x0000134000007944 */ /* 0x00efea0003c00000 */
        /* <DEDUP_REMOVED lines=19> */
[----:B--2---:R-:W-:Y:S05]  /*13190*/  CALL.REL.NOINC `($__internal_19_$__cuda_sm70_shflsync_idx_p) ;  /* 0x0000120000007944 */ /* 0x004fea0003c00000 */
        /* <DEDUP_REMOVED lines=8> */
.L_x_1165:
[----:B------:R-:W-:Y:S02]  /*13220*/  MOV R0, 0x2 ;  /* 0x0000000200007802 */ /* 0x000fe40000000f00 */
        /* <DEDUP_REMOVED lines=16> */
.L_x_1167:
[----:B------:R-:W-:Y:S01]  /*13330*/  IMAD.MOV.U32 R4, RZ, RZ, R185 ;  /* 0x000000ffff047224 */ /* 0x000fe200078e00b9 */
[----:B------:R-:W-:-:S02]  /*13340*/  MOV R0, 0x2 ;  /* 0x0000000200007802 */ /* 0x000fc40000000f00 */
[----:B------:R-:W-:Y:S02]  /*13350*/  MOV R2, 0x13370 ;  /* 0x0001337000027802 */ /* 0x000fe40000000f00 */
[----:B------:R-:W-:Y:S05]  /*13360*/  CALL.REL.NOINC `($__internal_18_$__cuda_sm70_shflsync_bfly_p) ;  /* 0x00000fd000007944 */ /* 0x000fea0003c00000 */
[----:B------:R-:W-:Y:S05]  /*13370*/  BRA `(.L_x_1254) ;  /* 0xffff94d000007947 */ /* 0x000fea000383ffff */
.L_x_1168:
[----:B------:R-:W-:Y:S01]  /*13380*/  IMAD.MOV.U32 R4, RZ, RZ, R5 ;  /* 0x000000ffff047224 */ /* 0x000fe200078e0005 */
[----:B------:R-:W-:Y:S02]  /*13390*/  MOV R0, 0x1 ;  /* 0x0000000100007802 */ /* 0x000fe40000000f00 */
[----:B------:R-:W-:Y:S02]  /*133a0*/  MOV R2, 0x133c0 ;  /* 0x000133c000027802 */ /* 0x000fe40000000f00 */
[----:B-1----:R-:W-:Y:S05]  /*133b0*/  CALL.REL.NOINC `($__internal_18_$__cuda_sm70_shflsync_bfly_p) ;  /* 0x00000f8000007944 */ /* 0x002fea0003c00000 */
[----:B------:R-:W-:Y:S01]  /*133c0*/  FADD.FTZ R5, R5, R0 ;  /* 0x0000000005057221 */ /* 0x000fe20000010000 */
[----:B------:R-:W-:Y:S02]  /*133d0*/  MOV R4, R186 ;  /* 0x000000ba00047202 */ /* 0x000fe40000000f00 */
[----:B------:R-:W-:Y:S02]  /*133e0*/  MOV R0, 0x2 ;  /* 0x0000000200007802 */ /* 0x000fe40000000f00 */
[----:B------:R-:W-:Y:S02]  /*133f0*/  MOV R2, 0x13410 ;  /* 0x0001341000027802 */ /* 0x000fe40000000f00 */
[----:B------:R-:W-:Y:S05]  /*13400*/  CALL.REL.NOINC `($__internal_18_$__cuda_sm70_shflsync_bfly_p) ;  /* 0x00000f3000007944 */ /* 0x000fea0003c00000 */
[----:B------:R-:W-:Y:S01]  /*13410*/  FADD.FTZ R4, R186, R0 ;  /* 0x00000000ba047221 */ /* 0x000fe20000010000 */
[----:B------:R-:W-:Y:S02]  /*13420*/  MOV R0, 0x1 ;  /* 0x0000000100007802 */ /* 0x000fe40000000f00 */
[----:B------:R-:W-:-:S02]  /*13430*/  MOV R2, 0x13450 ;  /* 0x0001345000027802 */ /* 0x000fc40000000f00 */
[----:B------:R-:W-:Y:S05]  /*13440*/  CALL.REL.NOINC `($__internal_18_$__cuda_sm70_shflsync_bfly_p) ;  /* 0x00000ef000007944 */ /* 0x000fea0003c00000 */
[----:B------:R-:W-:Y:S01]  /*13450*/  MOV R3, R0 ;  /* 0x0000000000037202 */ /* 0x000fe20000000f00 */
[----:B------:R-:W-:Y:S05]  /*13460*/  BRA `(.L_x_1255) ;  /* 0xffff945000007947 */ /* 0x000fea000383ffff */
.L_x_1175:
[----:B--234-:R-:W-:Y:S01]  /*13470*/  IMAD.MOV.U32 R183, RZ, RZ, R9 ;  /* 0x000000ffffb77224 */ /* 0x01cfe200078e0009 */
[----:B------:R-:W-:Y:S01]  /*13480*/  MOV R2, RZ ;  /* 0x000000ff00027202 */ /* 0x000fe20000000f00 */
[----:B------:R-:W-:Y:S01]  /*13490*/  IMAD.MOV.U32 R184, RZ, RZ, 0x181f ;  /* 0x0000181fffb87424 */ /* 0x000fe200078e00ff */
[----:B------:R-:W-:-:S02]  /*134a0*/  MOV R3, 0x134c0 ;  /* 0x000134c000037802 */ /* 0x000fc40000000f00 */
[----:B-1----:R-:W-:Y:S05]  /*134b0*/  CALL.REL.NOINC `($__internal_19_$__cuda_sm70_shflsync_idx_p) ;  /* 0x00000ee000007944 */ /* 0x002fea0003c00000 */
[----:B------:R-:W-:Y:S01]  /*134c0*/  MOV R8, R183 ;  /* 0x000000b700087202 */ /* 0x000fe20000000f00 */
[----:B------:R-:W-:Y:S05]  /*134d0*/  BRA `(.L_x_1256) ;  /* 0xffffab3000007947 */ /* 0x000fea000383ffff */
.L_x_1176:
[----:B------:R-:W-:Y:S01]  /*134e0*/  IMAD.MOV.U32 R183, RZ, RZ, R11 ;  /* 0x000000ffffb77224 */ /* 0x000fe200078e000b */
[----:B------:R-:W-:Y:S01]  /*134f0*/  MOV R2, RZ ;  /* 0x000000ff00027202 */ /* 0x000fe20000000f00 */
[----:B------:R-:W-:Y:S01]  /*13500*/  IMAD.MOV.U32 R184, RZ, RZ, 0x181f ;  /* 0x0000181fffb87424 */ /* 0x000fe200078e00ff */
[----:B------:R-:W-:-:S02]  /*13510*/  MOV R3, 0x13530 ;  /* 0x0001353000037802 */ /* 0x000fc40000000f00 */
[----:B-123--:R-:W-:Y:S05]  /*13520*/  CALL.REL.NOINC `($__internal_19_$__cuda_sm70_shflsync_idx_p) ;  /* 0x00000e7000007944 */ /* 0x00efea0003c00000 */
[----:B------:R-:W-:Y:S01]  /*13530*/  MOV R0, R183 ;  /* 0x000000b700007202 */ /* 0x000fe20000000f00 */
[----:B------:R-:W-:Y:S05]  /*13540*/  BRA `(.L_x_1257) ;  /* 0xffffaae000007947 */ /* 0x000fea000383ffff */
.L_x_1179:
[----:B------:R-:W-:Y:S01]  /*13550*/  IMAD.MOV.U32 R183, RZ, RZ, R9 ;  /* 0x000000ffffb77224 */ /* 0x000fe200078e0009 */
[----:B--2---:R-:W-:Y:S01]  /*13560*/  MOV R2, 0x1 ;  /* 0x0000000100027802 */ /* 0x004fe20000000f00 */
[----:B------:R-:W-:Y:S01]  /*13570*/  IMAD.MOV.U32 R184, RZ, RZ, 0x181f ;  /* 0x0000181fffb87424 */ /* 0x000fe200078e00ff */
[----:B------:R-:W-:-:S02]  /*13580*/  MOV R3, 0x135a0 ;  /* 0x000135a000037802 */ /* 0x000fc40000000f00 */
[----:B-1-34-:R-:W-:Y:S05]  /*13590*/  CALL.REL.NOINC `($__internal_19_$__cuda_sm70_shflsync_idx_p) ;  /* 0x00000e0000007944 */ /* 0x01afea0003c00000 */
        /* <DEDUP_REMOVED lines=8> */
.L_x_1182:
[----:B------:R-:W-:Y:S01]  /*13620*/  IMAD.MOV.U32 R183, RZ, RZ, R9 ;  /* 0x000000ffffb77224 */ /* 0x000fe200078e0009 */
[----:B--2---:R-:W-:Y:S01]  /*13630*/  MOV R2, 0x2 ;  /* 0x0000000200027802 */ /* 0x004fe20000000f00 */
[----:B------:R-:W-:Y:S01]  /*13640*/  IMAD.MOV.U32 R184, RZ, RZ, 0x181f ;  /* 0x0000181fffb87424 */ /* 0x000fe200078e00ff */
[----:B------:R-:W-:Y:S02]  /*13650*/  MOV R3, 0x13670 ;  /* 0x0001367000037802 */ /* 0x000fe40000000f00 */
[----:B-1-34-:R-:W-:Y:S05]  /*13660*/  CALL.REL.NOINC `($__internal_19_$__cuda_sm70_shflsync_idx_p) ;  /* 0x00000d3000007944 */ /* 0x01afea0003c00000 */
[----:B------:R-:W-:Y:S01]  /*13670*/  MOV R8, R183 ;  /* 0x000000b700087202 */ /* 0x000fe20000000f00 */
[----:B------:R-:W-:Y:S05]  /*13680*/  BRA `(.L_x_1259) ;  /* 0xffffac7000007947 */ /* 0x000fea000383ffff */
.L_x_1183:
[----:B------:R-:W-:Y:S01]  /*13690*/  IMAD.MOV.U32 R183, RZ, RZ, R11 ;  /* 0x000000ffffb77224 */ /* 0x000fe200078e000b */
[----:B--2---:R-:W-:Y:S01]  /*136a0*/  MOV R2, 0x2 ;  /* 0x0000000200027802 */ /* 0x004fe20000000f00 */
[----:B------:R-:W-:Y:S01]  /*136b0*/  IMAD.MOV.U32 R184, RZ, RZ, 0x181f ;  /* 0x0000181fffb87424 */ /* 0x000fe200078e00ff */
[----:B------:R-:W-:Y:S02]  /*136c0*/  MOV R3, 0x136e0 ;  /* 0x000136e000037802 */ /* 0x000fe40000000f00 */
[----:B-1-34-:R-:W-:Y:S05]  /*136d0*/  CALL.REL.NOINC `($__internal_19_$__cuda_sm70_shflsync_idx_p) ;  /* 0x00000cc000007944 */ /* 0x01afea0003c00000 */
[----:B------:R-:W-:Y:S01]  /*136e0*/  MOV R0, R183 ;  /* 0x000000b700007202 */ /* 0x000fe20000000f00 */
[----:B------:R-:W-:Y:S05]  /*136f0*/  BRA `(.L_x_1260) ;  /* 0xffffac2000007947 */ /* 0x000fea000383ffff */
.L_x_1186:
[----:B------:R-:W-:Y:S01]  /*13700*/  IMAD.MOV.U32 R183, RZ, RZ, R9 ;  /* 0x000000ffffb77224 */ /* 0x000fe200078e0009 */
[----:B---3--:R-:W-:Y:S01]  /*13710*/  MOV R2, 0x3 ;  /* 0x0000000300027802 */ /* 0x008fe20000000f00 */
        /* <DEDUP_REMOVED lines=11> */
.L_x_1188:
[----:B------:R-:W-:Y:S01]  /*137d0*/  IMAD.MOV.U32 R183, RZ, RZ, R5 ;  /* 0x000000ffffb77224 */ /* 0x000fe200078e0005 */
[----:B------:R-:W-:Y:S01]  /*137e0*/  MOV R2, RZ ;  /* 0x000000ff00027202 */ /* 0x000fe20000000f00 */
[----:B------:R-:W-:Y:S01]  /*137f0*/  IMAD.MOV.U32 R184, RZ, RZ, 0x1c1f ;  /* 0x00001c1fffb87424 */ /* 0x000fe200078e00ff */
[----:B------:R-:W-:Y:S02]  /*13800*/  MOV R3, 0x13820 ;  /* 0x0001382000037802 */ /* 0x000fe40000000f00 */
[----:B------:R-:W-:Y:S05]  /*13810*/  CALL.REL.NOINC `($__internal_19_$__cuda_sm70_shflsync_idx_p) ;  /* 0x00000b8000007944 */ /* 0x000fea0003c00000 */
[----:B------:R-:W-:Y:S01]  /*13820*/  MOV R4, R183 ;  /* 0x000000b700047202 */ /* 0x000fe20000000f00 */
[----:B------:R-:W-:Y:S05]  /*13830*/  BRA `(.L_x_1262) ;  /* 0xffffaf9000007947 */ /* 0x000fea000383ffff */
.L_x_1189:
[----:B------:R-:W-:Y:S01]  /*13840*/  IMAD.MOV.U32 R183, RZ, RZ, R12 ;  /* 0x000000ffffb77224 */ /* 0x000fe200078e000c */
[----:B------:R-:W-:Y:S01]  /*13850*/  MOV R2, RZ ;  /* 0x000000ff00027202 */ /* 0x000fe20000000f00 */
[----:B------:R-:W-:Y:S01]  /*13860*/  IMAD.MOV.U32 R184, RZ, RZ, 0x1c1f ;  /* 0x00001c1fffb87424 */ /* 0x000fe200078e00ff */
[----:B------:R-:W-:Y:S02]  /*13870*/  MOV R3, 0x13890 ;  /* 0x0001389000037802 */ /* 0x000fe40000000f00 */
[----:B-12---:R-:W-:Y:S05]  /*13880*/  CALL.REL.NOINC `($__internal_19_$__cuda_sm70_shflsync_idx_p) ;  /* 0x00000b1000007944 */ /* 0x006fea0003c00000 */
[----:B------:R-:W-:Y:S01]  /*13890*/  MOV R0, R183 ;  /* 0x000000b700007202 */ /* 0x000fe20000000f00 */
[----:B------:R-:W-:Y:S05]  /*138a0*/  BRA `(.L_x_1263) ;  /* 0xffffaf4000007947 */ /* 0x000fea000383ffff */
.L_x_1192:
[----:B------:R-:W-:Y:S01]  /*138b0*/  IMAD.MOV.U32 R183, RZ, RZ, R5 ;  /* 0x000000ffffb77224 */ /* 0x000fe200078e0005 */
[----:B----4-:R-:W-:Y:S01]  /*138c0*/  MOV R2, 0x1 ;  /* 0x0000000100027802 */ /* 0x010fe20000000f00 */
[----:B------:R-:W-:Y:S01]  /*138d0*/  IMAD.MOV.U32 R184, RZ, RZ, 0x1c1f ;  /* 0x00001c1fffb87424 */ /* 0x000fe200078e00ff */
[----:B------:R-:W-:-:S02]  /*138e0*/  MOV R3, 0x13900 ;  /* 0x0001390000037802 */ /* 0x000fc40000000f00 */
[----:B-123--:R-:W-:Y:S05]  /*138f0*/  CALL.REL.NOINC `($__internal_19_$__cuda_sm70_shflsync_idx_p) ;  /* 0x00000aa000007944 */ /* 0x00efea0003c00000 */
        /* <DEDUP_REMOVED lines=8> */
.L_x_1196:
[----:B------:R-:W-:Y:S01]  /*13980*/  IMAD.MOV.U32 R183, RZ, RZ, R9 ;  /* 0x000000ffffb77224 */ /* 0x000fe200078e0009 */
[----:B------:R-:W-:Y:S01]  /*13990*/  MOV R2, RZ ;  /* 0x000000ff00027202 */ /* 0x000fe20000000f00 */
[----:B------:R-:W-:Y:S01]  /*139a0*/  IMAD.MOV.U32 R184, RZ, RZ, 0x181f ;  /* 0x0000181fffb87424 */ /* 0x000fe200078e00ff */
[----:B------:R-:W-:Y:S02]  /*139b0*/  MOV R3, 0x139d0 ;  /* 0x000139d000037802 */ /* 0x000fe40000000f00 */
[----:B------:R-:W-:Y:S05]  /*139c0*/  CALL.REL.NOINC `($__internal_19_$__cuda_sm70_shflsync_idx_p) ;  /* 0x000009d000007944 */ /* 0x000fea0003c00000 */
[----:B------:R-:W-:Y:S01]  /*139d0*/  MOV R8, R183 ;  /* 0x000000b700087202 */ /* 0x000fe20000000f00 */
[----:B------:R-:W-:Y:S05]  /*139e0*/  BRA `(.L_x_1265) ;  /* 0xffffc46000007947 */ /* 0x000fea000383ffff */
.L_x_1197:
[----:B------:R-:W-:Y:S01]  /*139f0*/  IMAD.MOV.U32 R183, RZ, RZ, R12 ;  /* 0x000000ffffb77224 */ /* 0x000fe200078e000c */
[----:B------:R-:W-:Y:S01]  /*13a00*/  MOV R2, RZ ;  /* 0x000000ff00027202 */ /* 0x000fe20000000f00 */
[----:B------:R-:W-:Y:S01]  /*13a10*/  IMAD.MOV.U32 R184, RZ, RZ, 0x181f ;  /* 0x0000181fffb87424 */ /* 0x000fe200078e00ff */
[----:B------:R-:W-:Y:S02]  /*13a20*/  MOV R3, 0x13a40 ;  /* 0x00013a4000037802 */ /* 0x000fe40000000f00 */
[----:B-12---:R-:W-:Y:S05]  /*13a30*/  CALL.REL.NOINC `($__internal_19_$__cuda_sm70_shflsync_idx_p) ;  /* 0x0000096000007944 */ /* 0x006fea0003c00000 */
[----:B------:R-:W-:Y:S01]  /*13a40*/  MOV R0, R183 ;  /* 0x000000b700007202 */ /* 0x000fe20000000f00 */
[----:B------:R-:W-:Y:S05]  /*13a50*/  BRA `(.L_x_1266) ;  /* 0xffffc41000007947 */ /* 0x000fea000383ffff */
.L_x_1200:
        /* <DEDUP_REMOVED lines=13> */
.L_x_1203:
[----:B------:R-:W-:Y:S01]  /*13b30*/  IMAD.MOV.U32 R183, RZ, RZ, R9 ;  /* 0x000000ffffb77224 */ /* 0x000fe200078e0009 */
[----:B-1----:R-:W-:Y:S01]  /*13b40*/  MOV R2, 0x2 ;  /* 0x0000000200027802 */ /* 0x002fe20000000f00 */
[----:B------:R-:W-:Y:S01]  /*13b50*/  IMAD.MOV.U32 R184, RZ, RZ, 0x181f ;  /* 0x0000181fffb87424 */ /* 0x000fe200078e00ff */
[----:B------:R-:W-:Y:S02]  /*13b60*/  MOV R3, 0x13b80 ;  /* 0x00013b8000037802 */ /* 0x000fe40000000f00 */
[----:B--234-:R-:W-:Y:S05]  /*13b70*/  CALL.REL.NOINC `($__internal_19_$__cuda_sm70_shflsync_idx_p) ;  /* 0x0000082000007944 */ /* 0x01cfea0003c00000 */
[----:B------:R-:W-:Y:S01]  /*13b80*/  MOV R8, R183 ;  /* 0x000000b700087202 */ /* 0x000fe20000000f00 */
[----:B------:R-:W-:Y:S05]  /*13b90*/  BRA `(.L_x_1268) ;  /* 0xffffc5b000007947 */ /* 0x000fea000383ffff */
.L_x_1204:
[----:B------:R-:W-:Y:S01]  /*13ba0*/  IMAD.MOV.U32 R183, RZ, RZ, R12 ;  /* 0x000000ffffb77224 */ /* 0x000fe200078e000c */
[----:B------:R-:W-:Y:S01]  /*13bb0*/  MOV R2, 0x2 ;  /* 0x0000000200027802 */ /* 0x000fe20000000f00 */
[----:B------:R-:W-:Y:S01]  /*13bc0*/  IMAD.MOV.U32 R184, RZ, RZ, 0x181f ;  /* 0x0000181fffb87424 */ /* 0x000fe200078e00ff */
[----:B------:R-:W-:Y:S02]  /*13bd0*/  MOV R3, 0x13bf0 ;  /* 0x00013bf000037802 */ /* 0x000fe40000000f00 */
[----:B-1234-:R-:W-:Y:S05]  /*13be0*/  CALL.REL.NOINC `($__internal_19_$__cuda_sm70_shflsync_idx_p) ;  /* 0x000007b000007944 */ /* 0x01efea0003c00000 */
[----:B------:R-:W-:Y:S01]  /*13bf0*/  MOV R0, R183 ;  /* 0x000000b700007202 */ /* 0x000fe20000000f00 */
[----:B------:R-:W-:Y:S05]  /*13c00*/  BRA `(.L_x_1269) ;  /* 0xffffc56000007947 */ /* 0x000fea000383ffff */
.L_x_1207:
[----:B------:R-:W-:Y:S01]  /*13c10*/  IMAD.MOV.U32 R183, RZ, RZ, R9 ;  /* 0x000000ffffb77224 */ /* 0x000fe200078e0009 */
[----:B-1----:R-:W-:Y:S01]  /*13c20*/  MOV R2, 0x3 ;  /* 0x0000000300027802 */ /* 0x002fe20000000f00 */
[----:B------:R-:W-:Y:S01]  /*13c30*/  IMAD.MOV.U32 R184, RZ, RZ, 0x181f ;  /* 0x0000181fffb87424 */ /* 0x000fe200078e00ff */
[----:B------:R-:W-:-:S02]  /*13c40*/  MOV R3, 0x13c60 ;  /* 0x00013c6000037802 */ /* 0x000fc40000000f00 */
[----:B--234-:R-:W-:Y:S05]  /*13c50*/  CALL.REL.NOINC `($__internal_19_$__cuda_sm70_shflsync_idx_p) ;  /* 0x0000074000007944 */ /* 0x01cfea0003c00000 */
        /* <DEDUP_REMOVED lines=8> */
.L_x_1209:
[----:B------:R-:W-:Y:S01]  /*13ce0*/  IMAD.MOV.U32 R183, RZ, RZ, R78 ;  /* 0x000000ffffb77224 */ /* 0x000fe200078e004e */
[----:B------:R-:W-:Y:S01]  /*13cf0*/  MOV R2, RZ ;  /* 0x000000ff00027202 */ /* 0x000fe20000000f00 */
[----:B------:R-:W-:Y:S01]  /*13d00*/  IMAD.MOV.U32 R184, RZ, RZ, 0x1f ;  /* 0x0000001fffb87424 */ /* 0x000fe200078e00ff */
[----:B------:R-:W-:Y:S02]  /*13d10*/  MOV R3, 0x13d30 ;  /* 0x00013d3000037802 */ /* 0x000fe40000000f00 */
[----:B-1----:R-:W-:Y:S05]  /*13d20*/  CALL.REL.NOINC `($__internal_19_$__cuda_sm70_shflsync_idx_p) ;  /* 0x0000067000007944 */ /* 0x002fea0003c00000 */
[----:B------:R-:W-:Y:S01]  /*13d30*/  MOV R9, R183 ;  /* 0x000000b700097202 */ /* 0x000fe20000000f00 */
[----:B------:R-:W-:Y:S05]  /*13d40*/  BRA `(.L_x_1271) ;  /* 0xffffc79000007947 */ /* 0x000fea000383ffff */
.L_x_1210:
[----:B------:R-:W-:Y:S01]  /*13d50*/  IMAD.MOV.U32 R183, RZ, RZ, R78 ;  /* 0x000000ffffb77224 */ /* 0x000fe200078e004e */
[----:B------:R-:W-:Y:S01]  /*13d60*/  MOV R2, 0x1 ;  /* 0x0000000100027802 */ /* 0x000fe20000000f00 */
[----:B------:R-:W-:Y:S01]  /*13d70*/  IMAD.MOV.U32 R184, RZ, RZ, 0x1f ;  /* 0x0000001fffb87424 */ /* 0x000fe200078e00ff */
[----:B------:R-:W-:Y:S02]  /*13d80*/  MOV R3, 0x13da0 ;  /* 0x00013da000037802 */ /* 0x000fe40000000f00 */
[----:B-123--:R-:W-:Y:S05]  /*13d90*/  CALL.REL.NOINC `($__internal_19_$__cuda_sm70_shflsync_idx_p) ;  /* 0x0000060000007944 */ /* 0x00efea0003c00000 */
[----:B------:R-:W-:Y:S01]  /*13da0*/  MOV R8, R183 ;  /* 0x000000b700087202 */ /* 0x000fe20000000f00 */
[----:B------:R-:W-:Y:S05]  /*13db0*/  BRA `(.L_x_1272) ;  /* 0xffffc74000007947 */ /* 0x000fea000383ffff */
.L_x_1211:
[----:B------:R-:W-:Y:S02]  /*13dc0*/  MOV R2, 0x1 ;  /* 0x0000000100027802 */ /* 0x000fe40000000f00 */
[----:B------:R-:W-:-:S02]  /*13dd0*/  MOV R3, 0x13df0 ;  /* 0x00013df000037802 */ /* 0x000fc40000000f00 */
[----:B--234-:R-:W-:Y:S05]  /*13de0*/  CALL.REL.NOINC `($__internal_20_$__cuda_sm70_shflsync_up_p) ;  /* 0x0000061000007944 */ /* 0x01cfea0003c00000 */
[----:B------:R-:W-:Y:S05]  /*13df0*/  BRA `(.L_x_1273) ;  /* 0xffffc82000007947 */ /* 0x000fea000383ffff */
.L_x_1212:
[----:B------:R-:W-:Y:S02]  /*13e00*/  MOV R2, 0x2 ;  /* 0x0000000200027802 */ /* 0x000fe40000000f00 */
[----:B------:R-:W-:-:S02]  /*13e10*/  MOV R3, 0x13e30 ;  /* 0x00013e3000037802 */ /* 0x000fc40000000f00 */
[----:B--23--:R-:W-:Y:S05]  /*13e20*/  CALL.REL.NOINC `($__internal_20_$__cuda_sm70_shflsync_up_p) ;  /* 0x000005d000007944 */ /* 0x00cfea0003c00000 */
        /* <DEDUP_REMOVED lines=24> */
.L_x_1216:
[----:B------:R-:W-:Y:S02]  /*13fb0*/  MOV R2, 0x1 ;  /* 0x0000000100027802 */ /* 0x000fe40000000f00 */
[----:B------:R-:W-:Y:S02]  /*13fc0*/  MOV R3, 0x13fe0 ;  /* 0x00013fe000037802 */ /* 0x000fe40000000f00 */
[----:B------:R-:W-:Y:S05]  /*13fd0*/  CALL.REL.NOINC `($__internal_20_$__cuda_sm70_shflsync_up_p) ;  /* 0x0000042000007944 */ /* 0x000fea0003c00000 */
[----:B------:R-:W-:Y:S01]  /*13fe0*/  MOV R2, R4 ;  /* 0x0000000400027202 */ /* 0x000fe20000000f00 */
[----:B------:R-:W-:Y:S05]  /*13ff0*/  BRA `(.L_x_1275) ;  /* 0xffffc87000007947 */ /* 0x000fea000383ffff */
.L_x_1217:
[----:B------:R-:W-:Y:S02]  /*14000*/  MOV R2, 0x2 ;  /* 0x0000000200027802 */ /* 0x000fe40000000f00 */
[----:B------:R-:W-:Y:S02]  /*14010*/  MOV R3, 0x14030 ;  /* 0x0001403000037802 */ /* 0x000fe40000000f00 */
        /* <DEDUP_REMOVED lines=25> */
.L_x_1219:
[----:B------:R-:W-:Y:S02]  /*141b0*/  SEL R0, RZ, 0x1, P0 ;  /* 0x00000001ff007807 */ /* 0x000fe40000000000 */
[----:B------:R-:W-:Y:S02]  /*141c0*/  MOV R2, 0x141e0 ;  /* 0x000141e000027802 */ /* 0x000fe40000000f00 */
[----:B-1----:R-:W-:Y:S05]  /*141d0*/  CALL.REL.NOINC `($__internal_21_$__cuda_sm70_votesync_ballot) ;  /* 0x0000029000007944 */ /* 0x002fea0003c00000 */
[----:B------:R-:W-:Y:S01]  /*141e0*/  MOV R5, R0 ;  /* 0x0000000000057202 */ /* 0x000fe20000000f00 */
[----:B------:R-:W-:Y:S05]  /*141f0*/  BRA `(.L_x_1277) ;  /* 0xffffc80000007947 */ /* 0x000fea000383ffff */
.L_x_1220:
[----:B------:R-:W-:Y:S01]  /*14200*/  IMAD.MOV.U32 R183, RZ, RZ, R6 ;  /* 0x000000ffffb77224 */ /* 0x000fe200078e0006 */
[----:B------:R-:W-:Y:S01]  /*14210*/  MOV R2, R0 ;  /* 0x0000000000027202 */ /* 0x000fe20000000f00 */
[----:B------:R-:W-:Y:S01]  /*14220*/  IMAD.MOV.U32 R184, RZ, RZ, 0x1f ;  /* 0x0000001fffb87424 */ /* 0x000fe200078e00ff */
[----:B------:R-:W-:Y:S02]  /*14230*/  MOV R3, 0x14250 ;  /* 0x0001425000037802 */ /* 0x000fe40000000f00 */
[----:B-1----:R-:W-:Y:S05]  /*14240*/  CALL.REL.NOINC `($__internal_19_$__cuda_sm70_shflsync_idx_p) ;  /* 0x0000015000007944 */ /* 0x002fea0003c00000 */
[----:B------:R-:W-:Y:S01]  /*14250*/  IMAD.MOV.U32 R10, RZ, RZ, R183 ;  /* 0x000000ffff0a7224 */ /* 0x000fe200078e00b7 */
[----:B------:R-:W-:Y:S01]  /*14260*/  MOV R2, R0 ;  /* 0x0000000000027202 */ /* 0x000fe20000000f00 */
[----:B------:R-:W-:Y:S01]  /*14270*/  IMAD.MOV.U32 R183, RZ, RZ, R7 ;  /* 0x000000ffffb77224 */ /* 0x000fe200078e0007 */
[----:B------:R-:W-:-:S02]  /*14280*/  MOV R184, 0x1f ;  /* 0x0000001f00b87802 */ /* 0x000fc40000000f00 */
[----:B------:R-:W-:Y:S02]  /*14290*/  MOV R3, 0x142b0 ;  /* 0x000142b000037802 */ /* 0x000fe40000000f00 */
[----:B------:R-:W-:Y:S05]  /*142a0*/  CALL.REL.NOINC `($__internal_19_$__cuda_sm70_shflsync_idx_p) ;  /* 0x000000f000007944 */ /* 0x000fea0003c00000 */
[----:B------:R-:W-:Y:S01]  /*142b0*/  MOV R7, R183 ;  /* 0x000000b700077202 */ /* 0x000fe20000000f00 */
[----:B------:R-:W-:Y:S05]  /*142c0*/  BRA `(.L_x_1278) ;  /* 0xffffc78000007947 */ /* 0x000fea000383ffff */
.L_x_1223:
[----:B------:R-:W-:Y:S01]  /*142d0*/  IMAD.MOV.U32 R183, RZ, RZ, R4 ;  /* 0x000000ffffb77224 */ /* 0x000fe200078e0004 */
[----:B------:R-:W-:Y:S01]  /*142e0*/  MOV R2, R0 ;  /* 0x0000000000027202 */ /* 0x000fe20000000f00 */
[----:B------:R-:W-:Y:S01]  /*142f0*/  IMAD.MOV.U32 R184, RZ, RZ, 0x1f ;  /* 0x0000001fffb87424 */ /* 0x000fe200078e00ff */
[----:B------:R-:W-:Y:S02]  /*14300*/  MOV R3, 0x14320 ;  /* 0x0001432000037802 */ /* 0x000fe40000000f00 */
[----:B-1-34-:R-:W-:Y:S05]  /*14310*/  CALL.REL.NOINC `($__internal_19_$__cuda_sm70_shflsync_idx_p) ;  /* 0x0000008000007944 */ /* 0x01afea0003c00000 */
[----:B------:R-:W-:Y:S01]  /*14320*/  MOV R11, R183 ;  /* 0x000000b7000b7202 */ /* 0x000fe20000000f00 */
[----:B------:R-:W-:Y:S05]  /*14330*/  BRA `(.L_x_1222) ;  /* 0xffffc77000007947 */ /* 0x000fea000383ffff */
        .weak           $__internal_18_$__cuda_sm70_shflsync_bfly_p
        .type           $__internal_18_$__cuda_sm70_shflsync_bfly_p,@function
        .size           $__internal_18_$__cuda_sm70_shflsync_bfly_p,($__internal_19_$__cuda_sm70_shflsync_idx_p - $__internal_18_$__cuda_sm70_shflsync_bfly_p)
$__internal_18_$__cuda_sm70_shflsync_bfly_p:
[----:B------:R-:W-:Y:S02]  /*14340*/  MOV R156, 0xffffffff ;  /* 0xffffffff009c7802 */ /* 0x000fe40000000f00 */
[----:B------:R-:W-:Y:S02]  /*14350*/  MOV R3, 0x1f ;  /* 0x0000001f00037802 */ /* 0x000fe40000000f00 */
[----:B------:R-:W-:Y:S04]  /*14360*/  WARPSYNC R156 ;  /* 0x0000009c00007348 */ /* 0x000fe80003800000 */
[----:B------:R1:W2:Y:S02]  /*14370*/  SHFL.BFLY PT, R0, R4, R0, R3 ;  /* 0x0c00000004007389 */ /* 0x0002a400000e0003 */
[----:B-1----:R-:W-:-:S04]  /*14380*/  MOV R3, 0x0 ;  /* 0x0000000000037802 */ /* 0x002fc80000000f00 */
[----:B--2---:R-:W-:Y:S05]  /*14390*/  RET.REL.NODEC R2 `(_ZN7cutlass13device_kernelIN5flash19enable_sm80_to_sm89INS1_16FlashAttnFwdSm80INS1_25CollectiveMainloopFwdSm80ILi8ELi1ELb0EN4cute5tupleIJNS5_1CILi128EEENS7_ILi64EEENS7_ILi192EEEEEELi192ENS_10bfloat16_tEfNS_4arch4Sm80ELb1ELb0ELb1ELb1ELb1ELb0ELb1ELb1EEENS1_21CollectiveEpilogueFwdINS6_IJS8_SA_S9_EEENS6_IJNS7_ILi1EEESI_SI_EEESC_SE_Li256ELb1ELb1ELb1ELb0EEENS1_36VarlenDynamicPersistentTileSchedulerILi128ELi64ELi256ELi256ELb1ELb1ELb0ELb1ELb1ELb1EEEEEEEEEvNT_6ParamsE) ;  /* 0xfffebc6002007950 */ /* 0x004fea0003c3ffff */
        .weak           $__internal_19_$__cuda_sm70_shflsync_idx_p
        .type           $__internal_19_$__cuda_sm70_shflsync_idx_p,@function
        .size           $__internal_19_$__cuda_sm70_shflsync_idx_p,($__internal_20_$__cuda_sm70_shflsync_up_p - $__internal_19_$__cuda_sm70_shflsync_idx_p)
$__internal_19_$__cuda_sm70_shflsync_idx_p:
[----:B------:R-:W-:-:S04]  /*143a0*/  MOV R213, 0xffffffff ;  /* 0xffffffff00d57802 */ /* 0x000fc80000000f00 */
[----:B------:R-:W-:Y:S04]  /*143b0*/  WARPSYNC R213 ;  /* 0x000000d500007348 */ /* 0x000fe80003800000 */
[----:B------:R1:W2:Y:S02]  /*143c0*/  SHFL.IDX PT, R183, R183, R2, R184 ;  /* 0x00000002b7b77389 */ /* 0x0002a400000e00b8 */
[----:B-1----:R-:W-:Y:S02]  /*143d0*/  MOV R2, R3 ;  /* 0x0000000300027202 */ /* 0x002fe40000000f00 */
[----:B------:R-:W-:-:S04]  /*143e0*/  MOV R3, 0x0 ;  /* 0x0000000000037802 */ /* 0x000fc80000000f00 */
[----:B--2---:R-:W-:Y:S05]  /*143f0*/  RET.REL.NODEC R2 `(_ZN7cutlass13device_kernelIN5flash19enable_sm80_to_sm89INS1_16FlashAttnFwdSm80INS1_25CollectiveMainloopFwdSm80ILi8ELi1ELb0EN4cute5tupleIJNS5_1CILi128EEENS7_ILi64EEENS7_ILi192EEEEEELi192ENS_10bfloat16_tEfNS_4arch4Sm80ELb1ELb0ELb1ELb1ELb1ELb0ELb1ELb1EEENS1_21CollectiveEpilogueFwdINS6_IJS8_SA_S9_EEENS6_IJNS7_ILi1EEESI_SI_EEESC_SE_Li256ELb1ELb1ELb1ELb0EEENS1_36VarlenDynamicPersistentTileSchedulerILi128ELi64ELi256ELi256ELb1ELb1ELb0ELb1ELb1ELb1EEEEEEEEEvNT_6ParamsE) ;  /* 0xfffebc0002007950 */ /* 0x004fea0003c3ffff */
        .weak           $__internal_20_$__cuda_sm70_shflsync_up_p
        .type           $__internal_20_$__cuda_sm70_shflsync_up_p,@function
        .size           $__internal_20_$__cuda_sm70_shflsync_up_p,($__internal_21_$__cuda_sm70_votesync_ballot - $__internal_20_$__cuda_sm70_shflsync_up_p)
$__internal_20_$__cuda_sm70_shflsync_up_p:
[----:B------:R-:W-:Y:S02]  /*14400*/  IMAD.MOV.U32 R4, RZ, RZ, RZ ;  /* 0x000000ffff047224 */ /* 0x000fe400078e00ff */
[----:B------:R-:W-:-:S04]  /*14410*/  IMAD.MOV.U32 R10, RZ, RZ, -0x1 ;  /* 0xffffffffff0a7424 */ /* 0x000fc800078e00ff */
[----:B------:R-:W-:Y:S04]  /*14420*/  WARPSYNC R10 ;  /* 0x0000000a00007348 */ /* 0x000fe80003800000 */
[----:B------:R1:W2:Y:S02]  /*14430*/  SHFL.UP PT, R4, R0, R2, R4 ;  /* 0x0400000200047389 */ /* 0x0002a400000e0004 */
[----:B-1----:R-:W-:Y:S02]  /*14440*/  MOV R2, R3 ;  /* 0x0000000300027202 */ /* 0x002fe40000000f00 */
[----:B------:R-:W-:-:S04]  /*14450*/  MOV R3, 0x0 ;  /* 0x0000000000037802 */ /* 0x000fc80000000f00 */
[----:B--2---:R-:W-:Y:S05]  /*14460*/  RET.REL.NODEC R2 `(_ZN7cutlass13device_kernelIN5flash19enable_sm80_to_sm89INS1_16FlashAttnFwdSm80INS1_25CollectiveMainloopFwdSm80ILi8ELi1ELb0EN4cute5tupleIJNS5_1CILi128EEENS7_ILi64EEENS7_ILi192EEEEEELi192ENS_10bfloat16_tEfNS_4arch4Sm80ELb1ELb0ELb1ELb1ELb1ELb0ELb1ELb1EEENS1_21CollectiveEpilogueFwdINS6_IJS8_SA_S9_EEENS6_IJNS7_ILi1EEESI_SI_EEESC_SE_Li256ELb1ELb1ELb1ELb0EEENS1_36VarlenDynamicPersistentTileSchedulerILi128ELi64ELi256ELi256ELb1ELb1ELb0ELb1ELb1ELb1EEEEEEEEEvNT_6ParamsE) ;  /* 0xfffebb9002007950 */ /* 0x004fea0003c3ffff */
        .weak           $__internal_21_$__cuda_sm70_votesync_ballot
        .type           $__internal_21_$__cuda_sm70_votesync_ballot,@function
        .size           $__internal_21_$__cuda_sm70_votesync_ballot,(.L_x_6236 - $__internal_21_$__cuda_sm70_votesync_ballot)
$__internal_21_$__cuda_sm70_votesync_ballot:
[----:B------:R-:W-:Y:S01]  /*14470*/  ISETP.NE.U32.AND P0, PT, R0, 0x1, PT ;  /* 0x000000010000780c */ /* 0x000fe20003f05070 */
[----:B------:R-:W-:-:S04]  /*14480*/  IMAD.MOV.U32 R3, RZ, RZ, -0x1 ;  /* 0xffffffffff037424 */ /* 0x000fc800078e00ff */
[----:B------:R-:W-:Y:S08]  /*14490*/  WARPSYNC R3 ;  /* 0x0000000300007348 */ /* 0x000ff00003800000 */
[----:B------:R-:W-:-:S04]  /*144a0*/  VOTE.ANY R0, PT, !P0 ;  /* 0x0000000000007806 */ /* 0x000fc800040e0100 */
[----:B------:R-:W-:Y:S01]  /*144b0*/  LOP3.LUT R0, R0, R3, RZ, 0xc0, !PT ;  /* 0x0000000300007212 */ /* 0x000fe200078ec0ff */
[----:B------:R-:W-:-:S04]  /*144c0*/  IMAD.MOV.U32 R3, RZ, RZ, 0x0 ;  /* 0x00000000ff037424 */ /* 0x000fc800078e00ff */
[----:B------:R-:W-:Y:S05]  /*144d0*/  RET.REL.NODEC R2 `(_ZN7cutlass13device_kernelIN5flash19enable_sm80_to_sm89INS1_16FlashAttnFwdSm80INS1_25CollectiveMainloopFwdSm80ILi8ELi1ELb0EN4cute5tupleIJNS5_1CILi128EEENS7_ILi64EEENS7_ILi192EEEEEELi192ENS_10bfloat16_tEfNS_4arch4Sm80ELb1ELb0ELb1ELb1ELb1ELb0ELb1ELb1EEENS1_21CollectiveEpilogueFwdINS6_IJS8_SA_S9_EEENS6_IJNS7_ILi1EEESI_SI_EEESC_SE_Li256ELb1ELb1ELb1ELb0EEENS1_36VarlenDynamicPersistentTileSchedulerILi128ELi64ELi256ELi256ELb1ELb1ELb0ELb1ELb1ELb1EEEEEEEEEvNT_6ParamsE) ;  /* 0xfffebb2002007950 */ /* 0x000fea0003c3ffff */
.L_x_1279:
        /* <DEDUP_REMOVED lines=10> */
.L_x_6236:


//--------------------- .text._ZN7cutlass13device_kernelIN5flash19enable_sm80_to_sm89INS1_16FlashAttnFwdSm80INS1_25CollectiveMainloopFwdSm80ILi8ELi1ELb0EN4cute5tupleIJNS5_1CILi128EEENS7_ILi64EEENS7_ILi192EEEEEELi192ENS_10bfloat16_tEfNS_4arch4Sm80ELb1ELb0ELb1ELb1ELb1ELb1ELb1ELb1EEENS1_21CollectiveEpilogueFwdINS6_IJS8_SA_S9_EEENS6_IJNS7_ILi1EEESI_SI_EEESC_SE_Li256ELb1ELb1ELb1ELb0EEENS1_36VarlenDynamicPersistentTileSchedulerILi128ELi64ELi256ELi256ELb1ELb1ELb0ELb1ELb1ELb1EEEEEEEEEvNT_6ParamsE --------------------------
	.section	.text._ZN7cutlass13device_kernelIN5flash19enable_sm80_to_sm89INS1_16FlashAttnFwdSm80INS1_25CollectiveMainloopFwdSm80ILi8ELi1ELb0EN4cute5tupleIJNS5_1CILi128EEENS7_ILi64EEENS7_ILi192EEEEEELi192ENS_10bfloat16_tEfNS_4arch4Sm80ELb1ELb0ELb1ELb1ELb1ELb1ELb1ELb1EEENS1_21CollectiveEpilogueFwdINS6_IJS8_SA_S9_EEENS6_IJNS7_ILi1EEESI_SI_EEESC_SE_Li256ELb1ELb1ELb1ELb0EEENS1_36VarlenDynamicPersistentTileSchedulerILi128ELi64ELi256ELi256ELb1ELb1ELb0ELb1ELb1ELb1EEEEEEEEEvNT_6ParamsE,"ax",@progbits
	.sectioninfo	@"SHI_REGISTERS=255"
	.align	128
.text._ZN7cutlass13device_kernelIN5flash19enable_sm80_to_sm89INS1_16FlashAttnFwdSm80INS1_25CollectiveMainloopFwdSm80ILi8ELi1ELb0EN4cute5tupleIJNS5_1CILi128EEENS7_ILi64EEENS7_ILi192EEEEEELi192ENS_10bfloat16_tEfNS_4arch4Sm80ELb1ELb0ELb1ELb1ELb1ELb1ELb1ELb1EEENS1_21CollectiveEpilogueFwdINS6_IJS8_SA_S9_EEENS6_IJNS7_ILi1EEESI_SI_EEESC_SE_Li256ELb1ELb1ELb1ELb0EEENS1_36VarlenDynamicPersistentTileSchedulerILi128ELi64ELi256ELi256ELb1ELb1ELb0ELb1ELb1ELb1EEEEEEEEEvNT_6ParamsE:
        .type           _ZN7cutlass13device_kernelIN5flash19enable_sm80_to_sm89INS1_16FlashAttnFwdSm80INS1_25CollectiveMainloopFwdSm80ILi8ELi1ELb0EN4cute5tupleIJNS5_1CILi128EEENS7_ILi64EEENS7_ILi192EEEEEELi192ENS_10bfloat16_tEfNS_4arch4Sm80ELb1ELb0ELb1ELb1ELb1ELb1ELb1ELb1EEENS1_21CollectiveEpilogueFwdINS6_IJS8_SA_S9_EEENS6_IJNS7_ILi1EEESI_SI_EEESC_SE_Li256ELb1ELb1ELb1ELb0EEENS1_36VarlenDynamicPersistentTileSchedulerILi128ELi64ELi256ELi256ELb1ELb1ELb0ELb1ELb1ELb1EEEEEEEEEvNT_6ParamsE,@function
        .size           _ZN7cutlass13device_kernelIN5flash19enable_sm80_to_sm89INS1_16FlashAttnFwdSm80INS1_25CollectiveMainloopFwdSm80ILi8ELi1ELb0EN4cute5tupleIJNS5_1CILi128EEENS7_ILi64EEENS7_ILi192EEEEEELi192ENS_10bfloat16_tEfNS_4arch4Sm80ELb1ELb0ELb1ELb1ELb1ELb1ELb1ELb1EEENS1_21CollectiveEpilogueFwdINS6_IJS8_SA_S9_EEENS6_IJNS7_ILi1EEESI_SI_EEESC_SE_Li256ELb1ELb1ELb1ELb0EEENS1_36VarlenDynamicPersistentTileSchedulerILi128ELi64ELi256ELi256ELb1ELb1ELb0ELb1ELb1ELb1EEEEEEEEEvNT_6ParamsE,(.L_x_6241 - _ZN7cutlass13device_kernelIN5flash19enable_sm80_to_sm89INS1_16FlashAttnFwdSm80INS1_25CollectiveMainloopFwdSm80ILi8ELi1ELb0EN4cute5tupleIJNS5_1CILi128EEENS7_ILi64EEENS7_ILi192EEEEEELi192ENS_10bfloat16_tEfNS_4arch4Sm80ELb1ELb0ELb1ELb1ELb1ELb1ELb1ELb1EEENS1_21CollectiveEpilogueFwdINS6_IJS8_SA_S9_EEENS6_IJNS7_ILi1EEESI_SI_EEESC_SE_Li256ELb1ELb1ELb1ELb0EEENS1_36VarlenDynamicPersistentTileSchedulerILi128ELi64ELi256ELi256ELb1ELb1ELb0ELb1ELb1ELb1EEEEEEEEEvNT_6ParamsE)
        .other          _ZN7cutlass13device_kernelIN5flash19enable_sm80_to_sm89INS1_16FlashAttnFwdSm80INS1_25CollectiveMainloopFwdSm80ILi8ELi1ELb0EN4cute5tupleIJNS5_1CILi128EEENS7_ILi64EEENS7_ILi192EEEEEELi192ENS_10bfloat16_tEfNS_4arch4Sm80ELb1ELb0ELb1ELb1ELb1ELb1ELb1ELb1EEENS1_21CollectiveEpilogueFwdINS6_IJS8_SA_S9_EEENS6_IJNS7_ILi1EEESI_SI_EEESC_SE_Li256ELb1ELb1ELb1ELb0EEENS1_36VarlenDynamicPersistentTileSchedulerILi128ELi64ELi256ELi256ELb1ELb1ELb0ELb1ELb1ELb1EEEEEEEEEvNT_6ParamsE,@"STO_CUDA_ENTRY STV_DEFAULT"
_ZN7cutlass13device_kernelIN5flash19enable_sm80_to_sm89INS1_16FlashAttnFwdSm80INS1_25CollectiveMainloopFwdSm80ILi8ELi1ELb0EN4cute5tupleIJNS5_1CILi128EEENS7_ILi64EEENS7_ILi192EEEEEELi192ENS_10bfloat16_tEfNS_4arch4Sm80ELb1ELb0ELb1ELb1ELb1ELb1ELb1ELb1EEENS1_21CollectiveEpilogueFwdINS6_IJS8_SA_S9_EEENS6_IJNS7_ILi1EEESI_SI_EEESC_SE_Li256ELb1ELb1ELb1ELb0EEENS1_36VarlenDynamicPersistentTileSchedulerILi128ELi64ELi256ELi256ELb1ELb1ELb0ELb1ELb1ELb1EEEEEEEEEvNT_6ParamsE:
        /* <DEDUP_REMOVED lines=52> */
.L_x_1285:
        /* <DEDUP_REMOVED lines=16> */
.L_x_1474:
        /* <DEDUP_REMOVED lines=16> */
.L_x_1475:
[----:B---3--:R-:W-:-:S05]  /*0540*/  IMAD R0, R0, c[0x0][0x538], RZ ;  /* 0x00014e0000007a24 */ /* 0x008fca00078e02ff */
[----:B------:R-:W-:-:S04]  /*0550*/  IADD3 R6, R0, R6, RZ ;  /* 0x0000000600067210 */ /* 0x000fc80007ffe0ff */
[----:B------:R-:W-:-:S13]  /*0560*/  ISETP.GT.AND P0, PT, R6, UR4, PT ;  /* 0x0000000406007c0c */ /* 0x000fda000bf04270 */
[----:B-12---:R-:W-:Y:S05]  /*0570*/  @!P0 BRA `(.L_x_1285) ;  /* 0xfffffdc000008947 */ /* 0x006fea000383ffff */
.L_x_1281:
[----:B------:R-:W-:-:S05]  /*0580*/  IADD3 R11, -R0, R6, RZ ;  /* 0x00000006000b7210 */ /* 0x000fca0007ffe1ff */
[----:B------:R-:W-:-:S05]  /*0590*/  IMAD R0, R4, c[0x0][0x538], R11 ;  /* 0x00014e0004007a24 */ /* 0x000fca00078e020b */
[----:B------:R-:W-:Y:S01]  /*05a0*/  ISETP.GT.AND P0, PT, R0, UR4, PT ;  /* 0x0000000400007c0c */ /* 0x000fe2000bf04270 */
[----:B------:R-:W-:-:S12]  /*05b0*/  BRA.DIV ~URZ, `(.L_x_1286) ;  /* 0x0001e0527f007947 */ /* 0x000fd8000b800000 */
[----:B------:R-:W-:-:S04]  /*05c0*/  VOTE.ANY R10, PT, !P0 ;  /* 0x00000000000a7806 */ /* 0x000fc800040e0100 */
.L_x_1476:
[----:B------:R-:W1:Y:S02]  /*05d0*/  POPC R5, R10 ;  /* 0x0000000a00057309 */ /* 0x000e640000000000 */
[----:B-12---:R-:W-:Y:S01]  /*05e0*/  IADD3 R247, R5, R7, RZ ;  /* 0x0000000705f77210 */ /* 0x006fe20007ffe0ff */
[----:B------:R-:W-:Y:S05]  /*05f0*/  BRA.DIV ~URZ, `(.L_x_1287) ;  /* 0x0001e0627f007947 */ /* 0x000fea000b800000 */
[----:B------:R1:W2:Y:S01]  /*0600*/  SHFL.IDX PT, R12, R9, R5, 0x1f ;  /* 0x00001f05090c7589 */ /* 0x0002a200000e0000 */
[----:B------:R-:W-:-:S03]  /*0610*/  MOV R6, RZ ;  /* 0x000000ff00067202 */ /* 0x000fc60000000f00 */
[----:B------:R1:W3:Y:S04]  /*0620*/  SHFL.IDX PT, R9, R8, R5, 0x1f ;  /* 0x00001f0508097589 */ /* 0x0002e800000e0000 */
.L_x_1477:
[----:B------:R-:W-:Y:S01]  /*0630*/  ISETP.NE.AND P0, PT, R10, RZ, PT ;  /* 0x000000ff0a00720c */ /* 0x000fe20003f05270 */
[----:B------:R-:W-:-:S12]  /*0640*/  BSSY B0, `(.L_x_1288) ;  /* 0x0000005000007945 */ /* 0x000fd80003800000 */
[----:B------:R-:W-:Y:S05]  /*0650*/  @!P0 BRA `(.L_x_1289) ;  /* 0x0000003000008947 */ /* 0x000fea0003800000 */
[----:B------:R-:W-:Y:S01]  /*0660*/  IADD3 R0, R5, -0x1, RZ ;  /* 0xffffffff05007810 */ /* 0x000fe20007ffe0ff */
[----:B------:R-:W-:Y:S05]  /*0670*/  BRA.DIV ~URZ, `(.L_x_1290) ;  /* 0x0001e0c27f007947 */ /* 0x000fea000b800000 */
[----:B------:R4:W1:Y:S02]  /*0680*/  SHFL.IDX PT, R6, R4, R0, 0x1f ;  /* 0x00001f0004067589 */ /* 0x00086400000e0000 */
.L_x_1289:
[----:B------:R-:W-:Y:S05]  /*0690*/  BSYNC B0 ;  /* 0x0000000000007941 */ /* 0x000fea0003800000 */
.L_x_1288:
[----:B---3--:R-:W-:Y:S01]  /*06a0*/  ISETP.NE.AND P0, PT, R9, 0x1, PT ;  /* 0x000000010900780c */ /* 0x008fe20003f05270 */
[----:B-1----:R-:W-:Y:S01]  /*06b0*/  IMAD R244, R6, c[0x0][0x538], R11 ;  /* 0x00014e0006f47a24 */ /* 0x002fe200078e020b */
[----:B------:R-:W-:Y:S04]  /*06c0*/  BSSY B0, `(.L_x_1291) ;  /* 0x0000085000007945 */ /* 0x000fe80003800000 */
[----:B------:R-:W-:-:S07]  /*06d0*/  IADD3 R11, -R244, UR4, RZ ;  /* 0x00000004f40b7c10 */ /* 0x000fce000fffe1ff */
[----:B------:R-:W-:Y:S05]  /*06e0*/  @!P0 BRA `(.L_x_1292) ;  /* 0x000003e000008947 */ /* 0x000fea0003800000 */
[-C--:B--2-4-:R-:W-:Y:S02]  /*06f0*/  IABS R0, R12.reuse ;  /* 0x0000000c00007213 */ /* 0x094fe40000000000 */
        /* <DEDUP_REMOVED lines=61> */
.L_x_1292:
[----:B------:R-:W-:-:S04]  /*0ad0*/  IMAD.MOV.U32 R2, RZ, RZ, 0x4 ;  /* 0x00000004ff027424 */ /* 0x000fc800078e00ff */
[----:B------:R-:W-:-:S05]  /*0ae0*/  IMAD.WIDE R2, R247, R2, c[0x0][0x590] ;  /* 0x00016400f7027625 */ /* 0x000fca00078e0202 */
[----:B------:R-:W3:Y:S02]  /*0af0*/  LDG.E R7, [R2.64] ;  /* 0x0000000802077981 */ /* 0x000ee4000c1e1900 */
[----:B--23--:R-:W-:-:S05]  /*0b00*/  IMAD R9, R7, R12, RZ ;  /* 0x0000000c07097224 */ /* 0x00cfca00078e02ff */
[-C--:B----4-:R-:W-:Y:S02]  /*0b10*/  IABS R0, R9.reuse ;  /* 0x0000000900007213 */ /* 0x090fe40000000000 */
        /* <DEDUP_REMOVED lines=63> */
.L_x_1293:
[----:B------:R-:W-:Y:S05]  /*0f10*/  BSYNC B0 ;  /* 0x0000000000007941 */ /* 0x000fea0003800000 */
.L_x_1291:
[----:B------:R-:W-:-:S04]  /*0f20*/  LOP3.LUT R0, RZ, R0, RZ, 0x33, !PT ;  /* 0x00000000ff007212 */ /* 0x000fc800078e33ff */
[----:B------:R-:W-:Y:S01]  /*0f30*/  IADD3 R245, R0, R12, RZ ;  /* 0x0000000c00f57210 */ /* 0x000fe20007ffe0ff */
[----:B------:R-:W-:Y:S05]  /*0f40*/  BRA `(.L_x_1294) ;  /* 0x0000004000007947 */ /* 0x000fea0003800000 */
.L_x_1282:
[----:B--2---:R-:W-:Y:S01]  /*0f50*/  IMAD.MOV.U32 R245, RZ, RZ, RZ ;  /* 0x000000fffff57224 */ /* 0x004fe200078e00ff */
[----:B------:R-:W-:Y:S01]  /*0f60*/  MOV R246, RZ ;  /* 0x000000ff00f67202 */ /* 0x000fe20000000f00 */
[----:B------:R-:W-:Y:S01]  /*0f70*/  IMAD.U32 R244, RZ, RZ, UR4 ;  /* 0x00000004fff47e24 */ /* 0x000fe2000f8e00ff */
[----:B------:R-:W-:Y:S02]  /*0f80*/  MOV R247, c[0x0][0x53c] ;  /* 0x00014f0000f77a02 */ /* 0x000fe40000000f00 */
.L_x_1294:
[----:B------:R-:W-:Y:S01]  /*0f90*/  ISETP.NE.AND P0, PT, R13, RZ, PT ;  /* 0x000000ff0d00720c */ /* 0x000fe20003f05270 */
[----:B------:R-:W-:-:S12]  /*0fa0*/  WARPSYNC 0xffffffff ;  /* 0xffffffff00007948 */ /* 0x000fd80003800000 */
[----:B------:R1:W-:Y:S04]  /*0fb0*/  @!P0 STS.128 [0x18100], R244 ;  /* 0x018100f4ff008388 */ /* 0x0003e80000000c00 */
[----:B------:R-:W-:Y:S06]  /*0fc0*/  BAR.ARV 0x5, 0x100 ;  /* 0x0144000000007b1d */ /* 0x000fec0000002000 */
.L_x_1280:
[----:B-12---:R-:W-:-:S13]  /*0fd0*/  ISETP.GE.AND P0, PT, R247, c[0x0][0x53c], PT ;  /* 0x00014f00f7007a0c */ /* 0x006fda0003f06270 */
        /* <DEDUP_REMOVED lines=10> */
[----:B------:R-:W-:Y:S02]  /*1080*/  SHF.R.S32.HI R25, RZ, 0x3, R6 ;  /* 0x00000003ff197819 */ /* 0x000fe40000011406 */
[----:B------:R-:W-:Y:S02]  /*1090*/  LOP3.LUT R3, R6, 0xfffffff8, RZ, 0xc0, !PT ;  /* 0xfffffff806037812 */ /* 0x000fe400078ec0ff */
[C---:B------:R-:W-:Y:S01]  /*10a0*/  LEA.HI R0, R2.reuse, R4, RZ, 0x1 ;  /* 0x0000000402007211 */ /* 0x040fe200078f08ff */
[----:B------:R-:W-:Y:S01]  /*10b0*/  IMAD.SHL.U32 R5, R25, 0x40, RZ ;  /* 0x0000004019057824 */ /* 0x000fe200078e00ff */
[----:B------:R-:W-:Y:S01]  /*10c0*/  LOP3.LUT R2, R2, 0xfffffff0, RZ, 0xc0, !PT ;  /* 0xfffffff002027812 */ /* 0x000fe200078ec0ff */
[----:B------:R-:W-:Y:S01]  /*10d0*/  IMAD.IADD R8, R16, 0x1, -R3 ;  /* 0x0000000110087824 */ /* 0x000fe200078e0a03 */
[----:B------:R-:W-:-:S02]  /*10e0*/  LOP3.LUT R3, R0, 0xfffffffe, RZ, 0xc0, !PT ;  /* 0xfffffffe00037812 */ /* 0x000fc400078ec0ff */
[----:B------:R-:W-:Y:S01]  /*10f0*/  LOP3.LUT R0, R5, 0x1c0, RZ, 0xc0, !PT ;  /* 0x000001c005007812 */ /* 0x000fe200078ec0ff */
[----:B------:R-:W-:Y:S01]  /*1100*/  IMAD.SHL.U32 R202, R8, 0x8, RZ ;  /* 0x0000000808ca7824 */ /* 0x000fe200078e00ff */
[-C--:B------:R-:W-:Y:S01]  /*1110*/  LEA.HI R14, R12, R16.reuse, RZ, 0x2 ;  /* 0x000000100c0e7211 */ /* 0x080fe200078f10ff */
[----:B------:R-:W-:Y:S01]  /*1120*/  IMAD.IADD R2, R16, 0x1, -R2 ;  /* 0x0000000110027824 */ /* 0x000fe200078e0a02 */
[----:B------:R-:W-:Y:S01]  /*1130*/  LEA.HI R13, R12, R16, RZ, 0x5 ;  /* 0x000000100c0d7211 */ /* 0x000fe200078f28ff */
[----:B------:R-:W-:Y:S01]  /*1140*/  IMAD.IADD R10, R4, 0x1, -R3 ;  /* 0x00000001040a7824 */ /* 0x000fe200078e0a03 */
[----:B------:R-:W-:Y:S01]  /*1150*/  LOP3.LUT R3, R0, 0x38, R202, 0xf8, !PT ;  /* 0x0000003800037812 */ /* 0x000fe200078ef8ca */
[C---:B------:R-:W-:Y:S01]  /*1160*/  IMAD.SHL.U32 R4, R8.reuse, 0x40, RZ ;  /* 0x0000004008047824 */ /* 0x040fe200078e00ff */
[----:B------:R-:W-:Y:S01]  /*1170*/  SHF.R.U32.HI R0, RZ, 0x3, R0 ;  /* 0x00000003ff007819 */ /* 0x000fe20000011600 */
[----:B------:R-:W-:Y:S01]  /*1180*/  IMAD R220, R8, 0x20, R25 ;  /* 0x0000002008dc7824 */ /* 0x000fe200078e0219 */
[----:B------:R-:W-:-:S02]  /*1190*/  SHF.R.S32.HI R5, RZ, 0x1f, R2 ;  /* 0x0000001fff057819 */ /* 0x000fc40000011402 */
[----:B------:R-:W-:Y:S02]  /*11a0*/  LOP3.LUT R9, R3, R0, RZ, 0x3c, !PT ;  /* 0x0000000003097212 */ /* 0x000fe400078e3cff */
[----:B------:R-:W-:Y:S02]  /*11b0*/  LOP3.LUT R0, R4, 0x1c0, RZ, 0xc0, !PT ;  /* 0x000001c004007812 */ /* 0x000fe400078ec0ff */
[--C-:B------:R-:W-:Y:S02]  /*11c0*/  SHF.R.S32.HI R215, RZ, 0x2, R14.reuse ;  /* 0x00000002ffd77819 */ /* 0x100fe4000001140e */
[----:B------:R-:W-:Y:S02]  /*11d0*/  SHF.R.S32.HI R7, RZ, 0x1f, R14 ;  /* 0x0000001fff077819 */ /* 0x000fe4000001140e */
[----:B------:R-:W-:Y:S02]  /*11e0*/  LEA.HI R11, R5, R2, RZ, 0x3 ;  /* 0x00000002050b7211 */ /* 0x000fe400078f18ff */
[----:B------:R-:W-:-:S02]  /*11f0*/  LOP3.LUT R5, R0, 0x8, R6, 0xf8, !PT ;  /* 0x0000000800057812 */ /* 0x000fc400078ef806 */
[----:B------:R-:W-:Y:S02]  /*1200*/  SHF.R.U32.HI R3, RZ, 0x3, R0 ;  /* 0x00000003ff037819 */ /* 0x000fe40000011600 */
[----:B------:R-:W-:Y:S02]  /*1210*/  LEA.HI R0, R7, R215, RZ, 0x3 ;  /* 0x000000d707007211 */ /* 0x000fe400078f18ff */
[----:B------:R-:W-:Y:S02]  /*1220*/  LOP3.LUT R4, R11, 0xfffffff8, RZ, 0xc0, !PT ;  /* 0xfffffff80b047812 */ /* 0x000fe400078ec0ff */
[----:B------:R-:W-:Y:S02]  /*1230*/  LOP3.LUT R0, R0, 0xfffffff8, RZ, 0xc0, !PT ;  /* 0xfffffff800007812 */ /* 0x000fe400078ec0ff */
[----:B------:R-:W-:Y:S01]  /*1240*/  LOP3.LUT R7, R5, R3, RZ, 0x3c, !PT ;  /* 0x0000000305077212 */ /* 0x000fe200078e3cff */
[----:B------:R-:W-:Y:S01]  /*1250*/  IMAD.IADD R6, R2, 0x1, -R4 ;  /* 0x0000000102067824 */ /* 0x000fe200078e0a04 */
[----:B------:R-:W-:Y:S01]  /*1260*/  LOP3.LUT R2, R13, 0xffffffe0, RZ, 0xc0, !PT ;  /* 0xffffffe00d027812 */ /* 0x000fe200078ec0ff */
[----:B------:R-:W-:Y:S01]  /*1270*/  IMAD.IADD R0, R215, 0x1, -R0 ;  /* 0x00000001d7007824 */ /* 0x000fe200078e0a00 */
[----:B------:R-:W-:-:S02]  /*1280*/  SHF.R.S32.HI R5, RZ, 0x5, R13 ;  /* 0x00000005ff057819 */ /* 0x000fc4000001140d */
[----:B------:R-:W-:Y:S01]  /*1290*/  SHF.R.S32.HI R3, RZ, 0x1f, R13 ;  /* 0x0000001fff037819 */ /* 0x000fe2000001140d */
[----:B------:R-:W-:Y:S01]  /*12a0*/  IMAD.IADD R23, R16, 0x1, -R2 ;  /* 0x0000000110177824 */ /* 0x000fe200078e0a02 */
[----:B------:R-:W-:Y:S01]  /*12b0*/  LEA.HI R4, R12, R16, RZ, 0x6 ;  /* 0x000000100c047211 */ /* 0x000fe200078f30ff */
[----:B------:R-:W-:Y:S01]  /*12c0*/  IMAD.SHL.U32 R228, R5, 0x200, RZ ;  /* 0x0000020005e47824 */ /* 0x000fe200078e00ff */
[----:B------:R-:W-:Y:S01]  /*12d0*/  LEA.HI R2, R3, R5, RZ, 0x3 ;  /* 0x0000000503027211 */ /* 0x000fe200078f18ff */
[----:B------:R-:W-:Y:S01]  /*12e0*/  IMAD.SHL.U32 R13, R11, 0x40, RZ ;  /* 0x000000400b0d7824 */ /* 0x000fe200078e00ff */
[----:B------:R-:W-:Y:S01]  /*12f0*/  LOP3.LUT R3, R0, 0x1, RZ, 0xc0, !PT ;  /* 0x0000000100037812 */ /* 0x000fe200078ec0ff */
[----:B------:R-:W-:Y:S01]  /*1300*/  IMAD.SHL.U32 R4, R4, 0x8, RZ ;  /* 0x0000000804047824 */ /* 0x000fe200078e00ff */
[----:B------:R-:W-:Y:S02]  /*1310*/  SHF.R.S32.HI R12, RZ, 0x1f, R23 ;  /* 0x0000001fff0c7819 */ /* 0x000fe40000011417 */
[----:B------:R-:W-:-:S02]  /*1320*/  ISETP.NE.U32.AND P0, PT, R3, 0x1, PT ;  /* 0x000000010300780c */ /* 0x000fc40003f05070 */
[----:B------:R-:W-:Y:S02]  /*1330*/  LOP3.LUT R2, R2, 0xffffff8, RZ, 0xc0, !PT ;  /* 0x0ffffff802027812 */ /* 0x000fe400078ec0ff */
[C---:B------:R-:W-:Y:S01]  /*1340*/  R2P PR, R0.reuse, 0x6 ;  /* 0x0000000600007804 */ /* 0x040fe20000000000 */
[----:B------:R-:W-:Y:S01]  /*1350*/  IMAD.SHL.U32 R0, R0, 0x40, RZ ;  /* 0x0000004000007824 */ /* 0x000fe200078e00ff */
[----:B------:R-:W-:Y:S01]  /*1360*/  LEA.HI R15, R12, R23, RZ, 0x2 ;  /* 0x000000170c0f7211 */ /* 0x000fe200078f10ff */
[----:B------:R-:W-:Y:S01]  /*1370*/  IMAD.IADD R3, R5, 0x1, -R2 ;  /* 0x0000000105037824 */ /* 0x000fe200078e0a02 */
[----:B------:R-:W-:Y:S02]  /*1380*/  LOP3.LUT R193, R9, 0x7ffffe00, R4, 0xf8, !PT ;  /* 0x7ffffe0009c17812 */ /* 0x000fe400078ef804 */
[----:B------:R-:W-:Y:S02]  /*1390*/  SHF.R.S32.HI R2, RZ, 0x2, R15 ;  /* 0x00000002ff027819 */ /* 0x000fe4000001140f */
[----:B------:R-:W-:Y:S01]  /*13a0*/  LOP3.LUT R226, R0, 0x1c0, RZ, 0xc0, !PT ;  /* 0x000001c000e27812 */ /* 0x000fe200078ec0ff */
[----:B------:R-:W-:Y:S01]  /*13b0*/  IMAD.SHL.U32 R0, R6, 0x40, RZ ;  /* 0x0000004006007824 */ /* 0x000fe200078e00ff */
[----:B------:R-:W-:Y:S01]  /*13c0*/  LOP3.LUT R4, R14, 0xfffffffc, RZ, 0xc0, !PT ;  /* 0xfffffffc0e047812 */ /* 0x000fe200078ec0ff */
[----:B------:R-:W-:Y:S01]  /*13d0*/  IMAD R22, R3, 0x10, R2 ;  /* 0x0000001003167824 */ /* 0x000fe200078e0202 */
[----:B------:R-:W-:Y:S01]  /*13e0*/  IADD3 R9, R215, 0x40, RZ ;  /* 0x00000040d7097810 */ /* 0x000fe20007ffe0ff */
[----:B------:R-:W-:Y:S01]  /*13f0*/  IMAD.SHL.U32 R2, R10, 0x8, RZ ;  /* 0x000000080a027824 */ /* 0x000fe200078e00ff */
[----:B------:R-:W-:Y:S01]  /*1400*/  LOP3.LUT R0, R0, 0x1c0, RZ, 0xc0, !PT ;  /* 0x000001c000007812 */ /* 0x000fe200078ec0ff */
[----:B------:R-:W-:Y:S01]  /*1410*/  IMAD.IADD R243, R16, 0x1, -R4 ;  /* 0x0000000110f37824 */ /* 0x000fe200078e0a04 */
[----:B------:R-:W-:Y:S01]  /*1420*/  SHF.R.U32.HI R227, RZ, 0x3, R226 ;  /* 0x00000003ffe37819 */ /* 0x000fe200000116e2 */
[----:B------:R-:W-:Y:S01]  /*1430*/  IMAD.SHL.U32 R14, R5, 0x400, RZ ;  /* 0x00000400050e7824 */ /* 0x000fe200078e00ff */
[----:B------:R-:W-:Y:S01]  /*1440*/  LOP3.LUT R3, R0, 0x8, R2, 0xf8, !PT ;  /* 0x0000000800037812 */ /* 0x000fe200078ef802 */
[C---:B------:R-:W-:Y:S01]  /*1450*/  IMAD.SHL.U32 R140, R243.reuse, 0x4, RZ ;  /* 0x00000004f38c7824 */ /* 0x040fe200078e00ff */
[----:B------:R-:W-:Y:S01]  /*1460*/  SHF.R.U32.HI R0, RZ, 0x3, R0 ;  /* 0x00000003ff007819 */ /* 0x000fe20000011600 */
[----:B------:R-:W-:Y:S01]  /*1470*/  IMAD R2, R10, 0x200, R7 ;  /* 0x000002000a027824 */ /* 0x000fe200078e0207 */
[----:B------:R-:W-:Y:S01]  /*1480*/  LOP3.LUT P6, RZ, R6, 0x2, RZ, 0xc0, !PT ;  /* 0x0000000206ff7812 */ /* 0x000fe200078cc0ff */
[----:B------:R-:W-:Y:S01]  /*1490*/  IMAD.SHL.U32 R102, R243, 0x8, RZ ;  /* 0x00000008f3667824 */ /* 0x000fe200078e00ff */
[----:B------:R-:W-:Y:S01]  /*14a0*/  LOP3.LUT R7, R3, R0, RZ, 0x3c, !PT ;  /* 0x0000000003077212 */ /* 0x000fe200078e3cff */
[----:B------:R-:W-:Y:S01]  /*14b0*/  IMAD.SHL.U32 R3, R9, 0x40, RZ ;  /* 0x0000004009037824 */ /* 0x000fe200078e00ff */
[----:B------:R-:W-:Y:S01]  /*14c0*/  SHF.R.S32.HI R0, RZ, 0x1f, R9 ;  /* 0x0000001fff007819 */ /* 0x000fe20000011409 */
[----:B------:R-:W-:Y:S01]  /*14d0*/  STL [R1+0x58], R22 ;  /* 0x0000581601007387 */ /* 0x000fe20000100800 */
[----:B------:R-:W-:Y:S01]  /*14e0*/  IADD3 R142, R140, 0x20, RZ ;  /* 0x000000208c8e7810 */ /* 0x000fe20007ffe0ff */
[----:B------:R-:W-:Y:S01]  /*14f0*/  IMAD.SHL.U32 R193, R193, 0x2, RZ ;  /* 0x00000002c1c17824 */ /* 0x000fe200078e00ff */
[----:B------:R-:W-:Y:S01]  /*1500*/  LOP3.LUT P5, RZ, R6, 0x4, RZ, 0xc0, !PT ;  /* 0x0000000406ff7812 */ /* 0x000fe200078ac0ff */
[----:B------:R-:W-:Y:S01]  /*1510*/  IMAD R6, R243, 0x2, R14 ;  /* 0x00000002f3067824 */ /* 0x000fe200078e020e */
[----:B------:R-:W-:Y:S01]  /*1520*/  LOP3.LUT R4, R227, R226, RZ, 0xfc, !PT ;  /* 0x000000e2e3047212 */ /* 0x000fe200078efcff */
[C---:B------:R-:W-:Y:S01]  /*1530*/  IMAD.IADD R106, R140.reuse, 0x1, R142 ;  /* 0x000000018c6a7824 */ /* 0x040fe200078e028e */
[----:B------:R-:W-:-:S02]  /*1540*/  IADD3 R107, R140, 0x40, RZ ;  /* 0x000000408c6b7810 */ /* 0x000fc40007ffe0ff */
[----:B------:R-:W-:Y:S01]  /*1550*/  LEA.HI R0, R0, R9, RZ, 0x3 ;  /* 0x0000000900007211 */ /* 0x000fe200078f18ff */
[----:B------:R-:W-:Y:S01]  /*1560*/  IMAD.IADD R18, R6, 0x1, R4 ;  /* 0x0000000106127824 */ /* 0x000fe200078e0204 */
[----:B------:R-:W-:Y:S01]  /*1570*/  LOP3.LUT R24, R3, 0x1c0, RZ, 0xc0, !PT ;  /* 0x000001c003187812 */ /* 0x000fe200078ec0ff */
[----:B------:R-:W-:Y:S01]  /*1580*/  IMAD.IADD R105, R140, 0x1, R107 ;  /* 0x000000018c697824 */ /* 0x000fe200078e026b */
[----:B------:R-:W-:Y:S01]  /*1590*/  SHF.R.S32.HI R3, RZ, 0x1f, R106 ;  /* 0x0000001fff037819 */ /* 0x000fe2000001146a */
[----:B------:R-:W-:Y:S01]  /*15a0*/  IMAD.SHL.U32 R4, R0, 0x40, RZ ;  /* 0x0000004000047824 */ /* 0x000fe200078e00ff */
[----:B------:R-:W-:Y:S02]  /*15b0*/  SHF.R.U32.HI R21, RZ, 0x3, R24 ;  /* 0x00000003ff157819 */ /* 0x000fe40000011618 */
[----:B------:R-:W-:Y:S02]  /*15c0*/  SHF.R.S32.HI R0, RZ, 0x1f, R105 ;  /* 0x0000001fff007819 */ /* 0x000fe40000011469 */
[----:B------:R-:W-:-:S02]  /*15d0*/  LOP3.LUT R20, R4, 0xfffffe00, RZ, 0xc0, !PT ;  /* 0xfffffe0004147812 */ /* 0x000fc400078ec0ff */
[CC--:B------:R-:W-:Y:S02]  /*15e0*/  LEA.HI R4, R3.reuse, R106.reuse, RZ, 0x6 ;  /* 0x0000006a03047211 */ /* 0x0c0fe400078f30ff */
[-C--:B------:R-:W-:Y:S01]  /*15f0*/  LEA.HI R5, R0, R105.reuse, RZ, 0x6 ;  /* 0x0000006900057211 */ /* 0x080fe200078f30ff */
[----:B------:R-:W-:Y:S01]  /*1600*/  STL [R1+0x24], R20 ;  /* 0x0000241401007387 */ /* 0x000fe20000100800 */
[----:B------:R-:W-:Y:S01]  /*1610*/  LEA.HI R12, R3, R106, RZ, 0x3 ;  /* 0x0000006a030c7211 */ /* 0x000fe200078f18ff */
[----:B------:R-:W-:Y:S01]  /*1620*/  IMAD.SHL.U32 R3, R4, 0x80, RZ ;  /* 0x0000008004037824 */ /* 0x000fe200078e00ff */
[----:B------:R-:W-:Y:S01]  /*1630*/  LEA.HI R11, R0, R105, RZ, 0x3 ;  /* 0x00000069000b7211 */ /* 0x000fe200078f18ff */
[----:B------:R-:W-:Y:S01]  /*1640*/  IMAD.SHL.U32 R5, R5, 0x80, RZ ;  /* 0x0000008005057824 */ /* 0x000fe200078e00ff */
[--C-:B------:R-:W-:Y:S02]  /*1650*/  LOP3.LUT R4, R226, 0x38, R12.reuse, 0xf8, !PT ;  /* 0x00000038e2047812 */ /* 0x100fe400078ef80c */
[----:B------:R-:W-:-:S02]  /*1660*/  LOP3.LUT R0, R24, 0x38, R12, 0xf8, !PT ;  /* 0x0000003818007812 */ /* 0x000fc400078ef80c */
[--C-:B------:R-:W-:Y:S02]  /*1670*/  LOP3.LUT R6, R226, 0x38, R11.reuse, 0xf8, !PT ;  /* 0x00000038e2067812 */ /* 0x100fe400078ef80b */
[----:B------:R-:W-:Y:S02]  /*1680*/  LOP3.LUT R10, R24, 0x38, R11, 0xf8, !PT ;  /* 0x00000038180a7812 */ /* 0x000fe400078ef80b */
[----:B------:R-:W-:Y:S02]  /*1690*/  LOP3.LUT R9, R4, R227, RZ, 0x3c, !PT ;  /* 0x000000e304097212 */ /* 0x000fe400078e3cff */
[----:B------:R-:W-:Y:S02]  /*16a0*/  LOP3.LUT R3, R3, 0xffffe000, RZ, 0xc0, !PT ;  /* 0xffffe00003037812 */ /* 0x000fe400078ec0ff */
[----:B------:R-:W-:Y:S02]  /*16b0*/  LOP3.LUT R4, R0, R21, RZ, 0x3c, !PT ;  /* 0x0000001500047212 */ /* 0x000fe400078e3cff */
[----:B------:R-:W-:-:S02]  /*16c0*/  LOP3.LUT R0, R5, 0xffffe000, RZ, 0xc0, !PT ;  /* 0xffffe00005007812 */ /* 0x000fc400078ec0ff */
[----:B------:R-:W-:Y:S02]  /*16d0*/  LOP3.LUT R6, R6, R227, RZ, 0x3c, !PT ;  /* 0x000000e306067212 */ /* 0x000fe400078e3cff */
[----:B------:R-:W-:Y:S02]  /*16e0*/  LOP3.LUT R5, R10, R21, RZ, 0x3c, !PT ;  /* 0x000000150a057212 */ /* 0x000fe400078e3cff */
[-C--:B------:R-:W-:Y:S02]  /*16f0*/  IADD3 R17, R9, R3.reuse, R228 ;  /* 0x0000000309117210 */ /* 0x080fe40007ffe0e4 */
[----:B------:R-:W-:Y:S02]  /*1700*/  IADD3 R16, R4, R3, R20 ;  /* 0x0000000304107210 */ /* 0x000fe40007ffe014 */
[----:B------:R-:W-:Y:S02]  /*1710*/  LOP3.LUT R3, R13, 0xfffffe00, RZ, 0xc0, !PT ;  /* 0xfffffe000d037812 */ /* 0x000fe400078ec0ff */
[----:B------:R-:W-:-:S02]  /*1720*/  IADD3 R13, R6, R0, R228 ;  /* 0x00000000060d7210 */ /* 0x000fc40007ffe0e4 */
[----:B------:R-:W-:Y:S02]  /*1730*/  IADD3 R10, R5, R0, R20 ;  /* 0x00000000050a7210 */ /* 0x000fe40007ffe014 */
[----:B------:R-:W-:Y:S02]  /*1740*/  LEA.HI R0, R243, R243, RZ, 0x1 ;  /* 0x000000f3f3007211 */ /* 0x000fe400078f08ff */
[CC--:B------:R-:W-:Y:S01]  /*1750*/  IADD3 R4, R7.reuse, R3.reuse, R14 ;  /* 0x0000000307047210 */ /* 0x0c0fe20007ffe00e */
[----:B------:R-:W-:Y:S01]  /*1760*/  IMAD.MOV.U32 R14, RZ, RZ, 0x40 ;  /* 0x00000040ff0e7424 */ /* 0x000fe200078e00ff */
[----:B------:R-:W-:Y:S02]  /*1770*/  LOP3.LUT R5, R7, R3, RZ, 0xfc, !PT ;  /* 0x0000000307057212 */ /* 0x000fe400078efcff */
[----:B------:R-:W-:Y:S02]  /*1780*/  LOP3.LUT R3, R0, 0x1ffffffe, RZ, 0xc0, !PT ;  /* 0x1ffffffe00037812 */ /* 0x000fe400078ec0ff */
[----:B------:R-:W-:-:S02]  /*1790*/  IADD3 R145, R140, 0x10, RZ ;  /* 0x000000108c917810 */ /* 0x000fc40007ffe0ff */
[C---:B------:R-:W-:Y:S02]  /*17a0*/  LOP3.LUT P4, RZ, R8.reuse, 0x2, RZ, 0xc0, !PT ;  /* 0x0000000208ff7812 */ /* 0x040fe4000788c0ff */
[----:B------:R-:W-:Y:S01]  /*17b0*/  LOP3.LUT P3, RZ, R8, 0x4, RZ, 0xc0, !PT ;  /* 0x0000000408ff7812 */ /* 0x000fe2000786c0ff */
[----:B------:R-:W-:Y:S01]  /*17c0*/  IMAD.IADD R8, R243, 0x1, -R3 ;  /* 0x00000001f3087824 */ /* 0x000fe200078e0a03 */
[----:B------:R-:W-:Y:S02]  /*17d0*/  SHF.R.S32.HI R9, RZ, 0x1f, R145 ;  /* 0x0000001fff097819 */ /* 0x000fe40000011491 */
[----:B------:R-:W-:Y:S01]  /*17e0*/  IADD3 R144, R140, 0x30, RZ ;  /* 0x000000308c907810 */ /* 0x000fe20007ffe0ff */
[----:B------:R-:W-:Y:S01]  /*17f0*/  IMAD R248, R8, 0x8, R22 ;  /* 0x0000000808f87824 */ /* 0x000fe200078e0216 */
[----:B------:R-:W-:Y:S01]  /*1800*/  SHF.R.S32.HI R3, RZ, 0x1f, R142 ;  /* 0x0000001fff037819 */ /* 0x000fe2000001148e */
[----:B------:R1:W-:Y:S01]  /*1810*/  STL [R1+0x38], R9 ;  /* 0x0000380901007387 */ /* 0x0003e20000100800 */
[----:B------:R-:W-:-:S02]  /*1820*/  IADD3 R143, R140, 0x50, RZ ;  /* 0x000000508c8f7810 */ /* 0x000fc40007ffe0ff */
[----:B------:R-:W-:Y:S01]  /*1830*/  LOP3.LUT R6, R15, 0x7ffffffc, RZ, 0xc0, !PT ;  /* 0x7ffffffc0f067812 */ /* 0x000fe200078ec0ff */
[----:B------:R2:W-:Y:S01]  /*1840*/  STL [R1+0x34], R3 ;  /* 0x0000340301007387 */ /* 0x0005e20000100800 */
[----:B------:R-:W-:Y:S02]  /*1850*/  SHF.R.S32.HI R15, RZ, 0x1f, R144 ;  /* 0x0000001fff0f7819 */ /* 0x000fe40000011490 */
[--C-:B------:R-:W-:Y:S02]  /*1860*/  LOP3.LUT R7, R24, 0x38, R102.reuse, 0xf8, !PT ;  /* 0x0000003818077812 */ /* 0x100fe400078ef866 */
[----:B------:R-:W-:Y:S01]  /*1870*/  SHF.R.S32.HI R224, RZ, 0x3, R11 ;  /* 0x00000003ffe07819 */ /* 0x000fe2000001140b */
[----:B------:R-:W-:Y:S01]  /*1880*/  STL [R1+0x30], R15 ;  /* 0x0000300f01007387 */ /* 0x000fe20000100800 */
[----:B------:R-:W-:Y:S02]  /*1890*/  LOP3.LUT R8, R20, R7, R21, 0xf6, !PT ;  /* 0x0000000714087212 */ /* 0x000fe400078ef615 */
[----:B------:R-:W-:-:S02]  /*18a0*/  LOP3.LUT R7, R226, 0x38, R102, 0xf8, !PT ;  /* 0x00000038e2077812 */ /* 0x000fc400078ef866 */
[----:B------:R-:W-:Y:S02]  /*18b0*/  LEA R8, R8, 0xc100, 0x1 ;  /* 0x0000c10008087811 */ /* 0x000fe400078e08ff */
[----:B------:R-:W-:Y:S02]  /*18c0*/  LOP3.LUT R7, R228, R7, R227, 0xf6, !PT ;  /* 0x00000007e4077212 */ /* 0x000fe400078ef6e3 */
[----:B------:R-:W-:Y:S02]  /*18d0*/  SHF.R.S32.HI R225, RZ, 0x3, R12 ;  /* 0x00000003ffe17819 */ /* 0x000fe4000001140c */
[----:B------:R-:W-:Y:S02]  /*18e0*/  LEA R7, R7, 0xc100, 0x1 ;  /* 0x0000c10007077811 */ /* 0x000fe400078e08ff */
[----:B------:R-:W-:Y:S02]  /*18f0*/  LEA R146, R2, 0x6100, 0x1 ;  /* 0x0000610002927811 */ /* 0x000fe400078e08ff */
[----:B-1----:R-:W-:-:S02]  /*1900*/  SHF.R.S32.HI R9, RZ, 0x1f, R107 ;  /* 0x0000001fff097819 */ /* 0x002fc4000001146b */
[----:B------:R-:W-:Y:S02]  /*1910*/  IADD3 R181, R146, 0x20, RZ ;  /* 0x0000002092b57810 */ /* 0x000fe40007ffe0ff */
[----:B--2---:R-:W-:Y:S01]  /*1920*/  SHF.R.S32.HI R3, RZ, 0x1f, R143 ;  /* 0x0000001fff037819 */ /* 0x004fe2000001148f */
[----:B------:R1:W-:Y:S01]  /*1930*/  STL [R1+0x2c], R9 ;  /* 0x00002c0901007387 */ /* 0x0003e20000100800 */
[----:B------:R-:W-:Y:S02]  /*1940*/  SEL R0, R14, 0xffffffc0, !P3 ;  /* 0xffffffc00e007807 */ /* 0x000fe40005800000 */
[----:B------:R-:W-:Y:S01]  /*1950*/  @P4 IADD3 R181, R146, -0x20, RZ ;  /* 0xffffffe092b54810 */ /* 0x000fe20007ffe0ff */
[----:B------:R2:W-:Y:S01]  /*1960*/  STL [R1+0x28], R3 ;  /* 0x0000280301007387 */ /* 0x0005e20000100800 */
[----:B------:R-:W-:Y:S01]  /*1970*/  LEA R177, R4, 0xc100, 0x1 ;  /* 0x0000c10004b17811 */ /* 0x000fe200078e08ff */
[----:B------:R-:W-:Y:S01]  /*1980*/  IMAD.IADD R176, R146, 0x1, R0 ;  /* 0x0000000192b07824 */ /* 0x000fe200078e0200 */
[----:B------:R-:W-:Y:S01]  /*1990*/  LEA R147, R5, 0x100, 0x1 ;  /* 0x0000010005937811 */ /* 0x000fe200078e08ff */
[----:B------:R-:W-:Y:S01]  /*19a0*/  STL [R1+0x50], R8 ;  /* 0x0000500801007387 */ /* 0x000fe20000100800 */
[----:B------:R-:W-:Y:S01]  /*19b0*/  IMAD.IADD R173, R0, 0x1, R181 ;  /* 0x0000000100ad7824 */ /* 0x000fe200078e02b5 */
[----:B------:R-:W-:-:S02]  /*19c0*/  LOP3.LUT R209, R226, 0x18, R102, 0xf8, !PT ;  /* 0x00000018e2d17812 */ /* 0x000fc400078ef866 */
[----:B------:R3:W-:Y:S01]  /*19d0*/  STL [R1+0x4c], R7 ;  /* 0x00004c0701007387 */ /* 0x0007e20000100800 */
[----:B------:R-:W-:Y:S02]  /*19e0*/  SEL R2, R14, 0xffffffc0, !P5 ;  /* 0xffffffc00e027807 */ /* 0x000fe40006800000 */
[----:B------:R-:W-:Y:S02]  /*19f0*/  LOP3.LUT R209, R228, R209, R227, 0xf6, !PT ;  /* 0x000000d1e4d17212 */ /* 0x000fe400078ef6e3 */
[----:B------:R-:W-:Y:S01]  /*1a00*/  IADD3 R205, R202, 0x40, RZ ;  /* 0x00000040cacd7810 */ /* 0x000fe20007ffe0ff */
[----:B------:R-:W-:Y:S01]  /*1a10*/  IMAD.IADD R180, R177, 0x1, R2 ;  /* 0x00000001b1b47824 */ /* 0x000fe200078e0202 */
[----:B------:R-:W-:Y:S01]  /*1a20*/  LEA R209, R209, 0x100, 0x1 ;  /* 0x00000100d1d17811 */ /* 0x000fe200078e08ff */
[----:B------:R-:W-:Y:S01]  /*1a30*/  IMAD.IADD R175, R2, 0x1, R147 ;  /* 0x0000000102af7824 */ /* 0x000fe200078e0293 */
[----:B------:R-:W-:Y:S02]  /*1a40*/  IADD3 R206, R202, 0x80, RZ ;  /* 0x00000080cace7810 */ /* 0x000fe40007ffe0ff */
[----:B------:R-:W-:-:S02]  /*1a50*/  IADD3 R213, R102, 0x60, RZ ;  /* 0x0000006066d57810 */ /* 0x000fc40007ffe0ff */
[----:B-1----:R-:W-:Y:S02]  /*1a60*/  SEL R9, R19, 0xffffffe0, !P1 ;  /* 0xffffffe013097807 */ /* 0x002fe40004800000 */
[----:B------:R-:W-:Y:S01]  /*1a70*/  IADD3 R212, R102, 0x80, RZ ;  /* 0x0000008066d47810 */ /* 0x000fe20007ffe0ff */
[----:B--2---:R-:W-:Y:S01]  /*1a80*/  IMAD.IADD R3, R23, 0x1, -R6 ;  /* 0x0000000117037824 */ /* 0x004fe200078e0a06 */
[----:B------:R-:W-:Y:S02]  /*1a90*/  SEL R6, R14, 0xffffffc0, !P2 ;  /* 0xffffffc00e067807 */ /* 0x000fe40005000000 */
[----:B------:R-:W-:Y:S01]  /*1aa0*/  IADD3 R211, R102, 0xa0, RZ ;  /* 0x000000a066d37810 */ /* 0x000fe20007ffe0ff */
[----:B------:R-:W-:Y:S01]  /*1ab0*/  IMAD.SHL.U32 R242, R3, 0x2, RZ ;  /* 0x0000000203f27824 */ /* 0x000fe200078e00ff */
[----:B------:R-:W-:Y:S01]  /*1ac0*/  SEL R3, R19, 0xffffffe0, !P6 ;  /* 0xffffffe013037807 */ /* 0x000fe20007000000 */
[----:B------:R-:W-:Y:S01]  /*1ad0*/  IMAD.IADD R210, R209, 0x1, R6 ;  /* 0x00000001d1d27824 */ /* 0x000fe200078e0206 */
[----:B------:R-:W-:-:S02]  /*1ae0*/  SHF.R.S32.HI R203, RZ, 0x1f, R202 ;  /* 0x0000001fffcb7819 */ /* 0x000fc400000114ca */
[C---:B------:R-:W-:Y:S01]  /*1af0*/  IADD3 R36, R242.reuse, 0x10, RZ ;  /* 0x00000010f2247810 */ /* 0x040fe20007ffe0ff */
[----:B------:R-:W-:Y:S01]  /*1b00*/  IMAD.IADD R178, R177, 0x1, R3 ;  /* 0x00000001b1b27824 */ /* 0x000fe200078e0203 */
[C---:B------:R-:W-:Y:S01]  /*1b10*/  IADD3 R33, R242.reuse, 0x28, RZ ;  /* 0x00000028f2217810 */ /* 0x040fe20007ffe0ff */
[----:B------:R-:W-:Y:S01]  /*1b20*/  IMAD.IADD R172, R3, 0x1, R147 ;  /* 0x0000000103ac7824 */ /* 0x000fe200078e0293 */
[----:B------:R-:W-:Y:S01]  /*1b30*/  IADD3 R30, R242, 0x40, RZ ;  /* 0x00000040f21e7810 */ /* 0x000fe20007ffe0ff */
[----:B------:R-:W-:Y:S01]  /*1b40*/  IMAD.IADD R179, R178, 0x1, R2 ;  /* 0x00000001b2b37824 */ /* 0x000fe200078e0202 */
[----:B------:R-:W-:Y:S01]  /*1b50*/  IADD3 R27, R242, 0x58, RZ ;  /* 0x00000058f21b7810 */ /* 0x000fe20007ffe0ff */
[----:B------:R-:W-:Y:S01]  /*1b60*/  IMAD.IADD R174, R2, 0x1, R172 ;  /* 0x0000000102ae7824 */ /* 0x000fe200078e02ac */
[----:B------:R-:W-:Y:S02]  /*1b70*/  IADD3 R24, R242, 0x70, RZ ;  /* 0x00000070f2187810 */ /* 0x000fe40007ffe0ff */
[----:B---3--:R-:W-:-:S02]  /*1b80*/  SHF.R.S32.HI R7, RZ, 0x1f, R36 ;  /* 0x0000001fff077819 */ /* 0x008fc40000011424 */
[C---:B------:R-:W-:Y:S02]  /*1b90*/  IADD3 R21, R242.reuse, 0x88, RZ ;  /* 0x00000088f2157810 */ /* 0x040fe40007ffe0ff */
[----:B------:R-:W-:Y:S02]  /*1ba0*/  SHF.R.S32.HI R7, RZ, 0x1f, R33 ;  /* 0x0000001fff077819 */ /* 0x000fe40000011421 */
[C---:B------:R-:W-:Y:S02]  /*1bb0*/  IADD3 R37, R242.reuse, 0x8, RZ ;  /* 0x00000008f2257810 */ /* 0x040fe40007ffe0ff */
[C---:B------:R-:W-:Y:S02]  /*1bc0*/  IADD3 R15, R242.reuse, 0xa0, RZ ;  /* 0x000000a0f20f7810 */ /* 0x040fe40007ffe0ff */
[----:B------:R-:W-:Y:S02]  /*1bd0*/  SHF.R.S32.HI R7, RZ, 0x1f, R30 ;  /* 0x0000001fff077819 */ /* 0x000fe4000001141e */
[----:B------:R-:W-:-:S02]  /*1be0*/  IADD3 R34, R242, 0x20, RZ ;  /* 0x00000020f2227810 */ /* 0x000fc40007ffe0ff */
        /* <DEDUP_REMOVED lines=8> */
[----:B------:R-:W-:Y:S02]  /*1c70*/  SHF.R.S32.HI R7, RZ, 0x1f, R15 ;  /* 0x0000001fff077819 */ /* 0x000fe4000001140f */
[----:B------:R-:W-:Y:S02]  /*1c80*/  IADD3 R22, R242, 0x80, RZ ;  /* 0x00000080f2167810 */ /* 0x000fe40007ffe0ff */
[----:B------:R-:W-:Y:S02]  /*1c90*/  SHF.R.S32.HI R8, RZ, 0x1f, R34 ;  /* 0x0000001fff087819 */ /* 0x000fe40000011422 */
[----:B------:R-:W-:-:S02]  /*1ca0*/  SHF.R.S32.HI R7, RZ, 0x1f, R11 ;  /* 0x0000001fff077819 */ /* 0x000fc4000001140b */
[----:B------:R-:W-:Y:S02]  /*1cb0*/  IADD3 R19, R242, 0x98, RZ ;  /* 0x00000098f2137810 */ /* 0x000fe40007ffe0ff */
[----:B------:R-:W-:Y:S02]  /*1cc0*/  SHF.R.S32.HI R8, RZ, 0x1f, R31 ;  /* 0x0000001fff087819 */ /* 0x000fe4000001141f */
[----:B------:R-:W-:Y:S02]  /*1cd0*/  LEA R11, R18, 0x80, 0x1 ;  /* 0x00000080120b7811 */ /* 0x000fe400078e08ff */
[----:B------:R-:W-:Y:S02]  /*1ce0*/  IADD3 R12, R242, 0xb0, RZ ;  /* 0x000000b0f20c7810 */ /* 0x000fe40007ffe0ff */
[----:B------:R-:W-:Y:S01]  /*1cf0*/  SHF.R.S32.HI R8, RZ, 0x1f, R28 ;  /* 0x0000001fff087819 */ /* 0x000fe2000001141c */
[----:B------:R-:W-:Y:S01]  /*1d00*/  STL [R1+0x4], R11 ;  /* 0x0000040b01007387 */ /* 0x000fe20000100800 */
[----:B------:R-:W-:Y:S01]  /*1d10*/  LEA R7, R17, 0xc100, 0x1 ;  /* 0x0000c10011077811 */ /* 0x000fe200078e08ff */
[----:B------:R-:W-:Y:S01]  /*1d20*/  IMAD.IADD R0, R11, 0x1, R6 ;  /* 0x000000010b007824 */ /* 0x000fe200078e0206 */
[----:B------:R-:W-:-:S02]  /*1d30*/  SHF.R.S32.HI R8, RZ, 0x1f, R25 ;  /* 0x0000001fff087819 */ /* 0x000fc40000011419 */
[----:B------:R-:W-:Y:S01]  /*1d40*/  SHF.R.S32.HI R8, RZ, 0x1f, R22 ;  /* 0x0000001fff087819 */ /* 0x000fe20000011416 */
[----:B------:R1:W-:Y:S01]  /*1d50*/  STL [R1+0x48], R7 ;  /* 0x0000480701007387 */ /* 0x0003e20000100800 */
[----:B------:R-:W-:Y:S02]  /*1d60*/  SHF.R.S32.HI R8, RZ, 0x1f, R19 ;  /* 0x0000001fff087819 */ /* 0x000fe40000011413 */
[----:B------:R-:W-:Y:S02]  /*1d70*/  SHF.R.S32.HI R8, RZ, 0x1f, R12 ;  /* 0x0000001fff087819 */ /* 0x000fe4000001140c */
[----:B------:R-:W-:Y:S02]  /*1d80*/  LEA R12, R16, 0xc100, 0x1 ;  /* 0x0000c100100c7811 */ /* 0x000fe400078e08ff */
[----:B------:R-:W-:Y:S02]  /*1d90*/  LEA R8, R10, 0xc100, 0x1 ;  /* 0x0000c1000a087811 */ /* 0x000fe400078e08ff */
        /* <DEDUP_REMOVED lines=9> */
[----:B-1----:R-:W-:Y:S02]  /*1e30*/  LEA R7, R13, 0xc100, 0x1 ;  /* 0x0000c1000d077811 */ /* 0x002fe400078e08ff */
[----:B------:R-:W-:Y:S02]  /*1e40*/  SHF.R.S32.HI R235, RZ, 0x1f, R213 ;  /* 0x0000001fffeb7819 */ /* 0x000fe400000114d5 */
[----:B------:R-:W-:Y:S01]  /*1e50*/  SHF.R.S32.HI R234, RZ, 0x1f, R212 ;  /* 0x0000001fffea7819 */ /* 0x000fe200000114d4 */
[----:B------:R1:W-:Y:S01]  /*1e60*/  STL [R1+0x40], R7 ;  /* 0x0000400701007387 */ /* 0x0003e20000100800 */
[----:B------:R-:W-:Y:S02]  /*1e70*/  SHF.R.S32.HI R229, RZ, 0x1f, R211 ;  /* 0x0000001fffe57819 */ /* 0x000fe400000114d3 */
[----:B------:R-:W-:Y:S01]  /*1e80*/  SHF.R.S32.HI R219, RZ, 0x1f, R205 ;  /* 0x0000001fffdb7819 */ /* 0x000fe200000114cd */
[----:B------:R2:W-:Y:S01]  /*1e90*/  STL [R1+0x3c], R8 ;  /* 0x00003c0801007387 */ /* 0x0005e20000100800 */
[----:B------:R-:W-:-:S02]  /*1ea0*/  SHF.R.S32.HI R218, RZ, 0x1f, R206 ;  /* 0x0000001fffda7819 */ /* 0x000fc400000114ce */
[----:B------:R-:W-:Y:S01]  /*1eb0*/  SHF.R.S32.HI R35, RZ, 0x1f, R35 ;  /* 0x0000001fff237819 */ /* 0x000fe20000011423 */
[----:B------:R3:W-:Y:S01]  /*1ec0*/  STL [R1+0x20], R0 ;  /* 0x0000200001007387 */ /* 0x0007e20000100800 */
[----:B------:R-:W-:Y:S02]  /*1ed0*/  SHF.R.S32.HI R32, RZ, 0x1f, R32 ;  /* 0x0000001fff207819 */ /* 0x000fe40000011420 */
[----:B------:R-:W-:Y:S02]  /*1ee0*/  SHF.R.S32.HI R29, RZ, 0x1f, R29 ;  /* 0x0000001fff1d7819 */ /* 0x000fe4000001141d */
[----:B------:R-:W-:Y:S02]  /*1ef0*/  SHF.R.S32.HI R26, RZ, 0x1f, R26 ;  /* 0x0000001fff1a7819 */ /* 0x000fe4000001141a */
[----:B------:R-:W-:Y:S02]  /*1f00*/  SHF.R.S32.HI R23, RZ, 0x1f, R23 ;  /* 0x0000001fff177819 */ /* 0x000fe40000011417 */
[----:B------:R-:W-:-:S02]  /*1f10*/  SHF.R.S32.HI R20, RZ, 0x1f, R20 ;  /* 0x0000001fff147819 */ /* 0x000fc40000011414 */
[----:B------:R-:W-:Y:S02]  /*1f20*/  SHF.R.S32.HI R14, RZ, 0x1f, R14 ;  /* 0x0000001fff0e7819 */ /* 0x000fe4000001140e */
[C---:B------:R-:W-:Y:S02]  /*1f30*/  IADD3 R192, R181.reuse, 0x800, RZ ;  /* 0x00000800b5c07810 */ /* 0x040fe40007ffe0ff */
[----:B------:R-:W-:Y:S02]  /*1f40*/  IADD3 R191, R181, 0x1000, RZ ;  /* 0x00001000b5bf7810 */ /* 0x000fe40007ffe0ff */
[C---:B-1----:R-:W-:Y:S02]  /*1f50*/  IADD3 R7, R11.reuse, -0x10, RZ ;  /* 0xfffffff00b077810 */ /* 0x042fe40007ffe0ff */
[C---:B------:R-:W-:Y:S01]  /*1f60*/  @P0 IADD3 R7, R11.reuse, 0x10, RZ ;  /* 0x000000100b070810 */ /* 0x040fe20007ffe0ff */
[----:B--2---:R-:W-:Y:S01]  /*1f70*/  IMAD.IADD R8, R11, 0x1, R9 ;  /* 0x000000010b087824 */ /* 0x004fe200078e0209 */
[----:B------:R-:W-:-:S03]  /*1f80*/  IADD3 R190, R181, 0x1800, RZ ;  /* 0x00001800b5be7810 */ /* 0x000fc60007ffe0ff */
[C---:B------:R-:W-:Y:S01]  /*1f90*/  IMAD.IADD R3, R6.reuse, 0x1, R7 ;  /* 0x0000000106037824 */ /* 0x040fe200078e0207 */
[C---:B------:R-:W-:Y:S01]  /*1fa0*/  IADD3 R189, R181.reuse, 0x2000, RZ ;  /* 0x00002000b5bd7810 */ /* 0x040fe20007ffe0ff */
[----:B---3--:R-:W-:Y:S01]  /*1fb0*/  IMAD.IADD R0, R6, 0x1, R8 ;  /* 0x0000000106007824 */ /* 0x008fe200078e0208 */
[----:B------:R-:W-:Y:S01]  /*1fc0*/  STL [R1+0x10], R8 ;  /* 0x0000100801007387 */ /* 0x000fe20000100800 */
[C---:B------:R-:W-:Y:S02]  /*1fd0*/  IADD3 R188, R181.reuse, 0x2800, RZ ;  /* 0x00002800b5bc7810 */ /* 0x040fe40007ffe0ff */
[C---:B------:R-:W-:Y:S01]  /*1fe0*/  IADD3 R187, R181.reuse, 0x3000, RZ ;  /* 0x00003000b5bb7810 */ /* 0x040fe20007ffe0ff */
[----:B------:R1:W-:Y:S01]  /*1ff0*/  STL [R1+0x1c], R0 ;  /* 0x00001c0001007387 */ /* 0x0003e20000100800 */
[C---:B------:R-:W-:Y:S02]  /*2000*/  IADD3 R186, R181.reuse, 0x3800, RZ ;  /* 0x00003800b5ba7810 */ /* 0x040fe40007ffe0ff */
[C---:B------:R-:W-:Y:S01]  /*2010*/  IADD3 R185, R181.reuse, 0x4000, RZ ;  /* 0x00004000b5b97810 */ /* 0x040fe20007ffe0ff */
[----:B------:R-:W-:Y:S01]  /*2020*/  STL [R1+0x8], R7 ;  /* 0x0000080701007387 */ /* 0x000fe20000100800 */
[----:B------:R-:W-:-:S02]  /*2030*/  IADD3 R184, R181, 0x4800, RZ ;  /* 0x00004800b5b87810 */ /* 0x000fc40007ffe0ff */
[C---:B------:R-:W-:Y:S02]  /*2040*/  IADD3 R183, R181.reuse, 0x5000, RZ ;  /* 0x00005000b5b77810 */ /* 0x040fe40007ffe0ff */
[----:B------:R-:W-:Y:S01]  /*2050*/  IADD3 R182, R181, 0x5800, RZ ;  /* 0x00005800b5b67810 */ /* 0x000fe20007ffe0ff */
[----:B-1----:R-:W-:-:S05]  /*2060*/  IMAD.IADD R0, R9, 0x1, R7 ;  /* 0x0000000109007824 */ /* 0x002fca00078e0207 */
[----:B------:R1:W-:Y:S04]  /*2070*/  STL [R1+0xc], R0 ;  /* 0x00000c0001007387 */ /* 0x0003e80000100800 */
[----:B------:R2:W-:Y:S01]  /*2080*/  STL [R1+0x18], R3 ;  /* 0x0000180301007387 */ /* 0x0005e20000100800 */
[----:B-1----:R-:W-:-:S05]  /*2090*/  IMAD.IADD R0, R6, 0x1, R0 ;  /* 0x0000000106007824 */ /* 0x002fca00078e0200 */
[----:B------:R2:W-:Y:S02]  /*20a0*/  STL [R1+0x14], R0 ;  /* 0x0000140001007387 */ /* 0x0005e40000100800 */
.L_x_1473:
[----:B------:R-:W-:-:S04]  /*20b0*/  IMAD.MOV.U32 R2, RZ, RZ, 0x4 ;  /* 0x00000004ff027424 */ /* 0x000fc800078e00ff */
[----:B--2---:R-:W-:-:S05]  /*20c0*/  IMAD.WIDE R2, R247, R2, c[0x0][0x588] ;  /* 0x00016200f7027625 */ /* 0x004fca00078e0202 */
        /* <DEDUP_REMOVED lines=12> */
[----:B------:R-:W-:Y:S01]  /*2190*/  IMAD.MOV.U32 R129, RZ, RZ, RZ ;  /* 0x000000ffff817224 */ /* 0x000fe200078e00ff */
[----:B------:R-:W-:Y:S01]  /*21a0*/  CS2R R12, SRZ ;  /* 0x00000000000c7805 */ /* 0x000fe2000001ff00 */
        /* <DEDUP_REMOVED lines=25> */
.L_x_1295:
[----:B------:R-:W-:-:S04]  /*2340*/  ISETP.NE.U32.AND P0, PT, RZ, c[0x0][0x368], PT ;  /* 0x0000da00ff007a0c */ /* 0x000fc80003f05070 */
[----:B------:R-:W-:-:S13]  /*2350*/  ISETP.NE.AND.EX P0, PT, RZ, c[0x0][0x36c], PT, P0 ;  /* 0x0000db00ff007a0c */ /* 0x000fda0003f05300 */
[----:B------:R-:W-:Y:S05]  /*2360*/  @!P0 BRA `(.L_x_1296) ;  /* 0x0000004000008947 */ /* 0x000fea0003800000 */
[----:B---3--:R-:W-:-:S04]  /*2370*/  IADD3 R4, P0, R249, c[0x0][0x368], RZ ;  /* 0x0000da00f9047a10 */ /* 0x008fc80007f1e0ff */
[----:B------:R-:W-:-:S05]  /*2380*/  IADD3.X R5, R250, c[0x0][0x36c], RZ, P0, !PT ;  /* 0x0000db00fa057a10 */ /* 0x000fca00007fe4ff */
[----:B------:R1:W5:Y:S01]  /*2390*/  LDG.E R8, [R4.64] ;  /* 0x0000000804087981 */ /* 0x000362000c1e1900 */
[----:B------:R-:W-:Y:S05]  /*23a0*/  BRA `(.L_x_1297) ;  /* 0x0000005000007947 */ /* 0x000fea0003800000 */
.L_x_1296:
[----:B------:R-:W-:Y:S01]  /*23b0*/  MOV R8, UR6 ;  /* 0x0000000600087c02 */ /* 0x000fe20008000f00 */
[----:B------:R-:W-:Y:S05]  /*23c0*/  @!P5 BRA `(.L_x_1297) ;  /* 0x000000300000d947 */ /* 0x000fea0003800000 */
[----:B---3--:R-:W2:Y:S04]  /*23d0*/  LDG.E R6, [R4.64] ;  /* 0x0000000804067981 */ /* 0x008ea8000c1e1900 */
[----:B------:R-:W2:Y:S02]  /*23e0*/  LDG.E R0, [R4.64+0x4] ;  /* 0x0000040804007981 */ /* 0x000ea4000c1e1900 */
[----:B--2---:R-:W-:Y:S02]  /*23f0*/  IADD3 R8, -R6, R0, RZ ;  /* 0x0000000006087210 */ /* 0x004fe40007ffe1ff */
.L_x_1297:
[----:B-1-3--:R1:W2:Y:S04]  /*2400*/  @P6 LDG.E R5, [R2.64] ;  /* 0x0000000802056981 */ /* 0x00a2a8000c1e1900 */
[----:B------:R1:W2:Y:S01]  /*2410*/  @P6 LDG.E R4, [R2.64+0x4] ;  /* 0x0000040802046981 */ /* 0x0002a2000c1e1900 */
[----:B------:R-:W-:Y:S01]  /*2420*/  ISETP.NE.U32.AND P0, PT, RZ, c[0x0][0x378], PT ;  /* 0x0000de00ff007a0c */ /* 0x000fe20003f05070 */
[----:B-----5:R-:W-:-:S03]  /*2430*/  IMAD.MOV.U32 R128, RZ, RZ, R8 ;  /* 0x000000ffff807224 */ /* 0x020fc600078e0008 */
[----:B------:R-:W-:Y:S01]  /*2440*/  ISETP.NE.AND.EX P1, PT, RZ, c[0x0][0x37c], PT, P0 ;  /* 0x0000df00ff007a0c */ /* 0x000fe20003f25300 */
[----:B------:R-:W-:Y:S02]  /*2450*/  IMAD.MOV.U32 R0, RZ, RZ, c[0x0][0x2c4] ;  /* 0x0000b100ff007624 */ /* 0x000fe400078e00ff */
[----:B------:R-:W-:-:S03]  /*2460*/  IMAD.SHL.U32 R239, R245, 0x80, RZ ;  /* 0x00000080f5ef7824 */ /* 0x000fc600078e00ff */
[----:B------:R-:W-:Y:S01]  /*2470*/  ISETP.NE.AND P2, PT, R0, 0x1, PT ;  /* 0x000000010000780c */ /* 0x000fe20003f45270 */
[----:B------:R-:W-:Y:S01]  /*2480*/  IMAD.MOV.U32 R59, RZ, RZ, c[0x0][0x228] ;  /* 0x00008a00ff3b7624 */ /* 0x000fe200078e00ff */
[----:B------:R-:W-:Y:S01]  /*2490*/  IADD3 R0, R239, 0x7f, RZ ;  /* 0x0000007fef007810 */ /* 0x000fe20007ffe0ff */
[----:B------:R-:W-:-:S04]  /*24a0*/  IMAD.IADD R7, R8, 0x1, -R238 ;  /* 0x0000000108077824 */ /* 0x000fc800078e0aee */
[----:B-1----:R-:W-:-:S04]  /*24b0*/  @P1 IADD3 R2, P0, R249, c[0x0][0x378], RZ ;  /* 0x0000de00f9021a10 */ /* 0x002fc80007f1e0ff */
[----:B------:R-:W-:-:S05]  /*24c0*/  @P1 IADD3.X R3, R250, c[0x0][0x37c], RZ, P0, !PT ;  /* 0x0000df00fa031a10 */ /* 0x000fca00007fe4ff */
[----:B------:R1:W5:Y:S01]  /*24d0*/  @P1 LDG.E R128, [R2.64] ;  /* 0x0000000802801981 */ /* 0x000362000c1e1900 */
[----:B------:R-:W-:Y:S01]  /*24e0*/  LOP3.LUT R9, R246, 0xff0000, RZ, 0xc0, !PT ;  /* 0x00ff0000f6097812 */ /* 0x000fe200078ec0ff */
[----:B------:R-:W-:Y:S01]  /*24f0*/  BSSY B0, `(.L_x_1298) ;  /* 0x0000038000007945 */ /* 0x000fe20003800000 */
[----:B------:R-:W-:-:S04]  /*2500*/  LOP3.LUT R217, R217, 0xffffffdf, RZ, 0xc0, !PT ;  /* 0xffffffdfd9d97812 */ /* 0x000fc800078ec0ff */
[----:B------:R-:W-:Y:S01]  /*2510*/  @P2 LOP3.LUT R217, R217, 0x20, RZ, 0xfc, !PT ;  /* 0x00000020d9d92812 */ /* 0x000fe200078efcff */
[----:B-1----:R-:W-:Y:S01]  /*2520*/  @P2 IMAD.HI.U32 R2, R0, c[0x0][0x2c8], RZ ;  /* 0x0000b20000022a27 */ /* 0x002fe200078e00ff */
[----:B------:R-:W-:-:S04]  /*2530*/  LOP3.LUT R3, R246, 0xff000000, RZ, 0xc0, !PT ;  /* 0xff000000f6037812 */ /* 0x000fc800078ec0ff */
[----:B------:R-:W-:Y:S02]  /*2540*/  @P2 SHF.R.U32.HI R0, RZ, c[0x0][0x2cc], R2 ;  /* 0x0000b300ff002a19 */ /* 0x000fe40000011602 */
[----:B------:R-:W-:Y:S01]  /*2550*/  SHF.R.U32.HI R6, RZ, 0x8, R3 ;  /* 0x00000008ff067819 */ /* 0x000fe20000011603 */
[----:B--2---:R-:W-:-:S04]  /*2560*/  @P6 IMAD.IADD R59, R4, 0x1, -R5 ;  /* 0x00000001043b6824 */ /* 0x004fc800078e0a05 */
[----:B------:R-:W-:-:S05]  /*2570*/  IMAD.IADD R240, R7, 0x1, R59 ;  /* 0x0000000107f07824 */ /* 0x000fca00078e023b */
[C---:B------:R-:W-:Y:S02]  /*2580*/  IADD3 R114, R240.reuse, 0x40, -R241 ;  /* 0x00000040f0727810 */ /* 0x040fe40007ffe8f1 */
[----:B------:R-:W-:-:S03]  /*2590*/  IADD3 R2, R240, 0x3f, RZ ;  /* 0x0000003ff0027810 */ /* 0x000fc60007ffe0ff */
[----:B------:R-:W-:Y:S01]  /*25a0*/  IMAD.IADD R0, R114, 0x1, R0 ;  /* 0x0000000172007824 */ /* 0x000fe200078e0200 */
[----:B------:R-:W-:-:S04]  /*25b0*/  SHF.R.S32.HI R4, RZ, 0x1f, R2 ;  /* 0x0000001fff047819 */ /* 0x000fc80000011402 */
[----:B------:R-:W-:Y:S02]  /*25c0*/  SHF.R.S32.HI R5, RZ, 0x1f, R0 ;  /* 0x0000001fff057819 */ /* 0x000fe40000011400 */
[----:B------:R-:W-:Y:S02]  /*25d0*/  LEA.HI R3, R4, R2, RZ, 0x6 ;  /* 0x0000000204037211 */ /* 0x000fe400078f30ff */
[----:B------:R-:W-:Y:S02]  /*25e0*/  LEA.HI R2, R9, R6, RZ, 0x10 ;  /* 0x0000000609027211 */ /* 0x000fe400078f80ff */
[----:B------:R-:W-:Y:S02]  /*25f0*/  LEA.HI R0, R5, R0, RZ, 0x6 ;  /* 0x0000000005007211 */ /* 0x000fe400078f30ff */
[----:B------:R-:W-:Y:S02]  /*2600*/  LOP3.LUT R14, R2, 0xff, RZ, 0xc0, !PT ;  /* 0x000000ff020e7812 */ /* 0x000fe400078ec0ff */
[----:B------:R-:W-:-:S02]  /*2610*/  SHF.R.S32.HI R113, RZ, 0x6, R3 ;  /* 0x00000006ff717819 */ /* 0x000fc40000011403 */
[----:B------:R-:W-:Y:S01]  /*2620*/  SHF.R.S32.HI R0, RZ, 0x6, R0 ;  /* 0x00000006ff007819 */ /* 0x000fe20000011400 */
[----:B------:R1:W-:Y:S01]  /*2630*/  STL [R1], R14 ;  /* 0x0000000e01007387 */ /* 0x0003e20000100800 */
[----:B------:R-:W-:Y:S02]  /*2640*/  SHF.R.U32.HI R245, RZ, 0x10, R2 ;  /* 0x00000010fff57819 */ /* 0x000fe40000011602 */
[----:B------:R-:W-:Y:S01]  /*2650*/  IMNMX R6, R113, R0, PT ;  /* 0x0000000071067217 */ /* 0x000fe20003800200 */
[----:B------:R-:W-:Y:S01]  /*2660*/  IMAD.MOV.U32 R0, RZ, RZ, RZ ;  /* 0x000000ffff007224 */ /* 0x000fe200078e00ff */
[C---:B------:R-:W-:Y:S02]  /*2670*/  ISETP.NE.AND P1, PT, R245.reuse, RZ, PT ;  /* 0x000000fff500720c */ /* 0x040fe40003f25270 */
[----:B------:R-:W-:Y:S02]  /*2680*/  ISETP.GE.AND P0, PT, R6, 0x1, PT ;  /* 0x000000010600780c */ /* 0x000fe40003f06270 */
[----:B------:R-:W-:-:S11]  /*2690*/  SEL R111, R245, c[0x0][0x338], P1 ;  /* 0x0000ce00f56f7a07 */ /* 0x000fd60000800000 */
[----:B------:R-:W-:Y:S05]  /*26a0*/  @!P0 BRA `(.L_x_1299) ;  /* 0x000001c000008947 */ /* 0x000fea0003800000 */
[----:B------:R-:W-:Y:S01]  /*26b0*/  IABS R2, R111 ;  /* 0x0000006f00027213 */ /* 0x000fe20000000000 */
[----:B------:R-:W-:Y:S01]  /*26c0*/  IMAD.MOV.U32 R4, RZ, RZ, RZ ;  /* 0x000000ffff047224 */ /* 0x000fe200078e00ff */
[----:B------:R-:W-:Y:S02]  /*26d0*/  IADD3 R9, R111, -0x1, R6 ;  /* 0xffffffff6f097810 */ /* 0x000fe40007ffe006 */
[----:B------:R-:W2:Y:S02]  /*26e0*/  I2F.RP R0, R2 ;  /* 0x0000000200007306 */ /* 0x000ea40000209400 */
[----:B------:R-:W-:-:S06]  /*26f0*/  IABS R11, R9 ;  /* 0x00000009000b7213 */ /* 0x000fcc0000000000 */
[----:B--2---:R-:W2:Y:S02]  /*2700*/  MUFU.RCP R0, R0 ;  /* 0x0000000000007308 */ /* 0x004ea40000001000 */
[----:B--2---:R-:W-:-:S06]  /*2710*/  IADD3 R0, R0, 0xffffffe, RZ ;  /* 0x0ffffffe00007810 */ /* 0x004fcc0007ffe0ff */
[----:B------:R-:W2:Y:S02]  /*2720*/  F2I.FTZ.U32.TRUNC.NTZ R5, R0 ;  /* 0x0000000000057305 */ /* 0x000ea4000021f000 */
[----:B--2---:R-:W-:-:S04]  /*2730*/  IMAD.MOV R0, RZ, RZ, -R5 ;  /* 0x000000ffff007224 */ /* 0x004fc800078e0a05 */
        /* <DEDUP_REMOVED lines=19> */
.L_x_1299:
[----:B------:R-:W-:Y:S05]  /*2870*/  BSYNC B0 ;  /* 0x0000000000007941 */ /* 0x000fea0003800000 */
.L_x_1298:
        /* <DEDUP_REMOVED lines=16> */
[----:B------:R-:W2:Y:S01]  /*2980*/  S2R R4, SR_TID.X ;  /* 0x0000000000047919 */ /* 0x000ea20000002100 */
[----:B------:R-:W-:Y:S01]  /*2990*/  SHF.R.S32.HI R2, RZ, 0x1f, R12 ;  /* 0x0000001fff027819 */ /* 0x000fe2000001140c */
[----:B------:R-:W-:Y:S01]  /*29a0*/  IMAD.MOV.U32 R5, RZ, RZ, c[0x0][0x238] ;  /* 0x00008e00ff057624 */ /* 0x000fe200078e00ff */
[----:B------:R-:W-:Y:S01]  /*29b0*/  LOP3.LUT R23, R246, 0xffff, RZ, 0xc0, !PT ;  /* 0x0000fffff6177812 */ /* 0x000fe200078ec0ff */
[----:B------:R-:W-:Y:S01]  /*29c0*/  IMAD.MOV.U32 R116, RZ, RZ, 0x6 ;  /* 0x00000006ff747424 */ /* 0x000fe200078e00ff */
[----:B------:R-:W-:Y:S01]  /*29d0*/  IADD3 R52, R0, -0x1, RZ ;  /* 0xffffffff00347810 */ /* 0x000fe20007ffe0ff */
[C---:B------:R-:W-:Y:S01]  /*29e0*/  IMAD.SHL.U32 R119, R5.reuse, 0x40, RZ ;  /* 0x0000004005777824 */ /* 0x040fe200078e00ff */
[----:B------:R-:W-:Y:S01]  /*29f0*/  SEL R9, R252, RZ, !P6 ;  /* 0x000000fffc097207 */ /* 0x000fe20007000000 */
[----:B------:R-:W-:Y:S01]  /*2a00*/  IMAD.MOV.U32 R117, RZ, RZ, 0x5 ;  /* 0x00000005ff757424 */ /* 0x000fe200078e00ff */
[C---:B------:R-:W-:Y:S01]  /*2a10*/  SHF.L.U64.HI R118, R5.reuse, R116, c[0x0][0x23c] ;  /* 0x00008f0005767619 */ /* 0x040fe20000010274 */
[----:B------:R-:W-:Y:S01]  /*2a20*/  IMAD.SHL.U32 R122, R5, 0x20, RZ ;  /* 0x00000020057a7824 */ /* 0x000fe200078e00ff */
[----:B------:R-:W-:-:S02]  /*2a30*/  ISETP.NE.U32.AND P2, PT, RZ, c[0x0][0x340], PT ;  /* 0x0000d000ff007a0c */ /* 0x000fc40003f45070 */
[----:B------:R-:W-:Y:S02]  /*2a40*/  SHF.L.U64.HI R117, R5, R117, c[0x0][0x23c] ;  /* 0x00008f0005757619 */ /* 0x000fe40000010275 */
[----:B------:R-:W-:Y:S02]  /*2a50*/  ISETP.NE.AND.EX P4, PT, RZ, c[0x0][0x344], PT, P2 ;  /* 0x0000d100ff007a0c */ /* 0x000fe40003f85320 */
[----:B------:R-:W-:Y:S02]  /*2a60*/  ISETP.GE.AND P5, PT, R205, c[0x0][0x1d4], PT ;  /* 0x00007500cd007a0c */ /* 0x000fe40003fa6270 */
[----:B------:R-:W-:Y:S02]  /*2a70*/  P2R R11, PR, RZ, 0x10 ;  /* 0x00000010ff0b7803 */ /* 0x000fe40000000000 */
[----:B--2---:R-:W-:-:S04]  /*2a80*/  SHF.R.S32.HI R10, RZ, 0x1f, R4 ;  /* 0x0000001fff0a7819 */ /* 0x004fc80000011404 */
[----:B------:R-:W-:-:S04]  /*2a90*/  LEA.HI R10, R10, R4, RZ, 0x3 ;  /* 0x000000040a0a7211 */ /* 0x000fc800078f18ff */
[----:B------:R-:W-:-:S04]  /*2aa0*/  SHF.R.S32.HI R10, RZ, 0x3, R10 ;  /* 0x00000003ff0a7819 */ /* 0x000fc8000001140a */
[----:B------:R-:W-:Y:S01]  /*2ab0*/  IADD3 R60, P0, R10, R12, RZ ;  /* 0x0000000c0a3c7210 */ /* 0x000fe20007f1e0ff */
[----:B------:R-:W-:-:S03]  /*2ac0*/  IMAD.IADD R108, R59, 0x1, -R10 ;  /* 0x000000013b6c7824 */ /* 0x000fc600078e0a0a */
[----:B------:R-:W-:Y:S01]  /*2ad0*/  LEA.HI.X.SX32 R61, R10, R2, 0x1, P0 ;  /* 0x000000020a3d7211 */ /* 0x000fe200000f0eff */
[----:B------:R-:W-:Y:S01]  /*2ae0*/  IMAD.WIDE.U32 R2, R60, c[0x0][0x238], R202 ;  /* 0x00008e003c027a25 */ /* 0x000fe200078e00ca */
[----:B------:R-:W-:Y:S02]  /*2af0*/  SEL R10, R251, RZ, !P6 ;  /* 0x000000fffb0a7207 */ /* 0x000fe40007000000 */
[----:B------:R-:W-:Y:S01]  /*2b00*/  ISETP.GE.AND P6, PT, R202, c[0x0][0x1d4], PT ;  /* 0x00007500ca007a0c */ /* 0x000fe20003fc6270 */
[----:B------:R-:W-:Y:S02]  /*2b10*/  IMAD R4, R61, c[0x0][0x238], RZ ;  /* 0x00008e003d047a24 */ /* 0x000fe400078e02ff */
[----:B------:R-:W-:Y:S02]  /*2b20*/  IMAD R0, R52, -0x40, R108 ;  /* 0xffffffc034007824 */ /* 0x000fe400078e026c */
[----:B------:R-:W-:-:S03]  /*2b30*/  IMAD R4, R60, c[0x0][0x23c], R4 ;  /* 0x00008f003c047a24 */ /* 0x000fc600078e0204 */
[C---:B------:R-:W-:Y:S01]  /*2b40*/  ISETP.GT.AND P0, PT, R0.reuse, 0x20, PT ;  /* 0x000000200000780c */ /* 0x040fe20003f04270 */
[----:B------:R-:W-:Y:S01]  /*2b50*/  IMAD.IADD R3, R3, 0x1, R4 ;  /* 0x0000000103037824 */ /* 0x000fe200078e0204 */
[----:B------:R-:W-:Y:S01]  /*2b60*/  ISETP.GE.AND P1, PT, R0, 0x1, PT ;  /* 0x000000010000780c */ /* 0x000fe20003f26270 */
[----:B------:R-:W-:Y:S02]  /*2b70*/  IMAD R4, R9, c[0x0][0x248], RZ ;  /* 0x0000920009047a24 */ /* 0x000fe400078e02ff */
[----:B------:R-:W-:-:S04]  /*2b80*/  IMAD.WIDE.U32 R2, R23, c[0x0][0x240], R2 ;  /* 0x0000900017027a25 */ /* 0x000fc800078e0002 */
[----:B------:R-:W-:Y:S02]  /*2b90*/  IMAD R3, R23, c[0x0][0x244], R3 ;  /* 0x0000910017037a24 */ /* 0x000fe400078e0203 */
[C---:B------:R-:W-:Y:S02]  /*2ba0*/  IMAD R4, R10.reuse, c[0x0][0x24c], R4 ;  /* 0x000093000a047a24 */ /* 0x040fe400078e0204 */
[----:B------:R-:W-:Y:S01]  /*2bb0*/  IMAD.WIDE.U32 R70, R10, c[0x0][0x248], R2 ;  /* 0x000092000a467a25 */ /* 0x000fe200078e0002 */
[----:B------:R-:W-:-:S03]  /*2bc0*/  SHF.R.S32.HI R3, RZ, 0x1f, R52 ;  /* 0x0000001fff037819 */ /* 0x000fc60000011434 */
[----:B------:R-:W-:Y:S02]  /*2bd0*/  IMAD.IADD R69, R71, 0x1, R4 ;  /* 0x0000000147457824 */ /* 0x000fe400078e0204 */
[----:B------:R-:W-:Y:S02]  /*2be0*/  IMAD.MOV.U32 R68, RZ, RZ, R70 ;  /* 0x000000ffff447224 */ /* 0x000fe400078e0046 */
[----:B------:R-:W-:Y:S02]  /*2bf0*/  IMAD R2, R118, R52, RZ ;  /* 0x0000003476027224 */ /* 0x000fe400078e02ff */
[----:B------:R-:W-:-:S04]  /*2c00*/  IMAD.WIDE.U32 R6, R52, R119, R68 ;  /* 0x0000007734067225 */ /* 0x000fc800078e0044 */
[----:B------:R-:W-:Y:S01]  /*2c10*/  IMAD R0, R3, R119, R2 ;  /* 0x0000007703007224 */ /* 0x000fe200078e0202 */
[----:B------:R-:W-:Y:S02]  /*2c20*/  @P0 IADD3 R3, P2, R122, R6, RZ ;  /* 0x000000067a030210 */ /* 0x000fe40007f5e0ff */
[----:B------:R-:W-:Y:S01]  /*2c30*/  @P1 LEA R4, P3, R6, c[0x0][0x220], 0x1 ;  /* 0x0000880006041a11 */ /* 0x000fe200078608ff */
[----:B------:R-:W-:-:S04]  /*2c40*/  IMAD.IADD R0, R7, 0x1, R0 ;  /* 0x0000000107007824 */ /* 0x000fc800078e0200 */
[----:B------:R-:W-:Y:S01]  /*2c50*/  @P0 IMAD.X R7, R0, 0x1, R117, P2 ;  /* 0x0000000100070824 */ /* 0x000fe200010e0675 */
[----:B------:R-:W-:Y:S02]  /*2c60*/  @P0 LEA R2, P2, R3, c[0x0][0x220], 0x1 ;  /* 0x0000880003020a11 */ /* 0x000fe400078408ff */
[----:B------:R-:W-:Y:S02]  /*2c70*/  @P1 LEA.HI.X R5, R6, c[0x0][0x224], R0, 0x1, P3 ;  /* 0x0000890006051a11 */ /* 0x000fe400018f0c00 */
[----:B------:R-:W-:Y:S02]  /*2c80*/  @P4 IADD3 R6, P3, R249, c[0x0][0x340], RZ ;  /* 0x0000d000f9064a10 */ /* 0x000fe40007f7e0ff */
[----:B------:R-:W-:Y:S01]  /*2c90*/  @P0 LEA.HI.X R3, R3, c[0x0][0x224], R7, 0x1, P2 ;  /* 0x0000890003030a11 */ /* 0x000fe200010f0c07 */
[----:B------:R-:W-:Y:S01]  /*2ca0*/  @!PT LDS RZ, [RZ] ;  /* 0x00000000fffff984 */ /* 0x000fe20000000800 */
[----:B------:R-:W-:Y:S01]  /*2cb0*/  @!PT LDS RZ, [RZ] ;  /* 0x00000000fffff984 */ /* 0x000fe20000000800 */
[----:B------:R-:W-:Y:S01]  /*2cc0*/  @!PT LDS RZ, [RZ] ;  /* 0x00000000fffff984 */ /* 0x000fe20000000800 */
[----:B------:R2:W-:Y:S01]  /*2cd0*/  @P1 LDGSTS.E.BYPASS.LTC128B.128 [R193+0x6100], [R4.64], !P6 ;  /* 0x0610000004c11fae */ /* 0x0005e2000f101d48 */
[----:B------:R-:W-:Y:S02]  /*2ce0*/  @P4 IADD3.X R7, R250, c[0x0][0x344], RZ, P3, !PT ;  /* 0x0000d100fa074a10 */ /* 0x000fe40001ffe4ff */
[----:B------:R-:W-:Y:S01]  /*2cf0*/  ISETP.NE.AND P3, PT, R11, RZ, PT ;  /* 0x000000ff0b00720c */ /* 0x000fe20003f65270 */
[----:B------:R2:W-:Y:S01]  /*2d00*/  @P1 LDGSTS.E.BYPASS.LTC128B.128 [R193+0x8100], [R4.64+0x80], !P5 ;  /* 0x0810008004c11fae */ /* 0x0005e2000e901d48 */
[----:B------:R-:W-:-:S11]  /*2d10*/  ISETP.GE.AND P4, PT, R206, c[0x0][0x1d4], PT ;  /* 0x00007500ce007a0c */ /* 0x000fd60003f86270 */
[----:B------:R-:W3:Y:S01]  /*2d20*/  @P3 LDG.E R0, [R6.64] ;  /* 0x0000000806003981 */ /* 0x000ee2000c1e1900 */
[----:B------:R-:W-:-:S03]  /*2d30*/  ISETP.GE.AND P2, PT, R102, c[0x0][0x27c], PT ;  /* 0x00009f0066007a0c */ /* 0x000fc60003f46270 */
[----:B------:R2:W-:Y:S01]  /*2d40*/  @P1 LDGSTS.E.BYPASS.LTC128B.128 [R193+0xa100], [R4.64+0x100], !P4 ;  /* 0x0a10010004c11fae */ /* 0x0005e2000e101d48 */
[----:B------:R-:W-:Y:S01]  /*2d50*/  IMAD.MOV.U32 R112, RZ, RZ, c[0x0][0x27c] ;  /* 0x00009f00ff707624 */ /* 0x000fe200078e00ff */
[----:B------:R-:W-:Y:S02]  /*2d60*/  LOP3.LUT R217, R217, 0xfffffffd, RZ, 0xc0, !PT ;  /* 0xfffffffdd9d97812 */ /* 0x000fe400078ec0ff */
[----:B------:R2:W-:Y:S04]  /*2d70*/  @P0 LDGSTS.E.BYPASS.LTC128B.128 [R193+0x7100], [R2.64], !P6 ;  /* 0x0710000002c10fae */ /* 0x0005e8000f101d48 */
[----:B------:R2:W-:Y:S04]  /*2d80*/  @P0 LDGSTS.E.BYPASS.LTC128B.128 [R193+0x9100], [R2.64+0x80], !P5 ;  /* 0x0910008002c10fae */ /* 0x0005e8000e901d48 */
[----:B------:R2:W-:Y:S01]  /*2d90*/  @P0 LDGSTS.E.BYPASS.LTC128B.128 [R193+0xb100], [R2.64+0x100], !P4 ;  /* 0x0b10010002c10fae */ /* 0x0005e2000e101d48 */
[----:B------:R-:W-:-:S03]  /*2da0*/  SHF.R.S32.HI R141, RZ, 0x1f, R140 ;  /* 0x0000001fff8d7819 */ /* 0x000fc6000001148c */
[----:B------:R-:W0:Y:S01]  /*2db0*/  LDGDEPBAR ;  /* 0x00000000000079af */ /* 0x000e220000000000 */
[----:B------:R-:W-:Y:S01]  /*2dc0*/  WARPSYNC 0xffffffff ;  /* 0xffffffff00007948 */ /* 0x000fe20003800000 */
[----:B------:R-:W-:Y:S01]  /*2dd0*/  SHF.R.S32.HI R11, RZ, 0x1f, R215 ;  /* 0x0000001fff0b7819 */ /* 0x000fe200000114d7 */
[----:B------:R-:W-:Y:S01]  /*2de0*/  IMAD.SHL.U32 R112, R112, 0x2, RZ ;  /* 0x0000000270707824 */ /* 0x000fe200078e00ff */
[----:B------:R-:W-:Y:S02]  /*2df0*/  @P2 LOP3.LUT R217, R217, 0x2, RZ, 0xfc, !PT ;  /* 0x00000002d9d92812 */ /* 0x000fe400078efcff */
[----:B-----5:R-:W-:Y:S02]  /*2e00*/  SHF.R.S32.HI R17, RZ, 0x1f, R128 ;  /* 0x0000001fff117819 */ /* 0x020fe40000011480 */
[----:B---3--:R-:W-:Y:S01]  /*2e10*/  @P3 SHF.R.S32.HI R16, RZ, 0x1f, R0 ;  /* 0x0000001fff103819 */ /* 0x008fe20000011400 */
[----:B------:R-:W-:Y:S02]  /*2e20*/  @!P3 IMAD.MOV.U32 R0, RZ, RZ, R251 ;  /* 0x000000ffff00b224 */ /* 0x000fe400078e00fb */
[----:B------:R-:W-:-:S02]  /*2e30*/  @!P3 IMAD.MOV.U32 R16, RZ, RZ, R252 ;  /* 0x000000ffff10b224 */ /* 0x000fc400078e00fc */
[----:B--2---:R-:W-:Y:S01]  /*2e40*/  IMAD R6, R11, c[0x0][0x280], RZ ;  /* 0x0000a0000b067a24 */ /* 0x004fe200078e02ff */
[----:B------:R-:W-:Y:S01]  /*2e50*/  ISETP.GE.AND P1, PT, R106, c[0x0][0x27c], PT ;  /* 0x00009f006a007a0c */ /* 0x000fe20003f26270 */
[----:B------:R-:W-:Y:S01]  /*2e60*/  IMAD.WIDE.U32 R4, R215, c[0x0][0x280], R140 ;  /* 0x0000a000d7047a25 */ /* 0x000fe200078e008c */
[----:B------:R-:W-:Y:S01]  /*2e70*/  ISETP.GE.AND P0, PT, R105, c[0x0][0x27c], PT ;  /* 0x00009f0069007a0c */ /* 0x000fe20003f06270 */
[----:B------:R-:W-:Y:S01]  /*2e80*/  BAR.SYNC.DEFER_BLOCKING 0x0 ;  /* 0x0000000000007b1d */ /* 0x000fe20000010000 */
[----:B------:R-:W-:Y:S01]  /*2e90*/  LOP3.LUT R217, R217, 0xfffffffe, RZ, 0xc0, !PT ;  /* 0xfffffffed9d97812 */ /* 0x000fe200078ec0ff */
[----:B------:R-:W-:Y:S01]  /*2ea0*/  IMAD R6, R215, c[0x0][0x284], R6 ;  /* 0x0000a100d7067a24 */ /* 0x000fe200078e0206 */
[----:B------:R-:W-:Y:S01]  /*2eb0*/  MOV R121, c[0x0][0x290] ;  /* 0x0000a40000797a02 */ /* 0x000fe20000000f00 */
[----:B------:R-:W-:-:S02]  /*2ec0*/  IMAD.WIDE.U32 R2, R23, c[0x0][0x260], R202 ;  /* 0x0000980017027a25 */ /* 0x000fc400078e00ca */
[----:B------:R-:W-:Y:S02]  /*2ed0*/  ULDC.U8 UR5, c[0x0][0x298] ;  /* 0x0000a60000057ab9 */ /* 0x000fe40000000000 */
[----:B------:R-:W-:Y:S02]  /*2ee0*/  IMAD R7, R9, c[0x0][0x268], RZ ;  /* 0x00009a0009077a24 */ /* 0x000fe400078e02ff */
[----:B------:R-:W-:Y:S01]  /*2ef0*/  IMAD.IADD R9, R5, 0x1, R6 ;  /* 0x0000000105097824 */ /* 0x000fe200078e0206 */
[----:B------:R-:W-:Y:S01]  /*2f00*/  @P1 LOP3.LUT R217, R217, 0x1, RZ, 0xfc, !PT ;  /* 0x00000001d9d91812 */ /* 0x000fe200078efcff */
[----:B------:R-:W-:Y:S01]  /*2f10*/  IMAD R5, R11, c[0x0][0x290], RZ ;  /* 0x0000a4000b057a24 */ /* 0x000fe200078e02ff */
[----:B------:R-:W-:Y:S01]  /*2f20*/  SEL R11, RZ, c[0x0][0x27c], !P1 ;  /* 0x00009f00ff0b7a07 */ /* 0x000fe20004800000 */
[----:B------:R-:W-:Y:S01]  /*2f30*/  IMAD R3, R23, c[0x0][0x264], R3 ;  /* 0x0000990017037a24 */ /* 0x000fe200078e0203 */
[----:B------:R-:W-:Y:S01]  /*2f40*/  LOP3.LUT R217, R217, 0xfffffffb, RZ, 0xc0, !PT ;  /* 0xfffffffbd9d97812 */ /* 0x000fe200078ec0ff */
[----:B------:R-:W-:Y:S01]  /*2f50*/  IMAD.IADD R109, R8, 0x1, R13 ;  /* 0x00000001086d7824 */ /* 0x000fe200078e020d */
[----:B------:R-:W-:Y:S01]  /*2f60*/  SEL R13, RZ, c[0x0][0x27c], !P0 ;  /* 0x00009f00ff0d7a07 */ /* 0x000fe20004000000 */
[----:B------:R-:W-:Y:S01]  /*2f70*/  IMAD.MOV.U32 R8, RZ, RZ, R4 ;  /* 0x000000ffff087224 */ /* 0x000fe200078e0004 */
[----:B------:R-:W-:Y:S01]  /*2f80*/  @P0 LOP3.LUT R217, R217, 0x4, RZ, 0xfc, !PT ;  /* 0x00000004d9d90812 */ /* 0x000fe200078efcff */
[----:B-1----:R-:W-:-:S02]  /*2f90*/  IMAD R14, R215, c[0x0][0x294], R5 ;  /* 0x0000a500d70e7a24 */ /* 0x002fc400078e0205 */
[----:B------:R-:W-:Y:S01]  /*2fa0*/  IMAD.WIDE.U32 R62, R10, c[0x0][0x268], R2 ;  /* 0x00009a000a3e7a25 */ /* 0x000fe200078e0002 */
[----:B------:R-:W-:-:S03]  /*2fb0*/  LOP3.LUT R217, R217, 0xffffffef, RZ, 0xc0, !PT ;  /* 0xffffffefd9d97812 */ /* 0x000fc600078ec0ff */
[----:B------:R-:W-:Y:S01]  /*2fc0*/  IMAD.WIDE.U32 R4, R215, c[0x0][0x280], R102 ;  /* 0x0000a000d7047a25 */ /* 0x000fe200078e0066 */
[----:B------:R-:W-:-:S03]  /*2fd0*/  LOP3.LUT R217, R217, 0xfffffff7, RZ, 0xc0, !PT ;  /* 0xfffffff7d9d97812 */ /* 0x000fc600078ec0ff */
[----:B------:R-:W-:Y:S01]  /*2fe0*/  IMAD R24, R10, c[0x0][0x26c], R7 ;  /* 0x00009b000a187a24 */ /* 0x000fe200078e0207 */
[----:B------:R-:W-:Y:S01]  /*2ff0*/  SEL R10, RZ, c[0x0][0x27c], !P2 ;  /* 0x00009f00ff0a7a07 */ /* 0x000fe20005000000 */
[----:B------:R-:W-:-:S04]  /*3000*/  IMAD.WIDE.U32 R2, R215, c[0x0][0x290], R140 ;  /* 0x0000a400d7027a25 */ /* 0x000fc800078e008c */
[----:B------:R-:W-:Y:S02]  /*3010*/  IMAD.IADD R5, R6, 0x1, R5 ;  /* 0x0000000106057824 */ /* 0x000fe400078e0205 */
[----:B------:R-:W-:Y:S01]  /*3020*/  IMAD.IADD R7, R3, 0x1, R14 ;  /* 0x0000000103077824 */ /* 0x000fe200078e020e */
[----:B------:R-:W-:Y:S01]  /*3030*/  IADD3 R3, R102, R10, RZ ;  /* 0x0000000a66037210 */ /* 0x000fe20007ffe0ff */
[----:B------:R-:W-:Y:S02]  /*3040*/  IMAD.MOV.U32 R6, RZ, RZ, R2 ;  /* 0x000000ffff067224 */ /* 0x000fe400078e0002 */
[----:B------:R-:W-:Y:S01]  /*3050*/  IMAD.IADD R2, R106, 0x1, R11 ;  /* 0x000000016a027824 */ /* 0x000fe200078e020b */
[----:B------:R-:W-:Y:S01]  /*3060*/  SHF.R.S32.HI R11, RZ, 0x1f, R3 ;  /* 0x0000001fff0b7819 */ /* 0x000fe20000011403 */
[----:B------:R-:W-:Y:S02]  /*3070*/  IMAD.IADD R13, R105, 0x1, R13 ;  /* 0x00000001690d7824 */ /* 0x000fe400078e020d */
[----:B------:R-:W-:Y:S01]  /*3080*/  IMAD.MOV.U32 R125, RZ, RZ, c[0x0][0x2b8] ;  /* 0x0000ae00ff7d7624 */ /* 0x000fe200078e00ff */
[----:B------:R-:W-:Y:S01]  /*3090*/  SHF.R.S32.HI R10, RZ, 0x1f, R2 ;  /* 0x0000001fff0a7819 */ /* 0x000fe20000011402 */
[----:B------:R-:W-:Y:S01]  /*30a0*/  IMAD.MOV.U32 R124, RZ, RZ, c[0x0][0x27c] ;  /* 0x00009f00ff7c7624 */ /* 0x000fe200078e00ff */
[----:B------:R-:W-:Y:S01]  /*30b0*/  SHF.R.S32.HI R15, RZ, 0x1f, R13 ;  /* 0x0000001fff0f7819 */ /* 0x000fe2000001140d */
[----:B------:R-:W-:Y:S01]  /*30c0*/  IMAD.MOV.U32 R120, RZ, RZ, c[0x0][0x280] ;  /* 0x0000a000ff787624 */ /* 0x000fe200078e00ff */
[CC--:B------:R-:W-:Y:S01]  /*30d0*/  LEA.HI R12, R11.reuse, R3.reuse, RZ, 0x3 ;  /* 0x000000030b0c7211 */ /* 0x0c0fe200078f18ff */
[----:B------:R-:W-:Y:S01]  /*30e0*/  IMAD.WIDE.U32 R84, R0, c[0x0][0x2b0], RZ ;  /* 0x0000ac0000547a25 */ /* 0x000fe200078e00ff */
[----:B------:R-:W-:-:S02]  /*30f0*/  LEA.HI R18, R11, R3, RZ, 0x6 ;  /* 0x000000030b127211 */ /* 0x000fc400078f30ff */
[-C--:B------:R-:W-:Y:S01]  /*3100*/  LEA.HI R11, R10, R2.reuse, RZ, 0x3 ;  /* 0x000000020a0b7211 */ /* 0x080fe200078f18ff */
[----:B------:R-:W-:Y:S01]  /*3110*/  IMAD.WIDE.U32 R76, R128, c[0x0][0x290], R6 ;  /* 0x0000a400804c7a25 */ /* 0x000fe200078e0006 */
[----:B------:R-:W-:Y:S02]  /*3120*/  LEA.HI R20, R10, R2, RZ, 0x6 ;  /* 0x000000020a147211 */ /* 0x000fe400078f30ff */
[-C--:B------:R-:W-:Y:S01]  /*3130*/  LEA.HI R10, R15, R13.reuse, RZ, 0x3 ;  /* 0x0000000d0f0a7211 */ /* 0x080fe200078f18ff */
[----:B------:R-:W-:Y:S01]  /*3140*/  IMAD.WIDE.U32 R2, R215, c[0x0][0x290], R102 ;  /* 0x0000a400d7027a25 */ /* 0x000fe200078e0066 */
[----:B------:R-:W-:Y:S02]  /*3150*/  LEA.HI R13, R15, R13, RZ, 0x6 ;  /* 0x0000000d0f0d7211 */ /* 0x000fe400078f30ff */
[----:B------:R-:W-:Y:S01]  /*3160*/  SHF.L.U32 R18, R18, 0x6, RZ ;  /* 0x0000000612127819 */ /* 0x000fe200000006ff */
[----:B------:R-:W-:Y:S01]  /*3170*/  IMAD.IADD R3, R14, 0x1, R3 ;  /* 0x000000010e037824 */ /* 0x000fe200078e0203 */
[----:B------:R-:W-:Y:S01]  /*3180*/  LOP3.LUT R19, R226, 0x38, R12, 0xf8, !PT ;  /* 0x00000038e2137812 */ /* 0x000fe200078ef80c */
[----:B------:R-:W-:Y:S01]  /*3190*/  IMAD.SHL.U32 R14, R20, 0x40, RZ ;  /* 0x00000040140e7824 */ /* 0x000fe200078e00ff */
[----:B------:R-:W-:Y:S01]  /*31a0*/  LOP3.LUT R22, R18, 0x7ffff000, RZ, 0xc0, !PT ;  /* 0x7ffff00012167812 */ /* 0x000fe200078ec0ff */
[----:B------:R-:W-:Y:S01]  /*31b0*/  IMAD.SHL.U32 R13, R13, 0x40, RZ ;  /* 0x000000400d0d7824 */ /* 0x000fe200078e00ff */
[----:B------:R-:W-:Y:S01]  /*31c0*/  LOP3.LUT R18, R226, 0x38, R10, 0xf8, !PT ;  /* 0x00000038e2127812 */ /* 0x000fe200078ef80a */
[----:B------:R-:W-:Y:S01]  /*31d0*/  IMAD.WIDE.U32 R82, R23, c[0x0][0x1e8], RZ ;  /* 0x00007a0017527a25 */ /* 0x000fe200078e00ff */
[----:B------:R-:W-:-:S02]  /*31e0*/  LOP3.LUT R21, R19, R227, RZ, 0x3c, !PT ;  /* 0x000000e313157212 */ /* 0x000fc400078e3cff */
[----:B------:R-:W-:Y:S01]  /*31f0*/  LOP3.LUT R15, R226, 0x38, R11, 0xf8, !PT ;  /* 0x00000038e20f7812 */ /* 0x000fe200078ef80b */
[----:B------:R-:W-:Y:S01]  /*3200*/  IMAD.WIDE.U32 R80, R23, c[0x0][0x210], RZ ;  /* 0x0000840017507a25 */ /* 0x000fe200078e00ff */
[----:B------:R-:W-:Y:S02]  /*3210*/  LOP3.LUT R19, R14, 0x7ffff000, RZ, 0xc0, !PT ;  /* 0x7ffff0000e137812 */ /* 0x000fe400078ec0ff */
[----:B------:R-:W-:Y:S01]  /*3220*/  ISETP.NE.AND P1, PT, R125, 0x1, PT ;  /* 0x000000017d00780c */ /* 0x000fe20003f25270 */
[----:B------:R-:W-:Y:S01]  /*3230*/  IMAD.WIDE.U32 R78, R128, c[0x0][0x280], R8 ;  /* 0x0000a000804e7a25 */ /* 0x000fe200078e0008 */
[----:B------:R-:W-:Y:S02]  /*3240*/  LOP3.LUT R14, R13, 0x7ffff000, RZ, 0xc0, !PT ;  /* 0x7ffff0000d0e7812 */ /* 0x000fe400078ec0ff */
[-C--:B------:R-:W-:Y:S01]  /*3250*/  LOP3.LUT R13, R18, R227.reuse, RZ, 0x3c, !PT ;  /* 0x000000e3120d7212 */ /* 0x080fe200078e3cff */
[----:B------:R-:W-:Y:S01]  /*3260*/  IMAD.WIDE.U32 R74, R128, c[0x0][0x280], R4 ;  /* 0x0000a000804a7a25 */ /* 0x000fe200078e0004 */
[----:B------:R-:W-:-:S02]  /*3270*/  LOP3.LUT R15, R15, R227, RZ, 0x3c, !PT ;  /* 0x000000e30f0f7212 */ /* 0x000fc400078e3cff */
[----:B------:R-:W-:Y:S01]  /*3280*/  ISETP.GE.AND P0, PT, R124, 0x1, PT ;  /* 0x000000017c00780c */ /* 0x000fe20003f06270 */
[----:B------:R-:W-:Y:S01]  /*3290*/  IMAD.WIDE.U32 R72, R128, c[0x0][0x290], R2 ;  /* 0x0000a40080487a25 */ /* 0x000fe200078e0002 */
[--C-:B------:R-:W-:Y:S02]  /*32a0*/  IADD3 R18, R13, R14, R228.reuse ;  /* 0x0000000e0d127210 */ /* 0x100fe40007ffe0e4 */
[--C-:B------:R-:W-:Y:S01]  /*32b0*/  IADD3 R19, R15, R19, R228.reuse ;  /* 0x000000130f137210 */ /* 0x100fe20007ffe0e4 */
[----:B------:R-:W-:Y:S01]  /*32c0*/  IMAD R13, R16, c[0x0][0x2b0], RZ ;  /* 0x0000ac00100d7a24 */ /* 0x000fe200078e02ff */
[----:B------:R-:W-:Y:S01]  /*32d0*/  IADD3 R21, R21, R22, R228 ;  /* 0x0000001615157210 */ /* 0x000fe20007ffe0e4 */
[C---:B------:R-:W-:Y:S01]  /*32e0*/  IMAD R15, R17.reuse, c[0x0][0x290], RZ ;  /* 0x0000a400110f7a24 */ /* 0x040fe200078e02ff */
[----:B------:R-:W-:Y:S01]  /*32f0*/  LOP3.LUT R67, R12, 0xfffffff8, RZ, 0xc0, !PT ;  /* 0xfffffff80c437812 */ /* 0x000fe200078ec0ff */
[----:B------:R-:W-:Y:S01]  /*3300*/  IMAD R16, R17, c[0x0][0x280], RZ ;  /* 0x0000a00011107a24 */ /* 0x000fe200078e02ff */
[----:B------:R-:W-:Y:S01]  /*3310*/  LOP3.LUT R66, R11, 0xfffffff8, RZ, 0xc0, !PT ;  /* 0xfffffff80b427812 */ /* 0x000fe200078ec0ff */
[----:B------:R-:W-:Y:S01]  /*3320*/  IMAD R14, R0, c[0x0][0x2b4], R13 ;  /* 0x0000ad00000e7a24 */ /* 0x000fe200078e020d */
[----:B------:R-:W-:Y:S01]  /*3330*/  LOP3.LUT R65, R10, 0xfffffff8, RZ, 0xc0, !PT ;  /* 0xfffffff80a417812 */ /* 0x000fe200078ec0ff */
[C---:B------:R-:W-:Y:S01]  /*3340*/  IMAD R0, R128.reuse, c[0x0][0x294], R15 ;  /* 0x0000a50080007a24 */ /* 0x040fe200078e020f */
[----:B------:R-:W-:Y:S01]  /*3350*/  @P1 LOP3.LUT R217, R217, 0x8, RZ, 0xfc, !PT ;  /* 0x00000008d9d91812 */ /* 0x000fe200078efcff */
[----:B------:R-:W-:Y:S01]  /*3360*/  IMAD R13, R128, c[0x0][0x284], R16 ;  /* 0x0000a100800d7a24 */ /* 0x000fe200078e0210 */
[CC--:B------:R-:W-:Y:S01]  /*3370*/  SHF.L.U64.HI R115, R120.reuse, R116.reuse, c[0x0][0x284] ;  /* 0x0000a10078737619 */ /* 0x0c0fe20000010274 */
[----:B------:R-:W-:Y:S01]  /*3380*/  IMAD R123, R243, 0x40, R215 ;  /* 0x00000040f37b7824 */ /* 0x000fe200078e02d7 */
[----:B------:R-:W-:Y:S01]  /*3390*/  SHF.L.U64.HI R116, R121, R116, c[0x0][0x294] ;  /* 0x0000a50079747619 */ /* 0x000fe20000010274 */
[----:B------:R-:W-:Y:S01]  /*33a0*/  IMAD.SHL.U32 R120, R120, 0x40, RZ ;  /* 0x0000004078787824 */ /* 0x000fe200078e00ff */
[----:B------:R-:W-:Y:S01]  /*33b0*/  IADD3 R100, R85, R14, RZ ;  /* 0x0000000e55647210 */ /* 0x000fe20007ffe0ff */
[----:B------:R-:W-:Y:S01]  /*33c0*/  IMAD.SHL.U32 R121, R121, 0x40, RZ ;  /* 0x0000004079797824 */ /* 0x000fe200078e00ff */
[----:B------:R-:W-:Y:S01]  /*33d0*/  SHF.R.S32.HI R99, RZ, 0x3, R12 ;  /* 0x00000003ff637819 */ /* 0x000fe2000001140c */
[C---:B------:R-:W-:Y:S01]  /*33e0*/  IMAD R104, R23.reuse, c[0x0][0x1ec], R83 ;  /* 0x00007b0017687a24 */ /* 0x040fe200078e0253 */
[----:B------:R-:W-:Y:S01]  /*33f0*/  SHF.R.S32.HI R98, RZ, 0x3, R11 ;  /* 0x00000003ff627819 */ /* 0x000fe2000001140b */
[----:B------:R-:W-:Y:S01]  /*3400*/  IMAD R101, R23, c[0x0][0x214], R81 ;  /* 0x0000850017657a24 */ /* 0x000fe200078e0251 */
[----:B------:R-:W-:Y:S01]  /*3410*/  SHF.R.S32.HI R97, RZ, 0x3, R10 ;  /* 0x00000003ff617819 */ /* 0x000fe2000001140a */
[----:B------:R-:W-:Y:S01]  /*3420*/  IMAD.IADD R64, R63, 0x1, R24 ;  /* 0x000000013f407824 */ /* 0x000fe200078e0218 */
[----:B------:R-:W-:Y:S01]  /*3430*/  IADD3 R95, R77, R0, RZ ;  /* 0x000000004d5f7210 */ /* 0x000fe20007ffe0ff */
[----:B------:R-:W-:Y:S01]  /*3440*/  IMAD.IADD R96, R79, 0x1, R13 ;  /* 0x000000014f607824 */ /* 0x000fe200078e020d */
[----:B------:R-:W-:Y:S01]  /*3450*/  SHF.R.S32.HI R93, RZ, 0x1f, R67 ;  /* 0x0000001fff5d7819 */ /* 0x000fe20000011443 */
[----:B------:R-:W-:Y:S01]  /*3460*/  IMAD.IADD R94, R13, 0x1, R75 ;  /* 0x000000010d5e7824 */ /* 0x000fe200078e024b */
[----:B------:R-:W-:Y:S01]  /*3470*/  SHF.R.S32.HI R92, RZ, 0x1f, R66 ;  /* 0x0000001fff5c7819 */ /* 0x000fe20000011442 */
[----:B------:R-:W-:Y:S01]  /*3480*/  IMAD.IADD R90, R0, 0x1, R73 ;  /* 0x00000001005a7824 */ /* 0x000fe200078e0249 */
[----:B------:R-:W-:Y:S01]  /*3490*/  SHF.R.S32.HI R91, RZ, 0x1f, R65 ;  /* 0x0000001fff5b7819 */ /* 0x000fe20000011441 */
[----:B------:R-:W-:Y:S01]  /*34a0*/  IMAD.SHL.U32 R89, R21, 0x2, RZ ;  /* 0x0000000215597824 */ /* 0x000fe200078e00ff */
[----:B------:R-:W-:Y:S01]  /*34b0*/  SHF.L.U32 R87, R18, 0x1, RZ ;  /* 0x0000000112577819 */ /* 0x000fe200000006ff */
[----:B------:R-:W-:Y:S01]  /*34c0*/  IMAD.SHL.U32 R88, R19, 0x2, RZ ;  /* 0x0000000213587824 */ /* 0x000fe200078e00ff */
[----:B------:R-:W-:-:S02]  /*34d0*/  @P0 LOP3.LUT R217, R217, 0x10, RZ, 0xfc, !PT ;  /* 0x00000010d9d90812 */ /* 0x000fc400078efcff */
.L_x_1325:
[----:B------:R-:W-:Y:S01]  /*34e0*/  IMAD.SHL.U32 R56, R52, 0x40, RZ ;  /* 0x0000004034387824 */ /* 0x000fe200078e00ff */
[----:B------:R-:W-:Y:S04]  /*34f0*/  DEPBAR.LE SB0, 0x0 ;  /* 0x000080000000791a */ /* 0x000fe80000000000 */
[----:B------:R-:W-:Y:S01]  /*3500*/  IMAD.IADD R0, R123, 0x1, R56 ;  /* 0x000000017b007824 */ /* 0x000fe200078e0238 */
[----:B------:R-:W-:Y:S01]  /*3510*/  ISETP.NE.AND P1, PT, R125, 0x1, PT ;  /* 0x000000017d00780c */ /* 0x000fe20003f25270 */
[----:B------:R-:W-:Y:S01]  /*3520*/  IMAD.MOV.U32 R53, RZ, RZ, RZ ;  /* 0x000000ffff357224 */ /* 0x000fe200078e00ff */
[----:B------:R-:W-:Y:S01]  /*3530*/  WARPSYNC 0xffffffff ;  /* 0xffffffff00007948 */ /* 0x000fe20003800000 */
[----:B-1----:R-:W-:Y:S01]  /*3540*/  IMAD.IADD R2, R109, 0x1, R0 ;  /* 0x000000016d027824 */ /* 0x002fe200078e0200 */
        /* <DEDUP_REMOVED lines=21> */
[C---:B------:R-:W-:Y:S04]  /*36a0*/  IMAD.WIDE.U32 R2, R53.reuse, c[0x0][0x1f0], R2 ;  /* 0x00007c0035027a25 */ /* 0x040fe800078e0002 */
        /* <DEDUP_REMOVED lines=9> */
[-C--:B------:R-:W-:Y:S01]  /*3740*/  IMAD R2, R116, R52.reuse, RZ ;  /* 0x0000003474027224 */ /* 0x080fe200078e02ff */
[----:B------:R-:W-:Y:S01]  /*3750*/  SHF.R.S32.HI R0, RZ, 0x1f, R52 ;  /* 0x0000001fff007819 */ /* 0x000fe20000011434 */
[----:B------:R-:W-:Y:S01]  /*3760*/  IMAD.WIDE.U32 R24, R120, R52, RZ ;  /* 0x0000003478187225 */ /* 0x000fe200078e00ff */
[----:B------:R-:W-:Y:S03]  /*3770*/  IADD3 R4, -R56, R59, RZ ;  /* 0x0000003b38047210 */ /* 0x000fe60007ffe1ff */
[----:B------:R-:W-:Y:S01]  /*3780*/  IMAD R3, R0, R120, R3 ;  /* 0x0000007800037224 */ /* 0x000fe200078e0203 */
[----:B------:R-:W-:Y:S01]  /*3790*/  IMNMX R55, R4, 0x40, PT ;  /* 0x0000004004377817 */ /* 0x000fe20003800200 */
[----:B------:R-:W-:Y:S02]  /*37a0*/  IMAD R2, R0, R121, R2 ;  /* 0x0000007900027224 */ /* 0x000fe400078e0202 */
[----:B------:R-:W-:Y:S01]  /*37b0*/  IMAD.WIDE.U32 R34, R121, R52, RZ ;  /* 0x0000003479227225 */ /* 0x000fe200078e00ff */
        /* <DEDUP_REMOVED lines=62> */
.L_x_1305:
[----:B------:R-:W-:Y:S05]  /*3ba0*/  BSYNC B0 ;  /* 0x0000000000007941 */ /* 0x000fea0003800000 */
.L_x_1304:
        /* <DEDUP_REMOVED lines=96> */
.L_x_1308:
[----:B------:R-:W-:Y:S05]  /*41b0*/  BSYNC B0 ;  /* 0x0000000000007941 */ /* 0x000fea0003800000 */
.L_x_1307:
        /* <DEDUP_REMOVED lines=59> */
.L_x_1310:
[----:B------:R-:W-:Y:S05]  /*4570*/  BSYNC B0 ;  /* 0x0000000000007941 */ /* 0x000fea0003800000 */
.L_x_1309:
        /* <DEDUP_REMOVED lines=12> */
[C---:B------:R-:W-:Y:S01]  /*4640*/  @!P0 IMAD.U32 R4, R7.reuse, 0x10000, RZ ;  /* 0x0001000007048824 */ /* 0x040fe200078e00ff */
[----:B------:R-:W-:Y:S02]  /*4650*/  @!P0 SHF.R.U32.HI R5, RZ, 0x10, R29 ;  /* 0x00000010ff058819 */ /* 0x000fe4000001161d */
[----:B------:R-:W-:Y:S02]  /*4660*/  @!P0 LOP3.LUT R7, R7, 0xffff0000, RZ, 0xc0, !PT ;  /* 0xffff000007078812 */ /* 0x000fe400078ec0ff */
        /* <DEDUP_REMOVED lines=9> */
[C---:B------:R-:W-:Y:S01]  /*4700*/  @!P0 LOP3.LUT R2, R9.reuse, 0xffff0000, RZ, 0xc0, !PT ;  /* 0xffff000009028812 */ /* 0x040fe200078ec0ff */
[----:B------:R-:W-:Y:S01]  /*4710*/  @!P0 FFMA.FTZ R0, R4, R6, R0 ;  /* 0x0000000604008223 */ /* 0x000fe20000010000 */
[----:B------:R-:W-:Y:S03]  /*4720*/  @!P0 SHF.L.U32 R4, R9, 0x10, RZ ;  /* 0x0000001009048819 */ /* 0x000fe600000006ff */
[C---:B------:R-:W-:Y:S02]  /*4730*/  @!P0 FMUL.FTZ R6, R2.reuse, R7 ;  /* 0x0000000702068220 */ /* 0x040fe40000410000 */
[-C--:B------:R-:W-:Y:S02]  /*4740*/  @!P0 FMUL.FTZ R2, R2, R3.reuse ;  /* 0x0000000302028220 */ /* 0x080fe40000410000 */
[----:B------:R-:W-:Y:S01]  /*4750*/  @!P0 FFMA.FTZ R21, R4, R3, -R6 ;  /* 0x0000000304158223 */ /* 0x000fe20000010806 */
[----:B------:R-:W-:Y:S01]  /*4760*/  @!P0 LOP3.LUT R3, R10, 0xffff0000, RZ, 0xc0, !PT ;  /* 0xffff00000a038812 */ /* 0x000fe200078ec0ff */
[----:B------:R-:W-:Y:S01]  /*4770*/  @!P0 FFMA.FTZ R2, R7, R4, R2 ;  /* 0x0000000407028223 */ /* 0x000fe20000010002 */
[C---:B------:R-:W-:Y:S01]  /*4780*/  @!P0 SHF.L.U32 R4, R5.reuse, 0x10, RZ ;  /* 0x0000001005048819 */ /* 0x040fe200000006ff */
[----:B------:R-:W-:Y:S01]  /*4790*/  @!P0 IMAD.U32 R6, R12, 0x10000, RZ ;  /* 0x000100000c068824 */ /* 0x000fe200078e00ff */
[----:B------:R-:W-:Y:S01]  /*47a0*/  @!P0 LOP3.LUT R5, R5, 0xffff0000, RZ, 0xc0, !PT ;  /* 0xffff000005058812 */ /* 0x000fe200078ec0ff */
[----:B------:R-:W-:Y:S01]  /*47b0*/  @!P0 IMAD.U32 R7, R10, 0x10000, RZ ;  /* 0x000100000a078824 */ /* 0x000fe200078e00ff */
[----:B------:R-:W-:Y:S01]  /*47c0*/  @!P0 F2FP.BF16.PACK_AB R2, R2, R21 ;  /* 0x000000150202823e */ /* 0x000fe200000010ff */
[C---:B------:R-:W-:Y:S02]  /*47d0*/  @!P0 FMUL.FTZ R13, R3.reuse, R6 ;  /* 0x00000006030d8220 */ /* 0x040fe40000410000 */
[----:B------:R-:W-:Y:S01]  /*47e0*/  @!P0 FMUL.FTZ R3, R3, R4 ;  /* 0x0000000403038220 */ /* 0x000fe20000410000 */
[----:B------:R-:W-:Y:S01]  /*47f0*/  @!P0 MOV R9, R2 ;  /* 0x0000000200098202 */ /* 0x000fe20000000f00 */
[----:B------:R-:W-:Y:S01]  /*4800*/  @!P0 FFMA.FTZ R13, R7, R4, -R13 ;  /* 0x00000004070d8223 */ /* 0x000fe2000001080d */
[C---:B------:R-:W-:Y:S01]  /*4810*/  @!P0 LOP3.LUT R4, R11.reuse, 0xffff0000, RZ, 0xc0, !PT ;  /* 0xffff00000b048812 */ /* 0x040fe200078ec0ff */
[----:B------:R-:W-:Y:S01]  /*4820*/  @!P0 FFMA.FTZ R3, R6, R7, R3 ;  /* 0x0000000706038223 */ /* 0x000fe20000010003 */
[----:B------:R-:W-:Y:S01]  /*4830*/  @!P0 LOP3.LUT R6, R12, 0xffff0000, RZ, 0xc0, !PT ;  /* 0xffff00000c068812 */ /* 0x000fe200078ec0ff */
[----:B------:R-:W-:Y:S03]  /*4840*/  @!P0 IMAD.U32 R7, R11, 0x10000, RZ ;  /* 0x000100000b078824 */ /* 0x000fe600078e00ff */
[----:B------:R-:W-:Y:S01]  /*4850*/  @!P0 F2FP.BF16.PACK_AB R3, R3, R13 ;  /* 0x0000000d0303823e */ /* 0x000fe200000010ff */
[C---:B------:R-:W-:Y:S02]  /*4860*/  @!P0 FMUL.FTZ R12, R4.reuse, R6 ;  /* 0x00000006040c8220 */ /* 0x040fe40000410000 */
[-C--:B------:R-:W-:Y:S02]  /*4870*/  @!P0 FMUL.FTZ R4, R4, R5.reuse ;  /* 0x0000000504048220 */ /* 0x080fe40000410000 */
[----:B------:R-:W-:Y:S01]  /*4880*/  @!P0 FFMA.FTZ R20, R7, R5, -R12 ;  /* 0x0000000507148223 */ /* 0x000fe2000001080c */
[----:B------:R-:W-:Y:S01]  /*4890*/  @!P0 F2FP.BF16.PACK_AB R12, R0, R25 ;  /* 0x00000019000c823e */ /* 0x000fe200000010ff */
[----:B------:R-:W-:Y:S02]  /*48a0*/  IMAD.SHL.U32 R5, R224, 0x8, RZ ;  /* 0x00000008e0057824 */ /* 0x000fe400078e00ff */
[----:B------:R-:W-:Y:S01]  /*48b0*/  @!P0 FFMA.FTZ R4, R6, R7, R4 ;  /* 0x0000000706048223 */ /* 0x000fe20000010004 */
[----:B----4-:R-:W-:Y:S01]  /*48c0*/  MOV R6, R44 ;  /* 0x0000002c00067202 */ /* 0x010fe20000000f00 */
[----:B---3--:R-:W-:Y:S02]  /*48d0*/  IMAD.MOV.U32 R7, RZ, RZ, R45 ;  /* 0x000000ffff077224 */ /* 0x008fe400078e002d */
[----:B------:R-:W-:Y:S01]  /*48e0*/  @!P0 IMAD.MOV.U32 R8, RZ, RZ, R12 ;  /* 0x000000ffff088224 */ /* 0x000fe200078e000c */
[C---:B------:R-:W-:Y:S01]  /*48f0*/  LEA R6, P1, R5.reuse, R6, 0x1 ;  /* 0x0000000605067211 */ /* 0x040fe200078208ff */
[----:B------:R-:W-:Y:S01]  /*4900*/  @!P0 IMAD.MOV.U32 R10, RZ, RZ, R3 ;  /* 0x000000ffff0a8224 */ /* 0x000fe200078e0003 */
[----:B------:R-:W-:Y:S02]  /*4910*/  @!P0 F2FP.BF16.PACK_AB R0, R4, R20 ;  /* 0x000000140400823e */ /* 0x000fe400000010ff */
[----:B------:R-:W-:Y:S02]  /*4920*/  LEA.HI.X.SX32 R7, R5, R7, 0x1, P1 ;  /* 0x0000000705077211 */ /* 0x000fe400008f0eff */
[----:B------:R-:W-:Y:S05]  /*4930*/  @!P0 MOV R11, R0 ;  /* 0x00000000000b8202 */ /* 0x000fea0000000f00 */
[----:B------:R1:W-:Y:S02]  /*4940*/  ST.E.128 [R6.64], R8 ;  /* 0x0000000806007985 */ /* 0x0003e4000c101d08 */
.L_x_1312:
[----:B------:R-:W-:Y:S05]  /*4950*/  BSYNC B0 ;  /* 0x0000000000007941 */ /* 0x000fea0003800000 */
.L_x_1311:
        /* <DEDUP_REMOVED lines=16> */
[----:B------:R-:W-:Y:S01]  /*4a60*/  @!P0 IMAD.U32 R6, R2, 0x10000, RZ ;  /* 0x0001000002068824 */ /* 0x000fe200078e00ff */
[----:B------:R-:W-:Y:S02]  /*4a70*/  @!P0 PRMT R14, R40, 0x5432, R4 ;  /* 0x00005432280e8816 */ /* 0x000fe40000000004 */
[----:B------:R-:W-:Y:S02]  /*4a80*/  @!P0 PRMT R5, R22, 0x5432, R3 ;  /* 0x0000543216058816 */ /* 0x000fe40000000003 */
[----:B------:R-:W-:Y:S01]  /*4a90*/  @!P0 LOP3.LUT R12, R12, 0xffff0000, RZ, 0xc0, !PT ;  /* 0xffff00000c0c8812 */ /* 0x000fe200078ec0ff */
[C---:B-1----:R-:W-:Y:S01]  /*4aa0*/  @!P0 IMAD.U32 R3, R8.reuse, 0x10000, RZ ;  /* 0x0001000008038824 */ /* 0x042fe200078e00ff */
[----:B------:R-:W-:Y:S02]  /*4ab0*/  @!P0 LOP3.LUT R0, R8, 0xffff0000, RZ, 0xc0, !PT ;  /* 0xffff000008008812 */ /* 0x000fe400078ec0ff */
[----:B------:R-:W-:Y:S03]  /*4ac0*/  @!P0 LOP3.LUT R4, R9, 0xffff0000, RZ, 0xc0, !PT ;  /* 0xffff000009048812 */ /* 0x000fe600078ec0ff */
[C---:B------:R-:W-:Y:S02]  /*4ad0*/  @!P0 FMUL.FTZ R13, R0.reuse, R7 ;  /* 0x00000007000d8220 */ /* 0x040fe40000410000 */
[-C--:B------:R-:W-:Y:S02]  /*4ae0*/  @!P0 FMUL.FTZ R0, R0, R6.reuse ;  /* 0x0000000600008220 */ /* 0x080fe40000410000 */
[----:B------:R-:W-:Y:S01]  /*4af0*/  @!P0 FFMA.FTZ R25, R3, R6, -R13 ;  /* 0x0000000603198223 */ /* 0x000fe2000001080d */
[----:B------:R-:W-:Y:S01]  /*4b00*/  @!P0 LOP3.LUT R6, R2, 0xffff0000, RZ, 0xc0, !PT ;  /* 0xffff000002068812 */ /* 0x000fe200078ec0ff */
[----:B------:R-:W-:Y:S01]  /*4b10*/  @!P0 FFMA.FTZ R0, R7, R3, R0 ;  /* 0x0000000307008223 */ /* 0x000fe20000010000 */
[----:B------:R-:W-:Y:S01]  /*4b20*/  @!P0 SHF.L.U32 R7, R9, 0x10, RZ ;  /* 0x0000001009078819 */ /* 0x000fe200000006ff */
[----:B------:R-:W-:Y:S01]  /*4b30*/  @!P0 FMUL.FTZ R15, R4, R12 ;  /* 0x0000000c040f8220 */ /* 0x000fe20000410000 */
[----:B------:R-:W-:Y:S01]  /*4b40*/  @!P0 LOP3.LUT R3, R10, 0xffff0000, RZ, 0xc0, !PT ;  /* 0xffff00000a038812 */ /* 0x000fe200078ec0ff */
[C---:B------:R-:W-:Y:S01]  /*4b50*/  @!P0 IMAD.U32 R13, R14.reuse, 0x10000, RZ ;  /* 0x000100000e0d8824 */ /* 0x040fe200078e00ff */
[----:B------:R-:W-:Y:S01]  /*4b60*/  @!P0 LOP3.LUT R14, R14, 0xffff0000, RZ, 0xc0, !PT ;  /* 0xffff00000e0e8812 */ /* 0x000fe200078ec0ff */
[-C--:B------:R-:W-:Y:S02]  /*4b70*/  @!P0 FMUL.FTZ R2, R4, R6.reuse ;  /* 0x0000000604028220 */ /* 0x080fe40000410000 */
[----:B------:R-:W-:Y:S01]  /*4b80*/  @!P0 FFMA.FTZ R15, R7, R6, -R15 ;  /* 0x00000006070f8223 */ /* 0x000fe2000001080f */
[----:B------:R-:W-:Y:S01]  /*4b90*/  @!P0 SHF.L.U32 R6, R10, 0x10, RZ ;  /* 0x000000100a068819 */ /* 0x000fe200000006ff */
[C---:B------:R-:W-:Y:S01]  /*4ba0*/  @!P0 IMAD.U32 R4, R5.reuse, 0x10000, RZ ;  /* 0x0001000005048824 */ /* 0x040fe200078e00ff */
[----:B------:R-:W-:Y:S01]  /*4bb0*/  @!P0 LOP3.LUT R5, R5, 0xffff0000, RZ, 0xc0, !PT ;  /* 0xffff000005058812 */ /* 0x000fe200078ec0ff */
[C---:B------:R-:W-:Y:S02]  /*4bc0*/  @!P0 FMUL.FTZ R22, R3.reuse, R13 ;  /* 0x0000000d03168220 */ /* 0x040fe40000410000 */
[-C--:B------:R-:W-:Y:S02]  /*4bd0*/  @!P0 FMUL.FTZ R3, R3, R4.reuse ;  /* 0x0000000403038220 */ /* 0x080fe40000410000 */
[----:B------:R-:W-:Y:S01]  /*4be0*/  @!P0 FFMA.FTZ R22, R6, R4, -R22 ;  /* 0x0000000406168223 */ /* 0x000fe20000010816 */
[C---:B------:R-:W-:Y:S01]  /*4bf0*/  @!P0 LOP3.LUT R4, R11.reuse, 0xffff0000, RZ, 0xc0, !PT ;  /* 0xffff00000b048812 */ /* 0x040fe200078ec0ff */
[----:B------:R-:W-:Y:S02]  /*4c00*/  @!P0 FFMA.FTZ R2, R12, R7, R2 ;  /* 0x000000070c028223 */ /* 0x000fe40000010002 */
[----:B------:R-:W-:Y:S02]  /*4c10*/  @!P0 IMAD.U32 R7, R11, 0x10000, RZ ;  /* 0x000100000b078824 */ /* 0x000fe400078e00ff */
[----:B------:R-:W-:Y:S01]  /*4c20*/  @!P0 FMUL.FTZ R12, R4, R14 ;  /* 0x0000000e040c8220 */ /* 0x000fe20000410000 */
[----:B------:R-:W-:Y:S01]  /*4c30*/  @!P0 F2FP.BF16.PACK_AB R2, R2, R15 ;  /* 0x0000000f0202823e */ /* 0x000fe200000010ff */
[-C--:B------:R-:W-:Y:S02]  /*4c40*/  @!P0 FMUL.FTZ R4, R4, R5.reuse ;  /* 0x0000000504048220 */ /* 0x080fe40000410000 */
[----:B------:R-:W-:Y:S01]  /*4c50*/  @!P0 FFMA.FTZ R3, R13, R6, R3 ;  /* 0x000000060d038223 */ /* 0x000fe20000010003 */
[----:B------:R-:W-:Y:S01]  /*4c60*/  @!P0 MOV R9, R2 ;  /* 0x0000000200098202 */ /* 0x000fe20000000f00 */
        /* <DEDUP_REMOVED lines=9> */
.L_x_1314:
[----:B------:R-:W-:Y:S05]  /*4d00*/  BSYNC B0 ;  /* 0x0000000000007941 */ /* 0x000fea0003800000 */
.L_x_1313:
        /* <DEDUP_REMOVED lines=58> */
.L_x_1316:
[----:B------:R-:W-:Y:S05]  /*50b0*/  BSYNC B0 ;  /* 0x0000000000007941 */ /* 0x000fea0003800000 */
.L_x_1315:
        /* <DEDUP_REMOVED lines=58> */
.L_x_1303:
        /* <DEDUP_REMOVED lines=47> */
.L_x_1318:
[----:B------:R-:W-:Y:S05]  /*5750*/  BSYNC B0 ;  /* 0x0000000000007941 */ /* 0x000fea0003800000 */
.L_x_1317:
        /* <DEDUP_REMOVED lines=26> */
[----:B--2---:R-:W-:Y:S02]  /*5900*/  PRMT R46, R2, 0x5410, R0 ;  /* 0x00005410022e7816 */ /* 0x004fe40000000000 */
[----:B------:R-:W-:Y:S04]  /*5910*/  MOV R0, R36 ;  /* 0x0000002400007202 */ /* 0x000fe80000000f00 */
[----:B------:R-:W-:Y:S01]  /*5920*/  PRMT R45, R0, 0x7610, R45 ;  /* 0x00007610002d7816 */ /* 0x000fe2000000002d */
[----:B------:R-:W-:Y:S05]  /*5930*/  IMAD.MOV.U32 R0, RZ, RZ, R37 ;  /* 0x000000ffff007224 */ /* 0x000fea00078e0025 */
        /* <DEDUP_REMOVED lines=11> */
[----:B------:R-:W-:Y:S02]  /*59f0*/  IMAD.MOV.U32 R28, RZ, RZ, R13 ;  /* 0x000000ffff1c7224 */ /* 0x000fe400078e000d */
[----:B------:R-:W-:Y:S01]  /*5a00*/  IMAD.MOV.U32 R8, RZ, RZ, R7 ;  /* 0x000000ffff087224 */ /* 0x000fe200078e0007 */
        /* <DEDUP_REMOVED lines=16> */
[----:B------:R-:W-:Y:S02]  /*5b10*/  @!P0 SHF.R.U32.HI R5, RZ, 0x10, R5 ;  /* 0x00000010ff058819 */ /* 0x000fe40000011605 */
[----:B------:R-:W-:Y:S02]  /*5b20*/  IADD3 R3, R4, R3, R228 ;  /* 0x0000000304037210 */ /* 0x000fe40007ffe0e4 */
[----:B------:R-:W-:Y:S02]  /*5b30*/  @!P0 PRMT R5, R9, 0x5410, R5 ;  /* 0x0000541009058816 */ /* 0x000fe40000000005 */
[----:B------:R-:W-:Y:S01]  /*5b40*/  @!P0 PRMT R28, R28, 0x5410, R10 ;  /* 0x000054101c1c8816 */ /* 0x000fe2000000000a */
[----:B------:R-:W-:Y:S01]  /*5b50*/  IMAD.SHL.U32 R13, R3, 0x2, RZ ;  /* 0x00000002030d7824 */ /* 0x000fe200078e00ff */
[--C-:B------:R-:W-:Y:S02]  /*5b60*/  @!P0 SHF.R.U32.HI R3, RZ, 0x10, R7.reuse ;  /* 0x00000010ff038819 */ /* 0x100fe40000011607 */
[----:B------:R-:W-:Y:S02]  /*5b70*/  MOV R4, R6 ;  /* 0x0000000600047202 */ /* 0x000fe40000000f00 */
[----:B------:R-:W-:Y:S01]  /*5b80*/  @!P0 SHF.R.U64 R6, R6, 0x10, R7 ;  /* 0x0000001006068819 */ /* 0x000fe20000001207 */
[----:B------:R-:W2:Y:S01]  /*5b90*/  LDS.128 R12, [R13+0x6100] ;  /* 0x006100000d0c7984 */ /* 0x000ea20000000c00 */
[----:B------:R-:W-:Y:S02]  /*5ba0*/  @!P0 PRMT R7, R0, 0x5410, R2 ;  /* 0x0000541000078816 */ /* 0x000fe40000000002 */
[----:B------:R-:W-:Y:S01]  /*5bb0*/  @!P0 PRMT R9, R4, 0x5410, R6 ;  /* 0x0000541004098816 */ /* 0x000fe20000000006 */
[----:B------:R-:W-:Y:S01]  /*5bc0*/  @!P0 IMAD.U32 R4, R11, 0x10000, RZ ;  /* 0x000100000b048824 */ /* 0x000fe200078e00ff */
[----:B------:R-:W-:Y:S01]  /*5bd0*/  @!P0 PRMT R10, R8, 0x5410, R3 ;  /* 0x00005410080a8816 */ /* 0x000fe20000000003 */
[----:B------:R-:W-:Y:S01]  /*5be0*/  @!P0 IMAD.U32 R2, R7, 0x10000, RZ ;  /* 0x0001000007028824 */ /* 0x000fe200078e00ff */
[----:B------:R-:W-:Y:S01]  /*5bf0*/  @!P0 PRMT R29, R29, 0x5410, R30 ;  /* 0x000054101d1d8816 */ /* 0x000fe2000000001e */
[----:B-1----:R-:W-:Y:S01]  /*5c00*/  @!P0 IMAD.U32 R3, R32, 0x10000, RZ ;  /* 0x0001000020038824 */ /* 0x002fe200078e00ff */
[----:B------:R-:W-:Y:S02]  /*5c10*/  @!P0 PRMT R31, R44, 0x5410, R31 ;  /* 0x000054102c1f8816 */ /* 0x000fe4000000001f */
        /* <DEDUP_REMOVED lines=53> */
[C---:B------:R-:W-:Y:S01]  /*5f70*/  @!P0 SHF.L.U32 R8, R10.reuse, 0x10, RZ ;  /* 0x000000100a088819 */ /* 0x040fe200000006ff */
[----:B------:R-:W-:Y:S02]  /*5f80*/  @!P0 IMAD.U32 R9, R31, 0x10000, RZ ;  /* 0x000100001f098824 */ /* 0x000fe400078e00ff */
        /* <DEDUP_REMOVED lines=28> */
.L_x_1320:
[----:B------:R-:W-:Y:S05]  /*6150*/  BSYNC B0 ;  /* 0x0000000000007941 */ /* 0x000fea0003800000 */
.L_x_1319:
[----:B------:R-:W-:Y:S01]  /*6160*/  ISETP.GE.AND P0, PT, R106, c[0x0][0x1d4], PT ;  /* 0x000075006a007a0c */ /* 0x000fe20003f06270 */
[----:B------:R-:W-:Y:S01]  /*6170*/  @!UPT UIADD3 URZ, URZ, URZ, URZ ;  /* 0x0000003f3f3ff290 */ /* 0x000fe2000fffe03f */
[----:B------:R-:W-:Y:S11]  /*6180*/  BSSY B0, `(.L_x_1321) ;  /* 0x0000079000007945 */ /* 0x000ff60003800000 */
[----:B------:R-:W-:-:S05]  /*6190*/  @P0 BRA `(.L_x_1322) ;  /* 0x0000077000000947 */ /* 0x000fca0003800000 */
[----:B------:R-:W-:Y:S01]  /*61a0*/  LOP3.LUT P1, RZ, R217, 0x1, RZ, 0xc0, !PT ;  /* 0x00000001d9ff7812 */ /* 0x000fe2000782c0ff */
[----:B------:R-:W2:Y:S01]  /*61b0*/  LDS.128 R28, [R88+0x6100] ;  /* 0x00610000581c7984 */ /* 0x000ea20000000c00 */
[----:B------:R-:W-:Y:S02]  /*61c0*/  ISETP.GE.AND P0, PT, R106, c[0x0][0x27c], PT ;  /* 0x00009f006a007a0c */ /* 0x000fe40003f06270 */
[----:B------:R-:W-:Y:S04]  /*61d0*/  SEL R0, R112, R110, !P1 ;  /* 0x0000006e70007207 */ /* 0x000fe80004800000 */
[----:B-1----:R-:W-:Y:S04]  /*61e0*/  SHF.R.S32.HI R2, RZ, 0x1f, R0 ;  /* 0x0000001fff027819 */ /* 0x002fe80000011400 */
[----:B------:R-:W-:Y:S03]  /*61f0*/  LEA.HI R0, R2, R0, RZ, 0x4 ;  /* 0x0000000002007211 */ /* 0x000fe600078f20ff */
[--C-:B------:R-:W-:Y:S02]  /*6200*/  @!P0 SHF.R.U64 R3, R36, 0x10, R37.reuse ;  /* 0x0000001024038819 */ /* 0x100fe40000001225 */
[----:B------:R-:W-:Y:S02]  /*6210*/  LEA.HI.SX32 R0, R0, R98, 0x1c ;  /* 0x0000006200007211 */ /* 0x000fe400078fe2ff */
[----:B------:R-:W-:Y:S02]  /*6220*/  @!P0 SHF.R.U32.HI R6, RZ, 0x10, R37 ;  /* 0x00000010ff068819 */ /* 0x000fe40000011625 */
[----:B------:R-:W-:Y:S01]  /*6230*/  SHF.R.S32.HI R2, RZ, 0x1f, R0 ;  /* 0x0000001fff027819 */ /* 0x000fe20000011400 */
[----:B------:R-:W-:Y:S01]  /*6240*/  IMAD.SHL.U32 R32, R0, 0x8, RZ ;  /* 0x0000000800207824 */ /* 0x000fe200078e00ff */
[C---:B------:R-:W-:Y:S02]  /*6250*/  @!P0 PRMT R13, R45.reuse, 0x5410, R3 ;  /* 0x000054102d0d8816 */ /* 0x040fe40000000003 */
        /* <DEDUP_REMOVED lines=11> */
[----:B------:R-:W-:Y:S01]  /*6310*/  @!P0 PRMT R15, R46, 0x5432, R15 ;  /* 0x000054322e0f8816 */ /* 0x000fe2000000000f */
        /* <DEDUP_REMOVED lines=8> */
[----:B--2---:R-:W-:Y:S01]  /*63a0*/  @!P0 IMAD.U32 R5, R28, 0x10000, RZ ;  /* 0x000100001c058824 */ /* 0x004fe200078e00ff */
[----:B------:R-:W-:Y:S02]  /*63b0*/  @!P0 LOP3.LUT R3, R3, 0xffff0000, RZ, 0xc0, !PT ;  /* 0xffff000003038812 */ /* 0x000fe400078ec0ff */
[----:B-1----:R-:W-:Y:S04]  /*63c0*/  @!P0 SHF.R.U64 R4, R18, 0x10, R19 ;  /* 0x0000001012048819 */ /* 0x002fe80000001213 */
        /* <DEDUP_REMOVED lines=84> */
.L_x_1322:
[----:B------:R-:W-:Y:S05]  /*6910*/  BSYNC B0 ;  /* 0x0000000000007941 */ /* 0x000fea0003800000 */
.L_x_1321:
        /* <DEDUP_REMOVED lines=9> */
[----:B------:R-:W-:Y:S02]  /*69b0*/  @!P0 SHF.R.U64 R8, R42, 0x10, R43 ;  /* 0x000000102a088819 */ /* 0x000fe4000000122b */
[----:B------:R-:W-:Y:S02]  /*69c0*/  LEA.HI.SX32 R0, R0, R97, 0x1c ;  /* 0x0000006100007211 */ /* 0x000fe400078fe2ff */
[----:B------:R-:W-:Y:S02]  /*69d0*/  @!P0 SHF.R.U64 R3, R22, 0x10, R23 ;  /* 0x0000001016038819 */ /* 0x000fe40000001217 */
[----:B------:R-:W-:Y:S01]  /*69e0*/  SHF.R.S32.HI R2, RZ, 0x1f, R0 ;  /* 0x0000001fff027819 */ /* 0x000fe20000011400 */
[----:B------:R-:W-:Y:S01]  /*69f0*/  IMAD.SHL.U32 R32, R0, 0x8, RZ ;  /* 0x0000000800207824 */ /* 0x000fe200078e00ff */
[----:B------:R-:W-:Y:S02]  /*6a00*/  @!P0 PRMT R22, R48, 0x5410, R8 ;  /* 0x0000541030168816 */ /* 0x000fe40000000008 */
[----:B------:R-:W-:Y:S02]  /*6a10*/  LEA.HI R0, R2, R0, RZ, 0x3 ;  /* 0x0000000002007211 */ /* 0x000fe400078f18ff */
[----:B------:R-:W-:Y:S02]  /*6a20*/  LOP3.LUT R2, R226, 0x38, R32, 0xf8, !PT ;  /* 0x00000038e2027812 */ /* 0x000fe400078ef820 */
[----:B------:R-:W-:Y:S01]  /*6a30*/  @!P0 SHF.R.U32.HI R7, RZ, 0x10, R41 ;  /* 0x00000010ff078819 */ /* 0x000fe20000011629 */
[----:B------:R-:W-:Y:S01]  /*6a40*/  IMAD.SHL.U32 R0, R0, 0x200, RZ ;  /* 0x0000020000007824 */ /* 0x000fe200078e00ff */
[----:B------:R-:W-:Y:S02]  /*6a50*/  LOP3.LUT R2, R2, R227, RZ, 0x3c, !PT ;  /* 0x000000e302027212 */ /* 0x000fe400078e3cff */
[----:B------:R-:W-:Y:S02]  /*6a60*/  @!P0 PRMT R11, R47, 0x5432, R7 ;  /* 0x000054322f0b8816 */ /* 0x000fe40000000007 */
[----:B------:R-:W-:Y:S02]  /*6a70*/  LOP3.LUT R0, R0, 0x7ffff000, RZ, 0xc0, !PT ;  /* 0x7ffff00000007812 */ /* 0x000fe400078ec0ff */
[----:B------:R-:W-:Y:S01]  /*6a80*/  @!P0 SHF.R.U32.HI R5, RZ, 0x10, R23 ;  /* 0x00000010ff058819 */ /* 0x000fe20000011617 */
[----:B------:R-:W-:Y:S01]  /*6a90*/  @!P0 IMAD.U32 R16, R11, 0x10000, RZ ;  /* 0x000100000b108824 */ /* 0x000fe200078e00ff */
[----:B------:R-:W-:Y:S01]  /*6aa0*/  IADD3 R0, R2, R0, R228 ;  /* 0x0000000002007210 */ /* 0x000fe20007ffe0e4 */
[----:B-1----:R-:W-:Y:S01]  /*6ab0*/  @!P0 IMAD.U32 R8, R28, 0x10000, RZ ;  /* 0x000100001c088824 */ /* 0x002fe200078e00ff */
[----:B------:R-:W-:Y:S01]  /*6ac0*/  @!P0 PRMT R10, R27, 0x5432, R3 ;  /* 0x000054321b0a8816 */ /* 0x000fe20000000003 */
[----:B------:R-:W-:Y:S01]  /*6ad0*/  @!P0 IMAD.U32 R17, R29, 0x10000, RZ ;  /* 0x000100001d118824 */ /* 0x000fe200078e00ff */
[----:B------:R-:W-:Y:S01]  /*6ae0*/  @!P0 SHF.R.U64 R4, R40, 0x10, R41 ;  /* 0x0000001028048819 */ /* 0x000fe20000001229 */
[----:B------:R-:W-:Y:S01]  /*6af0*/  IMAD.SHL.U32 R0, R0, 0x2, RZ ;  /* 0x0000000200007824 */ /* 0x000fe200078e00ff */
[----:B------:R-:W-:Y:S02]  /*6b00*/  @!P0 SHF.R.U32.HI R2, RZ, 0x10, R21 ;  /* 0x00000010ff028819 */ /* 0x000fe40000011615 */
[----:B------:R-:W-:Y:S02]  /*6b10*/  @!P0 SHF.R.U32.HI R9, RZ, 0x10, R43 ;  /* 0x00000010ff098819 */ /* 0x000fe4000001162b */
[----:B------:R1:W2:Y:S02]  /*6b20*/  LDS.128 R12, [R0+0x6100] ;  /* 0x00610000000c7984 */ /* 0x0002a40000000c00 */
[----:B-1----:R-:W-:Y:S02]  /*6b30*/  @!P0 SHF.R.U64 R0, R20, 0x10, R21 ;  /* 0x0000001014008819 */ /* 0x002fe40000001215 */
[----:B------:R-:W-:Y:S02]  /*6b40*/  @!P0 PRMT R20, R47, 0x5410, R4 ;  /* 0x000054102f148816 */ /* 0x000fe40000000004 */
[C---:B------:R-:W-:Y:S02]  /*6b50*/  @!P0 PRMT R6, R26.reuse, 0x5432, R0 ;  /* 0x000054321a068816 */ /* 0x040fe40000000000 */
[----:B------:R-:W-:Y:S01]  /*6b60*/  @!P0 PRMT R4, R26, 0x5410, R2 ;  /* 0x000054101a048816 */ /* 0x000fe20000000002 */
[----:B------:R-:W-:Y:S01]  /*6b70*/  @!P0 IMAD.U32 R7, R20, 0x10000, RZ ;  /* 0x0001000014078824 */ /* 0x000fe200078e00ff */
[----:B------:R-:W-:Y:S01]  /*6b80*/  @!P0 PRMT R21, R48, 0x5432, R9 ;  /* 0x0000543230158816 */ /* 0x000fe20000000009 */
[C---:B------:R-:W-:Y:S01]  /*6b90*/  @!P0 IMAD.U32 R2, R6.reuse, 0x10000, RZ ;  /* 0x0001000006028824 */ /* 0x040fe200078e00ff */
[----:B------:R-:W-:Y:S02]  /*6ba0*/  @!P0 LOP3.LUT R6, R6, 0xffff0000, RZ, 0xc0, !PT ;  /* 0xffff000006068812 */ /* 0x000fe400078ec0ff */
[----:B------:R-:W-:Y:S02]  /*6bb0*/  @!P0 PRMT R9, R27, 0x5410, R5 ;  /* 0x000054101b098816 */ /* 0x000fe40000000005 */
[----:B------:R-:W-:Y:S01]  /*6bc0*/  @!P0 SHF.L.U32 R5, R4, 0x10, RZ ;  /* 0x0000001004058819 */ /* 0x000fe200000006ff */
        /* <DEDUP_REMOVED lines=12> */
[----:B------:R-:W-:Y:S02]  /*6c90*/  @!P0 LOP3.LUT R2, R13, 0xffff0000, RZ, 0xc0, !PT ;  /* 0xffff00000d028812 */ /* 0x000fe400078ec0ff */
[----:B------:R-:W-:Y:S02]  /*6ca0*/  @!P0 LOP3.LUT R19, R29, 0xffff0000, RZ, 0xc0, !PT ;  /* 0xffff00001d138812 */ /* 0x000fe400078ec0ff */
[----:B------:R-:W-:Y:S01]  /*6cb0*/  @!P0 LOP3.LUT R5, R12, 0xffff0000, RZ, 0xc0, !PT ;  /* 0xffff00000c058812 */ /* 0x000fe200078ec0ff */
[----:B------:R-:W-:Y:S01]  /*6cc0*/  @!P0 FMUL.FTZ R20, R2, R18 ;  /* 0x0000001202148220 */ /* 0x000fe20000410000 */
[----:B------:R-:W-:Y:S03]  /*6cd0*/  @!P0 LOP3.LUT R7, R4, 0xffff0000, RZ, 0xc0, !PT ;  /* 0xffff000004078812 */ /* 0x000fe600078ec0ff */
[----:B------:R-:W-:Y:S02]  /*6ce0*/  @!P0 FMUL.FTZ R23, R5, R8 ;  /* 0x0000000805178220 */ /* 0x000fe40000410000 */
[-C--:B------:R-:W-:Y:S02]  /*6cf0*/  @!P0 FMUL.FTZ R4, R2, R7.reuse ;  /* 0x0000000702048220 */ /* 0x080fe40000410000 */
[----:B------:R-:W-:Y:S02]  /*6d00*/  @!P0 FFMA.FTZ R25, R19, R7, -R20 ;  /* 0x0000000713198223 */ /* 0x000fe40000010814 */
[----:B------:R-:W-:Y:S02]  /*6d10*/  @!P0 FMUL.FTZ R2, R5, R6 ;  /* 0x0000000605028220 */ /* 0x000fe40000410000 */
[----:B------:R-:W-:Y:S01]  /*6d20*/  @!P0 IMAD.U32 R20, R22, 0x10000, RZ ;  /* 0x0001000016148824 */ /* 0x000fe200078e00ff */
[----:B------:R-:W-:Y:S01]  /*6d30*/  @!P0 F2FP.BF16.PACK_AB R25, R25, R24 ;  /* 0x000000181919823e */ /* 0x000fe200000010ff */
[----:B------:R-:W-:Y:S02]  /*6d40*/  @!P0 IMAD.U32 R5, R14, 0x10000, RZ ;  /* 0x000100000e058824 */ /* 0x000fe400078e00ff */
[----:B------:R-:W-:Y:S02]  /*6d50*/  @!P0 FFMA.FTZ R23, R11, R6, -R23 ;  /* 0x000000060b178223 */ /* 0x000fe40000010817 */
[----:B------:R-:W-:Y:S02]  /*6d60*/  @!P0 FFMA.FTZ R2, R8, R11, R2 ;  /* 0x0000000b08028223 */ /* 0x000fe40000010002 */
[----:B------:R-:W-:Y:S01]  /*6d70*/  @!P0 IMAD.U32 R8, R30, 0x10000, RZ ;  /* 0x000100001e088824 */ /* 0x000fe200078e00ff */
[----:B------:R-:W-:Y:S01]  /*6d80*/  @!P0 F2FP.BF16.PACK_AB R24, R23, R33 ;  /* 0x000000211718823e */ /* 0x000fe200000010ff */
[----:B------:R-:W-:Y:S02]  /*6d90*/  @!P0 IMAD.U32 R6, R10, 0x10000, RZ ;  /* 0x000100000a068824 */ /* 0x000fe400078e00ff */
[C---:B------:R-:W-:Y:S02]  /*6da0*/  @!P0 FMUL.FTZ R7, R5.reuse, R20 ;  /* 0x0000001405078220 */ /* 0x040fe40000410000 */
[-C--:B------:R-:W-:Y:S02]  /*6db0*/  @!P0 FMUL.FTZ R5, R5, R6.reuse ;  /* 0x0000000605058220 */ /* 0x080fe40000410000 */
[----:B------:R-:W-:Y:S01]  /*6dc0*/  @!P0 FFMA.FTZ R27, R8, R6, -R7 ;  /* 0x00000006081b8223 */ /* 0x000fe20000010807 */
[----:B------:R-:W-:Y:S01]  /*6dd0*/  @!P0 SHF.L.U32 R7, R15, 0x10, RZ ;  /* 0x000000100f078819 */ /* 0x000fe200000006ff */
[----:B------:R-:W-:Y:S01]  /*6de0*/  @!P0 FFMA.FTZ R3, R16, R17, R3 ;  /* 0x0000001110038223 */ /* 0x000fe20000010003 */
[----:B------:R-:W-:Y:S01]  /*6df0*/  @!P0 LOP3.LUT R16, R30, 0xffff0000, RZ, 0xc0, !PT ;  /* 0xffff00001e108812 */ /* 0x000fe200078ec0ff */
[----:B------:R-:W-:Y:S01]  /*6e00*/  @!P0 IMAD.U32 R17, R21, 0x10000, RZ ;  /* 0x0001000015118824 */ /* 0x000fe200078e00ff */
[----:B------:R-:W-:Y:S01]  /*6e10*/  @!P0 LOP3.LUT R6, R15, 0xffff0000, RZ, 0xc0, !PT ;  /* 0xffff00000f068812 */ /* 0x000fe200078ec0ff */
[----:B------:R-:W-:Y:S01]  /*6e20*/  @!P0 FFMA.FTZ R4, R18, R19, R4 ;  /* 0x0000001312048223 */ /* 0x000fe20000010004 */
[----:B------:R-:W-:Y:S01]  /*6e30*/  @!P0 LOP3.LUT R19, R21, 0xffff0000, RZ, 0xc0, !PT ;  /* 0xffff000015138812 */ /* 0x000fe200078ec0ff */
[----:B------:R-:W-:Y:S01]  /*6e40*/  @!P0 FFMA.FTZ R5, R20, R8, R5 ;  /* 0x0000000814058223 */ /* 0x000fe20000010005 */
[----:B------:R-:W-:Y:S01]  /*6e50*/  @!P0 LOP3.LUT R20, R31, 0xffff0000, RZ, 0xc0, !PT ;  /* 0xffff00001f148812 */ /* 0x000fe200078ec0ff */
[----:B------:R-:W-:Y:S01]  /*6e60*/  @!P0 IMAD.U32 R8, R9, 0x10000, RZ ;  /* 0x0001000009088824 */ /* 0x000fe200078e00ff */
[----:B------:R-:W-:Y:S01]  /*6e70*/  @!P0 F2FP.BF16.PACK_AB R3, R4, R3 ;  /* 0x000000030403823e */ /* 0x000fe200000010ff */
[----:B------:R-:W-:Y:S02]  /*6e80*/  @!P0 IMAD.U32 R18, R31, 0x10000, RZ ;  /* 0x000100001f128824 */ /* 0x000fe400078e00ff */
[C---:B------:R-:W-:Y:S02]  /*6e90*/  @!P0 FMUL.FTZ R11, R7.reuse, R17 ;  /* 0x00000011070b8220 */ /* 0x040fe40000410000 */
[-C--:B------:R-:W-:Y:S02]  /*6ea0*/  @!P0 FMUL.FTZ R7, R7, R8.reuse ;  /* 0x0000000807078220 */ /* 0x080fe40000410000 */
[----:B------:R-:W-:Y:S01]  /*6eb0*/  @!P0 FFMA.FTZ R26, R18, R8, -R11 ;  /* 0x00000008121a8223 */ /* 0x000fe2000001080b */
[----:B------:R-:W-:Y:S01]  /*6ec0*/  @!P0 LOP3.LUT R8, R9, 0xffff0000, RZ, 0xc0, !PT ;  /* 0xffff000009088812 */ /* 0x000fe200078ec0ff */
[----:B------:R-:W-:Y:S01]  /*6ed0*/  @!P0 FMUL.FTZ R9, R6, R19 ;  /* 0x0000001306098220 */ /* 0x000fe20000410000 */
[----:B------:R-:W-:Y:S01]  /*6ee0*/  @!P0 LOP3.LUT R11, R22, 0xffff0000, RZ, 0xc0, !PT ;  /* 0xffff0000160b8812 */ /* 0x000fe200078ec0ff */
[----:B------:R-:W-:Y:S01]  /*6ef0*/  @!P0 IMAD.MOV.U32 R28, RZ, RZ, R24 ;  /* 0x000000ffff1c8224 */ /* 0x000fe200078e0018 */
[C---:B----4-:R-:W-:Y:S01]  /*6f00*/  LEA R22, P1, R65.reuse, R50, 0x1 ;  /* 0x0000003241167211 */ /* 0x050fe200078208ff */
[-C--:B------:R-:W-:Y:S01]  /*6f10*/  @!P0 FFMA.FTZ R21, R20, R8.reuse, -R9 ;  /* 0x0000000814158223 */ /* 0x080fe20000010809 */
[----:B------:R-:W-:Y:S01]  /*6f20*/  @!P0 LOP3.LUT R9, R10, 0xffff0000, RZ, 0xc0, !PT ;  /* 0xffff00000a098812 */ /* 0x000fe200078ec0ff */
[----:B------:R-:W-:Y:S01]  /*6f30*/  @!P0 FMUL.FTZ R8, R6, R8 ;  /* 0x0000000806088220 */ /* 0x000fe20000410000 */
[----:B------:R-:W-:Y:S01]  /*6f40*/  @!P0 LOP3.LUT R6, R14, 0xffff0000, RZ, 0xc0, !PT ;  /* 0xffff00000e068812 */ /* 0x000fe200078ec0ff */
[----:B------:R-:W-:Y:S01]  /*6f50*/  @!P0 IMAD.MOV.U32 R29, RZ, RZ, R25 ;  /* 0x000000ffff1d8224 */ /* 0x000fe200078e0019 */
[----:B---3--:R-:W-:Y:S01]  /*6f60*/  LEA.HI.X R23, R65, R51, R91, 0x1, P1 ;  /* 0x0000003341177211 */ /* 0x008fe200008f0c5b */
[----:B------:R-:W-:Y:S01]  /*6f70*/  @!P0 IMAD.MOV.U32 R13, RZ, RZ, R3 ;  /* 0x000000ffff0d8224 */ /* 0x000fe200078e0003 */
[----:B------:R-:W-:Y:S01]  /*6f80*/  @!P0 F2FP.BF16.PACK_AB R21, R21, R26 ;  /* 0x0000001a1515823e */ /* 0x000fe200000010ff */
[C---:B------:R-:W-:Y:S02]  /*6f90*/  @!P0 FMUL.FTZ R10, R6.reuse, R11 ;  /* 0x0000000b060a8220 */ /* 0x040fe40000410000 */
[----:B------:R-:W-:Y:S01]  /*6fa0*/  @!P0 FMUL.FTZ R6, R6, R9 ;  /* 0x0000000906068220 */ /* 0x000fe20000410000 */
[----:B------:R-:W-:Y:S01]  /*6fb0*/  @!P0 MOV R31, R21 ;  /* 0x00000015001f8202 */ /* 0x000fe20000000f00 */
[----:B------:R-:W-:Y:S01]  /*6fc0*/  @!P0 FFMA.FTZ R10, R16, R9, -R10 ;  /* 0x00000009100a8223 */ /* 0x000fe2000001080a */
[----:B------:R-:W-:Y:S01]  /*6fd0*/  @!P0 F2FP.BF16.PACK_AB R9, R2, R0 ;  /* 0x000000000209823e */ /* 0x000fe200000010ff */
[----:B------:R-:W-:Y:S02]  /*6fe0*/  @!P0 FFMA.FTZ R6, R11, R16, R6 ;  /* 0x000000100b068223 */ /* 0x000fe40000010006 */
[----:B------:R-:W-:Y:S01]  /*6ff0*/  @!P0 FFMA.FTZ R7, R17, R18, R7 ;  /* 0x0000001211078223 */ /* 0x000fe20000010007 */
[----:B------:R-:W-:Y:S01]  /*7000*/  @!P0 F2FP.BF16.PACK_AB R10, R10, R27 ;  /* 0x0000001b0a0a823e */ /* 0x000fe200000010ff */
[----:B------:R-:W-:Y:S01]  /*7010*/  @!P0 FFMA.FTZ R8, R19, R20, R8 ;  /* 0x0000001413088223 */ /* 0x000fe20000010008 */
[----:B------:R-:W-:Y:S01]  /*7020*/  @!P0 F2FP.BF16.PACK_AB R2, R6, R5 ;  /* 0x000000050602823e */ /* 0x000fe200000010ff */
[----:B------:R-:W-:Y:S02]  /*7030*/  @!P0 IMAD.MOV.U32 R12, RZ, RZ, R9 ;  /* 0x000000ffff0c8224 */ /* 0x000fe400078e0009 */
[----:B------:R-:W-:Y:S01]  /*7040*/  @!P0 IMAD.MOV.U32 R30, RZ, RZ, R10 ;  /* 0x000000ffff1e8224 */ /* 0x000fe200078e000a */
[----:B------:R-:W-:Y:S01]  /*7050*/  @!P0 F2FP.BF16.PACK_AB R0, R8, R7 ;  /* 0x000000070800823e */ /* 0x000fe200000010ff */
[----:B------:R-:W-:Y:S03]  /*7060*/  @!P0 IMAD.MOV.U32 R14, RZ, RZ, R2 ;  /* 0x000000ffff0e8224 */ /* 0x000fe600078e0002 */
        /* <DEDUP_REMOVED lines=9> */
.L_x_1302:
        /* <DEDUP_REMOVED lines=39> */
.L_x_1306:
[----:B------:R-:W-:Y:S05]  /*7370*/  BSYNC B1 ;  /* 0x0000000000017941 */ /* 0x000fea0003800000 */
.L_x_1301:
        /* <DEDUP_REMOVED lines=10> */
[C---:B------:R-:W-:Y:S04]  /*7420*/  IMAD.WIDE.U32 R4, R53.reuse, c[0x0][0x218], R4 ;  /* 0x0000860035047a25 */ /* 0x040fe800078e0004 */
        /* <DEDUP_REMOVED lines=15> */
[C---:B------:R-:W-:Y:S01]  /*7520*/  @P0 IMAD R0, R9.reuse, c[0x0][0x25c], R0 ;  /* 0x0000970009000a24 */ /* 0x040fe200078e0200 */
[----:B------:R-:W-:Y:S02]  /*7530*/  @P0 MOV R7, R64 ;  /* 0x0000004000070202 */ /* 0x000fe40000000f00 */
        /* <DEDUP_REMOVED lines=13> */
[----:B------:R-:W-:Y:S05]  /*7610*/  @P0 LEA.HI.X R3, R6, c[0x0][0x254], R0, 0x1, P2 ;  /* 0x0000950006030a11 */ /* 0x000fea00010f0c00 */
[----:B------:R2:W-:Y:S04]  /*7620*/  @P0 LDGSTS.E.BYPASS.LTC128B.128 [R193+0x1100], [R2.64], !P6 ;  /* 0x0110000002c10fae */ /* 0x0005e8000f101d48 */
[----:B------:R2:W-:Y:S04]  /*7630*/  @P0 LDGSTS.E.BYPASS.LTC128B.128 [R193+0x3100], [R2.64+0x80], !P5 ;  /* 0x0310008002c10fae */ /* 0x0005e8000e901d48 */
[----:B------:R2:W-:Y:S01]  /*7640*/  @P0 LDGSTS.E.BYPASS.LTC128B.128 [R193+0x5100], [R2.64+0x100], !P4 ;  /* 0x0510010002c10fae */ /* 0x0005e2000e101d48 */
[----:B------:R-:W-:Y:S03]  /*7650*/  ISETP.GT.AND P0, PT, R55, R215, PT ;  /* 0x000000d73700720c */ /* 0x000fe60003f04270 */
[----:B------:R-:W0:Y:S04]  /*7660*/  LDGDEPBAR ;  /* 0x00000000000079af */ /* 0x000e280000000000 */
[----:B--2---:R1:W2:Y:S01]  /*7670*/  SHFL.IDX PT, R2, R10, RZ, 0x1c1f ;  /* 0x001c1fff0a027589 */ /* 0x0042a200000e0000 */
[----:B------:R-:W-:Y:S04]  /*7680*/  DEPBAR.LE SB0, 0x0 ;  /* 0x000080000000791a */ /* 0x000fe80000000000 */
[----:B------:R1:W3:Y:S04]  /*7690*/  SHFL.IDX PT, R3, R11, RZ, 0x1c1f ;  /* 0x001c1fff0b037589 */ /* 0x0002e800000e0000 */
[----:B------:R-:W-:Y:S06]  /*76a0*/  BAR.SYNC.DEFER_BLOCKING 0x0 ;  /* 0x0000000000007b1d */ /* 0x000fec0000010000 */
[----:B------:R-:W-:-:S05]  /*76b0*/  @!P0 BRA `(.L_x_1324) ;  /* 0x0000020000008947 */ /* 0x000fca0003800000 */
[----:B------:R-:W-:Y:S02]  /*76c0*/  ISETP.GE.AND P1, PT, R102, c[0x0][0x1d4], PT ;  /* 0x0000750066007a0c */ /* 0x000fe40003f26270 */
[C---:B------:R-:W-:Y:S02]  /*76d0*/  ISETP.GE.AND P3, PT, R213.reuse, c[0x0][0x1d4], PT ;  /* 0x00007500d5007a0c */ /* 0x040fe40003f66270 */
[----:B------:R-:W-:Y:S09]  /*76e0*/  ISETP.GE.AND P2, PT, R212, c[0x0][0x1d4], PT ;  /* 0x00007500d4007a0c */ /* 0x000ff20003f46270 */
[----:B------:R-:W5:Y:S01]  /*76f0*/  @!P1 LDS.128 R12, [R209] ;  /* 0x00000000d10c9984 */ /* 0x000f620000000c00 */
[CC--:B-12---:R-:W-:Y:S04]  /*7700*/  @!P1 LEA R4, P0, R102.reuse, R2.reuse, 0x1 ;  /* 0x0000000266049211 */ /* 0x0c6fe800078008ff */
[-C--:B---3--:R-:W-:Y:S02]  /*7710*/  @!P1 LEA.HI.X R5, R102, R3.reuse, R103, 0x1, P0 ;  /* 0x0000000366059211 */ /* 0x088fe400000f0c67 */
[CC--:B------:R-:W-:Y:S04]  /*7720*/  @!P3 LEA R8, P0, R213.reuse, R2.reuse, 0x1 ;  /* 0x00000002d508b211 */ /* 0x0c0fe800078008ff */
[-C--:B------:R-:W-:Y:S02]  /*7730*/  @!P3 LEA.HI.X R9, R213, R3.reuse, R235, 0x1, P0 ;  /* 0x00000003d509b211 */ /* 0x080fe400000f0ceb */
[CC--:B------:R-:W-:Y:S04]  /*7740*/  @!P2 LEA R6, P0, R212.reuse, R2.reuse, 0x1 ;  /* 0x00000002d406a211 */ /* 0x0c0fe800078008ff */
[-C--:B------:R-:W-:Y:S02]  /*7750*/  @!P2 LEA.HI.X R7, R212, R3.reuse, R234, 0x1, P0 ;  /* 0x00000003d407a211 */ /* 0x080fe400000f0cea */
[----:B------:R-:W-:Y:S11]  /*7760*/  ISETP.GE.AND P0, PT, R106, c[0x0][0x1d4], PT ;  /* 0x000075006a007a0c */ /* 0x000ff60003f06270 */
[----:B------:R-:W-:Y:S02]  /*7770*/  @!UPT UIADD3 URZ, URZ, URZ, URZ ;  /* 0x0000003f3f3ff290 */ /* 0x000fe4000fffe03f */
[----:B------:R-:W-:Y:S01]  /*7780*/  @!P0 IMAD.SHL.U32 R0, R225, 0x8, RZ ;  /* 0x00000008e1008824 */ /* 0x000fe200078e00ff */
[----:B-----5:R1:W-:Y:S04]  /*7790*/  @!P1 ST.E.128 [R4.64], R12 ;  /* 0x0000000c04009985 */ /* 0x0203e8000c101d08 */
        /* <DEDUP_REMOVED lines=18> */
.L_x_1324:
[----:B------:R-:W-:Y:S05]  /*78c0*/  BSYNC B0 ;  /* 0x0000000000007941 */ /* 0x000fea0003800000 */
.L_x_1323:
[C---:B------:R-:W-:Y:S02]  /*78d0*/  ISETP.GT.AND P0, PT, R52.reuse, R86, PT ;  /* 0x000000563400720c */ /* 0x040fe40003f04270 */
[----:B------:R-:W-:Y:S11]  /*78e0*/  IADD3 R52, R52, -0x1, RZ ;  /* 0xffffffff34347810 */ /* 0x000ff60007ffe0ff */
[----:B-12---:R-:W-:Y:S01]  /*78f0*/  @P0 SHF.R.S32.HI R2, RZ, 0x1f, R52 ;  /* 0x0000001fff020819 */ /* 0x006fe20000011434 */
[----:B------:R-:W-:Y:S02]  /*7900*/  @P0 IMAD R0, R118, R52, RZ ;  /* 0x0000003476000224 */ /* 0x000fe400078e02ff */
[----:B------:R-:W-:Y:S02]  /*7910*/  @P0 IMAD.MOV.U32 R4, RZ, RZ, R70 ;  /* 0x000000ffff040224 */ /* 0x000fe400078e0046 */
[----:B------:R-:W-:Y:S02]  /*7920*/  @P0 IMAD.MOV.U32 R5, RZ, RZ, R69 ;  /* 0x000000ffff050224 */ /* 0x000fe400078e0045 */
[-C--:B------:R-:W-:Y:S02]  /*7930*/  @P0 IMAD R0, R2, R119.reuse, R0 ;  /* 0x0000007702000224 */ /* 0x080fe400078e0200 */
[----:B------:R-:W-:Y:S04]  /*7940*/  @P0 IMAD.WIDE.U32 R4, R52, R119, R4 ;  /* 0x0000007734040225 */ /* 0x000fe800078e0004 */
[----:B------:R-:W-:Y:S01]  /*7950*/  @P0 IMAD.IADD R0, R5, 0x1, R0 ;  /* 0x0000000105000824 */ /* 0x000fe200078e0200 */
[C---:B------:R-:W-:Y:S04]  /*7960*/  @P0 LEA R2, P1, R4.reuse, c[0x0][0x220], 0x1 ;  /* 0x0000880004020a11 */ /* 0x040fe800078208ff */
[----:B---3--:R-:W-:Y:S02]  /*7970*/  @P0 LEA.HI.X R3, R4, c[0x0][0x224], R0, 0x1, P1 ;  /* 0x0000890004030a11 */ /* 0x008fe400008f0c00 */
        /* <DEDUP_REMOVED lines=15> */
.L_x_1300:
[----:B------:R-:W-:Y:S01]  /*7a70*/  IMAD.MOV.U32 R0, RZ, RZ, c[0x0][0x2c4] ;  /* 0x0000b100ff007624 */ /* 0x000fe200078e00ff */
[----:B------:R-:W-:Y:S04]  /*7a80*/  BSSY B0, `(.L_x_1326) ;  /* 0x0000029000007945 */ /* 0x000fe80003800000 */
[----:B------:R-:W-:-:S02]  /*7a90*/  ISETP.NE.AND P3, PT, R0, 0x1, PT ;  /* 0x000000010000780c */ /* 0x000fc40003f65270 */
[----:B------:R-:W-:-:S11]  /*7aa0*/  IADD3 R0, R239, 0x7f, RZ ;  /* 0x0000007fef007810 */ /* 0x000fd60007ffe0ff */
[----:B-1----:R-:W-:-:S05]  /*7ab0*/  @P3 IMAD.HI.U32 R2, R0, c[0x0][0x2c8], RZ ;  /* 0x0000b20000023a27 */ /* 0x002fca00078e00ff */
[----:B------:R-:W-:-:S05]  /*7ac0*/  @P3 SHF.R.U32.HI R0, RZ, c[0x0][0x2cc], R2 ;  /* 0x0000b300ff003a19 */ /* 0x000fca0000011602 */
[----:B------:R-:W-:-:S05]  /*7ad0*/  IMAD.IADD R0, R114, 0x1, R0 ;  /* 0x0000000172007824 */ /* 0x000fca00078e0200 */
[----:B------:R-:W-:-:S04]  /*7ae0*/  SHF.R.S32.HI R2, RZ, 0x1f, R0 ;  /* 0x0000001fff027819 */ /* 0x000fc80000011400 */
[----:B------:R-:W-:-:S04]  /*7af0*/  LEA.HI R0, R2, R0, RZ, 0x6 ;  /* 0x0000000002007211 */ /* 0x000fc800078f30ff */
[----:B------:R-:W-:-:S04]  /*7b00*/  SHF.R.S32.HI R0, RZ, 0x6, R0 ;  /* 0x00000006ff007819 */ /* 0x000fc80000011400 */
[----:B------:R-:W-:Y:S01]  /*7b10*/  IMNMX R6, R113, R0, PT ;  /* 0x0000000071067217 */ /* 0x000fe20003800200 */
[----:B------:R-:W-:-:S03]  /*7b20*/  IMAD.MOV.U32 R0, RZ, RZ, RZ ;  /* 0x000000ffff007224 */ /* 0x000fc600078e00ff */
[----:B------:R-:W-:-:S13]  /*7b30*/  ISETP.GE.AND P0, PT, R6, 0x1, PT ;  /* 0x000000010600780c */ /* 0x000fda0003f06270 */
        /* <DEDUP_REMOVED lines=29> */
.L_x_1327:
[----:B------:R-:W-:Y:S05]  /*7d10*/  BSYNC B0 ;  /* 0x0000000000007941 */ /* 0x000fea0003800000 */
.L_x_1326:
[----:B------:R-:W2:Y:S01]  /*7d20*/  LDL R2, [R1] ;  /* 0x0000000001027983 */ /* 0x000ea20000100800 */
[----:B------:R-:W-:Y:S01]  /*7d30*/  MOV R18, RZ ;  /* 0x000000ff00127202 */ /* 0x000fe20000000f00 */
[----:B------:R-:W-:Y:S01]  /*7d40*/  IMAD.MOV.U32 R15, RZ, RZ, RZ ;  /* 0x000000ffff0f7224 */ /* 0x000fe200078e00ff */
        /* <DEDUP_REMOVED lines=48> */
[----:B--2---:R-:W-:-:S04]  /*8050*/  IMAD R214, R2, R0, RZ ;  /* 0x0000000002d67224 */ /* 0x004fc800078e02ff */
[--C-:B------:R-:W-:Y:S01]  /*8060*/  IMAD.IADD R2, R214, 0x1, R0.reuse ;  /* 0x00000001d6027824 */ /* 0x100fe200078e0200 */
[----:B------:R-:W-:-:S04]  /*8070*/  PRMT R0, RZ, 0x7610, R0 ;  /* 0x00007610ff007816 */ /* 0x000fc80000000000 */
[----:B------:R-:W-:-:S04]  /*8080*/  IMNMX R194, R6, R2, PT ;  /* 0x0000000206c27217 */ /* 0x000fc80003800200 */
[----:B------:R-:W-:-:S13]  /*8090*/  ISETP.GT.AND P0, PT, R194, R214, PT ;  /* 0x000000d6c200720c */ /* 0x000fda0003f04270 */
        /* <DEDUP_REMOVED lines=8> */
[----:B------:R-:W-:Y:S01]  /*8120*/  ISETP.NE.U32.AND P0, PT, RZ, c[0x0][0x348], PT ;  /* 0x0000d200ff007a0c */ /* 0x000fe20003f05070 */
[----:B------:R-:W2:Y:S01]  /*8130*/  S2R R9, SR_TID.X ;  /* 0x0000000000097919 */ /* 0x000ea20000002100 */
[----:B------:R-:W-:Y:S01]  /*8140*/  LOP3.LUT R83, R246, 0xffff, RZ, 0xc0, !PT ;  /* 0x0000fffff6537812 */ /* 0x000fe200078ec0ff */
[----:B------:R-:W-:Y:S01]  /*8150*/  IMAD R0, R0, c[0x0][0x178], RZ ;  /* 0x00005e0000007a24 */ /* 0x000fe200078e02ff */
[----:B------:R-:W-:Y:S01]  /*8160*/  ISETP.NE.AND.EX P0, PT, RZ, c[0x0][0x34c], PT, P0 ;  /* 0x0000d300ff007a0c */ /* 0x000fe20003f05300 */
[----:B------:R-:W-:Y:S01]  /*8170*/  @P3 IMAD.HI.U32 R7, R4, c[0x0][0x2c8], RZ ;  /* 0x0000b20004073a27 */ /* 0x000fe200078e00ff */
[----:B------:R-:W-:Y:S02]  /*8180*/  ISETP.GE.AND P5, PT, R202, c[0x0][0x198], PT ;  /* 0x00006600ca007a0c */ /* 0x000fe40003fa6270 */
[----:B------:R-:W-:Y:S01]  /*8190*/  SEL R6, R252, RZ, !P0 ;  /* 0x000000fffc067207 */ /* 0x000fe20004000000 */
[----:B------:R-:W-:Y:S01]  /*81a0*/  IMAD R0, R129, c[0x0][0x17c], R0 ;  /* 0x00005f0081007a24 */ /* 0x000fe200078e0200 */
[----:B------:R-:W-:-:S02]  /*81b0*/  SEL R5, R251, RZ, !P0 ;  /* 0x000000fffb057207 */ /* 0x000fc40004000000 */
[----:B------:R-:W-:Y:S01]  /*81c0*/  ISETP.GE.AND P4, PT, R205, c[0x0][0x198], PT ;  /* 0x00006600cd007a0c */ /* 0x000fe20003f86270 */
[----:B------:R-:W-:Y:S01]  /*81d0*/  IMAD R6, R6, c[0x0][0x1c0], RZ ;  /* 0x0000700006067a24 */ /* 0x000fe200078e02ff */
[----:B------:R-:W-:-:S03]  /*81e0*/  IADD3 R92, R194, -0x1, RZ ;  /* 0xffffffffc25c7810 */ /* 0x000fc60007ffe0ff */
[----:B------:R-:W-:Y:S02]  /*81f0*/  IMAD R6, R5, c[0x0][0x1c4], R6 ;  /* 0x0000710005067a24 */ /* 0x000fe400078e0206 */
[----:B-1----:R-:W-:Y:S01]  /*8200*/  IMAD.WIDE.U32 R2, R129, c[0x0][0x178], RZ ;  /* 0x00005e0081027a25 */ /* 0x002fe200078e00ff */
[----:B--2---:R-:W-:-:S03]  /*8210*/  SHF.R.S32.HI R8, RZ, 0x1f, R9 ;  /* 0x0000001fff087819 */ /* 0x004fc60000011409 */
[----:B------:R-:W-:Y:S02]  /*8220*/  IMAD.IADD R3, R3, 0x1, R0 ;  /* 0x0000000103037824 */ /* 0x000fe400078e0200 */
[----:B------:R-:W-:Y:S01]  /*8230*/  IMAD.MOV.U32 R0, RZ, RZ, R4 ;  /* 0x000000ffff007224 */ /* 0x000fe200078e0004 */
[----:B------:R-:W-:Y:S01]  /*8240*/  @P3 SHF.R.U32.HI R0, RZ, c[0x0][0x2cc], R7 ;  /* 0x0000b300ff003a19 */ /* 0x000fe20000011607 */
[C---:B------:R-:W-:Y:S01]  /*8250*/  IMAD.WIDE.U32 R2, R83.reuse, c[0x0][0x1b8], R2 ;  /* 0x00006e0053027a25 */ /* 0x040fe200078e0002 */
[----:B------:R-:W-:Y:S02]  /*8260*/  LEA.HI R8, R8, R9, RZ, 0x3 ;  /* 0x0000000908087211 */ /* 0x000fe400078f18ff */
[----:B------:R-:W-:Y:S01]  /*8270*/  SHF.R.S32.HI R7, RZ, 0x1f, R0 ;  /* 0x0000001fff077819 */ /* 0x000fe20000011400 */
[----:B------:R-:W-:Y:S01]  /*8280*/  IMAD R3, R83, c[0x0][0x1bc], R3 ;  /* 0x00006f0053037a24 */ /* 0x000fe200078e0203 */
[----:B------:R-:W-:Y:S02]  /*8290*/  SHF.R.S32.HI R8, RZ, 0x3, R8 ;  /* 0x00000003ff087819 */ /* 0x000fe40000011408 */
[----:B------:R-:W-:Y:S01]  /*82a0*/  ISETP.GE.AND P3, PT, R206, c[0x0][0x198], PT ;  /* 0x00006600ce007a0c */ /* 0x000fe20003f66270 */
[----:B------:R-:W-:Y:S01]  /*82b0*/  IMAD.WIDE.U32 R2, R5, c[0x0][0x1c0], R2 ;  /* 0x0000700005027a25 */ /* 0x000fe200078e0002 */
[----:B------:R-:W-:-:S03]  /*82c0*/  IADD3 R5, -R0, RZ, RZ ;  /* 0x000000ff00057210 */ /* 0x000fc60007ffe1ff */
[----:B------:R-:W-:Y:S02]  /*82d0*/  IMAD.IADD R3, R3, 0x1, R6 ;  /* 0x0000000103037824 */ /* 0x000fe400078e0206 */
        /* <DEDUP_REMOVED lines=10> */
[----:B------:R-:W-:-:S03]  /*8380*/  IMAD.IADD R4, R8, 0x1, R239 ;  /* 0x0000000108047824 */ /* 0x000fc600078e02ef */
[----:B------:R-:W-:-:S04]  /*8390*/  IADD3 R0, R3, R0, RZ ;  /* 0x0000000003007210 */ /* 0x000fc80007ffe0ff */
[----:B------:R-:W-:Y:S02]  /*83a0*/  LEA.HI.X R5, R2, c[0x0][0x164], R0, 0x1, P0 ;  /* 0x0000590002057a11 */ /* 0x000fe400000f0c00 */
[----:B------:R-:W-:Y:S01]  /*83b0*/  @!P1 MOV R12, R251 ;  /* 0x000000fb000c9202 */ /* 0x000fe20000000f00 */
[----:B------:R-:W-:Y:S05]  /*83c0*/  BRA.DIV ~URZ, `(.L_x_1329) ;  /* 0x000163d27f007947 */ /* 0x000fea000b800000 */
[----:B------:R1:W2:Y:S02]  /*83d0*/  SHFL.IDX PT, R6, R5, RZ, 0x181f ;  /* 0x00181fff05067589 */ /* 0x0002a400000e0000 */
.L_x_1478:
[----:B------:R-:W-:Y:S05]  /*83e0*/  BRA.DIV ~URZ, `(.L_x_1330) ;  /* 0x000164227f007947 */ /* 0x000fea000b800000 */
[----:B------:R3:W4:Y:S02]  /*83f0*/  SHFL.IDX PT, R0, R7, RZ, 0x181f ;  /* 0x00181fff07007589 */ /* 0x00072400000e0000 */
.L_x_1479:
        /* <DEDUP_REMOVED lines=16> */
.L_x_1332:
[----:B------:R-:W-:Y:S05]  /*8500*/  BSYNC B0 ;  /* 0x0000000000007941 */ /* 0x000fea0003800000 */
.L_x_1331:
[----:B------:R-:W-:Y:S05]  /*8510*/  BRA.DIV ~URZ, `(.L_x_1333) ;  /* 0x000163527f007947 */ /* 0x000fea000b800000 */
[----:B--2---:R2:W1:Y:S04]  /*8520*/  SHFL.IDX PT, R6, R5, 0x1, 0x181f ;  /* 0x00381f0005067f89 */ /* 0x00446800000e0000 */
[----:B----4-:R2:W4:Y:S02]  /*8530*/  SHFL.IDX PT, R0, R7, 0x1, 0x181f ;  /* 0x00381f0007007f89 */ /* 0x01052400000e0000 */
.L_x_1480:
        /* <DEDUP_REMOVED lines=16> */
.L_x_1335:
[----:B------:R-:W-:Y:S05]  /*8640*/  BSYNC B0 ;  /* 0x0000000000007941 */ /* 0x000fea0003800000 */
.L_x_1334:
[----:B------:R-:W-:Y:S05]  /*8650*/  BRA.DIV ~URZ, `(.L_x_1336) ;  /* 0x000162d27f007947 */ /* 0x000fea000b800000 */
[----:B-1----:R1:W2:Y:S02]  /*8660*/  SHFL.IDX PT, R6, R5, 0x2, 0x181f ;  /* 0x00581f0005067f89 */ /* 0x0022a400000e0000 */
.L_x_1481:
[----:B------:R-:W-:Y:S05]  /*8670*/  BRA.DIV ~URZ, `(.L_x_1337) ;  /* 0x000163227f007947 */ /* 0x000fea000b800000 */
[----:B----4-:R4:W1:Y:S02]  /*8680*/  SHFL.IDX PT, R0, R7, 0x2, 0x181f ;  /* 0x00581f0007007f89 */ /* 0x01086400000e0000 */
.L_x_1482:
        /* <DEDUP_REMOVED lines=16> */
.L_x_1339:
[----:B------:R-:W-:Y:S05]  /*8790*/  BSYNC B0 ;  /* 0x0000000000007941 */ /* 0x000fea0003800000 */
.L_x_1338:
[----:B------:R-:W-:Y:S05]  /*87a0*/  BRA.DIV ~URZ, `(.L_x_1340) ;  /* 0x000162527f007947 */ /* 0x000fea000b800000 */
[----:B-12---:R-:W1:Y:S04]  /*87b0*/  SHFL.IDX PT, R5, R5, 0x3, 0x181f ;  /* 0x00781f0005057f89 */ /* 0x006e6800000e0000 */
[----:B------:R2:W3:Y:S02]  /*87c0*/  SHFL.IDX PT, R0, R7, 0x3, 0x181f ;  /* 0x00781f0007007f89 */ /* 0x0004e400000e0000 */
.L_x_1483:
[----:B------:R-:W-:Y:S01]  /*87d0*/  IADD3 R2, R4, 0x60, RZ ;  /* 0x0000006004027810 */ /* 0x000fe20007ffe0ff */
[----:B-----5:R-:W-:-:S03]  /*87e0*/  IMAD.WIDE.U32 R232, R12, c[0x0][0x2b0], RZ ;  /* 0x0000ac000ce87a25 */ /* 0x020fc600078e00ff */
[----:B------:R-:W-:-:S13]  /*87f0*/  ISETP.GE.AND P0, PT, R2, R36, PT ;  /* 0x000000240200720c */ /* 0x000fda0003f06270 */
[CC--:B---3--:R-:W-:Y:S02]  /*8800*/  @!P0 LEA R8, P1, R202.reuse, R0.reuse, 0x1 ;  /* 0x00000000ca088211 */ /* 0x0c8fe400078208ff */
[CC--:B------:R-:W-:Y:S02]  /*8810*/  @!P0 LEA R6, P2, R205.reuse, R0.reuse, 0x1 ;  /* 0x00000000cd068211 */ /* 0x0c0fe400078408ff */
[-C--:B-1----:R-:W-:Y:S02]  /*8820*/  @!P0 LEA.HI.X R9, R202, R5.reuse, R203, 0x1, P1 ;  /* 0x00000005ca098211 */ /* 0x082fe400008f0ccb */
[----:B------:R-:W-:Y:S02]  /*8830*/  @!P0 LEA R2, P1, R206, R0, 0x1 ;  /* 0x00000000ce028211 */ /* 0x000fe400078208ff */
[----:B------:R-:W-:Y:S01]  /*8840*/  SHF.R.S32.HI R0, RZ, 0x1f, R12 ;  /* 0x0000001fff007819 */ /* 0x000fe2000001140c */
[----:B------:R-:W-:Y:S01]  /*8850*/  @!PT LDS RZ, [RZ] ;  /* 0x00000000fffff984 */ /* 0x000fe20000000800 */
[----:B------:R-:W-:Y:S01]  /*8860*/  @!PT LDS RZ, [RZ] ;  /* 0x00000000fffff984 */ /* 0x000fe20000000800 */
[----:B------:R-:W-:Y:S01]  /*8870*/  @!PT LDS RZ, [RZ] ;  /* 0x00000000fffff984 */ /* 0x000fe20000000800 */
[----:B------:R1:W-:Y:S01]  /*8880*/  @!P0 LDGSTS.E.BYPASS.LTC128B.128 [R193+0xf100], [R8.64], !P5 ;  /* 0x0f10000008c18fae */ /* 0x0003e2000e901d48 */
[----:B--2-4-:R-:W-:-:S02]  /*8890*/  @!P0 LEA.HI.X R7, R205, R5, R219, 0x1, P2 ;  /* 0x00000005cd078211 */ /* 0x014fc400010f0cdb */
        /* <DEDUP_REMOVED lines=10> */
[----:B-1----:R-:W-:Y:S01]  /*8940*/  IMAD R2, R92, 0x40, R220 ;  /* 0x000000405c027824 */ /* 0x002fe200078e02dc */
[----:B------:R-:W-:Y:S01]  /*8950*/  LOP3.LUT R217, R217, 0xfffffffd, RZ, 0xc0, !PT ;  /* 0xfffffffdd9d97812 */ /* 0x000fe200078ec0ff */
[----:B------:R-:W-:Y:S01]  /*8960*/  IMAD.MOV.U32 R195, RZ, RZ, RZ ;  /* 0x000000ffffc37224 */ /* 0x000fe200078e00ff */
[----:B------:R-:W-:-:S02]  /*8970*/  ISETP.NE.AND P1, PT, R96, 0x1, PT ;  /* 0x000000016000780c */ /* 0x000fc40003f25270 */
[C---:B------:R-:W-:Y:S01]  /*8980*/  ISETP.GE.AND P0, PT, R2.reuse, R240, PT ;  /* 0x000000f00200720c */ /* 0x040fe20003f06270 */
[----:B------:R-:W-:-:S03]  /*8990*/  IMAD.IADD R2, R2, 0x1, R238 ;  /* 0x0000000102027824 */ /* 0x000fc600078e02ee */
[----:B------:R-:W-:Y:S01]  /*89a0*/  ISETP.GT.OR P0, PT, R220, 0x3f, P0 ;  /* 0x0000003fdc00780c */ /* 0x000fe20000704670 */
[----:B------:R-:W-:-:S06]  /*89b0*/  IMAD.MOV.U32 R0, RZ, RZ, R2 ;  /* 0x000000ffff007224 */ /* 0x000fcc00078e0002 */
[----:B------:R-:W-:Y:S01]  /*89c0*/  @P1 IMAD.HI.U32 R3, R2, c[0x0][0x2bc], RZ ;  /* 0x0000af0002031a27 */ /* 0x000fe200078e00ff */
[----:B------:R-:W-:-:S04]  /*89d0*/  @P1 LOP3.LUT R217, R217, 0x2, RZ, 0xfc, !PT ;  /* 0x00000002d9d91812 */ /* 0x000fc800078efcff */
[----:B------:R-:W-:-:S04]  /*89e0*/  @P1 SHF.R.U32.HI R0, RZ, c[0x0][0x2c0], R3 ;  /* 0x0000b000ff001a19 */ /* 0x000fc80000011603 */
[----:B------:R-:W-:-:S04]  /*89f0*/  @!P0 IADD3 R3, P1, R0, R232, RZ ;  /* 0x000000e800038210 */ /* 0x000fc80007f3e0ff */
[----:B------:R-:W-:Y:S02]  /*8a00*/  @!P0 LEA.HI.X.SX32 R5, R0, R237, 0x1, P1 ;  /* 0x000000ed00058211 */ /* 0x000fe400008f0eff */
[----:B------:R-:W-:-:S04]  /*8a10*/  @!P0 LEA R4, P1, R3, c[0x0][0x2a0], 0x2 ;  /* 0x0000a80003048a11 */ /* 0x000fc800078210ff */
[----:B------:R-:W-:-:S05]  /*8a20*/  @!P0 LEA.HI.X R5, R3, c[0x0][0x2a4], R5, 0x2, P1 ;  /* 0x0000a90003058a11 */ /* 0x000fca00008f1405 */
[----:B------:R-:W2:Y:S01]  /*8a30*/  @!P0 LDG.E R195, [R4.64] ;  /* 0x0000000804c38981 */ /* 0x000ea2000c1e1900 */
[----:B------:R-:W-:Y:S01]  /*8a40*/  IMAD.MOV R0, RZ, RZ, -R0 ;  /* 0x000000ffff007224 */ /* 0x000fe200078e0a00 */
[----:B------:R-:W-:Y:S01]  /*8a50*/  ISETP.GT.AND P6, PT, R220, 0x3f, PT ;  /* 0x0000003fdc00780c */ /* 0x000fe20003fc4270 */
[----:B------:R-:W-:Y:S01]  /*8a60*/  IMAD.WIDE.U32 R230, R83, c[0x0][0x1e8], RZ ;  /* 0x00007a0053e67a25 */ /* 0x000fe200078e00ff */
[----:B------:R-:W1:Y:S01]  /*8a70*/  S2R R11, SR_TID.X ;  /* 0x00000000000b7919 */ /* 0x000e620000002100 */
[----:B------:R-:W-:Y:S02]  /*8a80*/  LOP3.LUT R217, R217, 0xfffffffe, RZ, 0xc0, !PT ;  /* 0xfffffffed9d97812 */ /* 0x000fe400078ec0ff */
[----:B------:R-:W-:Y:S02]  /*8a90*/  IMAD R197, R0, c[0x0][0x2b8], R2 ;  /* 0x0000ae0000c57a24 */ /* 0x000fe400078e0202 */
[----:B------:R-:W-:Y:S02]  /*8aa0*/  IMAD R236, R83, c[0x0][0x1ec], R231 ;  /* 0x00007b0053ec7a24 */ /* 0x000fe400078e02e7 */
[----:B------:R-:W-:Y:S01]  /*8ab0*/  IMAD.WIDE.U32 R2, R197, c[0x0][0x1e0], RZ ;  /* 0x00007800c5027a25 */ /* 0x000fe200078e00ff */
[----:B------:R-:W-:-:S03]  /*8ac0*/  SHF.R.S32.HI R93, RZ, 0x1f, R197 ;  /* 0x0000001fff5d7819 */ /* 0x000fc600000114c5 */
[----:B------:R-:W-:Y:S01]  /*8ad0*/  IMAD R95, R92, -0x40, R240 ;  /* 0xffffffc05c5f7824 */ /* 0x000fe200078e02f0 */
[----:B------:R-:W-:Y:S01]  /*8ae0*/  @P6 LOP3.LUT R217, R217, 0x1, RZ, 0xfc, !PT ;  /* 0x00000001d9d96812 */ /* 0x000fe200078efcff */
[----:B------:R-:W-:-:S04]  /*8af0*/  IMAD R0, R93, c[0x0][0x1e0], RZ ;  /* 0x000078005d007a24 */ /* 0x000fc800078e02ff */
[----:B------:R-:W-:-:S04]  /*8b00*/  IMAD R0, R197, c[0x0][0x1e4], R0 ;  /* 0x00007900c5007a24 */ /* 0x000fc800078e0200 */
[----:B------:R-:W-:Y:S01]  /*8b10*/  IMAD.IADD R3, R3, 0x1, R0 ;  /* 0x0000000103037824 */ /* 0x000fe200078e0200 */
[----:B-1----:R-:W-:-:S04]  /*8b20*/  SHF.R.S32.HI R10, RZ, 0x1f, R11 ;  /* 0x0000001fff0a7819 */ /* 0x002fc8000001140b */
[----:B------:R-:W-:-:S04]  /*8b30*/  LEA.HI R10, R10, R11, RZ, 0x3 ;  /* 0x0000000b0a0a7211 */ /* 0x000fc800078f18ff */
[----:B------:R-:W-:-:S05]  /*8b40*/  SHF.R.S32.HI R10, RZ, 0x3, R10 ;  /* 0x00000003ff0a7819 */ /* 0x000fca000001140a */
[----:B------:R-:W-:-:S05]  /*8b50*/  IMAD.IADD R73, R95, 0x1, -R10 ;  /* 0x000000015f497824 */ /* 0x000fca00078e0a0a */
[----:B------:R-:W-:-:S13]  /*8b60*/  ISETP.GE.AND P1, PT, R73, 0x1, PT ;  /* 0x000000014900780c */ /* 0x000fda0003f26270 */
[----:B------:R-:W-:Y:S02]  /*8b70*/  @P1 ISETP.GE.AND P2, PT, R202, c[0x0][0x1d4], PT ;  /* 0x00007500ca001a0c */ /* 0x000fe40003f46270 */
[----:B------:R-:W-:Y:S02]  /*8b80*/  @P1 ISETP.GE.AND P4, PT, R205, c[0x0][0x1d4], PT ;  /* 0x00007500cd001a0c */ /* 0x000fe40003f86270 */
        /* <DEDUP_REMOVED lines=12> */
[----:B-1----:R-:W-:-:S02]  /*8c50*/  @P1 LEA R6, P0, R202, R3, 0x1 ;  /* 0x00000003ca061211 */ /* 0x002fc400078008ff */
[----:B------:R-:W-:Y:S02]  /*8c60*/  @P1 LEA R8, P3, R205, R3, 0x1 ;  /* 0x00000003cd081211 */ /* 0x000fe400078608ff */
[-C--:B--2---:R-:W-:Y:S02]  /*8c70*/  @P1 LEA.HI.X R7, R202, R4.reuse, R203, 0x1, P0 ;  /* 0x00000004ca071211 */ /* 0x084fe400000f0ccb */
[----:B------:R-:W-:Y:S02]  /*8c80*/  ISETP.GE.AND P0, PT, R73, 0x21, PT ;  /* 0x000000214900780c */ /* 0x000fe40003f06270 */
[----:B------:R-:W-:Y:S01]  /*8c90*/  @P1 LEA.HI.X R9, R205, R4, R219, 0x1, P3 ;  /* 0x00000004cd091211 */ /* 0x000fe200018f0cdb */
[----:B------:R1:W-:Y:S01]  /*8ca0*/  @P1 LDGSTS.E.BYPASS.LTC128B.128 [R193+0x6100], [R6.64], !P2 ;  /* 0x0610000006c11fae */ /* 0x0003e2000d101d48 */
[----:B------:R-:W-:-:S03]  /*8cb0*/  @P1 ISETP.GE.AND P2, PT, R206, c[0x0][0x1d4], PT ;  /* 0x00007500ce001a0c */ /* 0x000fc60003f46270 */
[----:B------:R3:W-:Y:S06]  /*8cc0*/  @P1 LDGSTS.E.BYPASS.LTC128B.128 [R193+0x8100], [R8.64], !P4 ;  /* 0x0810000008c11fae */ /* 0x0007ec000e101d48 */
[----:B------:R-:W-:Y:S02]  /*8cd0*/  @P0 ISETP.GE.AND P4, PT, R202, c[0x0][0x1d4], PT ;  /* 0x00007500ca000a0c */ /* 0x000fe40003f86270 */
[----:B-1----:R-:W-:-:S04]  /*8ce0*/  @P1 LEA R6, P3, R206, R3, 0x1 ;  /* 0x00000003ce061211 */ /* 0x002fc800078608ff */
[----:B------:R-:W-:Y:S02]  /*8cf0*/  @P1 LEA.HI.X R7, R206, R4, R218, 0x1, P3 ;  /* 0x00000004ce071211 */ /* 0x000fe400018f0cda */
[----:B------:R-:W-:Y:S02]  /*8d00*/  @P0 ISETP.GE.AND P3, PT, R205, c[0x0][0x1d4], PT ;  /* 0x00007500cd000a0c */ /* 0x000fe40003f66270 */
[----:B---3--:R-:W-:Y:S01]  /*8d10*/  @P0 LEA R8, P5, R202, R0, 0x1 ;  /* 0x00000000ca080211 */ /* 0x008fe200078a08ff */
[----:B------:R1:W-:Y:S01]  /*8d20*/  @P1 LDGSTS.E.BYPASS.LTC128B.128 [R193+0xa100], [R6.64], !P2 ;  /* 0x0a10000006c11fae */ /* 0x0003e2000d101d48 */
[----:B------:R-:W-:Y:S02]  /*8d30*/  @P0 ISETP.GE.AND P2, PT, R206, c[0x0][0x1d4], PT ;  /* 0x00007500ce000a0c */ /* 0x000fe40003f46270 */
[----:B----4-:R-:W-:-:S05]  /*8d40*/  @P0 LEA.HI.X R9, R202, R2, R203, 0x1, P5 ;  /* 0x00000002ca090211 */ /* 0x010fca00028f0ccb */
[----:B------:R2:W-:Y:S01]  /*8d50*/  @P0 LDGSTS.E.BYPASS.LTC128B.128 [R193+0x7100], [R8.64], !P4 ;  /* 0x0710000008c10fae */ /* 0x0005e2000e101d48 */
[----:B-1----:R-:W-:-:S04]  /*8d60*/  @P0 LEA R6, P1, R205, R0, 0x1 ;  /* 0x00000000cd060211 */ /* 0x002fc800078208ff */
[----:B------:R-:W-:Y:S02]  /*8d70*/  @P0 LEA.HI.X R7, R205, R2, R219, 0x1, P1 ;  /* 0x00000002cd070211 */ /* 0x000fe400008f0cdb */
[----:B------:R-:W-:-:S03]  /*8d80*/  @P0 LEA R4, P1, R206, R0, 0x1 ;  /* 0x00000000ce040211 */ /* 0x000fc600078208ff */
[----:B------:R2:W-:Y:S01]  /*8d90*/  @P0 LDGSTS.E.BYPASS.LTC128B.128 [R193+0x9100], [R6.64], !P3 ;  /* 0x0910000006c10fae */ /* 0x0005e2000d901d48 */
[----:B------:R-:W-:-:S05]  /*8da0*/  @P0 LEA.HI.X R5, R206, R2, R218, 0x1, P1 ;  /* 0x00000002ce050211 */ /* 0x000fca00008f0cda */
[----:B------:R2:W-:Y:S01]  /*8db0*/  @P0 LDGSTS.E.BYPASS.LTC128B.128 [R193+0xb100], [R4.64], !P2 ;  /* 0x0b10000004c10fae */ /* 0x0005e2000d101d48 */
[----:B------:R-:W-:-:S03]  /*8dc0*/  ISETP.LT.AND P0, PT, RZ, c[0x0][0x27c], PT ;  /* 0x00009f00ff007a0c */ /* 0x000fc60003f01270 */
[----:B------:R-:W0:Y:S10]  /*8dd0*/  LDGDEPBAR ;  /* 0x00000000000079af */ /* 0x000e340000000000 */
[----:B------:R-:W-:Y:S05]  /*8de0*/  @P0 BRA `(.L_x_1341) ;  /* 0x0000002000000947 */ /* 0x000fea0003800000 */
[----:B------:R-:W-:-:S04]  /*8df0*/  DEPBAR.LE SB0, 0x1 ;  /* 0x000080400000791a */ /* 0x000fc80000000000 */
[----:B------:R-:W-:Y:S05]  /*8e00*/  BRA `(.L_x_1342) ;  /* 0x00006d8000007947 */ /* 0x000fea0003800000 */
.L_x_1341:
[----:B------:R-:W-:Y:S01]  /*8e10*/  ULDC.U8 UR4, c[0x0][0x298] ;  /* 0x0000a60000047ab9 */ /* 0x000fe20000000000 */
[----:B------:R-:W-:Y:S01]  /*8e20*/  SHF.R.S32.HI R0, RZ, 0x1f, R128 ;  /* 0x0000001fff007819 */ /* 0x000fe20000011480 */
[----:B--2---:R-:W-:Y:S01]  /*8e30*/  IMAD.WIDE.U32 R4, R128, c[0x0][0x280], RZ ;  /* 0x0000a00080047a25 */ /* 0x004fe200078e00ff */
[----:B------:R-:W-:Y:S01]  /*8e40*/  ISETP.NE.AND P0, PT, RZ, UR4, PT ;  /* 0x00000004ff007c0c */ /* 0x000fe2000bf05270 */
[----:B------:R-:W-:Y:S01]  /*8e50*/  BSSY B2, `(.L_x_1342) ;  /* 0x00006d3000027945 */ /* 0x000fe20003800000 */
[----:B------:R-:W-:Y:S01]  /*8e60*/  IADD3 R30, R215, R239, RZ ;  /* 0x000000efd71e7210 */ /* 0x000fe20007ffe0ff */
[C---:B------:R-:W-:Y:S02]  /*8e70*/  IMAD R2, R0.reuse, c[0x0][0x280], RZ ;  /* 0x0000a00000027a24 */ /* 0x040fe400078e02ff */
[----:B------:R-:W-:Y:S02]  /*8e80*/  IMAD R0, R0, c[0x0][0x290], RZ ;  /* 0x0000a40000007a24 */ /* 0x000fe400078e02ff */
[----:B------:R-:W-:-:S02]  /*8e90*/  IMAD R7, R128, c[0x0][0x284], R2 ;  /* 0x0000a10080077a24 */ /* 0x000fc400078e0202 */
[C---:B------:R-:W-:Y:S01]  /*8ea0*/  IMAD R6, R128.reuse, c[0x0][0x294], R0 ;  /* 0x0000a50080067a24 */ /* 0x040fe200078e0200 */
[----:B------:R-:W-:Y:S01]  /*8eb0*/  LEA R0, R243, R30, 0x6 ;  /* 0x0000001ef3007211 */ /* 0x000fe200078e30ff */
[----:B------:R-:W-:Y:S01]  /*8ec0*/  IMAD.WIDE.U32 R2, R128, c[0x0][0x290], RZ ;  /* 0x0000a40080027a25 */ /* 0x000fe200078e00ff */
[----:B------:R-:W-:-:S04]  /*8ed0*/  IADD3 R7, R7, R5, RZ ;  /* 0x0000000507077210 */ /* 0x000fc80007ffe0ff */
[----:B------:R-:W-:Y:S01]  /*8ee0*/  IADD3 R6, R6, R3, RZ ;  /* 0x0000000306067210 */ /* 0x000fe20007ffe0ff */
[----:B------:R-:W-:Y:S05]  /*8ef0*/  @!P0 BRA `(.L_x_1343) ;  /* 0x0000368000008947 */ /* 0x000fea0003800000 */
[----:B------:R1:W5:Y:S01]  /*8f00*/  LDL R78, [R1+0x38] ;  /* 0x00003800014e7983 */ /* 0x0003620000100800 */
[----:B------:R-:W-:-:S03]  /*8f10*/  IMAD.MOV.U32 R8, RZ, RZ, c[0x0][0x2c4] ;  /* 0x0000b100ff087624 */ /* 0x000fc600078e00ff */
[----:B------:R1:W5:Y:S02]  /*8f20*/  LDL R77, [R1+0x34] ;  /* 0x00003400014d7983 */ /* 0x0003640000100800 */
[----:B------:R-:W-:Y:S02]  /*8f30*/  ISETP.NE.AND P1, PT, R8, 0x1, PT ;  /* 0x000000010800780c */ /* 0x000fe40003f25270 */
[----:B------:R1:W5:Y:S04]  /*8f40*/  LDL R76, [R1+0x30] ;  /* 0x00003000014c7983 */ /* 0x0003680000100800 */
[----:B------:R1:W5:Y:S04]  /*8f50*/  LDL R72, [R1+0x2c] ;  /* 0x00002c0001487983 */ /* 0x0003680000100800 */
[----:B------:R1:W5:Y:S03]  /*8f60*/  LDL R71, [R1+0x28] ;  /* 0x0000280001477983 */ /* 0x0003660000100800 */
[----:B------:R-:W-:-:S05]  /*8f70*/  @P1 IMAD.HI.U32 R3, R0, c[0x0][0x2c8], RZ ;  /* 0x0000b20000031a27 */ /* 0x000fca00078e00ff */
[----:B------:R-:W-:Y:S01]  /*8f80*/  @P1 SHF.R.U32.HI R0, RZ, c[0x0][0x2cc], R3 ;  /* 0x0000b300ff001a19 */ /* 0x000fe20000011603 */
[----:B------:R-:W-:-:S03]  /*8f90*/  IMAD.MOV.U32 R5, RZ, RZ, R7 ;  /* 0x000000ffff057224 */ /* 0x000fc600078e0007 */
[----:B------:R-:W-:Y:S02]  /*8fa0*/  SHF.R.S32.HI R3, RZ, 0x1f, R0 ;  /* 0x0000001fff037819 */ /* 0x000fe40000011400 */
[----:B------:R-:W-:Y:S01]  /*8fb0*/  MOV R7, R6 ;  /* 0x0000000600077202 */ /* 0x000fe20000000f00 */
[----:B------:R-:W-:Y:S02]  /*8fc0*/  IMAD.MOV.U32 R6, RZ, RZ, R2 ;  /* 0x000000ffff067224 */ /* 0x000fe400078e0002 */
[C---:B------:R-:W-:Y:S02]  /*8fd0*/  IMAD R9, R3.reuse, c[0x0][0x280], RZ ;  /* 0x0000a00003097a24 */ /* 0x040fe400078e02ff */
[----:B------:R-:W-:Y:S02]  /*8fe0*/  IMAD R8, R3, c[0x0][0x290], RZ ;  /* 0x0000a40003087a24 */ /* 0x000fe400078e02ff */
[----:B------:R-:W-:-:S04]  /*8ff0*/  IMAD.WIDE.U32 R2, R0, c[0x0][0x290], R6 ;  /* 0x0000a40000027a25 */ /* 0x000fc800078e0006 */
[----:B------:R-:W-:-:S04]  /*9000*/  IMAD.WIDE.U32 R4, R0, c[0x0][0x280], R4 ;  /* 0x0000a00000047a25 */ /* 0x000fc800078e0004 */
[C---:B------:R-:W-:Y:S02]  /*9010*/  IMAD R6, R0.reuse, c[0x0][0x284], R9 ;  /* 0x0000a10000067a24 */ /* 0x040fe400078e0209 */
[----:B------:R-:W-:Y:S01]  /*9020*/  IMAD R0, R0, c[0x0][0x294], R8 ;  /* 0x0000a50000007a24 */ /* 0x000fe200078e0208 */
[----:B------:R-:W-:-:S04]  /*9030*/  LEA R43, P0, R2, c[0x0][0x288], 0x1 ;  /* 0x0000a200022b7a11 */ /* 0x000fc800078008ff */
[----:B------:R-:W-:-:S04]  /*9040*/  IADD3 R0, R3, R0, RZ ;  /* 0x0000000003007210 */ /* 0x000fc80007ffe0ff */
[----:B------:R-:W-:Y:S02]  /*9050*/  LEA.HI.X R31, R2, c[0x0][0x28c], R0, 0x1, P0 ;  /* 0x0000a300021f7a11 */ /* 0x000fe400000f0c00 */
[----:B------:R-:W-:Y:S02]  /*9060*/  ISETP.GE.AND P0, PT, R30, R36, PT ;  /* 0x000000241e00720c */ /* 0x000fe40003f06270 */
[----:B------:R-:W-:Y:S02]  /*9070*/  LEA R42, P1, R4, c[0x0][0x270], 0x1 ;  /* 0x00009c00042a7a11 */ /* 0x000fe400078208ff */
[----:B------:R-:W-:-:S04]  /*9080*/  IADD3 R6, R5, R6, RZ ;  /* 0x0000000605067210 */ /* 0x000fc80007ffe0ff */
[----:B------:R-:W-:Y:S01]  /*9090*/  LEA.HI.X R37, R4, c[0x0][0x274], R6, 0x1, P1 ;  /* 0x00009d0004257a11 */ /* 0x000fe200008f0c06 */
[----:B------:R1:W2:Y:S01]  /*90a0*/  SHFL.IDX PT, R2, R43, RZ, 0x1c1f ;  /* 0x001c1fff2b027589 */ /* 0x0002a200000e0000 */
[----:B------:R-:W-:Y:S03]  /*90b0*/  BSSY B0, `(.L_x_1344) ;  /* 0x0000050000007945 */ /* 0x000fe60003800000 */
[----:B------:R1:W3:Y:S01]  /*90c0*/  SHFL.IDX PT, R4, R42, RZ, 0x1c1f ;  /* 0x001c1fff2a047589 */ /* 0x0002e200000e0000 */
[----:B------:R-:W-:-:S03]  /*90d0*/  CS2R R62, SRZ ;  /* 0x00000000003e7805 */ /* 0x000fc6000001ff00 */
[----:B------:R1:W4:Y:S01]  /*90e0*/  SHFL.IDX PT, R5, R37, RZ, 0x1c1f ;  /* 0x001c1fff25057589 */ /* 0x00032200000e0000 */
[----:B------:R-:W-:-:S03]  /*90f0*/  CS2R R44, SRZ ;  /* 0x00000000002c7805 */ /* 0x000fc6000001ff00 */
[----:B------:R1:W1:Y:S01]  /*9100*/  SHFL.IDX PT, R3, R31, RZ, 0x1c1f ;  /* 0x001c1fff1f037589 */ /* 0x00026200000e0000 */
        /* <DEDUP_REMOVED lines=11> */
[----:B------:R-:W-:Y:S05]  /*91c0*/  @P0 BRA `(.L_x_1345) ;  /* 0x000003e000000947 */ /* 0x000fea0003800000 */
[----:B--2---:R-:W-:Y:S01]  /*91d0*/  ISETP.GE.AND P0, PT, R145, c[0x0][0x27c], PT ;  /* 0x00009f0091007a0c */ /* 0x004fe20003f06270 */
[----:B------:R-:W-:Y:S01]  /*91e0*/  CS2R R12, SRZ ;  /* 0x00000000000c7805 */ /* 0x000fe2000001ff00 */
[----:B------:R-:W-:-:S11]  /*91f0*/  ISETP.GE.AND P2, PT, R142, c[0x0][0x27c], PT ;  /* 0x00009f008e007a0c */ /* 0x000fd60003f46270 */
[C---:B------:R-:W-:Y:S01]  /*9200*/  @!P0 IMAD.SHL.U32 R0, R145.reuse, 0x2, RZ ;  /* 0x0000000291008824 */ /* 0x040fe200078e00ff */
[----:B-----5:R-:W-:-:S04]  /*9210*/  @!P0 SHF.L.U64.HI R8, R145, 0x1, R78 ;  /* 0x0000000191088819 */ /* 0x020fc8000001024e */
[-C--:B---3--:R-:W-:Y:S02]  /*9220*/  @!P0 IADD3 R6, P3, R4, R0.reuse, RZ ;  /* 0x0000000004068210 */ /* 0x088fe40007f7e0ff */
[----:B------:R-:W-:Y:S01]  /*9230*/  @!P0 IADD3 R10, P1, R2, R0, RZ ;  /* 0x00000000020a8210 */ /* 0x000fe20007f3e0ff */
[----:B------:R-:W-:Y:S02]  /*9240*/  @!P2 IMAD.SHL.U32 R0, R142, 0x2, RZ ;  /* 0x000000028e00a824 */ /* 0x000fe400078e00ff */
[--C-:B----4-:R-:W-:Y:S01]  /*9250*/  @!P0 IMAD.X R7, R5, 0x1, R8.reuse, P3 ;  /* 0x0000000105078824 */ /* 0x110fe200018e0608 */
[----:B------:R-:W-:Y:S01]  /*9260*/  ISETP.GE.AND P3, PT, R144, c[0x0][0x27c], PT ;  /* 0x00009f0090007a0c */ /* 0x000fe20003f66270 */
[----:B-1----:R-:W-:Y:S02]  /*9270*/  @!P0 IMAD.X R11, R3, 0x1, R8, P1 ;  /* 0x00000001030b8824 */ /* 0x002fe400008e0608 */
[----:B------:R-:W-:Y:S01]  /*9280*/  CS2R R8, SRZ ;  /* 0x0000000000087805 */ /* 0x000fe2000001ff00 */
[----:B------:R1:W5:Y:S01]  /*9290*/  @!P0 LD.E.64 R12, [R6.64] ;  /* 0x00000008060c8980 */ /* 0x000362000c101b00 */
[----:B------:R-:W-:-:S02]  /*92a0*/  @!P2 IADD3 R18, P4, R4, R0, RZ ;  /* 0x000000000412a210 */ /* 0x000fc40007f9e0ff */
[----:B------:R-:W-:Y:S02]  /*92b0*/  ISETP.GE.AND P1, PT, R107, c[0x0][0x27c], PT ;  /* 0x00009f006b007a0c */ /* 0x000fe40003f26270 */
[----:B------:R2:W5:Y:S01]  /*92c0*/  @!P0 LD.E.64 R8, [R10.64] ;  /* 0x000000080a088980 */ /* 0x000562000c101b00 */
[----:B------:R-:W-:Y:S01]  /*92d0*/  CS2R R14, SRZ ;  /* 0x00000000000e7805 */ /* 0x000fe2000001ff00 */
[----:B------:R-:W-:Y:S01]  /*92e0*/  CS2R R16, SRZ ;  /* 0x0000000000107805 */ /* 0x000fe2000001ff00 */
[----:B-1----:R-:W-:Y:S02]  /*92f0*/  @!P2 SHF.L.U64.HI R7, R142, 0x1, R77 ;  /* 0x000000018e07a819 */ /* 0x002fe4000001024d */
[----:B------:R-:W-:Y:S01]  /*9300*/  @!P2 IADD3 R6, P0, R2, R0, RZ ;  /* 0x000000000206a210 */ /* 0x000fe20007f1e0ff */
[----:B------:R-:W-:Y:S02]  /*9310*/  @!P3 IMAD.SHL.U32 R0, R144, 0x2, RZ ;  /* 0x000000029000b824 */ /* 0x000fe400078e00ff */
[----:B------:R-:W-:-:S02]  /*9320*/  @!P2 IMAD.X R19, R5, 0x1, R7, P4 ;  /* 0x000000010513a824 */ /* 0x000fc400020e0607 */
[----:B------:R-:W-:Y:S01]  /*9330*/  @!P2 IMAD.X R7, R3, 0x1, R7, P0 ;  /* 0x000000010307a824 */ /* 0x000fe200000e0607 */
[-C--:B------:R-:W-:Y:S02]  /*9340*/  @!P3 IADD3 R24, P0, R4, R0.reuse, RZ ;  /* 0x000000000418b210 */ /* 0x080fe40007f1e0ff */
[C---:B--2---:R-:W-:Y:S01]  /*9350*/  @!P1 SHF.L.U64.HI R10, R107.reuse, 0x1, R72 ;  /* 0x000000016b0a9819 */ /* 0x044fe20000010248 */
[----:B------:R1:W5:Y:S04]  /*9360*/  @!P2 LD.E.64 R16, [R18.64] ;  /* 0x000000081210a980 */ /* 0x000368000c101b00 */
[----:B------:R2:W5:Y:S01]  /*9370*/  @!P2 LD.E.64 R14, [R6.64] ;  /* 0x00000008060ea980 */ /* 0x000562000c101b00 */
[----:B------:R-:W-:Y:S02]  /*9380*/  @!P3 IADD3 R22, P2, R2, R0, RZ ;  /* 0x000000000216b210 */ /* 0x000fe40007f5e0ff */
[----:B--2---:R-:W-:Y:S01]  /*9390*/  @!P3 SHF.L.U64.HI R6, R144, 0x1, R76 ;  /* 0x000000019006b819 */ /* 0x004fe2000001024c */
[----:B------:R-:W-:-:S04]  /*93a0*/  @!P1 IMAD.SHL.U32 R7, R107, 0x2, RZ ;  /* 0x000000026b079824 */ /* 0x000fc800078e00ff */
[----:B------:R-:W-:Y:S01]  /*93b0*/  @!P3 IMAD.X R25, R5, 0x1, R6, P0 ;  /* 0x000000010519b824 */ /* 0x000fe200000e0606 */
[----:B------:R-:W-:-:S05]  /*93c0*/  @!P1 IADD3 R20, P0, R4, R7, RZ ;  /* 0x0000000704149210 */ /* 0x000fca0007f1e0ff */
[----:B------:R-:W-:Y:S01]  /*93d0*/  @!P1 IMAD.X R21, R5, 0x1, R10, P0 ;  /* 0x0000000105159824 */ /* 0x000fe200000e060a */
[----:B-1----:R-:W-:Y:S01]  /*93e0*/  @!P1 IADD3 R18, P0, R2, R7, RZ ;  /* 0x0000000702129210 */ /* 0x002fe20007f1e0ff */
[----:B------:R-:W-:Y:S01]  /*93f0*/  @!P3 IMAD.X R23, R3, 0x1, R6, P2 ;  /* 0x000000010317b824 */ /* 0x000fe200010e0606 */
[----:B------:R-:W-:-:S03]  /*9400*/  ISETP.GE.AND P2, PT, R140, c[0x0][0x27c], PT ;  /* 0x00009f008c007a0c */ /* 0x000fc60003f46270 */
[----:B------:R-:W-:Y:S01]  /*9410*/  @!P1 IMAD.X R19, R3, 0x1, R10, P0 ;  /* 0x0000000103139824 */ /* 0x000fe200000e060a */
[----:B------:R-:W-:Y:S01]  /*9420*/  ISETP.GE.AND P0, PT, R143, c[0x0][0x27c], PT ;  /* 0x00009f008f007a0c */ /* 0x000fe20003f06270 */
[----:B------:R-:W-:Y:S01]  /*9430*/  CS2R R10, SRZ ;  /* 0x00000000000a7805 */ /* 0x000fe2000001ff00 */
[----:B------:R-:W-:-:S07]  /*9440*/  CS2R R6, SRZ ;  /* 0x0000000000067805 */ /* 0x000fce000001ff00 */
[----:B------:R-:W-:-:S04]  /*9450*/  @!P2 IMAD.WIDE R28, R140, 0x2, R4 ;  /* 0x000000028c1ca825 */ /* 0x000fc800078e0204 */
[----:B------:R-:W-:Y:S01]  /*9460*/  @!P2 IMAD.WIDE R26, R140, 0x2, R2 ;  /* 0x000000028c1aa825 */ /* 0x000fe200078e0202 */
[----:B------:R1:W5:Y:S03]  /*9470*/  @!P2 LD.E.64 R10, [R28.64] ;  /* 0x000000081c0aa980 */ /* 0x000366000c101b00 */
[C---:B------:R-:W-:Y:S01]  /*9480*/  @!P0 IMAD.SHL.U32 R0, R143.reuse, 0x2, RZ ;  /* 0x000000028f008824 */ /* 0x040fe200078e00ff */
[----:B------:R2:W5:Y:S04]  /*9490*/  @!P2 LD.E.64 R6, [R26.64] ;  /* 0x000000081a06a980 */ /* 0x000568000c101b00 */
[----:B------:R-:W-:Y:S01]  /*94a0*/  @!P0 IADD3 R4, P2, R4, R0, RZ ;  /* 0x0000000004048210 */ /* 0x000fe20007f5e0ff */
[----:B------:R-:W-:Y:S01]  /*94b0*/  CS2R R32, SRZ ;  /* 0x0000000000207805 */ /* 0x000fe2000001ff00 */
[----:B------:R-:W-:Y:S01]  /*94c0*/  CS2R R34, SRZ ;  /* 0x0000000000227805 */ /* 0x000fe2000001ff00 */
[----:B------:R-:W-:Y:S01]  /*94d0*/  CS2R R38, SRZ ;  /* 0x0000000000267805 */ /* 0x000fe2000001ff00 */
[----:B------:R-:W-:Y:S01]  /*94e0*/  CS2R R40, SRZ ;  /* 0x0000000000287805 */ /* 0x000fe2000001ff00 */
[----:B------:R-:W-:Y:S01]  /*94f0*/  CS2R R44, SRZ ;  /* 0x00000000002c7805 */ /* 0x000fe2000001ff00 */
[----:B------:R-:W-:Y:S01]  /*9500*/  CS2R R46, SRZ ;  /* 0x00000000002e7805 */ /* 0x000fe2000001ff00 */
[----:B------:R1:W5:Y:S04]  /*9510*/  @!P3 LD.E.64 R32, [R24.64] ;  /* 0x000000081820b980 */ /* 0x000368000c101b00 */
[----:B------:R1:W5:Y:S04]  /*9520*/  @!P3 LD.E.64 R34, [R22.64] ;  /* 0x000000081622b980 */ /* 0x000368000c101b00 */
[----:B------:R1:W5:Y:S04]  /*9530*/  @!P1 LD.E.64 R38, [R20.64] ;  /* 0x0000000814269980 */ /* 0x000368000c101b00 */
[----:B------:R1:W5:Y:S01]  /*9540*/  @!P1 LD.E.64 R40, [R18.64] ;  /* 0x0000000812289980 */ /* 0x000362000c101b00 */
[----:B--2---:R-:W-:-:S05]  /*9550*/  @!P0 SHF.L.U64.HI R26, R143, 0x1, R71 ;  /* 0x000000018f1a8819 */ /* 0x004fca0000010247 */
[----:B------:R-:W-:Y:S01]  /*9560*/  @!P0 IMAD.X R5, R5, 0x1, R26, P2 ;  /* 0x0000000105058824 */ /* 0x000fe200010e061a */
[----:B------:R-:W-:-:S04]  /*9570*/  @!P0 IADD3 R2, P2, R2, R0, RZ ;  /* 0x0000000002028210 */ /* 0x000fc80007f5e0ff */
[----:B------:R1:W5:Y:S01]  /*9580*/  @!P0 LD.E.64 R44, [R4.64] ;  /* 0x00000008042c8980 */ /* 0x000362000c101b00 */
[----:B------:R-:W-:-:S05]  /*9590*/  @!P0 IMAD.X R3, R3, 0x1, R26, P2 ;  /* 0x0000000103038824 */ /* 0x000fca00010e061a */
[----:B------:R1:W5:Y:S03]  /*95a0*/  @!P0 LD.E.64 R46, [R2.64] ;  /* 0x00000008022e8980 */ /* 0x000366000c101b00 */
.L_x_1345:
[----:B--2---:R-:W-:Y:S05]  /*95b0*/  BSYNC B0 ;  /* 0x0000000000007941 */ /* 0x004fea0003800000 */
.L_x_1344:
[----:B------:R-:W-:Y:S01]  /*95c0*/  IADD3 R0, R30, 0x40, RZ ;  /* 0x000000401e007810 */ /* 0x000fe20007ffe0ff */
[----:B-1---5:R-:W-:Y:S01]  /*95d0*/  IMAD.MOV.U32 R2, RZ, RZ, R38 ;  /* 0x000000ffff027224 */ /* 0x022fe200078e0026 */
[----:B------:R-:W-:Y:S01]  /*95e0*/  MOV R19, R9 ;  /* 0x0000000900137202 */ /* 0x000fe20000000f00 */
[----:B---3--:R-:W-:Y:S01]  /*95f0*/  IMAD.MOV.U32 R4, RZ, RZ, R44 ;  /* 0x000000ffff047224 */ /* 0x008fe200078e002c */
[----:B------:R-:W-:Y:S01]  /*9600*/  ISETP.GE.AND P0, PT, R0, R36, PT ;  /* 0x000000240000720c */ /* 0x000fe20003f06270 */
[----:B------:R-:W-:Y:S01]  /*9610*/  IMAD.MOV.U32 R0, RZ, RZ, R39 ;  /* 0x000000ffff007224 */ /* 0x000fe200078e0027 */
[----:B----4-:R1:W2:Y:S01]  /*9620*/  SHFL.IDX PT, R5, R37, 0x1, 0x1c1f ;  /* 0x003c1f0025057f89 */ /* 0x0102a200000e0000 */
[----:B------:R-:W-:Y:S01]  /*9630*/  IMAD.MOV.U32 R3, RZ, RZ, R45 ;  /* 0x000000ffff037224 */ /* 0x000fe200078e002d */
[----:B------:R-:W-:Y:S01]  /*9640*/  BSSY B0, `(.L_x_1346) ;  /* 0x000006f000007945 */ /* 0x000fe20003800000 */
[----:B------:R-:W-:Y:S01]  /*9650*/  IMAD.MOV.U32 R20, RZ, RZ, R8 ;  /* 0x000000ffff147224 */ /* 0x000fe200078e0008 */
[----:B------:R-:W-:Y:S01]  /*9660*/  PRMT R70, R0, 0x5410, R2 ;  /* 0x0000541000467816 */ /* 0x000fe20000000002 */
[----:B------:R-:W-:Y:S01]  /*9670*/  IMAD.MOV.U32 R2, RZ, RZ, R16 ;  /* 0x000000ffff027224 */ /* 0x000fe200078e0010 */
[----:B------:R-:W-:Y:S01]  /*9680*/  PRMT R75, R3, 0x5410, R4 ;  /* 0x00005410034b7816 */ /* 0x000fe20000000004 */
[----:B------:R-:W-:Y:S01]  /*9690*/  IMAD.MOV.U32 R0, RZ, RZ, R17 ;  /* 0x000000ffff007224 */ /* 0x000fe200078e0011 */
[----:B------:R-:W-:Y:S01]  /*96a0*/  MOV R4, R32 ;  /* 0x0000002000047202 */ /* 0x000fe20000000f00 */
[----:B------:R-:W-:Y:S01]  /*96b0*/  IMAD.MOV.U32 R3, RZ, RZ, R33 ;  /* 0x000000ffff037224 */ /* 0x000fe200078e0021 */
[----:B------:R-:W-:Y:S01]  /*96c0*/  CS2R R24, SRZ ;  /* 0x0000000000187805 */ /* 0x000fe2000001ff00 */
        /* <DEDUP_REMOVED lines=8> */
[----:B------:R-:W-:Y:S01]  /*9750*/  CS2R R52, SRZ ;  /* 0x0000000000347805 */ /* 0x000fe2000001ff00 */
[----:B------:R-:W-:Y:S01]  /*9760*/  PRMT R60, R0, 0x5410, R2 ;  /* 0x00005410003c7816 */ /* 0x000fe20000000002 */
[----:B------:R-:W-:Y:S01]  /*9770*/  IMAD.MOV.U32 R2, RZ, RZ, R40 ;  /* 0x000000ffff027224 */ /* 0x000fe200078e0028 */
[----:B------:R-:W-:Y:S01]  /*9780*/  PRMT R64, R64, 0x5410, R4 ;  /* 0x0000541040407816 */ /* 0x000fe20000000004 */
[----:B------:R-:W-:Y:S01]  /*9790*/  IMAD.MOV.U32 R0, RZ, RZ, R41 ;  /* 0x000000ffff007224 */ /* 0x000fe200078e0029 */
[----:B------:R-:W-:Y:S01]  /*97a0*/  PRMT R61, R61, 0x5410, R3 ;  /* 0x000054103d3d7816 */ /* 0x000fe20000000003 */
[----:B------:R-:W-:Y:S01]  /*97b0*/  IMAD.MOV.U32 R4, RZ, RZ, R46 ;  /* 0x000000ffff047224 */ /* 0x000fe200078e002e */
[----:B------:R-:W-:Y:S01]  /*97c0*/  MOV R3, R47 ;  /* 0x0000002f00037202 */ /* 0x000fe20000000f00 */
[----:B------:R-:W-:Y:S01]  /*97d0*/  CS2R R50, SRZ ;  /* 0x0000000000327805 */ /* 0x000fe2000001ff00 */
[----:B------:R-:W-:Y:S01]  /*97e0*/  PRMT R69, R0, 0x5410, R2 ;  /* 0x0000541000457816 */ /* 0x000fe20000000002 */
[----:B------:R-:W-:Y:S01]  /*97f0*/  IMAD.MOV.U32 R2, RZ, RZ, R14 ;  /* 0x000000ffff027224 */ /* 0x000fe200078e000e */
[----:B------:R-:W-:Y:S01]  /*9800*/  PRMT R74, R3, 0x5410, R4 ;  /* 0x00005410034a7816 */ /* 0x000fe20000000004 */
[----:B------:R-:W-:Y:S01]  /*9810*/  IMAD.MOV.U32 R0, RZ, RZ, R15 ;  /* 0x000000ffff007224 */ /* 0x000fe200078e000f */
[----:B------:R-:W-:Y:S01]  /*9820*/  MOV R3, R35 ;  /* 0x0000002300037202 */ /* 0x000fe20000000f00 */
[----:B------:R-:W-:Y:S01]  /*9830*/  IMAD.MOV.U32 R4, RZ, RZ, R34 ;  /* 0x000000ffff047224 */ /* 0x000fe200078e0022 */
[----:B------:R-:W-:Y:S01]  /*9840*/  PRMT R64, R20, 0x7610, R64 ;  /* 0x0000761014407816 */ /* 0x000fe20000000040 */
[----:B------:R-:W-:Y:S01]  /*9850*/  CS2R R58, SRZ ;  /* 0x00000000003a7805 */ /* 0x000fe2000001ff00 */
[----:B------:R-:W-:Y:S01]  /*9860*/  PRMT R65, R0, 0x5410, R2 ;  /* 0x0000541000417816 */ /* 0x000fe20000000002 */
[----:B------:R-:W-:Y:S01]  /*9870*/  IMAD.MOV.U32 R0, RZ, RZ, R7 ;  /* 0x000000ffff007224 */ /* 0x000fe200078e0007 */
[----:B------:R-:W-:Y:S01]  /*9880*/  PRMT R67, R3, 0x5410, R4 ;  /* 0x0000541003437816 */ /* 0x000fe20000000004 */
[----:B------:R-:W3:Y:S01]  /*9890*/  SHFL.IDX PT, R2, R43, 0x1, 0x1c1f ;  /* 0x003c1f002b027f89 */ /* 0x000ee200000e0000 */
[----:B------:R-:W-:Y:S01]  /*98a0*/  PRMT R61, R19, 0x7610, R61 ;  /* 0x00007610133d7816 */ /* 0x000fe2000000003d */
[----:B------:R-:W-:Y:S01]  /*98b0*/  CS2R R56, SRZ ;  /* 0x0000000000387805 */ /* 0x000fe2000001ff00 */
[----:B-1----:R-:W-:Y:S01]  /*98c0*/  PRMT R37, R0, 0x5410, R18 ;  /* 0x0000541000257816 */ /* 0x002fe20000000012 */
[----:B------:R1:W4:Y:S01]  /*98d0*/  SHFL.IDX PT, R4, R42, 0x1, 0x1c1f ;  /* 0x003c1f002a047f89 */ /* 0x00032200000e0000 */
[----:B------:R-:W-:Y:S01]  /*98e0*/  CS2R R26, SRZ ;  /* 0x00000000001a7805 */ /* 0x000fe2000001ff00 */
[----:B------:R-:W-:Y:S01]  /*98f0*/  CS2R R54, SRZ ;  /* 0x0000000000367805 */ /* 0x000fe2000001ff00 */
[----:B------:R-:W-:Y:S01]  /*9900*/  CS2R R48, SRZ ;  /* 0x0000000000307805 */ /* 0x000fe2000001ff00 */
[----:B------:R2:W3:Y:S01]  /*9910*/  SHFL.IDX PT, R3, R31, 0x1, 0x1c1f ;  /* 0x003c1f001f037f89 */ /* 0x0004e200000e0000 */
[----:B-1----:R-:W-:Y:S01]  /*9920*/  CS2R R42, SRZ ;  /* 0x00000000002a7805 */ /* 0x002fe2000001ff00 */
[----:B--2---:R-:W-:Y:S01]  /*9930*/  CS2R R30, SRZ ;  /* 0x00000000001e7805 */ /* 0x004fe2000001ff00 */
[----:B------:R-:W-:Y:S05]  /*9940*/  @P0 BRA `(.L_x_1347) ;  /* 0x000003e000000947 */ /* 0x000fea0003800000 */
[----:B---34-:R-:W-:Y:S01]  /*9950*/  ISETP.GE.AND P0, PT, R145, c[0x0][0x27c], PT ;  /* 0x00009f0091007a0c */ /* 0x018fe20003f06270 */
[----:B------:R-:W-:Y:S01]  /*9960*/  CS2R R50, SRZ ;  /* 0x0000000000327805 */ /* 0x000fe2000001ff00 */
[----:B------:R-:W-:-:S11]  /*9970*/  ISETP.GE.AND P2, PT, R142, c[0x0][0x27c], PT ;  /* 0x00009f008e007a0c */ /* 0x000fd60003f46270 */
[C---:B------:R-:W-:Y:S01]  /*9980*/  @!P0 IMAD.SHL.U32 R0, R145.reuse, 0x2, RZ ;  /* 0x0000000291008824 */ /* 0x040fe200078e00ff */
[----:B------:R-:W-:Y:S01]  /*9990*/  @!P0 SHF.L.U64.HI R20, R145, 0x1, R78 ;  /* 0x0000000191148819 */ /* 0x000fe2000001024e */
[----:B------:R-:W-:Y:S01]  /*99a0*/  CS2R R48, SRZ ;  /* 0x0000000000307805 */ /* 0x000fe2000001ff00 */
[----:B------:R-:W-:Y:S02]  /*99b0*/  @!P2 IMAD.SHL.U32 R24, R142, 0x2, RZ ;  /* 0x000000028e18a824 */ /* 0x000fe400078e00ff */
[-C--:B------:R-:W-:Y:S02]  /*99c0*/  @!P0 IADD3 R18, P3, R4, R0.reuse, RZ ;  /* 0x0000000004128210 */ /* 0x080fe40007f7e0ff */
[----:B------:R-:W-:-:S03]  /*99d0*/  @!P0 IADD3 R22, P1, R2, R0, RZ ;  /* 0x0000000002168210 */ /* 0x000fc60007f3e0ff */
[--C-:B------:R-:W-:Y:S01]  /*99e0*/  @!P0 IMAD.X R19, R5, 0x1, R20.reuse, P3 ;  /* 0x0000000105138824 */ /* 0x100fe200018e0614 */
[----:B------:R-:W-:Y:S01]  /*99f0*/  ISETP.GE.AND P3, PT, R144, c[0x0][0x27c], PT ;  /* 0x00009f0090007a0c */ /* 0x000fe20003f66270 */
[----:B------:R-:W-:Y:S01]  /*9a00*/  @!P0 IMAD.X R23, R3, 0x1, R20, P1 ;  /* 0x0000000103178824 */ /* 0x000fe200008e0614 */
[----:B------:R-:W-:Y:S02]  /*9a10*/  ISETP.GE.AND P1, PT, R107, c[0x0][0x27c], PT ;  /* 0x00009f006b007a0c */ /* 0x000fe40003f26270 */
[----:B------:R1:W5:Y:S01]  /*9a20*/  @!P0 LD.E.64 R50, [R18.64] ;  /* 0x0000000812328980 */ /* 0x000362000c101b00 */
[----:B------:R-:W-:Y:S02]  /*9a30*/  @!P2 SHF.L.U64.HI R0, R142, 0x1, R77 ;  /* 0x000000018e00a819 */ /* 0x000fe4000001024d */
[----:B------:R-:W-:Y:S01]  /*9a40*/  @!P2 IADD3 R20, P4, R4, R24, RZ ;  /* 0x000000180414a210 */ /* 0x000fe20007f9e0ff */
[----:B------:R2:W5:Y:S01]  /*9a50*/  @!P0 LD.E.64 R48, [R22.64] ;  /* 0x0000000816308980 */ /* 0x000562000c101b00 */
[----:B------:R-:W-:Y:S01]  /*9a60*/  CS2R R54, SRZ ;  /* 0x0000000000367805 */ /* 0x000fe2000001ff00 */
[----:B------:R-:W-:-:S02]  /*9a70*/  CS2R R52, SRZ ;  /* 0x0000000000347805 */ /* 0x000fc4000001ff00 */
[----:B------:R-:W-:-:S03]  /*9a80*/  @!P2 IMAD.X R21, R5, 0x1, R0, P4 ;  /* 0x000000010515a824 */ /* 0x000fc600020e0600 */
[----:B------:R-:W-:Y:S02]  /*9a90*/  @!P1 SHF.L.U64.HI R26, R107, 0x1, R72 ;  /* 0x000000016b1a9819 */ /* 0x000fe40000010248 */
[----:B------:R3:W5:Y:S01]  /*9aa0*/  @!P2 LD.E.64 R52, [R20.64] ;  /* 0x000000081434a980 */ /* 0x000762000c101b00 */
[----:B-1----:R-:W-:-:S05]  /*9ab0*/  @!P2 IADD3 R18, P0, R2, R24, RZ ;  /* 0x000000180212a210 */ /* 0x002fca0007f1e0ff */
[----:B------:R-:W-:Y:S02]  /*9ac0*/  @!P2 IMAD.X R19, R3, 0x1, R0, P0 ;  /* 0x000000010313a824 */ /* 0x000fe400000e0600 */
[----:B------:R-:W-:-:S03]  /*9ad0*/  @!P3 IMAD.SHL.U32 R0, R144, 0x2, RZ ;  /* 0x000000029000b824 */ /* 0x000fc600078e00ff */
[----:B------:R1:W5:Y:S02]  /*9ae0*/  @!P2 LD.E.64 R54, [R18.64] ;  /* 0x000000081236a980 */ /* 0x000364000c101b00 */
[-C--:B------:R-:W-:Y:S02]  /*9af0*/  @!P3 IADD3 R24, P0, R4, R0.reuse, RZ ;  /* 0x000000000418b210 */ /* 0x080fe40007f1e0ff */
[----:B--2---:R-:W-:Y:S02]  /*9b00*/  @!P3 IADD3 R22, P2, R2, R0, RZ ;  /* 0x000000000216b210 */ /* 0x004fe40007f5e0ff */
[----:B-1----:R-:W-:Y:S01]  /*9b10*/  @!P3 SHF.L.U64.HI R19, R144, 0x1, R76 ;  /* 0x000000019013b819 */ /* 0x002fe2000001024c */
[----:B------:R-:W-:-:S04]  /*9b20*/  @!P1 IMAD.SHL.U32 R18, R107, 0x2, RZ ;  /* 0x000000026b129824 */ /* 0x000fc800078e00ff */
[----:B------:R-:W-:Y:S01]  /*9b30*/  @!P3 IMAD.X R25, R5, 0x1, R19, P0 ;  /* 0x000000010519b824 */ /* 0x000fe200000e0613 */
[----:B---3--:R-:W-:-:S05]  /*9b40*/  @!P1 IADD3 R20, P0, R4, R18, RZ ;  /* 0x0000001204149210 */ /* 0x008fca0007f1e0ff */
[----:B------:R-:W-:Y:S01]  /*9b50*/  @!P1 IMAD.X R21, R5, 0x1, R26, P0 ;  /* 0x0000000105159824 */ /* 0x000fe200000e061a */
[----:B------:R-:W-:Y:S01]  /*9b60*/  @!P1 IADD3 R18, P0, R2, R18, RZ ;  /* 0x0000001202129210 */ /* 0x000fe20007f1e0ff */
        /* <DEDUP_REMOVED lines=9> */
[----:B------:R-:W-:Y:S01]  /*9c00*/  @!P0 IMAD.SHL.U32 R0, R143, 0x2, RZ ;  /* 0x000000028f008824 */ /* 0x000fe200078e00ff */
[----:B------:R2:W5:Y:S04]  /*9c10*/  @!P2 LD.E.64 R42, [R26.64] ;  /* 0x000000081a2aa980 */ /* 0x000568000c101b00 */
[----:B------:R-:W-:Y:S01]  /*9c20*/  @!P0 IADD3 R4, P2, R4, R0, RZ ;  /* 0x0000000004048210 */ /* 0x000fe20007f5e0ff */
[----:B------:R-:W-:Y:S01]  /*9c30*/  CS2R R56, SRZ ;  /* 0x0000000000387805 */ /* 0x000fe2000001ff00 */
[----:B------:R-:W-:Y:S01]  /*9c40*/  CS2R R62, SRZ ;  /* 0x00000000003e7805 */ /* 0x000fe2000001ff00 */
[----:B------:R-:W-:-:S04]  /*9c50*/  CS2R R58, SRZ ;  /* 0x00000000003a7805 */ /* 0x000fc8000001ff00 */
[----:B------:R3:W5:Y:S01]  /*9c60*/  @!P1 LD.E.64 R56, [R18.64] ;  /* 0x0000000812389980 */ /* 0x000762000c101b00 */
[----:B--2---:R-:W-:Y:S01]  /*9c70*/  @!P0 SHF.L.U64.HI R26, R143, 0x1, R71 ;  /* 0x000000018f1a8819 */ /* 0x004fe20000010247 */
[----:B-1----:R-:W-:-:S04]  /*9c80*/  CS2R R28, SRZ ;  /* 0x00000000001c7805 */ /* 0x002fc8000001ff00 */
[--C-:B------:R-:W-:Y:S01]  /*9c90*/  @!P0 IMAD.X R5, R5, 0x1, R26.reuse, P2 ;  /* 0x0000000105058824 */ /* 0x100fe200010e061a */
[----:B------:R-:W-:Y:S01]  /*9ca0*/  @!P0 IADD3 R2, P2, R2, R0, RZ ;  /* 0x0000000002028210 */ /* 0x000fe20007f5e0ff */
[----:B------:R1:W5:Y:S04]  /*9cb0*/  @!P3 LD.E.64 R28, [R24.64] ;  /* 0x00000008181cb980 */ /* 0x000368000c101b00 */
[----:B------:R-:W-:Y:S01]  /*9cc0*/  @!P0 IMAD.X R3, R3, 0x1, R26, P2 ;  /* 0x0000000103038824 */ /* 0x000fe200010e061a */
[----:B------:R3:W5:Y:S01]  /*9cd0*/  @!P0 LD.E.64 R62, [R4.64] ;  /* 0x00000008043e8980 */ /* 0x000762000c101b00 */
[----:B------:R-:W-:-:S03]  /*9ce0*/  CS2R R26, SRZ ;  /* 0x00000000001a7805 */ /* 0x000fc6000001ff00 */
[----:B------:R3:W5:Y:S04]  /*9cf0*/  @!P0 LD.E.64 R58, [R2.64] ;  /* 0x00000008023a8980 */ /* 0x000768000c101b00 */
[----:B------:R3:W5:Y:S01]  /*9d00*/  @!P3 LD.E.64 R26, [R22.64] ;  /* 0x00000008161ab980 */ /* 0x000762000c101b00 */
[----:B-1----:R-:W-:-:S06]  /*9d10*/  CS2R R24, SRZ ;  /* 0x0000000000187805 */ /* 0x002fcc000001ff00 */
[----:B------:R3:W5:Y:S02]  /*9d20*/  @!P1 LD.E.64 R24, [R20.64] ;  /* 0x0000000814189980 */ /* 0x000764000c101b00 */
.L_x_1347:
[----:B---34-:R-:W-:Y:S05]  /*9d30*/  BSYNC B0 ;  /* 0x0000000000007941 */ /* 0x018fea0003800000 */
.L_x_1346:
[----:B-----5:R-:W-:Y:S01]  /*9d40*/  IMAD.MOV.U32 R2, RZ, RZ, R24 ;  /* 0x000000ffff027224 */ /* 0x020fe200078e0018 */
[----:B------:R-:W-:Y:S01]  /*9d50*/  MOV R0, R25 ;  /* 0x0000001900007202 */ /* 0x000fe20000000f00 */
[----:B------:R-:W-:Y:S01]  /*9d60*/  IMAD.MOV.U32 R4, RZ, RZ, R62 ;  /* 0x000000ffff047224 */ /* 0x000fe200078e003e */
[----:B------:R-:W-:-:S04]  /*9d70*/  DEPBAR.LE SB0, 0x1 ;  /* 0x000080400000791a */ /* 0x000fc80000000000 */
[----:B------:R-:W-:Y:S01]  /*9d80*/  PRMT R84, R0, 0x5410, R2 ;  /* 0x0000541000547816 */ /* 0x000fe20000000002 */
[----:B------:R-:W-:Y:S01]  /*9d90*/  IMAD.MOV.U32 R2, RZ, RZ, R52 ;  /* 0x000000ffff027224 */ /* 0x000fe200078e0034 */
[----:B------:R-:W-:Y:S01]  /*9da0*/  MOV R0, R53 ;  /* 0x0000003500007202 */ /* 0x000fe20000000f00 */
[----:B------:R-:W-:Y:S01]  /*9db0*/  IMAD.MOV.U32 R3, RZ, RZ, R63 ;  /* 0x000000ffff037224 */ /* 0x000fe200078e003f */
[----:B------:R-:W-:Y:S02]  /*9dc0*/  BSSY B1, `(.L_x_1348) ;  /* 0x000014d000017945 */ /* 0x000fe40003800000 */
[----:B------:R-:W-:Y:S01]  /*9dd0*/  PRMT R79, R0, 0x5410, R2 ;  /* 0x00005410004f7816 */ /* 0x000fe20000000002 */
[----:B------:R-:W-:Y:S01]  /*9de0*/  IMAD.MOV.U32 R2, RZ, RZ, R30 ;  /* 0x000000ffff027224 */ /* 0x000fe200078e001e */
[----:B------:R-:W-:Y:S02]  /*9df0*/  MOV R0, R31 ;  /* 0x0000001f00007202 */ /* 0x000fe40000000f00 */
[----:B------:R-:W-:Y:S01]  /*9e00*/  PRMT R86, R3, 0x5410, R4 ;  /* 0x0000541003567816 */ /* 0x000fe20000000004 */
[----:B------:R-:W-:Y:S01]  /*9e10*/  IMAD.MOV.U32 R4, RZ, RZ, R28 ;  /* 0x000000ffff047224 */ /* 0x000fe200078e001c */
[----:B------:R-:W-:Y:S01]  /*9e20*/  PRMT R72, R0, 0x5410, R2 ;  /* 0x0000541000487816 */ /* 0x000fe20000000002 */
[----:B------:R-:W-:-:S02]  /*9e30*/  IMAD.MOV.U32 R3, RZ, RZ, R29 ;  /* 0x000000ffff037224 */ /* 0x000fc400078e001d */
        /* <DEDUP_REMOVED lines=9> */
[----:B------:R-:W-:Y:S01]  /*9ed0*/  IMAD.IADD R3, R36, 0x1, -R239 ;  /* 0x0000000124037824 */ /* 0x000fe200078e0aef */
[----:B------:R-:W-:Y:S01]  /*9ee0*/  PRMT R82, R0, 0x5410, R2 ;  /* 0x0000541000527816 */ /* 0x000fe20000000002 */
[----:B------:R-:W-:Y:S01]  /*9ef0*/  IMAD.MOV.U32 R2, RZ, RZ, R26 ;  /* 0x000000ffff027224 */ /* 0x000fe200078e001a */
[----:B------:R-:W-:-:S02]  /*9f00*/  MOV R0, R27 ;  /* 0x0000001b00007202 */ /* 0x000fc40000000f00 */
[----:B------:R-:W-:Y:S02]  /*9f10*/  IMNMX R36, R3, 0x80, PT ;  /* 0x0000008003247817 */ /* 0x000fe40003800200 */
[----:B------:R-:W-:Y:S01]  /*9f20*/  PRMT R80, R0, 0x5410, R2 ;  /* 0x0000541000507816 */ /* 0x000fe20000000002 */
[----:B------:R-:W-:Y:S01]  /*9f30*/  IMAD.MOV.U32 R2, RZ, RZ, R54 ;  /* 0x000000ffff027224 */ /* 0x000fe200078e0036 */
[----:B------:R-:W-:Y:S01]  /*9f40*/  MOV R0, R55 ;  /* 0x0000003700007202 */ /* 0x000fe20000000f00 */
[----:B------:R-:W-:Y:S01]  /*9f50*/  BAR.SYNC.DEFER_BLOCKING 0x0 ;  /* 0x0000000000007b1d */ /* 0x000fe20000010000 */
[----:B------:R-:W-:Y:S02]  /*9f60*/  ISETP.GE.AND P0, PT, R215, R36, PT ;  /* 0x00000024d700720c */ /* 0x000fe40003f06270 */
[----:B------:R-:W-:Y:S01]  /*9f70*/  PRMT R78, R0, 0x5410, R2 ;  /* 0x00005410004e7816 */ /* 0x000fe20000000002 */
[----:B------:R-:W-:Y:S02]  /*9f80*/  IMAD.MOV.U32 R2, RZ, RZ, R48 ;  /* 0x000000ffff027224 */ /* 0x000fe400078e0030 */
[----:B------:R-:W-:-:S05]  /*9f90*/  IMAD.MOV.U32 R0, RZ, RZ, R49 ;  /* 0x000000ffff007224 */ /* 0x000fca00078e0031 */
[----:B------:R-:W-:Y:S01]  /*9fa0*/  PRMT R76, R0, 0x5410, R2 ;  /* 0x00005410004c7816 */ /* 0x000fe20000000002 */
[----:B------:R-:W-:Y:S01]  /*9fb0*/  IMAD.MOV.U32 R0, RZ, RZ, R43 ;  /* 0x000000ffff007224 */ /* 0x000fe200078e002b */
[----:B------:R-:W-:-:S04]  /*9fc0*/  MOV R2, R42 ;  /* 0x0000002a00027202 */ /* 0x000fc80000000f00 */
[----:B------:R-:W-:Y:S01]  /*9fd0*/  PRMT R71, R0, 0x5410, R2 ;  /* 0x0000541000477816 */ /* 0x000fe20000000002 */
[----:B------:R-:W-:Y:S05]  /*9fe0*/  @P0 BRA `(.L_x_1349) ;  /* 0x000012a000000947 */ /* 0x000fea0003800000 */
[----:B------:R-:W-:Y:S01]  /*9ff0*/  ISETP.GE.AND P0, PT, R140, c[0x0][0x27c], PT ;  /* 0x00009f008c007a0c */ /* 0x000fe20003f06270 */
[----:B------:R-:W-:-:S12]  /*a000*/  BSSY B0, `(.L_x_1350) ;  /* 0x0000030000007945 */ /* 0x000fd80003800000 */
[----:B------:R-:W-:Y:S05]  /*a010*/  @P0 BRA `(.L_x_1351) ;  /* 0x000002e000000947 */ /* 0x000fea0003800000 */
[----:B------:R-:W1:Y:S01]  /*a020*/  LDS.128 R20, [R209+0xc000] ;  /* 0x00c00000d1147984 */ /* 0x000e620000000c00 */
[----:B------:R-:W-:Y:S02]  /*a030*/  SHF.R.U32.HI R0, RZ, 0x10, R7 ;  /* 0x00000010ff007819 */ /* 0x000fe40000011607 */
[----:B------:R-:W-:Y:S02]  /*a040*/  SHF.R.U32.HI R2, RZ, 0x10, R11 ;  /* 0x00000010ff027819 */ /* 0x000fe4000001160b */
[----:B------:R-:W-:Y:S02]  /*a050*/  PRMT R0, R37, 0x5410, R0 ;  /* 0x0000541025007816 */ /* 0x000fe40000000000 */
[----:B------:R-:W-:Y:S02]  /*a060*/  PRMT R2, R60, 0x5410, R2 ;  /* 0x000054103c027816 */ /* 0x000fe40000000002 */
[----:B------:R-:W-:Y:S01]  /*a070*/  SHF.R.U64 R6, R6, 0x10, R7 ;  /* 0x0000001006067819 */ /* 0x000fe20000001207 */
[C---:B------:R-:W-:Y:S01]  /*a080*/  IMAD.U32 R18, R0.reuse, 0x10000, RZ ;  /* 0x0001000000127824 */ /* 0x040fe200078e00ff */
[----:B------:R-:W-:Y:S01]  /*a090*/  LOP3.LUT R7, R0, 0xffff0000, RZ, 0xc0, !PT ;  /* 0xffff000000077812 */ /* 0x000fe200078ec0ff */
[----:B------:R-:W-:Y:S01]  /*a0a0*/  IMAD.U32 R19, R2, 0x10000, RZ ;  /* 0x0001000002137824 */ /* 0x000fe200078e00ff */
[C---:B-1----:R-:W-:Y:S01]  /*a0b0*/  LOP3.LUT R3, R22.reuse, 0xffff0000, RZ, 0xc0, !PT ;  /* 0xffff000016037812 */ /* 0x042fe200078ec0ff */
[----:B------:R-:W-:Y:S01]  /*a0c0*/  IMAD.U32 R0, R23, 0x10000, RZ ;  /* 0x0001000017007824 */ /* 0x000fe200078e00ff */
[----:B------:R-:W-:-:S03]  /*a0d0*/  SHF.L.U32 R4, R22, 0x10, RZ ;  /* 0x0000001016047819 */ /* 0x000fc600000006ff */
[CC--:B------:R-:W-:Y:S02]  /*a0e0*/  FMUL.FTZ R5, R3.reuse, R18.reuse ;  /* 0x0000001203057220 */ /* 0x0c0fe40000410000 */
[-C--:B------:R-:W-:Y:S02]  /*a0f0*/  FMUL.FTZ R3, R3, R19.reuse ;  /* 0x0000001303037220 */ /* 0x080fe40000410000 */
[----:B------:R-:W-:Y:S01]  /*a100*/  FFMA.FTZ R19, R4, R19, -R5 ;  /* 0x0000001304137223 */ /* 0x000fe20000010805 */
[----:B------:R-:W-:Y:S01]  /*a110*/  LOP3.LUT R5, R2, 0xffff0000, RZ, 0xc0, !PT ;  /* 0xffff000002057812 */ /* 0x000fe200078ec0ff */
[----:B------:R-:W-:Y:S01]  /*a120*/  FFMA.FTZ R18, R4, R18, R3 ;  /* 0x0000001204127223 */ /* 0x000fe20000010003 */
[----:B------:R-:W-:Y:S02]  /*a130*/  LOP3.LUT R2, R23, 0xffff0000, RZ, 0xc0, !PT ;  /* 0xffff000017027812 */ /* 0x000fe400078ec0ff */
[----:B------:R-:W-:-:S03]  /*a140*/  SHF.R.U64 R4, R10, 0x10, R11 ;  /* 0x000000100a047819 */ /* 0x000fc6000000120b */
[C---:B------:R-:W-:Y:S02]  /*a150*/  FMUL.FTZ R3, R2.reuse, R7 ;  /* 0x0000000702037220 */ /* 0x040fe40000410000 */
[-C--:B------:R-:W-:Y:S02]  /*a160*/  FMUL.FTZ R2, R2, R5.reuse ;  /* 0x0000000502027220 */ /* 0x080fe40000410000 */
[----:B------:R-:W-:Y:S01]  /*a170*/  FFMA.FTZ R10, R0, R5, -R3 ;  /* 0x00000005000a7223 */ /* 0x000fe20000010803 */
[----:B------:R-:W-:Y:S01]  /*a180*/  LOP3.LUT R3, R20, 0xffff0000, RZ, 0xc0, !PT ;  /* 0xffff000014037812 */ /* 0x000fe200078ec0ff */
[----:B------:R-:W-:Y:S01]  /*a190*/  FFMA.FTZ R7, R0, R7, R2 ;  /* 0x0000000700077223 */ /* 0x000fe20000010002 */
[----:B------:R-:W-:Y:S02]  /*a1a0*/  PRMT R0, R37, 0x5432, R6 ;  /* 0x0000543225007816 */ /* 0x000fe40000000006 */
[----:B------:R-:W-:Y:S01]  /*a1b0*/  PRMT R2, R60, 0x5432, R4 ;  /* 0x000054323c027816 */ /* 0x000fe20000000004 */
[----:B------:R-:W-:Y:S01]  /*a1c0*/  IMAD.U32 R4, R20, 0x10000, RZ ;  /* 0x0001000014047824 */ /* 0x000fe200078e00ff */
[----:B------:R-:W-:Y:S01]  /*a1d0*/  F2FP.BF16.PACK_AB R7, R7, R10 ;  /* 0x0000000a0707723e */ /* 0x000fe200000010ff */
        /* <DEDUP_REMOVED lines=8> */
[C---:B------:R-:W-:Y:S02]  /*a260*/  LOP3.LUT R2, R21.reuse, 0xffff0000, RZ, 0xc0, !PT ;  /* 0xffff000015027812 */ /* 0x040fe400078ec0ff */
[----:B------:R-:W-:-:S02]  /*a270*/  SHF.L.U32 R0, R21, 0x10, RZ ;  /* 0x0000001015007819 */ /* 0x000fc400000006ff */
[----:B------:R-:W-:Y:S01]  /*a280*/  F2FP.BF16.PACK_AB R4, R4, R5 ;  /* 0x000000050404723e */ /* 0x000fe200000010ff */
[CC--:B------:R-:W-:Y:S02]  /*a290*/  FMUL.FTZ R3, R2.reuse, R6.reuse ;  /* 0x0000000602037220 */ /* 0x0c0fe40000410000 */
[-C--:B------:R-:W-:Y:S02]  /*a2a0*/  FMUL.FTZ R2, R2, R11.reuse ;  /* 0x0000000b02027220 */ /* 0x080fe40000410000 */
[C---:B------:R-:W-:Y:S02]  /*a2b0*/  FFMA.FTZ R3, R0.reuse, R11, -R3 ;  /* 0x0000000b00037223 */ /* 0x040fe40000010803 */
[----:B------:R-:W-:Y:S01]  /*a2c0*/  FFMA.FTZ R2, R0, R6, R2 ;  /* 0x0000000600027223 */ /* 0x000fe20000010002 */
[----:B------:R-:W-:-:S04]  /*a2d0*/  F2FP.BF16.PACK_AB R6, R18, R19 ;  /* 0x000000131206723e */ /* 0x000fc800000010ff */
[----:B------:R-:W-:-:S05]  /*a2e0*/  F2FP.BF16.PACK_AB R5, R2, R3 ;  /* 0x000000030205723e */ /* 0x000fca00000010ff */
[----:B------:R1:W-:Y:S02]  /*a2f0*/  STS.128 [R209+0xc000], R4 ;  /* 0x00c00004d1007388 */ /* 0x0003e40000000c00 */
.L_x_1351:
[----:B------:R-:W-:Y:S05]  /*a300*/  BSYNC B0 ;  /* 0x0000000000007941 */ /* 0x000fea0003800000 */
.L_x_1350:
[----:B------:R-:W-:Y:S01]  /*a310*/  ISETP.GE.AND P0, PT, R145, c[0x0][0x27c], PT ;  /* 0x00009f0091007a0c */ /* 0x000fe20003f06270 */
[----:B------:R-:W-:-:S12]  /*a320*/  BSSY B0, `(.L_x_1352) ;  /* 0x0000030000007945 */ /* 0x000fd80003800000 */
[----:B------:R-:W-:Y:S05]  /*a330*/  @P0 BRA `(.L_x_1353) ;  /* 0x000002e000000947 */ /* 0x000fea0003800000 */
[----:B-1----:R-:W1:Y:S01]  /*a340*/  LDS.128 R4, [R210+0xc000] ;  /* 0x00c00000d2047984 */ /* 0x002e620000000c00 */
[----:B------:R-:W-:Y:S02]  /*a350*/  SHF.R.U32.HI R0, RZ, 0x10, R9 ;  /* 0x00000010ff007819 */ /* 0x000fe40000011609 */
[----:B------:R-:W-:Y:S02]  /*a360*/  SHF.R.U32.HI R2, RZ, 0x10, R13 ;  /* 0x00000010ff027819 */ /* 0x000fe4000001160d */
[C---:B------:R-:W-:Y:S02]  /*a370*/  PRMT R0, R61.reuse, 0x5410, R0 ;  /* 0x000054103d007816 */ /* 0x040fe40000000000 */
[----:B------:R-:W-:-:S03]  /*a380*/  PRMT R2, R61, 0x5432, R2 ;  /* 0x000054323d027816 */ /* 0x000fc60000000002 */
[----:B------:R-:W-:Y:S02]  /*a390*/  IMAD.U32 R19, R0, 0x10000, RZ ;  /* 0x0001000000137824 */ /* 0x000fe400078e00ff */
[----:B------:R-:W-:Y:S01]  /*a3a0*/  IMAD.U32 R11, R2, 0x10000, RZ ;  /* 0x00010000020b7824 */ /* 0x000fe200078e00ff */
[C---:B-1----:R-:W-:Y:S02]  /*a3b0*/  LOP3.LUT R3, R6.reuse, 0xffff0000, RZ, 0xc0, !PT ;  /* 0xffff000006037812 */ /* 0x042fe400078ec0ff */
[----:B------:R-:W-:-:S03]  /*a3c0*/  SHF.L.U32 R6, R6, 0x10, RZ ;  /* 0x0000001006067819 */ /* 0x000fc600000006ff */
[C---:B------:R-:W-:Y:S02]  /*a3d0*/  FMUL.FTZ R10, R3.reuse, R19 ;  /* 0x00000013030a7220 */ /* 0x040fe40000410000 */
[-C--:B------:R-:W-:Y:S02]  /*a3e0*/  FMUL.FTZ R3, R3, R11.reuse ;  /* 0x0000000b03037220 */ /* 0x080fe40000410000 */
[----:B------:R-:W-:Y:S01]  /*a3f0*/  FFMA.FTZ R18, R6, R11, -R10 ;  /* 0x0000000b06127223 */ /* 0x000fe2000001080a */
[----:B------:R-:W-:Y:S01]  /*a400*/  SHF.R.U64 R10, R12, 0x10, R13 ;  /* 0x000000100c0a7819 */ /* 0x000fe2000000120d */
[----:B------:R-:W-:Y:S01]  /*a410*/  FFMA.FTZ R11, R6, R19, R3 ;  /* 0x00000013060b7223 */ /* 0x000fe20000010003 */
[----:B------:R-:W-:Y:S02]  /*a420*/  SHF.R.U64 R6, R8, 0x10, R9 ;  /* 0x0000001008067819 */ /* 0x000fe40000001209 */
[----:B------:R-:W-:Y:S02]  /*a430*/  LOP3.LUT R9, R2, 0xffff0000, RZ, 0xc0, !PT ;  /* 0xffff000002097812 */ /* 0x000fe400078ec0ff */
[----:B------:R-:W-:Y:S01]  /*a440*/  LOP3.LUT R8, R0, 0xffff0000, RZ, 0xc0, !PT ;  /* 0xffff000000087812 */ /* 0x000fe200078ec0ff */
[C---:B------:R-:W-:Y:S01]  /*a450*/  IMAD.U32 R0, R7.reuse, 0x10000, RZ ;  /* 0x0001000007007824 */ /* 0x040fe200078e00ff */
[----:B------:R-:W-:-:S05]  /*a460*/  LOP3.LUT R2, R7, 0xffff0000, RZ, 0xc0, !PT ;  /* 0xffff000007027812 */ /* 0x000fca00078ec0ff */
[CC--:B------:R-:W-:Y:S02]  /*a470*/  FMUL.FTZ R3, R2.reuse, R8.reuse ;  /* 0x0000000802037220 */ /* 0x0c0fe40000410000 */
[-C--:B------:R-:W-:Y:S02]  /*a480*/  FMUL.FTZ R2, R2, R9.reuse ;  /* 0x0000000902027220 */ /* 0x080fe40000410000 */
[----:B------:R-:W-:Y:S01]  /*a490*/  FFMA.FTZ R9, R0, R9, -R3 ;  /* 0x0000000900097223 */ /* 0x000fe20000010803 */
[----:B------:R-:W-:Y:S01]  /*a4a0*/  LOP3.LUT R3, R4, 0xffff0000, RZ, 0xc0, !PT ;  /* 0xffff000004037812 */ /* 0x000fe200078ec0ff */
[----:B------:R-:W-:Y:S01]  /*a4b0*/  FFMA.FTZ R7, R0, R8, R2 ;  /* 0x0000000800077223 */ /* 0x000fe20000010002 */
[----:B------:R-:W-:Y:S01]  /*a4c0*/  PRMT R0, R64, 0x5410, R6 ;  /* 0x0000541040007816 */ /* 0x000fe20000000006 */
[----:B------:R-:W-:Y:S01]  /*a4d0*/  IMAD.U32 R4, R4, 0x10000, RZ ;  /* 0x0001000004047824 */ /* 0x000fe200078e00ff */
[----:B------:R-:W-:Y:S02]  /*a4e0*/  PRMT R2, R64, 0x5432, R10 ;  /* 0x0000543240027816 */ /* 0x000fe4000000000a */
[----:B------:R-:W-:Y:S01]  /*a4f0*/  F2FP.BF16.PACK_AB R7, R7, R9 ;  /* 0x000000090707723e */ /* 0x000fe200000010ff */
[----:B------:R-:W-:Y:S01]  /*a500*/  IMAD.U32 R10, R0, 0x10000, RZ ;  /* 0x00010000000a7824 */ /* 0x000fe200078e00ff */
[----:B------:R-:W-:-:S03]  /*a510*/  SHF.L.U32 R8, R2, 0x10, RZ ;  /* 0x0000001002087819 */ /* 0x000fc600000006ff */
[C---:B------:R-:W-:Y:S02]  /*a520*/  FMUL.FTZ R6, R3.reuse, R10 ;  /* 0x0000000a03067220 */ /* 0x040fe40000410000 */
        /* <DEDUP_REMOVED lines=8> */
[C---:B------:R-:W-:Y:S02]  /*a5b0*/  FMUL.FTZ R3, R2.reuse, R6 ;  /* 0x0000000602037220 */ /* 0x040fe40000410000 */
[-C--:B------:R-:W-:Y:S02]  /*a5c0*/  FMUL.FTZ R2, R2, R10.reuse ;  /* 0x0000000a02027220 */ /* 0x080fe40000410000 */
[C---:B------:R-:W-:Y:S02]  /*a5d0*/  FFMA.FTZ R3, R0.reuse, R10, -R3 ;  /* 0x0000000a00037223 */ /* 0x040fe40000010803 */
[----:B------:R-:W-:Y:S01]  /*a5e0*/  FFMA.FTZ R2, R0, R6, R2 ;  /* 0x0000000600027223 */ /* 0x000fe20000010002 */
[----:B------:R-:W-:-:S04]  /*a5f0*/  F2FP.BF16.PACK_AB R6, R11, R18 ;  /* 0x000000120b06723e */ /* 0x000fc800000010ff */
[----:B------:R-:W-:-:S05]  /*a600*/  F2FP.BF16.PACK_AB R5, R2, R3 ;  /* 0x000000030205723e */ /* 0x000fca00000010ff */
[----:B------:R1:W-:Y:S02]  /*a610*/  STS.128 [R210+0xc000], R4 ;  /* 0x00c00004d2007388 */ /* 0x0003e40000000c00 */
.L_x_1353:
[----:B------:R-:W-:Y:S05]  /*a620*/  BSYNC B0 ;  /* 0x0000000000007941 */ /* 0x000fea0003800000 */
.L_x_1352:
[----:B------:R-:W-:Y:S01]  /*a630*/  ISETP.GE.AND P0, PT, R142, c[0x0][0x27c], PT ;  /* 0x00009f008e007a0c */ /* 0x000fe20003f06270 */
[----:B------:R-:W-:-:S12]  /*a640*/  BSSY B0, `(.L_x_1354) ;  /* 0x0000030000007945 */ /* 0x000fd80003800000 */
[----:B------:R-:W-:Y:S05]  /*a650*/  @P0 BRA `(.L_x_1355) ;  /* 0x000002e000000947 */ /* 0x000fea0003800000 */
[----:B-1----:R-:W1:Y:S01]  /*a660*/  LDS.128 R4, [R209+0x10000] ;  /* 0x01000000d1047984 */ /* 0x002e620000000c00 */
[----:B------:R-:W-:Y:S02]  /*a670*/  SHF.R.U32.HI R0, RZ, 0x10, R17 ;  /* 0x00000010ff007819 */ /* 0x000fe40000011611 */
[----:B------:R-:W-:Y:S02]  /*a680*/  SHF.R.U32.HI R2, RZ, 0x10, R15 ;  /* 0x00000010ff027819 */ /* 0x000fe4000001160f */
[----:B------:R-:W-:Y:S02]  /*a690*/  PRMT R8, R66, 0x5410, R0 ;  /* 0x0000541042087816 */ /* 0x000fe40000000000 */
[----:B------:R-:W-:Y:S02]  /*a6a0*/  PRMT R0, R65, 0x5410, R2 ;  /* 0x0000541041007816 */ /* 0x000fe40000000002 */
[----:B------:R-:W-:Y:S02]  /*a6b0*/  SHF.R.U64 R3, R16, 0x10, R17 ;  /* 0x0000001010037819 */ /* 0x000fe40000001211 */
[----:B------:R-:W-:Y:S01]  /*a6c0*/  SHF.L.U32 R13, R8, 0x10, RZ ;  /* 0x00000010080d7819 */ /* 0x000fe200000006ff */
[----:B------:R-:W-:Y:S01]  /*a6d0*/  IMAD.U32 R12, R0, 0x10000, RZ ;  /* 0x00010000000c7824 */ /* 0x000fe200078e00ff */
[----:B------:R-:W-:-:S02]  /*a6e0*/  PRMT R10, R66, 0x5432, R3 ;  /* 0x00005432420a7816 */ /* 0x000fc40000000003 */
[----:B------:R-:W-:Y:S02]  /*a6f0*/  SHF.R.U64 R9, R14, 0x10, R15 ;  /* 0x000000100e097819 */ /* 0x000fe4000000120f */
[----:B------:R-:W-:Y:S02]  /*a700*/  LOP3.LUT R14, R0, 0xffff0000, RZ, 0xc0, !PT ;  /* 0xffff0000000e7812 */ /* 0x000fe400078ec0ff */
[----:B------:R-:W-:Y:S02]  /*a710*/  LOP3.LUT R8, R8, 0xffff0000, RZ, 0xc0, !PT ;  /* 0xffff000008087812 */ /* 0x000fe400078ec0ff */
[----:B------:R-:W-:-:S05]  /*a720*/  PRMT R9, R65, 0x5432, R9 ;  /* 0x0000543241097816 */ /* 0x000fca0000000009 */
[C---:B------:R-:W-:Y:S01]  /*a730*/  IMAD.U32 R15, R9.reuse, 0x10000, RZ ;  /* 0x00010000090f7824 */ /* 0x040fe200078e00ff */
[----:B------:R-:W-:Y:S02]  /*a740*/  LOP3.LUT R9, R9, 0xffff0000, RZ, 0xc0, !PT ;  /* 0xffff000009097812 */ /* 0x000fe400078ec0ff */
[C---:B-1----:R-:W-:Y:S01]  /*a750*/  LOP3.LUT R2, R6.reuse, 0xffff0000, RZ, 0xc0, !PT ;  /* 0xffff000006027812 */ /* 0x042fe200078ec0ff */
[----:B------:R-:W-:Y:S01]  /*a760*/  IMAD.U32 R3, R6, 0x10000, RZ ;  /* 0x0001000006037824 */ /* 0x000fe200078e00ff */
[----:B------:R-:W-:Y:S01]  /*a770*/  LOP3.LUT R0, R5, 0xffff0000, RZ, 0xc0, !PT ;  /* 0xffff000005007812 */ /* 0x000fe200078ec0ff */
[C---:B------:R-:W-:Y:S01]  /*a780*/  IMAD.U32 R11, R7.reuse, 0x10000, RZ ;  /* 0x00010000070b7824 */ /* 0x040fe200078e00ff */
[----:B------:R-:W-:Y:S01]  /*a790*/  LOP3.LUT R7, R7, 0xffff0000, RZ, 0xc0, !PT ;  /* 0xffff000007077812 */ /* 0x000fe200078ec0ff */
[C---:B------:R-:W-:Y:S02]  /*a7a0*/  FMUL.FTZ R6, R2.reuse, R12 ;  /* 0x0000000c02067220 */ /* 0x040fe40000410000 */
[----:B------:R-:W-:-:S02]  /*a7b0*/  FMUL.FTZ R2, R2, R13 ;  /* 0x0000000d02027220 */ /* 0x000fc40000410000 */
[C---:B------:R-:W-:Y:S02]  /*a7c0*/  FFMA.FTZ R13, R3.reuse, R13, -R6 ;  /* 0x0000000d030d7223 */ /* 0x040fe40000010806 */
[----:B------:R-:W-:Y:S01]  /*a7d0*/  FFMA.FTZ R12, R3, R12, R2 ;  /* 0x0000000c030c7223 */ /* 0x000fe20000010002 */
[C---:B------:R-:W-:Y:S01]  /*a7e0*/  LOP3.LUT R3, R4.reuse, 0xffff0000, RZ, 0xc0, !PT ;  /* 0xffff000004037812 */ /* 0x040fe200078ec0ff */
[----:B------:R-:W-:Y:S01]  /*a7f0*/  IMAD.U32 R6, R4, 0x10000, RZ ;  /* 0x0001000004067824 */ /* 0x000fe200078e00ff */
[----:B------:R-:W-:Y:S01]  /*a800*/  SHF.L.U32 R2, R5, 0x10, RZ ;  /* 0x0000001005027819 */ /* 0x000fe200000006ff */
[C---:B------:R-:W-:Y:S02]  /*a810*/  FMUL.FTZ R4, R7.reuse, R14 ;  /* 0x0000000e07047220 */ /* 0x040fe40000410000 */
[-C--:B------:R-:W-:Y:S02]  /*a820*/  FMUL.FTZ R7, R7, R8.reuse ;  /* 0x0000000807077220 */ /* 0x080fe40000410000 */
[----:B------:R-:W-:-:S02]  /*a830*/  FFMA.FTZ R8, R11, R8, -R4 ;  /* 0x000000080b087223 */ /* 0x000fc40000010804 */
[----:B------:R-:W-:Y:S01]  /*a840*/  FFMA.FTZ R7, R11, R14, R7 ;  /* 0x0000000e0b077223 */ /* 0x000fe20000010007 */
[C---:B------:R-:W-:Y:S01]  /*a850*/  SHF.L.U32 R11, R10.reuse, 0x10, RZ ;  /* 0x000000100a0b7819 */ /* 0x040fe200000006ff */
[----:B------:R-:W-:Y:S01]  /*a860*/  FMUL.FTZ R5, R3, R15 ;  /* 0x0000000f03057220 */ /* 0x000fe20000410000 */
[----:B------:R-:W-:Y:S02]  /*a870*/  LOP3.LUT R10, R10, 0xffff0000, RZ, 0xc0, !PT ;  /* 0xffff00000a0a7812 */ /* 0x000fe400078ec0ff */
[----:B------:R-:W-:Y:S01]  /*a880*/  F2FP.BF16.PACK_AB R7, R7, R8 ;  /* 0x000000080707723e */ /* 0x000fe200000010ff */
[----:B------:R-:W-:Y:S02]  /*a890*/  FMUL.FTZ R4, R3, R11 ;  /* 0x0000000b03047220 */ /* 0x000fe40000410000 */
[C---:B------:R-:W-:Y:S02]  /*a8a0*/  FMUL.FTZ R3, R0.reuse, R9 ;  /* 0x0000000900037220 */ /* 0x040fe40000410000 */
[----:B------:R-:W-:-:S02]  /*a8b0*/  FMUL.FTZ R0, R0, R10 ;  /* 0x0000000a00007220 */ /* 0x000fc40000410000 */
[C---:B------:R-:W-:Y:S02]  /*a8c0*/  FFMA.FTZ R5, R6.reuse, R11, -R5 ;  /* 0x0000000b06057223 */ /* 0x040fe40000010805 */
[----:B------:R-:W-:Y:S01]  /*a8d0*/  FFMA.FTZ R4, R6, R15, R4 ;  /* 0x0000000f06047223 */ /* 0x000fe20000010004 */
[----:B------:R-:W-:Y:S01]  /*a8e0*/  F2FP.BF16.PACK_AB R6, R12, R13 ;  /* 0x0000000d0c06723e */ /* 0x000fe200000010ff */
[C---:B------:R-:W-:Y:S02]  /*a8f0*/  FFMA.FTZ R3, R2.reuse, R10, -R3 ;  /* 0x0000000a02037223 */ /* 0x040fe40000010803 */
[----:B------:R-:W-:Y:S01]  /*a900*/  FFMA.FTZ R0, R2, R9, R0 ;  /* 0x0000000902007223 */ /* 0x000fe20000010000 */
[----:B------:R-:W-:-:S04]  /*a910*/  F2FP.BF16.PACK_AB R4, R4, R5 ;  /* 0x000000050404723e */ /* 0x000fc800000010ff */
[----:B------:R-:W-:-:S05]  /*a920*/  F2FP.BF16.PACK_AB R5, R0, R3 ;  /* 0x000000030005723e */ /* 0x000fca00000010ff */
[----:B------:R1:W-:Y:S02]  /*a930*/  STS.128 [R209+0x10000], R4 ;  /* 0x01000004d1007388 */ /* 0x0003e40000000c00 */
.L_x_1355:
[----:B------:R-:W-:Y:S05]  /*a940*/  BSYNC B0 ;  /* 0x0000000000007941 */ /* 0x000fea0003800000 */
.L_x_1354:
[----:B------:R-:W-:Y:S01]  /*a950*/  ISETP.GE.AND P0, PT, R144, c[0x0][0x27c], PT ;  /* 0x00009f0090007a0c */ /* 0x000fe20003f06270 */
[----:B------:R-:W-:-:S12]  /*a960*/  BSSY B0, `(.L_x_1356) ;  /* 0x0000030000007945 */ /* 0x000fd80003800000 */
[----:B------:R-:W-:Y:S05]  /*a970*/  @P0 BRA `(.L_x_1357) ;  /* 0x000002e000000947 */ /* 0x000fea0003800000 */
[----:B-1----:R-:W1:Y:S01]  /*a980*/  LDS.128 R4, [R210+0x10000] ;  /* 0x01000000d2047984 */ /* 0x002e620000000c00 */
[--C-:B------:R-:W-:Y:S02]  /*a990*/  SHF.R.U64 R0, R32, 0x10, R33.reuse ;  /* 0x0000001020007819 */ /* 0x100fe40000001221 */
[----:B------:R-:W-:Y:S02]  /*a9a0*/  SHF.R.U32.HI R2, RZ, 0x10, R33 ;  /* 0x00000010ff027819 */ /* 0x000fe40000011621 */
[----:B------:R-:W-:Y:S02]  /*a9b0*/  SHF.R.U32.HI R9, RZ, 0x10, R35 ;  /* 0x00000010ff097819 */ /* 0x000fe40000011623 */
[C---:B------:R-:W-:Y:S02]  /*a9c0*/  PRMT R11, R68.reuse, 0x5432, R0 ;  /* 0x00005432440b7816 */ /* 0x040fe40000000000 */
[----:B------:R-:W-:Y:S02]  /*a9d0*/  PRMT R8, R68, 0x5410, R2 ;  /* 0x0000541044087816 */ /* 0x000fe40000000002 */
[----:B------:R-:W-:-:S02]  /*a9e0*/  PRMT R0, R67, 0x5410, R9 ;  /* 0x0000541043007816 */ /* 0x000fc40000000009 */
[----:B------:R-:W-:Y:S01]  /*a9f0*/  SHF.R.U64 R3, R34, 0x10, R35 ;  /* 0x0000001022037819 */ /* 0x000fe20000001223 */
[----:B------:R-:W-:Y:S01]  /*aa00*/  IMAD.U32 R14, R8, 0x10000, RZ ;  /* 0x00010000080e7824 */ /* 0x000fe200078e00ff */
[C---:B------:R-:W-:Y:S01]  /*aa10*/  LOP3.LUT R17, R0.reuse, 0xffff0000, RZ, 0xc0, !PT ;  /* 0xffff000000117812 */ /* 0x040fe200078ec0ff */
[----:B------:R-:W-:Y:S01]  /*aa20*/  IMAD.U32 R15, R0, 0x10000, RZ ;  /* 0x00010000000f7824 */ /* 0x000fe200078e00ff */
[----:B------:R-:W-:Y:S02]  /*aa30*/  PRMT R10, R67, 0x5432, R3 ;  /* 0x00005432430a7816 */ /* 0x000fe40000000003 */
[----:B------:R-:W-:Y:S02]  /*aa40*/  LOP3.LUT R16, R8, 0xffff0000, RZ, 0xc0, !PT ;  /* 0xffff000008107812 */ /* 0x000fe400078ec0ff */
[C---:B-1----:R-:W-:Y:S01]  /*aa50*/  LOP3.LUT R9, R6.reuse, 0xffff0000, RZ, 0xc0, !PT ;  /* 0xffff000006097812 */ /* 0x042fe200078ec0ff */
[C---:B------:R-:W-:Y:S01]  /*aa60*/  IMAD.U32 R12, R7.reuse, 0x10000, RZ ;  /* 0x00010000070c7824 */ /* 0x040fe200078e00ff */
[----:B------:R-:W-:Y:S01]  /*aa70*/  LOP3.LUT R2, R7, 0xffff0000, RZ, 0xc0, !PT ;  /* 0xffff000007027812 */ /* 0x000fe200078ec0ff */
[----:B------:R-:W-:Y:S01]  /*aa80*/  IMAD.U32 R13, R6, 0x10000, RZ ;  /* 0x00010000060d7824 */ /* 0x000fe200078e00ff */
[C---:B------:R-:W-:Y:S01]  /*aa90*/  SHF.L.U32 R6, R4.reuse, 0x10, RZ ;  /* 0x0000001004067819 */ /* 0x040fe200000006ff */
[----:B------:R-:W-:Y:S01]  /*aaa0*/  FMUL.FTZ R7, R9, R14 ;  /* 0x0000000e09077220 */ /* 0x000fe20000410000 */
[----:B------:R-:W-:Y:S01]  /*aab0*/  SHF.L.U32 R3, R5, 0x10, RZ ;  /* 0x0000001005037819 */ /* 0x000fe200000006ff */
[-C--:B------:R-:W-:Y:S01]  /*aac0*/  FMUL.FTZ R8, R9, R15.reuse ;  /* 0x0000000f09087220 */ /* 0x080fe20000410000 */
[----:B------:R-:W-:Y:S01]  /*aad0*/  LOP3.LUT R0, R5, 0xffff0000, RZ, 0xc0, !PT ;  /* 0xffff000005007812 */ /* 0x000fe200078ec0ff */
[----:B------:R-:W-:Y:S01]  /*aae0*/  FFMA.FTZ R9, R13, R15, R7 ;  /* 0x0000000f0d097223 */ /* 0x000fe20000010007 */
[----:B------:R-:W-:Y:S01]  /*aaf0*/  LOP3.LUT R4, R4, 0xffff0000, RZ, 0xc0, !PT ;  /* 0xffff000004047812 */ /* 0x000fe200078ec0ff */
[----:B------:R-:W-:-:S02]  /*ab00*/  FMUL.FTZ R5, R2, R17 ;  /* 0x0000001102057220 */ /* 0x000fc40000410000 */
[----:B------:R-:W-:Y:S01]  /*ab10*/  FFMA.FTZ R14, R13, R14, -R8 ;  /* 0x0000000e0d0e7223 */ /* 0x000fe20000010808 */
[C---:B------:R-:W-:Y:S01]  /*ab20*/  SHF.L.U32 R13, R11.reuse, 0x10, RZ ;  /* 0x000000100b0d7819 */ /* 0x040fe200000006ff */
[C---:B------:R-:W-:Y:S01]  /*ab30*/  IMAD.U32 R15, R10.reuse, 0x10000, RZ ;  /* 0x000100000a0f7824 */ /* 0x040fe200078e00ff */
[----:B------:R-:W-:Y:S01]  /*ab40*/  LOP3.LUT R10, R10, 0xffff0000, RZ, 0xc0, !PT ;  /* 0xffff00000a0a7812 */ /* 0x000fe200078ec0ff */
[-C--:B------:R-:W-:Y:S01]  /*ab50*/  FMUL.FTZ R2, R2, R16.reuse ;  /* 0x0000001002027220 */ /* 0x080fe20000410000 */
[----:B------:R-:W-:Y:S01]  /*ab60*/  LOP3.LUT R11, R11, 0xffff0000, RZ, 0xc0, !PT ;  /* 0xffff00000b0b7812 */ /* 0x000fe200078ec0ff */
[C---:B------:R-:W-:Y:S02]  /*ab70*/  FFMA.FTZ R8, R12.reuse, R16, -R5 ;  /* 0x000000100c087223 */ /* 0x040fe40000010805 */
[----:B------:R-:W-:Y:S02]  /*ab80*/  FFMA.FTZ R7, R12, R17, R2 ;  /* 0x000000110c077223 */ /* 0x000fe40000010002 */
[----:B------:R-:W-:-:S02]  /*ab90*/  FMUL.FTZ R5, R4, R15 ;  /* 0x0000000f04057220 */ /* 0x000fc40000410000 */
[----:B------:R-:W-:Y:S01]  /*aba0*/  FMUL.FTZ R4, R4, R13 ;  /* 0x0000000d04047220 */ /* 0x000fe20000410000 */
[----:B------:R-:W-:Y:S01]  /*abb0*/  F2FP.BF16.PACK_AB R7, R7, R8 ;  /* 0x000000080707723e */ /* 0x000fe200000010ff */
[C---:B------:R-:W-:Y:S02]  /*abc0*/  FMUL.FTZ R2, R0.reuse, R10 ;  /* 0x0000000a00027220 */ /* 0x040fe40000410000 */
[----:B------:R-:W-:Y:S02]  /*abd0*/  FMUL.FTZ R0, R0, R11 ;  /* 0x0000000b00007220 */ /* 0x000fe40000410000 */
[C---:B------:R-:W-:Y:S02]  /*abe0*/  FFMA.FTZ R5, R6.reuse, R13, -R5 ;  /* 0x0000000d06057223 */ /* 0x040fe40000010805 */
[----:B------:R-:W-:Y:S01]  /*abf0*/  FFMA.FTZ R4, R6, R15, R4 ;  /* 0x0000000f06047223 */ /* 0x000fe20000010004 */
[----:B------:R-:W-:Y:S01]  /*ac00*/  F2FP.BF16.PACK_AB R6, R9, R14 ;  /* 0x0000000e0906723e */ /* 0x000fe200000010ff */
[----:B------:R-:W-:-:S02]  /*ac10*/  FFMA.FTZ R2, R3, R11, -R2 ;  /* 0x0000000b03027223 */ /* 0x000fc40000010802 */
[----:B------:R-:W-:Y:S01]  /*ac20*/  FFMA.FTZ R0, R3, R10, R0 ;  /* 0x0000000a03007223 */ /* 0x000fe20000010000 */
[----:B------:R-:W-:-:S04]  /*ac30*/  F2FP.BF16.PACK_AB R4, R4, R5 ;  /* 0x000000050404723e */ /* 0x000fc800000010ff */
[----:B------:R-:W-:-:S05]  /*ac40*/  F2FP.BF16.PACK_AB R5, R0, R2 ;  /* 0x000000020005723e */ /* 0x000fca00000010ff */
[----:B------:R1:W-:Y:S02]  /*ac50*/  STS.128 [R210+0x10000], R4 ;  /* 0x01000004d2007388 */ /* 0x0003e40000000c00 */
.L_x_1357:
[----:B------:R-:W-:Y:S05]  /*ac60*/  BSYNC B0 ;  /* 0x0000000000007941 */ /* 0x000fea0003800000 */
.L_x_1356:
        /* <DEDUP_REMOVED lines=49> */
.L_x_1359:
[----:B------:R-:W-:Y:S05]  /*af80*/  BSYNC B0 ;  /* 0x0000000000007941 */ /* 0x000fea0003800000 */
.L_x_1358:
[----:B------:R-:W-:-:S13]  /*af90*/  ISETP.GE.AND P0, PT, R143, c[0x0][0x27c], PT ;  /* 0x00009f008f007a0c */ /* 0x000fda0003f06270 */
        /* <DEDUP_REMOVED lines=47> */
.L_x_1349:
[----:B------:R-:W-:Y:S05]  /*b290*/  BSYNC B1 ;  /* 0x0000000000017941 */ /* 0x000fea0003800000 */
.L_x_1348:
[----:B------:R-:W-:-:S04]  /*b2a0*/  IADD3 R0, R215, 0x40, RZ ;  /* 0x00000040d7007810 */ /* 0x000fc80007ffe0ff */
[----:B------:R-:W-:-:S13]  /*b2b0*/  ISETP.GE.AND P0, PT, R0, R36, PT ;  /* 0x000000240000720c */ /* 0x000fda0003f06270 */
[----:B------:R-:W-:Y:S05]  /*b2c0*/  @P0 BRA `(.L_x_1360) ;  /* 0x000048b000000947 */ /* 0x000fea0003800000 */
        /* <DEDUP_REMOVED lines=49> */
.L_x_1362:
[----:B------:R-:W-:Y:S05]  /*b5e0*/  BSYNC B0 ;  /* 0x0000000000007941 */ /* 0x000fea0003800000 */
.L_x_1361:
        /* <DEDUP_REMOVED lines=49> */
.L_x_1364:
[----:B------:R-:W-:Y:S05]  /*b900*/  BSYNC B0 ;  /* 0x0000000000007941 */ /* 0x000fea0003800000 */
.L_x_1363:
        /* <DEDUP_REMOVED lines=49> */
.L_x_1366:
[----:B------:R-:W-:Y:S05]  /*bc20*/  BSYNC B0 ;  /* 0x0000000000007941 */ /* 0x000fea0003800000 */
.L_x_1365:
        /* <DEDUP_REMOVED lines=49> */
.L_x_1368:
[----:B------:R-:W-:Y:S05]  /*bf40*/  BSYNC B0 ;  /* 0x0000000000007941 */ /* 0x000fea0003800000 */
.L_x_1367:
        /* <DEDUP_REMOVED lines=49> */
.L_x_1370:
[----:B------:R-:W-:Y:S05]  /*c260*/  BSYNC B0 ;  /* 0x0000000000007941 */ /* 0x000fea0003800000 */
.L_x_1369:
        /* <DEDUP_REMOVED lines=49> */
.L_x_1343:
[----:B------:R-:W-:Y:S01]  /*c580*/  IMAD.MOV.U32 R3, RZ, RZ, c[0x0][0x2c4] ;  /* 0x0000b100ff037624 */ /* 0x000fe200078e00ff */
[----:B------:R-:W-:Y:S01]  /*c590*/  BSSY B0, `(.L_x_1371) ;  /* 0x0000048000007945 */ /* 0x000fe20003800000 */
[----:B------:R-:W-:Y:S01]  /*c5a0*/  IMAD.MOV.U32 R5, RZ, RZ, R7 ;  /* 0x000000ffff057224 */ /* 0x000fe200078e0007 */
[----:B------:R-:W-:Y:S01]  /*c5b0*/  MOV R7, R6 ;  /* 0x0000000600077202 */ /* 0x000fe20000000f00 */
[----:B------:R-:W-:Y:S01]  /*c5c0*/  IMAD.MOV.U32 R6, RZ, RZ, R2 ;  /* 0x000000ffff067224 */ /* 0x000fe200078e0002 */
[----:B------:R-:W-:Y:S01]  /*c5d0*/  ISETP.NE.AND P0, PT, R3, 0x1, PT ;  /* 0x000000010300780c */ /* 0x000fe20003f05270 */
        /* <DEDUP_REMOVED lines=9> */
[----:B------:R-:W-:-:S03]  /*c670*/  CS2R R12, SRZ ;  /* 0x00000000000c7805 */ /* 0x000fc6000001ff00 */
[----:B------:R-:W-:-:S05]  /*c680*/  @P0 IMAD.HI.U32 R3, R0, c[0x0][0x2c8], RZ ;  /* 0x0000b20000030a27 */ /* 0x000fca00078e00ff */
[----:B------:R-:W-:-:S04]  /*c690*/  @P0 SHF.R.U32.HI R0, RZ, c[0x0][0x2cc], R3 ;  /* 0x0000b300ff000a19 */ /* 0x000fc80000011603 */
[----:B------:R-:W-:Y:S01]  /*c6a0*/  SHF.R.S32.HI R3, RZ, 0x1f, R0 ;  /* 0x0000001fff037819 */ /* 0x000fe20000011400 */
[----:B------:R-:W-:-:S04]  /*c6b0*/  IMAD.WIDE.U32 R4, R0, c[0x0][0x280], R4 ;  /* 0x0000a00000047a25 */ /* 0x000fc800078e0004 */
[C---:B------:R-:W-:Y:S01]  /*c6c0*/  IMAD R9, R3.reuse, c[0x0][0x280], RZ ;  /* 0x0000a00003097a24 */ /* 0x040fe200078e02ff */
[----:B------:R-:W-:Y:S01]  /*c6d0*/  LEA R28, P1, R4, c[0x0][0x270], 0x1 ;  /* 0x00009c00041c7a11 */ /* 0x000fe200078208ff */
[----:B------:R-:W-:Y:S02]  /*c6e0*/  IMAD R8, R3, c[0x0][0x290], RZ ;  /* 0x0000a40003087a24 */ /* 0x000fe400078e02ff */
[C---:B------:R-:W-:Y:S02]  /*c6f0*/  IMAD.WIDE.U32 R2, R0.reuse, c[0x0][0x290], R6 ;  /* 0x0000a40000027a25 */ /* 0x040fe400078e0006 */
[----:B------:R1:W2:Y:S02]  /*c700*/  SHFL.IDX PT, R20, R28, RZ, 0x1c1f ;  /* 0x001c1fff1c147589 */ /* 0x0002a400000e0000 */
[----:B------:R-:W-:Y:S01]  /*c710*/  IMAD R6, R0, c[0x0][0x284], R9 ;  /* 0x0000a10000067a24 */ /* 0x000fe200078e0209 */
[----:B------:R-:W-:Y:S01]  /*c720*/  LEA R29, P0, R2, c[0x0][0x288], 0x1 ;  /* 0x0000a200021d7a11 */ /* 0x000fe200078008ff */
[----:B------:R-:W-:-:S02]  /*c730*/  IMAD R0, R0, c[0x0][0x294], R8 ;  /* 0x0000a50000007a24 */ /* 0x000fc400078e0208 */
[----:B------:R-:W-:Y:S01]  /*c740*/  CS2R R8, SRZ ;  /* 0x0000000000087805 */ /* 0x000fe2000001ff00 */
[----:B------:R-:W-:Y:S02]  /*c750*/  IADD3 R6, R5, R6, RZ ;  /* 0x0000000605067210 */ /* 0x000fe40007ffe0ff */
[----:B------:R-:W-:Y:S02]  /*c760*/  IADD3 R0, R3, R0, RZ ;  /* 0x0000000003007210 */ /* 0x000fe40007ffe0ff */
[----:B------:R-:W-:Y:S02]  /*c770*/  LEA.HI.X R27, R4, c[0x0][0x274], R6, 0x1, P1 ;  /* 0x00009d00041b7a11 */ /* 0x000fe400008f0c06 */
[----:B------:R-:W-:Y:S01]  /*c780*/  LEA.HI.X R26, R2, c[0x0][0x28c], R0, 0x1, P0 ;  /* 0x0000a300021a7a11 */ /* 0x000fe200000f0c00 */
[----:B------:R-:W-:Y:S01]  /*c790*/  CS2R R6, SRZ ;  /* 0x0000000000067805 */ /* 0x000fe2000001ff00 */
[----:B------:R-:W-:Y:S01]  /*c7a0*/  ISETP.GE.AND P0, PT, R30, R36, PT ;  /* 0x000000241e00720c */ /* 0x000fe20003f06270 */
[----:B------:R1:W3:Y:S01]  /*c7b0*/  SHFL.IDX PT, R2, R29, RZ, 0x1c1f ;  /* 0x001c1fff1d027589 */ /* 0x0002e200000e0000 */
[----:B------:R-:W-:-:S03]  /*c7c0*/  CS2R R4, SRZ ;  /* 0x0000000000047805 */ /* 0x000fc6000001ff00 */
[----:B------:R1:W4:Y:S04]  /*c7d0*/  SHFL.IDX PT, R21, R27, RZ, 0x1c1f ;  /* 0x001c1fff1b157589 */ /* 0x00032800000e0000 */
[----:B------:R1:W1:Y:S04]  /*c7e0*/  SHFL.IDX PT, R3, R26, RZ, 0x1c1f ;  /* 0x001c1fff1a037589 */ /* 0x00026800000e0000 */
[----:B------:R-:W-:Y:S05]  /*c7f0*/  @P0 BRA `(.L_x_1372) ;  /* 0x0000021000000947 */ /* 0x000fea0003800000 */
[----:B--2---:R-:W-:Y:S01]  /*c800*/  ISETP.GE.AND P0, PT, R102, c[0x0][0x27c], PT ;  /* 0x00009f0066007a0c */ /* 0x004fe20003f06270 */
[----:B------:R-:W-:Y:S01]  /*c810*/  CS2R R10, SRZ ;  /* 0x00000000000a7805 */ /* 0x000fe2000001ff00 */
[----:B------:R-:W-:Y:S01]  /*c820*/  ISETP.GE.AND P1, PT, R105, c[0x0][0x27c], PT ;  /* 0x00009f0069007a0c */ /* 0x000fe20003f26270 */
[----:B------:R-:W-:Y:S01]  /*c830*/  CS2R R8, SRZ ;  /* 0x0000000000087805 */ /* 0x000fe2000001ff00 */
[----:B------:R-:W-:Y:S01]  /*c840*/  ISETP.GE.AND P2, PT, R106, c[0x0][0x27c], PT ;  /* 0x00009f006a007a0c */ /* 0x000fe20003f46270 */
[----:B------:R-:W-:Y:S01]  /*c850*/  CS2R R6, SRZ ;  /* 0x0000000000067805 */ /* 0x000fe2000001ff00 */
[----:B------:R-:W-:Y:S01]  /*c860*/  CS2R R4, SRZ ;  /* 0x0000000000047805 */ /* 0x000fe2000001ff00 */
[----:B------:R-:W-:Y:S01]  /*c870*/  CS2R R46, SRZ ;  /* 0x00000000002e7805 */ /* 0x000fe2000001ff00 */
[----:B------:R-:W-:-:S05]  /*c880*/  CS2R R44, SRZ ;  /* 0x00000000002c7805 */ /* 0x000fca000001ff00 */
[C---:B------:R-:W-:Y:S01]  /*c890*/  @!P0 IMAD.SHL.U32 R0, R102.reuse, 0x2, RZ ;  /* 0x0000000266008824 */ /* 0x040fe200078e00ff */
[----:B------:R-:W-:-:S03]  /*c8a0*/  @!P0 SHF.L.U64.HI R13, R102, 0x1, R103 ;  /* 0x00000001660d8819 */ /* 0x000fc60000010267 */
[----:B------:R-:W-:Y:S01]  /*c8b0*/  @!P2 IMAD.SHL.U32 R12, R225, 0x8, RZ ;  /* 0x00000008e10ca824 */ /* 0x000fe200078e00ff */
[----:B------:R-:W-:-:S03]  /*c8c0*/  @!P0 IADD3 R24, P3, R20, R0, RZ ;  /* 0x0000000014188210 */ /* 0x000fc60007f7e0ff */
[----:B----4-:R-:W-:Y:S01]  /*c8d0*/  @!P2 IMAD.WIDE R18, R12, 0x2, R20 ;  /* 0x000000020c12a825 */ /* 0x010fe200078e0214 */
[----:B------:R-:W-:Y:S02]  /*c8e0*/  @!P0 IADD3.X R25, R21, R13, RZ, P3, !PT ;  /* 0x0000000d15198210 */ /* 0x000fe40001ffe4ff */
[----:B---3--:R-:W-:Y:S01]  /*c8f0*/  @!P0 IADD3 R22, P3, R2, R0, RZ ;  /* 0x0000000002168210 */ /* 0x008fe20007f7e0ff */
[----:B-1----:R-:W-:Y:S01]  /*c900*/  @!P2 IMAD.WIDE R16, R12, 0x2, R2 ;  /* 0x000000020c10a825 */ /* 0x002fe200078e0202 */
[----:B------:R-:W-:Y:S01]  /*c910*/  @!P1 SHF.L.U32 R0, R224, 0x3, RZ ;  /* 0x00000003e0009819 */ /* 0x000fe200000006ff */
[----:B------:R1:W5:Y:S01]  /*c920*/  @!P2 LD.E.128 R8, [R18.64] ;  /* 0x000000081208a980 */ /* 0x000362000c101d00 */
[----:B------:R-:W-:Y:S01]  /*c930*/  CS2R R42, SRZ ;  /* 0x00000000002a7805 */ /* 0x000fe2000001ff00 */
[----:B------:R-:W-:Y:S02]  /*c940*/  @!P0 IMAD.X R23, R3, 0x1, R13, P3 ;  /* 0x0000000103178824 */ /* 0x000fe400018e060d */
[C---:B------:R-:W-:Y:S01]  /*c950*/  @!P1 IMAD.WIDE R14, R0.reuse, 0x2, R20 ;  /* 0x00000002000e9825 */ /* 0x040fe200078e0214 */
[----:B------:R2:W5:Y:S01]  /*c960*/  @!P2 LD.E.128 R4, [R16.64] ;  /* 0x000000081004a980 */ /* 0x000562000c101d00 */
[----:B------:R-:W-:Y:S01]  /*c970*/  CS2R R40, SRZ ;  /* 0x0000000000287805 */ /* 0x000fe2000001ff00 */
[----:B------:R-:W-:Y:S01]  /*c980*/  CS2R R12, SRZ ;  /* 0x00000000000c7805 */ /* 0x000fe2000001ff00 */
[----:B------:R-:W-:Y:S01]  /*c990*/  @!P1 IMAD.WIDE R20, R0, 0x2, R2 ;  /* 0x0000000200149825 */ /* 0x000fe200078e0202 */
[----:B------:R3:W5:Y:S04]  /*c9a0*/  @!P1 LD.E.128 R44, [R14.64] ;  /* 0x000000080e2c9980 */ /* 0x000768000c101d00 */
[----:B------:R4:W5:Y:S01]  /*c9b0*/  @!P1 LD.E.128 R40, [R20.64] ;  /* 0x0000000814289980 */ /* 0x000962000c101d00 */
[----:B-1----:R-:W-:Y:S01]  /*c9c0*/  CS2R R18, SRZ ;  /* 0x0000000000127805 */ /* 0x002fe2000001ff00 */
[----:B--2---:R-:W-:Y:S01]  /*c9d0*/  CS2R R16, SRZ ;  /* 0x0000000000107805 */ /* 0x004fe2000001ff00 */
[----:B---3--:R-:W-:-:S05]  /*c9e0*/  CS2R R14, SRZ ;  /* 0x00000000000e7805 */ /* 0x008fca000001ff00 */
[----:B------:R4:W5:Y:S04]  /*c9f0*/  @!P0 LD.E.128 R16, [R24.64] ;  /* 0x0000000818108980 */ /* 0x000968000c101d00 */
[----:B------:R4:W5:Y:S02]  /*ca00*/  @!P0 LD.E.128 R12, [R22.64] ;  /* 0x00000008160c8980 */ /* 0x000964000c101d00 */
.L_x_1372:
[----:B--2---:R-:W-:Y:S05]  /*ca10*/  BSYNC B0 ;  /* 0x0000000000007941 */ /* 0x004fea0003800000 */
.L_x_1371:
[----:B------:R-:W-:Y:S01]  /*ca20*/  IADD3 R0, R30, 0x40, RZ ;  /* 0x000000401e007810 */ /* 0x000fe20007ffe0ff */
[----:B---3-5:R-:W-:Y:S01]  /*ca30*/  IMAD.MOV.U32 R2, RZ, RZ, R44 ;  /* 0x000000ffff027224 */ /* 0x028fe200078e002c */
[----:B----4-:R-:W-:Y:S01]  /*ca40*/  MOV R23, R15 ;  /* 0x0000000f00177202 */ /* 0x010fe20000000f00 */
[----:B------:R-:W-:Y:S01]  /*ca50*/  IMAD.MOV.U32 R20, RZ, RZ, R46 ;  /* 0x000000ffff147224 */ /* 0x000fe200078e002e */
[----:B------:R-:W-:Y:S01]  /*ca60*/  ISETP.GE.AND P0, PT, R0, R36, PT ;  /* 0x000000240000720c */ /* 0x000fe20003f06270 */
[----:B------:R-:W-:Y:S01]  /*ca70*/  IMAD.MOV.U32 R0, RZ, RZ, R45 ;  /* 0x000000ffff007224 */ /* 0x000fe200078e002d */
[----:B------:R2:W3:Y:S01]  /*ca80*/  SHFL.IDX PT, R21, R27, 0x1, 0x1c1f ;  /* 0x003c1f001b157f89 */ /* 0x0004e200000e0000 */
[----:B-1----:R-:W-:Y:S01]  /*ca90*/  IMAD.MOV.U32 R3, RZ, RZ, R47 ;  /* 0x000000ffff037224 */ /* 0x002fe200078e002f */
        /* <DEDUP_REMOVED lines=37> */
[----:B------:R2:W1:Y:S01]  /*ccf0*/  SHFL.IDX PT, R2, R29, 0x1, 0x1c1f ;  /* 0x003c1f001d027f89 */ /* 0x00046200000e0000 */
[----:B------:R-:W-:Y:S01]  /*cd00*/  PRMT R72, R3, 0x7610, R72 ;  /* 0x0000761003487816 */ /* 0x000fe20000000048 */
[----:B------:R-:W-:Y:S01]  /*cd10*/  CS2R R62, SRZ ;  /* 0x00000000003e7805 */ /* 0x000fe2000001ff00 */
[----:B------:R-:W-:Y:S01]  /*cd20*/  PRMT R37, R0, 0x5410, R22 ;  /* 0x0000541000257816 */ /* 0x000fe20000000016 */
[----:B------:R2:W4:Y:S01]  /*cd30*/  SHFL.IDX PT, R20, R28, 0x1, 0x1c1f ;  /* 0x003c1f001c147f89 */ /* 0x00052200000e0000 */
[----:B------:R-:W-:Y:S01]  /*cd40*/  CS2R R60, SRZ ;  /* 0x00000000003c7805 */ /* 0x000fe2000001ff00 */
[----:B------:R-:W-:Y:S01]  /*cd50*/  CS2R R58, SRZ ;  /* 0x00000000003a7805 */ /* 0x000fe2000001ff00 */
[----:B------:R-:W-:Y:S01]  /*cd60*/  CS2R R56, SRZ ;  /* 0x0000000000387805 */ /* 0x000fe2000001ff00 */
[----:B------:R2:W1:Y:S01]  /*cd70*/  SHFL.IDX PT, R3, R26, 0x1, 0x1c1f ;  /* 0x003c1f001a037f89 */ /* 0x00046200000e0000 */
[----:B------:R-:W-:Y:S01]  /*cd80*/  CS2R R50, SRZ ;  /* 0x0000000000327805 */ /* 0x000fe2000001ff00 */
[----:B------:R-:W-:Y:S01]  /*cd90*/  CS2R R48, SRZ ;  /* 0x0000000000307805 */ /* 0x000fe2000001ff00 */
[----:B------:R-:W-:Y:S05]  /*cda0*/  @P0 BRA `(.L_x_1374) ;  /* 0x0000021000000947 */ /* 0x000fea0003800000 */
[----:B---3--:R-:W-:Y:S01]  /*cdb0*/  ISETP.GE.AND P0, PT, R102, c[0x0][0x27c], PT ;  /* 0x00009f0066007a0c */ /* 0x008fe20003f06270 */
        /* <DEDUP_REMOVED lines=9> */
[----:B--2---:R-:W-:Y:S01]  /*ce50*/  @!P0 SHF.L.U64.HI R26, R102, 0x1, R103 ;  /* 0x00000001661a8819 */ /* 0x004fe20000010267 */
[----:B------:R-:W-:-:S03]  /*ce60*/  @!P2 IMAD.SHL.U32 R23, R225, 0x8, RZ ;  /* 0x00000008e117a824 */ /* 0x000fc600078e00ff */
[----:B----4-:R-:W-:Y:S01]  /*ce70*/  @!P0 IADD3 R24, P3, R20, R0, RZ ;  /* 0x0000000014188210 */ /* 0x010fe20007f7e0ff */
[----:B------:R-:W-:-:S03]  /*ce80*/  @!P2 IMAD.WIDE R32, R23, 0x2, R20 ;  /* 0x000000021720a825 */ /* 0x000fc600078e0214 */
[----:B------:R-:W-:Y:S01]  /*ce90*/  @!P0 IADD3.X R25, R21, R26, RZ, P3, !PT ;  /* 0x0000001a15198210 */ /* 0x000fe20001ffe4ff */
[----:B-1----:R-:W-:Y:S01]  /*cea0*/  @!P2 IMAD.WIDE R30, R23, 0x2, R2 ;  /* 0x00000002171ea825 */ /* 0x002fe200078e0202 */
[----:B------:R-:W-:Y:S01]  /*ceb0*/  @!P0 IADD3 R22, P3, R2, R0, RZ ;  /* 0x0000000002168210 */ /* 0x000fe20007f7e0ff */
[----:B------:R1:W5:Y:S01]  /*cec0*/  @!P2 LD.E.128 R52, [R32.64] ;  /* 0x000000082034a980 */ /* 0x000362000c101d00 */
[----:B------:R-:W-:Y:S01]  /*ced0*/  @!P1 SHF.L.U32 R0, R224, 0x3, RZ ;  /* 0x00000003e0009819 */ /* 0x000fe200000006ff */
[----:B------:R-:W-:Y:S01]  /*cee0*/  CS2R R62, SRZ ;  /* 0x00000000003e7805 */ /* 0x000fe2000001ff00 */
[----:B------:R-:W-:Y:S01]  /*cef0*/  CS2R R60, SRZ ;  /* 0x00000000003c7805 */ /* 0x000fe2000001ff00 */
[----:B------:R-:W-:Y:S01]  /*cf00*/  CS2R R34, SRZ ;  /* 0x0000000000227805 */ /* 0x000fe2000001ff00 */
[----:B------:R-:W-:Y:S01]  /*cf10*/  CS2R R50, SRZ ;  /* 0x0000000000327805 */ /* 0x000fe2000001ff00 */
[C---:B------:R-:W-:Y:S01]  /*cf20*/  @!P1 IMAD.WIDE R28, R0.reuse, 0x2, R20 ;  /* 0x00000002001c9825 */ /* 0x040fe200078e0214 */
[----:B------:R-:W-:Y:S01]  /*cf30*/  CS2R R48, SRZ ;  /* 0x0000000000307805 */ /* 0x000fe2000001ff00 */
[----:B------:R2:W5:Y:S02]  /*cf40*/  @!P2 LD.E.128 R56, [R30.64] ;  /* 0x000000081e38a980 */ /* 0x000564000c101d00 */
[----:B------:R-:W-:-:S02]  /*cf50*/  @!P1 IMAD.WIDE R20, R0, 0x2, R2 ;  /* 0x0000000200149825 */ /* 0x000fc400078e0202 */
[----:B------:R2:W5:Y:S02]  /*cf60*/  @!P1 LD.E.128 R64, [R28.64] ;  /* 0x000000081c409980 */ /* 0x000564000c101d00 */
[----:B------:R-:W-:Y:S02]  /*cf70*/  @!P0 IMAD.X R23, R3, 0x1, R26, P3 ;  /* 0x0000000103178824 */ /* 0x000fe400018e061a */
[----:B------:R2:W5:Y:S04]  /*cf80*/  @!P1 LD.E.128 R60, [R20.64] ;  /* 0x00000008143c9980 */ /* 0x000568000c101d00 */
[----:B------:R2:W5:Y:S01]  /*cf90*/  @!P0 LD.E.128 R48, [R22.64] ;  /* 0x0000000816308980 */ /* 0x000562000c101d00 */
[----:B-1----:R-:W-:-:S06]  /*cfa0*/  CS2R R32, SRZ ;  /* 0x0000000000207805 */ /* 0x002fcc000001ff00 */
[----:B------:R2:W5:Y:S02]  /*cfb0*/  @!P0 LD.E.128 R32, [R24.64] ;  /* 0x0000000818208980 */ /* 0x000564000c101d00 */
.L_x_1374:
[----:B---3--:R-:W-:Y:S05]  /*cfc0*/  BSYNC B0 ;  /* 0x0000000000007941 */ /* 0x008fea0003800000 */
.L_x_1373:
[----:B-1---5:R-:W-:Y:S01]  /*cfd0*/  IMAD.MOV.U32 R2, RZ, RZ, R64 ;  /* 0x000000ffff027224 */ /* 0x022fe200078e0040 */
[----:B------:R-:W-:Y:S01]  /*cfe0*/  MOV R0, R65 ;  /* 0x0000004100007202 */ /* 0x000fe20000000f00 */
[----:B--2-4-:R-:W-:Y:S01]  /*cff0*/  IMAD.MOV.U32 R20, RZ, RZ, R66 ;  /* 0x000000ffff147224 */ /* 0x014fe200078e0042 */
        /* <DEDUP_REMOVED lines=43> */
[----:B------:R-:W2:Y:S01]  /*d2b0*/  LDL R97, [R1+0x4c] ;  /* 0x00004c0001617983 */ /* 0x000ea20000100800 */
[----:B------:R-:W-:Y:S01]  /*d2c0*/  IMAD.MOV.U32 R2, RZ, RZ, c[0x0][0x27c] ;  /* 0x00009f00ff027624 */ /* 0x000fe200078e00ff */
[----:B------:R-:W-:Y:S02]  /*d2d0*/  SHF.R.U64 R12, R12, 0x10, R13 ;  /* 0x000000100c0c7819 */ /* 0x000fe4000000120d */
[----:B------:R-:W-:Y:S02]  /*d2e0*/  SHF.R.U64 R16, R16, 0x10, R17 ;  /* 0x0000001010107819 */ /* 0x000fe40000001211 */
[----:B------:R-:W-:Y:S02]  /*d2f0*/  LEA.HI R2, R2, R243, RZ, 0x1d ;  /* 0x000000f302027211 */ /* 0x000fe400078fe8ff */
[----:B------:R-:W-:Y:S02]  /*d300*/  SHF.R.U32.HI R3, RZ, 0x10, R13 ;  /* 0x00000010ff037819 */ /* 0x000fe4000001160d */
[----:B------:R-:W-:-:S02]  /*d310*/  SHF.R.S32.HI R0, RZ, 0x1f, R2 ;  /* 0x0000001fff007819 */ /* 0x000fc40000011402 */
[----:B------:R-:W-:Y:S02]  /*d320*/  SHF.R.U64 R18, R18, 0x10, R19 ;  /* 0x0000001012127819 */ /* 0x000fe40000001213 */
[----:B------:R-:W-:Y:S01]  /*d330*/  LEA.HI R0, R0, R2, RZ, 0x3 ;  /* 0x0000000200007211 */ /* 0x000fe200078f18ff */
[----:B------:R-:W-:Y:S01]  /*d340*/  IMAD.SHL.U32 R2, R2, 0x8, RZ ;  /* 0x0000000802027824 */ /* 0x000fe200078e00ff */
[----:B------:R-:W-:Y:S02]  /*d350*/  PRMT R13, R37, 0x5432, R12 ;  /* 0x00005432250d7816 */ /* 0x000fe4000000000c */
[--C-:B------:R-:W-:Y:S01]  /*d360*/  SHF.R.U64 R14, R14, 0x10, R15.reuse ;  /* 0x000000100e0e7819 */ /* 0x100fe2000000120f */
[----:B------:R-:W-:Y:S01]  /*d370*/  IMAD.SHL.U32 R0, R0, 0x400, RZ ;  /* 0x0000040000007824 */ /* 0x000fe200078e00ff */
[----:B------:R-:W-:Y:S02]  /*d380*/  LOP3.LUT R2, R226, 0x38, R2, 0xf8, !PT ;  /* 0x00000038e2027812 */ /* 0x000fe400078ef802 */
[----:B------:R-:W-:-:S02]  /*d390*/  SHF.R.U32.HI R29, RZ, 0x10, R15 ;  /* 0x00000010ff1d7819 */ /* 0x000fc4000001160f */
[----:B------:R-:W-:Y:S02]  /*d3a0*/  LOP3.LUT R2, R2, R227, RZ, 0x3c, !PT ;  /* 0x000000e302027212 */ /* 0x000fe400078e3cff */
[----:B------:R-:W-:Y:S02]  /*d3b0*/  LOP3.LUT R0, R0, 0x7fffe000, RZ, 0xc0, !PT ;  /* 0x7fffe00000007812 */ /* 0x000fe400078ec0ff */
[----:B------:R-:W-:Y:S02]  /*d3c0*/  PRMT R15, R37, 0x5410, R3 ;  /* 0x00005410250f7816 */ /* 0x000fe40000000003 */
[----:B------:R-:W-:Y:S02]  /*d3d0*/  IADD3 R0, R2, R0, R228 ;  /* 0x0000000002007210 */ /* 0x000fe40007ffe0e4 */
[----:B------:R-:W-:Y:S01]  /*d3e0*/  SHF.R.U32.HI R2, RZ, 0x10, R19 ;  /* 0x00000010ff027819 */ /* 0x000fe20000011613 */
[----:B------:R-:W-:Y:S01]  /*d3f0*/  IMAD.U32 R31, R15, 0x10000, RZ ;  /* 0x000100000f1f7824 */ /* 0x000fe200078e00ff */
[----:B------:R-:W-:Y:S01]  /*d400*/  PRMT R19, R39, 0x5432, R18 ;  /* 0x0000543227137816 */ /* 0x000fe20000000012 */
[----:B------:R-:W-:Y:S01]  /*d410*/  IMAD.SHL.U32 R30, R0, 0x2, RZ ;  /* 0x00000002001e7824 */ /* 0x000fe200078e00ff */
[----:B------:R-:W-:Y:S01]  /*d420*/  SHF.R.U32.HI R0, RZ, 0x10, R17 ;  /* 0x00000010ff007819 */ /* 0x000fe20000011611 */
[----:B------:R-:W-:Y:S01]  /*d430*/  IMAD.U32 R18, R13, 0x10000, RZ ;  /* 0x000100000d127824 */ /* 0x000fe200078e00ff */
[----:B------:R-:W-:-:S02]  /*d440*/  PRMT R17, R38, 0x5432, R16 ;  /* 0x0000543226117816 */ /* 0x000fc40000000010 */
[----:B------:R-:W1:Y:S01]  /*d450*/  LDS.128 R20, [R30+0xc100] ;  /* 0x00c100001e147984 */ /* 0x000e620000000c00 */
[----:B------:R-:W-:Y:S02]  /*d460*/  PRMT R16, R38, 0x5410, R0 ;  /* 0x0000541026107816 */ /* 0x000fe40000000000 */
[----:B------:R-:W-:Y:S01]  /*d470*/  IMAD.U32 R12, R17, 0x10000, RZ ;  /* 0x00010000110c7824 */ /* 0x000fe200078e00ff */
[----:B------:R-:W-:Y:S02]  /*d480*/  PRMT R28, R39, 0x5410, R2 ;  /* 0x00005410271c7816 */ /* 0x000fe40000000002 */
[----:B------:R-:W-:Y:S02]  /*d490*/  LOP3.LUT R17, R17, 0xffff0000, RZ, 0xc0, !PT ;  /* 0xffff000011117812 */ /* 0x000fe400078ec0ff */
[----:B------:R-:W-:Y:S02]  /*d4a0*/  LOP3.LUT R15, R15, 0xffff0000, RZ, 0xc0, !PT ;  /* 0xffff00000f0f7812 */ /* 0x000fe400078ec0ff */
[----:B------:R-:W-:-:S02]  /*d4b0*/  PRMT R14, R68, 0x5432, R14 ;  /* 0x00005432440e7816 */ /* 0x000fc4000000000e */
[----:B-1----:R-:W-:-:S05]  /*d4c0*/  SHF.L.U32 R0, R20, 0x10, RZ ;  /* 0x0000001014007819 */ /* 0x002fca00000006ff */
[C---:B------:R-:W-:Y:S02]  /*d4d0*/  FMUL.FTZ R3, R0.reuse, R18 ;  /* 0x0000001200037220 */ /* 0x040fe40000410000 */
[----:B------:R-:W-:Y:S01]  /*d4e0*/  FMUL.FTZ R0, R0, R12 ;  /* 0x0000000c00007220 */ /* 0x000fe20000410000 */
[----:B--2---:R-:W1:Y:S02]  /*d4f0*/  LDS.128 R24, [R97] ;  /* 0x0000000061187984 */ /* 0x004e640000000c00 */
[----:B-1----:R-:W-:-:S04]  /*d500*/  IMAD.U32 R2, R24, 0x10000, RZ ;  /* 0x0001000018027824 */ /* 0x002fc800078e00ff */
[C---:B------:R-:W-:Y:S01]  /*d510*/  FFMA.FTZ R38, R2.reuse, R18, R0 ;  /* 0x0000001202267223 */ /* 0x040fe20000010000 */
[----:B------:R-:W-:Y:S01]  /*d520*/  SHF.L.U32 R0, R21, 0x10, RZ ;  /* 0x0000001015007819 */ /* 0x000fe200000006ff */
[----:B------:R-:W-:Y:S01]  /*d530*/  FFMA.FTZ R39, R2, R12, -R3 ;  /* 0x0000000c02277223 */ /* 0x000fe20000010803 */
[----:B------:R-:W-:Y:S01]  /*d540*/  PRMT R18, R68, 0x5410, R29 ;  /* 0x0000541044127816 */ /* 0x000fe2000000001d */
[----:B------:R-:W-:Y:S02]  /*d550*/  IMAD.U32 R12, R16, 0x10000, RZ ;  /* 0x00010000100c7824 */ /* 0x000fe400078e00ff */
[C---:B------:R-:W-:Y:S02]  /*d560*/  FMUL.FTZ R3, R0.reuse, R31 ;  /* 0x0000001f00037220 */ /* 0x040fe40000410000 */
[----:B------:R-:W-:Y:S02]  /*d570*/  IMAD.U32 R2, R25, 0x10000, RZ ;  /* 0x0001000019027824 */ /* 0x000fe400078e00ff */
[----:B------:R-:W-:-:S02]  /*d580*/  FMUL.FTZ R0, R0, R12 ;  /* 0x0000000c00007220 */ /* 0x000fc40000410000 */
[C---:B------:R-:W-:Y:S02]  /*d590*/  FFMA.FTZ R37, R2.reuse, R12, -R3 ;  /* 0x0000000c02257223 */ /* 0x040fe40000010803 */
[----:B------:R-:W-:Y:S01]  /*d5a0*/  FFMA.FTZ R31, R2, R31, R0 ;  /* 0x0000001f021f7223 */ /* 0x000fe20000010000 */
[----:B------:R-:W-:Y:S01]  /*d5b0*/  SHF.L.U32 R0, R23, 0x10, RZ ;  /* 0x0000001017007819 */ /* 0x000fe200000006ff */
[C---:B------:R-:W-:Y:S01]  /*d5c0*/  IMAD.U32 R29, R18.reuse, 0x10000, RZ ;  /* 0x00010000121d7824 */ /* 0x040fe200078e00ff */
[----:B------:R-:W-:Y:S01]  /*d5d0*/  LOP3.LUT R18, R18, 0xffff0000, RZ, 0xc0, !PT ;  /* 0xffff000012127812 */ /* 0x000fe200078ec0ff */
[----:B------:R-:W-:Y:S02]  /*d5e0*/  IMAD.U32 R12, R28, 0x10000, RZ ;  /* 0x000100001c0c7824 */ /* 0x000fe400078e00ff */
[----:B------:R-:W-:Y:S02]  /*d5f0*/  IMAD.U32 R2, R27, 0x10000, RZ ;  /* 0x000100001b027824 */ /* 0x000fe400078e00ff */
[----:B------:R-:W-:-:S02]  /*d600*/  FMUL.FTZ R3, R0, R29 ;  /* 0x0000001d00037220 */ /* 0x000fc40000410000 */
[-C--:B------:R-:W-:Y:S02]  /*d610*/  FMUL.FTZ R0, R0, R12.reuse ;  /* 0x0000000c00007220 */ /* 0x080fe40000410000 */
[C---:B------:R-:W-:Y:S01]  /*d620*/  FFMA.FTZ R36, R2.reuse, R12, -R3 ;  /* 0x0000000c02247223 */ /* 0x040fe20000010803 */
[----:B------:R-:W-:Y:S01]  /*d630*/  LOP3.LUT R3, R25, 0xffff0000, RZ, 0xc0, !PT ;  /* 0xffff000019037812 */ /* 0x000fe200078ec0ff */
[----:B------:R-:W-:Y:S01]  /*d640*/  FFMA.FTZ R29, R2, R29, R0 ;  /* 0x0000001d021d7223 */ /* 0x000fe20000010000 */
[----:B------:R-:W-:Y:S02]  /*d650*/  LOP3.LUT R25, R13, 0xffff0000, RZ, 0xc0, !PT ;  /* 0xffff00000d197812 */ /* 0x000fe400078ec0ff */
[----:B------:R-:W-:Y:S02]  /*d660*/  LOP3.LUT R2, R20, 0xffff0000, RZ, 0xc0, !PT ;  /* 0xffff000014027812 */ /* 0x000fe400078ec0ff */
[----:B------:R-:W-:Y:S02]  /*d670*/  LOP3.LUT R12, R24, 0xffff0000, RZ, 0xc0, !PT ;  /* 0xffff0000180c7812 */ /* 0x000fe400078ec0ff */
[----:B------:R-:W-:Y:S01]  /*d680*/  LOP3.LUT R0, R21, 0xffff0000, RZ, 0xc0, !PT ;  /* 0xffff000015007812 */ /* 0x000fe200078ec0ff */
[----:B------:R-:W-:-:S02]  /*d690*/  FMUL.FTZ R13, R2, R25 ;  /* 0x00000019020d7220 */ /* 0x000fc40000410000 */
[-C--:B------:R-:W-:Y:S02]  /*d6a0*/  FMUL.FTZ R2, R2, R17.reuse ;  /* 0x0000001102027220 */ /* 0x080fe40000410000 */
[----:B------:R-:W-:Y:S01]  /*d6b0*/  FFMA.FTZ R24, R12, R17, -R13 ;  /* 0x000000110c187223 */ /* 0x000fe2000001080d */
[----:B------:R-:W-:Y:S01]  /*d6c0*/  LOP3.LUT R13, R16, 0xffff0000, RZ, 0xc0, !PT ;  /* 0xffff0000100d7812 */ /* 0x000fe200078ec0ff */
[----:B------:R-:W-:Y:S02]  /*d6d0*/  FFMA.FTZ R12, R12, R25, R2 ;  /* 0x000000190c0c7223 */ /* 0x000fe40000010002 */
[C---:B------:R-:W-:Y:S02]  /*d6e0*/  FMUL.FTZ R2, R0.reuse, R15 ;  /* 0x0000000f00027220 */ /* 0x040fe40000410000 */
[-C--:B------:R-:W-:Y:S01]  /*d6f0*/  FMUL.FTZ R0, R0, R13.reuse ;  /* 0x0000000d00007220 */ /* 0x080fe20000410000 */
[----:B------:R-:W-:Y:S01]  /*d700*/  F2FP.BF16.PACK_AB R12, R12, R38 ;  /* 0x000000260c0c723e */ /* 0x000fe200000010ff */
[----:B------:R-:W-:-:S02]  /*d710*/  FFMA.FTZ R17, R3, R13, -R2 ;  /* 0x0000000d03117223 */ /* 0x000fc40000010802 */
[----:B------:R-:W-:Y:S01]  /*d720*/  FFMA.FTZ R13, R3, R15, R0 ;  /* 0x0000000f030d7223 */ /* 0x000fe20000010000 */
[----:B------:R-:W-:Y:S01]  /*d730*/  SHF.L.U32 R0, R22, 0x10, RZ ;  /* 0x0000001016007819 */ /* 0x000fe200000006ff */
[----:B------:R-:W-:Y:S01]  /*d740*/  IMAD.U32 R16, R14, 0x10000, RZ ;  /* 0x000100000e107824 */ /* 0x000fe200078e00ff */
[----:B------:R-:W-:Y:S01]  /*d750*/  F2FP.BF16.PACK_AB R17, R17, R37 ;  /* 0x000000251111723e */ /* 0x000fe200000010ff */
[----:B------:R-:W-:Y:S01]  /*d760*/  IMAD.U32 R15, R19, 0x10000, RZ ;  /* 0x00010000130f7824 */ /* 0x000fe200078e00ff */
[----:B------:R-:W-:Y:S01]  /*d770*/  F2FP.BF16.PACK_AB R13, R13, R31 ;  /* 0x0000001f0d0d723e */ /* 0x000fe200000010ff */
[----:B------:R-:W-:Y:S02]  /*d780*/  FMUL.FTZ R3, R0, R16 ;  /* 0x0000001000037220 */ /* 0x000fe40000410000 */
[----:B------:R-:W-:Y:S02]  /*d790*/  IMAD.U32 R2, R26, 0x10000, RZ ;  /* 0x000100001a027824 */ /* 0x000fe400078e00ff */
[----:B------:R-:W-:-:S02]  /*d7a0*/  FMUL.FTZ R0, R0, R15 ;  /* 0x0000000f00007220 */ /* 0x000fc40000410000 */
[C---:B------:R-:W-:Y:S02]  /*d7b0*/  FFMA.FTZ R21, R2.reuse, R15, -R3 ;  /* 0x0000000f02157223 */ /* 0x040fe40000010803 */
[----:B------:R-:W-:Y:S01]  /*d7c0*/  FFMA.FTZ R20, R2, R16, R0 ;  /* 0x0000001002147223 */ /* 0x000fe20000010000 */
[----:B------:R-:W-:Y:S02]  /*d7d0*/  LOP3.LUT R16, R14, 0xffff0000, RZ, 0xc0, !PT ;  /* 0xffff00000e107812 */ /* 0x000fe400078ec0ff */
[----:B------:R-:W-:Y:S02]  /*d7e0*/  LOP3.LUT R0, R22, 0xffff0000, RZ, 0xc0, !PT ;  /* 0xffff000016007812 */ /* 0x000fe400078ec0ff */
[----:B------:R-:W-:Y:S02]  /*d7f0*/  LOP3.LUT R14, R19, 0xffff0000, RZ, 0xc0, !PT ;  /* 0xffff0000130e7812 */ /* 0x000fe400078ec0ff */
[----:B------:R-:W-:Y:S01]  /*d800*/  LOP3.LUT R2, R26, 0xffff0000, RZ, 0xc0, !PT ;  /* 0xffff00001a027812 */ /* 0x000fe200078ec0ff */
[----:B------:R-:W-:-:S02]  /*d810*/  FMUL.FTZ R3, R0, R16 ;  /* 0x0000001000037220 */ /* 0x000fc40000410000 */
[-C--:B------:R-:W-:Y:S02]  /*d820*/  FMUL.FTZ R0, R0, R14.reuse ;  /* 0x0000000e00007220 */ /* 0x080fe40000410000 */
[C---:B------:R-:W-:Y:S02]  /*d830*/  FFMA.FTZ R15, R2.reuse, R14, -R3 ;  /* 0x0000000e020f7223 */ /* 0x040fe40000010803 */
[----:B------:R-:W-:Y:S01]  /*d840*/  FFMA.FTZ R14, R2, R16, R0 ;  /* 0x00000010020e7223 */ /* 0x000fe20000010000 */
[----:B------:R-:W-:Y:S02]  /*d850*/  LOP3.LUT R2, R23, 0xffff0000, RZ, 0xc0, !PT ;  /* 0xffff000017027812 */ /* 0x000fe400078ec0ff */
[----:B------:R-:W-:Y:S02]  /*d860*/  LOP3.LUT R16, R28, 0xffff0000, RZ, 0xc0, !PT ;  /* 0xffff00001c107812 */ /* 0x000fe400078ec0ff */
[----:B------:R-:W-:Y:S01]  /*d870*/  LOP3.LUT R0, R27, 0xffff0000, RZ, 0xc0, !PT ;  /* 0xffff00001b007812 */ /* 0x000fe200078ec0ff */
[----:B------:R-:W-:Y:S01]  /*d880*/  FMUL.FTZ R3, R2, R18 ;  /* 0x0000001202037220 */ /* 0x000fe20000410000 */
[----:B------:R-:W-:Y:S01]  /*d890*/  F2FP.BF16.PACK_AB R14, R14, R20 ;  /* 0x000000140e0e723e */ /* 0x000fe200000010ff */
[----:B------:R-:W-:-:S02]  /*d8a0*/  FMUL.FTZ R2, R2, R16 ;  /* 0x0000001002027220 */ /* 0x000fc40000410000 */
[----:B------:R-:W-:Y:S01]  /*d8b0*/  FFMA.FTZ R3, R0, R16, -R3 ;  /* 0x0000001000037223 */ /* 0x000fe20000010803 */
[----:B------:R-:W-:Y:S01]  /*d8c0*/  F2FP.BF16.PACK_AB R16, R24, R39 ;  /* 0x000000271810723e */ /* 0x000fe200000010ff */
[----:B------:R-:W-:Y:S01]  /*d8d0*/  FFMA.FTZ R2, R0, R18, R2 ;  /* 0x0000001200027223 */ /* 0x000fe20000010002 */
[----:B------:R-:W-:Y:S02]  /*d8e0*/  F2FP.BF16.PACK_AB R18, R15, R21 ;  /* 0x000000150f12723e */ /* 0x000fe400000010ff */
[----:B------:R-:W-:Y:S02]  /*d8f0*/  F2FP.BF16.PACK_AB R19, R3, R36 ;  /* 0x000000240313723e */ /* 0x000fe400000010ff */
[----:B------:R-:W-:-:S03]  /*d900*/  F2FP.BF16.PACK_AB R15, R2, R29 ;  /* 0x0000001d020f723e */ /* 0x000fc600000010ff */
[----:B------:R1:W-:Y:S04]  /*d910*/  STS.128 [R97], R16 ;  /* 0x0000001061007388 */ /* 0x0003e80000000c00 */
[----:B------:R1:W-:Y:S02]  /*d920*/  STS.128 [R30+0xc100], R12 ;  /* 0x00c1000c1e007388 */ /* 0x0003e40000000c00 */
.L_x_1378:
[----:B------:R-:W-:Y:S05]  /*d930*/  BSYNC B0 ;  /* 0x0000000000007941 */ /* 0x000fea0003800000 */
.L_x_1377:
[----:B------:R-:W-:Y:S01]  /*d940*/  ISETP.GE.AND P0, PT, R106, c[0x0][0x27c], PT ;  /* 0x00009f006a007a0c */ /* 0x000fe20003f06270 */
[----:B------:R-:W-:-:S12]  /*d950*/  BSSY B0, `(.L_x_1379) ;  /* 0x000006a000007945 */ /* 0x000fd80003800000 */
[----:B------:R-:W-:Y:S05]  /*d960*/  @P0 BRA `(.L_x_1380) ;  /* 0x0000068000000947 */ /* 0x000fea0003800000 */
[----:B-1----:R-:W2:Y:S01]  /*d970*/  LDL R30, [R1+0x48] ;  /* 0x00004800011e7983 */ /* 0x002ea20000100800 */
[----:B------:R-:W-:Y:S01]  /*d980*/  IMAD.MOV.U32 R0, RZ, RZ, c[0x0][0x27c] ;  /* 0x00009f00ff007624 */ /* 0x000fe200078e00ff */
[----:B------:R-:W-:-:S04]  /*d990*/  SHF.R.U64 R6, R6, 0x10, R7 ;  /* 0x0000001006067819 */ /* 0x000fc80000001207 */
[----:B------:R-:W-:-:S04]  /*d9a0*/  LEA.HI R0, R0, R225, RZ, 0x1d ;  /* 0x000000e100007211 */ /* 0x000fc800078fe8ff */
[----:B------:R-:W-:Y:S01]  /*d9b0*/  SHF.R.S32.HI R2, RZ, 0x1f, R0 ;  /* 0x0000001fff027819 */ /* 0x000fe20000011400 */
[----:B------:R-:W-:-:S03]  /*d9c0*/  IMAD.SHL.U32 R3, R0, 0x8, RZ ;  /* 0x0000000800037824 */ /* 0x000fc600078e00ff */
[----:B------:R-:W-:Y:S02]  /*d9d0*/  LEA.HI R0, R2, R0, RZ, 0x3 ;  /* 0x0000000002007211 */ /* 0x000fe400078f18ff */
[----:B------:R-:W-:Y:S02]  /*d9e0*/  LOP3.LUT R2, R226, 0x38, R3, 0xf8, !PT ;  /* 0x00000038e2027812 */ /* 0x000fe400078ef803 */
[----:B------:R-:W-:Y:S01]  /*d9f0*/  SHF.R.U64 R3, R4, 0x10, R5 ;  /* 0x0000001004037819 */ /* 0x000fe20000001205 */
[----:B------:R-:W-:Y:S01]  /*da00*/  IMAD.SHL.U32 R0, R0, 0x400, RZ ;  /* 0x0000040000007824 */ /* 0x000fe200078e00ff */
[----:B------:R-:W-:Y:S02]  /*da10*/  LOP3.LUT R2, R2, R227, RZ, 0x3c, !PT ;  /* 0x000000e302027212 */ /* 0x000fe400078e3cff */
[----:B------:R-:W-:Y:S02]  /*da20*/  PRMT R3, R70, 0x5410, R3 ;  /* 0x0000541046037816 */ /* 0x000fe40000000003 */
[----:B------:R-:W-:-:S03]  /*da30*/  LOP3.LUT R0, R0, 0x7fffe000, RZ, 0xc0, !PT ;  /* 0x7fffe00000007812 */ /* 0x000fc600078ec0ff */
[----:B------:R-:W-:Y:S01]  /*da40*/  IMAD.U32 R20, R3, 0x10000, RZ ;  /* 0x0001000003147824 */ /* 0x000fe200078e00ff */
[----:B------:R-:W-:-:S05]  /*da50*/  IADD3 R0, R2, R0, R228 ;  /* 0x0000000002007210 */ /* 0x000fca0007ffe0e4 */
[----:B------:R-:W-:Y:S01]  /*da60*/  IMAD.SHL.U32 R22, R0, 0x2, RZ ;  /* 0x0000000200167824 */ /* 0x000fe200078e00ff */
[--C-:B------:R-:W-:Y:S02]  /*da70*/  SHF.R.U64 R0, R8, 0x10, R9.reuse ;  /* 0x0000001008007819 */ /* 0x100fe40000001209 */
[----:B------:R-:W-:Y:S02]  /*da80*/  SHF.R.U32.HI R8, RZ, 0x10, R9 ;  /* 0x00000010ff087819 */ /* 0x000fe40000011609 */
[----:B------:R-:W1:Y:S01]  /*da90*/  LDS.128 R12, [R22+0xc100] ;  /* 0x00c10000160c7984 */ /* 0x000e620000000c00 */
[C---:B------:R-:W-:Y:S02]  /*daa0*/  PRMT R4, R71.reuse, 0x5410, R0 ;  /* 0x0000541047047816 */ /* 0x040fe40000000000 */
[----:B------:R-:W-:Y:S02]  /*dab0*/  SHF.R.U32.HI R9, RZ, 0x10, R5 ;  /* 0x00000010ff097819 */ /* 0x000fe40000011605 */
[----:B------:R-:W-:Y:S01]  /*dac0*/  PRMT R8, R71, 0x5432, R8 ;  /* 0x0000543247087816 */ /* 0x000fe20000000008 */
[----:B------:R-:W-:Y:S01]  /*dad0*/  IMAD.U32 R21, R4, 0x10000, RZ ;  /* 0x0001000004157824 */ /* 0x000fe200078e00ff */
[----:B-1----:R-:W-:-:S05]  /*dae0*/  SHF.L.U32 R0, R12, 0x10, RZ ;  /* 0x000000100c007819 */ /* 0x002fca00000006ff */
[C---:B------:R-:W-:Y:S02]  /*daf0*/  FMUL.FTZ R5, R0.reuse, R20 ;  /* 0x0000001400057220 */ /* 0x040fe40000410000 */
[----:B------:R-:W-:Y:S01]  /*db00*/  FMUL.FTZ R0, R0, R21 ;  /* 0x0000001500007220 */ /* 0x000fe20000410000 */
[----:B--2---:R-:W1:Y:S02]  /*db10*/  LDS.128 R16, [R30] ;  /* 0x000000001e107984 */ /* 0x004e640000000c00 */
[----:B-1----:R-:W-:-:S04]  /*db20*/  IMAD.U32 R2, R16, 0x10000, RZ ;  /* 0x0001000010027824 */ /* 0x002fc800078e00ff */
[----:B------:R-:W-:Y:S01]  /*db30*/  FFMA.FTZ R29, R2, R21, -R5 ;  /* 0x00000015021d7223 */ /* 0x000fe20000010805 */
[----:B------:R-:W-:Y:S01]  /*db40*/  PRMT R5, R70, 0x5432, R9 ;  /* 0x0000543246057816 */ /* 0x000fe20000000009 */
[----:B------:R-:W-:Y:S01]  /*db50*/  FFMA.FTZ R27, R2, R20, R0 ;  /* 0x00000014021b7223 */ /* 0x000fe20000010000 */
[----:B------:R-:W-:Y:S01]  /*db60*/  SHF.L.U32 R0, R13, 0x10, RZ ;  /* 0x000000100d007819 */ /* 0x000fe200000006ff */
[----:B------:R-:W-:Y:S02]  /*db70*/  IMAD.U32 R20, R8, 0x10000, RZ ;  /* 0x0001000008147824 */ /* 0x000fe400078e00ff */
[----:B------:R-:W-:Y:S02]  /*db80*/  IMAD.U32 R21, R5, 0x10000, RZ ;  /* 0x0001000005157824 */ /* 0x000fe400078e00ff */
[----:B------:R-:W-:Y:S02]  /*db90*/  IMAD.U32 R2, R17, 0x10000, RZ ;  /* 0x0001000011027824 */ /* 0x000fe400078e00ff */
[----:B------:R-:W-:-:S02]  /*dba0*/  FMUL.FTZ R9, R0, R21 ;  /* 0x0000001500097220 */ /* 0x000fc40000410000 */
[-C--:B------:R-:W-:Y:S02]  /*dbb0*/  FMUL.FTZ R0, R0, R20.reuse ;  /* 0x0000001400007220 */ /* 0x080fe40000410000 */
[C---:B------:R-:W-:Y:S02]  /*dbc0*/  FFMA.FTZ R26, R2.reuse, R20, -R9 ;  /* 0x00000014021a7223 */ /* 0x040fe40000010809 */
[----:B------:R-:W-:Y:S01]  /*dbd0*/  FFMA.FTZ R25, R2, R21, R0 ;  /* 0x0000001502197223 */ /* 0x000fe20000010000 */
[----:B------:R-:W-:Y:S02]  /*dbe0*/  SHF.R.U32.HI R2, RZ, 0x10, R7 ;  /* 0x00000010ff027819 */ /* 0x000fe40000011607 */
[----:B------:R-:W-:Y:S02]  /*dbf0*/  SHF.R.U32.HI R0, RZ, 0x10, R11 ;  /* 0x00000010ff007819 */ /* 0x000fe4000001160b */
[C---:B------:R-:W-:Y:S01]  /*dc00*/  PRMT R9, R72.reuse, 0x5410, R2 ;  /* 0x0000541048097816 */ /* 0x040fe20000000002 */
[----:B------:R-:W-:Y:S01]  /*dc10*/  IMAD.U32 R2, R19, 0x10000, RZ ;  /* 0x0001000013027824 */ /* 0x000fe200078e00ff */
[----:B------:R-:W-:-:S02]  /*dc20*/  PRMT R20, R72, 0x5432, R0 ;  /* 0x0000543248147816 */ /* 0x000fc40000000000 */
[----:B------:R-:W-:Y:S01]  /*dc30*/  SHF.L.U32 R0, R15, 0x10, RZ ;  /* 0x000000100f007819 */ /* 0x000fe200000006ff */
[----:B------:R-:W-:Y:S01]  /*dc40*/  IMAD.U32 R28, R9, 0x10000, RZ ;  /* 0x00010000091c7824 */ /* 0x000fe200078e00ff */
[----:B------:R-:W-:Y:S01]  /*dc50*/  LOP3.LUT R7, R5, 0xffff0000, RZ, 0xc0, !PT ;  /* 0xffff000005077812 */ /* 0x000fe200078ec0ff */
[----:B------:R-:W-:Y:S01]  /*dc60*/  IMAD.U32 R23, R20, 0x10000, RZ ;  /* 0x0001000014177824 */ /* 0x000fe200078e00ff */
[----:B------:R-:W-:Y:S01]  /*dc70*/  LOP3.LUT R5, R8, 0xffff0000, RZ, 0xc0, !PT ;  /* 0xffff000008057812 */ /* 0x000fe200078ec0ff */
[CC--:B------:R-:W-:Y:S02]  /*dc80*/  FMUL.FTZ R21, R0.reuse, R28.reuse ;  /* 0x0000001c00157220 */ /* 0x0c0fe40000410000 */
[-C--:B------:R-:W-:Y:S02]  /*dc90*/  FMUL.FTZ R0, R0, R23.reuse ;  /* 0x0000001700007220 */ /* 0x080fe40000410000 */
[----:B------:R-:W-:Y:S01]  /*dca0*/  FFMA.FTZ R24, R2, R23, -R21 ;  /* 0x0000001702187223 */ /* 0x000fe20000010815 */
[----:B------:R-:W-:Y:S01]  /*dcb0*/  LOP3.LUT R21, R4, 0xffff0000, RZ, 0xc0, !PT ;  /* 0xffff000004157812 */ /* 0x000fe200078ec0ff */
[----:B------:R-:W-:Y:S01]  /*dcc0*/  FFMA.FTZ R23, R2, R28, R0 ;  /* 0x0000001c02177223 */ /* 0x000fe20000010000 */
[----:B------:R-:W-:-:S02]  /*dcd0*/  LOP3.LUT R4, R3, 0xffff0000, RZ, 0xc0, !PT ;  /* 0xffff000003047812 */ /* 0x000fc400078ec0ff */
[----:B------:R-:W-:Y:S02]  /*dce0*/  LOP3.LUT R0, R12, 0xffff0000, RZ, 0xc0, !PT ;  /* 0xffff00000c007812 */ /* 0x000fe400078ec0ff */
[----:B------:R-:W-:-:S03]  /*dcf0*/  LOP3.LUT R2, R16, 0xffff0000, RZ, 0xc0, !PT ;  /* 0xffff000010027812 */ /* 0x000fc600078ec0ff */
[CC--:B------:R-:W-:Y:S02]  /*dd00*/  FMUL.FTZ R3, R0.reuse, R4.reuse ;  /* 0x0000000400037220 */ /* 0x0c0fe40000410000 */
[-C--:B------:R-:W-:Y:S02]  /*dd10*/  FMUL.FTZ R0, R0, R21.reuse ;  /* 0x0000001500007220 */ /* 0x080fe40000410000 */
[C---:B------:R-:W-:Y:S02]  /*dd20*/  FFMA.FTZ R21, R2.reuse, R21, -R3 ;  /* 0x0000001502157223 */ /* 0x040fe40000010803 */
[----:B------:R-:W-:Y:S01]  /*dd30*/  FFMA.FTZ R16, R2, R4, R0 ;  /* 0x0000000402107223 */ /* 0x000fe20000010000 */
[----:B------:R-:W-:Y:S02]  /*dd40*/  LOP3.LUT R2, R13, 0xffff0000, RZ, 0xc0, !PT ;  /* 0xffff00000d027812 */ /* 0x000fe400078ec0ff */
[----:B------:R-:W-:Y:S02]  /*dd50*/  LOP3.LUT R0, R17, 0xffff0000, RZ, 0xc0, !PT ;  /* 0xffff000011007812 */ /* 0x000fe400078ec0ff */
[----:B------:R-:W-:Y:S01]  /*dd60*/  SHF.R.U64 R4, R10, 0x10, R11 ;  /* 0x000000100a047819 */ /* 0x000fe2000000120b */
[C---:B------:R-:W-:Y:S01]  /*dd70*/  FMUL.FTZ R3, R2.reuse, R7 ;  /* 0x0000000702037220 */ /* 0x040fe20000410000 */
[----:B------:R-:W-:Y:S01]  /*dd80*/  F2FP.BF16.PACK_AB R8, R21, R29 ;  /* 0x0000001d1508723e */ /* 0x000fe200000010ff */
[----:B------:R-:W-:-:S02]  /*dd90*/  FMUL.FTZ R2, R2, R5 ;  /* 0x0000000502027220 */ /* 0x000fc40000410000 */
[----:B------:R-:W-:Y:S01]  /*dda0*/  FFMA.FTZ R13, R0, R5, -R3 ;  /* 0x00000005000d7223 */ /* 0x000fe20000010803 */
[----:B------:R-:W-:Y:S01]  /*ddb0*/  SHF.L.U32 R3, R14, 0x10, RZ ;  /* 0x000000100e037819 */ /* 0x000fe200000006ff */
[----:B------:R-:W-:Y:S01]  /*ddc0*/  FFMA.FTZ R12, R0, R7, R2 ;  /* 0x00000007000c7223 */ /* 0x000fe20000010002 */
[C---:B------:R-:W-:Y:S02]  /*ddd0*/  PRMT R0, R74.reuse, 0x5410, R6 ;  /* 0x000054104a007816 */ /* 0x040fe40000000006 */
[----:B------:R-:W-:Y:S01]  /*dde0*/  PRMT R2, R74, 0x5432, R4 ;  /* 0x000054324a027816 */ /* 0x000fe20000000004 */
[----:B------:R-:W-:Y:S02]  /*ddf0*/  IMAD.U32 R4, R18, 0x10000, RZ ;  /* 0x0001000012047824 */ /* 0x000fe400078e00ff */
[----:B------:R-:W-:Y:S02]  /*de00*/  IMAD.U32 R7, R0, 0x10000, RZ ;  /* 0x0001000000077824 */ /* 0x000fe400078e00ff */
[----:B------:R-:W-:-:S02]  /*de10*/  IMAD.U32 R6, R2, 0x10000, RZ ;  /* 0x0001000002067824 */ /* 0x000fc400078e00ff */
[CC--:B------:R-:W-:Y:S02]  /*de20*/  FMUL.FTZ R5, R3.reuse, R7.reuse ;  /* 0x0000000703057220 */ /* 0x0c0fe40000410000 */
[-C--:B------:R-:W-:Y:S02]  /*de30*/  FMUL.FTZ R3, R3, R6.reuse ;  /* 0x0000000603037220 */ /* 0x080fe40000410000 */
[----:B------:R-:W-:Y:S01]  /*de40*/  FFMA.FTZ R10, R4, R6, -R5 ;  /* 0x00000006040a7223 */ /* 0x000fe20000010805 */
[----:B------:R-:W-:Y:S01]  /*de50*/  LOP3.LUT R6, R0, 0xffff0000, RZ, 0xc0, !PT ;  /* 0xffff000000067812 */ /* 0x000fe200078ec0ff */
[----:B------:R-:W-:Y:S01]  /*de60*/  FFMA.FTZ R11, R4, R7, R3 ;  /* 0x00000007040b7223 */ /* 0x000fe20000010003 */
[----:B------:R-:W-:Y:S02]  /*de70*/  LOP3.LUT R0, R14, 0xffff0000, RZ, 0xc0, !PT ;  /* 0xffff00000e007812 */ /* 0x000fe400078ec0ff */
[----:B------:R-:W-:Y:S02]  /*de80*/  LOP3.LUT R7, R2, 0xffff0000, RZ, 0xc0, !PT ;  /* 0xffff000002077812 */ /* 0x000fe400078ec0ff */
[----:B------:R-:W-:Y:S01]  /*de90*/  LOP3.LUT R2, R18, 0xffff0000, RZ, 0xc0, !PT ;  /* 0xffff000012027812 */ /* 0x000fe200078ec0ff */
[C---:B------:R-:W-:Y:S01]  /*dea0*/  FMUL.FTZ R3, R0.reuse, R6 ;  /* 0x0000000600037220 */ /* 0x040fe20000410000 */
[----:B------:R-:W-:Y:S01]  /*deb0*/  LOP3.LUT R5, R9, 0xffff0000, RZ, 0xc0, !PT ;  /* 0xffff000009057812 */ /* 0x000fe200078ec0ff */
[-C--:B------:R-:W-:Y:S01]  /*dec0*/  FMUL.FTZ R0, R0, R7.reuse ;  /* 0x0000000700007220 */ /* 0x080fe20000410000 */
[----:B------:R-:W-:Y:S01]  /*ded0*/  LOP3.LUT R4, R20, 0xffff0000, RZ, 0xc0, !PT ;  /* 0xffff000014047812 */ /* 0x000fe200078ec0ff */
[C---:B------:R-:W-:Y:S01]  /*dee0*/  FFMA.FTZ R7, R2.reuse, R7, -R3 ;  /* 0x0000000702077223 */ /* 0x040fe20000010803 */
[----:B------:R-:W-:Y:S01]  /*def0*/  F2FP.BF16.PACK_AB R9, R13, R26 ;  /* 0x0000001a0d09723e */ /* 0x000fe200000010ff */
[----:B------:R-:W-:Y:S01]  /*df00*/  FFMA.FTZ R6, R2, R6, R0 ;  /* 0x0000000602067223 */ /* 0x000fe20000010000 */
[----:B------:R-:W-:-:S02]  /*df10*/  LOP3.LUT R2, R15, 0xffff0000, RZ, 0xc0, !PT ;  /* 0xffff00000f027812 */ /* 0x000fc400078ec0ff */
[----:B------:R-:W-:Y:S02]  /*df20*/  LOP3.LUT R0, R19, 0xffff0000, RZ, 0xc0, !PT ;  /* 0xffff000013007812 */ /* 0x000fe400078ec0ff */
[----:B------:R-:W-:Y:S01]  /*df30*/  F2FP.BF16.PACK_AB R6, R6, R11 ;  /* 0x0000000b0606723e */ /* 0x000fe200000010ff */
[C---:B------:R-:W-:Y:S01]  /*df40*/  FMUL.FTZ R3, R2.reuse, R5 ;  /* 0x0000000502037220 */ /* 0x040fe20000410000 */
[----:B------:R-:W-:Y:S01]  /*df50*/  F2FP.BF16.PACK_AB R10, R7, R10 ;  /* 0x0000000a070a723e */ /* 0x000fe200000010ff */
[-C--:B------:R-:W-:Y:S02]  /*df60*/  FMUL.FTZ R2, R2, R4.reuse ;  /* 0x0000000402027220 */ /* 0x080fe40000410000 */
[----:B------:R-:W-:Y:S01]  /*df70*/  FFMA.FTZ R3, R0, R4, -R3 ;  /* 0x0000000400037223 */ /* 0x000fe20000010803 */
[----:B------:R-:W-:Y:S01]  /*df80*/  F2FP.BF16.PACK_AB R4, R16, R27 ;  /* 0x0000001b1004723e */ /* 0x000fe200000010ff */
[----:B------:R-:W-:Y:S01]  /*df90*/  FFMA.FTZ R2, R0, R5, R2 ;  /* 0x0000000500027223 */ /* 0x000fe20000010002 */
[----:B------:R-:W-:-:S02]  /*dfa0*/  F2FP.BF16.PACK_AB R5, R12, R25 ;  /* 0x000000190c05723e */ /* 0x000fc400000010ff */
[----:B------:R-:W-:Y:S02]  /*dfb0*/  F2FP.BF16.PACK_AB R11, R3, R24 ;  /* 0x00000018030b723e */ /* 0x000fe400000010ff */
[----:B------:R-:W-:-:S03]  /*dfc0*/  F2FP.BF16.PACK_AB R7, R2, R23 ;  /* 0x000000170207723e */ /* 0x000fc600000010ff */
[----:B------:R1:W-:Y:S04]  /*dfd0*/  STS.128 [R30], R8 ;  /* 0x000000081e007388 */ /* 0x0003e80000000c00 */
[----:B------:R1:W-:Y:S02]  /*dfe0*/  STS.128 [R22+0xc100], R4 ;  /* 0x00c1000416007388 */ /* 0x0003e40000000c00 */
.L_x_1380:
[----:B------:R-:W-:Y:S05]  /*dff0*/  BSYNC B0 ;  /* 0x0000000000007941 */ /* 0x000fea0003800000 */
.L_x_1379:
[----:B------:R-:W-:-:S13]  /*e000*/  ISETP.GE.AND P0, PT, R105, c[0x0][0x27c], PT ;  /* 0x00009f0069007a0c */ /* 0x000fda0003f06270 */
[----:B------:R-:W-:Y:S05]  /*e010*/  @P0 BRA `(.L_x_1376) ;  /* 0x0000068000000947 */ /* 0x000fea0003800000 */
[----:B------:R-:W2:Y:S01]  /*e020*/  LDL R38, [R1+0x40] ;  /* 0x0000400001267983 */ /* 0x000ea20000100800 */
[----:B------:R-:W-:Y:S01]  /*e030*/  IMAD.MOV.U32 R0, RZ, RZ, c[0x0][0x27c] ;  /* 0x00009f00ff007624 */ /* 0x000fe200078e00ff */
[----:B-1----:R-:W-:Y:S02]  /*e040*/  SHF.R.U64 R13, R40, 0x10, R41 ;  /* 0x00000010280d7819 */ /* 0x002fe40000001229 */
[----:B------:R-:W-:Y:S02]  /*e050*/  SHF.R.U64 R14, R42, 0x10, R43 ;  /* 0x000000102a0e7819 */ /* 0x000fe4000000122b */
[----:B------:R-:W-:Y:S02]  /*e060*/  LEA.HI R0, R0, R224, RZ, 0x1d ;  /* 0x000000e000007211 */ /* 0x000fe400078fe8ff */
[----:B------:R-:W-:Y:S02]  /*e070*/  PRMT R16, R75, 0x5432, R13 ;  /* 0x000054324b107816 */ /* 0x000fe4000000000d */
[----:B------:R-:W-:Y:S01]  /*e080*/  SHF.R.S32.HI R2, RZ, 0x1f, R0 ;  /* 0x0000001fff027819 */ /* 0x000fe20000011400 */
[----:B------:R-:W-:Y:S01]  /*e090*/  IMAD.SHL.U32 R3, R0, 0x8, RZ ;  /* 0x0000000800037824 */ /* 0x000fe200078e00ff */
[----:B------:R-:W-:Y:S01]  /*e0a0*/  SHF.R.U32.HI R19, RZ, 0x10, R43 ;  /* 0x00000010ff137819 */ /* 0x000fe2000001162b */
[----:B------:R-:W-:Y:S01]  /*e0b0*/  IMAD.U32 R29, R16, 0x10000, RZ ;  /* 0x00010000101d7824 */ /* 0x000fe200078e00ff */
[----:B------:R-:W-:-:S02]  /*e0c0*/  LEA.HI R0, R2, R0, RZ, 0x3 ;  /* 0x0000000002007211 */ /* 0x000fc400078f18ff */
[----:B------:R-:W-:Y:S02]  /*e0d0*/  LOP3.LUT R2, R226, 0x38, R3, 0xf8, !PT ;  /* 0x00000038e2027812 */ /* 0x000fe400078ef803 */
[----:B------:R-:W-:Y:S01]  /*e0e0*/  SHF.R.U64 R3, R46, 0x10, R47 ;  /* 0x000000102e037819 */ /* 0x000fe2000000122f */
[----:B------:R-:W-:Y:S01]  /*e0f0*/  IMAD.SHL.U32 R0, R0, 0x400, RZ ;  /* 0x0000040000007824 */ /* 0x000fe200078e00ff */
[----:B------:R-:W-:Y:S02]  /*e100*/  LOP3.LUT R2, R2, R227, RZ, 0x3c, !PT ;  /* 0x000000e302027212 */ /* 0x000fe400078e3cff */
[----:B------:R-:W-:Y:S02]  /*e110*/  SHF.R.U32.HI R15, RZ, 0x10, R41 ;  /* 0x00000010ff0f7819 */ /* 0x000fe40000011629 */
[----:B------:R-:W-:Y:S02]  /*e120*/  LOP3.LUT R0, R0, 0x7fffe000, RZ, 0xc0, !PT ;  /* 0x7fffe00000007812 */ /* 0x000fe400078ec0ff */
[----:B------:R-:W-:-:S02]  /*e130*/  PRMT R23, R76, 0x5432, R14 ;  /* 0x000054324c177816 */ /* 0x000fc4000000000e */
[----:B------:R-:W-:Y:S02]  /*e140*/  IADD3 R0, R2, R0, R228 ;  /* 0x0000000002007210 */ /* 0x000fe40007ffe0e4 */
[----:B------:R-:W-:Y:S02]  /*e150*/  SHF.R.U32.HI R2, RZ, 0x10, R45 ;  /* 0x00000010ff027819 */ /* 0x000fe4000001162d */
[----:B------:R-:W-:Y:S01]  /*e160*/  PRMT R22, R76, 0x5410, R19 ;  /* 0x000054104c167816 */ /* 0x000fe20000000013 */
[----:B------:R-:W-:Y:S01]  /*e170*/  IMAD.SHL.U32 R28, R0, 0x2, RZ ;  /* 0x00000002001c7824 */ /* 0x000fe200078e00ff */
[----:B------:R-:W-:Y:S02]  /*e180*/  SHF.R.U64 R0, R44, 0x10, R45 ;  /* 0x000000102c007819 */ /* 0x000fe4000000122d */
[----:B------:R-:W-:Y:S01]  /*e190*/  SHF.R.U32.HI R12, RZ, 0x10, R47 ;  /* 0x00000010ff0c7819 */ /* 0x000fe2000001162f */
[----:B------:R-:W-:Y:S01]  /*e1a0*/  IMAD.U32 R31, R22, 0x10000, RZ ;  /* 0x00010000161f7824 */ /* 0x000fe200078e00ff */
[----:B------:R-:W1:Y:S01]  /*e1b0*/  LDS.128 R4, [R28+0xc100] ;  /* 0x00c100001c047984 */ /* 0x000e620000000c00 */
[----:B------:R-:W-:-:S02]  /*e1c0*/  PRMT R18, R77, 0x5432, R0 ;  /* 0x000054324d127816 */ /* 0x000fc40000000000 */
[----:B------:R-:W-:Y:S02]  /*e1d0*/  PRMT R25, R78, 0x5432, R3 ;  /* 0x000054324e197816 */ /* 0x000fe40000000003 */
[----:B------:R-:W-:Y:S01]  /*e1e0*/  PRMT R15, R75, 0x5410, R15 ;  /* 0x000054104b0f7816 */ /* 0x000fe2000000000f */
[----:B------:R-:W-:Y:S01]  /*e1f0*/  IMAD.U32 R30, R18, 0x10000, RZ ;  /* 0x00010000121e7824 */ /* 0x000fe200078e00ff */
[----:B------:R-:W-:Y:S02]  /*e200*/  PRMT R17, R77, 0x5410, R2 ;  /* 0x000054104d117816 */ /* 0x000fe40000000002 */
[----:B------:R-:W-:Y:S01]  /*e210*/  PRMT R24, R78, 0x5410, R12 ;  /* 0x000054104e187816 */ /* 0x000fe2000000000c */
[C---:B------:R-:W-:Y:S01]  /*e220*/  IMAD.U32 R36, R15.reuse, 0x10000, RZ ;  /* 0x000100000f247824 */ /* 0x040fe200078e00ff */
[----:B------:R-:W-:Y:S02]  /*e230*/  LOP3.LUT R37, R16, 0xffff0000, RZ, 0xc0, !PT ;  /* 0xffff000010257812 */ /* 0x000fe400078ec0ff */
[----:B------:R-:W-:-:S02]  /*e240*/  LOP3.LUT R15, R15, 0xffff0000, RZ, 0xc0, !PT ;  /* 0xffff00000f0f7812 */ /* 0x000fc400078ec0ff */
[----:B-1----:R-:W-:Y:S01]  /*e250*/  LOP3.LUT R3, R6, 0xffff0000, RZ, 0xc0, !PT ;  /* 0xffff000006037812 */ /* 0x002fe200078ec0ff */
[C---:B------:R-:W-:Y:S01]  /*e260*/  IMAD.U32 R2, R7.reuse, 0x10000, RZ ;  /* 0x0001000007027824 */ /* 0x040fe200078e00ff */
[----:B------:R-:W-:Y:S01]  /*e270*/  LOP3.LUT R0, R7, 0xffff0000, RZ, 0xc0, !PT ;  /* 0xffff000007007812 */ /* 0x000fe200078ec0ff */
[----:B--2---:R-:W1:Y:S02]  /*e280*/  LDS.128 R8, [R38] ;  /* 0x0000000026087984 */ /* 0x004e640000000c00 */
[C---:B-1----:R-:W-:Y:S01]  /*e290*/  IMAD.U32 R13, R10.reuse, 0x10000, RZ ;  /* 0x000100000a0d7824 */ /* 0x042fe200078e00ff */
[----:B------:R-:W-:Y:S01]  /*e2a0*/  LOP3.LUT R26, R10, 0xffff0000, RZ, 0xc0, !PT ;  /* 0xffff00000a1a7812 */ /* 0x000fe200078ec0ff */
[----:B------:R-:W-:Y:S01]  /*e2b0*/  IMAD.U32 R10, R4, 0x10000, RZ ;  /* 0x00010000040a7824 */ /* 0x000fe200078e00ff */
[C---:B------:R-:W-:Y:S01]  /*e2c0*/  SHF.L.U32 R19, R9.reuse, 0x10, RZ ;  /* 0x0000001009137819 */ /* 0x040fe200000006ff */
[----:B------:R-:W-:Y:S01]  /*e2d0*/  IMAD.U32 R21, R8, 0x10000, RZ ;  /* 0x0001000008157824 */ /* 0x000fe200078e00ff */
[----:B------:R-:W-:Y:S01]  /*e2e0*/  LOP3.LUT R14, R9, 0xffff0000, RZ, 0xc0, !PT ;  /* 0xffff0000090e7812 */ /* 0x000fe200078ec0ff */
[-C--:B------:R-:W-:Y:S01]  /*e2f0*/  FMUL.FTZ R27, R10, R29.reuse ;  /* 0x0000001d0a1b7220 */ /* 0x080fe20000410000 */
[----:B------:R-:W-:Y:S01]  /*e300*/  LOP3.LUT R9, R4, 0xffff0000, RZ, 0xc0, !PT ;  /* 0xffff000004097812 */ /* 0x000fe200078ec0ff */
[----:B------:R-:W-:Y:S01]  /*e310*/  IMAD.U32 R12, R11, 0x10000, RZ ;  /* 0x000100000b0c7824 */ /* 0x000fe200078e00ff */
[----:B------:R-:W-:Y:S01]  /*e320*/  SHF.L.U32 R4, R6, 0x10, RZ ;  /* 0x0000001006047819 */ /* 0x000fe200000006ff */
[-C--:B------:R-:W-:Y:S01]  /*e330*/  FMUL.FTZ R6, R10, R30.reuse ;  /* 0x0000001e0a067220 */ /* 0x080fe20000410000 */
[----:B------:R-:W-:Y:S01]  /*e340*/  LOP3.LUT R20, R8, 0xffff0000, RZ, 0xc0, !PT ;  /* 0xffff000008147812 */ /* 0x000fe200078ec0ff */
[----:B------:R-:W-:Y:S01]  /*e350*/  FFMA.FTZ R30, R21, R30, -R27 ;  /* 0x0000001e151e7223 */ /* 0x000fe2000001081b */
[----:B------:R-:W-:Y:S01]  /*e360*/  SHF.L.U32 R8, R5, 0x10, RZ ;  /* 0x0000001005087819 */ /* 0x000fe200000006ff */
[----:B------:R-:W-:Y:S01]  /*e370*/  FFMA.FTZ R29, R21, R29, R6 ;  /* 0x0000001d151d7223 */ /* 0x000fe20000010006 */
[----:B------:R-:W-:Y:S01]  /*e380*/  SHF.L.U32 R21, R24, 0x10, RZ ;  /* 0x0000001018157819 */ /* 0x000fe200000006ff */
[----:B------:R-:W-:Y:S01]  /*e390*/  IMAD.U32 R27, R17, 0x10000, RZ ;  /* 0x00010000111b7824 */ /* 0x000fe200078e00ff */
[----:B------:R-:W-:Y:S01]  /*e3a0*/  LOP3.LUT R5, R5, 0xffff0000, RZ, 0xc0, !PT ;  /* 0xffff000005057812 */ /* 0x000fe200078ec0ff */
[C---:B------:R-:W-:Y:S01]  /*e3b0*/  FMUL.FTZ R10, R8.reuse, R36 ;  /* 0x00000024080a7220 */ /* 0x040fe20000410000 */
[----:B------:R-:W-:Y:S01]  /*e3c0*/  LOP3.LUT R17, R17, 0xffff0000, RZ, 0xc0, !PT ;  /* 0xffff000011117812 */ /* 0x000fe200078ec0ff */
[----:B------:R-:W-:Y:S01]  /*e3d0*/  FMUL.FTZ R7, R8, R27 ;  /* 0x0000001b08077220 */ /* 0x000fe20000410000 */
[----:B------:R-:W-:Y:S01]  /*e3e0*/  LOP3.LUT R11, R11, 0xffff0000, RZ, 0xc0, !PT ;  /* 0xffff00000b0b7812 */ /* 0x000fe200078ec0ff */
[----:B------:R-:W-:-:S02]  /*e3f0*/  FMUL.FTZ R6, R2, R31 ;  /* 0x0000001f02067220 */ /* 0x000fc40000410000 */
[----:B------:R-:W-:Y:S02]  /*e400*/  FMUL.FTZ R2, R2, R21 ;  /* 0x0000001502027220 */ /* 0x000fe40000410000 */
[C---:B------:R-:W-:Y:S02]  /*e410*/  FFMA.FTZ R27, R19.reuse, R27, -R10 ;  /* 0x0000001b131b7223 */ /* 0x040fe4000001080a */
[----:B------:R-:W-:Y:S01]  /*e420*/  FFMA.FTZ R19, R19, R36, R7 ;  /* 0x0000002413137223 */ /* 0x000fe20000010007 */
[----:B------:R-:W-:Y:S01]  /*e430*/  LOP3.LUT R7, R18, 0xffff0000, RZ, 0xc0, !PT ;  /* 0xffff000012077812 */ /* 0x000fe200078ec0ff */
[C---:B------:R-:W-:Y:S02]  /*e440*/  FFMA.FTZ R16, R12.reuse, R31, R2 ;  /* 0x0000001f0c107223 */ /* 0x040fe40000010002 */
[----:B------:R-:W-:Y:S02]  /*e450*/  FMUL.FTZ R2, R9, R37 ;  /* 0x0000002509027220 */ /* 0x000fe40000410000 */
[----:B------:R-:W-:-:S02]  /*e460*/  FFMA.FTZ R21, R12, R21, -R6 ;  /* 0x000000150c157223 */ /* 0x000fc40000010806 */
[-C--:B------:R-:W-:Y:S02]  /*e470*/  FMUL.FTZ R6, R9, R7.reuse ;  /* 0x0000000709067220 */ /* 0x080fe40000410000 */
[----:B------:R-:W-:Y:S02]  /*e480*/  FFMA.FTZ R8, R20, R7, -R2 ;  /* 0x0000000714087223 */ /* 0x000fe40000010802 */
[----:B------:R-:W-:Y:S02]  /*e490*/  IMAD.U32 R18, R23, 0x10000, RZ ;  /* 0x0001000017127824 */ /* 0x000fe400078e00ff */
[C---:B------:R-:W-:Y:S01]  /*e4a0*/  FMUL.FTZ R7, R5.reuse, R15 ;  /* 0x0000000f05077220 */ /* 0x040fe20000410000 */
[----:B------:R-:W-:Y:S01]  /*e4b0*/  F2FP.BF16.PACK_AB R8, R8, R30 ;  /* 0x0000001e0808723e */ /* 0x000fe200000010ff */
[----:B------:R-:W-:Y:S02]  /*e4c0*/  FMUL.FTZ R2, R5, R17 ;  /* 0x0000001105027220 */ /* 0x000fe40000410000 */
[----:B------:R-:W-:-:S02]  /*e4d0*/  IMAD.U32 R10, R25, 0x10000, RZ ;  /* 0x00010000190a7824 */ /* 0x000fc400078e00ff */
[----:B------:R-:W-:Y:S02]  /*e4e0*/  FMUL.FTZ R5, R4, R18 ;  /* 0x0000001204057220 */ /* 0x000fe40000410000 */
[C---:B------:R-:W-:Y:S01]  /*e4f0*/  FFMA.FTZ R9, R14.reuse, R17, -R7 ;  /* 0x000000110e097223 */ /* 0x040fe20000010807 */
[----:B------:R-:W-:Y:S01]  /*e500*/  LOP3.LUT R17, R23, 0xffff0000, RZ, 0xc0, !PT ;  /* 0xffff000017117812 */ /* 0x000fe200078ec0ff */
[----:B------:R-:W-:Y:S01]  /*e510*/  FFMA.FTZ R14, R14, R15, R2 ;  /* 0x0000000f0e0e7223 */ /* 0x000fe20000010002 */
[----:B------:R-:W-:Y:S01]  /*e520*/  LOP3.LUT R15, R22, 0xffff0000, RZ, 0xc0, !PT ;  /* 0xffff0000160f7812 */ /* 0x000fe200078ec0ff */
[----:B------:R-:W-:Y:S01]  /*e530*/  FFMA.FTZ R12, R20, R37, R6 ;  /* 0x00000025140c7223 */ /* 0x000fe20000010006 */
[----:B------:R-:W-:Y:S01]  /*e540*/  LOP3.LUT R6, R25, 0xffff0000, RZ, 0xc0, !PT ;  /* 0xffff000019067812 */ /* 0x000fe200078ec0ff */
[-C--:B------:R-:W-:Y:S01]  /*e550*/  FMUL.FTZ R2, R4, R10.reuse ;  /* 0x0000000a04027220 */ /* 0x080fe20000410000 */
[----:B------:R-:W-:Y:S01]  /*e560*/  F2FP.BF16.PACK_AB R9, R9, R27 ;  /* 0x0000001b0909723e */ /* 0x000fe200000010ff */
[C---:B------:R-:W-:Y:S01]  /*e570*/  FFMA.FTZ R10, R13.reuse, R10, -R5 ;  /* 0x0000000a0d0a7223 */ /* 0x040fe20000010805 */
[----:B------:R-:W-:Y:S01]  /*e580*/  LOP3.LUT R5, R24, 0xffff0000, RZ, 0xc0, !PT ;  /* 0xffff000018057812 */ /* 0x000fe200078ec0ff */
[----:B------:R-:W-:-:S02]  /*e590*/  FFMA.FTZ R7, R13, R18, R2 ;  /* 0x000000120d077223 */ /* 0x000fc40000010002 */
[C---:B------:R-:W-:Y:S02]  /*e5a0*/  FMUL.FTZ R4, R3.reuse, R17 ;  /* 0x0000001103047220 */ /* 0x040fe40000410000 */
[-C--:B------:R-:W-:Y:S02]  /*e5b0*/  FMUL.FTZ R3, R3, R6.reuse ;  /* 0x0000000603037220 */ /* 0x080fe40000410000 */
[C---:B------:R-:W-:Y:S02]  /*e5c0*/  FMUL.FTZ R2, R0.reuse, R15 ;  /* 0x0000000f00027220 */ /* 0x040fe40000410000 */
[----:B------:R-:W-:Y:S02]  /*e5d0*/  FMUL.FTZ R0, R0, R5 ;  /* 0x0000000500007220 */ /* 0x000fe40000410000 */
[----:B------:R-:W-:Y:S01]  /*e5e0*/  FFMA.FTZ R6, R26, R6, -R4 ;  /* 0x000000061a067223 */ /* 0x000fe20000010804 */
[----:B------:R-:W-:Y:S01]  /*e5f0*/  F2FP.BF16.PACK_AB R4, R12, R29 ;  /* 0x0000001d0c04723e */ /* 0x000fe200000010ff */
[----:B------:R-:W-:-:S02]  /*e600*/  FFMA.FTZ R3, R26, R17, R3 ;  /* 0x000000111a037223 */ /* 0x000fc40000010003 */
[C---:B------:R-:W-:Y:S01]  /*e610*/  FFMA.FTZ R2, R11.reuse, R5, -R2 ;  /* 0x000000050b027223 */ /* 0x040fe20000010802 */
[----:B------:R-:W-:Y:S01]  /*e620*/  F2FP.BF16.PACK_AB R10, R6, R10 ;  /* 0x0000000a060a723e */ /* 0x000fe200000010ff */
[----:B------:R-:W-:Y:S01]  /*e630*/  FFMA.FTZ R0, R11, R15, R0 ;  /* 0x0000000f0b007223 */ /* 0x000fe20000010000 */
[----:B------:R-:W-:Y:S02]  /*e640*/  F2FP.BF16.PACK_AB R6, R3, R7 ;  /* 0x000000070306723e */ /* 0x000fe400000010ff */
[----:B------:R-:W-:Y:S02]  /*e650*/  F2FP.BF16.PACK_AB R11, R2, R21 ;  /* 0x00000015020b723e */ /* 0x000fe400000010ff */
[----:B------:R-:W-:Y:S02]  /*e660*/  F2FP.BF16.PACK_AB R5, R14, R19 ;  /* 0x000000130e05723e */ /* 0x000fe400000010ff */
[----:B------:R-:W-:Y:S01]  /*e670*/  F2FP.BF16.PACK_AB R7, R0, R16 ;  /* 0x000000100007723e */ /* 0x000fe200000010ff */
[----:B------:R1:W-:Y:S04]  /*e680*/  STS.128 [R38], R8 ;  /* 0x0000000826007388 */ /* 0x0003e80000000c00 */
[----:B------:R1:W-:Y:S02]  /*e690*/  STS.128 [R28+0xc100], R4 ;  /* 0x00c100041c007388 */ /* 0x0003e40000000c00 */
.L_x_1376:
[----:B------:R-:W-:Y:S05]  /*e6a0*/  BSYNC B1 ;  /* 0x0000000000017941 */ /* 0x000fea0003800000 */
.L_x_1375:
[----:B------:R-:W-:-:S04]  /*e6b0*/  IADD3 R0, R215, 0x40, RZ ;  /* 0x00000040d7007810 */ /* 0x000fc80007ffe0ff */
[----:B------:R-:W-:-:S13]  /*e6c0*/  ISETP.GE.AND P0, PT, R0, R69, PT ;  /* 0x000000450000720c */ /* 0x000fda0003f06270 */
[----:B------:R-:W-:Y:S05]  /*e6d0*/  @P0 BRA `(.L_x_1360) ;  /* 0x000014a000000947 */ /* 0x000fea0003800000 */
[----:B------:R2:W5:Y:S01]  /*e6e0*/  LDL R36, [R1+0x24] ;  /* 0x0000240001247983 */ /* 0x0005620000100800 */
[----:B------:R-:W-:Y:S01]  /*e6f0*/  ISETP.GE.AND P0, PT, R102, c[0x0][0x27c], PT ;  /* 0x00009f0066007a0c */ /* 0x000fe20003f06270 */
[----:B------:R-:W-:Y:S01]  /*e700*/  BSSY B0, `(.L_x_1381) ;  /* 0x0000071000007945 */ /* 0x000fe20003800000 */
[C---:B------:R-:W-:Y:S02]  /*e710*/  IADD3 R37, R215.reuse, 0x40, RZ ;  /* 0x00000040d7257810 */ /* 0x040fe40007ffe0ff */
[----:B-1----:R-:W-:-:S03]  /*e720*/  IADD3 R38, R215, 0x40, RZ ;  /* 0x00000040d7267810 */ /* 0x002fc60007ffe0ff */
[----:B------:R-:W-:Y:S02]  /*e730*/  IMAD.SHL.U32 R37, R37, 0x40, RZ ;  /* 0x0000004025257824 */ /* 0x000fe400078e00ff */
[----:B------:R-:W-:-:S03]  /*e740*/  IMAD.SHL.U32 R38, R38, 0x40, RZ ;  /* 0x0000004026267824 */ /* 0x000fc600078e00ff */
[----:B------:R-:W-:Y:S02]  /*e750*/  LOP3.LUT R37, R37, 0x1c0, RZ, 0xc0, !PT ;  /* 0x000001c025257812 */ /* 0x000fe400078ec0ff */
[----:B------:R-:W-:Y:S02]  /*e760*/  LOP3.LUT R38, R38, 0x1c0, RZ, 0xc0, !PT ;  /* 0x000001c026267812 */ /* 0x000fe400078ec0ff */
[----:B------:R-:W-:Y:S01]  /*e770*/  SHF.R.U32.HI R37, RZ, 0x3, R37 ;  /* 0x00000003ff257819 */ /* 0x000fe20000011625 */
[----:B------:R-:W-:Y:S05]  /*e780*/  @P0 BRA `(.L_x_1382) ;  /* 0x0000068000000947 */ /* 0x000fea0003800000 */
[----:B------:R-:W3:Y:S01]  /*e790*/  LDL R39, [R1+0x50] ;  /* 0x0000500001277983 */ /* 0x000ee20000100800 */
[----:B------:R-:W-:Y:S01]  /*e7a0*/  IMAD.MOV.U32 R0, RZ, RZ, c[0x0][0x27c] ;  /* 0x00009f00ff007624 */ /* 0x000fe200078e00ff */
[----:B------:R-:W-:Y:S02]  /*e7b0*/  SHF.R.U64 R13, R48, 0x10, R49 ;  /* 0x00000010300d7819 */ /* 0x000fe40000001231 */
[----:B------:R-:W-:Y:S02]  /*e7c0*/  SHF.R.U64 R14, R50, 0x10, R51 ;  /* 0x00000010320e7819 */ /* 0x000fe40000001233 */
[----:B------:R-:W-:-:S02]  /*e7d0*/  LEA.HI R0, R0, R243, RZ, 0x1d ;  /* 0x000000f300007211 */ /* 0x000fc400078fe8ff */
[----:B------:R-:W-:Y:S02]  /*e7e0*/  PRMT R16, R79, 0x5432, R13 ;  /* 0x000054324f107816 */ /* 0x000fe4000000000d */
[----:B------:R-:W-:Y:S01]  /*e7f0*/  SHF.R.S32.HI R3, RZ, 0x1f, R0 ;  /* 0x0000001fff037819 */ /* 0x000fe20000011400 */
[----:B------:R-:W-:Y:S01]  /*e800*/  IMAD.SHL.U32 R2, R0, 0x8, RZ ;  /* 0x0000000800027824 */ /* 0x000fe200078e00ff */
[----:B------:R-:W-:Y:S01]  /*e810*/  SHF.R.U32.HI R19, RZ, 0x10, R51 ;  /* 0x00000010ff137819 */ /* 0x000fe20000011633 */
[----:B------:R-:W-:Y:S01]  /*e820*/  IMAD.U32 R29, R16, 0x10000, RZ ;  /* 0x00010000101d7824 */ /* 0x000fe200078e00ff */
[----:B------:R-:W-:Y:S02]  /*e830*/  LEA.HI R0, R3, R0, RZ, 0x3 ;  /* 0x0000000003007211 */ /* 0x000fe400078f18ff */
[----:B------:R-:W-:Y:S02]  /*e840*/  LOP3.LUT R2, R38, 0x38, R2, 0xf8, !PT ;  /* 0x0000003826027812 */ /* 0x000fe400078ef802 */
[----:B------:R-:W-:Y:S01]  /*e850*/  SHF.R.U64 R3, R34, 0x10, R35 ;  /* 0x0000001022037819 */ /* 0x000fe20000001223 */
[----:B------:R-:W-:Y:S01]  /*e860*/  IMAD.SHL.U32 R0, R0, 0x400, RZ ;  /* 0x0000040000007824 */ /* 0x000fe200078e00ff */
[----:B------:R-:W-:-:S02]  /*e870*/  LOP3.LUT R2, R2, R37, RZ, 0x3c, !PT ;  /* 0x0000002502027212 */ /* 0x000fc400078e3cff */
[----:B------:R-:W-:Y:S02]  /*e880*/  SHF.R.U32.HI R15, RZ, 0x10, R49 ;  /* 0x00000010ff0f7819 */ /* 0x000fe40000011631 */
[----:B------:R-:W-:Y:S02]  /*e890*/  LOP3.LUT R0, R0, 0x7fffe000, RZ, 0xc0, !PT ;  /* 0x7fffe00000007812 */ /* 0x000fe400078ec0ff */
[----:B------:R-:W-:Y:S02]  /*e8a0*/  PRMT R23, R80, 0x5432, R14 ;  /* 0x0000543250177816 */ /* 0x000fe4000000000e */
[----:B-----5:R-:W-:Y:S02]  /*e8b0*/  IADD3 R0, R2, R0, R36 ;  /* 0x0000000002007210 */ /* 0x020fe40007ffe024 */
[----:B------:R-:W-:Y:S02]  /*e8c0*/  SHF.R.U32.HI R2, RZ, 0x10, R33 ;  /* 0x00000010ff027819 */ /* 0x000fe40000011621 */
[----:B------:R-:W-:Y:S01]  /*e8d0*/  PRMT R22, R80, 0x5410, R19 ;  /* 0x0000541050167816 */ /* 0x000fe20000000013 */
[----:B------:R-:W-:Y:S01]  /*e8e0*/  IMAD.SHL.U32 R28, R0, 0x2, RZ ;  /* 0x00000002001c7824 */ /* 0x000fe200078e00ff */
[----:B------:R-:W-:-:S02]  /*e8f0*/  SHF.R.U64 R0, R32, 0x10, R33 ;  /* 0x0000001020007819 */ /* 0x000fc40000001221 */
[----:B------:R-:W-:Y:S01]  /*e900*/  SHF.R.U32.HI R12, RZ, 0x10, R35 ;  /* 0x00000010ff0c7819 */ /* 0x000fe20000011623 */
[----:B------:R-:W-:Y:S01]  /*e910*/  IMAD.U32 R31, R22, 0x10000, RZ ;  /* 0x00010000161f7824 */ /* 0x000fe200078e00ff */
[----:B------:R-:W1:Y:S01]  /*e920*/  LDS.128 R4, [R28+0xc100] ;  /* 0x00c100001c047984 */ /* 0x000e620000000c00 */
[----:B------:R-:W-:Y:S02]  /*e930*/  PRMT R18, R81, 0x5432, R0 ;  /* 0x0000543251127816 */ /* 0x000fe40000000000 */
[----:B------:R-:W-:Y:S02]  /*e940*/  PRMT R25, R82, 0x5432, R3 ;  /* 0x0000543252197816 */ /* 0x000fe40000000003 */
[----:B------:R-:W-:Y:S01]  /*e950*/  PRMT R15, R79, 0x5410, R15 ;  /* 0x000054104f0f7816 */ /* 0x000fe2000000000f */
[----:B------:R-:W-:Y:S01]  /*e960*/  IMAD.U32 R30, R18, 0x10000, RZ ;  /* 0x00010000121e7824 */ /* 0x000fe200078e00ff */
[----:B------:R-:W-:Y:S02]  /*e970*/  PRMT R17, R81, 0x5410, R2 ;  /* 0x0000541051117816 */ /* 0x000fe40000000002 */
[----:B------:R-:W-:Y:S01]  /*e980*/  PRMT R24, R82, 0x5410, R12 ;  /* 0x0000541052187816 */ /* 0x000fe2000000000c */
[----:B------:R-:W-:Y:S01]  /*e990*/  IMAD.U32 R32, R15, 0x10000, RZ ;  /* 0x000100000f207824 */ /* 0x000fe200078e00ff */
[----:B------:R-:W-:-:S02]  /*e9a0*/  LOP3.LUT R33, R16, 0xffff0000, RZ, 0xc0, !PT ;  /* 0xffff000010217812 */ /* 0x000fc400078ec0ff */
[----:B------:R-:W-:Y:S02]  /*e9b0*/  LOP3.LUT R15, R15, 0xffff0000, RZ, 0xc0, !PT ;  /* 0xffff00000f0f7812 */ /* 0x000fe400078ec0ff */
[----:B-1----:R-:W-:Y:S01]  /*e9c0*/  LOP3.LUT R3, R6, 0xffff0000, RZ, 0xc0, !PT ;  /* 0xffff000006037812 */ /* 0x002fe200078ec0ff */
[C---:B------:R-:W-:Y:S01]  /*e9d0*/  IMAD.U32 R2, R7.reuse, 0x10000, RZ ;  /* 0x0001000007027824 */ /* 0x040fe200078e00ff */
[----:B------:R-:W-:Y:S01]  /*e9e0*/  LOP3.LUT R0, R7, 0xffff0000, RZ, 0xc0, !PT ;  /* 0xffff000007007812 */ /* 0x000fe200078ec0ff */
[----:B---3--:R-:W1:Y:S02]  /*e9f0*/  LDS.128 R8, [R39] ;  /* 0x0000000027087984 */ /* 0x008e640000000c00 */
        /* <DEDUP_REMOVED lines=65> */
.L_x_1382:
[----:B------:R-:W-:Y:S05]  /*ee10*/  BSYNC B0 ;  /* 0x0000000000007941 */ /* 0x000fea0003800000 */
.L_x_1381:
[----:B------:R-:W-:Y:S01]  /*ee20*/  ISETP.GE.AND P0, PT, R106, c[0x0][0x27c], PT ;  /* 0x00009f006a007a0c */ /* 0x000fe20003f06270 */
[----:B------:R-:W-:-:S12]  /*ee30*/  BSSY B0, `(.L_x_1383) ;  /* 0x000006a000007945 */ /* 0x000fd80003800000 */
[----:B------:R-:W-:Y:S05]  /*ee40*/  @P0 BRA `(.L_x_1384) ;  /* 0x0000068000000947 */ /* 0x000fea0003800000 */
[----:B------:R-:W3:Y:S01]  /*ee50*/  LDL R34, [R1+0x44] ;  /* 0x0000440001227983 */ /* 0x000ee20000100800 */
[----:B------:R-:W-:Y:S01]  /*ee60*/  IMAD.MOV.U32 R0, RZ, RZ, c[0x0][0x27c] ;  /* 0x00009f00ff007624 */ /* 0x000fe200078e00ff */
[----:B------:R-:W-:Y:S02]  /*ee70*/  SHF.R.U64 R13, R56, 0x10, R57 ;  /* 0x00000010380d7819 */ /* 0x000fe40000001239 */
        /* <DEDUP_REMOVED lines=15> */
[----:B-----5:R-:W-:Y:S02]  /*ef70*/  IADD3 R0, R2, R0, R36 ;  /* 0x0000000002007210 */ /* 0x020fe40007ffe024 */
[----:B------:R-:W-:Y:S02]  /*ef80*/  SHF.R.U32.HI R2, RZ, 0x10, R53 ;  /* 0x00000010ff027819 */ /* 0x000fe40000011635 */
[----:B------:R-:W-:Y:S01]  /*ef90*/  PRMT R22, R85, 0x5410, R19 ;  /* 0x0000541055167816 */ /* 0x000fe20000000013 */
[----:B-1----:R-:W-:Y:S01]  /*efa0*/  IMAD.SHL.U32 R28, R0, 0x2, RZ ;  /* 0x00000002001c7824 */ /* 0x002fe200078e00ff */
[----:B------:R-:W-:Y:S02]  /*efb0*/  SHF.R.U64 R0, R52, 0x10, R53 ;  /* 0x0000001034007819 */ /* 0x000fe40000001235 */
[----:B------:R-:W-:Y:S01]  /*efc0*/  SHF.R.U32.HI R12, RZ, 0x10, R55 ;  /* 0x00000010ff0c7819 */ /* 0x000fe20000011637 */
[----:B------:R-:W-:Y:S01]  /*efd0*/  IMAD.U32 R31, R22, 0x10000, RZ ;  /* 0x00010000161f7824 */ /* 0x000fe200078e00ff */
[----:B------:R-:W1:Y:S01]  /*efe0*/  LDS.128 R4, [R28+0xc100] ;  /* 0x00c100001c047984 */ /* 0x000e620000000c00 */
[----:B------:R-:W-:-:S02]  /*eff0*/  PRMT R18, R86, 0x5432, R0 ;  /* 0x0000543256127816 */ /* 0x000fc40000000000 */
[C---:B------:R-:W-:Y:S02]  /*f000*/  PRMT R25, R87.reuse, 0x5432, R3 ;  /* 0x0000543257197816 */ /* 0x040fe40000000003 */
        /* <DEDUP_REMOVED lines=76> */
.L_x_1384:
[----:B------:R-:W-:Y:S05]  /*f4d0*/  BSYNC B0 ;  /* 0x0000000000007941 */ /* 0x000fea0003800000 */
.L_x_1383:
[----:B------:R-:W-:-:S13]  /*f4e0*/  ISETP.GE.AND P0, PT, R105, c[0x0][0x27c], PT ;  /* 0x00009f0069007a0c */ /* 0x000fda0003f06270 */
[----:B------:R-:W-:Y:S05]  /*f4f0*/  @P0 BRA `(.L_x_1360) ;  /* 0x0000068000000947 */ /* 0x000fea0003800000 */
[----:B-1----:R-:W3:Y:S01]  /*f500*/  LDL R34, [R1+0x3c] ;  /* 0x00003c0001227983 */ /* 0x002ee20000100800 */
        /* <DEDUP_REMOVED lines=103> */
.L_x_1360:
[----:B------:R-:W-:Y:S05]  /*fb80*/  BSYNC B2 ;  /* 0x0000000000027941 */ /* 0x000fea0003800000 */
.L_x_1342:
[----:B------:R-:W-:Y:S01]  /*fb90*/  IMAD R0, R93, c[0x0][0x208], RZ ;  /* 0x000082005d007a24 */ /* 0x000fe200078e02ff */
[----:B------:R-:W-:-:S04]  /*fba0*/  DEPBAR.LE SB0, 0x0 ;  /* 0x000080000000791a */ /* 0x000fc80000000000 */
[C---:B------:R-:W-:Y:S01]  /*fbb0*/  IMAD.WIDE.U32 R2, R197.reuse, c[0x0][0x208], RZ ;  /* 0x00008200c5027a25 */ /* 0x040fe200078e00ff */
[----:B------:R-:W-:Y:S01]  /*fbc0*/  BAR.SYNC.DEFER_BLOCKING 0x0 ;  /* 0x0000000000007b1d */ /* 0x000fe20000010000 */
[C---:B------:R-:W-:Y:S02]  /*fbd0*/  SHF.L.U32 R84, R202.reuse, 0x1, RZ ;  /* 0x00000001ca547819 */ /* 0x040fe400000006ff */
[----:B------:R-:W-:Y:S01]  /*fbe0*/  IMAD R0, R197, c[0x0][0x20c], R0 ;  /* 0x00008300c5007a24 */ /* 0x000fe200078e0200 */
[----:B------:R-:W-:Y:S01]  /*fbf0*/  SHF.L.U64.HI R87, R202, 0x1, R203 ;  /* 0x00000001ca577819 */ /* 0x000fe200000102cb */
[----:B------:R-:W-:Y:S01]  /*fc00*/  IMAD.WIDE.U32 R222, R83, c[0x0][0x210], RZ ;  /* 0x0000840053de7a25 */ /* 0x000fe200078e00ff */
[----:B------:R-:W-:Y:S01]  /*fc10*/  SHF.L.U32 R85, R205, 0x1, RZ ;  /* 0x00000001cd557819 */ /* 0x000fe200000006ff */
[----:B------:R-:W-:Y:S01]  /*fc20*/  BSSY B0, `(.L_x_1385) ;  /* 0x0000157000007945 */ /* 0x000fe20003800000 */
[----:B------:R-:W-:Y:S01]  /*fc30*/  IADD3 R3, R3, R0, RZ ;  /* 0x0000000003037210 */ /* 0x000fe20007ffe0ff */
[----:B------:R-:W-:Y:S01]  /*fc40*/  IMAD R0, R94, c[0x0][0x218], RZ ;  /* 0x000086005e007a24 */ /* 0x000fe200078e02ff */
[----:B------:R-:W-:Y:S01]  /*fc50*/  SHF.L.U64.HI R88, R205, 0x1, R219 ;  /* 0x00000001cd587819 */ /* 0x000fe200000102db */
[----:B------:R-:W-:Y:S01]  /*fc60*/  IMAD R221, R83, c[0x0][0x214], R223 ;  /* 0x0000850053dd7a24 */ /* 0x000fe200078e02df */
[----:B------:R-:W-:Y:S01]  /*fc70*/  SHF.L.U32 R86, R206, 0x1, RZ ;  /* 0x00000001ce567819 */ /* 0x000fe200000006ff */
[----:B------:R-:W-:Y:S01]  /*fc80*/  IMAD.WIDE.U32 R2, R195, c[0x0][0x218], R2 ;  /* 0x00008600c3027a25 */ /* 0x000fe200078e0002 */
[----:B------:R-:W-:-:S02]  /*fc90*/  ISETP.GE.AND P4, PT, R202, c[0x0][0x1d4], PT ;  /* 0x00007500ca007a0c */ /* 0x000fc40003f86270 */
[----:B------:R-:W-:Y:S01]  /*fca0*/  SHF.L.U64.HI R89, R206, 0x1, R218 ;  /* 0x00000001ce597819 */ /* 0x000fe200000102da */
[----:B-12---:R-:W-:Y:S01]  /*fcb0*/  IMAD R8, R195, c[0x0][0x21c], R0 ;  /* 0x00008700c3087a24 */ /* 0x006fe200078e0200 */
[----:B------:R-:W-:Y:S02]  /*fcc0*/  IADD3 R0, P0, R2, R222, RZ ;  /* 0x000000de02007210 */ /* 0x000fe40007f1e0ff */
[----:B------:R-:W-:Y:S02]  /*fcd0*/  ISETP.LT.OR P3, PT, R73, 0x1, P4 ;  /* 0x000000014900780c */ /* 0x000fe40002761670 */
[----:B------:R-:W-:Y:S02]  /*fce0*/  IADD3.X R3, R221, R3, R8, P0, !PT ;  /* 0x00000003dd037210 */ /* 0x000fe400007fe408 */
[C---:B------:R-:W-:Y:S01]  /*fcf0*/  LEA R2, P0, R0.reuse, c[0x0][0x1f8], 0x1 ;  /* 0x00007e0000027a11 */ /* 0x040fe200078008ff */
[----:B------:R-:W-:Y:S03]  /*fd00*/  LDSM.16.M88.4 R4, [R177] ;  /* 0x00000000b104783b */ /* 0x000fe60000000200 */
[----:B------:R-:W-:Y:S01]  /*fd10*/  LEA.HI.X R9, R0, c[0x0][0x1fc], R3, 0x1, P0 ;  /* 0x00007f0000097a11 */ /* 0x000fe200000f0c03 */
[----:B------:R-:W-:Y:S04]  /*fd20*/  LDSM.16.M88.4 R12, [R146] ;  /* 0x00000000920c783b */ /* 0x000fe80000000200 */
[----:B------:R-:W1:Y:S04]  /*fd30*/  SHFL.IDX PT, R3, R2, RZ, 0x181f ;  /* 0x00181fff02037589 */ /* 0x000e6800000e0000 */
[----:B------:R-:W2:Y:S04]  /*fd40*/  SHFL.IDX PT, R8, R9, RZ, 0x181f ;  /* 0x00181fff09087589 */ /* 0x000ea800000e0000 */
[----:B------:R-:W3:Y:S04]  /*fd50*/  SHFL.IDX PT, R0, R2, 0x1, 0x181f ;  /* 0x00381f0002007f89 */ /* 0x000ee800000e0000 */
[----:B------:R-:W4:Y:S04]  /*fd60*/  SHFL.IDX PT, R2, R9, 0x1, 0x181f ;  /* 0x00381f0009027f89 */ /* 0x000f2800000e0000 */
[----:B------:R-:W4:Y:S04]  /*fd70*/  LDSM.16.M88.4 R28, [R146+0x800] ;  /* 0x00080000921c783b */ /* 0x000f280000000200 */
[----:B------:R-:W4:Y:S01]  /*fd80*/  LDSM.16.M88.4 R24, [R146+0x1000] ;  /* 0x001000009218783b */ /* 0x000f220000000200 */
[----:B-1----:R-:W-:-:S03]  /*fd90*/  IADD3 R22, P1, R3, R84, RZ ;  /* 0x0000005403167210 */ /* 0x002fc60007f3e0ff */
[----:B------:R-:W1:Y:S01]  /*fda0*/  LDSM.16.M88.4 R44, [R146+0x1800] ;  /* 0x00180000922c783b */ /* 0x000e620000000200 */
[C---:B------:R-:W-:Y:S02]  /*fdb0*/  IADD3 R20, P0, R3.reuse, R85, RZ ;  /* 0x0000005503147210 */ /* 0x040fe40007f1e0ff */
[----:B--2---:R-:W-:Y:S01]  /*fdc0*/  IADD3.X R23, R8, R87, RZ, P1, !PT ;  /* 0x0000005708177210 */ /* 0x004fe20000ffe4ff */
[----:B-----5:R-:W-:Y:S01]  /*fdd0*/  LDSM.16.M88.4 R36, [R181] ;  /* 0x00000000b524783b */ /* 0x020fe20000000200 */
[----:B------:R-:W-:Y:S02]  /*fde0*/  IADD3 R18, P2, R3, R86, RZ ;  /* 0x0000005603127210 */ /* 0x000fe40007f5e0ff */
[----:B---3--:R-:W-:Y:S01]  /*fdf0*/  IADD3 R10, P1, R0, R85, RZ ;  /* 0x00000055000a7210 */ /* 0x008fe20007f3e0ff */
[----:B------:R-:W-:Y:S01]  /*fe00*/  LDSM.16.M88.4 R32, [R192] ;  /* 0x00000000c020783b */ /* 0x000fe20000000200 */
[-C--:B------:R-:W-:Y:S02]  /*fe10*/  IADD3.X R21, R8, R88.reuse, RZ, P0, !PT ;  /* 0x0000005808157210 */ /* 0x080fe400007fe4ff */
[----:B----4-:R-:W-:Y:S01]  /*fe20*/  IADD3.X R11, R2, R88, RZ, P1, !PT ;  /* 0x00000058020b7210 */ /* 0x010fe20000ffe4ff */
[----:B------:R-:W-:Y:S01]  /*fe30*/  HMMA.16816.F32.BF16 R56, R4, R12, RZ ;  /* 0x0000000c0438723c */ /* 0x000fe200000418ff */
[----:B------:R-:W-:Y:S01]  /*fe40*/  ISETP.GE.AND P1, PT, R205, c[0x0][0x1d4], PT ;  /* 0x00007500cd007a0c */ /* 0x000fe20003f26270 */
[----:B------:R-:W-:Y:S01]  /*fe50*/  LDSM.16.M88.4 R60, [R191] ;  /* 0x00000000bf3c783b */ /* 0x000fe20000000200 */
[----:B------:R-:W-:-:S02]  /*fe60*/  IADD3 R16, P0, R0, R84, RZ ;  /* 0x0000005400107210 */ /* 0x000fc40007f1e0ff */
[----:B------:R-:W-:Y:S01]  /*fe70*/  IADD3.X R19, R8, R89, RZ, P2, !PT ;  /* 0x0000005908137210 */ /* 0x000fe200017fe4ff */
[----:B------:R-:W-:Y:S01]  /*fe80*/  LDSM.16.M88.4 R68, [R190] ;  /* 0x00000000be44783b */ /* 0x000fe20000000200 */
[C---:B------:R-:W-:Y:S01]  /*fe90*/  ISETP.LT.OR P2, PT, R73.reuse, 0x1, P1 ;  /* 0x000000014900780c */ /* 0x040fe20000f41670 */
[----:B------:R-:W-:Y:S01]  /*fea0*/  HMMA.16816.F32.BF16 R52, R4, R14, RZ ;  /* 0x0000000e0434723c */ /* 0x000fe200000418ff */
[----:B------:R-:W-:Y:S01]  /*feb0*/  IADD3.X R17, R2, R87, RZ, P0, !PT ;  /* 0x0000005702117210 */ /* 0x000fe200007fe4ff */
[----:B------:R-:W2:Y:S01]  /*fec0*/  LDSM.16.M88.4 R12, [R178] ;  /* 0x00000000b20c783b */ /* 0x000ea20000000200 */
[----:B------:R-:W-:Y:S02]  /*fed0*/  IADD3 R8, P0, R0, R86, RZ ;  /* 0x0000005600087210 */ /* 0x000fe40007f1e0ff */
[----:B------:R-:W-:Y:S01]  /*fee0*/  ISETP.LT.OR P1, PT, R73, 0x21, P1 ;  /* 0x000000214900780c */ /* 0x000fe20000f21670 */
[----:B------:R-:W-:Y:S01]  /*fef0*/  @!PT LDS RZ, [RZ] ;  /* 0x00000000fffff984 */ /* 0x000fe20000000800 */
[----:B------:R-:W-:Y:S01]  /*ff00*/  @!PT LDS RZ, [RZ] ;  /* 0x00000000fffff984 */ /* 0x000fe20000000800 */
[----:B------:R-:W-:Y:S01]  /*ff10*/  @!PT LDS RZ, [RZ] ;  /* 0x00000000fffff984 */ /* 0x000fe20000000800 */
[----:B------:R1:W-:Y:S01]  /*ff20*/  LDGSTS.E.BYPASS.LTC128B.128 [R193+0x100], [R22.64], !P3 ;  /* 0x0010000016c17fae */ /* 0x0003e2000d901d48 */
[----:B------:R-:W-:-:S02]  /*ff30*/  IADD3.X R9, R2, R89, RZ, P0, !PT ;  /* 0x0000005902097210 */ /* 0x000fc400007fe4ff */
[----:B------:R-:W-:Y:S01]  /*ff40*/  ISETP.GE.AND P0, PT, R206, c[0x0][0x1d4], PT ;  /* 0x00007500ce007a0c */ /* 0x000fe20003f06270 */
[C---:B------:R-:W-:Y:S02]  /*ff50*/  HMMA.16816.F32.BF16 R48, R4.reuse, R28, RZ ;  /* 0x0000001c0430723c */ /* 0x040fe400000418ff */
[----:B------:R1:W-:Y:S01]  /*ff60*/  LDGSTS.E.BYPASS.LTC128B.128 [R193+0x2100], [R20.64], !P2 ;  /* 0x0210000014c17fae */ /* 0x0003e2000d101d48 */
[C---:B------:R-:W-:Y:S02]  /*ff70*/  ISETP.LT.OR P3, PT, R73.reuse, 0x1, P0 ;  /* 0x000000014900780c */ /* 0x040fe40000761670 */
[C---:B------:R-:W-:Y:S02]  /*ff80*/  ISETP.LT.OR P2, PT, R73.reuse, 0x21, P4 ;  /* 0x000000214900780c */ /* 0x040fe40002741670 */
[----:B------:R-:W-:Y:S01]  /*ff90*/  ISETP.LT.OR P0, PT, R73, 0x21, P0 ;  /* 0x000000214900780c */ /* 0x000fe20000701670 */
[C---:B------:R-:W-:Y:S08]  /*ffa0*/  HMMA.16816.F32.BF16 R40, R4.reuse, R30, RZ ;  /* 0x0000001e0428723c */ /* 0x040ff000000418ff */
[----:B------:R3:W-:Y:S01]  /*ffb0*/  LDGSTS.E.BYPASS.LTC128B.128 [R193+0x4100], [R18.64], !P3 ;  /* 0x0410000012c17fae */ /* 0x0007e2000d901d48 */
[C---:B------:R-:W-:Y:S03]  /*ffc0*/  HMMA.16816.F32.BF16 R28, R4.reuse, R24, RZ ;  /* 0x00000018041c723c */ /* 0x040fe600000418ff */
[----:B------:R3:W-:Y:S04]  /*ffd0*/  LDGSTS.E.BYPASS.LTC128B.128 [R193+0x1100], [R16.64], !P2 ;  /* 0x0110000010c17fae */ /* 0x0007e8000d101d48 */
[----:B------:R4:W-:Y:S01]  /*ffe0*/  LDGSTS.E.BYPASS.LTC128B.128 [R193+0x3100], [R10.64], !P1 ;  /* 0x031000000ac17fae */ /* 0x0009e2000c901d48 */
[----:B------:R-:W-:Y:S03]  /*fff0*/  HMMA.16816.F32.BF16 R24, R4, R26, RZ ;  /* 0x0000001a0418723c */ /* 0x000fe600000418ff */
[----:B------:R4:W-:Y:S01]  /*10000*/  LDGSTS.E.BYPASS.LTC128B.128 [R193+0x5100], [R8.64], !P0 ;  /* 0x0510000008c17fae */ /* 0x0009e2000c101d48 */
[----:B------:R-:W-:-:S03]  /*10010*/  ISETP.GT.AND P0, PT, R92, R214, PT ;  /* 0x000000d65c00720c */ /* 0x000fc60003f04270 */
[----:B------:R-:W-:Y:S01]  /*10020*/  LDSM.16.M88.4 R72, [R176] ;  /* 0x00000000b048783b */ /* 0x000fe20000000200 */
[C---:B-1----:R-:W-:Y:S03]  /*10030*/  HMMA.16816.F32.BF16 R20, R4.reuse, R44, RZ ;  /* 0x0000002c0414723c */ /* 0x042fe600000418ff */
[----:B------:R-:W-:Y:S04]  /*10040*/  LDSM.16.M88.4 R76, [R176+0x800] ;  /* 0x00080000b04c783b */ /* 0x000fe80000000200 */
[----:B------:R-:W-:Y:S01]  /*10050*/  LDSM.16.M88.4 R80, [R146+0x3800] ;  /* 0x003800009250783b */ /* 0x000fe20000000200 */
[----:B------:R-:W-:Y:S03]  /*10060*/  HMMA.16816.F32.BF16 R4, R4, R46, RZ ;  /* 0x0000002e0404723c */ /* 0x000fe600000418ff */
[----:B------:R-:W0:Y:S05]  /*10070*/  LDGDEPBAR ;  /* 0x00000000000079af */ /* 0x000e2a0000000000 */
[C---:B--2---:R-:W-:Y:S01]  /*10080*/  HMMA.16816.F32.BF16 R64, R12.reuse, R36, R56 ;  /* 0x000000240c40723c */ /* 0x044fe20000041838 */
[----:B----4-:R-:W1:Y:S07]  /*10090*/  LDSM.16.M88.4 R8, [R180] ;  /* 0x00000000b408783b */ /* 0x010e6e0000000200 */
[C---:B---3--:R-:W-:Y:S08]  /*100a0*/  HMMA.16816.F32.BF16 R16, R12.reuse, R38, R52 ;  /* 0x000000260c10723c */ /* 0x048ff00000041834 */
[C---:B------:R-:W-:Y:S08]  /*100b0*/  HMMA.16816.F32.BF16 R56, R12.reuse, R32, R48 ;  /* 0x000000200c38723c */ /* 0x040ff00000041830 */
[C---:B------:R-:W-:Y:S01]  /*100c0*/  HMMA.16816.F32.BF16 R52, R12.reuse, R34, R40 ;  /* 0x000000220c34723c */ /* 0x040fe20000041828 */
[----:B------:R-:W2:Y:S04]  /*100d0*/  LDSM.16.M88.4 R40, [R176+0x1000] ;  /* 0x00100000b028783b */ /* 0x000ea80000000200 */
[----:B------:R-:W-:Y:S03]  /*100e0*/  LDSM.16.M88.4 R32, [R176+0x1800] ;  /* 0x00180000b020783b */ /* 0x000fe60000000200 */
[C---:B------:R-:W-:Y:S08]  /*100f0*/  HMMA.16816.F32.BF16 R48, R12.reuse, R60, R28 ;  /* 0x0000003c0c30723c */ /* 0x040ff0000004181c */
[C---:B------:R-:W-:Y:S01]  /*10100*/  HMMA.16816.F32.BF16 R44, R12.reuse, R62, R24 ;  /* 0x0000003e0c2c723c */ /* 0x040fe20000041818 */
[----:B------:R-:W-:Y:S07]  /*10110*/  LDSM.16.M88.4 R24, [R173] ;  /* 0x00000000ad18783b */ /* 0x000fee0000000200 */
[C---:B------:R-:W-:Y:S01]  /*10120*/  HMMA.16816.F32.BF16 R28, R12.reuse, R70, R4 ;  /* 0x000000460c1c723c */ /* 0x040fe20000041804 */
[----:B------:R-:W3:Y:S07]  /*10130*/  LDSM.16.M88.4 R4, [R179] ;  /* 0x00000000b304783b */ /* 0x000eee0000000200 */
[----:B------:R-:W-:Y:S01]  /*10140*/  HMMA.16816.F32.BF16 R36, R12, R68, R20 ;  /* 0x000000440c24723c */ /* 0x000fe20000041814 */
[----:B------:R-:W4:Y:S07]  /*10150*/  LDSM.16.M88.4 R68, [R173+0x800] ;  /* 0x00080000ad44783b */ /* 0x000f2e0000000200 */
[C---:B-1----:R-:W-:Y:S08]  /*10160*/  HMMA.16816.F32.BF16 R20, R8.reuse, R72, R64 ;  /* 0x000000480814723c */ /* 0x042ff00000041840 */
[C---:B------:R-:W-:Y:S01]  /*10170*/  HMMA.16816.F32.BF16 R16, R8.reuse, R74, R16 ;  /* 0x0000004a0810723c */ /* 0x040fe20000041810 */
[----:B------:R-:W1:Y:S07]  /*10180*/  LDSM.16.M88.4 R72, [R173+0x1000] ;  /* 0x00100000ad48783b */ /* 0x000e6e0000000200 */
[C---:B------:R-:W-:Y:S08]  /*10190*/  HMMA.16816.F32.BF16 R12, R8.reuse, R76, R56 ;  /* 0x0000004c080c723c */ /* 0x040ff00000041838 */
[C---:B------:R-:W-:Y:S01]  /*101a0*/  HMMA.16816.F32.BF16 R64, R8.reuse, R78, R52 ;  /* 0x0000004e0840723c */ /* 0x040fe20000041834 */
[----:B------:R-:W1:Y:S07]  /*101b0*/  LDSM.16.M88.4 R76, [R173+0x1800] ;  /* 0x00180000ad4c783b */ /* 0x000e6e0000000200 */
[C---:B--2---:R-:W-:Y:S08]  /*101c0*/  HMMA.16816.F32.BF16 R60, R8.reuse, R40, R48 ;  /* 0x00000028083c723c */ /* 0x044ff00000041830 */
[----:B------:R-:W-:Y:S08]  /*101d0*/  HMMA.16816.F32.BF16 R56, R8, R42, R44 ;  /* 0x0000002a0838723c */ /* 0x000ff0000004182c */
[C---:B---3--:R-:W-:Y:S08]  /*101e0*/  HMMA.16816.F32.BF16 R44, R4.reuse, R24, R20 ;  /* 0x00000018042c723c */ /* 0x048ff00000041814 */
[----:B------:R-:W-:Y:S08]  /*101f0*/  HMMA.16816.F32.BF16 R40, R4, R26, R16 ;  /* 0x0000001a0428723c */ /* 0x000ff00000041810 */
[----:B------:R-:W-:Y:S01]  /*10200*/  HMMA.16816.F32.BF16 R52, R8, R32, R36 ;  /* 0x000000200834723c */ /* 0x000fe20000041824 */
[----:B------:R-:W-:Y:S07]  /*10210*/  LDSM.16.M88.4 R36, [R146+0x2000] ;  /* 0x002000009224783b */ /* 0x000fee0000000200 */
[----:B----4-:R-:W-:Y:S01]  /*10220*/  HMMA.16816.F32.BF16 R24, R4, R68, R12 ;  /* 0x000000440418723c */ /* 0x010fe2000004180c */
[----:B------:R-:W2:Y:S07]  /*10230*/  LDSM.16.M88.4 R12, [R177+0x4000] ;  /* 0x00400000b10c783b */ /* 0x000eae0000000200 */
[----:B------:R-:W-:Y:S01]  /*10240*/  HMMA.16816.F32.BF16 R48, R8, R34, R28 ;  /* 0x000000220830723c */ /* 0x000fe2000004181c */
[----:B------:R-:W3:Y:S04]  /*10250*/  LDSM.16.M88.4 R32, [R146+0x2800] ;  /* 0x002800009220783b */ /* 0x000ee80000000200 */
[----:B------:R-:W4:Y:S03]  /*10260*/  LDSM.16.M88.4 R28, [R146+0x3000] ;  /* 0x00300000921c783b */ /* 0x000f260000000200 */
[C---:B------:R-:W-:Y:S01]  /*10270*/  HMMA.16816.F32.BF16 R20, R4.reuse, R70, R64 ;  /* 0x000000460414723c */ /* 0x040fe20000041840 */
[----:B------:R-:W-:Y:S04]  /*10280*/  LDSM.16.M88.4 R64, [R189] ;  /* 0x00000000bd40783b */ /* 0x000fe80000000200 */
[----:B------:R-:W-:Y:S03]  /*10290*/  LDSM.16.M88.4 R68, [R188] ;  /* 0x00000000bc44783b */ /* 0x000fe60000000200 */
[C---:B-1----:R-:W-:Y:S08]  /*102a0*/  HMMA.16816.F32.BF16 R16, R4.reuse, R72, R60 ;  /* 0x000000480410723c */ /* 0x042ff0000004183c */
[C---:B------:R-:W-:Y:S01]  /*102b0*/  HMMA.16816.F32.BF16 R8, R4.reuse, R74, R56 ;  /* 0x0000004a0408723c */ /* 0x040fe20000041838 */
[----:B------:R-:W-:Y:S07]  /*102c0*/  LDSM.16.M88.4 R72, [R176+0x3000] ;  /* 0x00300000b048783b */ /* 0x000fee0000000200 */
[C---:B------:R-:W-:Y:S08]  /*102d0*/  HMMA.16816.F32.BF16 R52, R4.reuse, R76, R52 ;  /* 0x0000004c0434723c */ /* 0x040ff00000041834 */
[----:B------:R-:W-:Y:S01]  /*102e0*/  HMMA.16816.F32.BF16 R60, R4, R78, R48 ;  /* 0x0000004e043c723c */ /* 0x000fe20000041830 */
[----:B------:R-:W1:Y:S04]  /*102f0*/  LDSM.16.M88.4 R4, [R178+0x4000] ;  /* 0x00400000b204783b */ /* 0x000e680000000200 */
[----:B------:R-:W-:Y:S03]  /*10300*/  LDSM.16.M88.4 R76, [R176+0x2000] ;  /* 0x00200000b04c783b */ /* 0x000fe60000000200 */
[C---:B--2---:R-:W-:Y:S08]  /*10310*/  HMMA.16816.F32.BF16 R56, R12.reuse, R36, R44 ;  /* 0x000000240c38723c */ /* 0x044ff0000004182c */
[C---:B------:R-:W-:Y:S08]  /*10320*/  HMMA.16816.F32.BF16 R48, R12.reuse, R38, R40 ;  /* 0x000000260c30723c */ /* 0x040ff00000041828 */
[C---:B---3--:R-:W-:Y:S08]  /*10330*/  HMMA.16816.F32.BF16 R44, R12.reuse, R32, R24 ;  /* 0x000000200c2c723c */ /* 0x048ff00000041818 */
[C---:B------:R-:W-:Y:S01]  /*10340*/  HMMA.16816.F32.BF16 R40, R12.reuse, R34, R20 ;  /* 0x000000220c28723c */ /* 0x040fe20000041814 */
[----:B------:R-:W2:Y:S07]  /*10350*/  LDSM.16.M88.4 R32, [R187] ;  /* 0x00000000bb20783b */ /* 0x000eae0000000200 */
[C---:B----4-:R-:W-:Y:S08]  /*10360*/  HMMA.16816.F32.BF16 R36, R12.reuse, R28, R16 ;  /* 0x0000001c0c24723c */ /* 0x050ff00000041810 */
[C---:B------:R-:W-:Y:S01]  /*10370*/  HMMA.16816.F32.BF16 R24, R12.reuse, R30, R8 ;  /* 0x0000001e0c18723c */ /* 0x040fe20000041808 */
[----:B------:R-:W3:Y:S04]  /*10380*/  LDSM.16.M88.4 R28, [R186] ;  /* 0x00000000ba1c783b */ /* 0x000ee80000000200 */
[----:B------:R-:W4:Y:S03]  /*10390*/  LDSM.16.M88.4 R8, [R180+0x4000] ;  /* 0x00400000b408783b */ /* 0x000f260000000200 */
[C---:B------:R-:W-:Y:S08]  /*103a0*/  HMMA.16816.F32.BF16 R20, R12.reuse, R80, R52 ;  /* 0x000000500c14723c */ /* 0x040ff00000041834 */
[----:B------:R-:W-:Y:S01]  /*103b0*/  HMMA.16816.F32.BF16 R16, R12, R82, R60 ;  /* 0x000000520c10723c */ /* 0x000fe2000004183c */
[----:B------:R-:W-:Y:S07]  /*103c0*/  LDSM.16.M88.4 R80, [R176+0x3800] ;  /* 0x00380000b050783b */ /* 0x000fee0000000200 */
[C---:B-1----:R-:W-:Y:S08]  /*103d0*/  HMMA.16816.F32.BF16 R12, R4.reuse, R64, R56 ;  /* 0x00000040040c723c */ /* 0x042ff00000041838 */
[C---:B------:R-:W-:Y:S01]  /*103e0*/  HMMA.16816.F32.BF16 R60, R4.reuse, R66, R48 ;  /* 0x00000042043c723c */ /* 0x040fe20000041830 */
[----:B------:R-:W1:Y:S07]  /*103f0*/  LDSM.16.M88.4 R64, [R176+0x2800] ;  /* 0x00280000b040783b */ /* 0x000e6e0000000200 */
[C---:B------:R-:W-:Y:S08]  /*10400*/  HMMA.16816.F32.BF16 R56, R4.reuse, R68, R44 ;  /* 0x000000440438723c */ /* 0x040ff0000004182c */
[C---:B------:R-:W-:Y:S01]  /*10410*/  HMMA.16816.F32.BF16 R48, R4.reuse, R70, R40 ;  /* 0x000000460430723c */ /* 0x040fe20000041828 */
[----:B------:R-:W-:Y:S07]  /*10420*/  LDSM.16.M88.4 R68, [R173+0x2800] ;  /* 0x00280000ad44783b */ /* 0x000fee0000000200 */
[C---:B--2---:R-:W-:Y:S08]  /*10430*/  HMMA.16816.F32.BF16 R52, R4.reuse, R32, R36 ;  /* 0x000000200434723c */ /* 0x044ff00000041824 */
[C---:B------:R-:W-:Y:S01]  /*10440*/  HMMA.16816.F32.BF16 R44, R4.reuse, R34, R24 ;  /* 0x00000022042c723c */ /* 0x040fe20000041818 */
[----:B------:R-:W-:Y:S07]  /*10450*/  LDSM.16.M88.4 R24, [R173+0x2000] ;  /* 0x00200000ad18783b */ /* 0x000fee0000000200 */
[C---:B---3--:R-:W-:Y:S08]  /*10460*/  HMMA.16816.F32.BF16 R40, R4.reuse, R28, R20 ;  /* 0x0000001c0428723c */ /* 0x048ff00000041814 */
[----:B------:R-:W-:Y:S01]  /*10470*/  HMMA.16816.F32.BF16 R36, R4, R30, R16 ;  /* 0x0000001e0424723c */ /* 0x000fe20000041810 */
[----:B------:R-:W2:Y:S04]  /*10480*/  LDSM.16.M88.4 R4, [R179+0x4000] ;  /* 0x00400000b304783b */ /* 0x000ea80000000200 */
[----:B------:R-:W-:Y:S03]  /*10490*/  LDSM.16.M88.4 R16, [R177+0x8000] ;  /* 0x00800000b110783b */ /* 0x000fe60000000200 */
[C---:B----4-:R-:W-:Y:S08]  /*104a0*/  HMMA.16816.F32.BF16 R20, R8.reuse, R76, R12 ;  /* 0x0000004c0814723c */ /* 0x050ff0000004180c */
[C---:B------:R-:W-:Y:S01]  /*104b0*/  HMMA.16816.F32.BF16 R12, R8.reuse, R78, R60 ;  /* 0x0000004e080c723c */ /* 0x040fe2000004183c */
[----:B------:R-:W3:Y:S04]  /*104c0*/  LDSM.16.M88.4 R76, [R173+0x3000] ;  /* 0x00300000ad4c783b */ /* 0x000ee80000000200 */
[----:B------:R-:W-:Y:S03]  /*104d0*/  LDSM.16.M88.4 R60, [R173+0x3800] ;  /* 0x00380000ad3c783b */ /* 0x000fe60000000200 */
[C---:B-1----:R-:W-:Y:S08]  /*104e0*/  HMMA.16816.F32.BF16 R32, R8.reuse, R64, R56 ;  /* 0x000000400820723c */ /* 0x042ff00000041838 */
[C---:B------:R-:W-:Y:S01]  /*104f0*/  HMMA.16816.F32.BF16 R28, R8.reuse, R66, R48 ;  /* 0x00000042081c723c */ /* 0x040fe20000041830 */
[----:B------:R-:W1:Y:S07]  /*10500*/  LDSM.16.M88.4 R64, [R146+0x4000] ;  /* 0x004000009240783b */ /* 0x000e6e0000000200 */
[C---:B------:R-:W-:Y:S08]  /*10510*/  HMMA.16816.F32.BF16 R52, R8.reuse, R72, R52 ;  /* 0x000000480834723c */ /* 0x040ff00000041834 */
[----:B------:R-:W-:Y:S08]  /*10520*/  HMMA.16816.F32.BF16 R48, R8, R82, R36 ;  /* 0x000000520830723c */ /* 0x000ff00000041824 */
[----:B--2---:R-:W-:Y:S08]  /*10530*/  HMMA.16816.F32.BF16 R36, R4, R24, R20 ;  /* 0x000000180424723c */ /* 0x004ff00000041814 */
[C---:B------:R-:W-:Y:S08]  /*10540*/  HMMA.16816.F32.BF16 R72, R8.reuse, R74, R44 ;  /* 0x0000004a0848723c */ /* 0x040ff0000004182c */
[----:B------:R-:W-:Y:S01]  /*10550*/  HMMA.16816.F32.BF16 R56, R8, R80, R40 ;  /* 0x000000500838723c */ /* 0x000fe20000041828 */
[----:B------:R-:W-:Y:S07]  /*10560*/  LDSM.16.M88.4 R40, [R185] ;  /* 0x00000000b928783b */ /* 0x000fee0000000200 */
[C---:B------:R-:W-:Y:S01]  /*10570*/  HMMA.16816.F32.BF16 R44, R4.reuse, R68, R32 ;  /* 0x00000044042c723c */ /* 0x040fe20000041820 */
[----:B------:R-:W2:Y:S07]  /*10580*/  LDSM.16.M88.4 R32, [R146+0x4800] ;  /* 0x004800009220783b */ /* 0x000eae0000000200 */
[C---:B------:R-:W-:Y:S01]  /*10590*/  HMMA.16816.F32.BF16 R8, R4.reuse, R26, R12 ;  /* 0x0000001a0408723c */ /* 0x040fe2000004180c */
[----:B------:R-:W4:Y:S07]  /*105a0*/  LDSM.16.M88.4 R12, [R178+0x8000] ;  /* 0x00800000b20c783b */ /* 0x000f2e0000000200 */
[C---:B---3--:R-:W-:Y:S01]  /*105b0*/  HMMA.16816.F32.BF16 R20, R4.reuse, R76, R52 ;  /* 0x0000004c0414723c */ /* 0x048fe20000041834 */
[----:B------:R-:W3:Y:S07]  /*105c0*/  LDSM.16.M88.4 R52, [R146+0x5000] ;  /* 0x005000009234783b */ /* 0x000eee0000000200 */
[----:B------:R-:W-:Y:S08]  /*105d0*/  HMMA.16816.F32.BF16 R28, R4, R70, R28 ;  /* 0x00000046041c723c */ /* 0x000ff0000004181c */
[----:B-1----:R-:W-:Y:S01]  /*105e0*/  HMMA.16816.F32.BF16 R24, R16, R64, R36 ;  /* 0x000000401018723c */ /* 0x002fe20000041824 */
[----:B------:R-:W-:Y:S07]  /*105f0*/  LDSM.16.M88.4 R36, [R176+0x4000] ;  /* 0x00400000b024783b */ /* 0x000fee0000000200 */
[C---:B------:R-:W-:Y:S08]  /*10600*/  HMMA.16816.F32.BF16 R72, R4.reuse, R78, R72 ;  /* 0x0000004e0448723c */ /* 0x040ff00000041848 */
[C---:B------:R-:W-:Y:S08]  /*10610*/  HMMA.16816.F32.BF16 R76, R4.reuse, R60, R56 ;  /* 0x0000003c044c723c */ /* 0x040ff00000041838 */
[----:B------:R-:W-:Y:S01]  /*10620*/  HMMA.16816.F32.BF16 R80, R4, R62, R48 ;  /* 0x0000003e0450723c */ /* 0x000fe20000041830 */
[----:B------:R-:W-:Y:S04]  /*10630*/  LDSM.16.M88.4 R48, [R183] ;  /* 0x00000000b730783b */ /* 0x000fe80000000200 */
[----:B------:R-:W-:Y:S03]  /*10640*/  LDSM.16.M88.4 R60, [R146+0x5800] ;  /* 0x00580000923c783b */ /* 0x000fe60000000200 */
[C---:B------:R-:W-:Y:S01]  /*10650*/  HMMA.16816.F32.BF16 R4, R16.reuse, R66, R8 ;  /* 0x000000421004723c */ /* 0x040fe20000041808 */
[----:B------:R-:W1:Y:S07]  /*10660*/  LDSM.16.M88.4 R8, [R180+0x8000] ;  /* 0x00800000b408783b */ /* 0x000e6e0000000200 */
[C---:B--2---:R-:W-:Y:S08]  /*10670*/  HMMA.16816.F32.BF16 R44, R16.reuse, R32, R44 ;  /* 0x00000020102c723c */ /* 0x044ff0000004182c */
[----:B------:R-:W-:Y:S01]  /*10680*/  HMMA.16816.F32.BF16 R56, R16, R34, R28 ;  /* 0x000000221038723c */ /* 0x000fe2000004181c */
[----:B------:R-:W2:Y:S07]  /*10690*/  LDSM.16.M88.4 R32, [R184] ;  /* 0x00000000b820783b */ /* 0x000eae0000000200 */
[----:B----4-:R-:W-:Y:S08]  /*106a0*/  HMMA.16816.F32.BF16 R24, R12, R40, R24 ;  /* 0x000000280c18723c */ /* 0x010ff00000041818 */
[----:B---3--:R-:W-:Y:S08]  /*106b0*/  HMMA.16816.F32.BF16 R68, R16, R52, R20 ;  /* 0x000000341044723c */ /* 0x008ff00000041814 */
[----:B------:R-:W-:Y:S01]  /*106c0*/  HMMA.16816.F32.BF16 R20, R12, R42, R4 ;  /* 0x0000002a0c14723c */ /* 0x000fe20000041804 */
[----:B------:R-:W-:Y:S04]  /*106d0*/  LDSM.16.M88.4 R4, [R179+0x8000] ;  /* 0x00800000b304783b */ /* 0x000fe80000000200 */
[----:B------:R-:W3:Y:S03]  /*106e0*/  LDSM.16.M88.4 R40, [R173+0x4000] ;  /* 0x00400000ad28783b */ /* 0x000ee60000000200 */
[----:B------:R-:W-:Y:S01]  /*106f0*/  HMMA.16816.F32.BF16 R64, R16, R54, R72 ;  /* 0x000000361040723c */ /* 0x000fe20000041848 */
[----:B------:R-:W4:Y:S07]  /*10700*/  LDSM.16.M88.4 R52, [R176+0x4800] ;  /* 0x00480000b034783b */ /* 0x000f2e0000000200 */
[----:B-1----:R-:W-:Y:S08]  /*10710*/  HMMA.16816.F32.BF16 R24, R8, R36, R24 ;  /* 0x000000240818723c */ /* 0x002ff00000041818 */
[----:B--2---:R-:W-:Y:S01]  /*10720*/  HMMA.16816.F32.BF16 R28, R12, R32, R44 ;  /* 0x000000200c1c723c */ /* 0x004fe2000004182c */
[----:B------:R-:W1:Y:S07]  /*10730*/  LDSM.16.M88.4 R44, [R173+0x4800] ;  /* 0x00480000ad2c783b */ /* 0x000e6e0000000200 */
[----:B------:R-:W-:Y:S08]  /*10740*/  HMMA.16816.F32.BF16 R20, R8, R38, R20 ;  /* 0x000000260814723c */ /* 0x000ff00000041814 */
[----:B------:R-:W-:Y:S08]  /*10750*/  HMMA.16816.F32.BF16 R76, R16, R60, R76 ;  /* 0x0000003c104c723c */ /* 0x000ff0000004184c */
[----:B---3--:R-:W-:Y:S08]  /*10760*/  HMMA.16816.F32.BF16 R36, R4, R40, R24 ;  /* 0x000000280424723c */ /* 0x008ff00000041818 */
[----:B------:R-:W-:Y:S01]  /*10770*/  HMMA.16816.F32.BF16 R24, R12, R34, R56 ;  /* 0x000000220c18723c */ /* 0x000fe20000041838 */
[----:B------:R-:W2:Y:S07]  /*10780*/  LDSM.16.M88.4 R56, [R176+0x5000] ;  /* 0x00500000b038783b */ /* 0x000eae0000000200 */
[----:B----4-:R-:W-:Y:S08]  /*10790*/  HMMA.16816.F32.BF16 R32, R8, R52, R28 ;  /* 0x000000340820723c */ /* 0x010ff0000004181c */
[----:B------:R-:W-:Y:S01]  /*107a0*/  HMMA.16816.F32.BF16 R20, R4, R42, R20 ;  /* 0x0000002a0414723c */ /* 0x000fe20000041814 */
[----:B------:R-:W-:-:S04]  /*107b0*/  FMUL.FTZ R0, R36, c[0x0][0x320] ;  /* 0x0000c80024007a20 */ /* 0x000fc80000410000 */
[----:B------:R3:W4:Y:S03]  /*107c0*/  MUFU.TANH R73, R0 ;  /* 0x0000000000497308 */ /* 0x0007260000002400 */
[----:B------:R-:W-:Y:S08]  /*107d0*/  HMMA.16816.F32.BF16 R28, R12, R48, R68 ;  /* 0x000000300c1c723c */ /* 0x000ff00000041844 */
[----:B------:R-:W-:Y:S01]  /*107e0*/  HMMA.16816.F32.BF16 R24, R8, R54, R24 ;  /* 0x000000360818723c */ /* 0x000fe20000041818 */
[----:B------:R-:W2:Y:S01]  /*107f0*/  LDSM.16.M88.4 R52, [R182] ;  /* 0x00000000b634783b */ /* 0x000ea20000000200 */
[----:B---3--:R-:W-:-:S06]  /*10800*/  FMUL.FTZ R0, R37, c[0x0][0x320] ;  /* 0x0000c80025007a20 */ /* 0x008fcc0000410000 */
[----:B------:R-:W-:Y:S01]  /*10810*/  HMMA.16816.F32.BF16 R40, R12, R50, R64 ;  /* 0x000000320c28723c */ /* 0x000fe20000041840 */
[----:B------:R3:W2:Y:S01]  /*10820*/  MUFU.TANH R72, R0 ;  /* 0x0000000000487308 */ /* 0x0006a20000002400 */
[----:B------:R-:W-:Y:S06]  /*10830*/  LDSM.16.M88.4 R48, [R173+0x5000] ;  /* 0x00500000ad30783b */ /* 0x000fec0000000200 */
[C---:B-1----:R-:W-:Y:S08]  /*10840*/  HMMA.16816.F32.BF16 R32, R4.reuse, R44, R32 ;  /* 0x0000002c0420723c */ /* 0x042ff00000041820 */
[----:B------:R-:W-:Y:S01]  /*10850*/  HMMA.16816.F32.BF16 R24, R4, R46, R24 ;  /* 0x0000002e0418723c */ /* 0x000fe20000041818 */
[----:B---3--:R-:W-:Y:S01]  /*10860*/  FMUL.FTZ R0, R38, c[0x0][0x320] ;  /* 0x0000c80026007a20 */ /* 0x008fe20000410000 */
[----:B------:R-:W1:Y:S03]  /*10870*/  LDSM.16.M88.4 R44, [R176+0x5800] ;  /* 0x00580000b02c783b */ /* 0x000e660000000200 */
[----:B------:R3:W1:Y:S03]  /*10880*/  MUFU.TANH R70, R0 ;  /* 0x0000000000467308 */ /* 0x0006660000002400 */
[----:B------:R-:W-:Y:S01]  /*10890*/  HMMA.16816.F32.BF16 R16, R16, R62, R80 ;  /* 0x0000003e1010723c */ /* 0x000fe20000041850 */
[----:B---3--:R-:W-:-:S07]  /*108a0*/  FMUL.FTZ R0, R39, c[0x0][0x320] ;  /* 0x0000c80027007a20 */ /* 0x008fce0000410000 */
[C---:B--2---:R-:W-:Y:S01]  /*108b0*/  HMMA.16816.F32.BF16 R36, R8.reuse, R56, R28 ;  /* 0x000000380824723c */ /* 0x044fe2000004181c */
[----:B------:R2:W3:Y:S07]  /*108c0*/  MUFU.TANH R69, R0 ;  /* 0x0000000000457308 */ /* 0x0004ee0000002400 */
[----:B------:R-:W-:Y:S01]  /*108d0*/  HMMA.16816.F32.BF16 R28, R8, R58, R40 ;  /* 0x0000003a081c723c */ /* 0x000fe20000041828 */
[----:B--2---:R-:W-:-:S04]  /*108e0*/  FMUL.FTZ R0, R20, c[0x0][0x320] ;  /* 0x0000c80014007a20 */ /* 0x004fc80000410000 */
[----:B------:R2:W1:Y:S02]  /*108f0*/  MUFU.TANH R68, R0 ;  /* 0x0000000000447308 */ /* 0x0004640000002400 */
[----:B--2---:R-:W-:-:S06]  /*10900*/  FMUL.FTZ R0, R21, c[0x0][0x320] ;  /* 0x0000c80015007a20 */ /* 0x004fcc0000410000 */
[----:B------:R2:W1:Y:S02]  /*10910*/  MUFU.TANH R60, R0 ;  /* 0x00000000003c7308 */ /* 0x0004640000002400 */
[----:B--2---:R-:W-:-:S06]  /*10920*/  FMUL.FTZ R0, R22, c[0x0][0x320] ;  /* 0x0000c80016007a20 */ /* 0x004fcc0000410000 */
[----:B------:R2:W1:Y:S02]  /*10930*/  MUFU.TANH R64, R0 ;  /* 0x0000000000407308 */ /* 0x0004640000002400 */
[----:B--2---:R-:W-:Y:S02]  /*10940*/  FMUL.FTZ R0, R23, c[0x0][0x320] ;  /* 0x0000c80017007a20 */ /* 0x004fe40000410000 */
[C---:B------:R-:W-:Y:S04]  /*10950*/  HMMA.16816.F32.BF16 R20, R12.reuse, R52, R76 ;  /* 0x000000340c14723c */ /* 0x040fe8000004184c */
[----:B------:R2:W1:Y:S04]  /*10960*/  MUFU.TANH R61, R0 ;  /* 0x00000000003d7308 */ /* 0x0004680000002400 */
[----:B------:R-:W-:Y:S01]  /*10970*/  HMMA.16816.F32.BF16 R12, R12, R54, R16 ;  /* 0x000000360c0c723c */ /* 0x000fe20000041810 */
[----:B--2---:R-:W-:-:S04]  /*10980*/  FMUL.FTZ R0, R32, c[0x0][0x320] ;  /* 0x0000c80020007a20 */ /* 0x004fc80000410000 */
[----:B------:R2:W2:Y:S11]  /*10990*/  MUFU.TANH R57, R0 ;  /* 0x0000000000397308 */ /* 0x0004b60000002400 */
[----:B-1----:R-:W-:Y:S08]  /*109a0*/  HMMA.16816.F32.BF16 R16, R8, R44, R20 ;  /* 0x0000002c0810723c */ /* 0x002ff00000041814 */
[----:B------:R-:W-:Y:S01]  /*109b0*/  HMMA.16816.F32.BF16 R20, R4, R50, R28 ;  /* 0x000000320414723c */ /* 0x000fe2000004181c */
[----:B--2---:R-:W-:-:S07]  /*109c0*/  FMUL.FTZ R0, R33, c[0x0][0x320] ;  /* 0x0000c80021007a20 */ /* 0x004fce0000410000 */
[----:B------:R-:W-:Y:S01]  /*109d0*/  HMMA.16816.F32.BF16 R8, R8, R46, R12 ;  /* 0x0000002e0808723c */ /* 0x000fe2000004180c */
[----:B------:R1:W2:Y:S02]  /*109e0*/  MUFU.TANH R56, R0 ;  /* 0x0000000000387308 */ /* 0x0002a40000002400 */
[----:B-1----:R-:W-:-:S06]  /*109f0*/  FMUL.FTZ R0, R34, c[0x0][0x320] ;  /* 0x0000c80022007a20 */ /* 0x002fcc0000410000 */
[----:B------:R1:W1:Y:S02]  /*10a00*/  MUFU.TANH R53, R0 ;  /* 0x0000000000357308 */ /* 0x0002640000002400 */
[----:B-1----:R-:W-:Y:S02]  /*10a10*/  FMUL.FTZ R0, R35, c[0x0][0x320] ;  /* 0x0000c80023007a20 */ /* 0x002fe40000410000 */
[----:B------:R-:W-:Y:S01]  /*10a20*/  HMMA.16816.F32.BF16 R32, R4, R48, R36 ;  /* 0x000000300420723c */ /* 0x000fe20000041824 */
[----:B------:R-:W1:Y:S03]  /*10a30*/  LDSM.16.M88.4 R36, [R173+0x5800] ;  /* 0x00580000ad24783b */ /* 0x000e660000000200 */
[----:B------:R2:W1:Y:S01]  /*10a40*/  MUFU.TANH R52, R0 ;  /* 0x0000000000347308 */ /* 0x0004620000002400 */
[----:B------:R-:W-:-:S04]  /*10a50*/  DEPBAR.LE SB0, 0x0 ;  /* 0x000080000000791a */ /* 0x000fc80000000000 */
[----:B--2---:R-:W-:-:S04]  /*10a60*/  FMUL.FTZ R0, R24, c[0x0][0x320] ;  /* 0x0000c80018007a20 */ /* 0x004fc80000410000 */
[----:B------:R2:W1:Y:S02]  /*10a70*/  MUFU.TANH R41, R0 ;  /* 0x0000000000297308 */ /* 0x0004640000002400 */
[----:B--2---:R-:W-:Y:S01]  /*10a80*/  FMUL.FTZ R0, R25, c[0x0][0x320] ;  /* 0x0000c80019007a20 */ /* 0x004fe20000410000 */
[C---:B-1----:R-:W-:Y:S05]  /*10a90*/  HMMA.16816.F32.BF16 R12, R4.reuse, R36, R16 ;  /* 0x00000024040c723c */ /* 0x042fea0000041810 */
[----:B------:R1:W2:Y:S03]  /*10aa0*/  MUFU.TANH R40, R0 ;  /* 0x0000000000287308 */ /* 0x0002a60000002400 */
        /* <DEDUP_REMOVED lines=39> */
[----:B--234-:R-:W-:Y:S01]  /*10d20*/  ISETP.NE.AND P5, PT, R96, 0x1, PT ;  /* 0x000000016000780c */ /* 0x01cfe20003fa5270 */
[----:B------:R-:W-:Y:S02]  /*10d30*/  IMAD R2, R92, 0x40, R238 ;  /* 0x000000405c027824 */ /* 0x000fe400078e02ee */
[----:B------:R-:W-:-:S03]  /*10d40*/  IMAD.MOV.U32 R195, RZ, RZ, RZ ;  /* 0x000000ffffc37224 */ /* 0x000fc600078e00ff */
[----:B------:R-:W-:-:S05]  /*10d50*/  IADD3 R2, R2, -0x40, R220 ;  /* 0xffffffc002027810 */ /* 0x000fca0007ffe0dc */
[----:B-1----:R-:W-:Y:S02]  /*10d60*/  IMAD.MOV.U32 R0, RZ, RZ, R2 ;  /* 0x000000ffff007224 */ /* 0x002fe400078e0002 */
[----:B------:R-:W-:-:S05]  /*10d70*/  @P5 IMAD.HI.U32 R3, R2, c[0x0][0x2bc], RZ ;  /* 0x0000af0002035a27 */ /* 0x000fca00078e00ff */
        /* <DEDUP_REMOVED lines=23> */
.L_x_1484:
        /* <DEDUP_REMOVED lines=21> */
.L_x_1485:
        /* <DEDUP_REMOVED lines=21> */
.L_x_1386:
[----:B--234-:R-:W-:Y:S05]  /*11190*/  BSYNC B0 ;  /* 0x0000000000007941 */ /* 0x01cfea0003800000 */
.L_x_1385:
[----:B-1----:R-:W-:Y:S01]  /*111a0*/  IMAD.MOV.U32 R0, RZ, RZ, c[0x0][0x2c4] ;  /* 0x0000b100ff007624 */ /* 0x002fe200078e00ff */
[----:B------:R-:W0:Y:S01]  /*111b0*/  LDGDEPBAR ;  /* 0x00000000000079af */ /* 0x000e220000000000 */
[----:B------:R-:W-:Y:S01]  /*111c0*/  IMAD.MOV.U32 R2, RZ, RZ, 0x1 ;  /* 0x00000001ff027424 */ /* 0x000fe200078e00ff */
[----:B------:R-:W-:-:S02]  /*111d0*/  IADD3 R6, -R242, R95, RZ ;  /* 0x0000005ff2067210 */ /* 0x000fc40007ffe1ff */
[----:B------:R-:W-:Y:S01]  /*111e0*/  ISETP.NE.AND P0, PT, R0, 0x1, PT ;  /* 0x000000010000780c */ /* 0x000fe20003f05270 */
[----:B------:R-:W-:Y:S01]  /*111f0*/  IMAD R2, R92, -0x40, R2 ;  /* 0xffffffc05c027824 */ /* 0x000fe200078e0202 */
[----:B------:R-:W-:-:S05]  /*11200*/  IADD3 R0, R248, R239, RZ ;  /* 0x000000eff8007210 */ /* 0x000fca0007ffe0ff */
[----:B------:R-:W-:-:S06]  /*11210*/  IMAD.MOV.U32 R4, RZ, RZ, R0 ;  /* 0x000000ffff047224 */ /* 0x000fcc00078e0000 */
[----:B------:R-:W-:Y:S01]  /*11220*/  @P0 IMAD.HI.U32 R3, R0, c[0x0][0x2c8], RZ ;  /* 0x0000b20000030a27 */ /* 0x000fe200078e00ff */
[----:B------:R-:W-:-:S04]  /*11230*/  IADD3 R0, -R242, R2, R240 ;  /* 0x00000002f2007210 */ /* 0x000fc80007ffe1f0 */
[----:B------:R-:W-:Y:S02]  /*11240*/  @P0 SHF.R.U32.HI R4, RZ, c[0x0][0x2cc], R3 ;  /* 0x0000b300ff040a19 */ /* 0x000fe40000011603 */
[----:B------:R-:W-:Y:S01]  /*11250*/  IADD3 R5, R0, -R241, RZ ;  /* 0x800000f100057210 */ /* 0x000fe20007ffe0ff */
[----:B------:R-:W-:Y:S05]  /*11260*/  BRA.DIV ~URZ, `(.L_x_1389) ;  /* 0x0000daf27f007947 */ /* 0x000fea000b800000 */
[----:B------:R1:W2:Y:S02]  /*11270*/  SHFL.IDX PT, R0, R4, RZ, 0x1c1f ;  /* 0x001c1fff04007589 */ /* 0x0002a400000e0000 */
.L_x_1486:
[----:B--2---:R-:W-:-:S05]  /*11280*/  IMAD.IADD R0, R5, 0x1, R0 ;  /* 0x0000000105007824 */ /* 0x004fca00078e0200 */
[----:B------:R-:W-:-:S04]  /*11290*/  IMNMX R0, R6, R0, PT ;  /* 0x0000000006007217 */ /* 0x000fc80003800200 */
[C---:B------:R-:W-:Y:S02]  /*112a0*/  ISETP.GT.AND P0, PT, R0.reuse, RZ, PT ;  /* 0x000000ff0000720c */ /* 0x040fe40003f04270 */
[C---:B------:R-:W-:Y:S02]  /*112b0*/  ISETP.GT.AND P2, PT, R0.reuse, 0x1, PT ;  /* 0x000000010000780c */ /* 0x040fe40003f44270 */
[----:B------:R-:W-:Y:S02]  /*112c0*/  FSEL R8, R73, -INF , P0 ;  /* 0xff80000049087808 */ /* 0x000fe40000000000 */
[C---:B------:R-:W-:Y:S02]  /*112d0*/  ISETP.GT.AND P3, PT, R0.reuse, 0x8, PT ;  /* 0x000000080000780c */ /* 0x040fe40003f64270 */
[C---:B------:R-:W-:Y:S02]  /*112e0*/  ISETP.GT.AND P4, PT, R0.reuse, 0x9, PT ;  /* 0x000000090000780c */ /* 0x040fe40003f84270 */
[----:B------:R-:W-:-:S02]  /*112f0*/  ISETP.GT.AND P1, PT, R0, 0x10, PT ;  /* 0x000000100000780c */ /* 0x000fc40003f24270 */
[----:B------:R-:W-:Y:S02]  /*11300*/  ISETP.GT.AND P0, PT, R0, 0x11, PT ;  /* 0x000000110000780c */ /* 0x000fe40003f04270 */
[----:B------:R-:W-:Y:S02]  /*11310*/  FSEL R9, R72, -INF , P2 ;  /* 0xff80000048097808 */ /* 0x000fe40001000000 */
[----:B------:R-:W-:Y:S02]  /*11320*/  FSEL R10, R68, -INF , P3 ;  /* 0xff800000440a7808 */ /* 0x000fe40001800000 */
[----:B------:R-:W-:Y:S02]  /*11330*/  FSEL R11, R60, -INF , P4 ;  /* 0xff8000003c0b7808 */ /* 0x000fe40002000000 */
[----:B------:R-:W-:Y:S02]  /*11340*/  FSEL R14, R57, -INF , P1 ;  /* 0xff800000390e7808 */ /* 0x000fe40000800000 */
[----:B------:R-:W-:-:S02]  /*11350*/  FSEL R15, R56, -INF , P0 ;  /* 0xff800000380f7808 */ /* 0x000fc40000000000 */
[C---:B------:R-:W-:Y:S02]  /*11360*/  ISETP.GT.AND P3, PT, R0.reuse, 0x18, PT ;  /* 0x000000180000780c */ /* 0x040fe40003f64270 */
[C---:B------:R-:W-:Y:S02]  /*11370*/  ISETP.GT.AND P4, PT, R0.reuse, 0x19, PT ;  /* 0x000000190000780c */ /* 0x040fe40003f84270 */
[C---:B------:R-:W-:Y:S02]  /*11380*/  ISETP.GT.AND P2, PT, R0.reuse, 0x20, PT ;  /* 0x000000200000780c */ /* 0x040fe40003f44270 */
[C---:B------:R-:W-:Y:S02]  /*11390*/  ISETP.GT.AND P1, PT, R0.reuse, 0x21, PT ;  /* 0x000000210000780c */ /* 0x040fe40003f24270 */
[----:B------:R-:W-:Y:S02]  /*113a0*/  ISETP.GT.AND P0, PT, R0, 0x28, PT ;  /* 0x000000280000780c */ /* 0x000fe40003f04270 */
[----:B------:R-:W-:-:S02]  /*113b0*/  FSEL R19, R41, -INF , P3 ;  /* 0xff80000029137808 */ /* 0x000fc40001800000 */
[----:B------:R-:W-:Y:S02]  /*113c0*/  FSEL R21, R40, -INF , P4 ;  /* 0xff80000028157808 */ /* 0x000fe40002000000 */
[----:B------:R-:W-:Y:S02]  /*113d0*/  FSEL R83, R28, -INF , P2 ;  /* 0xff8000001c537808 */ /* 0x000fe40001000000 */
[----:B------:R-:W-:Y:S02]  /*113e0*/  FSEL R82, R27, -INF , P1 ;  /* 0xff8000001b527808 */ /* 0x000fe40000800000 */
[----:B------:R-:W-:Y:S02]  /*113f0*/  FSEL R81, R24, -INF , P0 ;  /* 0xff80000018517808 */ /* 0x000fe40000000000 */
[C---:B------:R-:W-:Y:S02]  /*11400*/  ISETP.GT.AND P4, PT, R0.reuse, 0x29, PT ;  /* 0x000000290000780c */ /* 0x040fe40003f84270 */
[----:B------:R-:W-:-:S02]  /*11410*/  ISETP.GT.AND P3, PT, R0, 0x30, PT ;  /* 0x000000300000780c */ /* 0x000fc40003f64270 */
[C---:B------:R-:W-:Y:S02]  /*11420*/  ISETP.GT.AND P2, PT, R0.reuse, 0x31, PT ;  /* 0x000000310000780c */ /* 0x040fe40003f44270 */
[C---:B------:R-:W-:Y:S02]  /*11430*/  ISETP.GT.AND P1, PT, R0.reuse, 0x38, PT ;  /* 0x000000380000780c */ /* 0x040fe40003f24270 */
[----:B------:R-:W-:Y:S02]  /*11440*/  ISETP.GT.AND P0, PT, R0, 0x39, PT ;  /* 0x000000390000780c */ /* 0x000fe40003f04270 */
[----:B------:R-:W-:Y:S02]  /*11450*/  FSEL R80, R20, -INF , P4 ;  /* 0xff80000014507808 */ /* 0x000fe40002000000 */
        /* <DEDUP_REMOVED lines=27> */
[C---:B------:R-:W-:Y:S02]  /*11610*/  ISETP.GT.AND P0, PT, R0.reuse, 0x11, PT ;  /* 0x000000110000780c */ /* 0x040fe40003f04270 */
        /* <DEDUP_REMOVED lines=43> */
[----:B-1----:R-:W1:Y:S01]  /*118d0*/  SHFL.BFLY PT, R4, R2, 0x2, 0x1f ;  /* 0x0c401f0002047f89 */ /* 0x002e6200000e0000 */
[----:B--2---:R-:W-:-:S05]  /*118e0*/  FMNMX.FTZ R0, R3, R0, !PT ;  /* 0x0000000003007209 */ /* 0x004fca0007810000 */
[----:B------:R-:W2:Y:S01]  /*118f0*/  SHFL.BFLY PT, R3, R0, 0x1, 0x1f ;  /* 0x0c201f0000037f89 */ /* 0x000ea200000e0000 */
[----:B-1----:R-:W-:-:S05]  /*11900*/  FMNMX.FTZ R4, R2, R4, !PT ;  /* 0x0000000402047209 */ /* 0x002fca0007810000 */
[----:B------:R1:W3:Y:S01]  /*11910*/  SHFL.BFLY PT, R5, R4, 0x1, 0x1f ;  /* 0x0c201f0004057f89 */ /* 0x0002e200000e0000 */
[----:B--2---:R-:W-:-:S05]  /*11920*/  FMNMX.FTZ R100, R0, R3, !PT ;  /* 0x0000000300647209 */ /* 0x004fca0007810000 */
.L_x_1487:
[C---:B------:R-:W-:Y:S01]  /*11930*/  FMUL.FTZ R2, R100.reuse, c[0x0][0x2d0] ;  /* 0x0000b40064027a20 */ /* 0x040fe20000410000 */
[----:B------:R-:W-:Y:S01]  /*11940*/  FSETP.NEU.FTZ.AND P0, PT, R100, -INF , PT ;  /* 0xff8000006400780b */ /* 0x000fe20003f1d000 */
[----:B------:R-:W-:Y:S01]  /*11950*/  WARPSYNC 0xffffffff ;  /* 0xffffffff00007948 */ /* 0x000fe20003800000 */
[----:B---3--:R-:W-:Y:S01]  /*11960*/  FMNMX.FTZ R16, R5, R4, !PT ;  /* 0x0000000405107209 */ /* 0x008fe20007810000 */
[----:B------:R-:W-:Y:S01]  /*11970*/  LDSM.16.MT88.4 R28, [R172+0x800] ;  /* 0x00080000ac1c783b */ /* 0x000fe20000004200 */
[----:B------:R-:W-:Y:S02]  /*11980*/  FSEL R2, R2, RZ, P0 ;  /* 0x000000ff02027208 */ /* 0x000fe40000000000 */
[----:B------:R-:W-:Y:S01]  /*11990*/  FSETP.NEU.FTZ.AND P0, PT, R16, -INF , PT ;  /* 0xff8000001000780b */ /* 0x000fe20003f1d000 */
[----:B------:R-:W-:Y:S01]  /*119a0*/  LDSM.16.MT88.4 R40, [R174] ;  /* 0x00000000ae28783b */ /* 0x000fe20000004200 */
[----:B------:R-:W-:Y:S01]  /*119b0*/  MOV R104, c[0x0][0x2c4] ;  /* 0x0000b10000687a02 */ /* 0x000fe20000000f00 */
[--C-:B------:R-:W-:Y:S01]  /*119c0*/  FFMA.FTZ R0, R8, c[0x0][0x2d0], -R2.reuse ;  /* 0x0000b40008007a23 */ /* 0x100fe20000010802 */
[----:B------:R-:W-:Y:S01]  /*119d0*/  IADD3 R194, R194, -0x2, RZ ;  /* 0xfffffffec2c27810 */ /* 0x000fe20007ffe0ff */
[----:B------:R-:W-:Y:S01]  /*119e0*/  FFMA.FTZ R3, R11, c[0x0][0x2d0], -R2 ;  /* 0x0000b4000b037a23 */ /* 0x000fe20000010802 */
[----:B------:R-:W-:Y:S01]  /*119f0*/  LDSM.16.MT88.4 R52, [R175] ;  /* 0x00000000af34783b */ /* 0x000fe20000004200 */
[----:B------:R2:W-:Y:S01]  /*11a00*/  MUFU.EX2 R86, R0 ;  /* 0x0000000000567308 */ /* 0x0005e20000000800 */
[----:B------:R-:W-:-:S02]  /*11a10*/  ISETP.NE.AND P1, PT, R104, 0x1, PT ;  /* 0x000000016800780c */ /* 0x000fc40003f25270 */
[----:B------:R-:W-:Y:S04]  /*11a20*/  LDSM.16.MT88.4 R32, [R147+0x800] ;  /* 0x000800009320783b */ /* 0x000fe80000004200 */
[----:B------:R-:W-:Y:S01]  /*11a30*/  LDSM.16.MT88.4 R56, [R175+0x800] ;  /* 0x00080000af38783b */ /* 0x000fe20000004200 */
[----:B------:R3:W-:Y:S03]  /*11a40*/  MUFU.EX2 R90, R3 ;  /* 0x00000003005a7308 */ /* 0x0007e60000000800 */
[----:B------:R-:W-:Y:S04]  /*11a50*/  LDSM.16.MT88.4 R60, [R147+0x2000] ;  /* 0x00200000933c783b */ /* 0x000fe80000004200 */
[----:B------:R-:W-:Y:S01]  /*11a60*/  LDSM.16.MT88.4 R64, [R147+0x2800] ;  /* 0x002800009340783b */ /* 0x000fe20000004200 */
[----:B--2---:R-:W-:-:S04]  /*11a70*/  FFMA.FTZ R0, R9, c[0x0][0x2d0], -R2 ;  /* 0x0000b40009007a23 */ /* 0x004fc80000010802 */
[----:B------:R2:W-:Y:S01]  /*11a80*/  MUFU.EX2 R84, R0 ;  /* 0x0000000000547308 */ /* 0x0005e20000000800 */
[----:B---3--:R-:W-:-:S07]  /*11a90*/  FFMA.FTZ R3, R14, c[0x0][0x2d0], -R2 ;  /* 0x0000b4000e037a23 */ /* 0x008fce0000010802 */
[----:B------:R-:W-:Y:S01]  /*11aa0*/  MUFU.EX2 R95, R3 ;  /* 0x00000003005f7308 */ /* 0x000fe20000000800 */
[----:B--2---:R-:W-:Y:S02]  /*11ab0*/  FFMA.FTZ R0, R10, c[0x0][0x2d0], -R2 ;  /* 0x0000b4000a007a23 */ /* 0x004fe40000010802 */
[----:B------:R-:W-:Y:S05]  /*11ac0*/  LDSM.16.MT88.4 R8, [R147] ;  /* 0x000000009308783b */ /* 0x000fea0000004200 */
[----:B------:R2:W3:Y:S02]  /*11ad0*/  MUFU.EX2 R88, R0 ;  /* 0x0000000000587308 */ /* 0x0004e40000000800 */
[----:B--2---:R-:W-:Y:S01]  /*11ae0*/  FMUL.FTZ R0, R16, c[0x0][0x2d0] ;  /* 0x0000b40010007a20 */ /* 0x004fe20000410000 */
[----:B---3--:R-:W-:-:S04]  /*11af0*/  F2FP.BF16.PACK_AB R14, R90, R88 ;  /* 0x000000585a0e723e */ /* 0x008fc800000010ff */
[----:B------:R-:W-:-:S05]  /*11b00*/  FSEL R0, R0, RZ, P0 ;  /* 0x000000ff00007208 */ /* 0x000fca0000000000 */
[----:B------:R-:W-:-:S04]  /*11b10*/  FFMA.FTZ R3, R6, c[0x0][0x2d0], -R0 ;  /* 0x0000b40006037a23 */ /* 0x000fc80000010800 */
[----:B------:R2:W-:Y:S02]  /*11b20*/  MUFU.EX2 R87, R3 ;  /* 0x0000000300577308 */ /* 0x0005e40000000800 */
[--C-:B--2---:R-:W-:Y:S02]  /*11b30*/  FFMA.FTZ R3, R7, c[0x0][0x2d0], -R0.reuse ;  /* 0x0000b40007037a23 */ /* 0x104fe40000010800 */
[----:B-1----:R-:W1:Y:S04]  /*11b40*/  LDSM.16.MT88.4 R4, [R172] ;  /* 0x00000000ac04783b */ /* 0x002e680000004200 */
[----:B------:R2:W3:Y:S02]  /*11b50*/  MUFU.EX2 R85, R3 ;  /* 0x0000000300557308 */ /* 0x0004e40000000800 */
[----:B--2---:R-:W-:Y:S01]  /*11b60*/  FFMA.FTZ R3, R12, c[0x0][0x2d0], -R0 ;  /* 0x0000b4000c037a23 */ /* 0x004fe20000010800 */
[----:B------:R-:W-:-:S05]  /*11b70*/  F2FP.BF16.PACK_AB R12, R84, R86 ;  /* 0x00000056540c723e */ /* 0x000fca00000010ff */
[----:B------:R2:W-:Y:S02]  /*11b80*/  MUFU.EX2 R89, R3 ;  /* 0x0000000300597308 */ /* 0x0005e40000000800 */
[----:B--2---:R-:W-:Y:S01]  /*11b90*/  FFMA.FTZ R3, R13, c[0x0][0x2d0], -R0 ;  /* 0x0000b4000d037a23 */ /* 0x004fe20000010800 */
[----:B---3--:R-:W-:-:S05]  /*11ba0*/  F2FP.BF16.PACK_AB R13, R85, R87 ;  /* 0x00000057550d723e */ /* 0x008fca00000010ff */
[----:B------:R2:W3:Y:S02]  /*11bb0*/  MUFU.EX2 R92, R3 ;  /* 0x00000003005c7308 */ /* 0x0004e40000000800 */
[----:B--2---:R-:W-:Y:S01]  /*11bc0*/  FFMA.FTZ R3, R15, c[0x0][0x2d0], -R2 ;  /* 0x0000b4000f037a23 */ /* 0x004fe20000010802 */
[----:B---3--:R-:W-:-:S05]  /*11bd0*/  F2FP.BF16.PACK_AB R15, R92, R89 ;  /* 0x000000595c0f723e */ /* 0x008fca00000010ff */
[----:B------:R2:W3:Y:S02]  /*11be0*/  MUFU.EX2 R93, R3 ;  /* 0x00000003005d7308 */ /* 0x0004e40000000800 */
[C---:B-1----:R-:W-:Y:S08]  /*11bf0*/  HMMA.16816.F32.BF16 R24, R12.reuse, R4, RZ ;  /* 0x000000040c18723c */ /* 0x042ff000000418ff */
[----:B------:R-:W-:Y:S01]  /*11c00*/  HMMA.16816.F32.BF16 R44, R12, R8, RZ ;  /* 0x000000080c2c723c */ /* 0x000fe200000418ff */
[----:B--2---:R-:W-:-:S02]  /*11c10*/  FFMA.FTZ R3, R19, c[0x0][0x2d0], -R2 ;  /* 0x0000b40013037a23 */ /* 0x004fc40000010802 */
[----:B------:R-:W-:-:S04]  /*11c20*/  FFMA.FTZ R19, R82, c[0x0][0x2d0], -R2 ;  /* 0x0000b40052137a23 */ /* 0x000fc80000010802 */
[----:B---3--:R-:W-:Y:S01]  /*11c30*/  F2FP.BF16.PACK_AB R8, R93, R95 ;  /* 0x0000005f5d08723e */ /* 0x008fe200000010ff */
[----:B------:R1:W-:Y:S01]  /*11c40*/  MUFU.EX2 R96, R3 ;  /* 0x0000000300607308 */ /* 0x0003e20000000800 */
[----:B------:R-:W-:Y:S01]  /*11c50*/  HMMA.16816.F32.BF16 R36, R12, R10, RZ ;  /* 0x0000000a0c24723c */ /* 0x000fe200000418ff */
[----:B-1----:R-:W-:-:S06]  /*11c60*/  FFMA.FTZ R3, R21, c[0x0][0x2d0], -R2 ;  /* 0x0000b40015037a23 */ /* 0x002fcc0000010802 */
[----:B------:R1:W2:Y:S02]  /*11c70*/  MUFU.EX2 R99, R3 ;  /* 0x0000000300637308 */ /* 0x0002a40000000800 */
[----:B-1----:R-:W-:Y:S01]  /*11c80*/  FFMA.FTZ R3, R18, c[0x0][0x2d0], -R0 ;  /* 0x0000b40012037a23 */ /* 0x002fe20000010800 */
[----:B--2---:R-:W-:Y:S01]  /*11c90*/  F2FP.BF16.PACK_AB R10, R99, R96 ;  /* 0x00000060630a723e */ /* 0x004fe200000010ff */
[----:B------:R-:W-:-:S04]  /*11ca0*/  FFMA.FTZ R18, R81, c[0x0][0x2d0], -R2 ;  /* 0x0000b40051127a23 */ /* 0x000fc80000010802 */
[----:B------:R1:W-:Y:S02]  /*11cb0*/  MUFU.EX2 R94, R3 ;  /* 0x00000003005e7308 */ /* 0x0003e40000000800 */
[----:B-1----:R-:W-:Y:S02]  /*11cc0*/  FFMA.FTZ R3, R17, c[0x0][0x2d0], -R0 ;  /* 0x0000b40011037a23 */ /* 0x002fe40000010800 */
[----:B------:R-:W-:-:S04]  /*11cd0*/  FADD.FTZ R17, R87, R85 ;  /* 0x0000005557117221 */ /* 0x000fc80000010000 */
[----:B------:R1:W2:Y:S01]  /*11ce0*/  MUFU.EX2 R97, R3 ;  /* 0x0000000300617308 */ /* 0x0002a20000000800 */
[----:B------:R-:W-:Y:S02]  /*11cf0*/  FADD.FTZ R17, R89, R17 ;  /* 0x0000001159117221 */ /* 0x000fe40000010000 */
[--C-:B-1----:R-:W-:Y:S01]  /*11d00*/  FFMA.FTZ R3, R20, c[0x0][0x2d0], -R0.reuse ;  /* 0x0000b40014037a23 */ /* 0x102fe20000010800 */
[----:B--2---:R-:W-:Y:S01]  /*11d10*/  F2FP.BF16.PACK_AB R9, R97, R94 ;  /* 0x0000005e6109723e */ /* 0x004fe200000010ff */
[C---:B------:R-:W-:Y:S03]  /*11d20*/  HMMA.16816.F32.BF16 R20, R12.reuse, R6, RZ ;  /* 0x000000060c14723c */ /* 0x040fe600000418ff */
[----:B------:R1:W-:Y:S05]  /*11d30*/  MUFU.EX2 R98, R3 ;  /* 0x0000000300627308 */ /* 0x0003ea0000000800 */
        /* <DEDUP_REMOVED lines=10> */
[----:B------:R-:W-:Y:S02]  /*11de0*/  HMMA.16816.F32.BF16 R120, R8, R30, R20 ;  /* 0x0000001e0878723c */ /* 0x000fe40000041814 */
[----:B------:R-:W-:-:S06]  /*11df0*/  FADD.FTZ R3, R93, R3 ;  /* 0x000000035d037221 */ /* 0x000fcc0000010000 */
[C---:B------:R-:W-:Y:S08]  /*11e00*/  HMMA.16816.F32.BF16 R24, R12.reuse, R40, RZ ;  /* 0x000000280c18723c */ /* 0x040ff000000418ff */
[----:B------:R-:W-:Y:S01]  /*11e10*/  HMMA.16816.F32.BF16 R20, R12, R42, RZ ;  /* 0x0000002a0c14723c */ /* 0x000fe200000418ff */
[----:B------:R-:W2:Y:S07]  /*11e20*/  LDSM.16.MT88.4 R40, [R172+0x2000] ;  /* 0x00200000ac28783b */ /* 0x000eae0000004200 */
[C---:B------:R-:W-:Y:S01]  /*11e30*/  HMMA.16816.F32.BF16 R136, R8.reuse, R32, R44 ;  /* 0x000000200888723c */ /* 0x040fe2000004182c */
[----:B------:R-:W3:Y:S07]  /*11e40*/  LDSM.16.MT88.4 R44, [R175+0x2000] ;  /* 0x00200000af2c783b */ /* 0x000eee0000004200 */
[C---:B------:R-:W-:Y:S01]  /*11e50*/  HMMA.16816.F32.BF16 R128, R8.reuse, R34, R36 ;  /* 0x000000220880723c */ /* 0x040fe20000041824 */
[----:B------:R-:W4:Y:S04]  /*11e60*/  LDSM.16.MT88.4 R32, [R172+0x2800] ;  /* 0x00280000ac20783b */ /* 0x000f280000004200 */
[----:B------:R-:W5:Y:S03]  /*11e70*/  LDSM.16.MT88.4 R36, [R175+0x2800] ;  /* 0x00280000af24783b */ /* 0x000f660000004200 */
[----:B------:R-:W-:Y:S08]  /*11e80*/  HMMA.16816.F32.BF16 R160, R8, R56, R4 ;  /* 0x0000003808a0723c */ /* 0x000ff00000041804 */
[C---:B------:R-:W-:Y:S08]  /*11e90*/  HMMA.16816.F32.BF16 R4, R12.reuse, R60, RZ ;  /* 0x0000003c0c04723c */ /* 0x040ff000000418ff */
        /* <DEDUP_REMOVED lines=9> */
[----:B----4-:R-:W-:Y:S01]  /*11f30*/  HMMA.16816.F32.BF16 R56, R8, R32, R24 ;  /* 0x000000200838723c */ /* 0x010fe20000041818 */
[----:B------:R-:W2:Y:S06]  /*11f40*/  LDSM.16.MT88.4 R24, [R174+0x2800] ;  /* 0x00280000ae18783b */ /* 0x000eac0000004200 */
[--C-:B------:R-:W-:Y:S01]  /*11f50*/  FFMA.FTZ R32, R70, c[0x0][0x2d0], -R0.reuse ;  /* 0x0000b40046207a23 */ /* 0x100fe20000010800 */
[----:B------:R-:W-:Y:S01]  /*11f60*/  HMMA.16816.F32.BF16 R28, R12, R62, RZ ;  /* 0x0000003e0c1c723c */ /* 0x000fe200000418ff */
[----:B------:R-:W-:-:S07]  /*11f70*/  FFMA.FTZ R33, R68, c[0x0][0x2d0], -R0 ;  /* 0x0000b40044217a23 */ /* 0x000fce0000010800 */
[----:B-----5:R-:W-:Y:S07]  /*11f80*/  HMMA.16816.F32.BF16 R124, R8, R36, R4 ;  /* 0x00000024087c723c */ /* 0x020fee0000041804 */
        /* <DEDUP_REMOVED lines=91> */
[----:B------:R-:W-:Y:S01]  /*12540*/  MOV R0, R239 ;  /* 0x000000ef00007202 */ /* 0x000fe20000000f00 */
[----:B------:R-:W-:-:S05]  /*12550*/  @P1 IMAD.HI.U32 R2, R239, c[0x0][0x2c8], RZ ;  /* 0x0000b200ef021a27 */ /* 0x000fca00078e00ff */
[----:B------:R-:W-:-:S04]  /*12560*/  @P1 SHF.R.U32.HI R0, RZ, c[0x0][0x2cc], R2 ;  /* 0x0000b300ff001a19 */ /* 0x000fc80000011602 */
[----:B------:R-:W-:Y:S01]  /*12570*/  IADD3 R0, R0, R240, -R241 ;  /* 0x000000f000007210 */ /* 0x000fe20007ffe8f1 */
[----:B----4-:R-:W-:Y:S03]  /*12580*/  HMMA.16816.F32.BF16 R24, R12, R20, RZ ;  /* 0x000000140c18723c */ /* 0x010fe600000418ff */
[----:B------:R-:W-:-:S04]  /*12590*/  SHF.R.S32.HI R2, RZ, 0x1f, R0 ;  /* 0x0000001fff027819 */ /* 0x000fc80000011400 */
[----:B------:R-:W-:Y:S01]  /*125a0*/  LEA.HI R0, R2, R0, RZ, 0x6 ;  /* 0x0000000002007211 */ /* 0x000fe200078f30ff */
[----:B------:R-:W-:Y:S01]  /*125b0*/  HMMA.16816.F32.BF16 R12, R12, R22, RZ ;  /* 0x000000160c0c723c */ /* 0x000fe200000418ff */
[----:B------:R-:W1:Y:S02]  /*125c0*/  LDSM.16.MT88.4 R20, [R174+0x4800] ;  /* 0x00480000ae14783b */ /* 0x000e640000004200 */
[----:B------:R-:W-:-:S04]  /*125d0*/  SHF.R.S32.HI R0, RZ, 0x6, R0 ;  /* 0x00000006ff007819 */ /* 0x000fc80000011400 */
[----:B------:R-:W-:-:S04]  /*125e0*/  IMNMX R216, R214, R0, !PT ;  /* 0x00000000d6d87217 */ /* 0x000fc80007800200 */
[----:B------:R-:W-:-:S05]  /*125f0*/  ISETP.GE.AND P0, PT, R194, R216, PT ;  /* 0x000000d8c200720c */ /* 0x000fca0003f06270 */
        /* <DEDUP_REMOVED lines=74> */
[----:B------:R-:W-:Y:S01]  /*12aa0*/  @!UPT UIADD3 URZ, URZ, URZ, URZ ;  /* 0x0000003f3f3ff290 */ /* 0x000fe2000fffe03f */
[----:B------:R-:W-:Y:S11]  /*12ab0*/  @!P0 BRA `(.L_x_1391) ;  /* 0x000036b000008947 */ /* 0x000ff60003800000 */
[----:B------:R-:W-:Y:S02]  /*12ac0*/  MOV R104, R16 ;  /* 0x0000001000687202 */ /* 0x000fe40000000f00 */
[----:B------:R-:W-:-:S02]  /*12ad0*/  MOV R101, R100 ;  /* 0x0000006400657202 */ /* 0x000fc40000000f00 */
[----:B------:R-:W-:-:S07]  /*12ae0*/  MOV R196, R194 ;  /* 0x000000c200c47202 */ /* 0x000fce0000000f00 */
.L_x_1402:
        /* <DEDUP_REMOVED lines=20> */
[----:B------:R-:W-:Y:S01]  /*12c30*/  SHF.L.U64.HI R23, R206, 0x1, R218 ;  /* 0x00000001ce177819 */ /* 0x000fe200000102da */
[----:B------:R-:W-:Y:S01]  /*12c40*/  IMAD R0, R0, c[0x0][0x208], RZ ;  /* 0x0000820000007a24 */ /* 0x000fe200078e02ff */
[C---:B------:R-:W-:Y:S01]  /*12c50*/  SHF.L.U64.HI R21, R205.reuse, 0x1, R219 ;  /* 0x00000001cd157819 */ /* 0x040fe200000102db */
[----:B------:R-:W-:Y:S01]  /*12c60*/  IMAD R4, R4, c[0x0][0x218], RZ ;  /* 0x0000860004047a24 */ /* 0x000fe200078e02ff */
[----:B------:R-:W-:Y:S01]  /*12c70*/  SHF.L.U32 R20, R205, 0x1, RZ ;  /* 0x00000001cd147819 */ /* 0x000fe200000006ff */
[----:B------:R-:W-:Y:S01]  /*12c80*/  IMAD R0, R197, c[0x0][0x20c], R0 ;  /* 0x00008300c5007a24 */ /* 0x000fe200078e0200 */
[C---:B------:R-:W-:Y:S01]  /*12c90*/  SHF.L.U64.HI R15, R202.reuse, 0x1, R203 ;  /* 0x00000001ca0f7819 */ /* 0x040fe200000102cb */
[----:B------:R-:W-:Y:S02]  /*12ca0*/  IMAD R4, R195, c[0x0][0x21c], R4 ;  /* 0x00008700c3047a24 */ /* 0x000fe400078e0204 */
[----:B------:R-:W-:Y:S02]  /*12cb0*/  IMAD.IADD R3, R3, 0x1, R0 ;  /* 0x0000000103037824 */ /* 0x000fe400078e0200 */
[----:B------:R-:W-:Y:S02]  /*12cc0*/  IMAD.SHL.U32 R14, R202, 0x2, RZ ;  /* 0x00000002ca0e7824 */ /* 0x000fe400078e00ff */
[----:B------:R-:W-:Y:S05]  /*12cd0*/  IMAD.WIDE.U32 R2, R195, c[0x0][0x218], R2 ;  /* 0x00008600c3027a25 */ /* 0x000fea00078e0002 */
[----:B------:R-:W-:Y:S04]  /*12ce0*/  IADD3 R0, P0, R222, R2, RZ ;  /* 0x00000002de007210 */ /* 0x000fe80007f1e0ff */
[----:B------:R-:W-:Y:S02]  /*12cf0*/  IADD3.X R2, R221, R3, R4, P0, !PT ;  /* 0x00000003dd027210 */ /* 0x000fe400007fe404 */
[C---:B------:R-:W-:Y:S04]  /*12d00*/  LEA R13, P0, R0.reuse, c[0x0][0x1f8], 0x1 ;  /* 0x00007e00000d7a11 */ /* 0x040fe800078008ff */
[----:B------:R-:W-:Y:S01]  /*12d10*/  LEA.HI.X R5, R0, c[0x0][0x1fc], R2, 0x1, P0 ;  /* 0x00007f0000057a11 */ /* 0x000fe200000f0c02 */
[----:B------:R-:W-:-:S06]  /*12d20*/  BRA.DIV ~URZ, `(.L_x_1394) ;  /* 0x0000c6227f007947 */ /* 0x000fcc000b800000 */
[----:B------:R4:W3:Y:S02]  /*12d30*/  SHFL.IDX PT, R4, R5, RZ, 0x181f ;  /* 0x00181fff05047589 */ /* 0x0008e400000e0000 */
.L_x_1488:
[----:B------:R-:W-:-:S05]  /*12d40*/  BRA.DIV ~URZ, `(.L_x_1395) ;  /* 0x0000c6727f007947 */ /* 0x000fca000b800000 */
[----:B------:R-:W5:Y:S01]  /*12d50*/  SHFL.IDX PT, R0, R13, RZ, 0x181f ;  /* 0x00181fff0d007589 */ /* 0x000f6200000e0000 */
[----:B------:R-:W-:Y:S02]  /*12d60*/  ISETP.GE.AND P3, PT, R202, c[0x0][0x1d4], PT ;  /* 0x00007500ca007a0c */ /* 0x000fe40003f66270 */
[----:B------:R-:W-:Y:S04]  /*12d70*/  ISETP.GE.AND P1, PT, R205, c[0x0][0x1d4], PT ;  /* 0x00007500cd007a0c */ /* 0x000fe80003f26270 */
[----:B------:R-:W-:Y:S02]  /*12d80*/  SEL R12, RZ, 0x10, P1 ;  /* 0x00000010ff0c7807 */ /* 0x000fe40000800000 */
[----:B-----5:R-:W-:Y:S05]  /*12d90*/  IADD3 R2, P0, R0, R14, RZ ;  /* 0x0000000e00027210 */ /* 0x020fea0007f1e0ff */
[----:B---3--:R-:W-:Y:S01]  /*12da0*/  IMAD.X R3, R4, 0x1, R15, P0 ;  /* 0x0000000104037824 */ /* 0x008fe200000e060f */
[----:B------:R-:W-:Y:S04]  /*12db0*/  ISETP.GE.AND P0, PT, R206, c[0x0][0x1d4], PT ;  /* 0x00007500ce007a0c */ /* 0x000fe80003f06270 */
[----:B------:R-:W-:Y:S01]  /*12dc0*/  @!PT LDS RZ, [RZ] ;  /* 0x00000000fffff984 */ /* 0x000fe20000000800 */
[----:B------:R-:W-:Y:S01]  /*12dd0*/  @!PT LDS RZ, [RZ] ;  /* 0x00000000fffff984 */ /* 0x000fe20000000800 */
[----:B------:R3:W-:Y:S02]  /*12de0*/  LDGSTS.E.BYPASS.LTC128B.128 [R193+0x100], [R2.64], !P3 ;  /* 0x0010000002c17fae */ /* 0x0007e4000d901d48 */
[----:B---3--:R-:W-:Y:S05]  /*12df0*/  IADD3 R2, P2, R0, R20, RZ ;  /* 0x0000001400027210 */ /* 0x008fea0007f5e0ff */
[----:B------:R-:W-:Y:S01]  /*12e00*/  IMAD.X R3, R4, 0x1, R21, P2 ;  /* 0x0000000104037824 */ /* 0x000fe200010e0615 */
[----:B------:R-:W-:Y:S02]  /*12e10*/  IADD3 R6, P2, R0, R22, RZ ;  /* 0x0000001600067210 */ /* 0x000fe40007f5e0ff */
[----:B------:R-:W3:Y:S03]  /*12e20*/  SHFL.IDX PT, R0, R13, 0x1, 0x181f ;  /* 0x00381f000d007f89 */ /* 0x000ee600000e0000 */
[----:B------:R-:W-:Y:S01]  /*12e30*/  IMAD.X R7, R4, 0x1, R23, P2 ;  /* 0x0000000104077824 */ /* 0x000fe200010e0617 */
[----:B------:R4:W-:Y:S04]  /*12e40*/  LDGSTS.E.BYPASS.LTC128B.128 [R193+0x2100], [R2.64], !P1 ;  /* 0x0210000002c17fae */ /* 0x0009e8000c901d48 */
[----:B------:R5:W-:Y:S04]  /*12e50*/  LDGSTS.E.BYPASS.LTC128B.128 [R193+0x4100], [R6.64], !P0 ;  /* 0x0410000006c17fae */ /* 0x000be8000c101d48 */
[----:B------:R2:W1:Y:S02]  /*12e60*/  SHFL.IDX PT, R4, R5, 0x1, 0x181f ;  /* 0x00381f0005047f89 */ /* 0x00046400000e0000 */
[----:B--2-4-:R-:W-:Y:S02]  /*12e70*/  SEL R5, RZ, 0x10, P3 ;  /* 0x00000010ff057807 */ /* 0x014fe40001800000 */
[----:B-----5:R-:W-:Y:S02]  /*12e80*/  SEL R7, RZ, 0x10, P0 ;  /* 0x00000010ff077807 */ /* 0x020fe40000000000 */
.L_x_1489:
        /* <DEDUP_REMOVED lines=21> */
.L_x_1393:
[----:B------:R-:W-:Y:S05]  /*12fe0*/  BSYNC B0 ;  /* 0x0000000000007941 */ /* 0x000fea0003800000 */
.L_x_1392:
        /* <DEDUP_REMOVED lines=118> */
[----:B------:R-:W1:Y:S07]  /*13750*/  LDSM.16.M88.4 R156, [R182] ;  /* 0x00000000b69c783b */ /* 0x000e6e0000000200 */
[C---:B------:R-:W-:Y:S08]  /*13760*/  HMMA.16816.F32.BF16 R12, R152.reuse, R160, R12 ;  /* 0x000000a0980c723c */ /* 0x040ff0000004180c */
[C---:B------:R-:W-:Y:S01]  /*13770*/  HMMA.16816.F32.BF16 R16, R152.reuse, R162, R16 ;  /* 0x000000a29810723c */ /* 0x040fe20000041810 */
[----:B------:R-:W3:Y:S07]  /*13780*/  LDSM.16.M88.4 R160, [R180+0x8000] ;  /* 0x00800000b4a0783b */ /* 0x000eee0000000200 */
[C---:B--2---:R-:W-:Y:S08]  /*13790*/  HMMA.16816.F32.BF16 R20, R152.reuse, R148, R20 ;  /* 0x000000949814723c */ /* 0x044ff00000041814 */
[C---:B------:R-:W-:Y:S01]  /*137a0*/  HMMA.16816.F32.BF16 R24, R152.reuse, R150, R24 ;  /* 0x000000969818723c */ /* 0x040fe20000041818 */
[----:B------:R-:W2:Y:S07]  /*137b0*/  LDSM.16.M88.4 R148, [R176+0x4800] ;  /* 0x00480000b094783b */ /* 0x000eae0000000200 */
[C---:B-1----:R-:W-:Y:S08]  /*137c0*/  HMMA.16816.F32.BF16 R28, R152.reuse, R156, R28 ;  /* 0x0000009c981c723c */ /* 0x042ff0000004181c */
[----:B------:R-:W-:Y:S01]  /*137d0*/  HMMA.16816.F32.BF16 R32, R152, R158, R32 ;  /* 0x0000009e9820723c */ /* 0x000fe20000041820 */
[----:B------:R-:W1:Y:S07]  /*137e0*/  LDSM.16.M88.4 R152, [R176+0x5000] ;  /* 0x00500000b098783b */ /* 0x000e6e0000000200 */
[C---:B---3--:R-:W-:Y:S01]  /*137f0*/  HMMA.16816.F32.BF16 R4, R160.reuse, R164, R4 ;  /* 0x000000a4a004723c */ /* 0x048fe20000041804 */
[----:B------:R-:W3:Y:S07]  /*13800*/  LDSM.16.M88.4 R156, [R176+0x5800] ;  /* 0x00580000b09c783b */ /* 0x000eee0000000200 */
[C---:B------:R-:W-:Y:S01]  /*13810*/  HMMA.16816.F32.BF16 R8, R160.reuse, R166, R8 ;  /* 0x000000a6a008723c */ /* 0x040fe20000041808 */
[----:B------:R-:W-:Y:S07]  /*13820*/  LDSM.16.M88.4 R164, [R173+0x4000] ;  /* 0x00400000ada4783b */ /* 0x000fee0000000200 */
[C---:B--2---:R-:W-:Y:S08]  /*13830*/  HMMA.16816.F32.BF16 R12, R160.reuse, R148, R12 ;  /* 0x00000094a00c723c */ /* 0x044ff0000004180c */
[C---:B------:R-:W-:Y:S01]  /*13840*/  HMMA.16816.F32.BF16 R16, R160.reuse, R150, R16 ;  /* 0x00000096a010723c */ /* 0x040fe20000041810 */
[----:B------:R-:W2:Y:S07]  /*13850*/  LDSM.16.M88.4 R148, [R179+0x8000] ;  /* 0x00800000b394783b */ /* 0x000eae0000000200 */
[C---:B-1----:R-:W-:Y:S08]  /*13860*/  HMMA.16816.F32.BF16 R20, R160.reuse, R152, R20 ;  /* 0x00000098a014723c */ /* 0x042ff00000041814 */
[C---:B------:R-:W-:Y:S01]  /*13870*/  HMMA.16816.F32.BF16 R24, R160.reuse, R154, R24 ;  /* 0x0000009aa018723c */ /* 0x040fe20000041818 */
[----:B------:R-:W1:Y:S07]  /*13880*/  LDSM.16.M88.4 R152, [R173+0x4800] ;  /* 0x00480000ad98783b */ /* 0x000e6e0000000200 */
[C---:B---3--:R-:W-:Y:S08]  /*13890*/  HMMA.16816.F32.BF16 R28, R160.reuse, R156, R28 ;  /* 0x0000009ca01c723c */ /* 0x048ff0000004181c */
[----:B------:R-:W-:Y:S08]  /*138a0*/  HMMA.16816.F32.BF16 R32, R160, R158, R32 ;  /* 0x0000009ea020723c */ /* 0x000ff00000041820 */
[C---:B--2---:R-:W-:Y:S08]  /*138b0*/  HMMA.16816.F32.BF16 R4, R148.reuse, R164, R4 ;  /* 0x000000a49404723c */ /* 0x044ff00000041804 */
[C---:B------:R-:W-:Y:S08]  /*138c0*/  HMMA.16816.F32.BF16 R8, R148.reuse, R166, R8 ;  /* 0x000000a69408723c */ /* 0x040ff00000041808 */
[C---:B-1----:R-:W-:Y:S08]  /*138d0*/  HMMA.16816.F32.BF16 R12, R148.reuse, R152, R12 ;  /* 0x00000098940c723c */ /* 0x042ff0000004180c */
[----:B------:R-:W-:Y:S01]  /*138e0*/  FMUL.FTZ R0, R4, c[0x0][0x320] ;  /* 0x0000c80004007a20 */ /* 0x000fe20000410000 */
[C---:B------:R-:W-:Y:S03]  /*138f0*/  HMMA.16816.F32.BF16 R16, R148.reuse, R154, R16 ;  /* 0x0000009a9410723c */ /* 0x040fe60000041810 */
[----:B------:R1:W2:Y:S04]  /*13900*/  MUFU.TANH R168, R0 ;  /* 0x0000000000a87308 */ /* 0x0002a80000002400 */
[----:B------:R-:W-:Y:S06]  /*13910*/  FMUL.FTZ R2, R11, c[0x0][0x320] ;  /* 0x0000c8000b027a20 */ /* 0x000fec0000410000 */
[----:B------:R3:W4:Y:S11]  /*13920*/  MUFU.TANH R169, R2 ;  /* 0x0000000200a97308 */ /* 0x0007360000002400 */
[----:B------:R-:W-:Y:S02]  /*13930*/  FMUL.FTZ R3, R18, c[0x0][0x320] ;  /* 0x0000c80012037a20 */ /* 0x000fe40000410000 */
[----:B-1----:R-:W-:Y:S02]  /*13940*/  FMUL.FTZ R0, R5, c[0x0][0x320] ;  /* 0x0000c80005007a20 */ /* 0x002fe40000410000 */
[----:B------:R-:W1:Y:S01]  /*13950*/  MUFU.TANH R162, R3 ;  /* 0x0000000300a27308 */ /* 0x000e620000002400 */
[----:B---3--:R-:W-:Y:S09]  /*13960*/  FMUL.FTZ R2, R19, c[0x0][0x320] ;  /* 0x0000c80013027a20 */ /* 0x008ff20000410000 */
[----:B------:R3:W1:Y:S10]  /*13970*/  MUFU.TANH R167, R0 ;  /* 0x0000000000a77308 */ /* 0x0006740000002400 */
[----:B------:R-:W1:Y:S01]  /*13980*/  MUFU.TANH R161, R2 ;  /* 0x0000000200a17308 */ /* 0x000e620000002400 */
[----:B---3--:R-:W-:Y:S09]  /*13990*/  FMUL.FTZ R0, R6, c[0x0][0x320] ;  /* 0x0000c80006007a20 */ /* 0x008ff20000410000 */
[----:B------:R3:W1:Y:S02]  /*139a0*/  MUFU.TANH R194, R0 ;  /* 0x0000000000c27308 */ /* 0x0006640000002400 */
[----:B---3--:R-:W-:Y:S02]  /*139b0*/  FMUL.FTZ R0, R7, c[0x0][0x320] ;  /* 0x0000c80007007a20 */ /* 0x008fe40000410000 */
[----:B------:R-:W3:Y:S06]  /*139c0*/  LDSM.16.M88.4 R4, [R173+0x5000] ;  /* 0x00500000ad04783b */ /* 0x000eec0000000200 */
[----:B------:R5:W1:Y:S02]  /*139d0*/  MUFU.TANH R171, R0 ;  /* 0x0000000000ab7308 */ /* 0x000a640000002400 */
[----:B-----5:R-:W-:Y:S08]  /*139e0*/  FMUL.FTZ R0, R8, c[0x0][0x320] ;  /* 0x0000c80008007a20 */ /* 0x020ff00000410000 */
[----:B------:R5:W1:Y:S01]  /*139f0*/  MUFU.TANH R166, R0 ;  /* 0x0000000000a67308 */ /* 0x000a620000002400 */
[C---:B---3--:R-:W-:Y:S08]  /*13a00*/  HMMA.16816.F32.BF16 R20, R148.reuse, R4, R20 ;  /* 0x000000049414723c */ /* 0x048ff00000041814 */
[C---:B------:R-:W-:Y:S04]  /*13a10*/  HMMA.16816.F32.BF16 R24, R148.reuse, R6, R24 ;  /* 0x000000069418723c */ /* 0x040fe80000041818 */
[----:B-----5:R-:W-:Y:S04]  /*13a20*/  FMUL.FTZ R0, R9, c[0x0][0x320] ;  /* 0x0000c80009007a20 */ /* 0x020fe80000410000 */
[----:B------:R3:W1:Y:S04]  /*13a30*/  MUFU.TANH R163, R0 ;  /* 0x0000000000a37308 */ /* 0x0006680000002400 */
[----:B---3--:R-:W-:Y:S02]  /*13a40*/  FMUL.FTZ R0, R10, c[0x0][0x320] ;  /* 0x0000c8000a007a20 */ /* 0x008fe40000410000 */
[----:B------:R-:W3:Y:S01]  /*13a50*/  LDSM.16.M88.4 R8, [R173+0x5800] ;  /* 0x00580000ad08783b */ /* 0x000ee20000000200 */
[----:B------:R-:W-:Y:S04]  /*13a60*/  DEPBAR.LE SB0, 0x0 ;  /* 0x000080000000791a */ /* 0x000fe80000000000 */
[----:B------:R5:W1:Y:S03]  /*13a70*/  MUFU.TANH R170, R0 ;  /* 0x0000000000aa7308 */ /* 0x000a660000002400 */
[----:B------:R-:W-:Y:S01]  /*13a80*/  BAR.SYNC.DEFER_BLOCKING 0x0 ;  /* 0x0000000000007b1d */ /* 0x000fe20000010000 */
[----:B-----5:R-:W-:Y:S06]  /*13a90*/  FMUL.FTZ R0, R12, c[0x0][0x320] ;  /* 0x0000c8000c007a20 */ /* 0x020fec0000410000 */
[----:B------:R5:W1:Y:S01]  /*13aa0*/  MUFU.TANH R160, R0 ;  /* 0x0000000000a07308 */ /* 0x000a620000002400 */
[C---:B---3--:R-:W-:Y:S08]  /*13ab0*/  HMMA.16816.F32.BF16 R28, R148.reuse, R8, R28 ;  /* 0x00000008941c723c */ /* 0x048ff0000004181c */
[----:B------:R-:W-:Y:S04]  /*13ac0*/  HMMA.16816.F32.BF16 R32, R148, R10, R32 ;  /* 0x0000000a9420723c */ /* 0x000fe80000041820 */
[----:B-----5:R-:W-:Y:S04]  /*13ad0*/  FMUL.FTZ R0, R13, c[0x0][0x320] ;  /* 0x0000c8000d007a20 */ /* 0x020fe80000410000 */
[----:B------:R3:W1:Y:S04]  /*13ae0*/  MUFU.TANH R159, R0 ;  /* 0x00000000009f7308 */ /* 0x0006680000002400 */
[----:B---3--:R-:W-:Y:S06]  /*13af0*/  FMUL.FTZ R0, R14, c[0x0][0x320] ;  /* 0x0000c8000e007a20 */ /* 0x008fec0000410000 */
[----:B------:R3:W1:Y:S02]  /*13b00*/  MUFU.TANH R165, R0 ;  /* 0x0000000000a57308 */ /* 0x0006640000002400 */
[----:B---3--:R-:W-:Y:S08]  /*13b10*/  FMUL.FTZ R0, R15, c[0x0][0x320] ;  /* 0x0000c8000f007a20 */ /* 0x008ff00000410000 */
        /* <DEDUP_REMOVED lines=36> */
[----:B------:R3:W1:Y:S01]  /*13d60*/  MUFU.TANH R148, R0 ;  /* 0x0000000000947308 */ /* 0x0006620000002400 */
[----:B------:R-:W-:-:S05]  /*13d70*/  @!P0 BRA `(.L_x_1397) ;  /* 0x000004f000008947 */ /* 0x000fca0003800000 */
[----:B--2-4-:R-:W-:Y:S01]  /*13d80*/  IMAD.MOV.U32 R198, RZ, RZ, c[0x0][0x2b8] ;  /* 0x0000ae00ffc67624 */ /* 0x014fe200078e00ff */
[----:B------:R-:W-:Y:S01]  /*13d90*/  ISETP.GT.AND P1, PT, R220, 0x3f, PT ;  /* 0x0000003fdc00780c */ /* 0x000fe20003f24270 */
[----:B------:R-:W-:Y:S01]  /*13da0*/  IMAD R2, R196, 0x40, R238 ;  /* 0x00000040c4027824 */ /* 0x000fe200078e02ee */
[----:B------:R-:W-:Y:S01]  /*13db0*/  SHF.L.U64.HI R14, R206, 0x1, R218 ;  /* 0x00000001ce0e7819 */ /* 0x000fe200000102da */
[----:B------:R-:W-:Y:S01]  /*13dc0*/  IMAD.MOV.U32 R195, RZ, RZ, RZ ;  /* 0x000000ffffc37224 */ /* 0x000fe200078e00ff */
[----:B------:R-:W-:Y:S01]  /*13dd0*/  ISETP.NE.AND P2, PT, R198, 0x1, PT ;  /* 0x00000001c600780c */ /* 0x000fe20003f45270 */
[----:B------:R-:W-:Y:S01]  /*13de0*/  IMAD.SHL.U32 R13, R206, 0x2, RZ ;  /* 0x00000002ce0d7824 */ /* 0x000fe200078e00ff */
[----:B------:R-:W-:Y:S01]  /*13df0*/  IADD3 R2, R2, -0x40, R220 ;  /* 0xffffffc002027810 */ /* 0x000fe20007ffe0dc */
[C---:B------:R-:W-:Y:S01]  /*13e00*/  IMAD.SHL.U32 R11, R205.reuse, 0x2, RZ ;  /* 0x00000002cd0b7824 */ /* 0x040fe200078e00ff */
[----:B------:R-:W-:Y:S01]  /*13e10*/  SHF.L.U64.HI R12, R205, 0x1, R219 ;  /* 0x00000001cd0c7819 */ /* 0x000fe200000102db */
[C---:B------:R-:W-:Y:S01]  /*13e20*/  IMAD.SHL.U32 R9, R202.reuse, 0x2, RZ ;  /* 0x00000002ca097824 */ /* 0x040fe200078e00ff */
[----:B------:R-:W-:Y:S01]  /*13e30*/  SHF.L.U64.HI R10, R202, 0x1, R203 ;  /* 0x00000001ca0a7819 */ /* 0x000fe200000102cb */
[----:B---3--:R-:W-:Y:S06]  /*13e40*/  IMAD.MOV.U32 R0, RZ, RZ, R2 ;  /* 0x000000ffff007224 */ /* 0x008fec00078e0002 */
        /* <DEDUP_REMOVED lines=24> */
.L_x_1490:
        /* <DEDUP_REMOVED lines=21> */
.L_x_1491:
        /* <DEDUP_REMOVED lines=21> */
.L_x_1397:
[----:B--2-4-:R-:W-:Y:S05]  /*14270*/  BSYNC B0 ;  /* 0x0000000000007941 */ /* 0x014fea0003800000 */
.L_x_1396:
[----:B---3--:R-:W-:Y:S01]  /*14280*/  IMAD.MOV.U32 R0, RZ, RZ, c[0x0][0x2c4] ;  /* 0x0000b100ff007624 */ /* 0x008fe200078e00ff */
[----:B------:R-:W0:Y:S01]  /*14290*/  LDGDEPBAR ;  /* 0x00000000000079af */ /* 0x000e220000000000 */
[----:B------:R-:W-:Y:S03]  /*142a0*/  IMAD.IADD R4, R248, 0x1, R239 ;  /* 0x00000001f8047824 */ /* 0x000fe600078e02ef */
[----:B------:R-:W-:Y:S11]  /*142b0*/  ISETP.NE.AND P0, PT, R0, 0x1, PT ;  /* 0x000000010000780c */ /* 0x000ff60003f05270 */
[----:B------:R-:W-:Y:S02]  /*142c0*/  @!UPT UIADD3 URZ, URZ, URZ, URZ ;  /* 0x0000003f3f3ff290 */ /* 0x000fe4000fffe03f */
[----:B------:R-:W-:Y:S05]  /*142d0*/  @P0 IMAD.HI.U32 R0, R4, c[0x0][0x2c8], RZ ;  /* 0x0000b20004000a27 */ /* 0x000fea00078e00ff */
[----:B------:R-:W-:Y:S02]  /*142e0*/  @P0 SHF.R.U32.HI R4, RZ, c[0x0][0x2cc], R0 ;  /* 0x0000b300ff040a19 */ /* 0x000fe40000011600 */
[----:B------:R-:W-:Y:S05]  /*142f0*/  MOV R0, 0x1 ;  /* 0x0000000100007802 */ /* 0x000fea0000000f00 */
[----:B------:R-:W-:Y:S05]  /*14300*/  IMAD R0, R196, -0x40, R0 ;  /* 0xffffffc0c4007824 */ /* 0x000fea00078e0200 */
[----:B------:R-:W-:Y:S04]  /*14310*/  IADD3 R0, R240, R0, -R242 ;  /* 0x00000000f0007210 */ /* 0x000fe80007ffe8f2 */
[----:B------:R-:W-:Y:S01]  /*14320*/  IADD3 R5, R0, -R241, RZ ;  /* 0x800000f100057210 */ /* 0x000fe20007ffe0ff */
[----:B------:R-:W-:-:S05]  /*14330*/  BRA.DIV ~URZ, `(.L_x_1400) ;  /* 0x0000b5527f007947 */ /* 0x000fca000b800000 */
[----:B------:R2:W3:Y:S02]  /*14340*/  SHFL.IDX PT, R0, R4, RZ, 0x1c1f ;  /* 0x001c1fff04007589 */ /* 0x0004e400000e0000 */
.L_x_1492:
[----:B---3--:R-:W-:Y:S05]  /*14350*/  IMAD.IADD R0, R5, 0x1, R0 ;  /* 0x0000000105007824 */ /* 0x008fea00078e0200 */
[C---:B------:R-:W-:Y:S02]  /*14360*/  ISETP.GT.AND P0, PT, R0.reuse, RZ, PT ;  /* 0x000000ff0000720c */ /* 0x040fe40003f04270 */
[C---:B------:R-:W-:Y:S02]  /*14370*/  ISETP.GT.AND P2, PT, R0.reuse, 0x1, PT ;  /* 0x000000010000780c */ /* 0x040fe40003f44270 */
[C---:B------:R-:W-:Y:S02]  /*14380*/  ISETP.GT.AND P3, PT, R0.reuse, 0x8, PT ;  /* 0x000000080000780c */ /* 0x040fe40003f64270 */
[----:B------:R-:W-:Y:S02]  /*14390*/  ISETP.GT.AND P4, PT, R0, 0x9, PT ;  /* 0x000000090000780c */ /* 0x000fe40003f84270 */
[----:B-1----:R-:W-:Y:S02]  /*143a0*/  FSEL R6, R168, -INF , P0 ;  /* 0xff800000a8067808 */ /* 0x002fe40000000000 */
[C---:B------:R-:W-:Y:S02]  /*143b0*/  ISETP.GT.AND P1, PT, R0.reuse, 0x10, PT ;  /* 0x000000100000780c */ /* 0x040fe40003f24270 */
[----:B------:R-:W-:Y:S02]  /*143c0*/  ISETP.GT.AND P0, PT, R0, 0x11, PT ;  /* 0x000000110000780c */ /* 0x000fe40003f04270 */
[----:B------:R-:W-:Y:S02]  /*143d0*/  FSEL R25, R167, -INF , P2 ;  /* 0xff800000a7197808 */ /* 0x000fe40001000000 */
[----:B------:R-:W-:Y:S02]  /*143e0*/  FSEL R24, R166, -INF , P3 ;  /* 0xff800000a6187808 */ /* 0x000fe40001800000 */
[C---:B------:R-:W-:Y:S02]  /*143f0*/  ISETP.GT.AND P3, PT, R0.reuse, 0x18, PT ;  /* 0x000000180000780c */ /* 0x040fe40003f64270 */
[----:B------:R-:W-:Y:S02]  /*14400*/  FSEL R23, R163, -INF , P4 ;  /* 0xff800000a3177808 */ /* 0x000fe40002000000 */
[----:B------:R-:W-:Y:S02]  /*14410*/  ISETP.GT.AND P4, PT, R0, 0x19, PT ;  /* 0x000000190000780c */ /* 0x000fe40003f84270 */
[----:B------:R-:W-:Y:S02]  /*14420*/  FSEL R22, R160, -INF , P1 ;  /* 0xff800000a0167808 */ /* 0x000fe40000800000 */
[C---:B------:R-:W-:Y:S02]  /*14430*/  ISETP.GT.AND P2, PT, R0.reuse, 0x20, PT ;  /* 0x000000200000780c */ /* 0x040fe40003f44270 */
[----:B------:R-:W-:Y:S02]  /*14440*/  FSEL R21, R159, -INF , P0 ;  /* 0xff8000009f157808 */ /* 0x000fe40000000000 */
[C---:B------:R-:W-:Y:S02]  /*14450*/  ISETP.GT.AND P1, PT, R0.reuse, 0x21, PT ;  /* 0x000000210000780c */ /* 0x040fe40003f24270 */
[----:B------:R-:W-:Y:S02]  /*14460*/  ISETP.GT.AND P0, PT, R0, 0x28, PT ;  /* 0x000000280000780c */ /* 0x000fe40003f04270 */
[----:B------:R-:W-:Y:S02]  /*14470*/  FSEL R20, R158, -INF , P3 ;  /* 0xff8000009e147808 */ /* 0x000fe40001800000 */
        /* <DEDUP_REMOVED lines=8> */
[----:B------:R-:W-:Y:S02]  /*14500*/  ISETP.GT.AND P0, PT, R0, 0x39, PT ;  /* 0x000000390000780c */ /* 0x000fe40003f04270 */
[----:B------:R-:W-:Y:S02]  /*14510*/  FSEL R15, R15, -INF , P4 ;  /* 0xff8000000f0f7808 */ /* 0x000fe40002000000 */
[----:B------:R-:W-:Y:S02]  /*14520*/  FSEL R14, R100, -INF , P3 ;  /* 0xff800000640e7808 */ /* 0x000fe40001800000 */
[----:B------:R-:W-:Y:S02]  /*14530*/  FSEL R13, R28, -INF , P2 ;  /* 0xff8000001c0d7808 */ /* 0x000fe40001000000 */
[----:B------:R-:W-:Y:S02]  /*14540*/  FSEL R12, R27, -INF , P1 ;  /* 0xff8000001b0c7808 */ /* 0x000fe40000800000 */
[----:B------:R-:W-:Y:S01]  /*14550*/  FSEL R11, R26, -INF , P0 ;  /* 0xff8000001a0b7808 */ /* 0x000fe20000000000 */
[----:B------:R-:W-:-:S05]  /*14560*/  BRA.DIV ~URZ, `(.L_x_1401) ;  /* 0x0000b3827f007947 */ /* 0x000fca000b800000 */
[----:B------:R-:W1:Y:S02]  /*14570*/  SHFL.IDX PT, R0, R4, 0x1, 0x1c1f ;  /* 0x003c1f0004007f89 */ /* 0x000e6400000e0000 */
[----:B-1----:R-:W-:Y:S05]  /*14580*/  IMAD.IADD R0, R5, 0x1, R0 ;  /* 0x0000000105007824 */ /* 0x002fea00078e0200 */
[C---:B------:R-:W-:Y:S02]  /*14590*/  ISETP.GT.AND P0, PT, R0.reuse, RZ, PT ;  /* 0x000000ff0000720c */ /* 0x040fe40003f04270 */
[C---:B------:R-:W-:Y:S02]  /*145a0*/  ISETP.GT.AND P2, PT, R0.reuse, 0x1, PT ;  /* 0x000000010000780c */ /* 0x040fe40003f44270 */
[C---:B------:R-:W-:Y:S02]  /*145b0*/  ISETP.GT.AND P3, PT, R0.reuse, 0x8, PT ;  /* 0x000000080000780c */ /* 0x040fe40003f64270 */
[----:B------:R-:W-:Y:S02]  /*145c0*/  ISETP.GT.AND P4, PT, R0, 0x9, PT ;  /* 0x000000090000780c */ /* 0x000fe40003f84270 */
[----:B------:R-:W-:Y:S02]  /*145d0*/  FSEL R5, R194, -INF , P0 ;  /* 0xff800000c2057808 */ /* 0x000fe40000000000 */
[C---:B------:R-:W-:Y:S02]  /*145e0*/  ISETP.GT.AND P1, PT, R0.reuse, 0x10, PT ;  /* 0x000000100000780c */ /* 0x040fe40003f24270 */
[----:B------:R-:W-:Y:S02]  /*145f0*/  ISETP.GT.AND P0, PT, R0, 0x11, PT ;  /* 0x000000110000780c */ /* 0x000fe40003f04270 */
[----:B------:R-:W-:Y:S02]  /*14600*/  FSEL R149, R171, -INF , P2 ;  /* 0xff800000ab957808 */ /* 0x000fe40001000000 */
[----:B------:R-:W-:Y:S02]  /*14610*/  FSEL R35, R170, -INF , P3 ;  /* 0xff800000aa237808 */ /* 0x000fe40001800000 */
[C---:B------:R-:W-:Y:S02]  /*14620*/  ISETP.GT.AND P3, PT, R0.reuse, 0x18, PT ;  /* 0x000000180000780c */ /* 0x040fe40003f64270 */
        /* <DEDUP_REMOVED lines=13> */
[C---:B------:R-:W-:Y:S02]  /*14700*/  ISETP.GT.AND P2, PT, R0.reuse, 0x31, PT ;  /* 0x000000310000780c */ /* 0x040fe40003f44270 */
[----:B------:R-:W-:Y:S02]  /*14710*/  FSEL R27, R153, -INF , P0 ;  /* 0xff800000991b7808 */ /* 0x000fe40000000000 */
[C---:B------:R-:W-:Y:S02]  /*14720*/  ISETP.GT.AND P1, PT, R0.reuse, 0x38, PT ;  /* 0x000000380000780c */ /* 0x040fe40003f24270 */
[----:B------:R-:W-:Y:S02]  /*14730*/  ISETP.GT.AND P0, PT, R0, 0x39, PT ;  /* 0x000000390000780c */ /* 0x000fe40003f04270 */
[----:B------:R-:W-:Y:S02]  /*14740*/  FMNMX.FTZ R0, R6, R101, !PT ;  /* 0x0000006506007209 */ /* 0x000fe40007810000 */
[----:B------:R-:W-:Y:S02]  /*14750*/  FSEL R26, R152, -INF , P4 ;  /* 0xff800000981a7808 */ /* 0x000fe40002000000 */
        /* <DEDUP_REMOVED lines=20> */
[----:B-1----:R-:W-:Y:S06]  /*148a0*/  FMNMX.FTZ R0, R2, R0, !PT ;  /* 0x0000000002007209 */ /* 0x002fec0007810000 */
        /* <DEDUP_REMOVED lines=21> */
.L_x_1493:
[C---:B------:R-:W-:Y:S01]  /*14a00*/  FSETP.NEU.FTZ.AND P0, PT, R100.reuse, -INF , PT ;  /* 0xff8000006400780b */ /* 0x040fe20003f1d000 */
[----:B------:R-:W-:Y:S01]  /*14a10*/  FMUL.FTZ R2, R100, c[0x0][0x2d0] ;  /* 0x0000b40064027a20 */ /* 0x000fe20000410000 */
[----:B--2---:R-:W-:Y:S01]  /*14a20*/  FMNMX.FTZ R3, R0, R4, !PT ;  /* 0x0000000400037209 */ /* 0x004fe20007810000 */
[----:B------:R-:W-:Y:S01]  /*14a30*/  WARPSYNC 0xffffffff ;  /* 0xffffffff00007948 */ /* 0x000fe20003800000 */
[----:B------:R-:W-:Y:S02]  /*14a40*/  FSEL R0, R100, RZ, P0 ;  /* 0x000000ff64007208 */ /* 0x000fe40000000000 */
[----:B------:R-:W-:Y:S02]  /*14a50*/  FSEL R2, R2, RZ, P0 ;  /* 0x000000ff02027208 */ /* 0x000fe40000000000 */
[----:B------:R-:W-:Y:S01]  /*14a60*/  FSETP.NEU.FTZ.AND P0, PT, R3, -INF , PT ;  /* 0xff8000000300780b */ /* 0x000fe20003f1d000 */
[----:B------:R-:W-:Y:S02]  /*14a70*/  FADD.FTZ R0, -R0, R101 ;  /* 0x0000006500007221 */ /* 0x000fe40000010100 */
[--C-:B------:R-:W-:Y:S02]  /*14a80*/  FFMA.FTZ R6, R6, c[0x0][0x2d0], -R2.reuse ;  /* 0x0000b40006067a23 */ /* 0x100fe40000010802 */
[----:B------:R-:W-:Y:S02]  /*14a90*/  FMUL.FTZ R0, R0, c[0x0][0x2d0] ;  /* 0x0000b40000007a20 */ /* 0x000fe40000410000 */
[--C-:B-1----:R-:W-:Y:S02]  /*14aa0*/  FFMA.FTZ R4, R25, c[0x0][0x2d0], -R2.reuse ;  /* 0x0000b40019047a23 */ /* 0x102fe40000010802 */
        /* <DEDUP_REMOVED lines=22> */
[----:B------:R-:W-:Y:S02]  /*14c10*/  FMUL.FTZ R17, R0, R125 ;  /* 0x0000007d00117220 */ /* 0x000fe40000410000 */
[----:B------:R-:W-:Y:S01]  /*14c20*/  FADD.FTZ R11, R4, R2 ;  /* 0x00000002040b7221 */ /* 0x000fe20000010000 */
[C---:B------:R-:W-:Y:S01]  /*14c30*/  FSEL R2, R3.reuse, RZ, P0 ;  /* 0x000000ff03027208 */ /* 0x040fe20000000000 */
[----:B------:R-:W-:Y:S02]  /*14c40*/  FMUL.FTZ R4, R3, c[0x0][0x2d0] ;  /* 0x0000b40003047a20 */ /* 0x000fe40000410000 */
[----:B------:R-:W-:Y:S02]  /*14c50*/  FMUL.FTZ R16, R0, R124 ;  /* 0x0000007c00107220 */ /* 0x000fe40000410000 */
[----:B------:R-:W-:Y:S01]  /*14c60*/  FADD.FTZ R2, -R2, R104 ;  /* 0x0000006802027221 */ /* 0x000fe20000010100 */
[----:B------:R-:W-:Y:S01]  /*14c70*/  FSEL R4, R4, RZ, P0 ;  /* 0x000000ff04047208 */ /* 0x000fe20000000000 */
[----:B------:R-:W-:Y:S01]  /*14c80*/  FMUL.FTZ R21, R0, R121 ;  /* 0x0000007900157220 */ /* 0x000fe20000410000 */
[----:B------:R-:W-:Y:S01]  /*14c90*/  MUFU.EX2 R124, R171 ;  /* 0x000000ab007c7308 */ /* 0x000fe20000000800 */
[----:B------:R-:W-:Y:S01]  /*14ca0*/  FMUL.FTZ R2, R2, c[0x0][0x2d0] ;  /* 0x0000b40002027a20 */ /* 0x000fe20000410000 */
[----:B------:R-:W-:Y:S01]  /*14cb0*/  ISETP.GT.AND P0, PT, R196, R216, PT ;  /* 0x000000d8c400720c */ /* 0x000fe20003f04270 */
[--C-:B------:R-:W-:Y:S02]  /*14cc0*/  FFMA.FTZ R101, R35, c[0x0][0x2d0], -R4.reuse ;  /* 0x0000b40023657a23 */ /* 0x100fe40000010804 */
[--C-:B------:R-:W-:Y:S02]  /*14cd0*/  FFMA.FTZ R104, R34, c[0x0][0x2d0], -R4.reuse ;  /* 0x0000b40022687a23 */ /* 0x100fe40000010804 */
[--C-:B------:R-:W-:Y:S02]  /*14ce0*/  FFMA.FTZ R154, R33, c[0x0][0x2d0], -R4.reuse ;  /* 0x0000b400219a7a23 */ /* 0x100fe40000010804 */
[----:B------:R-:W-:Y:S01]  /*14cf0*/  FMUL.FTZ R33, R0, R109 ;  /* 0x0000006d00217220 */ /* 0x000fe20000410000 */
[----:B------:R-:W1:Y:S01]  /*14d00*/  MUFU.EX2 R2, R2 ;  /* 0x0000000200027308 */ /* 0x000e620000000800 */
[--C-:B------:R-:W-:Y:S02]  /*14d10*/  FFMA.FTZ R153, R32, c[0x0][0x2d0], -R4.reuse ;  /* 0x0000b40020997a23 */ /* 0x100fe40000010804 */
[----:B------:R-:W-:Y:S02]  /*14d20*/  FMUL.FTZ R32, R0, R108 ;  /* 0x0000006c00207220 */ /* 0x000fe40000410000 */
        /* <DEDUP_REMOVED lines=12> */
[C---:B-1----:R-:W-:Y:S02]  /*14df0*/  FMUL.FTZ R34, R2.reuse, R110 ;  /* 0x0000006e02227220 */ /* 0x042fe40000410000 */
[C---:B------:R-:W-:Y:S02]  /*14e00*/  FMUL.FTZ R35, R2.reuse, R111 ;  /* 0x0000006f02237220 */ /* 0x040fe40000410000 */
[----:B------:R-:W1:Y:S01]  /*14e10*/  LDSM.16.MT88.4 R108, [R147] ;  /* 0x00000000936c783b */ /* 0x000e620000004200 */
[----:B------:R-:W-:Y:S01]  /*14e20*/  FMUL.FTZ R18, R2, R126 ;  /* 0x0000007e02127220 */ /* 0x000fe20000410000 */
[----:B------:R-:W3:Y:S01]  /*14e30*/  MUFU.EX2 R6, R6 ;  /* 0x0000000600067308 */ /* 0x000ee20000000800 */
[--C-:B------:R-:W-:Y:S02]  /*14e40*/  FFMA.FTZ R170, R9, c[0x0][0x2d0], -R4.reuse ;  /* 0x0000b40009aa7a23 */ /* 0x100fe40000010804 */
[----:B------:R-:W-:Y:S02]  /*14e50*/  FFMA.FTZ R198, R8, c[0x0][0x2d0], -R4 ;  /* 0x0000b40008c67a23 */ /* 0x000fe40000010804 */
[----:B------:R-:W-:Y:S02]  /*14e60*/  FADD.FTZ R4, R13, R11 ;  /* 0x0000000b0d047221 */ /* 0x000fe40000010000 */
[----:B------:R-:W-:Y:S02]  /*14e70*/  FMUL.FTZ R8, R0, R132 ;  /* 0x0000008400087220 */ /* 0x000fe40000410000 */
[----:B------:R-:W-:Y:S01]  /*14e80*/  FADD.FTZ R152, R12, R4 ;  /* 0x000000040c987221 */ /* 0x000fe20000010000 */
[----:B------:R-:W4:Y:S01]  /*14e90*/  MUFU.EX2 R126, R104 ;  /* 0x00000068007e7308 */ /* 0x000f220000000800 */
[----:B------:R-:W-:Y:S02]  /*14ea0*/  FMUL.FTZ R4, R0, R136 ;  /* 0x0000008800047220 */ /* 0x000fe40000410000 */
[----:B--2---:R-:W-:Y:S02]  /*14eb0*/  FFMA.FTZ R5, R2, R204, R7 ;  /* 0x000000cc02057223 */ /* 0x004fe40000010007 */
[----:B------:R-:W-:Y:S02]  /*14ec0*/  FMUL.FTZ R9, R0, R133 ;  /* 0x0000008500097220 */ /* 0x000fe40000410000 */
[C---:B------:R-:W-:Y:S02]  /*14ed0*/  FMUL.FTZ R10, R2.reuse, R134 ;  /* 0x00000086020a7220 */ /* 0x040fe40000410000 */
[----:B------:R-:W-:Y:S01]  /*14ee0*/  FMUL.FTZ R11, R2, R135 ;  /* 0x00000087020b7220 */ /* 0x000fe20000410000 */
[----:B------:R-:W-:Y:S01]  /*14ef0*/  MUFU.EX2 R104, R157 ;  /* 0x0000009d00687308 */ /* 0x000fe20000000800 */
[C---:B------:R-:W-:Y:S01]  /*14f00*/  FMUL.FTZ R12, R0.reuse, R128 ;  /* 0x00000080000c7220 */ /* 0x040fe20000410000 */
[----:B------:R-:W-:Y:S01]  /*14f10*/  LDSM.16.MT88.4 R132, [R147+0x1800] ;  /* 0x001800009384783b */ /* 0x000fe20000004200 */
[----:B------:R-:W-:Y:S01]  /*14f20*/  FMUL.FTZ R13, R0, R129 ;  /* 0x00000081000d7220 */ /* 0x000fe20000410000 */
[C---:B---3--:R-:W-:Y:S01]  /*14f30*/  F2FP.BF16.PACK_AB R149, R6.reuse, R7 ;  /* 0x000000070695723e */ /* 0x048fe200000010ff */
[----:B------:R-:W-:Y:S02]  /*14f40*/  FADD.FTZ R204, R6, R5 ;  /* 0x0000000506cc7221 */ /* 0x000fe40000010000 */
[----:B------:R-:W-:Y:S02]  /*14f50*/  FMUL.FTZ R5, R0, R137 ;  /* 0x0000008900057220 */ /* 0x000fe40000410000 */
[C---:B------:R-:W-:Y:S01]  /*14f60*/  FMUL.FTZ R6, R2.reuse, R138 ;  /* 0x0000008a02067220 */ /* 0x040fe20000410000 */
[----:B------:R-:W-:Y:S01]  /*14f70*/  MUFU.EX2 R157, R162 ;  /* 0x000000a2009d7308 */ /* 0x000fe20000000800 */
[C---:B------:R-:W-:Y:S02]  /*14f80*/  FMUL.FTZ R7, R2.reuse, R139 ;  /* 0x0000008b02077220 */ /* 0x040fe40000410000 */
[----:B------:R-:W-:Y:S01]  /*14f90*/  FMUL.FTZ R14, R2, R130 ;  /* 0x00000082020e7220 */ /* 0x000fe20000410000 */
[----:B----4-:R-:W-:Y:S01]  /*14fa0*/  F2FP.BF16.PACK_AB R151, R126, R125 ;  /* 0x0000007d7e97723e */ /* 0x010fe200000010ff */
[C---:B------:R-:W-:Y:S02]  /*14fb0*/  FMUL.FTZ R19, R2.reuse, R127 ;  /* 0x0000007f02137220 */ /* 0x040fe40000410000 */
[C---:B------:R-:W-:Y:S02]  /*14fc0*/  FMUL.FTZ R22, R2.reuse, R122 ;  /* 0x0000007a02167220 */ /* 0x040fe40000410000 */
[----:B------:R-:W-:Y:S01]  /*14fd0*/  FMUL.FTZ R23, R2, R123 ;  /* 0x0000007b02177220 */ /* 0x000fe20000410000 */
[----:B------:R-:W2:Y:S01]  /*14fe0*/  MUFU.EX2 R101, R160 ;  /* 0x000000a000657308 */ /* 0x000ea20000000800 */
[C---:B-1----:R-:W-:Y:S05]  /*14ff0*/  HMMA.16816.F32.BF16 R4, R148.reuse, R108, R4 ;  /* 0x0000006c9404723c */ /* 0x042fea0000041804 */
[----:B------:R-:W-:Y:S02]  /*15000*/  FMUL.FTZ R25, R0, R117 ;  /* 0x0000007500197220 */ /* 0x000fe40000410000 */
[C---:B------:R-:W-:Y:S01]  /*15010*/  FMUL.FTZ R26, R2.reuse, R118 ;  /* 0x00000076021a7220 */ /* 0x040fe20000410000 */
[C---:B------:R-:W-:Y:S01]  /*15020*/  HMMA.16816.F32.BF16 R8, R148.reuse, R110, R8 ;  /* 0x0000006e9408723c */ /* 0x040fe20000041808 */
[----:B------:R-:W1:Y:S01]  /*15030*/  LDSM.16.MT88.4 R108, [R172] ;  /* 0x00000000ac6c783b */ /* 0x000e620000004200 */
[----:B------:R-:W-:Y:S02]  /*15040*/  MUFU.EX2 R207, R154 ;  /* 0x0000009a00cf7308 */ /* 0x000fe40000000800 */
[C---:B------:R-:W-:Y:S02]  /*15050*/  FMUL.FTZ R15, R2.reuse, R131 ;  /* 0x00000083020f7220 */ /* 0x040fe40000410000 */
[----:B------:R-:W-:Y:S02]  /*15060*/  FMUL.FTZ R27, R2, R119 ;  /* 0x00000077021b7220 */ /* 0x000fe40000410000 */
[C---:B------:R-:W-:Y:S04]  /*15070*/  FMUL.FTZ R28, R0.reuse, R112 ;  /* 0x00000070001c7220 */ /* 0x040fe80000410000 */
[----:B------:R-:W-:Y:S01]  /*15080*/  FMUL.FTZ R29, R0, R113 ;  /* 0x00000071001d7220 */ /* 0x000fe20000410000 */
[----:B------:R-:W-:Y:S01]  /*15090*/  MUFU.EX2 R154, R164 ;  /* 0x000000a4009a7308 */ /* 0x000fe20000000800 */
[C---:B------:R-:W-:Y:S02]  /*150a0*/  FMUL.FTZ R30, R2.reuse, R114 ;  /* 0x00000072021e7220 */ /* 0x040fe40000410000 */
[----:B------:R-:W-:Y:S02]  /*150b0*/  FMUL.FTZ R31, R2, R115 ;  /* 0x00000073021f7220 */ /* 0x000fe40000410000 */
[----:B------:R-:W-:Y:S01]  /*150c0*/  LDSM.16.MT88.4 R112, [R147+0x800] ;  /* 0x000800009370783b */ /* 0x000fe20000004200 */
[C---:B------:R-:W-:Y:S02]  /*150d0*/  FMUL.FTZ R20, R0.reuse, R120 ;  /* 0x0000007800147220 */ /* 0x040fe40000410000 */
[C---:B------:R-:W-:Y:S02]  /*150e0*/  FMUL.FTZ R24, R0.reuse, R116 ;  /* 0x0000007400187220 */ /* 0x040fe40000410000 */
        /* <DEDUP_REMOVED lines=10> */
[C---:B------:R-:W-:Y:S01]  /*15190*/  FMUL.FTZ R44, R0.reuse, R44 ;  /* 0x0000002c002c7220 */ /* 0x040fe20000410000 */
[C---:B-1----:R-:W-:Y:S02]  /*151a0*/  HMMA.16816.F32.BF16 R12, R148.reuse, R108, R12 ;  /* 0x0000006c940c723c */ /* 0x042fe4000004180c */
[----:B------:R-:W-:Y:S01]  /*151b0*/  MUFU.EX2 R160, R153 ;  /* 0x0000009900a07308 */ /* 0x000fe20000000800 */
[----:B------:R-:W-:Y:S02]  /*151c0*/  FMUL.FTZ R45, R0, R45 ;  /* 0x0000002d002d7220 */ /* 0x000fe40000410000 */
[C---:B------:R-:W-:Y:S02]  /*151d0*/  FMUL.FTZ R46, R2.reuse, R46 ;  /* 0x0000002e022e7220 */ /* 0x040fe40000410000 */
[----:B------:R-:W-:Y:S01]  /*151e0*/  FMUL.FTZ R47, R2, R47 ;  /* 0x0000002f022f7220 */ /* 0x000fe20000410000 */
[C---:B------:R-:W-:Y:S01]  /*151f0*/  HMMA.16816.F32.BF16 R16, R148.reuse, R110, R16 ;  /* 0x0000006e9410723c */ /* 0x040fe20000041810 */
[----:B------:R-:W1:Y:S03]  /*15200*/  LDSM.16.MT88.4 R108, [R175] ;  /* 0x00000000af6c783b */ /* 0x000e660000004200 */
[C---:B------:R-:W-:Y:S01]  /*15210*/  FMUL.FTZ R48, R0.reuse, R48 ;  /* 0x0000003000307220 */ /* 0x040fe20000410000 */
[----:B------:R-:W-:Y:S01]  /*15220*/  MUFU.EX2 R158, R156 ;  /* 0x0000009c009e7308 */ /* 0x000fe20000000800 */
[----:B------:R-:W-:Y:S02]  /*15230*/  FMUL.FTZ R49, R0, R49 ;  /* 0x0000003100317220 */ /* 0x000fe40000410000 */
[C---:B------:R-:W-:Y:S04]  /*15240*/  FMUL.FTZ R50, R2.reuse, R50 ;  /* 0x0000003202327220 */ /* 0x040fe80000410000 */
        /* <DEDUP_REMOVED lines=48> */
[C---:B------:R-:W-:Y:S02]  /*15550*/  FMUL.FTZ R91, R2.reuse, R91 ;  /* 0x0000005b025b7220 */ /* 0x040fe40000410000 */
[C---:B------:R-:W-:Y:S04]  /*15560*/  FMUL.FTZ R94, R2.reuse, R94 ;  /* 0x0000005e025e7220 */ /* 0x040fe80000410000 */
[C---:B------:R-:W-:Y:S02]  /*15570*/  FMUL.FTZ R95, R2.reuse, R95 ;  /* 0x0000005f025f7220 */ /* 0x040fe40000410000 */
[C---:B------:R-:W-:Y:S02]  /*15580*/  FMUL.FTZ R98, R2.reuse, R98 ;  /* 0x0000006202627220 */ /* 0x040fe40000410000 */
[----:B------:R-:W-:Y:S02]  /*15590*/  FMUL.FTZ R99, R2, R99 ;  /* 0x0000006302637220 */ /* 0x000fe40000410000 */
[----:B------:R-:W3:Y:S01]  /*155a0*/  MUFU.EX2 R2, R159 ;  /* 0x0000009f00027308 */ /* 0x000ee20000000800 */
[C---:B------:R-:W-:Y:S02]  /*155b0*/  FMUL.FTZ R92, R0.reuse, R92 ;  /* 0x0000005c005c7220 */ /* 0x040fe40000410000 */
[C---:B------:R-:W-:Y:S02]  /*155c0*/  FMUL.FTZ R93, R0.reuse, R93 ;  /* 0x0000005d005d7220 */ /* 0x040fe40000410000 */
[C---:B------:R-:W-:Y:S02]  /*155d0*/  FMUL.FTZ R96, R0.reuse, R96 ;  /* 0x0000006000607220 */ /* 0x040fe40000410000 */
[----:B------:R-:W-:Y:S02]  /*155e0*/  FMUL.FTZ R97, R0, R97 ;  /* 0x0000006100617220 */ /* 0x000fe40000410000 */
[----:B--2---:R-:W-:Y:S01]  /*155f0*/  FADD.FTZ R0, R101, R152 ;  /* 0x0000009865007221 */ /* 0x004fe20000010000 */
[----:B------:R-:W2:Y:S10]  /*15600*/  MUFU.EX2 R159, R155 ;  /* 0x0000009b009f7308 */ /* 0x000eb40000000800 */
[----:B------:R-:W-:Y:S01]  /*15610*/  MUFU.EX2 R155, R163 ;  /* 0x000000a3009b7308 */ /* 0x000fe20000000800 */
[C---:B-1----:R-:W-:Y:S03]  /*15620*/  HMMA.16816.F32.BF16 R36, R148.reuse, R108, R36 ;  /* 0x0000006c9424723c */ /* 0x042fe60000041824 */
[----:B---3--:R-:W-:Y:S04]  /*15630*/  FADD.FTZ R0, R2, R0 ;  /* 0x0000000002007221 */ /* 0x008fe80000010000 */
[----:B------:R-:W-:Y:S01]  /*15640*/  FADD.FTZ R0, R116, R0 ;  /* 0x0000000074007221 */ /* 0x000fe20000010000 */
[C---:B------:R-:W-:Y:S01]  /*15650*/  HMMA.16816.F32.BF16 R40, R148.reuse, R110, R40 ;  /* 0x0000006e9428723c */ /* 0x040fe20000041828 */
[----:B------:R-:W1:Y:S01]  /*15660*/  LDSM.16.MT88.4 R108, [R172+0x2000] ;  /* 0x00200000ac6c783b */ /* 0x000e620000004200 */
[----:B------:R-:W3:Y:S02]  /*15670*/  MUFU.EX2 R152, R170 ;  /* 0x000000aa00987308 */ /* 0x000ee40000000800 */
[----:B------:R-:W-:Y:S04]  /*15680*/  FADD.FTZ R0, R104, R0 ;  /* 0x0000000068007221 */ /* 0x000fe80000010000 */
        /* <DEDUP_REMOVED lines=24> */
[----:B------:R-:W4:Y:S02]  /*15810*/  LDSM.16.MT88.4 R116, [R172+0x800] ;  /* 0x00080000ac74783b */ /* 0x000f240000004200 */
[----:B------:R-:W5:Y:S01]  /*15820*/  MUFU.EX2 R2, R167 ;  /* 0x000000a700027308 */ /* 0x000f620000000800 */
[----:B--2---:R-:W-:Y:S02]  /*15830*/  F2FP.BF16.PACK_AB R111, R158, R159 ;  /* 0x0000009f9e6f723e */ /* 0x004fe400000010ff */
[----:B---3--:R-:W-:Y:S05]  /*15840*/  F2FP.BF16.PACK_AB R149, R152, R153 ;  /* 0x000000999895723e */ /* 0x008fea00000010ff */
[C---:B------:R-:W-:Y:S02]  /*15850*/  HMMA.16816.F32.BF16 R4, R108.reuse, R112, R4 ;  /* 0x000000706c04723c */ /* 0x040fe40000041804 */
[----:B------:R-:W2:Y:S03]  /*15860*/  MUFU.EX2 R104, R165 ;  /* 0x000000a500687308 */ /* 0x000ea60000000800 */
[----:B-1----:R-:W-:Y:S03]  /*15870*/  FADD.FTZ R0, R101, R0 ;  /* 0x0000000065007221 */ /* 0x002fe60000010000 */
[C---:B------:R-:W-:Y:S01]  /*15880*/  HMMA.16816.F32.BF16 R8, R108.reuse, R114, R8 ;  /* 0x000000726c08723c */ /* 0x040fe20000041808 */
[----:B------:R-:W1:Y:S03]  /*15890*/  LDSM.16.MT88.4 R112, [R175+0x800] ;  /* 0x00080000af70783b */ /* 0x000e660000004200 */
[----:B-----5:R-:W-:Y:S04]  /*158a0*/  FADD.FTZ R0, R2, R0 ;  /* 0x0000000002007221 */ /* 0x020fe80000010000 */
[----:B------:R-:W-:Y:S04]  /*158b0*/  FADD.FTZ R0, R120, R0 ;  /* 0x0000000078007221 */ /* 0x000fe80000010000 */
[----:B--2---:R-:W-:Y:S01]  /*158c0*/  FADD.FTZ R0, R104, R0 ;  /* 0x0000000068007221 */ /* 0x004fe20000010000 */
[C---:B----4-:R-:W-:Y:S03]  /*158d0*/  HMMA.16816.F32.BF16 R12, R108.reuse, R116, R12 ;  /* 0x000000746c0c723c */ /* 0x050fe6000004180c */
        /* <DEDUP_REMOVED lines=46> */
[----:B------:R-:W-:Y:S01]  /*15bc0*/  FADD.FTZ R0, R2, R0 ;  /* 0x0000000002007221 */ /* 0x000fe20000010000 */
[----:B------:R-:W-:Y:S01]  /*15bd0*/  IADD3 R194, R196, -0x1, RZ ;  /* 0xffffffffc4c27810 */ /* 0x000fe20007ffe0ff */
[----:B------:R-:W-:Y:S01]  /*15be0*/  FADD.FTZ R2, R125, R204 ;  /* 0x000000cc7d027221 */ /* 0x000fe20000010000 */
[C---:B------:R-:W-:Y:S01]  /*15bf0*/  HMMA.16816.F32.BF16 R16, R108.reuse, R118, R16 ;  /* 0x000000766c10723c */ /* 0x040fe20000041810 */
[----:B------:R-:W2:Y:S03]  /*15c00*/  LDSM.16.MT88.4 R116, [R147+0x3000] ;  /* 0x003000009374783b */ /* 0x000ea60000004200 */
[----:B------:R-:W-:Y:S01]  /*15c10*/  FADD.FTZ R0, R104, R0 ;  /* 0x0000000068007221 */ /* 0x000fe20000010000 */
[C---:B-1----:R-:W-:Y:S02]  /*15c20*/  F2FP.BF16.PACK_AB R150, R101.reuse, R104 ;  /* 0x000000686596723e */ /* 0x042fe400000010ff */
[----:B------:R-:W-:Y:S01]  /*15c30*/  MOV R196, R194 ;  /* 0x000000c200c47202 */ /* 0x000fe20000000f00 */
[C---:B---3--:R-:W-:Y:S04]  /*15c40*/  HMMA.16816.F32.BF16 R20, R108.reuse, R120, R20 ;  /* 0x000000786c14723c */ /* 0x048fe80000041814 */
[----:B------:R-:W-:Y:S01]  /*15c50*/  FADD.FTZ R208, R101, R0 ;  /* 0x0000000065d07221 */ /* 0x000fe20000010000 */
[----:B------:R-:W-:Y:S01]  /*15c60*/  MOV R104, R3 ;  /* 0x0000000300687202 */ /* 0x000fe20000000f00 */
[----:B------:R-:W-:Y:S01]  /*15c70*/  FADD.FTZ R0, R126, R2 ;  /* 0x000000027e007221 */ /* 0x000fe20000010000 */
[----:B------:R-:W-:Y:S01]  /*15c80*/  MUFU.EX2 R101, R198 ;  /* 0x000000c600657308 */ /* 0x000fe20000000800 */
[C---:B------:R-:W-:Y:S01]  /*15c90*/  HMMA.16816.F32.BF16 R24, R108.reuse, R122, R24 ;  /* 0x0000007a6c18723c */ /* 0x040fe20000041818 */
[----:B------:R-:W1:Y:S03]  /*15ca0*/  LDSM.16.MT88.4 R120, [R172+0x3000] ;  /* 0x00300000ac78783b */ /* 0x000e660000004200 */
[----:B------:R-:W-:Y:S04]  /*15cb0*/  FADD.FTZ R0, R207, R0 ;  /* 0x00000000cf007221 */ /* 0x000fe80000010000 */
[C---:B-----5:R-:W-:Y:S01]  /*15cc0*/  HMMA.16816.F32.BF16 R28, R108.reuse, R112, R28 ;  /* 0x000000706c1c723c */ /* 0x060fe2000004181c */
[----:B------:R-:W-:Y:S01]  /*15cd0*/  LDSM.16.MT88.4 R124, [R172+0x1800] ;  /* 0x00180000ac7c783b */ /* 0x000fe20000004200 */
[----:B------:R-:W3:Y:S02]  /*15ce0*/  MUFU.EX2 R2, R201 ;  /* 0x000000c900027308 */ /* 0x000ee40000000800 */
        /* <DEDUP_REMOVED lines=21> */
[----:B------:R-:W-:Y:S01]  /*15e40*/  FADD.FTZ R0, R101, R0 ;  /* 0x0000000065007221 */ /* 0x000fe20000010000 */
[----:B------:R-:W-:Y:S03]  /*15e50*/  MOV R101, R100 ;  /* 0x0000006400657202 */ /* 0x000fe60000000f00 */
[----:B------:R-:W-:Y:S01]  /*15e60*/  FADD.FTZ R204, R2, R0 ;  /* 0x0000000002cc7221 */ /* 0x000fe20000010000 */
[C---:B--2---:R-:W-:Y:S08]  /*15e70*/  HMMA.16816.F32.BF16 R60, R108.reuse, R116, R60 ;  /* 0x000000746c3c723c */ /* 0x044ff0000004183c */
        /* <DEDUP_REMOVED lines=46> */
[----:B------:R-:W-:-:S07]  /*16160*/  @P0 BRA `(.L_x_1402) ;  /* 0xffffc98000000947 */ /* 0x000fce000383ffff */
.L_x_1391:
[----:B------:R-:W-:-:S13]  /*16170*/  ISETP.GE.AND P0, PT, R194, R214, PT ;  /* 0x000000d6c200720c */ /* 0x000fda0003f06270 */
[----:B------:R-:W-:Y:S05]  /*16180*/  @!P0 BRA `(.L_x_1403) ;  /* 0x0000302000008947 */ /* 0x000fea0003800000 */
[----:B------:R-:W-:Y:S02]  /*16190*/  MOV R104, R16 ;  /* 0x0000001000687202 */ /* 0x000fe40000000f00 */
[----:B------:R-:W-:Y:S02]  /*161a0*/  MOV R101, R100 ;  /* 0x0000006400657202 */ /* 0x000fe40000000f00 */
.L_x_1410:
[----:B------:R-:W-:Y:S04]  /*161b0*/  DEPBAR.LE SB0, 0x0 ;  /* 0x000080000000791a */ /* 0x000fe80000000000 */
[----:B------:R-:W-:Y:S01]  /*161c0*/  WARPSYNC 0xffffffff ;  /* 0xffffffff00007948 */ /* 0x000fe20003800000 */
[----:B------:R-:W-:Y:S01]  /*161d0*/  BAR.SYNC.DEFER_BLOCKING 0x0 ;  /* 0x0000000000007b1d */ /* 0x000fe20000010000 */
[----:B------:R-:W-:Y:S01]  /*161e0*/  SHF.R.S32.HI R0, RZ, 0x1f, R197 ;  /* 0x0000001fff007819 */ /* 0x000fe200000114c5 */
[----:B------:R-:W-:Y:S01]  /*161f0*/  IMAD.WIDE.U32 R2, R197, c[0x0][0x208], RZ ;  /* 0x00008200c5027a25 */ /* 0x000fe200078e00ff */
[----:B------:R-:W-:Y:S02]  /*16200*/  SHF.L.U64.HI R30, R206, 0x1, R218 ;  /* 0x00000001ce1e7819 */ /* 0x000fe400000102da */
[C---:B------:R-:W-:Y:S01]  /*16210*/  SHF.L.U64.HI R22, R205.reuse, 0x1, R219 ;  /* 0x00000001cd167819 */ /* 0x040fe200000102db */
[----:B------:R-:W-:Y:S01]  /*16220*/  IMAD R0, R0, c[0x0][0x208], RZ ;  /* 0x0000820000007a24 */ /* 0x000fe200078e02ff */
[----:B------:R-:W-:Y:S01]  /*16230*/  SHF.L.U32 R15, R205, 0x1, RZ ;  /* 0x00000001cd0f7819 */ /* 0x000fe200000006ff */
[----:B------:R-:W-:Y:S01]  /*16240*/  IMAD.SHL.U32 R23, R206, 0x2, RZ ;  /* 0x00000002ce177824 */ /* 0x000fe200078e00ff */
[C---:B------:R-:W-:Y:S01]  /*16250*/  SHF.L.U64.HI R13, R202.reuse, 0x1, R203 ;  /* 0x00000001ca0d7819 */ /* 0x040fe200000102cb */
[----:B------:R-:W-:Y:S02]  /*16260*/  IMAD R0, R197, c[0x0][0x20c], R0 ;  /* 0x00008300c5007a24 */ /* 0x000fe400078e0200 */
[----:B------:R-:W-:Y:S02]  /*16270*/  IMAD.SHL.U32 R12, R202, 0x2, RZ ;  /* 0x00000002ca0c7824 */ /* 0x000fe400078e00ff */
[----:B------:R-:W-:Y:S01]  /*16280*/  IMAD.IADD R3, R3, 0x1, R0 ;  /* 0x0000000103037824 */ /* 0x000fe200078e0200 */
[----:B------:R-:W-:Y:S03]  /*16290*/  SHF.R.S32.HI R0, RZ, 0x1f, R195 ;  /* 0x0000001fff007819 */ /* 0x000fe600000114c3 */
[C---:B------:R-:W-:Y:S04]  /*162a0*/  IMAD.WIDE.U32 R2, R195.reuse, c[0x0][0x218], R2 ;  /* 0x00008600c3027a25 */ /* 0x040fe800078e0002 */
        /* <DEDUP_REMOVED lines=18> */
.L_x_1494:
[----:B------:R-:W5:Y:S01]  /*163d0*/  SHFL.IDX PT, R4, R5, RZ, 0x181f ;  /* 0x00181fff05047589 */ /* 0x000f6200000e0000 */
[----:B------:R-:W-:Y:S01]  /*163e0*/  ISETP.GE.AND P0, PT, R202, c[0x0][0x1d4], PT ;  /* 0x00007500ca007a0c */ /* 0x000fe20003f06270 */
[----:B------:R-:W-:Y:S01]  /*163f0*/  BSSY B0, `(.L_x_1405) ;  /* 0x0000140000007945 */ /* 0x000fe20003800000 */
[----:B------:R-:W-:Y:S02]  /*16400*/  ISETP.GE.AND P5, PT, R205, c[0x0][0x1d4], PT ;  /* 0x00007500cd007a0c */ /* 0x000fe40003fa6270 */
[----:B------:R-:W-:Y:S02]  /*16410*/  SEL R100, RZ, 0x10, P0 ;  /* 0x00000010ff647807 */ /* 0x000fe40000000000 */
[----:B------:R-:W-:Y:S01]  /*16420*/  ISETP.GE.AND P4, PT, R206, c[0x0][0x1d4], PT ;  /* 0x00007500ce007a0c */ /* 0x000fe20003f86270 */
[----:B------:R-:W-:Y:S03]  /*16430*/  SHFL.IDX PT, R3, R7, 0x1, 0x181f ;  /* 0x00381f0007037f89 */ /* 0x000fe600000e0000 */
[----:B------:R-:W-:Y:S05]  /*16440*/  SEL R14, RZ, 0x10, P4 ;  /* 0x00000010ff0e7807 */ /* 0x000fea0002000000 */
[----:B------:R4:W3:Y:S02]  /*16450*/  SHFL.IDX PT, R2, R5, 0x1, 0x181f ;  /* 0x00381f0005027f89 */ /* 0x0008e400000e0000 */
[----:B----4-:R-:W-:Y:S02]  /*16460*/  SEL R5, RZ, 0x10, P5 ;  /* 0x00000010ff057807 */ /* 0x010fe40002800000 */
[----:B-----5:R-:W-:Y:S02]  /*16470*/  IADD3 R6, P1, R4, R12, RZ ;  /* 0x0000000c04067210 */ /* 0x020fe40007f3e0ff */
[C---:B------:R-:W-:Y:S02]  /*16480*/  ISETP.NE.U32.AND P6, PT, R5.reuse, RZ, PT ;  /* 0x000000ff0500720c */ /* 0x040fe40003fc5070 */
[----:B---3--:R-:W-:Y:S02]  /*16490*/  IADD3.X R7, R0, R13, RZ, P1, !PT ;  /* 0x0000000d00077210 */ /* 0x008fe40000ffe4ff */
[----:B------:R-:W-:Y:S03]  /*164a0*/  IADD3 R5, -R5, 0x10, RZ ;  /* 0x0000001005057810 */ /* 0x000fe60007ffe1ff */
[----:B------:R3:W-:Y:S01]  /*164b0*/  LDGSTS.E.BYPASS.LTC128B.128 [R193+0x100], [R6.64], !P0 ;  /* 0x0010000006c17fae */ /* 0x0007e2000c101d48 */
[----:B------:R-:W-:Y:S02]  /*164c0*/  LOP3.LUT R5, R5, 0xf, RZ, 0xc0, !PT ;  /* 0x0000000f05057812 */ /* 0x000fe400078ec0ff */
[----:B---3--:R-:W-:Y:S04]  /*164d0*/  IADD3 R6, -R100, 0x10, RZ ;  /* 0x0000001064067810 */ /* 0x008fe80007ffe1ff */
[----:B------:R-:W-:Y:S04]  /*164e0*/  LOP3.LUT R6, R6, 0xf, RZ, 0xc0, !PT ;  /* 0x0000000f06067812 */ /* 0x000fe800078ec0ff */
[-C--:B------:R-:W-:Y:S02]  /*164f0*/  IADD3 R20, P1, P0, R6, R2.reuse, R12 ;  /* 0x0000000206147210 */ /* 0x080fe4000783e00c */
[----:B------:R-:W-:Y:S02]  /*16500*/  IADD3 R6, -R14, 0x10, RZ ;  /* 0x000000100e067810 */ /* 0x000fe40007ffe1ff */
[----:B------:R-:W-:Y:S02]  /*16510*/  IADD3.X R21, RZ, R3, R13, P1, P0 ;  /* 0x00000003ff157210 */ /* 0x000fe40000fe040d */
[----:B------:R-:W-:Y:S02]  /*16520*/  IADD3 R28, P1, P0, R5, R2, R15 ;  /* 0x00000002051c7210 */ /* 0x000fe4000783e00f */
[----:B------:R-:W-:Y:S02]  /*16530*/  LOP3.LUT R5, R6, 0xf, RZ, 0xc0, !PT ;  /* 0x0000000f06057812 */ /* 0x000fe400078ec0ff */
[C---:B------:R-:W-:Y:S02]  /*16540*/  IADD3 R6, P2, R4.reuse, R15, RZ ;  /* 0x0000000f04067210 */ /* 0x040fe40007f5e0ff */
[----:B------:R-:W-:Y:S02]  /*16550*/  IADD3 R12, P3, R4, R23, RZ ;  /* 0x00000017040c7210 */ /* 0x000fe40007f7e0ff */
[C---:B------:R-:W-:Y:S02]  /*16560*/  IADD3.X R7, R0.reuse, R22, RZ, P2, !PT ;  /* 0x0000001600077210 */ /* 0x040fe400017fe4ff */
[----:B------:R-:W-:Y:S02]  /*16570*/  IADD3.X R13, R0, R30, RZ, P3, !PT ;  /* 0x0000001e000d7210 */ /* 0x000fe40001ffe4ff */
[-C--:B------:R-:W-:Y:S01]  /*16580*/  IADD3.X R29, RZ, R3.reuse, R22, P1, P0 ;  /* 0x00000003ff1d7210 */ /* 0x080fe20000fe0416 */
[----:B------:R3:W-:Y:S01]  /*16590*/  LDGSTS.E.BYPASS.LTC128B.128 [R193+0x2100], [R6.64], !P5 ;  /* 0x0210000006c17fae */ /* 0x0007e2000e901d48 */
[----:B------:R-:W-:Y:S04]  /*165a0*/  IADD3 R2, P1, P0, R5, R2, R23 ;  /* 0x0000000205027210 */ /* 0x000fe8000783e017 */
[----:B------:R-:W-:Y:S02]  /*165b0*/  IADD3.X R3, RZ, R3, R30, P1, P0 ;  /* 0x00000003ff037210 */ /* 0x000fe40000fe041e */
[----:B------:R-:W-:Y:S01]  /*165c0*/  ISETP.NE.U32.AND P1, PT, R100, RZ, PT ;  /* 0x000000ff6400720c */ /* 0x000fe20003f25070 */
[----:B------:R4:W-:Y:S01]  /*165d0*/  LDGSTS.E.BYPASS.LTC128B.128 [R193+0x4100], [R12.64], !P4 ;  /* 0x041000000cc17fae */ /* 0x0009e2000e101d48 */
[----:B------:R-:W-:Y:S11]  /*165e0*/  ISETP.NE.U32.AND P0, PT, R14, RZ, PT ;  /* 0x000000ff0e00720c */ /* 0x000ff60003f05070 */
[----:B------:R5:W-:Y:S01]  /*165f0*/  LDGSTS.E.BYPASS.LTC128B.128.ZFILL [R193+0x1100], [R20.64], P1 ;  /* 0x0110000014c17fae */ /* 0x000be20008941d48 */
[C---:B--23--:R-:W-:Y:S07]  /*16600*/  HMMA.16816.F32.BF16 R4, R32.reuse, R8, RZ ;  /* 0x000000082004723c */ /* 0x04cfee00000418ff */
[----:B------:R2:W-:Y:S01]  /*16610*/  LDGSTS.E.BYPASS.LTC128B.128.ZFILL [R193+0x3100], [R28.64], P6 ;  /* 0x031000001cc17fae */ /* 0x0005e2000b141d48 */
[C---:B------:R-:W-:Y:S07]  /*16620*/  HMMA.16816.F32.BF16 R8, R32.reuse, R10, RZ ;  /* 0x0000000a2008723c */ /* 0x040fee00000418ff */
[----:B------:R3:W-:Y:S01]  /*16630*/  LDGSTS.E.BYPASS.LTC128B.128.ZFILL [R193+0x5100], [R2.64], P0 ;  /* 0x0510000002c17fae */ /* 0x0007e20008141d48 */
[----:B------:R-:W-:Y:S01]  /*16640*/  ISETP.GT.AND P0, PT, R194, R214, PT ;  /* 0x000000d6c200720c */ /* 0x000fe20003f04270 */
[C---:B----4-:R-:W-:Y:S06]  /*16650*/  HMMA.16816.F32.BF16 R12, R32.reuse, R16, RZ ;  /* 0x00000010200c723c */ /* 0x050fec00000418ff */
[----:B------:R-:W0:Y:S02]  /*16660*/  LDGDEPBAR ;  /* 0x00000000000079af */ /* 0x000e240000000000 */
[C---:B------:R-:W-:Y:S08]  /*16670*/  HMMA.16816.F32.BF16 R16, R32.reuse, R18, RZ ;  /* 0x000000122010723c */ /* 0x040ff000000418ff */
[C---:B-1---5:R-:W-:Y:S08]  /*16680*/  HMMA.16816.F32.BF16 R20, R32.reuse, R24, RZ ;  /* 0x000000182014723c */ /* 0x062ff000000418ff */
        /* <DEDUP_REMOVED lines=19> */
[C---:B--2---:R-:W-:Y:S08]  /*167c0*/  HMMA.16816.F32.BF16 R12, R148.reuse, R160, R12 ;  /* 0x000000a0940c723c */ /* 0x044ff0000004180c */
[C---:B------:R-:W-:Y:S01]  /*167d0*/  HMMA.16816.F32.BF16 R16, R148.reuse, R162, R16 ;  /* 0x000000a29410723c */ /* 0x040fe20000041810 */
[----:B------:R-:W-:Y:S07]  /*167e0*/  LDSM.16.M88.4 R160, [R173+0x800] ;  /* 0x00080000ada0783b */ /* 0x000fee0000000200 */
[C---:B----4-:R-:W-:Y:S08]  /*167f0*/  HMMA.16816.F32.BF16 R20, R148.reuse, R152, R20 ;  /* 0x000000989414723c */ /* 0x050ff00000041814 */
[C---:B------:R-:W-:Y:S01]  /*16800*/  HMMA.16816.F32.BF16 R24, R148.reuse, R154, R24 ;  /* 0x0000009a9418723c */ /* 0x040fe20000041818 */
[----:B------:R-:W1:Y:S07]  /*16810*/  LDSM.16.M88.4 R152, [R179] ;  /* 0x00000000b398783b */ /* 0x000e6e0000000200 */
[C---:B------:R-:W-:Y:S08]  /*16820*/  HMMA.16816.F32.BF16 R28, R148.reuse, R164, R28 ;  /* 0x000000a4941c723c */ /* 0x040ff0000004181c */
[----:B------:R-:W-:Y:S01]  /*16830*/  HMMA.16816.F32.BF16 R32, R148, R166, R32 ;  /* 0x000000a69420723c */ /* 0x000fe20000041820 */
[----:B------:R-:W2:Y:S08]  /*16840*/  LDSM.16.M88.4 R148, [R173+0x1000] ;  /* 0x00100000ad94783b */ /* 0x000eb00000000200 */
[----:B------:R-:W4:Y:S01]  /*16850*/  LDSM.16.M88.4 R164, [R173+0x1800] ;  /* 0x00180000ada4783b */ /* 0x000f220000000200 */
        /* <DEDUP_REMOVED lines=83> */
[----:B------:R-:W4:Y:S07]  /*16d90*/  LDSM.16.M88.4 R160, [R180+0x8000] ;  /* 0x00800000b4a0783b */ /* 0x000f2e0000000200 */
[C---:B--2---:R-:W-:Y:S08]  /*16da0*/  HMMA.16816.F32.BF16 R20, R152.reuse, R148, R20 ;  /* 0x000000949814723c */ /* 0x044ff00000041814 */
[C---:B------:R-:W-:Y:S01]  /*16db0*/  HMMA.16816.F32.BF16 R24, R152.reuse, R150, R24 ;  /* 0x000000969818723c */ /* 0x040fe20000041818 */
[----:B------:R-:W2:Y:S07]  /*16dc0*/  LDSM.16.M88.4 R148, [R176+0x4800] ;  /* 0x00480000b094783b */ /* 0x000eae0000000200 */
[C---:B-1----:R-:W-:Y:S08]  /*16dd0*/  HMMA.16816.F32.BF16 R28, R152.reuse, R156, R28 ;  /* 0x0000009c981c723c */ /* 0x042ff0000004181c */
[----:B------:R-:W-:Y:S01]  /*16de0*/  HMMA.16816.F32.BF16 R32, R152, R158, R32 ;  /* 0x0000009e9820723c */ /* 0x000fe20000041820 */
[----:B------:R-:W1:Y:S07]  /*16df0*/  LDSM.16.M88.4 R152, [R176+0x5000] ;  /* 0x00500000b098783b */ /* 0x000e6e0000000200 */
[C---:B----4-:R-:W-:Y:S01]  /*16e00*/  HMMA.16816.F32.BF16 R4, R160.reuse, R164, R4 ;  /* 0x000000a4a004723c */ /* 0x050fe20000041804 */
[----:B------:R-:W4:Y:S07]  /*16e10*/  LDSM.16.M88.4 R156, [R176+0x5800] ;  /* 0x00580000b09c783b */ /* 0x000f2e0000000200 */
        /* <DEDUP_REMOVED lines=8> */
[C---:B----4-:R-:W-:Y:S08]  /*16ea0*/  HMMA.16816.F32.BF16 R28, R160.reuse, R156, R28 ;  /* 0x0000009ca01c723c */ /* 0x050ff0000004181c */
[----:B------:R-:W-:Y:S08]  /*16eb0*/  HMMA.16816.F32.BF16 R32, R160, R158, R32 ;  /* 0x0000009ea020723c */ /* 0x000ff00000041820 */
[C---:B--2---:R-:W-:Y:S08]  /*16ec0*/  HMMA.16816.F32.BF16 R4, R148.reuse, R164, R4 ;  /* 0x000000a49404723c */ /* 0x044ff00000041804 */
[C---:B------:R-:W-:Y:S08]  /*16ed0*/  HMMA.16816.F32.BF16 R8, R148.reuse, R166, R8 ;  /* 0x000000a69408723c */ /* 0x040ff00000041808 */
[C---:B-1----:R-:W-:Y:S08]  /*16ee0*/  HMMA.16816.F32.BF16 R12, R148.reuse, R152, R12 ;  /* 0x00000098940c723c */ /* 0x042ff0000004180c */
[----:B------:R-:W-:Y:S01]  /*16ef0*/  FMUL.FTZ R0, R4, c[0x0][0x320] ;  /* 0x0000c80004007a20 */ /* 0x000fe20000410000 */
[C---:B------:R-:W-:Y:S03]  /*16f00*/  HMMA.16816.F32.BF16 R16, R148.reuse, R154, R16 ;  /* 0x0000009a9410723c */ /* 0x040fe60000041810 */
[----:B------:R1:W2:Y:S04]  /*16f10*/  MUFU.TANH R165, R0 ;  /* 0x0000000000a57308 */ /* 0x0002a80000002400 */
[----:B------:R-:W-:Y:S02]  /*16f20*/  FMUL.FTZ R10, R10, c[0x0][0x320] ;  /* 0x0000c8000a0a7a20 */ /* 0x000fe40000410000 */
[----:B---3--:R-:W-:Y:S04]  /*16f30*/  FMUL.FTZ R3, R11, c[0x0][0x320] ;  /* 0x0000c8000b037a20 */ /* 0x008fe80000410000 */
[----:B------:R-:W3:Y:S02]  /*16f40*/  MUFU.TANH R169, R10 ;  /* 0x0000000a00a97308 */ /* 0x000ee40000002400 */
        /* <DEDUP_REMOVED lines=68> */
[----:B--234-:R-:W-:Y:S01]  /*17390*/  IMAD.MOV.U32 R196, RZ, RZ, c[0x0][0x2b8] ;  /* 0x0000ae00ffc47624 */ /* 0x01cfe200078e00ff */
        /* <DEDUP_REMOVED lines=11> */
[----:B-1----:R-:W-:Y:S06]  /*17450*/  IMAD.MOV.U32 R0, RZ, RZ, R2 ;  /* 0x000000ffff007224 */ /* 0x002fec00078e0002 */
        /* <DEDUP_REMOVED lines=24> */
.L_x_1495:
        /* <DEDUP_REMOVED lines=18> */
.L_x_1496:
        /* <DEDUP_REMOVED lines=15> */
.L_x_1406:
[----:B--234-:R-:W-:Y:S05]  /*177f0*/  BSYNC B0 ;  /* 0x0000000000007941 */ /* 0x01cfea0003800000 */
.L_x_1405:
        /* <DEDUP_REMOVED lines=41> */
.L_x_1497:
        /* <DEDUP_REMOVED lines=370> */
.L_x_1403:
[----:B------:R-:W-:Y:S05]  /*191b0*/  BRA.DIV ~URZ, `(.L_x_1411) ;  /* 0x000070827f007947 */ /* 0x000fea000b800000 */
[----:B------:R1:W2:Y:S02]  /*191c0*/  SHFL.BFLY PT, R0, R208, 0x2, 0x1f ;  /* 0x0c401f00d0007f89 */ /* 0x0002a400000e0000 */
.L_x_1498:
[----:B--2---:R-:W-:Y:S01]  /*191d0*/  FADD.FTZ R5, R0, R208 ;  /* 0x000000d000057221 */ /* 0x004fe20000010000 */
[----:B------:R-:W-:Y:S05]  /*191e0*/  BRA.DIV ~URZ, `(.L_x_1412) ;  /* 0x000070a27f007947 */ /* 0x000fea000b800000 */
[----:B------:R-:W2:Y:S02]  /*191f0*/  SHFL.BFLY PT, R0, R204, 0x2, 0x1f ;  /* 0x0c401f00cc007f89 */ /* 0x000ea400000e0000 */
[----:B--2---:R-:W-:-:S02]  /*19200*/  FADD.FTZ R4, R0, R204 ;  /* 0x000000cc00047221 */ /* 0x004fc40000010000 */
[----:B------:R-:W2:Y:S04]  /*19210*/  SHFL.BFLY PT, R0, R5, 0x1, 0x1f ;  /* 0x0c201f0005007f89 */ /* 0x000ea800000e0000 */
[----:B------:R3:W4:Y:S01]  /*19220*/  SHFL.BFLY PT, R3, R4, 0x1, 0x1f ;  /* 0x0c201f0004037f89 */ /* 0x00072200000e0000 */
[----:B--2---:R-:W-:-:S05]  /*19230*/  FADD.FTZ R5, R5, R0 ;  /* 0x0000000005057221 */ /* 0x004fca0000010000 */
.L_x_1499:
[----:B------:R-:W-:Y:S01]  /*19240*/  FSETP.NE.FTZ.AND P1, PT, R5, RZ, PT ;  /* 0x000000ff0500720b */ /* 0x000fe20003f35000 */
[----:B----4-:R-:W-:Y:S01]  /*19250*/  FADD.FTZ R3, R3, R4 ;  /* 0x0000000403037221 */ /* 0x010fe20000010000 */
[----:B------:R-:W-:Y:S02]  /*19260*/  MOV R2, RZ ;  /* 0x000000ff00027202 */ /* 0x000fe40000000f00 */
[----:B------:R-:W-:Y:S02]  /*19270*/  MOV R15, 0xff800000 ;  /* 0xff800000000f7802 */ /* 0x000fe40000000f00 */
[----:B------:R-:W-:-:S02]  /*19280*/  FSETP.NE.FTZ.AND P0, PT, R3, RZ, PT ;  /* 0x000000ff0300720b */ /* 0x000fc40003f15000 */
[----:B------:R-:W-:-:S05]  /*19290*/  MOV R18, 0xff800000 ;  /* 0xff80000000127802 */ /* 0x000fca0000000f00 */
[----:B------:R-:W2:Y:S08]  /*192a0*/  @P1 MUFU.LG2 R0, R5 ;  /* 0x0000000500001308 */ /* 0x000eb00000000c00 */
[----:B------:R4:W5:Y:S01]  /*192b0*/  @P1 MUFU.RCP R2, R5 ;  /* 0x0000000500021308 */ /* 0x0009620000001000 */
[----:B--23--:R-:W-:Y:S01]  /*192c0*/  @P1 FMUL.FTZ R4, R0, 0.69314718246459960938 ;  /* 0x3f31721800041820 */ /* 0x00cfe20000410000 */
[----:B----4-:R-:W-:Y:S01]  /*192d0*/  @P1 MOV R5, 0x3f317218 ;  /* 0x3f31721800051802 */ /* 0x010fe20000000f00 */
[----:B-----5:R-:W-:-:S02]  /*192e0*/  FMUL.FTZ R34, R2, R116 ;  /* 0x0000007402227220 */ /* 0x020fc40000410000 */
[C---:B------:R-:W-:Y:S02]  /*192f0*/  FMUL.FTZ R35, R2.reuse, R117 ;  /* 0x0000007502237220 */ /* 0x040fe40000410000 */
[----:B------:R-:W-:Y:S01]  /*19300*/  @P1 FMUL.FTZ R0, R5, c[0x0][0x2d0] ;  /* 0x0000b40005001a20 */ /* 0x000fe20000410000 */
[----:B------:R-:W-:Y:S01]  /*19310*/  @P0 MOV R5, 0x3f317218 ;  /* 0x3f31721800050802 */ /* 0x000fe20000000f00 */
[----:B------:R-:W-:Y:S02]  /*19320*/  FMUL.FTZ R101, R2, R113 ;  /* 0x0000007102657220 */ /* 0x000fe40000410000 */
[----:B------:R-:W-:Y:S01]  /*19330*/  @P1 FFMA.FTZ R15, R0, R100, R4 ;  /* 0x00000064000f1223 */ /* 0x000fe20000010004 */
[----:B------:R-:W-:Y:S01]  /*19340*/  MOV R0, RZ ;  /* 0x000000ff00007202 */ /* 0x000fe20000000f00 */
[----:B------:R-:W-:Y:S01]  /*19350*/  @P0 MUFU.LG2 R4, R3 ;  /* 0x0000000300040308 */ /* 0x000fe20000000c00 */
[C---:B------:R-:W-:Y:S02]  /*19360*/  FMUL.FTZ R100, R2.reuse, R112 ;  /* 0x0000007002647220 */ /* 0x040fe40000410000 */
[----:B------:R-:W-:-:S02]  /*19370*/  FMUL.FTZ R116, R2, R88 ;  /* 0x0000005802747220 */ /* 0x000fc40000410000 */
[C---:B------:R-:W-:Y:S02]  /*19380*/  FMUL.FTZ R117, R2.reuse, R89 ;  /* 0x0000005902757220 */ /* 0x040fe40000410000 */
[C---:B------:R-:W-:Y:S01]  /*19390*/  FMUL.FTZ R112, R2.reuse, R68 ;  /* 0x0000004402707220 */ /* 0x040fe20000410000 */
[----:B------:R-:W2:Y:S01]  /*193a0*/  @P0 MUFU.RCP R0, R3 ;  /* 0x0000000300000308 */ /* 0x000ea20000001000 */
[C---:B------:R-:W-:Y:S02]  /*193b0*/  FMUL.FTZ R113, R2.reuse, R69 ;  /* 0x0000004502717220 */ /* 0x040fe40000410000 */
[C---:B------:R-:W-:Y:S02]  /*193c0*/  FMUL.FTZ R24, R2.reuse, R132 ;  /* 0x0000008402187220 */ /* 0x040fe40000410000 */
[C---:B------:R-:W-:Y:S02]  /*193d0*/  FMUL.FTZ R25, R2.reuse, R133 ;  /* 0x0000008502197220 */ /* 0x040fe40000410000 */
[----:B------:R-:W-:-:S02]  /*193e0*/  FMUL.FTZ R68, R2, R72 ;  /* 0x0000004802447220 */ /* 0x000fc40000410000 */
[C---:B------:R-:W-:Y:S02]  /*193f0*/  FMUL.FTZ R69, R2.reuse, R73 ;  /* 0x0000004902457220 */ /* 0x040fe40000410000 */
[C---:B------:R-:W-:Y:S02]  /*19400*/  FMUL.FTZ R20, R2.reuse, R96 ;  /* 0x0000006002147220 */ /* 0x040fe40000410000 */
[C---:B------:R-:W-:Y:S02]  /*19410*/  FMUL.FTZ R21, R2.reuse, R97 ;  /* 0x0000006102157220 */ /* 0x040fe40000410000 */
[----:B------:R-:W-:Y:S02]  /*19420*/  FMUL.FTZ R32, R2, R120 ;  /* 0x0000007802207220 */ /* 0x000fe40000410000 */
[C---:B--2---:R-:W-:Y:S02]  /*19430*/  FMUL.FTZ R88, R0.reuse, R122 ;  /* 0x0000007a00587220 */ /* 0x044fe40000410000 */
[----:B------:R-:W-:-:S02]  /*19440*/  FMUL.FTZ R89, R0, R123 ;  /* 0x0000007b00597220 */ /* 0x000fc40000410000 */
[----:B------:R-:W-:Y:S02]  /*19450*/  @P0 FMUL.FTZ R3, R4, 0.69314718246459960938 ;  /* 0x3f31721804030820 */ /* 0x000fe40000410000 */
[C---:B------:R-:W-:Y:S02]  /*19460*/  FMUL.FTZ R122, R0.reuse, R38 ;  /* 0x00000026007a7220 */ /* 0x040fe40000410000 */
[----:B------:R-:W-:Y:S02]  /*19470*/  FMUL.FTZ R123, R0, R39 ;  /* 0x00000027007b7220 */ /* 0x000fe40000410000 */
[----:B------:R-:W-:Y:S02]  /*19480*/  @P0 FMUL.FTZ R4, R5, c[0x0][0x2d0] ;  /* 0x0000b40005040a20 */ /* 0x000fe40000410000 */
[C---:B------:R-:W-:Y:S02]  /*19490*/  FMUL.FTZ R33, R2.reuse, R121 ;  /* 0x0000007902217220 */ /* 0x040fe40000410000 */
[----:B------:R-:W-:-:S02]  /*194a0*/  FMUL.FTZ R72, R2, R76 ;  /* 0x0000004c02487220 */ /* 0x000fc40000410000 */
[----:B------:R-:W-:Y:S02]  /*194b0*/  FMUL.FTZ R73, R2, R77 ;  /* 0x0000004d02497220 */ /* 0x000fe40000410000 */
[C---:B------:R-:W-:Y:S02]  /*194c0*/  FMUL.FTZ R96, R0.reuse, R110 ;  /* 0x0000006e00607220 */ /* 0x040fe40000410000 */
[C---:B------:R-:W-:Y:S02]  /*194d0*/  FMUL.FTZ R97, R0.reuse, R111 ;  /* 0x0000006f00617220 */ /* 0x040fe40000410000 */
[C---:B------:R-:W-:Y:S02]  /*194e0*/  FMUL.FTZ R38, R0.reuse, R46 ;  /* 0x0000002e00267220 */ /* 0x040fe40000410000 */
[C---:B------:R-:W-:Y:S02]  /*194f0*/  FMUL.FTZ R39, R0.reuse, R47 ;  /* 0x0000002f00277220 */ /* 0x040fe40000410000 */
[----:B------:R-:W-:-:S02]  /*19500*/  FMUL.FTZ R132, R0, R62 ;  /* 0x0000003e00847220 */ /* 0x000fc40000410000 */
[----:B------:R-:W-:Y:S02]  /*19510*/  FMUL.FTZ R133, R0, R63 ;  /* 0x0000003f00857220 */ /* 0x000fe40000410000 */
[C---:B------:R-:W-:Y:S02]  /*19520*/  FMUL.FTZ R30, R2.reuse, R124 ;  /* 0x0000007c021e7220 */ /* 0x040fe40000410000 */
[C---:B------:R-:W-:Y:S02]  /*19530*/  FMUL.FTZ R31, R2.reuse, R125 ;  /* 0x0000007d021f7220 */ /* 0x040fe40000410000 */
[C---:B------:R-:W-:Y:S02]  /*19540*/  FMUL.FTZ R76, R2.reuse, R80 ;  /* 0x00000050024c7220 */ /* 0x040fe40000410000 */
[----:B------:R-:W-:Y:S02]  /*19550*/  FMUL.FTZ R77, R2, R81 ;  /* 0x00000051024d7220 */ /* 0x000fe40000410000 */
        /* <DEDUP_REMOVED lines=41> */
[----:B------:R-:W-:Y:S01]  /*197f0*/  FMUL.FTZ R51, R0, R99 ;  /* 0x0000006300337220 */ /* 0x000fe20000410000 */
[----:B------:R-:W-:Y:S01]  /*19800*/  MOV R0, 0x1 ;  /* 0x0000000100007802 */ /* 0x000fe20000000f00 */
[----:B------:R-:W-:-:S02]  /*19810*/  @P0 FFMA.FTZ R18, R4, R16, R3 ;  /* 0x0000001004120223 */ /* 0x000fc40000010003 */
        /* <DEDUP_REMOVED lines=22> */
.L_x_1328:
        /* <DEDUP_REMOVED lines=17> */
.L_x_1414:
[----:B------:R-:W-:Y:S05]  /*19a90*/  BSYNC B0 ;  /* 0x0000000000007941 */ /* 0x000fea0003800000 */
.L_x_1413:
        /* <DEDUP_REMOVED lines=8> */
[----:B------:R-:W3:Y:S04]  /*19b20*/  LDL R7, [R1+0xc] ;  /* 0x00000c0001077983 */ /* 0x000ee80000100800 */
[----:B------:R-:W3:Y:S04]  /*19b30*/  LDL R6, [R1+0x20] ;  /* 0x0000200001067983 */ /* 0x000ee80000100800 */
[----:B------:R-:W3:Y:S04]  /*19b40*/  LDL R5, [R1+0x18] ;  /* 0x0000180001057983 */ /* 0x000ee80000100800 */
[----:B------:R-:W3:Y:S04]  /*19b50*/  LDL R4, [R1+0x1c] ;  /* 0x00001c0001047983 */ /* 0x000ee80000100800 */
[----:B------:R-:W3:Y:S01]  /*19b60*/  LDL R3, [R1+0x14] ;  /* 0x0000140001037983 */ /* 0x000ee20000100800 */
[----:B------:R-:W-:Y:S01]  /*19b70*/  WARPSYNC 0xffffffff ;  /* 0xffffffff00007948 */ /* 0x000fe20003800000 */
[----:B------:R-:W-:Y:S01]  /*19b80*/  F2FP.BF16.PACK_AB R2, R23, R22 ;  /* 0x000000161702723e */ /* 0x000fe200000010ff */
[----:B------:R-:W-:Y:S01]  /*19b90*/  IMAD.MOV.U32 R14, RZ, RZ, c[0x0][0x388] ;  /* 0x0000e200ff0e7624 */ /* 0x000fe200078e00ff */
[----:B------:R-:W-:Y:S01]  /*19ba0*/  BAR.SYNC.DEFER_BLOCKING 0x1, 0x100 ;  /* 0x0044000000007b1d */ /* 0x000fe20000010000 */
[----:B------:R-:W-:-:S02]  /*19bb0*/  F2FP.BF16.PACK_AB R0, R93, R92 ;  /* 0x0000005c5d00723e */ /* 0x000fc400000010ff */
[----:B------:R-:W-:-:S04]  /*19bc0*/  ISETP.NE.U32.AND P0, PT, RZ, c[0x0][0x508], PT ;  /* 0x00014200ff007a0c */ /* 0x000fc80003f05070 */
[----:B------:R-:W-:Y:S02]  /*19bd0*/  ISETP.NE.AND.EX P1, PT, RZ, c[0x0][0x50c], PT, P0 ;  /* 0x00014300ff007a0c */ /* 0x000fe40003f25300 */
[----:B------:R-:W-:-:S04]  /*19be0*/  ISETP.NE.U32.AND P2, PT, RZ, c[0x0][0x500], PT ;  /* 0x00014000ff007a0c */ /* 0x000fc80003f45070 */
[----:B------:R-:W-:Y:S01]  /*19bf0*/  ISETP.NE.AND.EX P2, PT, RZ, c[0x0][0x504], PT, P2 ;  /* 0x00014100ff007a0c */ /* 0x000fe20003f45320 */
[----:B--2---:R2:W-:Y:S04]  /*19c00*/  STS [R10], R2 ;  /* 0x000000020a007388 */ /* 0x0045e80000000800 */
[----:B------:R1:W-:Y:S01]  /*19c10*/  STS [R10+0x400], R0 ;  /* 0x000400000a007388 */ /* 0x0003e20000000800 */
[----:B--2---:R-:W-:Y:S02]  /*19c20*/  F2FP.BF16.PACK_AB R2, R25, R24 ;  /* 0x000000181902723e */ /* 0x004fe400000010ff */
[----:B-1----:R-:W-:-:S03]  /*19c30*/  F2FP.BF16.PACK_AB R0, R85, R84 ;  /* 0x000000545500723e */ /* 0x002fc600000010ff */
        /* <DEDUP_REMOVED lines=105> */
.L_x_1417:
[----:B------:R-:W2:Y:S01]  /*1a2d0*/  LDL R19, [R1] ;  /* 0x0000000001137983 */ /* 0x000ea20000100800 */
[----:B------:R-:W-:Y:S01]  /*1a2e0*/  IMAD.MOV.U32 R13, RZ, RZ, 0x368 ;  /* 0x00000368ff0d7424 */ /* 0x000fe200078e00ff */
[----:B------:R-:W-:Y:S02]  /*1a2f0*/  ISETP.GT.AND P2, PT, R0, 0x1, PT ;  /* 0x000000010000780c */ /* 0x000fe40003f44270 */
[----:B------:R-:W3:Y:S01]  /*1a300*/  LDL R29, [R1+0x58] ;  /* 0x00005800011d7983 */ /* 0x000ee20000100800 */
[----:B------:R-:W-:-:S02]  /*1a310*/  ISETP.NE.U32.AND P0, PT, RZ, c[0x0][0x500], PT ;  /* 0x00014000ff007a0c */ /* 0x000fc40003f05070 */
[----:B------:R-:W-:Y:S02]  /*1a320*/  SEL R13, R13, 0x328, P2 ;  /* 0x000003280d0d7807 */ /* 0x000fe40001000000 */
[----:B------:R-:W-:Y:S02]  /*1a330*/  ISETP.NE.AND.EX P0, PT, RZ, c[0x0][0x504], PT, P0 ;  /* 0x00014100ff007a0c */ /* 0x000fe40003f05300 */
[----:B------:R-:W4:Y:S01]  /*1a340*/  LDC.64 R6, c[0x0][R13+0x170] ;  /* 0x00005c000d067b82 */ /* 0x000f220000000a00 */
[----:B-1----:R-:W-:Y:S02]  /*1a350*/  LOP3.LUT R5, R246, 0xffff, RZ, 0xc0, !PT ;  /* 0x0000fffff6057812 */ /* 0x002fe400078ec0ff */
[----:B------:R-:W-:Y:S02]  /*1a360*/  SEL R0, R251, RZ, !P0 ;  /* 0x000000fffb007207 */ /* 0x000fe40004000000 */
[----:B------:R-:W-:-:S03]  /*1a370*/  SEL R4, R252, RZ, !P0 ;  /* 0x000000fffc047207 */ /* 0x000fc60004000000 */
[----:B------:R-:W1:Y:S08]  /*1a380*/  LDC.64 R10, c[0x0][R13+0x168] ;  /* 0x00005a000d0a7b82 */ /* 0x000e700000000a00 */
[----:B------:R-:W2:Y:S01]  /*1a390*/  LDC.64 R16, c[0x0][R13+0x178] ;  /* 0x00005e000d107b82 */ /* 0x000ea20000000a00 */
[----:B----4-:R-:W-:-:S04]  /*1a3a0*/  IMAD R3, R7, R0, RZ ;  /* 0x0000000007037224 */ /* 0x010fc800078e02ff */
[C---:B------:R-:W-:Y:S02]  /*1a3b0*/  IMAD R4, R6.reuse, R4, R3 ;  /* 0x0000000406047224 */ /* 0x040fe400078e0203 */
[----:B------:R-:W-:-:S04]  /*1a3c0*/  IMAD.WIDE.U32 R6, R6, R0, RZ ;  /* 0x0000000006067225 */ /* 0x000fc800078e00ff */
[----:B-1----:R-:W-:-:S04]  /*1a3d0*/  IMAD.WIDE.U32 R8, R10, R5, RZ ;  /* 0x000000050a087225 */ /* 0x002fc800078e00ff */
[----:B------:R-:W-:Y:S01]  /*1a3e0*/  IMAD R3, R11, R5, RZ ;  /* 0x000000050b037224 */ /* 0x000fe200078e02ff */
[----:B-----5:R-:W-:Y:S01]  /*1a3f0*/  IADD3 R12, P1, P0, R6, R8, R2 ;  /* 0x00000008060c7210 */ /* 0x020fe2000783e002 */
[----:B------:R-:W-:Y:S01]  /*1a400*/  IMAD.IADD R4, R7, 0x1, R4 ;  /* 0x0000000107047824 */ /* 0x000fe200078e0204 */
[----:B------:R-:W-:Y:S01]  /*1a410*/  SHF.R.S32.HI R8, RZ, 0x1f, R2 ;  /* 0x0000001fff087819 */ /* 0x000fe20000011402 */
[----:B------:R-:W-:Y:S02]  /*1a420*/  IMAD.IADD R9, R9, 0x1, R3 ;  /* 0x0000000109097824 */ /* 0x000fe400078e0203 */
[----:B------:R-:W-:-:S05]  /*1a430*/  IMAD.MOV.U32 R3, RZ, RZ, c[0x0][0x4e8] ;  /* 0x00013a00ff037624 */ /* 0x000fca00078e00ff */
[----:B------:R-:W-:Y:S01]  /*1a440*/  ISETP.NE.AND P3, PT, R3, 0x1, PT ;  /* 0x000000010300780c */ /* 0x000fe20003f65270 */
[----:B------:R-:W-:Y:S01]  /*1a450*/  IMAD.IADD R3, R248, 0x1, R239 ;  /* 0x00000001f8037824 */ /* 0x000fe200078e02ef */
[----:B------:R-:W-:-:S03]  /*1a460*/  IADD3.X R11, R4, R9, R8, P1, P0 ;  /* 0x00000009040b7210 */ /* 0x000fc60000fe0408 */
[----:B------:R-:W-:-:S08]  /*1a470*/  IMAD.MOV.U32 R4, RZ, RZ, R3 ;  /* 0x000000ffff047224 */ /* 0x000fd000078e0003 */
[----:B------:R-:W-:-:S05]  /*1a480*/  @P3 IMAD.HI.U32 R9, R3, c[0x0][0x4ec], RZ ;  /* 0x00013b0003093a27 */ /* 0x000fca00078e00ff */
[----:B------:R-:W-:Y:S01]  /*1a490*/  @P3 SHF.R.U32.HI R4, RZ, c[0x0][0x4f0], R9 ;  /* 0x00013c00ff043a19 */ /* 0x000fe20000011609 */
[----:B------:R-:W1:Y:S01]  /*1a4a0*/  S2R R86, SR_TID.X ;  /* 0x0000000000567919 */ /* 0x000e620000002100 */
[----:B--2---:R-:W-:-:S05]  /*1a4b0*/  SEL R6, R19, RZ, P2 ;  /* 0x000000ff13067207 */ /* 0x004fca0001000000 */
[-C--:B------:R-:W-:Y:S02]  /*1a4c0*/  IMAD R10, R17, R6.reuse, RZ ;  /* 0x00000006110a7224 */ /* 0x080fe400078e02ff */
[----:B------:R-:W-:-:S04]  /*1a4d0*/  IMAD.WIDE.U32 R6, R16, R6, RZ ;  /* 0x0000000610067225 */ /* 0x000fc800078e00ff */
[----:B------:R-:W-:Y:S01]  /*1a4e0*/  IMAD.IADD R10, R7, 0x1, R10 ;  /* 0x00000001070a7824 */ /* 0x000fe200078e020a */
        /* <DEDUP_REMOVED lines=42> */
[----:B------:R-:W-:Y:S01]  /*1a790*/  IADD3 R8, R220, R239, RZ ;  /* 0x000000efdc087210 */ /* 0x000fe20007ffe0ff */
        /* <DEDUP_REMOVED lines=18> */
[----:B--2---:R2:W1:Y:S01]  /*1a8c0*/  LDS.128 R16, [R193+0x8080] ;  /* 0x00808000c1107984 */ /* 0x0044620000000c00 */
        /* <DEDUP_REMOVED lines=10> */
[----:B------:R-:W5:Y:S01]  /*1a970*/  S2R R29, SR_TID.X ;  /* 0x00000000001d7919 */ /* 0x000f620000002100 */
[----:B------:R-:W-:Y:S01]  /*1a980*/  IADD3 R3, R3, R8, RZ ;  /* 0x0000000803037210 */ /* 0x000fe20007ffe0ff */
[----:B------:R-:W-:-:S04]  /*1a990*/  IMAD R5, R5, c[0x0][0x3d8], RZ ;  /* 0x0000f60005057a24 */ /* 0x000fc800078e02ff */
[----:B------:R-:W-:-:S04]  /*1a9a0*/  IMAD.WIDE.U32 R2, R0, c[0x0][0x3d8], R2 ;  /* 0x0000f60000027a25 */ /* 0x000fc800078e0002 */
[----:B------:R-:W-:Y:S01]  /*1a9b0*/  IMAD R0, R0, c[0x0][0x3dc], R5 ;  /* 0x0000f70000007a24 */ /* 0x000fe200078e0205 */
[----:B------:R-:W-:-:S04]  /*1a9c0*/  LEA R7, P0, R2, c[0x0][0x380], 0x1 ;  /* 0x0000e00002077a11 */ /* 0x000fc800078008ff */
[----:B------:R-:W-:-:S04]  /*1a9d0*/  IADD3 R0, R3, R0, RZ ;  /* 0x0000000003007210 */ /* 0x000fc80007ffe0ff */
[----:B------:R-:W-:Y:S02]  /*1a9e0*/  LEA.HI.X R6, R2, c[0x0][0x384], R0, 0x1, P0 ;  /* 0x0000e10002067a11 */ /* 0x000fe400000f0c00 */
[----:B-----5:R-:W-:-:S04]  /*1a9f0*/  SHF.R.S32.HI R14, RZ, 0x1f, R29 ;  /* 0x0000001fff0e7819 */ /* 0x020fc8000001141d */
[----:B------:R-:W-:-:S04]  /*1aa00*/  LEA.HI R14, R14, R29, RZ, 0x3 ;  /* 0x0000001d0e0e7211 */ /* 0x000fc800078f18ff */
[----:B------:R-:W-:-:S04]  /*1aa10*/  SHF.R.S32.HI R14, RZ, 0x3, R14 ;  /* 0x00000003ff0e7819 */ /* 0x000fc8000001140e */
[----:B------:R-:W-:Y:S01]  /*1aa20*/  IADD3 R5, R14, R239, RZ ;  /* 0x000000ef0e057210 */ /* 0x000fe20007ffe0ff */
[----:B------:R-:W-:Y:S05]  /*1aa30*/  BRA.DIV ~URZ, `(.L_x_1419) ;  /* 0x000059427f007947 */ /* 0x000fea000b800000 */
[----:B-1234-:R1:W2:Y:S02]  /*1aa40*/  SHFL.IDX PT, R8, R6, RZ, 0x181f ;  /* 0x00181fff06087589 */ /* 0x01e2a400000e0000 */
.L_x_1500:
[----:B------:R-:W-:Y:S05]  /*1aa50*/  BRA.DIV ~URZ, `(.L_x_1420) ;  /* 0x000059927f007947 */ /* 0x000fea000b800000 */
[----:B------:R3:W4:Y:S02]  /*1aa60*/  SHFL.IDX PT, R0, R7, RZ, 0x181f ;  /* 0x00181fff07007589 */ /* 0x00072400000e0000 */
.L_x_1501:
[----:B------:R-:W-:Y:S01]  /*1aa70*/  ISETP.GE.AND P0, PT, R5, R4, PT ;  /* 0x000000040500720c */ /* 0x000fe20003f06270 */
[----:B------:R-:W-:-:S12]  /*1aa80*/  BSSY B0, `(.L_x_1421) ;  /* 0x000000e000007945 */ /* 0x000fd80003800000 */
        /* <DEDUP_REMOVED lines=10> */
[----:B------:R2:W-:Y:S04]  /*1ab30*/  @!P2 ST.E.128 [R12.64], R24 ;  /* 0x000000180c00a985 */ /* 0x0005e8000c101d08 */
[----:B------:R2:W-:Y:S04]  /*1ab40*/  @!P1 ST.E.128 [R10.64], R20 ;  /* 0x000000140a009985 */ /* 0x0005e8000c101d08 */
[----:B------:R2:W-:Y:S02]  /*1ab50*/  @!P0 ST.E.128 [R2.64], R16 ;  /* 0x0000001002008985 */ /* 0x0005e4000c101d08 */
.L_x_1422:
[----:B------:R-:W-:Y:S05]  /*1ab60*/  BSYNC B0 ;  /* 0x0000000000007941 */ /* 0x000fea0003800000 */
.L_x_1421:
[----:B------:R-:W-:Y:S05]  /*1ab70*/  BRA.DIV ~URZ, `(.L_x_1423) ;  /* 0x000058d27f007947 */ /* 0x000fea000b800000 */
[----:B--2---:R2:W1:Y:S04]  /*1ab80*/  SHFL.IDX PT, R8, R6, 0x1, 0x181f ;  /* 0x00381f0006087f89 */ /* 0x00446800000e0000 */
[----:B----4-:R2:W4:Y:S02]  /*1ab90*/  SHFL.IDX PT, R0, R7, 0x1, 0x181f ;  /* 0x00381f0007007f89 */ /* 0x01052400000e0000 */
.L_x_1502:
        /* <DEDUP_REMOVED lines=13> */
[----:B------:R1:W-:Y:S04]  /*1ac70*/  @!P2 ST.E.128 [R12.64], R40 ;  /* 0x000000280c00a985 */ /* 0x0003e8000c101d08 */
[----:B------:R1:W-:Y:S04]  /*1ac80*/  @!P1 ST.E.128 [R10.64], R36 ;  /* 0x000000240a009985 */ /* 0x0003e8000c101d08 */
[----:B------:R1:W-:Y:S02]  /*1ac90*/  @!P0 ST.E.128 [R2.64], R32 ;  /* 0x0000002002008985 */ /* 0x0003e4000c101d08 */
.L_x_1425:
[----:B------:R-:W-:Y:S05]  /*1aca0*/  BSYNC B0 ;  /* 0x0000000000007941 */ /* 0x000fea0003800000 */
.L_x_1424:
[----:B------:R-:W-:Y:S05]  /*1acb0*/  BRA.DIV ~URZ, `(.L_x_1426) ;  /* 0x000058527f007947 */ /* 0x000fea000b800000 */
[----:B-1----:R1:W2:Y:S02]  /*1acc0*/  SHFL.IDX PT, R8, R6, 0x2, 0x181f ;  /* 0x00581f0006087f89 */ /* 0x0022a400000e0000 */
.L_x_1503:
[----:B------:R-:W-:Y:S05]  /*1acd0*/  BRA.DIV ~URZ, `(.L_x_1427) ;  /* 0x000058a27f007947 */ /* 0x000fea000b800000 */
[----:B----4-:R4:W1:Y:S02]  /*1ace0*/  SHFL.IDX PT, R0, R7, 0x2, 0x181f ;  /* 0x00581f0007007f89 */ /* 0x01086400000e0000 */
.L_x_1504:
        /* <DEDUP_REMOVED lines=16> */
.L_x_1429:
[----:B------:R-:W-:Y:S05]  /*1adf0*/  BSYNC B0 ;  /* 0x0000000000007941 */ /* 0x000fea0003800000 */
.L_x_1428:
[----:B------:R-:W-:Y:S05]  /*1ae00*/  BRA.DIV ~URZ, `(.L_x_1430) ;  /* 0x000057d27f007947 */ /* 0x000fea000b800000 */
[----:B-12---:R-:W1:Y:S04]  /*1ae10*/  SHFL.IDX PT, R6, R6, 0x3, 0x181f ;  /* 0x00781f0006067f89 */ /* 0x006e6800000e0000 */
[----:B------:R2:W3:Y:S02]  /*1ae20*/  SHFL.IDX PT, R0, R7, 0x3, 0x181f ;  /* 0x00781f0007007f89 */ /* 0x0004e400000e0000 */
.L_x_1505:
[----:B------:R-:W-:-:S04]  /*1ae30*/  IADD3 R2, R5, 0x60, RZ ;  /* 0x0000006005027810 */ /* 0x000fc80007ffe0ff */
[----:B------:R-:W-:-:S13]  /*1ae40*/  ISETP.GE.AND P0, PT, R2, R4, PT ;  /* 0x000000040200720c */ /* 0x000fda0003f06270 */
[----:B------:R-:W-:Y:S05]  /*1ae50*/  @P0 BRA `(.L_x_1431) ;  /* 0x0000258000000947 */ /* 0x000fea0003800000 */
[----:B------:R-:W-:Y:S02]  /*1ae60*/  ISETP.GE.AND P1, PT, R202, c[0x0][0x3c8], PT ;  /* 0x0000f200ca007a0c */ /* 0x000fe40003f26270 */
[----:B------:R-:W-:-:S11]  /*1ae70*/  ISETP.GE.AND P0, PT, R205, c[0x0][0x3c8], PT ;  /* 0x0000f200cd007a0c */ /* 0x000fd60003f06270 */
[CC--:B---3--:R-:W-:Y:S02]  /*1ae80*/  @!P1 LEA R4, P3, R202.reuse, R0.reuse, 0x1 ;  /* 0x00000000ca049211 */ /* 0x0c8fe400078608ff */
[C---:B------:R-:W-:Y:S02]  /*1ae90*/  @!P0 LEA R2, P2, R205.reuse, R0, 0x1 ;  /* 0x00000000cd028211 */ /* 0x040fe400078408ff */
[-C--:B-1----:R-:W-:Y:S02]  /*1aea0*/  @!P1 LEA.HI.X R5, R202, R6.reuse, R203, 0x1, P3 ;  /* 0x00000006ca059211 */ /* 0x082fe400018f0ccb */
[----:B------:R-:W-:-:S03]  /*1aeb0*/  @!P0 LEA.HI.X R3, R205, R6, R219, 0x1, P2 ;  /* 0x00000006cd038211 */ /* 0x000fc600010f0cdb */
[----:B------:R1:W-:Y:S04]  /*1aec0*/  @!P1 ST.E.128 [R4.64], R60 ;  /* 0x0000003c04009985 */ /* 0x0003e8000c101d08 */
[----:B------:R1:W-:Y:S01]  /*1aed0*/  @!P0 ST.E.128 [R2.64], R56 ;  /* 0x0000003802008985 */ /* 0x0003e2000c101d08 */
[----:B------:R-:W-:-:S13]  /*1aee0*/  ISETP.GE.AND P0, PT, R206, c[0x0][0x3c8], PT ;  /* 0x0000f200ce007a0c */ /* 0x000fda0003f06270 */
[----:B------:R-:W-:Y:S05]  /*1aef0*/  @P0 BRA `(.L_x_1431) ;  /* 0x000024e000000947 */ /* 0x000fea0003800000 */
[----:B-1----:R-:W-:-:S04]  /*1af00*/  LEA R2, P0, R206, R0, 0x1 ;  /* 0x00000000ce027211 */ /* 0x002fc800078008ff */
[----:B------:R-:W-:-:S05]  /*1af10*/  LEA.HI.X R3, R206, R6, R218, 0x1, P0 ;  /* 0x00000006ce037211 */ /* 0x000fca00000f0cda */
[----:B------:R1:W-:Y:S01]  /*1af20*/  ST.E.128 [R2.64], R64 ;  /* 0x0000004002007985 */ /* 0x0003e2000c101d08 */
[----:B------:R-:W-:Y:S05]  /*1af30*/  BRA `(.L_x_1431) ;  /* 0x000024a000007947 */ /* 0x000fea0003800000 */
.L_x_1418:
[----:B------:R-:W3:Y:S01]  /*1af40*/  LDL.LU R9, [R1] ;  /* 0x0000000001097983 */ /* 0x000ee20000300800 */
        /* <DEDUP_REMOVED lines=13> */
[----:B------:R-:W-:-:S05]  /*1b020*/  @P3 IMAD.HI.U32 R2, R3, c[0x0][0x4ec], RZ ;  /* 0x00013b0003023a27 */ /* 0x000fca00078e00ff */
[----:B------:R-:W-:-:S04]  /*1b030*/  @P3 SHF.R.U32.HI R0, RZ, c[0x0][0x4f0], R2 ;  /* 0x00013c00ff003a19 */ /* 0x000fc80000011602 */
[----:B------:R-:W-:-:S05]  /*1b040*/  SHF.R.S32.HI R2, RZ, 0x1f, R0 ;  /* 0x0000001fff027819 */ /* 0x000fca0000011400 */
[----:B------:R-:W-:-:S04]  /*1b050*/  IMAD R2, R2, c[0x0][0x430], RZ ;  /* 0x00010c0002027a24 */ /* 0x000fc800078e02ff */
[----:B------:R-:W-:Y:S02]  /*1b060*/  IMAD R2, R0, c[0x0][0x434], R2 ;  /* 0x00010d0000027a24 */ /* 0x000fe400078e0202 */
[----:B---3--:R-:W-:-:S04]  /*1b070*/  IMAD.WIDE.U32 R4, R9, c[0x0][0x448], R4 ;  /* 0x0001120009047a25 */ /* 0x008fc800078e0004 */
[----:B------:R-:W-:-:S04]  /*1b080*/  IMAD R5, R9, c[0x0][0x44c], R5 ;  /* 0x0001130009057a24 */ /* 0x000fc800078e0205 */
[C---:B------:R-:W-:Y:S01]  /*1b090*/  IMAD.WIDE.U32 R4, R0.reuse, c[0x0][0x430], R4 ;  /* 0x00010c0000047a25 */ /* 0x040fe200078e0004 */
        /* <DEDUP_REMOVED lines=13> */
.L_x_1506:
[----:B------:R-:W-:Y:S05]  /*1b170*/  BRA.DIV ~URZ, `(.L_x_1433) ;  /* 0x000055927f007947 */ /* 0x000fea000b800000 */
[----:B------:R4:W1:Y:S02]  /*1b180*/  SHFL.IDX PT, R0, R12, RZ, 0x1c1f ;  /* 0x001c1fff0c007589 */ /* 0x00086400000e0000 */
.L_x_1507:
        /* <DEDUP_REMOVED lines=12> */
[C---:B------:R-:W-:Y:S02]  /*1b250*/  IADD3 R14, R242.reuse, 0x20, RZ ;  /* 0x00000020f20e7810 */ /* 0x040fe40007ffe0ff */
[C---:B--2---:R-:W-:Y:S01]  /*1b260*/  IADD3 R10, R242.reuse, 0x30, RZ ;  /* 0x00000030f20a7810 */ /* 0x044fe20007ffe0ff */
[C---:B------:R-:W-:Y:S01]  /*1b270*/  @!P0 IMAD.WIDE R2, R242.reuse, 0x4, R2 ;  /* 0x00000004f2028825 */ /* 0x040fe200078e0202 */
[----:B------:R-:W-:-:S02]  /*1b280*/  IADD3 R15, R242, 0x20, RZ ;  /* 0x00000020f20f7810 */ /* 0x000fc40007ffe0ff */
[C---:B------:R-:W-:Y:S02]  /*1b290*/  IADD3 R11, R242.reuse, 0x28, RZ ;  /* 0x00000028f20b7810 */ /* 0x040fe40007ffe0ff */
[----:B------:R1:W-:Y:S01]  /*1b2a0*/  @!P0 ST.E.64 [R2.64], R22 ;  /* 0x0000001602008985 */ /* 0x0003e2000c101b08 */
[----:B------:R-:W-:Y:S02]  /*1b2b0*/  SHF.R.S32.HI R15, RZ, 0x1f, R15 ;  /* 0x0000001fff0f7819 */ /* 0x000fe4000001140f */
[----:B------:R-:W-:Y:S02]  /*1b2c0*/  SHF.R.S32.HI R11, RZ, 0x1f, R11 ;  /* 0x0000001fff0b7819 */ /* 0x000fe4000001140b */
[C---:B------:R-:W-:Y:S02]  /*1b2d0*/  IADD3 R16, R242.reuse, 0x60, RZ ;  /* 0x00000060f2107810 */ /* 0x040fe40007ffe0ff */
[C---:B------:R-:W-:Y:S02]  /*1b2e0*/  IADD3 R17, R242.reuse, 0x70, RZ ;  /* 0x00000070f2117810 */ /* 0x040fe40007ffe0ff */
[----:B------:R-:W-:-:S02]  /*1b2f0*/  IADD3 R18, R242, 0x60, RZ ;  /* 0x00000060f2127810 */ /* 0x000fc40007ffe0ff */
[----:B------:R-:W-:Y:S02]  /*1b300*/  IADD3 R19, R242, 0xa8, RZ ;  /* 0x000000a8f2137810 */ /* 0x000fe40007ffe0ff */
[----:B------:R-:W-:Y:S02]  /*1b310*/  SHF.R.S32.HI R18, RZ, 0x1f, R18 ;  /* 0x0000001fff127819 */ /* 0x000fe40000011412 */
        /* <DEDUP_REMOVED lines=8> */
[----:B------:R-:W-:-:S02]  /*1b3a0*/  ISETP.GE.AND P3, PT, R9, c[0x0][0x3c8], PT ;  /* 0x0000f20009007a0c */ /* 0x000fc40003f66270 */
        /* <DEDUP_REMOVED lines=10> */
[----:B------:R-:W-:-:S03]  /*1b450*/  @!P3 LEA R6, P0, R9, R0, 0x2 ;  /* 0x000000000906b211 */ /* 0x000fc600078010ff */
[----:B------:R1:W-:Y:S01]  /*1b460*/  @!P1 ST.E.64 [R2.64], R30 ;  /* 0x0000001e02009985 */ /* 0x0003e2000c101b08 */
[----:B------:R-:W-:Y:S02]  /*1b470*/  ISETP.GE.AND P1, PT, R10, c[0x0][0x3c8], PT ;  /* 0x0000f2000a007a0c */ /* 0x000fe40003f26270 */
[----:B------:R-:W-:Y:S02]  /*1b480*/  @!P3 LEA.HI.X R7, R9, R4, R11, 0x2, P0 ;  /* 0x000000040907b211 */ /* 0x000fe400000f140b */
[C---:B------:R-:W-:Y:S02]  /*1b490*/  IADD3 R9, R242.reuse, 0x48, RZ ;  /* 0x00000048f2097810 */ /* 0x040fe40007ffe0ff */
        /* <DEDUP_REMOVED lines=8> */
[----:B------:R-:W-:Y:S01]  /*1b520*/  SHF.R.S32.HI R15, RZ, 0x1f, R15 ;  /* 0x0000001fff0f7819 */ /* 0x000fe2000001140f */
[----:B------:R2:W-:Y:S01]  /*1b530*/  @!P3 ST.E.64 [R6.64], R34 ;  /* 0x000000220600b985 */ /* 0x0005e2000c101b08 */
[----:B------:R-:W-:-:S02]  /*1b540*/  ISETP.GE.AND P3, PT, R9, c[0x0][0x3c8], PT ;  /* 0x0000f20009007a0c */ /* 0x000fc40003f66270 */
[-C--:B-1----:R-:W-:Y:S02]  /*1b550*/  @!P1 LEA R2, P5, R10, R0.reuse, 0x2 ;  /* 0x000000000a029211 */ /* 0x082fe400078a10ff */
[----:B--2---:R-:W-:Y:S02]  /*1b560*/  @!P4 LEA R6, P0, R8, R0, 0x2 ;  /* 0x000000000806c211 */ /* 0x004fe400078010ff */
[-C--:B------:R-:W-:Y:S02]  /*1b570*/  @!P1 LEA.HI.X R3, R10, R4.reuse, R15, 0x2, P5 ;  /* 0x000000040a039211 */ /* 0x080fe400028f140f */
[----:B------:R-:W-:Y:S02]  /*1b580*/  @!P4 LEA.HI.X R7, R8, R4, R11, 0x2, P0 ;  /* 0x000000040807c211 */ /* 0x000fe400000f140b */
[C---:B------:R-:W-:Y:S01]  /*1b590*/  IADD3 R10, R242.reuse, 0x50, RZ ;  /* 0x00000050f20a7810 */ /* 0x040fe20007ffe0ff */
[----:B------:R1:W-:Y:S01]  /*1b5a0*/  @!P1 ST.E.64 [R2.64], R100 ;  /* 0x0000006402009985 */ /* 0x0003e2000c101b08 */
[----:B------:R-:W-:-:S02]  /*1b5b0*/  IADD3 R8, R242, 0x58, RZ ;  /* 0x00000058f2087810 */ /* 0x000fc40007ffe0ff */
[C---:B------:R-:W-:Y:S01]  /*1b5c0*/  IADD3 R15, R242.reuse, 0x40, RZ ;  /* 0x00000040f20f7810 */ /* 0x040fe20007ffe0ff */
[----:B------:R2:W-:Y:S01]  /*1b5d0*/  @!P4 ST.E.64 [R6.64], R108 ;  /* 0x0000006c0600c985 */ /* 0x0005e2000c101b08 */
[----:B------:R-:W-:Y:S02]  /*1b5e0*/  IADD3 R11, R242, 0x48, RZ ;  /* 0x00000048f20b7810 */ /* 0x000fe40007ffe0ff */
[----:B------:R-:W-:Y:S02]  /*1b5f0*/  ISETP.GE.AND P1, PT, R10, c[0x0][0x3c8], PT ;  /* 0x0000f2000a007a0c */ /* 0x000fe40003f26270 */
[----:B------:R-:W-:Y:S02]  /*1b600*/  ISETP.GE.AND P4, PT, R8, c[0x0][0x3c8], PT ;  /* 0x0000f20008007a0c */ /* 0x000fe40003f86270 */
[----:B------:R-:W-:Y:S02]  /*1b610*/  SHF.R.S32.HI R15, RZ, 0x1f, R15 ;  /* 0x0000001fff0f7819 */ /* 0x000fe4000001140f */
[----:B------:R-:W-:-:S02]  /*1b620*/  SHF.R.S32.HI R11, RZ, 0x1f, R11 ;  /* 0x0000001fff0b7819 */ /* 0x000fc4000001140b */
[CC--:B-1----:R-:W-:Y:S02]  /*1b630*/  @!P2 LEA R2, P5, R14.reuse, R0.reuse, 0x2 ;  /* 0x000000000e02a211 */ /* 0x0c2fe400078a10ff */
[C---:B--2---:R-:W-:Y:S02]  /*1b640*/  @!P3 LEA R6, P0, R9.reuse, R0, 0x2 ;  /* 0x000000000906b211 */ /* 0x044fe400078010ff */
[-C--:B------:R-:W-:Y:S02]  /*1b650*/  @!P2 LEA.HI.X R3, R14, R4.reuse, R15, 0x2, P5 ;  /* 0x000000040e03a211 */ /* 0x080fe400028f140f */
[----:B------:R-:W-:Y:S02]  /*1b660*/  @!P3 LEA.HI.X R7, R9, R4, R11, 0x2, P0 ;  /* 0x000000040907b211 */ /* 0x000fe400000f140b */
[C---:B------:R-:W-:Y:S01]  /*1b670*/  IADD3 R11, R242.reuse, 0x68, RZ ;  /* 0x00000068f20b7810 */ /* 0x040fe20007ffe0ff */
[----:B------:R1:W-:Y:S01]  /*1b680*/  @!P2 ST.E.64 [R2.64], R36 ;  /* 0x000000240200a985 */ /* 0x0003e2000c101b08 */
[----:B------:R-:W-:-:S02]  /*1b690*/  IADD3 R14, R242, 0x50, RZ ;  /* 0x00000050f20e7810 */ /* 0x000fc40007ffe0ff */
[----:B------:R-:W-:Y:S01]  /*1b6a0*/  IADD3 R9, R242, 0x58, RZ ;  /* 0x00000058f2097810 */ /* 0x000fe20007ffe0ff */
[----:B------:R2:W-:Y:S01]  /*1b6b0*/  @!P3 ST.E.64 [R6.64], R40 ;  /* 0x000000280600b985 */ /* 0x0005e2000c101b08 */
[----:B------:R-:W-:Y:S02]  /*1b6c0*/  ISETP.GE.AND P2, PT, R16, c[0x0][0x3c8], PT ;  /* 0x0000f20010007a0c */ /* 0x000fe40003f46270 */
[----:B------:R-:W-:Y:S02]  /*1b6d0*/  ISETP.GE.AND P3, PT, R11, c[0x0][0x3c8], PT ;  /* 0x0000f2000b007a0c */ /* 0x000fe40003f66270 */
[----:B------:R-:W-:Y:S02]  /*1b6e0*/  SHF.R.S32.HI R14, RZ, 0x1f, R14 ;  /* 0x0000001fff0e7819 */ /* 0x000fe4000001140e */
[----:B------:R-:W-:Y:S02]  /*1b6f0*/  SHF.R.S32.HI R9, RZ, 0x1f, R9 ;  /* 0x0000001fff097819 */ /* 0x000fe40000011409 */
[----:B------:R-:W-:-:S02]  /*1b700*/  IADD3 R15, R242, 0x80, RZ ;  /* 0x00000080f20f7810 */ /* 0x000fc40007ffe0ff */
[-C--:B-1----:R-:W-:Y:S02]  /*1b710*/  @!P1 LEA R2, P5, R10, R0.reuse, 0x2 ;  /* 0x000000000a029211 */ /* 0x082fe400078a10ff */
[----:B--2---:R-:W-:Y:S02]  /*1b720*/  @!P4 LEA R6, P0, R8, R0, 0x2 ;  /* 0x000000000806c211 */ /* 0x004fe400078010ff */
[-C--:B------:R-:W-:Y:S02]  /*1b730*/  @!P1 LEA.HI.X R3, R10, R4.reuse, R14, 0x2, P5 ;  /* 0x000000040a039211 */ /* 0x080fe400028f140e */
[----:B------:R-:W-:Y:S02]  /*1b740*/  @!P4 LEA.HI.X R7, R8, R4, R9, 0x2, P0 ;  /* 0x000000040807c211 */ /* 0x000fe400000f1409 */
[C---:B------:R-:W-:Y:S01]  /*1b750*/  IADD3 R10, R242.reuse, 0x78, RZ ;  /* 0x00000078f20a7810 */ /* 0x040fe20007ffe0ff */
[----:B------:R1:W-:Y:S01]  /*1b760*/  @!P1 ST.E.64 [R2.64], R44 ;  /* 0x0000002c02009985 */ /* 0x0003e2000c101b08 */
[----:B------:R-:W-:-:S02]  /*1b770*/  IADD3 R14, R242, 0x68, RZ ;  /* 0x00000068f20e7810 */ /* 0x000fc40007ffe0ff */
[----:B------:R-:W-:Y:S01]  /*1b780*/  ISETP.GE.AND P0, PT, R17, c[0x0][0x3c8], PT ;  /* 0x0000f20011007a0c */ /* 0x000fe20003f06270 */
[----:B------:R2:W-:Y:S01]  /*1b790*/  @!P4 ST.E.64 [R6.64], R48 ;  /* 0x000000300600c985 */ /* 0x0005e2000c101b08 */
[----:B------:R-:W-:Y:S02]  /*1b7a0*/  ISETP.GE.AND P4, PT, R10, c[0x0][0x3c8], PT ;  /* 0x0000f2000a007a0c */ /* 0x000fe40003f86270 */
[----:B------:R-:W-:Y:S02]  /*1b7b0*/  SHF.R.S32.HI R14, RZ, 0x1f, R14 ;  /* 0x0000001fff0e7819 */ /* 0x000fe4000001140e */
[----:B------:R-:W-:-:S04]  /*1b7c0*/  @!P3 LEA R8, P1, R11, R0, 0x2 ;  /* 0x000000000b08b211 */ /* 0x000fc800078210ff */
[----:B------:R-:W-:Y:S02]  /*1b7d0*/  @!P3 LEA.HI.X R9, R11, R4, R14, 0x2, P1 ;  /* 0x000000040b09b211 */ /* 0x000fe400008f140e */
[C---:B------:R-:W-:Y:S02]  /*1b7e0*/  IADD3 R14, R242.reuse, 0x88, RZ ;  /* 0x00000088f20e7810 */ /* 0x040fe40007ffe0ff */
[----:B------:R-:W-:Y:S02]  /*1b7f0*/  IADD3 R11, R242, 0x90, RZ ;  /* 0x00000090f20b7810 */ /* 0x000fe40007ffe0ff */
[----:B------:R-:W-:Y:S02]  /*1b800*/  ISETP.GE.AND P1, PT, R14, c[0x0][0x3c8], PT ;  /* 0x0000f2000e007a0c */ /* 0x000fe40003f26270 */
[----:B------:R-:W-:Y:S02]  /*1b810*/  ISETP.GE.AND P6, PT, R11, c[0x0][0x3c8], PT ;  /* 0x0000f2000b007a0c */ /* 0x000fe40003fc6270 */
[----:B-1----:R-:W-:-:S04]  /*1b820*/  @!P2 LEA R2, P5, R16, R0, 0x2 ;  /* 0x000000001002a211 */ /* 0x002fc800078a10ff */
[----:B------:R-:W-:Y:S02]  /*1b830*/  @!P2 LEA.HI.X R3, R16, R4, R18, 0x2, P5 ;  /* 0x000000041003a211 */ /* 0x000fe400028f1412 */
[C---:B------:R-:W-:Y:S02]  /*1b840*/  IADD3 R18, R242.reuse, 0x70, RZ ;  /* 0x00000070f2127810 */ /* 0x040fe40007ffe0ff */
[----:B------:R-:W-:Y:S01]  /*1b850*/  IADD3 R16, R242, 0x78, RZ ;  /* 0x00000078f2107810 */ /* 0x000fe20007ffe0ff */
[----:B------:R1:W-:Y:S01]  /*1b860*/  @!P2 ST.E.64 [R2.64], R52 ;  /* 0x000000340200a985 */ /* 0x0003e2000c101b08 */
[----:B------:R-:W-:Y:S02]  /*1b870*/  ISETP.GE.AND P2, PT, R15, c[0x0][0x3c8], PT ;  /* 0x0000f2000f007a0c */ /* 0x000fe40003f46270 */
[----:B--2---:R-:W-:Y:S01]  /*1b880*/  @!P0 LEA R6, P5, R17, R0, 0x2 ;  /* 0x0000000011068211 */ /* 0x004fe200078a10ff */
[----:B------:R2:W-:Y:S01]  /*1b890*/  @!P3 ST.E.64 [R8.64], R56 ;  /* 0x000000380800b985 */ /* 0x0005e2000c101b08 */
[----:B------:R-:W-:-:S02]  /*1b8a0*/  SHF.R.S32.HI R18, RZ, 0x1f, R18 ;  /* 0x0000001fff127819 */ /* 0x000fc40000011412 */
[----:B------:R-:W-:Y:S02]  /*1b8b0*/  SHF.R.S32.HI R16, RZ, 0x1f, R16 ;  /* 0x0000001fff107819 */ /* 0x000fe40000011410 */
[----:B------:R-:W-:Y:S02]  /*1b8c0*/  @!P0 LEA.HI.X R7, R17, R4, R18, 0x2, P5 ;  /* 0x0000000411078211 */ /* 0x000fe400028f1412 */
[C---:B------:R-:W-:Y:S02]  /*1b8d0*/  IADD3 R17, R242.reuse, 0x80, RZ ;  /* 0x00000080f2117810 */ /* 0x040fe40007ffe0ff */
[----:B------:R-:W-:Y:S01]  /*1b8e0*/  IADD3 R18, R242, 0xa8, RZ ;  /* 0x000000a8f2127810 */ /* 0x000fe20007ffe0ff */
[----:B------:R3:W-:Y:S01]  /*1b8f0*/  @!P0 ST.E.64 [R6.64], R60 ;  /* 0x0000003c06008985 */ /* 0x0007e2000c101b08 */
[----:B------:R-:W-:Y:S02]  /*1b900*/  SHF.R.S32.HI R17, RZ, 0x1f, R17 ;  /* 0x0000001fff117819 */ /* 0x000fe40000011411 */
[----:B-1----:R-:W-:-:S04]  /*1b910*/  @!P4 LEA R2, P3, R10, R0, 0x2 ;  /* 0x000000000a02c211 */ /* 0x002fc800078610ff */
[----:B------:R-:W-:Y:S02]  /*1b920*/  @!P4 LEA.HI.X R3, R10, R4, R16, 0x2, P3 ;  /* 0x000000040a03c211 */ /* 0x000fe400018f1410 */
[C---:B------:R-:W-:Y:S02]  /*1b930*/  IADD3 R16, R242.reuse, 0x88, RZ ;  /* 0x00000088f2107810 */ /* 0x040fe40007ffe0ff */
[----:B------:R-:W-:Y:S01]  /*1b940*/  IADD3 R10, R242, 0x98, RZ ;  /* 0x00000098f20a7810 */ /* 0x000fe20007ffe0ff */
[----:B------:R1:W-:Y:S01]  /*1b950*/  @!P4 ST.E.64 [R2.64], R64 ;  /* 0x000000400200c985 */ /* 0x0003e2000c101b08 */
[----:B------:R-:W-:Y:S02]  /*1b960*/  SHF.R.S32.HI R16, RZ, 0x1f, R16 ;  /* 0x0000001fff107819 */ /* 0x000fe40000011410 */
[----:B--2---:R-:W-:Y:S02]  /*1b970*/  @!P2 LEA R8, P0, R15, R0, 0x2 ;  /* 0x000000000f08a211 */ /* 0x004fe400078010ff */
[----:B------:R-:W-:-:S02]  /*1b980*/  ISETP.GE.AND P5, PT, R10, c[0x0][0x3c8], PT ;  /* 0x0000f2000a007a0c */ /* 0x000fc40003fa6270 */
[----:B------:R-:W-:Y:S02]  /*1b990*/  @!P2 LEA.HI.X R9, R15, R4, R17, 0x2, P0 ;  /* 0x000000040f09a211 */ /* 0x000fe400000f1411 */
[----:B------:R-:W-:Y:S02]  /*1b9a0*/  IADD3 R15, R242, 0xa0, RZ ;  /* 0x000000a0f20f7810 */ /* 0x000fe40007ffe0ff */
[----:B---3--:R-:W-:Y:S01]  /*1b9b0*/  @!P6 LEA R6, P0, R11, R0, 0x2 ;  /* 0x000000000b06e211 */ /* 0x008fe200078010ff */
[----:B------:R-:W-:Y:S01]  /*1b9c0*/  @!P2 ST.E.64 [R8.64], R112 ;  /* 0x000000700800a985 */ /* 0x000fe2000c101b08 */
[----:B------:R-:W-:Y:S02]  /*1b9d0*/  ISETP.GE.AND P4, PT, R15, c[0x0][0x3c8], PT ;  /* 0x0000f2000f007a0c */ /* 0x000fe40003f86270 */
[----:B------:R-:W-:Y:S02]  /*1b9e0*/  ISETP.GE.AND P2, PT, R18, c[0x0][0x3c8], PT ;  /* 0x0000f20012007a0c */ /* 0x000fe40003f46270 */
[----:B------:R-:W-:-:S04]  /*1b9f0*/  IADD3 R17, R242, 0xa0, RZ ;  /* 0x000000a0f2117810 */ /* 0x000fc80007ffe0ff */
[----:B------:R-:W-:Y:S02]  /*1ba00*/  SHF.R.S32.HI R17, RZ, 0x1f, R17 ;  /* 0x0000001fff117819 */ /* 0x000fe40000011411 */
        /* <DEDUP_REMOVED lines=8> */
[C---:B------:R-:W-:Y:S02]  /*1ba90*/  IADD3 R11, R242.reuse, 0x98, RZ ;  /* 0x00000098f20b7810 */ /* 0x040fe40007ffe0ff */
[----:B------:R-:W-:Y:S01]  /*1baa0*/  IADD3 R14, R242, 0xb8, RZ ;  /* 0x000000b8f20e7810 */ /* 0x000fe20007ffe0ff */
[----:B------:R2:W-:Y:S01]  /*1bab0*/  @!P6 ST.E.64 [R6.64], R72 ;  /* 0x000000480600e985 */ /* 0x0005e2000c101b08 */
[----:B------:R-:W-:Y:S02]  /*1bac0*/  SHF.R.S32.HI R11, RZ, 0x1f, R11 ;  /* 0x0000001fff0b7819 */ /* 0x000fe4000001140b */
[----:B------:R-:W-:Y:S02]  /*1bad0*/  ISETP.GE.AND P0, PT, R14, c[0x0][0x3c8], PT ;  /* 0x0000f2000e007a0c */ /* 0x000fe40003f06270 */
[----:B-1----:R-:W-:-:S04]  /*1bae0*/  @!P5 LEA R2, P3, R10, R0, 0x2 ;  /* 0x000000000a02d211 */ /* 0x002fc800078610ff */
[----:B------:R-:W-:Y:S02]  /*1baf0*/  @!P5 LEA.HI.X R3, R10, R4, R11, 0x2, P3 ;  /* 0x000000040a03d211 */ /* 0x000fe400018f140b */
[CC--:B------:R-:W-:Y:S02]  /*1bb00*/  @!P4 LEA R10, P6, R15.reuse, R0.reuse, 0x2 ;  /* 0x000000000f0ac211 */ /* 0x0c0fe400078c10ff */
[----:B------:R-:W-:Y:S01]  /*1bb10*/  @!P2 LEA R8, P3, R18, R0, 0x2 ;  /* 0x000000001208a211 */ /* 0x000fe200078610ff */
[----:B------:R1:W-:Y:S01]  /*1bb20*/  @!P5 ST.E.64 [R2.64], R76 ;  /* 0x0000004c0200d985 */ /* 0x0003e2000c101b08 */
[----:B------:R-:W-:Y:S02]  /*1bb30*/  @!P4 LEA.HI.X R11, R15, R4, R17, 0x2, P6 ;  /* 0x000000040f0bc211 */ /* 0x000fe400030f1411 */
[C---:B------:R-:W-:Y:S02]  /*1bb40*/  IADD3 R17, R242.reuse, 0xb0, RZ ;  /* 0x000000b0f2117810 */ /* 0x040fe40007ffe0ff */
[----:B------:R-:W-:Y:S01]  /*1bb50*/  IADD3 R15, R242, 0xb8, RZ ;  /* 0x000000b8f20f7810 */ /* 0x000fe20007ffe0ff */
[----:B------:R3:W-:Y:S01]  /*1bb60*/  @!P4 ST.E.64 [R10.64], R124 ;  /* 0x0000007c0a00c985 */ /* 0x0007e2000c101b08 */
[----:B--2---:R-:W-:-:S02]  /*1bb70*/  @!P1 LEA R6, P5, R16, R0, 0x2 ;  /* 0x0000000010069211 */ /* 0x004fc400078a10ff */
[----:B------:R-:W-:Y:S02]  /*1bb80*/  SHF.R.S32.HI R17, RZ, 0x1f, R17 ;  /* 0x0000001fff117819 */ /* 0x000fe40000011411 */
        /* <DEDUP_REMOVED lines=8> */
.L_x_1435:
[----:B------:R-:W-:Y:S05]  /*1bc10*/  BSYNC B0 ;  /* 0x0000000000007941 */ /* 0x000fea0003800000 */
.L_x_1434:
[----:B------:R-:W-:Y:S05]  /*1bc20*/  BRA.DIV ~URZ, `(.L_x_1436) ;  /* 0x00004b427f007947 */ /* 0x000fea000b800000 */
[----:B---3--:R3:W2:Y:S04]  /*1bc30*/  SHFL.IDX PT, R4, R5, 0x1, 0x1c1f ;  /* 0x003c1f0005047f89 */ /* 0x0086a800000e0000 */
[----:B-1----:R3:W1:Y:S02]  /*1bc40*/  SHFL.IDX PT, R0, R12, 0x1, 0x1c1f ;  /* 0x003c1f000c007f89 */ /* 0x00266400000e0000 */
.L_x_1508:
[----:B------:R-:W-:-:S13]  /*1bc50*/  ISETP.NE.AND P0, PT, R13, RZ, PT ;  /* 0x000000ff0d00720c */ /* 0x000fda0003f05270 */
[----:B------:R-:W-:Y:S05]  /*1bc60*/  @P0 BRA `(.L_x_1431) ;  /* 0x0000177000000947 */ /* 0x000fea0003800000 */
[C---:B------:R-:W-:Y:S02]  /*1bc70*/  ISETP.GE.AND P4, PT, R242.reuse, c[0x0][0x3c8], PT ;  /* 0x0000f200f2007a0c */ /* 0x040fe40003f86270 */
[C---:B------:R-:W-:Y:S02]  /*1bc80*/  IADD3 R15, R242.reuse, 0x18, RZ ;  /* 0x00000018f20f7810 */ /* 0x040fe40007ffe0ff */
[----:B------:R-:W-:Y:S02]  /*1bc90*/  IADD3 R8, R242, 0x8, RZ ;  /* 0x00000008f2087810 */ /* 0x000fe40007ffe0ff */
[----:B------:R-:W-:Y:S02]  /*1bca0*/  ISETP.GE.AND P1, PT, R15, c[0x0][0x3c8], PT ;  /* 0x0000f2000f007a0c */ /* 0x000fe40003f26270 */
[----:B------:R-:W-:Y:S02]  /*1bcb0*/  ISETP.GE.AND P3, PT, R8, c[0x0][0x3c8], PT ;  /* 0x0000f20008007a0c */ /* 0x000fe40003f66270 */
[----:B---3--:R-:W-:-:S02]  /*1bcc0*/  IADD3 R5, R242, 0x10, RZ ;  /* 0x00000010f2057810 */ /* 0x008fc40007ffe0ff */
[C---:B------:R-:W-:Y:S01]  /*1bcd0*/  IADD3 R9, R242.reuse, 0x8, RZ ;  /* 0x00000008f2097810 */ /* 0x040fe20007ffe0ff */
[----:B-1----:R-:W-:Y:S01]  /*1bce0*/  @!P4 IMAD.MOV.U32 R6, RZ, RZ, R0 ;  /* 0x000000ffff06c224 */ /* 0x002fe200078e0000 */
[----:B------:R-:W-:Y:S01]  /*1bcf0*/  ISETP.GE.AND P2, PT, R5, c[0x0][0x3c8], PT ;  /* 0x0000f20005007a0c */ /* 0x000fe20003f46270 */
[----:B--2---:R-:W-:Y:S01]  /*1bd00*/  @!P4 IMAD.MOV.U32 R7, RZ, RZ, R4 ;  /* 0x000000ffff07c224 */ /* 0x004fe200078e0004 */
        /* <DEDUP_REMOVED lines=33> */
[C---:B------:R-:W-:Y:S01]  /*1bf20*/  IADD3 R15, R242.reuse, 0x48, RZ ;  /* 0x00000048f20f7810 */ /* 0x040fe20007ffe0ff */
[----:B------:R2:W-:Y:S01]  /*1bf30*/  @!P0 ST.E.64 [R2.64], R88 ;  /* 0x0000005802008985 */ /* 0x0005e2000c101b08 */
[C---:B---3--:R-:W-:Y:S02]  /*1bf40*/  @!P5 LEA R8, P0, R11.reuse, R0, 0x2 ;  /* 0x000000000b08d211 */ /* 0x048fe400078010ff */
[----:B------:R-:W-:Y:S02]  /*1bf50*/  SHF.R.S32.HI R12, RZ, 0x1f, R12 ;  /* 0x0000001fff0c7819 */ /* 0x000fe4000001140c */
[C---:B------:R-:W-:Y:S02]  /*1bf60*/  IADD3 R10, R242.reuse, 0x40, RZ ;  /* 0x00000040f20a7810 */ /* 0x040fe40007ffe0ff */
        /* <DEDUP_REMOVED lines=28> */
[C---:B------:R-:W-:Y:S02]  /*1c130*/  IADD3 R12, R242.reuse, 0x50, RZ ;  /* 0x00000050f20c7810 */ /* 0x040fe40007ffe0ff */
        /* <DEDUP_REMOVED lines=14> */
[C---:B-1----:R-:W-:Y:S02]  /*1c220*/  @!P5 LEA R8, P0, R5.reuse, R0, 0x2 ;  /* 0x000000000508d211 */ /* 0x042fe400078010ff */
[----:B------:R-:W-:Y:S02]  /*1c230*/  SHF.R.S32.HI R13, RZ, 0x1f, R13 ;  /* 0x0000001fff0d7819 */ /* 0x000fe4000001140d */
[----:B------:R-:W-:Y:S02]  /*1c240*/  IADD3 R15, R242, 0x60, RZ ;  /* 0x00000060f20f7810 */ /* 0x000fe40007ffe0ff */
[----:B------:R-:W-:Y:S02]  /*1c250*/  ISETP.GE.AND P1, PT, R12, c[0x0][0x3c8], PT ;  /* 0x0000f2000c007a0c */ /* 0x000fe40003f26270 */
[----:B------:R-:W-:-:S02]  /*1c260*/  @!P5 LEA.HI.X R9, R5, R4, R13, 0x2, P0 ;  /* 0x000000040509d211 */ /* 0x000fc400000f140d */
[----:B------:R-:W-:Y:S02]  /*1c270*/  SHF.R.S32.HI R15, RZ, 0x1f, R15 ;  /* 0x0000001fff0f7819 */ /* 0x000fe4000001140f */
[C---:B------:R-:W-:Y:S01]  /*1c280*/  IADD3 R11, R242.reuse, 0x70, RZ ;  /* 0x00000070f20b7810 */ /* 0x040fe20007ffe0ff */
[----:B------:R1:W-:Y:S01]  /*1c290*/  @!P5 ST.E.64 [R8.64], R126 ;  /* 0x0000007e0800d985 */ /* 0x0003e2000c101b08 */
[C---:B------:R-:W-:Y:S02]  /*1c2a0*/  IADD3 R13, R242.reuse, 0x68, RZ ;  /* 0x00000068f20d7810 */ /* 0x040fe40007ffe0ff */
        /* <DEDUP_REMOVED lines=14> */
[C---:B-1----:R-:W-:Y:S02]  /*1c390*/  @!P2 LEA R8, P3, R11.reuse, R0, 0x2 ;  /* 0x000000000b08a211 */ /* 0x042fe400078610ff */
[C---:B------:R-:W-:Y:S02]  /*1c3a0*/  IADD3 R14, R242.reuse, 0x88, RZ ;  /* 0x00000088f20e7810 */ /* 0x040fe40007ffe0ff */
        /* <DEDUP_REMOVED lines=18> */
[----:B------:R-:W-:Y:S01]  /*1c4d0*/  IADD3 R11, R242, 0x90, RZ ;  /* 0x00000090f20b7810 */ /* 0x000fe20007ffe0ff */
        /* <DEDUP_REMOVED lines=9> */
[----:B--2---:R-:W-:Y:S02]  /*1c570*/  @!P4 LEA R2, P6, R10, R0, 0x2 ;  /* 0x000000000a02c211 */ /* 0x004fe400078c10ff */
        /* <DEDUP_REMOVED lines=23> */
[----:B------:R-:W-:Y:S02]  /*1c6f0*/  @!P0 LEA.HI.X R3, R5, R4, R12, 0x2, P4 ;  /* 0x0000000405038211 */ /* 0x000fe400020f140c */
[----:B------:R-:W-:Y:S01]  /*1c700*/  IADD3 R5, R242, 0xb8, RZ ;  /* 0x000000b8f2057810 */ /* 0x000fe20007ffe0ff */
[----:B------:R1:W-:Y:S04]  /*1c710*/  @!P1 ST.E.64 [R6.64], R74 ;  /* 0x0000004a06009985 */ /* 0x0003e8000c101b08 */
[----:B------:R1:W-:Y:S01]  /*1c720*/  @!P0 ST.E.64 [R2.64], R58 ;  /* 0x0000003a02008985 */ /* 0x0003e2000c101b08 */
[----:B------:R-:W-:-:S13]  /*1c730*/  ISETP.GE.AND P0, PT, R5, c[0x0][0x3c8], PT ;  /* 0x0000f20005007a0c */ /* 0x000fda0003f06270 */
[----:B------:R-:W-:Y:S05]  /*1c740*/  @P0 BRA `(.L_x_1431) ;  /* 0x00000c9000000947 */ /* 0x000fea0003800000 */
[----:B------:R-:W-:Y:S02]  /*1c750*/  IADD3 R12, R242, 0xb8, RZ ;  /* 0x000000b8f20c7810 */ /* 0x000fe40007ffe0ff */
[----:B-1----:R-:W-:Y:S02]  /*1c760*/  LEA R2, P0, R5, R0, 0x2 ;  /* 0x0000000005027211 */ /* 0x002fe400078010ff */
[----:B------:R-:W-:-:S04]  /*1c770*/  SHF.R.S32.HI R12, RZ, 0x1f, R12 ;  /* 0x0000001fff0c7819 */ /* 0x000fc8000001140c */
[----:B------:R-:W-:-:S05]  /*1c780*/  LEA.HI.X R3, R5, R4, R12, 0x2, P0 ;  /* 0x0000000405037211 */ /* 0x000fca00000f140c */
[----:B------:R1:W-:Y:S01]  /*1c790*/  ST.E.64 [R2.64], R50 ;  /* 0x0000003202007985 */ /* 0x0003e2000c101b08 */
[----:B------:R-:W-:Y:S05]  /*1c7a0*/  BRA `(.L_x_1431) ;  /* 0x00000c3000007947 */ /* 0x000fea0003800000 */
.L_x_1416:
        /* <DEDUP_REMOVED lines=16> */
[----:B-----5:R3:W4:Y:S04]  /*1c8b0*/  LDG.E R15, [R2.64] ;  /* 0x00000008020f7981 */ /* 0x020728000c1e1900 */
[----:B--23--:R-:W4:Y:S02]  /*1c8c0*/  LDG.E R2, [R2.64+0x4] ;  /* 0x0000040802027981 */ /* 0x00cf24000c1e1900 */
[----:B----4-:R-:W-:Y:S02]  /*1c8d0*/  IADD3 R15, -R15, R2, RZ ;  /* 0x000000020f0f7210 */ /* 0x010fe40007ffe1ff */
.L_x_1437:
        /* <DEDUP_REMOVED lines=12> */
[----:B------:R-:W2:Y:S01]  /*1c9a0*/  LDL.LU R22, [R1] ;  /* 0x0000000001167983 */ /* 0x000ea20000300800 */
[----:B------:R-:W-:Y:S01]  /*1c9b0*/  IMAD.MOV.U32 R2, RZ, RZ, 0x368 ;  /* 0x00000368ff027424 */ /* 0x000fe200078e00ff */
[----:B------:R-:W-:-:S04]  /*1c9c0*/  ISETP.GT.AND P2, PT, R19, 0x1, PT ;  /* 0x000000011300780c */ /* 0x000fc80003f44270 */
[----:B------:R-:W-:-:S04]  /*1c9d0*/  SEL R2, R2, 0x328, P2 ;  /* 0x0000032802027807 */ /* 0x000fc80001000000 */
[----:B------:R3:W4:Y:S08]  /*1c9e0*/  LDC.64 R10, c[0x0][R2+0x170] ;  /* 0x00005c00020a7b82 */ /* 0x0007300000000a00 */
[----:B------:R3:W5:Y:S08]  /*1c9f0*/  LDC.64 R8, c[0x0][R2+0x168] ;  /* 0x00005a0002087b82 */ /* 0x0007700000000a00 */
[----:B------:R3:W1:Y:S08]  /*1ca00*/  LDC.64 R16, c[0x0][R2+0x178] ;  /* 0x00005e0002107b82 */ /* 0x0006700000000a00 */
[----:B------:R3:W1:Y:S02]  /*1ca10*/  LDC.64 R12, c[0x0][R2+0x160] ;  /* 0x00005800020c7b82 */ /* 0x0006640000000a00 */
[----:B---3--:R-:W-:-:S02]  /*1ca20*/  IMAD.MOV.U32 R2, RZ, RZ, c[0x0][0x4e8] ;  /* 0x00013a00ff027624 */ /* 0x008fc400078e00ff */
        /* <DEDUP_REMOVED lines=13> */
[----:B------:R-:W-:-:S03]  /*1cb00*/  IADD3.X R11, R7, R11, R18, P1, P0 ;  /* 0x0000000b070b7210 */ /* 0x000fc60000fe0412 */
[----:B------:R-:W-:-:S05]  /*1cb10*/  IMAD R6, R6, c[0x0][0x4e8], R14 ;  /* 0x00013a0006067a24 */ /* 0x000fca00078e020e */
[----:B------:R-:W-:Y:S02]  /*1cb20*/  SHF.R.S32.HI R7, RZ, 0x1f, R6 ;  /* 0x0000001fff077819 */ /* 0x000fe40000011406 */
[----:B--2---:R-:W-:-:S05]  /*1cb30*/  SEL R5, R22, RZ, P2 ;  /* 0x000000ff16057207 */ /* 0x004fca0001000000 */
[-C--:B-1----:R-:W-:Y:S02]  /*1cb40*/  IMAD R10, R17, R5.reuse, RZ ;  /* 0x00000005110a7224 */ /* 0x082fe400078e02ff */
[----:B------:R-:W-:Y:S01]  /*1cb50*/  IMAD.WIDE.U32 R8, R16, R5, RZ ;  /* 0x0000000510087225 */ /* 0x000fe200078e00ff */
[----:B------:R-:W-:-:S04]  /*1cb60*/  SHF.R.S32.HI R5, RZ, 0x1f, R2 ;  /* 0x0000001fff057819 */ /* 0x000fc80000011402 */
[----:B------:R-:W-:Y:S01]  /*1cb70*/  IADD3 R9, R9, R10, RZ ;  /* 0x0000000a09097210 */ /* 0x000fe20007ffe0ff */
[----:B------:R-:W-:Y:S01]  /*1cb80*/  IMAD.MOV.U32 R10, RZ, RZ, c[0x0][0x4a8] ;  /* 0x00012a00ff0a7624 */ /* 0x000fe200078e00ff */
[----:B------:R-:W-:Y:S01]  /*1cb90*/  IADD3 R8, P1, P0, R2, R21, R8 ;  /* 0x0000001502087210 */ /* 0x000fe2000783e008 */
[----:B------:R-:W-:-:S03]  /*1cba0*/  IMAD R2, R13, R6, RZ ;  /* 0x000000060d027224 */ /* 0x000fc600078e02ff */
[----:B------:R-:W-:Y:S01]  /*1cbb0*/  IADD3.X R9, R5, R11, R9, P1, P0 ;  /* 0x0000000b05097210 */ /* 0x000fe20000fe0409 */
[----:B------:R-:W-:Y:S01]  /*1cbc0*/  IMAD R2, R12, R7, R2 ;  /* 0x000000070c027224 */ /* 0x000fe200078e0202 */
[----:B------:R-:W-:-:S03]  /*1cbd0*/  MOV R5, c[0x0][0x4ac] ;  /* 0x00012b0000057a02 */ /* 0x000fc60000000f00 */
[----:B------:R-:W-:Y:S01]  /*1cbe0*/  IMAD.WIDE.U32 R6, R12, R6, R8 ;  /* 0x000000060c067225 */ /* 0x000fe200078e0008 */
[----:B------:R-:W-:Y:S02]  /*1cbf0*/  SEL R8, R10, c[0x0][0x450], P2 ;  /* 0x000114000a087a07 */ /* 0x000fe40001000000 */
[----:B------:R-:W-:Y:S01]  /*1cc00*/  SEL R5, R5, c[0x0][0x454], P2 ;  /* 0x0001150005057a07 */ /* 0x000fe20001000000 */
[----:B------:R-:W-:Y:S01]  /*1cc10*/  IMAD.IADD R2, R7, 0x1, R2 ;  /* 0x0000000107027824 */ /* 0x000fe200078e0202 */
[----:B------:R-:W-:-:S04]  /*1cc20*/  LEA R8, P0, R6, R8, 0x2 ;  /* 0x0000000806087211 */ /* 0x000fc800078010ff */
[----:B------:R-:W-:Y:S02]  /*1cc30*/  LEA.HI.X R9, R6, R5, R2, 0x2, P0 ;  /* 0x0000000506097211 */ /* 0x000fe400000f1402 */
[----:B------:R-:W-:-:S05]  /*1cc40*/  MOV R2, 0xff800000 ;  /* 0xff80000000027802 */ /* 0x000fca0000000f00 */
[----:B------:R1:W-:Y:S02]  /*1cc50*/  STG.E [R8.64], R2 ;  /* 0x0000000208007986 */ /* 0x0003e4000c101908 */
.L_x_1439:
[----:B------:R-:W-:Y:S05]  /*1cc60*/  BSYNC B0 ;  /* 0x0000000000007941 */ /* 0x000fea0003800000 */
.L_x_1438:
[----:B------:R-:W-:-:S13]  /*1cc70*/  ISETP.GT.AND P0, PT, R19, 0x1, PT ;  /* 0x000000011300780c */ /* 0x000fda0003f04270 */
[----:B------:R-:W-:Y:S05]  /*1cc80*/  @P0 BRA `(.L_x_1431) ;  /* 0x0000075000000947 */ /* 0x000fea0003800000 */
[----:B------:R-:W-:Y:S01]  /*1cc90*/  MOV R5, c[0x0][0x4e8] ;  /* 0x00013a0000057a02 */ /* 0x000fe20000000f00 */
[----:B-1----:R-:W-:Y:S01]  /*1cca0*/  IMAD R2, R18, c[0x0][0x3a0], RZ ;  /* 0x0000e80012027a24 */ /* 0x002fe200078e02ff */
[----:B------:R-:W1:Y:S01]  /*1ccb0*/  S2R R11, SR_TID.X ;  /* 0x00000000000b7919 */ /* 0x000e620000002100 */
[----:B------:R-:W-:Y:S01]  /*1ccc0*/  IMAD.WIDE.U32 R6, R0, c[0x0][0x3a0], RZ ;  /* 0x0000e80000067a25 */ /* 0x000fe200078e00ff */
[----:B------:R-:W-:-:S03]  /*1ccd0*/  ISETP.NE.AND P0, PT, R5, 0x1, PT ;  /* 0x000000010500780c */ /* 0x000fc60003f05270 */
[----:B------:R-:W-:Y:S01]  /*1cce0*/  IMAD R0, R0, c[0x0][0x3a4], R2 ;  /* 0x0000e90000007a24 */ /* 0x000fe200078e0202 */
[----:B------:R-:W-:Y:S01]  /*1ccf0*/  IADD3 R2, R220, R239, RZ ;  /* 0x000000efdc027210 */ /* 0x000fe20007ffe0ff */
        /* <DEDUP_REMOVED lines=8> */
[----:B------:R-:W-:Y:S01]  /*1cd80*/  SHF.R.S32.HI R8, RZ, 0x1f, R0 ;  /* 0x0000001fff087819 */ /* 0x000fe20000011400 */
[----:B------:R-:W-:Y:S01]  /*1cd90*/  IMAD.MOV.U32 R4, RZ, RZ, R6 ;  /* 0x000000ffff047224 */ /* 0x000fe200078e0006 */
[----:B-1----:R-:W-:-:S03]  /*1cda0*/  SHF.R.S32.HI R10, RZ, 0x1f, R11 ;  /* 0x0000001fff0a7819 */ /* 0x002fc6000001140b */
[----:B------:R-:W-:Y:S01]  /*1cdb0*/  IMAD.WIDE.U32 R6, R3, c[0x0][0x3f0], R4 ;  /* 0x0000fc0003067a25 */ /* 0x000fe200078e0004 */
[----:B------:R-:W-:Y:S02]  /*1cdc0*/  IADD3 R4, -R0, RZ, RZ ;  /* 0x000000ff00047210 */ /* 0x000fe40007ffe1ff */
[----:B------:R-:W-:Y:S01]  /*1cdd0*/  LEA.HI R10, R10, R11, RZ, 0x3 ;  /* 0x0000000b0a0a7211 */ /* 0x000fe200078f18ff */
[----:B------:R-:W-:Y:S01]  /*1cde0*/  IMAD R5, R8, c[0x0][0x3e0], RZ ;  /* 0x0000f80008057a24 */ /* 0x000fe200078e02ff */
[----:B------:R-:W-:Y:S01]  /*1cdf0*/  IADD3 R3, R7, R9, RZ ;  /* 0x0000000907037210 */ /* 0x000fe20007ffe0ff */
[----:B------:R-:W-:Y:S01]  /*1ce00*/  IMAD R4, R4, c[0x0][0x4e8], R2 ;  /* 0x00013a0004047a24 */ /* 0x000fe200078e0202 */
[----:B------:R-:W-:Y:S01]  /*1ce10*/  SHF.R.S32.HI R10, RZ, 0x3, R10 ;  /* 0x00000003ff0a7819 */ /* 0x000fe2000001140a */
[----:B------:R-:W-:Y:S02]  /*1ce20*/  IMAD.MOV.U32 R2, RZ, RZ, R6 ;  /* 0x000000ffff027224 */ /* 0x000fe400078e0006 */
[----:B------:R-:W-:-:S02]  /*1ce30*/  IMAD R5, R0, c[0x0][0x3e4], R5 ;  /* 0x0000f90000057a24 */ /* 0x000fc400078e0205 */
[----:B------:R-:W-:Y:S01]  /*1ce40*/  IMAD.WIDE.U32 R2, R0, c[0x0][0x3e0], R2 ;  /* 0x0000f80000027a25 */ /* 0x000fe200078e0002 */
[----:B------:R-:W-:-:S04]  /*1ce50*/  SHF.R.S32.HI R0, RZ, 0x1f, R4 ;  /* 0x0000001fff007819 */ /* 0x000fc80000011404 */
[----:B------:R-:W-:Y:S01]  /*1ce60*/  IADD3 R3, R3, R5, RZ ;  /* 0x0000000503037210 */ /* 0x000fe20007ffe0ff */
[----:B------:R-:W-:-:S04]  /*1ce70*/  IMAD R0, R0, c[0x0][0x3d8], RZ ;  /* 0x0000f60000007a24 */ /* 0x000fc800078e02ff */
[----:B------:R-:W-:-:S04]  /*1ce80*/  IMAD.WIDE.U32 R2, R4, c[0x0][0x3d8], R2 ;  /* 0x0000f60004027a25 */ /* 0x000fc800078e0002 */
[----:B------:R-:W-:Y:S01]  /*1ce90*/  IMAD R4, R4, c[0x0][0x3dc], R0 ;  /* 0x0000f70004047a24 */ /* 0x000fe200078e0200 */
[----:B------:R-:W-:-:S04]  /*1cea0*/  LEA R7, P0, R2, c[0x0][0x380], 0x1 ;  /* 0x0000e00002077a11 */ /* 0x000fc800078008ff */
[----:B------:R-:W-:Y:S02]  /*1ceb0*/  IADD3 R6, R3, R4, RZ ;  /* 0x0000000403067210 */ /* 0x000fe40007ffe0ff */
[----:B------:R-:W-:Y:S02]  /*1cec0*/  IADD3 R4, R10, R239, RZ ;  /* 0x000000ef0a047210 */ /* 0x000fe40007ffe0ff */
[----:B------:R-:W-:Y:S01]  /*1ced0*/  LEA.HI.X R6, R2, c[0x0][0x384], R6, 0x1, P0 ;  /* 0x0000e10002067a11 */ /* 0x000fe200000f0c06 */
[----:B------:R-:W-:Y:S05]  /*1cee0*/  BRA.DIV ~URZ, `(.L_x_1440) ;  /* 0x000039427f007947 */ /* 0x000fea000b800000 */
[----:B------:R1:W2:Y:S02]  /*1cef0*/  SHFL.IDX PT, R8, R6, RZ, 0x181f ;  /* 0x00181fff06087589 */ /* 0x0002a400000e0000 */
.L_x_1509:
[----:B------:R-:W-:Y:S05]  /*1cf00*/  BRA.DIV ~URZ, `(.L_x_1441) ;  /* 0x000039927f007947 */ /* 0x000fea000b800000 */
[----:B------:R3:W4:Y:S02]  /*1cf10*/  SHFL.IDX PT, R0, R7, RZ, 0x181f ;  /* 0x00181fff07007589 */ /* 0x00072400000e0000 */
.L_x_1510:
        /* <DEDUP_REMOVED lines=16> */
.L_x_1443:
[----:B------:R-:W-:Y:S05]  /*1d020*/  BSYNC B0 ;  /* 0x0000000000007941 */ /* 0x000fea0003800000 */
.L_x_1442:
[----:B------:R-:W-:Y:S05]  /*1d030*/  BRA.DIV ~URZ, `(.L_x_1444) ;  /* 0x000038c27f007947 */ /* 0x000fea000b800000 */
[----:B--2---:R2:W1:Y:S04]  /*1d040*/  SHFL.IDX PT, R8, R6, 0x1, 0x181f ;  /* 0x00381f0006087f89 */ /* 0x00446800000e0000 */
[----:B----4-:R2:W4:Y:S02]  /*1d050*/  SHFL.IDX PT, R0, R7, 0x1, 0x181f ;  /* 0x00381f0007007f89 */ /* 0x01052400000e0000 */
.L_x_1511:
        /* <DEDUP_REMOVED lines=16> */
.L_x_1446:
[----:B------:R-:W-:Y:S05]  /*1d160*/  BSYNC B0 ;  /* 0x0000000000007941 */ /* 0x000fea0003800000 */
.L_x_1445:
[----:B------:R-:W-:Y:S05]  /*1d170*/  BRA.DIV ~URZ, `(.L_x_1447) ;  /* 0x000038427f007947 */ /* 0x000fea000b800000 */
[----:B-1----:R1:W2:Y:S02]  /*1d180*/  SHFL.IDX PT, R8, R6, 0x2, 0x181f ;  /* 0x00581f0006087f89 */ /* 0x0022a400000e0000 */
.L_x_1512:
[----:B------:R-:W-:Y:S05]  /*1d190*/  BRA.DIV ~URZ, `(.L_x_1448) ;  /* 0x000038927f007947 */ /* 0x000fea000b800000 */
[----:B----4-:R4:W1:Y:S02]  /*1d1a0*/  SHFL.IDX PT, R0, R7, 0x2, 0x181f ;  /* 0x00581f0007007f89 */ /* 0x01086400000e0000 */
.L_x_1513:
        /* <DEDUP_REMOVED lines=16> */
.L_x_1450:
[----:B------:R-:W-:Y:S05]  /*1d2b0*/  BSYNC B0 ;  /* 0x0000000000007941 */ /* 0x000fea0003800000 */
.L_x_1449:
[----:B------:R-:W-:Y:S05]  /*1d2c0*/  BRA.DIV ~URZ, `(.L_x_1451) ;  /* 0x000037c27f007947 */ /* 0x000fea000b800000 */
[----:B-12---:R-:W1:Y:S04]  /*1d2d0*/  SHFL.IDX PT, R6, R6, 0x3, 0x181f ;  /* 0x00781f0006067f89 */ /* 0x006e6800000e0000 */
[----:B---34-:R-:W2:Y:S02]  /*1d2e0*/  SHFL.IDX PT, R7, R7, 0x3, 0x181f ;  /* 0x00781f0007077f89 */ /* 0x018ea400000e0000 */
.L_x_1514:
[----:B------:R-:W-:-:S04]  /*1d2f0*/  IADD3 R4, R4, 0x60, RZ ;  /* 0x0000006004047810 */ /* 0x000fc80007ffe0ff */
        /* <DEDUP_REMOVED lines=14> */
.L_x_1431:
[----:B------:R-:W-:Y:S05]  /*1d3e0*/  BSYNC B1 ;  /* 0x0000000000017941 */ /* 0x000fea0003800000 */
.L_x_1415:
[----:B-1-3--:R-:W3:Y:S02]  /*1d3f0*/  LDL R0, [R1+0x54] ;  /* 0x0000540001007983 */ /* 0x00aee40000100800 */
[----:B---3--:R-:W-:-:S13]  /*1d400*/  ISETP.NE.AND P0, PT, R0, RZ, PT ;  /* 0x000000ff0000720c */ /* 0x008fda0003f05270 */
[----:B------:R-:W-:Y:S01]  /*1d410*/  @P0 WARPSYNC 0xffffffff ;  /* 0xffffffff00000948 */ /* 0x000fe20003800000 */
[----:B------:R-:W-:Y:S06]  /*1d420*/  @P0 BAR.SYNC.DEFER_BLOCKING 0x5, 0x100 ;  /* 0x0144000000000b1d */ /* 0x000fec0000010000 */
[----:B------:R-:W1:Y:S04]  /*1d430*/  @P0 LDS.128 R244, [0x18100] ;  /* 0x01810000fff40984 */ /* 0x000e680000000c00 */
[----:B------:R-:W-:Y:S06]  /*1d440*/  @P0 BAR.ARV 0x4, 0x100 ;  /* 0x0104000000000b1d */ /* 0x000fec0000002000 */
[----:B------:R-:W-:Y:S05]  /*1d450*/  @P0 BRA `(.L_x_1452) ;  /* 0x00000f6000000947 */ /* 0x000fea0003800000 */
[----:B------:R-:W3:Y:S01]  /*1d460*/  S2R R0, SR_TID.X ;  /* 0x0000000000007919 */ /* 0x000ee20000002100 */
[----:B------:R-:W-:Y:S01]  /*1d470*/  IMAD.MOV.U32 R8, RZ, RZ, RZ ;  /* 0x000000ffff087224 */ /* 0x000fe200078e00ff */
[----:B---3--:R-:W-:-:S04]  /*1d480*/  LOP3.LUT R13, R0, 0x1f, RZ, 0xc0, !PT ;  /* 0x0000001f000d7812 */ /* 0x008fc800078ec0ff */
[----:B------:R-:W-:Y:S01]  /*1d490*/  ISETP.NE.AND P6, PT, R13, 0x1f, PT ;  /* 0x0000001f0d00780c */ /* 0x000fe20003fc5270 */
[----:B------:R-:W-:Y:S10]  /*1d4a0*/  BRA.DIV ~URZ, `(.L_x_1453) ;  /* 0x000036b27f007947 */ /* 0x000ff4000b800000 */
[----:B------:R3:W4:Y:S02]  /*1d4b0*/  SHFL.IDX PT, R9, R28, RZ, 0x1f ;  /* 0x00001fff1c097589 */ /* 0x00072400000e0000 */
.L_x_1515:
[----:B------:R-:W-:Y:S05]  /*1d4c0*/  BRA.DIV ~URZ, `(.L_x_1454) ;  /* 0x000037027f007947 */ /* 0x000fea000b800000 */
[----:B------:R3:W4:Y:S02]  /*1d4d0*/  SHFL.IDX PT, R6, R28, 0x1, 0x1f ;  /* 0x00201f001c067f89 */ /* 0x00072400000e0000 */
.L_x_1516:
[----:B-1----:R-:W-:Y:S02]  /*1d4e0*/  IMAD.IADD R0, R247, 0x1, R13 ;  /* 0x00000001f7007824 */ /* 0x002fe400078e020d */
[----:B--2-4-:R-:W-:-:S03]  /*1d4f0*/  IMAD.MOV.U32 R7, RZ, RZ, RZ ;  /* 0x000000ffff077224 */ /* 0x014fc600078e00ff */
[----:B------:R-:W-:-:S13]  /*1d500*/  ISETP.GE.OR P0, PT, R0, c[0x0][0x53c], !P6 ;  /* 0x00014f0000007a0c */ /* 0x000fda0007706670 */
[----:B------:R-:W-:Y:S01]  /*1d510*/  @!P0 MOV R2, 0x4 ;  /* 0x0000000400028802 */ /* 0x000fe20000000f00 */
[----:B------:R-:W-:-:S04]  /*1d520*/  @!P0 IMAD.MOV.U32 R4, RZ, RZ, 0x4 ;  /* 0x00000004ff048424 */ /* 0x000fc800078e00ff */
[----:B------:R-:W-:-:S04]  /*1d530*/  @!P0 IMAD.WIDE R4, R0, R4, c[0x0][0x580] ;  /* 0x0001600000048625 */ /* 0x000fc800078e0204 */
[----:B------:R-:W-:Y:S01]  /*1d540*/  @!P0 IMAD.WIDE R2, R0, R2, c[0x0][0x578] ;  /* 0x00015e0000028625 */ /* 0x000fe200078e0202 */
[----:B------:R-:W2:Y:S04]  /*1d550*/  @!P0 LDG.E R7, [R4.64] ;  /* 0x0000000804078981 */ /* 0x000ea8000c1e1900 */
[----:B------:R-:W2:Y:S01]  /*1d560*/  @!P0 LDG.E R8, [R2.64] ;  /* 0x0000000802088981 */ /* 0x000ea2000c1e1900 */
[C---:B------:R-:W-:Y:S02]  /*1d570*/  ISETP.GE.U32.AND P4, PT, R13.reuse, 0x10, PT ;  /* 0x000000100d00780c */ /* 0x040fe40003f86070 */
[C---:B------:R-:W-:Y:S02]  /*1d580*/  ISETP.GE.U32.AND P3, PT, R13.reuse, 0x8, PT ;  /* 0x000000080d00780c */ /* 0x040fe40003f66070 */
[----:B------:R-:W-:-:S02]  /*1d590*/  ISETP.GE.U32.AND P2, PT, R13, 0x4, PT ;  /* 0x000000040d00780c */ /* 0x000fc40003f46070 */
[C---:B------:R-:W-:Y:S02]  /*1d5a0*/  ISETP.GE.U32.AND P1, PT, R13.reuse, 0x2, PT ;  /* 0x000000020d00780c */ /* 0x040fe40003f26070 */
[----:B------:R-:W-:Y:S02]  /*1d5b0*/  ISETP.NE.AND P5, PT, R13, RZ, PT ;  /* 0x000000ff0d00720c */ /* 0x000fe40003fa5270 */
[----:B------:R-:W-:Y:S01]  /*1d5c0*/  MOV R12, RZ ;  /* 0x000000ff000c7202 */ /* 0x000fe20000000f00 */
[----:B--2---:R-:W-:Y:S01]  /*1d5d0*/  IMAD R0, R8, R7, RZ ;  /* 0x0000000708007224 */ /* 0x004fe200078e02ff */
[----:B------:R-:W-:Y:S07]  /*1d5e0*/  BRA.DIV ~URZ, `(.L_x_1455) ;  /* 0x000036527f007947 */ /* 0x000fee000b800000 */
[----:B------:R1:W2:Y:S02]  /*1d5f0*/  SHFL.UP PT, R4, R0, 0x1, RZ ;  /* 0x0420000000047989 */ /* 0x0002a400000e00ff */
.L_x_1517:
        /* <DEDUP_REMOVED lines=16> */
.L_x_1518:
[----:B--2---:R-:W-:Y:S01]  /*1d700*/  IMAD R0, R0, c[0x0][0x538], RZ ;  /* 0x00014e0000007a24 */ /* 0x004fe200078e02ff */
[----:B------:R-:W-:Y:S04]  /*1d710*/  BSSY B1, `(.L_x_1457) ;  /* 0x00000c5000017945 */ /* 0x000fe80003800000 */
[----:B------:R-:W-:-:S04]  /*1d720*/  IADD3 R6, R0, R6, RZ ;  /* 0x0000000600067210 */ /* 0x000fc80007ffe0ff */
[----:B------:R-:W-:-:S13]  /*1d730*/  ISETP.GT.AND P0, PT, R6, R9, PT ;  /* 0x000000090600720c */ /* 0x000fda0003f04270 */
[----:B------:R-:W-:Y:S05]  /*1d740*/  @P0 BRA `(.L_x_1458) ;  /* 0x0000025000000947 */ /* 0x000fea0003800000 */
.L_x_1462:
        /* <DEDUP_REMOVED lines=17> */
.L_x_1519:
        /* <DEDUP_REMOVED lines=16> */
.L_x_1520:
[----:B--2---:R-:W-:-:S05]  /*1d960*/  IMAD R0, R0, c[0x0][0x538], RZ ;  /* 0x00014e0000007a24 */ /* 0x004fca00078e02ff */
[----:B------:R-:W-:-:S04]  /*1d970*/  IADD3 R6, R0, R6, RZ ;  /* 0x0000000600067210 */ /* 0x000fc80007ffe0ff */
[----:B------:R-:W-:-:S13]  /*1d980*/  ISETP.GT.AND P0, PT, R6, R9, PT ;  /* 0x000000090600720c */ /* 0x000fda0003f04270 */
[----:B-1-3--:R-:W-:Y:S05]  /*1d990*/  @!P0 BRA `(.L_x_1462) ;  /* 0xfffffdb000008947 */ /* 0x00afea000383ffff */
.L_x_1458:
[----:B------:R-:W-:-:S05]  /*1d9a0*/  IADD3 R11, -R0, R6, RZ ;  /* 0x00000006000b7210 */ /* 0x000fca0007ffe1ff */
[----:B------:R-:W-:-:S05]  /*1d9b0*/  IMAD R0, R4, c[0x0][0x538], R11 ;  /* 0x00014e0004007a24 */ /* 0x000fca00078e020b */
[----:B------:R-:W-:Y:S01]  /*1d9c0*/  ISETP.GT.AND P0, PT, R0, R9, PT ;  /* 0x000000090000720c */ /* 0x000fe20003f04270 */
[----:B------:R-:W-:-:S12]  /*1d9d0*/  BRA.DIV ~URZ, `(.L_x_1463) ;  /* 0x000036327f007947 */ /* 0x000fd8000b800000 */
[----:B------:R-:W-:-:S04]  /*1d9e0*/  VOTE.ANY R10, PT, !P0 ;  /* 0x00000000000a7806 */ /* 0x000fc800040e0100 */
.L_x_1521:
[----:B------:R-:W2:Y:S02]  /*1d9f0*/  POPC R6, R10 ;  /* 0x0000000a00067309 */ /* 0x000ea40000000000 */
[----:B--2---:R-:W-:Y:S01]  /*1da00*/  IADD3 R247, R6, R247, RZ ;  /* 0x000000f706f77210 */ /* 0x004fe20007ffe0ff */
[----:B------:R-:W-:Y:S05]  /*1da10*/  BRA.DIV ~URZ, `(.L_x_1464) ;  /* 0x000036427f007947 */ /* 0x000fea000b800000 */
[----:B------:R2:W4:Y:S04]  /*1da20*/  SHFL.IDX PT, R7, R7, R6, 0x1f ;  /* 0x00001f0607077589 */ /* 0x00052800000e0000 */
[----:B------:R2:W1:Y:S02]  /*1da30*/  SHFL.IDX PT, R5, R8, R6, 0x1f ;  /* 0x00001f0608057589 */ /* 0x00046400000e0000 */
.L_x_1522:
[----:B------:R-:W-:Y:S01]  /*1da40*/  ISETP.NE.AND P0, PT, R10, RZ, PT ;  /* 0x000000ff0a00720c */ /* 0x000fe20003f05270 */
[----:B------:R-:W-:-:S12]  /*1da50*/  BSSY B0, `(.L_x_1465) ;  /* 0x0000005000007945 */ /* 0x000fd80003800000 */
[----:B------:R-:W-:Y:S05]  /*1da60*/  @!P0 BRA `(.L_x_1466) ;  /* 0x0000003000008947 */ /* 0x000fea0003800000 */
[----:B--2---:R-:W-:Y:S01]  /*1da70*/  IADD3 R6, R6, -0x1, RZ ;  /* 0xffffffff06067810 */ /* 0x004fe20007ffe0ff */
[----:B------:R-:W-:Y:S05]  /*1da80*/  BRA.DIV ~URZ, `(.L_x_1467) ;  /* 0x000036a27f007947 */ /* 0x000fea000b800000 */
[----:B------:R2:W3:Y:S02]  /*1da90*/  SHFL.IDX PT, R12, R4, R6, 0x1f ;  /* 0x00001f06040c7589 */ /* 0x0004e400000e0000 */
.L_x_1466:
[----:B------:R-:W-:Y:S05]  /*1daa0*/  BSYNC B0 ;  /* 0x0000000000007941 */ /* 0x000fea0003800000 */
.L_x_1465:
[----:B-1----:R-:W-:Y:S01]  /*1dab0*/  ISETP.NE.AND P0, PT, R5, 0x1, PT ;  /* 0x000000010500780c */ /* 0x002fe20003f05270 */
[----:B---3--:R-:W-:Y:S01]  /*1dac0*/  IMAD R244, R12, c[0x0][0x538], R11 ;  /* 0x00014e000cf47a24 */ /* 0x008fe200078e020b */
[----:B------:R-:W-:Y:S04]  /*1dad0*/  BSSY B0, `(.L_x_1468) ;  /* 0x0000081000007945 */ /* 0x000fe80003800000 */
[----:B------:R-:W-:-:S07]  /*1dae0*/  IADD3 R3, -R244, R9, RZ ;  /* 0x00000009f4037210 */ /* 0x000fce0007ffe1ff */
[----:B------:R-:W-:Y:S05]  /*1daf0*/  @!P0 BRA `(.L_x_1469) ;  /* 0x000003e000008947 */ /* 0x000fea0003800000 */
[-C--:B----4-:R-:W-:Y:S01]  /*1db00*/  IABS R2, R7.reuse ;  /* 0x0000000700027213 */ /* 0x090fe20000000000 */
[----:B--2---:R-:W-:Y:S01]  /*1db10*/  IMAD.MOV.U32 R8, RZ, RZ, RZ ;  /* 0x000000ffff087224 */ /* 0x004fe200078e00ff */
[----:B------:R-:W-:Y:S02]  /*1db20*/  IABS R10, R7 ;  /* 0x00000007000a7213 */ /* 0x000fe40000000000 */
[----:B------:R-:W1:Y:S08]  /*1db30*/  I2F.RP R0, R2 ;  /* 0x0000000200007306 */ /* 0x000e700000209400 */
[----:B-1----:R-:W1:Y:S02]  /*1db40*/  MUFU.RCP R0, R0 ;  /* 0x0000000000007308 */ /* 0x002e640000001000 */
[----:B-1----:R-:W-:-:S06]  /*1db50*/  IADD3 R0, R0, 0xffffffe, RZ ;  /* 0x0ffffffe00007810 */ /* 0x002fcc0007ffe0ff */
[----:B------:R-:W1:Y:S02]  /*1db60*/  F2I.FTZ.U32.TRUNC.NTZ R9, R0 ;  /* 0x0000000000097305 */ /* 0x000e64000021f000 */
[----:B-1----:R-:W-:Y:S01]  /*1db70*/  IMAD.MOV R4, RZ, RZ, -R9 ;  /* 0x000000ffff047224 */ /* 0x002fe200078e0a09 */
[----:B------:R-:W-:-:S03]  /*1db80*/  IABS R0, R5 ;  /* 0x0000000500007213 */ /* 0x000fc60000000000 */
[----:B------:R-:W-:Y:S02]  /*1db90*/  IMAD.MOV.U32 R6, RZ, RZ, R4 ;  /* 0x000000ffff067224 */ /* 0x000fe400078e0004 */
[----:B------:R-:W-:Y:S01]  /*1dba0*/  IMAD.MOV.U32 R4, RZ, RZ, R0 ;  /* 0x000000ffff047224 */ /* 0x000fe200078e0000 */
[----:B------:R-:W-:Y:S01]  /*1dbb0*/  IABS R0, R3 ;  /* 0x0000000300007213 */ /* 0x000fe20000000000 */
[----:B------:R-:W-:Y:S02]  /*1dbc0*/  IMAD R6, R6, R2, RZ ;  /* 0x0000000206067224 */ /* 0x000fe400078e02ff */
[----:B------:R-:W1:Y:S02]  /*1dbd0*/  I2F.RP R11, R4 ;  /* 0x00000004000b7306 */ /* 0x000e640000209400 */
[----:B------:R-:W-:Y:S01]  /*1dbe0*/  IMAD.HI.U32 R9, R9, R6, R8 ;  /* 0x0000000609097227 */ /* 0x000fe200078e0008 */
[----:B------:R-:W-:-:S03]  /*1dbf0*/  MOV R6, R0 ;  /* 0x0000000000067202 */ /* 0x000fc60000000f00 */
[----:B------:R-:W-:-:S04]  /*1dc00*/  IMAD.MOV R0, RZ, RZ, -R10 ;  /* 0x000000ffff007224 */ /* 0x000fc800078e0a0a */
[----:B------:R-:W-:Y:S02]  /*1dc10*/  IMAD.MOV.U32 R8, RZ, RZ, R0 ;  /* 0x000000ffff087224 */ /* 0x000fe400078e0000 */
[----:B------:R-:W-:-:S04]  /*1dc20*/  IMAD.HI.U32 R0, R9, R6, RZ ;  /* 0x0000000609007227 */ /* 0x000fc800078e00ff */
[----:B------:R-:W-:Y:S02]  /*1dc30*/  IMAD R6, R0, R8, R6 ;  /* 0x0000000800067224 */ /* 0x000fe400078e0206 */
[----:B-1----:R-:W1:Y:S03]  /*1dc40*/  MUFU.RCP R8, R11 ;  /* 0x0000000b00087308 */ /* 0x002e660000001000 */
[----:B------:R-:W-:Y:S02]  /*1dc50*/  ISETP.GT.U32.AND P0, PT, R2, R6, PT ;  /* 0x000000060200720c */ /* 0x000fe40003f04070 */
[----:B-1----:R-:W-:-:S11]  /*1dc60*/  IADD3 R8, R8, 0xffffffe, RZ ;  /* 0x0ffffffe08087810 */ /* 0x002fd60007ffe0ff */
[----:B------:R-:W-:Y:S01]  /*1dc70*/  @!P0 IMAD.IADD R6, R6, 0x1, -R2 ;  /* 0x0000000106068824 */ /* 0x000fe200078e0a02 */
[----:B------:R-:W-:Y:S01]  /*1dc80*/  @!P0 IADD3 R0, R0, 0x1, RZ ;  /* 0x0000000100008810 */ /* 0x000fe20007ffe0ff */
[----:B------:R-:W1:Y:S01]  /*1dc90*/  F2I.FTZ.U32.TRUNC.NTZ R9, R8 ;  /* 0x0000000800097305 */ /* 0x000e62000021f000 */
[----:B------:R-:W-:Y:S02]  /*1dca0*/  ISETP.NE.AND P0, PT, R7, RZ, PT ;  /* 0x000000ff0700720c */ /* 0x000fe40003f05270 */
[----:B------:R-:W-:Y:S02]  /*1dcb0*/  ISETP.GE.U32.AND P2, PT, R6, R2, PT ;  /* 0x000000020600720c */ /* 0x000fe40003f46070 */
[----:B------:R-:W-:-:S04]  /*1dcc0*/  LOP3.LUT R2, R3, R7, RZ, 0x3c, !PT ;  /* 0x0000000703027212 */ /* 0x000fc800078e3cff */
[----:B------:R-:W-:-:S07]  /*1dcd0*/  ISETP.GE.AND P1, PT, R2, RZ, PT ;  /* 0x000000ff0200720c */ /* 0x000fce0003f26270 */
[----:B------:R-:W-:Y:S02]  /*1dce0*/  @P2 IADD3 R0, R0, 0x1, RZ ;  /* 0x0000000100002810 */ /* 0x000fe40007ffe0ff */
[----:B-1----:R-:W-:Y:S02]  /*1dcf0*/  IADD3 R2, RZ, -R9, RZ ;  /* 0x80000009ff027210 */ /* 0x002fe40007ffe0ff */
[----:B------:R-:W-:Y:S02]  /*1dd00*/  MOV R8, RZ ;  /* 0x000000ff00087202 */ /* 0x000fe40000000f00 */
[----:B------:R-:W-:Y:S01]  /*1dd10*/  @!P1 IMAD.MOV R0, RZ, RZ, -R0 ;  /* 0x000000ffff009224 */ /* 0x000fe200078e0a00 */
[----:B------:R-:W-:Y:S01]  /*1dd20*/  @!P0 LOP3.LUT R0, RZ, R7, RZ, 0x33, !PT ;  /* 0x00000007ff008212 */ /* 0x000fe200078e33ff */
[----:B------:R-:W-:Y:S01]  /*1dd30*/  IMAD.MOV.U32 R6, RZ, RZ, R2 ;  /* 0x000000ffff067224 */ /* 0x000fe200078e0002 */
[----:B------:R-:W-:Y:S02]  /*1dd40*/  IABS R2, R5 ;  /* 0x0000000500027213 */ /* 0x000fe40000000000 */
[----:B------:R-:W-:Y:S01]  /*1dd50*/  IABS R11, R0 ;  /* 0x00000000000b7213 */ /* 0x000fe20000000000 */
[----:B------:R-:W-:-:S02]  /*1dd60*/  IMAD R6, R6, R4, RZ ;  /* 0x0000000406067224 */ /* 0x000fc400078e02ff */
        /* <DEDUP_REMOVED lines=10> */
[----:B------:R-:W-:Y:S01]  /*1de10*/  ISETP.GE.U32.AND P2, PT, R6, R4, PT ;  /* 0x000000040600720c */ /* 0x000fe20003f46070 */
[----:B------:R-:W-:Y:S01]  /*1de20*/  IMAD.MOV R6, RZ, RZ, -R0 ;  /* 0x000000ffff067224 */ /* 0x000fe200078e0a00 */
        /* <DEDUP_REMOVED lines=11> */
.L_x_1469:
[----:B--2---:R-:W-:-:S04]  /*1dee0*/  IMAD.MOV.U32 R4, RZ, RZ, 0x4 ;  /* 0x00000004ff047424 */ /* 0x004fc800078e00ff */
[----:B------:R-:W-:-:S05]  /*1def0*/  IMAD.WIDE R4, R247, R4, c[0x0][0x590] ;  /* 0x00016400f7047625 */ /* 0x000fca00078e0204 */
[----:B------:R1:W2:Y:S01]  /*1df00*/  LDG.E R6, [R4.64] ;  /* 0x0000000804067981 */ /* 0x0002a2000c1e1900 */
[----:B------:R-:W-:Y:S01]  /*1df10*/  IABS R2, R3 ;  /* 0x0000000300027213 */ /* 0x000fe20000000000 */
[----:B-1----:R-:W-:Y:S02]  /*1df20*/  IMAD.MOV.U32 R4, RZ, RZ, RZ ;  /* 0x000000ffff047224 */ /* 0x002fe400078e00ff */
[----:B--2-4-:R-:W-:-:S05]  /*1df30*/  IMAD R11, R6, R7, RZ ;  /* 0x00000007060b7224 */ /* 0x014fca00078e02ff */
        /* <DEDUP_REMOVED lines=8> */
[----:B------:R-:W-:-:S04]  /*1dfc0*/  IMAD R0, R0, R8, RZ ;  /* 0x0000000800007224 */ /* 0x000fc800078e02ff */
[----:B------:R-:W-:-:S04]  /*1dfd0*/  IMAD.HI.U32 R0, R5, R0, R4 ;  /* 0x0000000005007227 */ /* 0x000fc800078e0004 */
[----:B------:R-:W-:Y:S02]  /*1dfe0*/  IMAD.MOV R4, RZ, RZ, -R9 ;  /* 0x000000ffff047224 */ /* 0x000fe400078e0a09 */
[----:B------:R-:W-:-:S04]  /*1dff0*/  IMAD.HI.U32 R0, R0, R2, RZ ;  /* 0x0000000200007227 */ /* 0x000fc800078e00ff */
[----:B------:R-:W-:-:S05]  /*1e000*/  IMAD R2, R0, R4, R2 ;  /* 0x0000000400027224 */ /* 0x000fca00078e0202 */
[----:B------:R-:W-:-:S13]  /*1e010*/  ISETP.GT.U32.AND P0, PT, R8, R2, PT ;  /* 0x000000020800720c */ /* 0x000fda0003f04070 */
[-C--:B------:R-:W-:Y:S02]  /*1e020*/  @!P0 IADD3 R2, R2, -R8.reuse, RZ ;  /* 0x8000000802028210 */ /* 0x080fe40007ffe0ff */
[----:B------:R-:W-:Y:S02]  /*1e030*/  @!P0 IADD3 R0, R0, 0x1, RZ ;  /* 0x0000000100008810 */ /* 0x000fe40007ffe0ff */
[----:B------:R-:W-:Y:S01]  /*1e040*/  ISETP.GE.U32.AND P2, PT, R2, R8, PT ;  /* 0x000000080200720c */ /* 0x000fe20003f46070 */
[----:B------:R-:W-:Y:S01]  /*1e050*/  IMAD.MOV.U32 R8, RZ, RZ, RZ ;  /* 0x000000ffff087224 */ /* 0x000fe200078e00ff */
[----:B------:R-:W-:Y:S02]  /*1e060*/  LOP3.LUT R2, R3, R11, RZ, 0x3c, !PT ;  /* 0x0000000b03027212 */ /* 0x000fe400078e3cff */
[----:B------:R-:W-:Y:S02]  /*1e070*/  ISETP.NE.AND P0, PT, R11, RZ, PT ;  /* 0x000000ff0b00720c */ /* 0x000fe40003f05270 */
[----:B------:R-:W-:-:S07]  /*1e080*/  ISETP.GE.AND P1, PT, R2, RZ, PT ;  /* 0x000000ff0200720c */ /* 0x000fce0003f26270 */
[----:B------:R-:W-:-:S05]  /*1e090*/  @P2 IADD3 R0, R0, 0x1, RZ ;  /* 0x0000000100002810 */ /* 0x000fca0007ffe0ff */
[----:B------:R-:W-:-:S04]  /*1e0a0*/  IMAD.MOV.U32 R2, RZ, RZ, R0 ;  /* 0x000000ffff027224 */ /* 0x000fc800078e0000 */
[----:B------:R-:W-:Y:S01]  /*1e0b0*/  @!P1 IMAD.MOV R2, RZ, RZ, -R2 ;  /* 0x000000ffff029224 */ /* 0x000fe200078e0a02 */
[----:B------:R-:W-:-:S05]  /*1e0c0*/  @!P0 LOP3.LUT R2, RZ, R11, RZ, 0x33, !PT ;  /* 0x0000000bff028212 */ /* 0x000fca00078e33ff */
[----:B------:R-:W-:Y:S02]  /*1e0d0*/  IMAD R10, R6, R2, RZ ;  /* 0x00000002060a7224 */ /* 0x000fe400078e02ff */
[----:B------:R-:W-:-:S03]  /*1e0e0*/  IMAD.MOV R2, RZ, RZ, -R2 ;  /* 0x000000ffff027224 */ /* 0x000fc600078e0a02 */
[----:B------:R-:W-:-:S04]  /*1e0f0*/  IADD3 R0, -R10, c[0x0][0x538], RZ ;  /* 0x00014e000a007a10 */ /* 0x000fc80007ffe1ff */
[----:B------:R-:W-:-:S04]  /*1e100*/  IMNMX R0, R6, R0, PT ;  /* 0x0000000006007217 */ /* 0x000fc80003800200 */
[----:B------:R-:W-:-:S04]  /*1e110*/  IABS R4, R0 ;  /* 0x0000000000047213 */ /* 0x000fc80000000000 */
[----:B------:R-:W1:Y:S08]  /*1e120*/  I2F.RP R5, R4 ;  /* 0x0000000400057306 */ /* 0x000e700000209400 */
[----:B-1----:R-:W1:Y:S02]  /*1e130*/  MUFU.RCP R5, R5 ;  /* 0x0000000500057308 */ /* 0x002e640000001000 */
[----:B-1----:R-:W-:-:S06]  /*1e140*/  IADD3 R5, R5, 0xffffffe, RZ ;  /* 0x0ffffffe05057810 */ /* 0x002fcc0007ffe0ff */
[----:B------:R-:W1:Y:S02]  /*1e150*/  F2I.FTZ.U32.TRUNC.NTZ R9, R5 ;  /* 0x0000000500097305 */ /* 0x000e64000021f000 */
[----:B-1----:R-:W-:Y:S02]  /*1e160*/  IMAD.MOV R6, RZ, RZ, -R9 ;  /* 0x000000ffff067224 */ /* 0x002fe400078e0a09 */
[----:B------:R-:W-:-:S03]  /*1e170*/  IMAD R5, R11, R2, R3 ;  /* 0x000000020b057224 */ /* 0x000fc600078e0203 */
[----:B------:R-:W-:Y:S02]  /*1e180*/  MOV R2, R6 ;  /* 0x0000000600027202 */ /* 0x000fe40000000f00 */
[----:B------:R-:W-:Y:S02]  /*1e190*/  IABS R6, R0 ;  /* 0x0000000000067213 */ /* 0x000fe40000000000 */
[----:B------:R-:W-:Y:S01]  /*1e1a0*/  IABS R3, R5 ;  /* 0x0000000500037213 */ /* 0x000fe20000000000 */
        /* <DEDUP_REMOVED lines=19> */
.L_x_1470:
[----:B------:R-:W-:Y:S05]  /*1e2e0*/  BSYNC B0 ;  /* 0x0000000000007941 */ /* 0x000fea0003800000 */
.L_x_1468:
[----:B------:R-:W-:-:S04]  /*1e2f0*/  LOP3.LUT R2, RZ, R2, RZ, 0x33, !PT ;  /* 0x00000002ff027212 */ /* 0x000fc800078e33ff */
[----:B------:R-:W-:Y:S01]  /*1e300*/  IADD3 R245, R2, R7, RZ ;  /* 0x0000000702f57210 */ /* 0x000fe20007ffe0ff */
[----:B------:R-:W-:Y:S05]  /*1e310*/  BRA `(.L_x_1471) ;  /* 0x0000004000007947 */ /* 0x000fea0003800000 */
.L_x_1459:
[----:B------:R-:W-:Y:S01]  /*1e320*/  IMAD.MOV.U32 R244, RZ, RZ, R9 ;  /* 0x000000fffff47224 */ /* 0x000fe200078e0009 */
[----:B------:R-:W-:Y:S01]  /*1e330*/  MOV R246, RZ ;  /* 0x000000ff00f67202 */ /* 0x000fe20000000f00 */
[----:B------:R-:W-:Y:S01]  /*1e340*/  IMAD.MOV.U32 R245, RZ, RZ, RZ ;  /* 0x000000fffff57224 */ /* 0x000fe200078e00ff */
[----:B------:R-:W-:Y:S02]  /*1e350*/  MOV R247, c[0x0][0x53c] ;  /* 0x00014f0000f77a02 */ /* 0x000fe40000000f00 */
.L_x_1471:
[----:B------:R-:W-:Y:S05]  /*1e360*/  BSYNC B1 ;  /* 0x0000000000017941 */ /* 0x000fea0003800000 */
.L_x_1457:
[----:B------:R-:W-:Y:S01]  /*1e370*/  WARPSYNC 0xffffffff ;  /* 0xffffffff00007948 */ /* 0x000fe20003800000 */
[----:B------:R-:W-:Y:S01]  /*1e380*/  BAR.SYNC.DEFER_BLOCKING 0x4, 0x100 ;  /* 0x0104000000007b1d */ /* 0x000fe20000010000 */
[----:B------:R-:W-:-:S13]  /*1e390*/  ISETP.NE.AND P0, PT, R13, RZ, PT ;  /* 0x000000ff0d00720c */ /* 0x000fda0003f05270 */
[----:B------:R2:W-:Y:S04]  /*1e3a0*/  @!P0 STS.128 [0x18100], R244 ;  /* 0x018100f4ff008388 */ /* 0x0005e80000000c00 */
[----:B------:R-:W-:Y:S06]  /*1e3b0*/  BAR.ARV 0x5, 0x100 ;  /* 0x0144000000007b1d */ /* 0x000fec0000002000 */
.L_x_1452:
[----:B-1----:R-:W-:-:S13]  /*1e3c0*/  ISETP.GE.AND P0, PT, R247, c[0x0][0x53c], PT ;  /* 0x00014f00f7007a0c */ /* 0x002fda0003f06270 */
[----:B--234-:R-:W-:Y:S01]  /*1e3d0*/  @P0 CALL.REL.NOINC `(.L_x_1472) ;  /* 0x0000001000000944 */ /* 0x01cfe20003c00000 */
[----:B------:R-:W-:Y:S05]  /*1e3e0*/  BRA `(.L_x_1473) ;  /* 0xfffe3cc000007947 */ /* 0x000fea000383ffff */
.L_x_1472:
[----:B------:R-:W-:Y:S05]  /*1e3f0*/  EXIT ;  /* 0x000000000000794d */ /* 0x000fea0003800000 */
.L_x_1283:
[----:B------:R-:W-:Y:S01]  /*1e400*/  IMAD.MOV.U32 R0, RZ, RZ, R5 ;  /* 0x000000ffff007224 */ /* 0x000fe200078e0005 */
[----:B------:R-:W-:Y:S02]  /*1e410*/  MOV R3, 0x1 ;  /* 0x0000000100037802 */ /* 0x000fe40000000f00 */
[----:B------:R-:W-:Y:S02]  /*1e420*/  MOV R2, 0x1e440 ;  /* 0x0001e44000027802 */ /* 0x000fe40000000f00 */
[----:B--2---:R-:W-:Y:S05]  /*1e430*/  CALL.REL.NOINC `($__internal_24_$__cuda_sm70_shflsync_up_p) ;  /* 0x00002e1000007944 */ /* 0x004fea0003c00000 */
[----:B------:R-:W-:Y:S01]  /*1e440*/  MOV R0, R4 ;  /* 0x0000000400007202 */ /* 0x000fe20000000f00 */
[----:B------:R-:W-:Y:S05]  /*1e450*/  BRA `(.L_x_1474) ;  /* 0xfffe1fe000007947 */ /* 0x000fea000383ffff */
.L_x_1284:
[----:B------:R-:W-:Y:S01]  /*1e460*/  IMAD.MOV.U32 R0, RZ, RZ, R5 ;  /* 0x000000ffff007224 */ /* 0x000fe200078e0005 */
[----:B------:R-:W-:Y:S02]  /*1e470*/  MOV R3, 0x2 ;  /* 0x0000000200037802 */ /* 0x000fe40000000f00 */
[----:B------:R-:W-:Y:S02]  /*1e480*/  MOV R2, 0x1e4a0 ;  /* 0x0001e4a000027802 */ /* 0x000fe40000000f00 */
[----:B--2---:R-:W-:Y:S05]  /*1e490*/  CALL.REL.NOINC `($__internal_24_$__cuda_sm70_shflsync_up_p) ;  /* 0x00002db000007944 */ /* 0x004fea0003c00000 */
[----:B------:R-:W-:Y:S01]  /*1e4a0*/  SEL R4, R4, RZ, P4 ;  /* 0x000000ff04047207 */ /* 0x000fe20002000000 */
[----:B------:R-:W-:Y:S01]  /*1e4b0*/  IMAD.MOV.U32 R3, RZ, RZ, 0x4 ;  /* 0x00000004ff037424 */ /* 0x000fe200078e00ff */
[----:B------:R-:W-:-:S03]  /*1e4c0*/  MOV R2, 0x1e4f0 ;  /* 0x0001e4f000027802 */ /* 0x000fc60000000f00 */
[----:B------:R-:W-:Y:S02]  /*1e4d0*/  IMAD.IADD R0, R5, 0x1, R4 ;  /* 0x0000000105007824 */ /* 0x000fe400078e0204 */
[----:B------:R-:W-:Y:S05]  /*1e4e0*/  CALL.REL.NOINC `($__internal_24_$__cuda_sm70_shflsync_up_p) ;  /* 0x00002d6000007944 */ /* 0x000fea0003c00000 */
        /* <DEDUP_REMOVED lines=10> */
[----:B------:R-:W-:Y:S02]  /*1e590*/  SEL R4, R4, RZ, P1 ;  /* 0x000000ff04047207 */ /* 0x000fe40000800000 */
[----:B------:R-:W-:Y:S02]  /*1e5a0*/  MOV R3, 0x1f ;  /* 0x0000001f00037802 */ /* 0x000fe40000000f00 */
[----:B------:R-:W-:Y:S01]  /*1e5b0*/  MOV R2, 0x1e600 ;  /* 0x0001e60000027802 */ /* 0x000fe20000000f00 */
[----:B------:R-:W-:Y:S02]  /*1e5c0*/  IMAD.IADD R4, R0, 0x1, R4 ;  /* 0x0000000100047824 */ /* 0x000fe400078e0204 */
[----:B------:R-:W-:Y:S02]  /*1e5d0*/  IMAD.MOV.U32 R0, RZ, RZ, 0x1f ;  /* 0x0000001fff007424 */ /* 0x000fe400078e00ff */
[----:B------:R-:W-:Y:S02]  /*1e5e0*/  IMAD.MOV.U32 R29, RZ, RZ, R4 ;  /* 0x000000ffff1d7224 */ /* 0x000fe400078e0004 */
[----:B------:R-:W-:Y:S05]  /*1e5f0*/  CALL.REL.NOINC `($__internal_23_$__cuda_sm70_shflsync_idx_p) ;  /* 0x00002c0000007944 */ /* 0x000fea0003c00000 */
[----:B------:R-:W-:Y:S05]  /*1e600*/  BRA `(.L_x_1475) ;  /* 0xfffe1f3000007947 */ /* 0x000fea000383ffff */
.L_x_1286:
[----:B------:R-:W-:Y:S02]  /*1e610*/  SEL R0, RZ, 0x1, P0 ;  /* 0x00000001ff007807 */ /* 0x000fe40000000000 */
[----:B------:R-:W-:-:S02]  /*1e620*/  MOV R2, 0x1e640 ;  /* 0x0001e64000027802 */ /* 0x000fc40000000f00 */
[----:B--2---:R-:W-:Y:S05]  /*1e630*/  CALL.REL.NOINC `($__internal_25_$__cuda_sm70_votesync_ballot) ;  /* 0x00002c7000007944 */ /* 0x004fea0003c00000 */
[----:B------:R-:W-:Y:S01]  /*1e640*/  MOV R10, R0 ;  /* 0x00000000000a7202 */ /* 0x000fe20000000f00 */
[----:B------:R-:W-:Y:S05]  /*1e650*/  BRA `(.L_x_1476) ;  /* 0xfffe1f7000007947 */ /* 0x000fea000383ffff */
.L_x_1287:
[----:B------:R-:W-:Y:S01]  /*1e660*/  IMAD.MOV.U32 R29, RZ, RZ, R9 ;  /* 0x000000ffff1d7224 */ /* 0x000fe200078e0009 */
[----:B------:R-:W-:Y:S01]  /*1e670*/  MOV R0, R5 ;  /* 0x0000000500007202 */ /* 0x000fe20000000f00 */
[----:B------:R-:W-:Y:S01]  /*1e680*/  IMAD.MOV.U32 R3, RZ, RZ, 0x1f ;  /* 0x0000001fff037424 */ /* 0x000fe200078e00ff */
[----:B------:R-:W-:-:S02]  /*1e690*/  MOV R2, 0x1e6b0 ;  /* 0x0001e6b000027802 */ /* 0x000fc40000000f00 */
[----:B------:R-:W-:Y:S05]  /*1e6a0*/  CALL.REL.NOINC `($__internal_23_$__cuda_sm70_shflsync_idx_p) ;  /* 0x00002b5000007944 */ /* 0x000fea0003c00000 */
[----:B------:R-:W-:Y:S01]  /*1e6b0*/  IMAD.MOV.U32 R12, RZ, RZ, R0 ;  /* 0x000000ffff0c7224 */ /* 0x000fe200078e0000 */
[----:B------:R-:W-:Y:S01]  /*1e6c0*/  MOV R29, R8 ;  /* 0x00000008001d7202 */ /* 0x000fe20000000f00 */
[----:B------:R-:W-:Y:S01]  /*1e6d0*/  IMAD.MOV.U32 R6, RZ, RZ, RZ ;  /* 0x000000ffff067224 */ /* 0x000fe200078e00ff */
[----:B------:R-:W-:Y:S01]  /*1e6e0*/  MOV R0, R5 ;  /* 0x0000000500007202 */ /* 0x000fe20000000f00 */
[----:B------:R-:W-:Y:S01]  /*1e6f0*/  IMAD.MOV.U32 R3, RZ, RZ, 0x1f ;  /* 0x0000001fff037424 */ /* 0x000fe200078e00ff */
[----:B------:R-:W-:-:S02]  /*1e700*/  MOV R2, 0x1e720 ;  /* 0x0001e72000027802 */ /* 0x000fc40000000f00 */
[----:B------:R-:W-:Y:S05]  /*1e710*/  CALL.REL.NOINC `($__internal_23_$__cuda_sm70_shflsync_idx_p) ;  /* 0x00002ae000007944 */ /* 0x000fea0003c00000 */
[----:B------:R-:W-:Y:S01]  /*1e720*/  MOV R9, R0 ;  /* 0x0000000000097202 */ /* 0x000fe20000000f00 */
[----:B------:R-:W-:Y:S05]  /*1e730*/  BRA `(.L_x_1477) ;  /* 0xfffe1ef000007947 */ /* 0x000fea000383ffff */
.L_x_1290:
[----:B------:R-:W-:Y:S01]  /*1e740*/  IMAD.MOV.U32 R29, RZ, RZ, R4 ;  /* 0x000000ffff1d7224 */ /* 0x000fe200078e0004 */
[----:B------:R-:W-:-:S02]  /*1e750*/  MOV R3, 0x1f ;  /* 0x0000001f00037802 */ /* 0x000fc40000000f00 */
[----:B------:R-:W-:Y:S02]  /*1e760*/  MOV R2, 0x1e780 ;  /* 0x0001e78000027802 */ /* 0x000fe40000000f00 */
[----:B-123--:R-:W-:Y:S05]  /*1e770*/  CALL.REL.NOINC `($__internal_23_$__cuda_sm70_shflsync_idx_p) ;  /* 0x00002a8000007944 */ /* 0x00efea0003c00000 */
[----:B------:R-:W-:Y:S01]  /*1e780*/  MOV R6, R0 ;  /* 0x0000000000067202 */ /* 0x000fe20000000f00 */
[----:B------:R-:W-:Y:S05]  /*1e790*/  BRA `(.L_x_1289) ;  /* 0xfffe1ef000007947 */ /* 0x000fea000383ffff */
.L_x_1329:
[----:B------:R-:W-:Y:S01]  /*1e7a0*/  IMAD.MOV.U32 R29, RZ, RZ, R5 ;  /* 0x000000ffff1d7224 */ /* 0x000fe200078e0005 */
[----:B------:R-:W-:Y:S01]  /*1e7b0*/  MOV R0, RZ ;  /* 0x000000ff00007202 */ /* 0x000fe20000000f00 */
[----:B------:R-:W-:Y:S01]  /*1e7c0*/  IMAD.MOV.U32 R3, RZ, RZ, 0x181f ;  /* 0x0000181fff037424 */ /* 0x000fe200078e00ff */
[----:B------:R-:W-:Y:S02]  /*1e7d0*/  MOV R2, 0x1e7f0 ;  /* 0x0001e7f000027802 */ /* 0x000fe40000000f00 */
[----:B-----5:R-:W-:Y:S05]  /*1e7e0*/  CALL.REL.NOINC `($__internal_23_$__cuda_sm70_shflsync_idx_p) ;  /* 0x00002a1000007944 */ /* 0x020fea0003c00000 */
[----:B------:R-:W-:Y:S01]  /*1e7f0*/  MOV R6, R0 ;  /* 0x0000000000067202 */ /* 0x000fe20000000f00 */
[----:B------:R-:W-:Y:S05]  /*1e800*/  BRA `(.L_x_1478) ;  /* 0xfffe9bd000007947 */ /* 0x000fea000383ffff */
.L_x_1330:
[----:B------:R-:W-:Y:S01]  /*1e810*/  IMAD.MOV.U32 R29, RZ, RZ, R7 ;  /* 0x000000ffff1d7224 */ /* 0x000fe200078e0007 */
[----:B------:R-:W-:Y:S01]  /*1e820*/  MOV R0, RZ ;  /* 0x000000ff00007202 */ /* 0x000fe20000000f00 */
[----:B------:R-:W-:Y:S01]  /*1e830*/  IMAD.MOV.U32 R3, RZ, RZ, 0x181f ;  /* 0x0000181fff037424 */ /* 0x000fe200078e00ff */
[----:B------:R-:W-:Y:S02]  /*1e840*/  MOV R2, 0x1e860 ;  /* 0x0001e86000027802 */ /* 0x000fe40000000f00 */
[----:B-12--5:R-:W-:Y:S05]  /*1e850*/  CALL.REL.NOINC `($__internal_23_$__cuda_sm70_shflsync_idx_p) ;  /* 0x000029a000007944 */ /* 0x026fea0003c00000 */
[----:B------:R-:W-:Y:S05]  /*1e860*/  BRA `(.L_x_1479) ;  /* 0xfffe9b9000007947 */ /* 0x000fea000383ffff */
.L_x_1333:
[----:B------:R-:W-:Y:S01]  /*1e870*/  IMAD.MOV.U32 R29, RZ, RZ, R5 ;  /* 0x000000ffff1d7224 */ /* 0x000fe200078e0005 */
[----:B----4-:R-:W-:Y:S01]  /*1e880*/  MOV R0, 0x1 ;  /* 0x0000000100007802 */ /* 0x010fe20000000f00 */
[----:B--2---:R-:W-:Y:S01]  /*1e890*/  IMAD.MOV.U32 R3, RZ, RZ, 0x181f ;  /* 0x0000181fff037424 */ /* 0x004fe200078e00ff */
[----:B------:R-:W-:-:S02]  /*1e8a0*/  MOV R2, 0x1e8c0 ;  /* 0x0001e8c000027802 */ /* 0x000fc40000000f00 */
[----:B-1-3-5:R-:W-:Y:S05]  /*1e8b0*/  CALL.REL.NOINC `($__internal_23_$__cuda_sm70_shflsync_idx_p) ;  /* 0x0000294000007944 */ /* 0x02afea0003c00000 */
[----:B------:R-:W-:Y:S01]  /*1e8c0*/  IMAD.MOV.U32 R6, RZ, RZ, R0 ;  /* 0x000000ffff067224 */ /* 0x000fe200078e0000 */
[----:B------:R-:W-:Y:S01]  /*1e8d0*/  MOV R0, 0x1 ;  /* 0x0000000100007802 */ /* 0x000fe20000000f00 */
[----:B------:R-:W-:Y:S01]  /*1e8e0*/  IMAD.MOV.U32 R29, RZ, RZ, R7 ;  /* 0x000000ffff1d7224 */ /* 0x000fe200078e0007 */
[----:B------:R-:W-:-:S02]  /*1e8f0*/  MOV R3, 0x181f ;  /* 0x0000181f00037802 */ /* 0x000fc40000000f00 */
[----:B------:R-:W-:Y:S02]  /*1e900*/  MOV R2, 0x1e920 ;  /* 0x0001e92000027802 */ /* 0x000fe40000000f00 */
[----:B------:R-:W-:Y:S05]  /*1e910*/  CALL.REL.NOINC `($__internal_23_$__cuda_sm70_shflsync_idx_p) ;  /* 0x000028e000007944 */ /* 0x000fea0003c00000 */
[----:B------:R-:W-:Y:S05]  /*1e920*/  BRA `(.L_x_1480) ;  /* 0xfffe9c1000007947 */ /* 0x000fea000383ffff */
.L_x_1336:
[----:B------:R-:W-:Y:S01]  /*1e930*/  IMAD.MOV.U32 R29, RZ, RZ, R5 ;  /* 0x000000ffff1d7224 */ /* 0x000fe200078e0005 */
[----:B----4-:R-:W-:Y:S01]  /*1e940*/  MOV R0, 0x2 ;  /* 0x0000000200007802 */ /* 0x010fe20000000f00 */
[----:B-1----:R-:W-:Y:S01]  /*1e950*/  IMAD.MOV.U32 R3, RZ, RZ, 0x181f ;  /* 0x0000181fff037424 */ /* 0x002fe200078e00ff */
[----:B------:R-:W-:Y:S02]  /*1e960*/  MOV R2, 0x1e980 ;  /* 0x0001e98000027802 */ /* 0x000fe40000000f00 */
[----:B--23-5:R-:W-:Y:S05]  /*1e970*/  CALL.REL.NOINC `($__internal_23_$__cuda_sm70_shflsync_idx_p) ;  /* 0x0000288000007944 */ /* 0x02cfea0003c00000 */
[----:B------:R-:W-:Y:S01]  /*1e980*/  MOV R6, R0 ;  /* 0x0000000000067202 */ /* 0x000fe20000000f00 */
[----:B------:R-:W-:Y:S05]  /*1e990*/  BRA `(.L_x_1481) ;  /* 0xfffe9cd000007947 */ /* 0x000fea000383ffff */
.L_x_1337:
[----:B------:R-:W-:Y:S01]  /*1e9a0*/  IMAD.MOV.U32 R29, RZ, RZ, R7 ;  /* 0x000000ffff1d7224 */ /* 0x000fe200078e0007 */
[----:B----4-:R-:W-:Y:S01]  /*1e9b0*/  MOV R0, 0x2 ;  /* 0x0000000200007802 */ /* 0x010fe20000000f00 */
[----:B------:R-:W-:Y:S01]  /*1e9c0*/  IMAD.MOV.U32 R3, RZ, RZ, 0x181f ;  /* 0x0000181fff037424 */ /* 0x000fe200078e00ff */
[----:B------:R-:W-:Y:S02]  /*1e9d0*/  MOV R2, 0x1e9f0 ;  /* 0x0001e9f000027802 */ /* 0x000fe40000000f00 */
[----:B-123-5:R-:W-:Y:S05]  /*1e9e0*/  CALL.REL.NOINC `($__internal_23_$__cuda_sm70_shflsync_idx_p) ;  /* 0x0000281000007944 */ /* 0x02efea0003c00000 */
[----:B------:R-:W-:Y:S05]  /*1e9f0*/  BRA `(.L_x_1482) ;  /* 0xfffe9c9000007947 */ /* 0x000fea000383ffff */
.L_x_1340:
[----:B------:R-:W-:Y:S01]  /*1ea00*/  IMAD.MOV.U32 R29, RZ, RZ, R5 ;  /* 0x000000ffff1d7224 */ /* 0x000fe200078e0005 */
[----:B-1----:R-:W-:Y:S01]  /*1ea10*/  MOV R0, 0x3 ;  /* 0x0000000300007802 */ /* 0x002fe20000000f00 */
[----:B------:R-:W-:Y:S01]  /*1ea20*/  IMAD.MOV.U32 R3, RZ, RZ, 0x181f ;  /* 0x0000181fff037424 */ /* 0x000fe200078e00ff */
[----:B------:R-:W-:-:S02]  /*1ea30*/  MOV R2, 0x1ea50 ;  /* 0x0001ea5000027802 */ /* 0x000fc40000000f00 */
[----:B--2345:R-:W-:Y:S05]  /*1ea40*/  CALL.REL.NOINC `($__internal_23_$__cuda_sm70_shflsync_idx_p) ;  /* 0x000027b000007944 */ /* 0x03cfea0003c00000 */
[----:B------:R-:W-:Y:S01]  /*1ea50*/  IMAD.MOV.U32 R5, RZ, RZ, R0 ;  /* 0x000000ffff057224 */ /* 0x000fe200078e0000 */
[----:B------:R-:W-:Y:S01]  /*1ea60*/  MOV R0, 0x3 ;  /* 0x0000000300007802 */ /* 0x000fe20000000f00 */
[----:B------:R-:W-:Y:S01]  /*1ea70*/  IMAD.MOV.U32 R29, RZ, RZ, R7 ;  /* 0x000000ffff1d7224 */ /* 0x000fe200078e0007 */
[----:B------:R-:W-:-:S02]  /*1ea80*/  MOV R3, 0x181f ;  /* 0x0000181f00037802 */ /* 0x000fc40000000f00 */
[----:B------:R-:W-:Y:S02]  /*1ea90*/  MOV R2, 0x1eab0 ;  /* 0x0001eab000027802 */ /* 0x000fe40000000f00 */
[----:B------:R-:W-:Y:S05]  /*1eaa0*/  CALL.REL.NOINC `($__internal_23_$__cuda_sm70_shflsync_idx_p) ;  /* 0x0000275000007944 */ /* 0x000fea0003c00000 */
[----:B------:R-:W-:Y:S05]  /*1eab0*/  BRA `(.L_x_1483) ;  /* 0xfffe9d1000007947 */ /* 0x000fea000383ffff */
.L_x_1387:
[----:B------:R-:W-:Y:S01]  /*1eac0*/  IMAD.MOV.U32 R29, RZ, RZ, R5 ;  /* 0x000000ffff1d7224 */ /* 0x000fe200078e0005 */
[----:B------:R-:W-:Y:S01]  /*1ead0*/  MOV R0, RZ ;  /* 0x000000ff00007202 */ /* 0x000fe20000000f00 */
[----:B------:R-:W-:Y:S01]  /*1eae0*/  IMAD.MOV.U32 R3, RZ, RZ, 0x181f ;  /* 0x0000181fff037424 */ /* 0x000fe200078e00ff */
[----:B------:R-:W-:Y:S02]  /*1eaf0*/  MOV R2, 0x1eb10 ;  /* 0x0001eb1000027802 */ /* 0x000fe40000000f00 */
[----:B------:R-:W-:Y:S05]  /*1eb00*/  CALL.REL.NOINC `($__internal_23_$__cuda_sm70_shflsync_idx_p) ;  /* 0x000026f000007944 */ /* 0x000fea0003c00000 */
[----:B------:R-:W-:Y:S01]  /*1eb10*/  MOV R4, R0 ;  /* 0x0000000000047202 */ /* 0x000fe20000000f00 */
[----:B------:R-:W-:Y:S05]  /*1eb20*/  BRA `(.L_x_1484) ;  /* 0xffff23c000007947 */ /* 0x000fea000383ffff */
.L_x_1388:
[----:B------:R-:W-:Y:S01]  /*1eb30*/  IMAD.MOV.U32 R29, RZ, RZ, R12 ;  /* 0x000000ffff1d7224 */ /* 0x000fe200078e000c */
[----:B------:R-:W-:Y:S01]  /*1eb40*/  MOV R0, RZ ;  /* 0x000000ff00007202 */ /* 0x000fe20000000f00 */
[----:B------:R-:W-:Y:S01]  /*1eb50*/  IMAD.MOV.U32 R3, RZ, RZ, 0x181f ;  /* 0x0000181fff037424 */ /* 0x000fe200078e00ff */
[----:B------:R-:W-:Y:S02]  /*1eb60*/  MOV R2, 0x1eb80 ;  /* 0x0001eb8000027802 */ /* 0x000fe40000000f00 */
[----:B-12---:R-:W-:Y:S05]  /*1eb70*/  CALL.REL.NOINC `($__internal_23_$__cuda_sm70_shflsync_idx_p) ;  /* 0x0000268000007944 */ /* 0x006fea0003c00000 */
[----:B------:R-:W-:Y:S01]  /*1eb80*/  ISETP.GE.AND P2, PT, R202, c[0x0][0x1d4], PT ;  /* 0x00007500ca007a0c */ /* 0x000fe20003f46270 */
[----:B------:R-:W-:Y:S01]  /*1eb90*/  IMAD.MOV.U32 R29, RZ, RZ, R5 ;  /* 0x000000ffff1d7224 */ /* 0x000fe200078e0005 */
[----:B------:R-:W-:Y:S02]  /*1eba0*/  IADD3 R2, P0, R0, R84, RZ ;  /* 0x0000005400027210 */ /* 0x000fe40007f1e0ff */
[----:B------:R-:W-:-:S02]  /*1ebb0*/  ISETP.GE.AND P1, PT, R205, c[0x0][0x1d4], PT ;  /* 0x00007500cd007a0c */ /* 0x000fc40003f26270 */
[----:B------:R-:W-:Y:S01]  /*1ebc0*/  SEL R11, RZ, 0x10, P2 ;  /* 0x00000010ff0b7807 */ /* 0x000fe20001000000 */
[----:B------:R-:W-:Y:S01]  /*1ebd0*/  IMAD.X R3, R4, 0x1, R87, P0 ;  /* 0x0000000104037824 */ /* 0x000fe200000e0657 */
[----:B------:R-:W-:-:S05]  /*1ebe0*/  SEL R10, RZ, 0x10, P1 ;  /* 0x00000010ff0a7807 */ /* 0x000fca0000800000 */
[----:B------:R-:W-:Y:S01]  /*1ebf0*/  @!PT LDS RZ, [RZ] ;  /* 0x00000000fffff984 */ /* 0x000fe20000000800 */
[----:B------:R-:W-:Y:S01]  /*1ec00*/  @!PT LDS RZ, [RZ] ;  /* 0x00000000fffff984 */ /* 0x000fe20000000800 */
[----:B------:R-:W-:Y:S01]  /*1ec10*/  @!PT LDS RZ, [RZ] ;  /* 0x00000000fffff984 */ /* 0x000fe20000000800 */
[----:B------:R1:W-:Y:S02]  /*1ec20*/  LDGSTS.E.BYPASS.LTC128B.128 [R193+0x6100], [R2.64], !P2 ;  /* 0x0610000002c17fae */ /* 0x0003e4000d101d48 */
[----:B-1----:R-:W-:-:S05]  /*1ec30*/  IADD3 R2, P0, R0, R85, RZ ;  /* 0x0000005500027210 */ /* 0x002fca0007f1e0ff */
[----:B------:R-:W-:Y:S01]  /*1ec40*/  IMAD.X R3, R4, 0x1, R88, P0 ;  /* 0x0000000104037824 */ /* 0x000fe200000e0658 */
[----:B------:R-:W-:-:S04]  /*1ec50*/  ISETP.GE.AND P0, PT, R206, c[0x0][0x1d4], PT ;  /* 0x00007500ce007a0c */ /* 0x000fc80003f06270 */
[----:B------:R1:W-:Y:S01]  /*1ec60*/  LDGSTS.E.BYPASS.LTC128B.128 [R193+0x8100], [R2.64], !P1 ;  /* 0x0810000002c17fae */ /* 0x0003e2000c901d48 */
[----:B------:R-:W-:Y:S02]  /*1ec70*/  SEL R5, RZ, 0x10, P0 ;  /* 0x00000010ff057807 */ /* 0x000fe40000000000 */
[----:B-1----:R-:W-:Y:S01]  /*1ec80*/  IADD3 R2, P3, R0, R86, RZ ;  /* 0x0000005600027210 */ /* 0x002fe20007f7e0ff */
[----:B------:R-:W-:-:S04]  /*1ec90*/  IMAD.MOV.U32 R0, RZ, RZ, 0x1 ;  /* 0x00000001ff007424 */ /* 0x000fc800078e00ff */
[----:B------:R-:W-:-:S05]  /*1eca0*/  IMAD.X R3, R4, 0x1, R89, P3 ;  /* 0x0000000104037824 */ /* 0x000fca00018e0659 */
[----:B------:R1:W-:Y:S02]  /*1ecb0*/  LDGSTS.E.BYPASS.LTC128B.128 [R193+0xa100], [R2.64], !P0 ;  /* 0x0a10000002c17fae */ /* 0x0003e4000c101d48 */
[----:B-1----:R-:W-:Y:S01]  /*1ecc0*/  IMAD.MOV.U32 R3, RZ, RZ, 0x181f ;  /* 0x0000181fff037424 */ /* 0x002fe200078e00ff */
[----:B------:R-:W-:Y:S02]  /*1ecd0*/  MOV R2, 0x1ecf0 ;  /* 0x0001ecf000027802 */ /* 0x000fe40000000f00 */
[----:B------:R-:W-:Y:S05]  /*1ece0*/  CALL.REL.NOINC `($__internal_23_$__cuda_sm70_shflsync_idx_p) ;  /* 0x0000251000007944 */ /* 0x000fea0003c00000 */
[----:B------:R-:W-:Y:S01]  /*1ecf0*/  IMAD.MOV.U32 R4, RZ, RZ, R0 ;  /* 0x000000ffff047224 */ /* 0x000fe200078e0000 */
[----:B------:R-:W-:Y:S01]  /*1ed00*/  MOV R0, 0x1 ;  /* 0x0000000100007802 */ /* 0x000fe20000000f00 */
[----:B------:R-:W-:Y:S01]  /*1ed10*/  IMAD.MOV.U32 R29, RZ, RZ, R12 ;  /* 0x000000ffff1d7224 */ /* 0x000fe200078e000c */
[----:B------:R-:W-:Y:S02]  /*1ed20*/  MOV R3, 0x181f ;  /* 0x0000181f00037802 */ /* 0x000fe40000000f00 */
[----:B------:R-:W-:Y:S02]  /*1ed30*/  MOV R2, 0x1ed50 ;  /* 0x0001ed5000027802 */ /* 0x000fe40000000f00 */
[----:B------:R-:W-:Y:S05]  /*1ed40*/  CALL.REL.NOINC `($__internal_23_$__cuda_sm70_shflsync_idx_p) ;  /* 0x000024b000007944 */ /* 0x000fea0003c00000 */
[----:B------:R-:W-:Y:S05]  /*1ed50*/  BRA `(.L_x_1485) ;  /* 0xffff22e000007947 */ /* 0x000fea000383ffff */
.L_x_1389:
[----:B------:R-:W-:Y:S01]  /*1ed60*/  IMAD.MOV.U32 R29, RZ, RZ, R4 ;  /* 0x000000ffff1d7224 */ /* 0x000fe200078e0004 */
[----:B------:R-:W-:Y:S01]  /*1ed70*/  MOV R0, RZ ;  /* 0x000000ff00007202 */ /* 0x000fe20000000f00 */
[----:B------:R-:W-:Y:S01]  /*1ed80*/  IMAD.MOV.U32 R3, RZ, RZ, 0x1c1f ;  /* 0x00001c1fff037424 */ /* 0x000fe200078e00ff */
[----:B------:R-:W-:-:S02]  /*1ed90*/  MOV R2, 0x1edb0 ;  /* 0x0001edb000027802 */ /* 0x000fc40000000f00 */
[----:B------:R-:W-:Y:S05]  /*1eda0*/  CALL.REL.NOINC `($__internal_23_$__cuda_sm70_shflsync_idx_p) ;  /* 0x0000245000007944 */ /* 0x000fea0003c00000 */
[----:B------:R-:W-:Y:S05]  /*1edb0*/  BRA `(.L_x_1486) ;  /* 0xffff24c000007947 */ /* 0x000fea000383ffff */
.L_x_1390:
[----:B------:R-:W-:Y:S01]  /*1edc0*/  IMAD.MOV.U32 R29, RZ, RZ, R4 ;  /* 0x000000ffff1d7224 */ /* 0x000fe200078e0004 */
[----:B------:R-:W-:Y:S01]  /*1edd0*/  MOV R0, 0x1 ;  /* 0x0000000100007802 */ /* 0x000fe20000000f00 */
[----:B------:R-:W-:Y:S01]  /*1ede0*/  IMAD.MOV.U32 R3, RZ, RZ, 0x1c1f ;  /* 0x00001c1fff037424 */ /* 0x000fe200078e00ff */
[----:B------:R-:W-:-:S02]  /*1edf0*/  MOV R2, 0x1ee10 ;  /* 0x0001ee1000027802 */ /* 0x000fc40000000f00 */
[----:B-1----:R-:W-:Y:S05]  /*1ee00*/  CALL.REL.NOINC `($__internal_23_$__cuda_sm70_shflsync_idx_p) ;  /* 0x000023f000007944 */ /* 0x002fea0003c00000 */
[----:B------:R-:W-:Y:S01]  /*1ee10*/  IMAD.IADD R0, R5, 0x1, R0 ;  /* 0x0000000105007824 */ /* 0x000fe200078e0200 */
[----:B------:R-:W-:-:S04]  /*1ee20*/  FMNMX.FTZ R3, R8, R9, !PT ;  /* 0x0000000908037209 */ /* 0x000fc80007810000 */
[----:B------:R-:W-:Y:S02]  /*1ee30*/  IMNMX R0, R6, R0, PT ;  /* 0x0000000006007217 */ /* 0x000fe40003800200 */
[----:B------:R-:W-:Y:S02]  /*1ee40*/  FMNMX.FTZ R3, R10, R3, !PT ;  /* 0x000000030a037209 */ /* 0x000fe40007810000 */
[C---:B------:R-:W-:Y:S02]  /*1ee50*/  ISETP.GT.AND P0, PT, R0.reuse, RZ, PT ;  /* 0x000000ff0000720c */ /* 0x040fe40003f04270 */
[----:B------:R-:W-:Y:S02]  /*1ee60*/  ISETP.GT.AND P2, PT, R0, 0x1, PT ;  /* 0x000000010000780c */ /* 0x000fe40003f44270 */
[----:B------:R-:W-:Y:S02]  /*1ee70*/  FSEL R6, R70, -INF , P0 ;  /* 0xff80000046067808 */ /* 0x000fe40000000000 */
        /* <DEDUP_REMOVED lines=24> */
[----:B------:R-:W-:-:S02]  /*1f000*/  FMNMX.FTZ R0, R6, R7, !PT ;  /* 0x0000000706007209 */ /* 0x000fc40007810000 */
[----:B------:R-:W-:Y:S02]  /*1f010*/  FMNMX.FTZ R3, R11, R3, !PT ;  /* 0x000000030b037209 */ /* 0x000fe40007810000 */
[----:B------:R-:W-:Y:S02]  /*1f020*/  FMNMX.FTZ R0, R12, R0, !PT ;  /* 0x000000000c007209 */ /* 0x000fe40007810000 */
[----:B------:R-:W-:Y:S02]  /*1f030*/  FMNMX.FTZ R3, R14, R3, !PT ;  /* 0x000000030e037209 */ /* 0x000fe40007810000 */
[----:B------:R-:W-:Y:S02]  /*1f040*/  FMNMX.FTZ R0, R13, R0, !PT ;  /* 0x000000000d007209 */ /* 0x000fe40007810000 */
[----:B------:R-:W-:Y:S02]  /*1f050*/  FMNMX.FTZ R3, R15, R3, !PT ;  /* 0x000000030f037209 */ /* 0x000fe40007810000 */
        /* <DEDUP_REMOVED lines=9> */
[----:B------:R-:W-:Y:S02]  /*1f0f0*/  FSEL R72, R30, -INF , P4 ;  /* 0xff8000001e487808 */ /* 0x000fe40002000000 */
[----:B------:R-:W-:Y:S02]  /*1f100*/  FMNMX.FTZ R2, R74, R0, !PT ;  /* 0x000000004a027209 */ /* 0x000fe40007810000 */
[----:B------:R-:W-:Y:S02]  /*1f110*/  FMNMX.FTZ R0, R81, R3, !PT ;  /* 0x0000000351007209 */ /* 0x000fe40007810000 */
[----:B------:R-:W-:-:S02]  /*1f120*/  FMNMX.FTZ R2, R73, R2, !PT ;  /* 0x0000000249027209 */ /* 0x000fc40007810000 */
[----:B------:R-:W-:Y:S02]  /*1f130*/  FMNMX.FTZ R0, R80, R0, !PT ;  /* 0x0000000050007209 */ /* 0x000fe40007810000 */
[----:B------:R-:W-:Y:S02]  /*1f140*/  FSEL R71, R26, -INF , P3 ;  /* 0xff8000001a477808 */ /* 0x000fe40001800000 */
[----:B------:R-:W-:Y:S02]  /*1f150*/  FMNMX.FTZ R0, R79, R0, !PT ;  /* 0x000000004f007209 */ /* 0x000fe40007810000 */
[----:B------:R-:W-:Y:S02]  /*1f160*/  FMNMX.FTZ R5, R72, R2, !PT ;  /* 0x0000000248057209 */ /* 0x000fe40007810000 */
[----:B------:R-:W-:Y:S02]  /*1f170*/  FMNMX.FTZ R0, R78, R0, !PT ;  /* 0x000000004e007209 */ /* 0x000fe40007810000 */
[----:B------:R-:W-:-:S02]  /*1f180*/  FSEL R70, R25, -INF , P2 ;  /* 0xff80000019467808 */ /* 0x000fc40001000000 */
[----:B------:R-:W-:Y:S02]  /*1f190*/  FMNMX.FTZ R5, R71, R5, !PT ;  /* 0x0000000547057209 */ /* 0x000fe40007810000 */
[----:B------:R-:W-:Y:S02]  /*1f1a0*/  FMNMX.FTZ R0, R77, R0, !PT ;  /* 0x000000004d007209 */ /* 0x000fe40007810000 */
[----:B------:R-:W-:Y:S02]  /*1f1b0*/  FSEL R69, R23, -INF , P1 ;  /* 0xff80000017457808 */ /* 0x000fe40000800000 */
[----:B------:R-:W-:Y:S02]  /*1f1c0*/  FMNMX.FTZ R5, R70, R5, !PT ;  /* 0x0000000546057209 */ /* 0x000fe40007810000 */
[----:B------:R-:W-:Y:S01]  /*1f1d0*/  FMNMX.FTZ R100, R76, R0, !PT ;  /* 0x000000004c647209 */ /* 0x000fe20007810000 */
[----:B------:R-:W-:Y:S01]  /*1f1e0*/  IMAD.MOV.U32 R0, RZ, RZ, 0x2 ;  /* 0x00000002ff007424 */ /* 0x000fe200078e00ff */
[----:B------:R-:W-:-:S02]  /*1f1f0*/  FSEL R68, R22, -INF , P0 ;  /* 0xff80000016447808 */ /* 0x000fc40000000000 */
[----:B------:R-:W-:Y:S01]  /*1f200*/  FMNMX.FTZ R5, R69, R5, !PT ;  /* 0x0000000545057209 */ /* 0x000fe20007810000 */
[----:B------:R-:W-:Y:S01]  /*1f210*/  IMAD.MOV.U32 R4, RZ, RZ, R100 ;  /* 0x000000ffff047224 */ /* 0x000fe200078e0064 */
[----:B------:R-:W-:Y:S02]  /*1f220*/  MOV R2, 0x1f250 ;  /* 0x0001f25000027802 */ /* 0x000fe40000000f00 */
[----:B------:R-:W-:Y:S02]  /*1f230*/  FMNMX.FTZ R5, R68, R5, !PT ;  /* 0x0000000544057209 */ /* 0x000fe40007810000 */
[----:B------:R-:W-:Y:S05]  /*1f240*/  CALL.REL.NOINC `($__internal_22_$__cuda_sm70_shflsync_bfly_p) ;  /* 0x00001f5000007944 */ /* 0x000fea0003c00000 */
[----:B------:R-:W-:Y:S01]  /*1f250*/  FMNMX.FTZ R100, R100, R0, !PT ;  /* 0x0000000064647209 */ /* 0x000fe20007810000 */
[----:B------:R-:W-:Y:S01]  /*1f260*/  IMAD.MOV.U32 R0, RZ, RZ, 0x1 ;  /* 0x00000001ff007424 */ /* 0x000fe200078e00ff */
[----:B------:R-:W-:-:S03]  /*1f270*/  MOV R2, 0x1f2a0 ;  /* 0x0001f2a000027802 */ /* 0x000fc60000000f00 */
[----:B------:R-:W-:Y:S02]  /*1f280*/  IMAD.MOV.U32 R4, RZ, RZ, R100 ;  /* 0x000000ffff047224 */ /* 0x000fe400078e0064 */
[----:B------:R-:W-:Y:S05]  /*1f290*/  CALL.REL.NOINC `($__internal_22_$__cuda_sm70_shflsync_bfly_p) ;  /* 0x00001f0000007944 */ /* 0x000fea0003c00000 */
[----:B------:R-:W-:Y:S01]  /*1f2a0*/  FMNMX.FTZ R100, R100, R0, !PT ;  /* 0x0000000064647209 */ /* 0x000fe20007810000 */
[----:B------:R-:W-:Y:S01]  /*1f2b0*/  IMAD.MOV.U32 R4, RZ, RZ, R5 ;  /* 0x000000ffff047224 */ /* 0x000fe200078e0005 */
[----:B------:R-:W-:Y:S01]  /*1f2c0*/  MOV R2, 0x1f2f0 ;  /* 0x0001f2f000027802 */ /* 0x000fe20000000f00 */
[----:B------:R-:W-:Y:S02]  /*1f2d0*/  IMAD.MOV.U32 R0, RZ, RZ, 0x2 ;  /* 0x00000002ff007424 */ /* 0x000fe400078e00ff */
[----:B------:R-:W-:Y:S05]  /*1f2e0*/  CALL.REL.NOINC `($__internal_22_$__cuda_sm70_shflsync_bfly_p) ;  /* 0x00001eb000007944 */ /* 0x000fea0003c00000 */
[----:B------:R-:W-:Y:S01]  /*1f2f0*/  FMNMX.FTZ R4, R5, R0, !PT ;  /* 0x0000000005047209 */ /* 0x000fe20007810000 */
[----:B------:R-:W-:Y:S01]  /*1f300*/  IMAD.MOV.U32 R0, RZ, RZ, 0x1 ;  /* 0x00000001ff007424 */ /* 0x000fe200078e00ff */
[----:B------:R-:W-:Y:S02]  /*1f310*/  MOV R2, 0x1f330 ;  /* 0x0001f33000027802 */ /* 0x000fe40000000f00 */
[----:B------:R-:W-:Y:S05]  /*1f320*/  CALL.REL.NOINC `($__internal_22_$__cuda_sm70_shflsync_bfly_p) ;  /* 0x00001e7000007944 */ /* 0x000fea0003c00000 */
[----:B------:R-:W-:Y:S01]  /*1f330*/  MOV R5, R0 ;  /* 0x0000000000057202 */ /* 0x000fe20000000f00 */
[----:B------:R-:W-:Y:S05]  /*1f340*/  BRA `(.L_x_1487) ;  /* 0xffff25e000007947 */ /* 0x000fea000383ffff */
.L_x_1394:
[----:B------:R-:W-:Y:S01]  /*1f350*/  MOV R0, RZ ;  /* 0x000000ff00007202 */ /* 0x000fe20000000f00 */
[----:B------:R-:W-:Y:S01]  /*1f360*/  IMAD.MOV.U32 R29, RZ, RZ, R5 ;  /* 0x000000ffff1d7224 */ /* 0x000fe200078e0005 */
[----:B------:R-:W-:Y:S01]  /*1f370*/  MOV R2, 0x1f3a0 ;  /* 0x0001f3a000027802 */ /* 0x000fe20000000f00 */
[----:B------:R-:W-:Y:S02]  /*1f380*/  IMAD.MOV.U32 R3, RZ, RZ, 0x181f ;  /* 0x0000181fff037424 */ /* 0x000fe400078e00ff */
[----:B-1234-:R-:W-:Y:S05]  /*1f390*/  CALL.REL.NOINC `($__internal_23_$__cuda_sm70_shflsync_idx_p) ;  /* 0x00001e6000007944 */ /* 0x01efea0003c00000 */
[----:B------:R-:W-:Y:S01]  /*1f3a0*/  MOV R4, R0 ;  /* 0x0000000000047202 */ /* 0x000fe20000000f00 */
[----:B------:R-:W-:-:S05]  /*1f3b0*/  BRA `(.L_x_1488) ;  /* 0xffff398000007947 */ /* 0x000fca000383ffff */
.L_x_1395:
[----:B------:R-:W-:Y:S01]  /*1f3c0*/  MOV R0, RZ ;  /* 0x000000ff00007202 */ /* 0x000fe20000000f00 */
[----:B------:R-:W-:Y:S01]  /*1f3d0*/  IMAD.MOV.U32 R29, RZ, RZ, R13 ;  /* 0x000000ffff1d7224 */ /* 0x000fe200078e000d */
[----:B------:R-:W-:Y:S01]  /*1f3e0*/  MOV R2, 0x1f410 ;  /* 0x0001f41000027802 */ /* 0x000fe20000000f00 */
[----:B------:R-:W-:Y:S02]  /*1f3f0*/  IMAD.MOV.U32 R3, RZ, RZ, 0x181f ;  /* 0x0000181fff037424 */ /* 0x000fe400078e00ff */
[----:B-1234-:R-:W-:Y:S05]  /*1f400*/  CALL.REL.NOINC `($__internal_23_$__cuda_sm70_shflsync_idx_p) ;  /* 0x00001df000007944 */ /* 0x01efea0003c00000 */
[----:B------:R-:W-:Y:S01]  /*1f410*/  ISETP.GE.AND P2, PT, R202, c[0x0][0x1d4], PT ;  /* 0x00007500ca007a0c */ /* 0x000fe20003f46270 */
[----:B------:R-:W-:Y:S01]  /*1f420*/  IMAD.MOV.U32 R29, RZ, RZ, R5 ;  /* 0x000000ffff1d7224 */ /* 0x000fe200078e0005 */
[C---:B------:R-:W-:Y:S02]  /*1f430*/  IADD3 R2, P0, R0.reuse, R14, RZ ;  /* 0x0000000e00027210 */ /* 0x040fe40007f1e0ff */
[----:B------:R-:W-:Y:S02]  /*1f440*/  ISETP.GE.AND P1, PT, R205, c[0x0][0x1d4], PT ;  /* 0x00007500cd007a0c */ /* 0x000fe40003f26270 */
[----:B------:R-:W-:Y:S01]  /*1f450*/  IADD3 R6, P3, R0, R20, RZ ;  /* 0x0000001400067210 */ /* 0x000fe20007f7e0ff */
[----:B------:R-:W-:Y:S01]  /*1f460*/  IMAD.X R3, R4, 0x1, R15, P0 ;  /* 0x0000000104037824 */ /* 0x000fe200000e060f */
[----:B------:R-:W-:Y:S02]  /*1f470*/  ISETP.GE.AND P0, PT, R206, c[0x0][0x1d4], PT ;  /* 0x00007500ce007a0c */ /* 0x000fe40003f06270 */
[----:B------:R-:W-:Y:S01]  /*1f480*/  SEL R5, RZ, 0x10, P2 ;  /* 0x00000010ff057807 */ /* 0x000fe20001000000 */
[----:B------:R-:W-:Y:S01]  /*1f490*/  IMAD.X R7, R4, 0x1, R21, P3 ;  /* 0x0000000104077824 */ /* 0x000fe200018e0615 */
[----:B------:R-:W-:Y:S01]  /*1f4a0*/  SEL R12, RZ, 0x10, P1 ;  /* 0x00000010ff0c7807 */ /* 0x000fe20000800000 */
        /* <DEDUP_REMOVED lines=8> */
[----:B------:R-:W-:Y:S05]  /*1f530*/  IMAD.X R3, R4, 0x1, R23, P3 ;  /* 0x0000000104037824 */ /* 0x000fea00018e0617 */
[----:B------:R1:W-:Y:S02]  /*1f540*/  LDGSTS.E.BYPASS.LTC128B.128 [R193+0x4100], [R2.64], !P0 ;  /* 0x0410000002c17fae */ /* 0x0003e4000c101d48 */
[----:B-1----:R-:W-:Y:S01]  /*1f550*/  MOV R2, 0x1f580 ;  /* 0x0001f58000027802 */ /* 0x002fe20000000f00 */
[----:B------:R-:W-:Y:S02]  /*1f560*/  IMAD.MOV.U32 R3, RZ, RZ, 0x181f ;  /* 0x0000181fff037424 */ /* 0x000fe400078e00ff */
[----:B------:R-:W-:Y:S05]  /*1f570*/  CALL.REL.NOINC `($__internal_23_$__cuda_sm70_shflsync_idx_p) ;  /* 0x00001c8000007944 */ /* 0x000fea0003c00000 */
[----:B------:R-:W-:Y:S01]  /*1f580*/  MOV R3, 0x181f ;  /* 0x0000181f00037802 */ /* 0x000fe20000000f00 */
[----:B------:R-:W-:Y:S01]  /*1f590*/  IMAD.MOV.U32 R4, RZ, RZ, R0 ;  /* 0x000000ffff047224 */ /* 0x000fe200078e0000 */
[----:B------:R-:W-:Y:S01]  /*1f5a0*/  MOV R0, 0x1 ;  /* 0x0000000100007802 */ /* 0x000fe20000000f00 */
[----:B------:R-:W-:Y:S01]  /*1f5b0*/  IMAD.MOV.U32 R29, RZ, RZ, R13 ;  /* 0x000000ffff1d7224 */ /* 0x000fe200078e000d */
[----:B------:R-:W-:Y:S02]  /*1f5c0*/  MOV R2, 0x1f5e0 ;  /* 0x0001f5e000027802 */ /* 0x000fe40000000f00 */
[----:B------:R-:W-:Y:S05]  /*1f5d0*/  CALL.REL.NOINC `($__internal_23_$__cuda_sm70_shflsync_idx_p) ;  /* 0x00001c2000007944 */ /* 0x000fea0003c00000 */
[----:B------:R-:W-:-:S05]  /*1f5e0*/  BRA `(.L_x_1489) ;  /* 0xffff38a000007947 */ /* 0x000fca000383ffff */
.L_x_1398:
[----:B------:R-:W-:Y:S01]  /*1f5f0*/  MOV R0, RZ ;  /* 0x000000ff00007202 */ /* 0x000fe20000000f00 */
[----:B------:R-:W-:Y:S01]  /*1f600*/  IMAD.MOV.U32 R29, RZ, RZ, R5 ;  /* 0x000000ffff1d7224 */ /* 0x000fe200078e0005 */
[----:B------:R-:W-:Y:S01]  /*1f610*/  MOV R2, 0x1f640 ;  /* 0x0001f64000027802 */ /* 0x000fe20000000f00 */
[----:B------:R-:W-:Y:S02]  /*1f620*/  IMAD.MOV.U32 R3, RZ, RZ, 0x181f ;  /* 0x0000181fff037424 */ /* 0x000fe400078e00ff */
[----:B-1----:R-:W-:Y:S05]  /*1f630*/  CALL.REL.NOINC `($__internal_23_$__cuda_sm70_shflsync_idx_p) ;  /* 0x00001bc000007944 */ /* 0x002fea0003c00000 */
[----:B------:R-:W-:Y:S01]  /*1f640*/  MOV R4, R0 ;  /* 0x0000000000047202 */ /* 0x000fe20000000f00 */
[----:B------:R-:W-:-:S05]  /*1f650*/  BRA `(.L_x_1490) ;  /* 0xffff497000007947 */ /* 0x000fca000383ffff */
.L_x_1399:
[----:B------:R-:W-:Y:S01]  /*1f660*/  MOV R0, RZ ;  /* 0x000000ff00007202 */ /* 0x000fe20000000f00 */
[----:B------:R-:W-:Y:S01]  /*1f670*/  IMAD.MOV.U32 R29, RZ, RZ, R8 ;  /* 0x000000ffff1d7224 */ /* 0x000fe200078e0008 */
[----:B------:R-:W-:Y:S01]  /*1f680*/  MOV R2, 0x1f6b0 ;  /* 0x0001f6b000027802 */ /* 0x000fe20000000f00 */
[----:B------:R-:W-:Y:S02]  /*1f690*/  IMAD.MOV.U32 R3, RZ, RZ, 0x181f ;  /* 0x0000181fff037424 */ /* 0x000fe400078e00ff */
[----:B-123--:R-:W-:Y:S05]  /*1f6a0*/  CALL.REL.NOINC `($__internal_23_$__cuda_sm70_shflsync_idx_p) ;  /* 0x00001b5000007944 */ /* 0x00efea0003c00000 */
        /* <DEDUP_REMOVED lines=30> */
.L_x_1400:
[----:B------:R-:W-:Y:S01]  /*1f890*/  MOV R0, RZ ;  /* 0x000000ff00007202 */ /* 0x000fe20000000f00 */
[----:B------:R-:W-:Y:S01]  /*1f8a0*/  IMAD.MOV.U32 R29, RZ, RZ, R4 ;  /* 0x000000ffff1d7224 */ /* 0x000fe200078e0004 */
[----:B-1----:R-:W-:Y:S01]  /*1f8b0*/  MOV R2, 0x1f8e0 ;  /* 0x0001f8e000027802 */ /* 0x002fe20000000f00 */
[----:B------:R-:W-:Y:S02]  /*1f8c0*/  IMAD.MOV.U32 R3, RZ, RZ, 0x1c1f ;  /* 0x00001c1fff037424 */ /* 0x000fe400078e00ff */
[----:B------:R-:W-:Y:S05]  /*1f8d0*/  CALL.REL.NOINC `($__internal_23_$__cuda_sm70_shflsync_idx_p) ;  /* 0x0000192000007944 */ /* 0x000fea0003c00000 */
[----:B------:R-:W-:-:S05]  /*1f8e0*/  BRA `(.L_x_1492) ;  /* 0xffff4a6000007947 */ /* 0x000fca000383ffff */
.L_x_1401:
[----:B------:R-:W-:Y:S01]  /*1f8f0*/  MOV R0, 0x1 ;  /* 0x0000000100007802 */ /* 0x000fe20000000f00 */
[----:B------:R-:W-:Y:S01]  /*1f900*/  IMAD.MOV.U32 R29, RZ, RZ, R4 ;  /* 0x000000ffff1d7224 */ /* 0x000fe200078e0004 */
[----:B------:R-:W-:Y:S01]  /*1f910*/  MOV R2, 0x1f940 ;  /* 0x0001f94000027802 */ /* 0x000fe20000000f00 */
[----:B------:R-:W-:Y:S02]  /*1f920*/  IMAD.MOV.U32 R3, RZ, RZ, 0x1c1f ;  /* 0x00001c1fff037424 */ /* 0x000fe400078e00ff */
[----:B--2---:R-:W-:Y:S05]  /*1f930*/  CALL.REL.NOINC `($__internal_23_$__cuda_sm70_shflsync_idx_p) ;  /* 0x000018c000007944 */ /* 0x004fea0003c00000 */
[----:B------:R-:W-:Y:S05]  /*1f940*/  IMAD.IADD R0, R5, 0x1, R0 ;  /* 0x0000000105007824 */ /* 0x000fea00078e0200 */
        /* <DEDUP_REMOVED lines=66> */
[----:B------:R-:W-:Y:S05]  /*1fd70*/  CALL.REL.NOINC `($__internal_22_$__cuda_sm70_shflsync_bfly_p) ;  /* 0x0000142000007944 */ /* 0x000fea0003c00000 */
[----:B------:R-:W-:Y:S01]  /*1fd80*/  FMNMX.FTZ R4, R4, R0, !PT ;  /* 0x0000000004047209 */ /* 0x000fe20007810000 */
[----:B------:R-:W-:Y:S01]  /*1fd90*/  IMAD.MOV.U32 R0, RZ, RZ, 0x1 ;  /* 0x00000001ff007424 */ /* 0x000fe200078e00ff */
[----:B------:R-:W-:Y:S02]  /*1fda0*/  MOV R2, 0x1fdc0 ;  /* 0x0001fdc000027802 */ /* 0x000fe40000000f00 */
        /* <DEDUP_REMOVED lines=10> */
[----:B------:R-:W-:-:S05]  /*1fe50*/  BRA `(.L_x_1493) ;  /* 0xffff4ba000007947 */ /* 0x000fca000383ffff */
.L_x_1404:
[----:B------:R-:W-:Y:S01]  /*1fe60*/  MOV R0, RZ ;  /* 0x000000ff00007202 */ /* 0x000fe20000000f00 */
[----:B------:R-:W-:Y:S01]  /*1fe70*/  IMAD.MOV.U32 R29, RZ, RZ, R7 ;  /* 0x000000ffff1d7224 */ /* 0x000fe200078e0007 */
[----:B------:R-:W-:Y:S01]  /*1fe80*/  MOV R2, 0x1feb0 ;  /* 0x0001feb000027802 */ /* 0x000fe20000000f00 */
[----:B------:R-:W-:Y:S02]  /*1fe90*/  IMAD.MOV.U32 R3, RZ, RZ, 0x181f ;  /* 0x0000181fff037424 */ /* 0x000fe400078e00ff */
[----:B-1234-:R-:W-:Y:S05]  /*1fea0*/  CALL.REL.NOINC `($__internal_23_$__cuda_sm70_shflsync_idx_p) ;  /* 0x0000135000007944 */ /* 0x01efea0003c00000 */
[----:B------:R-:W-:-:S05]  /*1feb0*/  BRA `(.L_x_1494) ;  /* 0xffff651000007947 */ /* 0x000fca000383ffff */
.L_x_1407:
[----:B------:R-:W-:Y:S01]  /*1fec0*/  MOV R0, RZ ;  /* 0x000000ff00007202 */ /* 0x000fe20000000f00 */
[----:B------:R-:W-:Y:S01]  /*1fed0*/  IMAD.MOV.U32 R29, RZ, RZ, R5 ;  /* 0x000000ffff1d7224 */ /* 0x000fe200078e0005 */
[----:B------:R-:W-:Y:S01]  /*1fee0*/  MOV R2, 0x1ff10 ;  /* 0x0001ff1000027802 */ /* 0x000fe20000000f00 */
[----:B------:R-:W-:Y:S02]  /*1fef0*/  IMAD.MOV.U32 R3, RZ, RZ, 0x181f ;  /* 0x0000181fff037424 */ /* 0x000fe400078e00ff */
[----:B------:R-:W-:Y:S05]  /*1ff00*/  CALL.REL.NOINC `($__internal_23_$__cuda_sm70_shflsync_idx_p) ;  /* 0x000012f000007944 */ /* 0x000fea0003c00000 */
[----:B------:R-:W-:Y:S01]  /*1ff10*/  MOV R4, R0 ;  /* 0x0000000000047202 */ /* 0x000fe20000000f00 */
[----:B------:R-:W-:-:S05]  /*1ff20*/  BRA `(.L_x_1495) ;  /* 0xffff76b000007947 */ /* 0x000fca000383ffff */
.L_x_1408:
[----:B------:R-:W-:Y:S01]  /*1ff30*/  MOV R0, RZ ;  /* 0x000000ff00007202 */ /* 0x000fe20000000f00 */
[----:B------:R-:W-:Y:S01]  /*1ff40*/  IMAD.MOV.U32 R29, RZ, RZ, R8 ;  /* 0x000000ffff1d7224 */ /* 0x000fe200078e0008 */
[----:B------:R-:W-:Y:S01]  /*1ff50*/  MOV R2, 0x1ff80 ;  /* 0x0001ff8000027802 */ /* 0x000fe20000000f00 */
[----:B------:R-:W-:Y:S02]  /*1ff60*/  IMAD.MOV.U32 R3, RZ, RZ, 0x181f ;  /* 0x0000181fff037424 */ /* 0x000fe400078e00ff */
[----:B-12---:R-:W-:Y:S05]  /*1ff70*/  CALL.REL.NOINC `($__internal_23_$__cuda_sm70_shflsync_idx_p) ;  /* 0x0000128000007944 */ /* 0x006fea0003c00000 */
        /* <DEDUP_REMOVED lines=19> */
[----:B--2---:R-:W-:Y:S05]  /*200b0*/  CALL.REL.NOINC `($__internal_23_$__cuda_sm70_shflsync_idx_p) ;  /* 0x0000114000007944 */ /* 0x004fea0003c00000 */
[----:B------:R-:W-:Y:S01]  /*200c0*/  MOV R3, 0x181f ;  /* 0x0000181f00037802 */ /* 0x000fe20000000f00 */
[----:B------:R-:W-:Y:S01]  /*200d0*/  IMAD.MOV.U32 R4, RZ, RZ, R0 ;  /* 0x000000ffff047224 */ /* 0x000fe200078e0000 */
[----:B------:R-:W-:Y:S01]  /*200e0*/  MOV R0, 0x1 ;  /* 0x0000000100007802 */ /* 0x000fe20000000f00 */
[----:B------:R-:W-:Y:S01]  /*200f0*/  IMAD.MOV.U32 R29, RZ, RZ, R8 ;  /* 0x000000ffff1d7224 */ /* 0x000fe200078e0008 */
[----:B------:R-:W-:Y:S02]  /*20100*/  MOV R2, 0x20120 ;  /* 0x0002012000027802 */ /* 0x000fe40000000f00 */
[----:B------:R-:W-:Y:S05]  /*20110*/  CALL.REL.NOINC `($__internal_23_$__cuda_sm70_shflsync_idx_p) ;  /* 0x000010e000007944 */ /* 0x000fea0003c00000 */
[----:B------:R-:W-:-:S05]  /*20120*/  BRA `(.L_x_1496) ;  /* 0xffff75d000007947 */ /* 0x000fca000383ffff */
.L_x_1409:
[----:B------:R-:W-:Y:S02]  /*20130*/  MOV R0, 0x2 ;  /* 0x0000000200007802 */ /* 0x000fe40000000f00 */
        /* <DEDUP_REMOVED lines=16> */
.L_x_1411:
[----:B------:R-:W-:Y:S01]  /*20240*/  IMAD.MOV.U32 R4, RZ, RZ, R208 ;  /* 0x000000ffff047224 */ /* 0x000fe200078e00d0 */
[----:B------:R-:W-:-:S02]  /*20250*/  MOV R0, 0x2 ;  /* 0x0000000200007802 */ /* 0x000fc40000000f00 */
[----:B------:R-:W-:Y:S02]  /*20260*/  MOV R2, 0x20280 ;  /* 0x0002028000027802 */ /* 0x000fe40000000f00 */
[----:B------:R-:W-:Y:S05]  /*20270*/  CALL.REL.NOINC `($__internal_22_$__cuda_sm70_shflsync_bfly_p) ;  /* 0x00000f2000007944 */ /* 0x000fea0003c00000 */
[----:B------:R-:W-:Y:S05]  /*20280*/  BRA `(.L_x_1498) ;  /* 0xffff8f4000007947 */ /* 0x000fea000383ffff */
.L_x_1412:
[----:B------:R-:W-:Y:S01]  /*20290*/  IMAD.MOV.U32 R4, RZ, RZ, R5 ;  /* 0x000000ffff047224 */ /* 0x000fe200078e0005 */
[----:B------:R-:W-:Y:S02]  /*202a0*/  MOV R0, 0x1 ;  /* 0x0000000100007802 */ /* 0x000fe40000000f00 */
[----:B------:R-:W-:Y:S02]  /*202b0*/  MOV R2, 0x202d0 ;  /* 0x000202d000027802 */ /* 0x000fe40000000f00 */
[----:B-1----:R-:W-:Y:S05]  /*202c0*/  CALL.REL.NOINC `($__internal_22_$__cuda_sm70_shflsync_bfly_p) ;  /* 0x00000ed000007944 */ /* 0x002fea0003c00000 */
[----:B------:R-:W-:Y:S01]  /*202d0*/  FADD.FTZ R5, R5, R0 ;  /* 0x0000000005057221 */ /* 0x000fe20000010000 */
[----:B------:R-:W-:Y:S02]  /*202e0*/  MOV R4, R204 ;  /* 0x000000cc00047202 */ /* 0x000fe40000000f00 */
[----:B------:R-:W-:Y:S02]  /*202f0*/  MOV R0, 0x2 ;  /* 0x0000000200007802 */ /* 0x000fe40000000f00 */
[----:B------:R-:W-:Y:S02]  /*20300*/  MOV R2, 0x20320 ;  /* 0x0002032000027802 */ /* 0x000fe40000000f00 */
[----:B------:R-:W-:Y:S05]  /*20310*/  CALL.REL.NOINC `($__internal_22_$__cuda_sm70_shflsync_bfly_p) ;  /* 0x00000e8000007944 */ /* 0x000fea0003c00000 */
[----:B------:R-:W-:Y:S01]  /*20320*/  FADD.FTZ R4, R204, R0 ;  /* 0x00000000cc047221 */ /* 0x000fe20000010000 */
[----:B------:R-:W-:Y:S02]  /*20330*/  MOV R0, 0x1 ;  /* 0x0000000100007802 */ /* 0x000fe40000000f00 */
[----:B------:R-:W-:-:S02]  /*20340*/  MOV R2, 0x20360 ;  /* 0x0002036000027802 */ /* 0x000fc40000000f00 */
[----:B------:R-:W-:Y:S05]  /*20350*/  CALL.REL.NOINC `($__internal_22_$__cuda_sm70_shflsync_bfly_p) ;  /* 0x00000e4000007944 */ /* 0x000fea0003c00000 */
[----:B------:R-:W-:Y:S01]  /*20360*/  MOV R3, R0 ;  /* 0x0000000000037202 */ /* 0x000fe20000000f00 */
[----:B------:R-:W-:Y:S05]  /*20370*/  BRA `(.L_x_1499) ;  /* 0xffff8ec000007947 */ /* 0x000fea000383ffff */
.L_x_1419:
[----:B-1234-:R-:W-:Y:S01]  /*20380*/  IMAD.MOV.U32 R29, RZ, RZ, R6 ;  /* 0x000000ffff1d7224 */ /* 0x01efe200078e0006 */
[----:B------:R-:W-:Y:S01]  /*20390*/  MOV R0, RZ ;  /* 0x000000ff00007202 */ /* 0x000fe20000000f00 */
[----:B------:R-:W-:Y:S01]  /*203a0*/  IMAD.MOV.U32 R3, RZ, RZ, 0x181f ;  /* 0x0000181fff037424 */ /* 0x000fe200078e00ff */
[----:B------:R-:W-:-:S02]  /*203b0*/  MOV R2, 0x203d0 ;  /* 0x000203d000027802 */ /* 0x000fc40000000f00 */
[----:B------:R-:W-:Y:S05]  /*203c0*/  CALL.REL.NOINC `($__internal_23_$__cuda_sm70_shflsync_idx_p) ;  /* 0x00000e3000007944 */ /* 0x000fea0003c00000 */
[----:B------:R-:W-:Y:S01]  /*203d0*/  MOV R8, R0 ;  /* 0x0000000000087202 */ /* 0x000fe20000000f00 */
[----:B------:R-:W-:Y:S05]  /*203e0*/  BRA `(.L_x_1500) ;  /* 0xffffa66000007947 */ /* 0x000fea000383ffff */
.L_x_1420:
[----:B------:R-:W-:Y:S01]  /*203f0*/  IMAD.MOV.U32 R29, RZ, RZ, R7 ;  /* 0x000000ffff1d7224 */ /* 0x000fe200078e0007 */
[----:B------:R-:W-:Y:S01]  /*20400*/  MOV R0, RZ ;  /* 0x000000ff00007202 */ /* 0x000fe20000000f00 */
[----:B------:R-:W-:Y:S01]  /*20410*/  IMAD.MOV.U32 R3, RZ, RZ, 0x181f ;  /* 0x0000181fff037424 */ /* 0x000fe200078e00ff */
[----:B------:R-:W-:-:S02]  /*20420*/  MOV R2, 0x20440 ;  /* 0x0002044000027802 */ /* 0x000fc40000000f00 */
[----:B-12---:R-:W-:Y:S05]  /*20430*/  CALL.REL.NOINC `($__internal_23_$__cuda_sm70_shflsync_idx_p) ;  /* 0x00000dc000007944 */ /* 0x006fea0003c00000 */
[----:B------:R-:W-:Y:S05]  /*20440*/  BRA `(.L_x_1501) ;  /* 0xffffa62000007947 */ /* 0x000fea000383ffff */
.L_x_1423:
[----:B------:R-:W-:Y:S01]  /*20450*/  IMAD.MOV.U32 R29, RZ, RZ, R6 ;  /* 0x000000ffff1d7224 */ /* 0x000fe200078e0006 */
[----:B----4-:R-:W-:Y:S01]  /*20460*/  MOV R0, 0x1 ;  /* 0x0000000100007802 */ /* 0x010fe20000000f00 */
[----:B--2---:R-:W-:Y:S01]  /*20470*/  IMAD.MOV.U32 R3, RZ, RZ, 0x181f ;  /* 0x0000181fff037424 */ /* 0x004fe200078e00ff */
[----:B------:R-:W-:-:S02]  /*20480*/  MOV R2, 0x204a0 ;  /* 0x000204a000027802 */ /* 0x000fc40000000f00 */
[----:B-1-3--:R-:W-:Y:S05]  /*20490*/  CALL.REL.NOINC `($__internal_23_$__cuda_sm70_shflsync_idx_p) ;  /* 0x00000d6000007944 */ /* 0x00afea0003c00000 */
[----:B------:R-:W-:Y:S01]  /*204a0*/  IMAD.MOV.U32 R8, RZ, RZ, R0 ;  /* 0x000000ffff087224 */ /* 0x000fe200078e0000 */
[----:B------:R-:W-:Y:S01]  /*204b0*/  MOV R0, 0x1 ;  /* 0x0000000100007802 */ /* 0x000fe20000000f00 */
[----:B------:R-:W-:Y:S01]  /*204c0*/  IMAD.MOV.U32 R29, RZ, RZ, R7 ;  /* 0x000000ffff1d7224 */ /* 0x000fe200078e0007 */
[----:B------:R-:W-:-:S02]  /*204d0*/  MOV R3, 0x181f ;  /* 0x0000181f00037802 */ /* 0x000fc40000000f00 */
[----:B------:R-:W-:Y:S02]  /*204e0*/  MOV R2, 0x20500 ;  /* 0x0002050000027802 */ /* 0x000fe40000000f00 */
[----:B------:R-:W-:Y:S05]  /*204f0*/  CALL.REL.NOINC `($__internal_23_$__cuda_sm70_shflsync_idx_p) ;  /* 0x00000d0000007944 */ /* 0x000fea0003c00000 */
[----:B------:R-:W-:Y:S05]  /*20500*/  BRA `(.L_x_1502) ;  /* 0xffffa69000007947 */ /* 0x000fea000383ffff */
.L_x_1426:
[----:B------:R-:W-:Y:S01]  /*20510*/  IMAD.MOV.U32 R29, RZ, RZ, R6 ;  /* 0x000000ffff1d7224 */ /* 0x000fe200078e0006 */
[----:B----4-:R-:W-:Y:S01]  /*20520*/  MOV R0, 0x2 ;  /* 0x0000000200007802 */ /* 0x010fe20000000f00 */
[----:B-1----:R-:W-:Y:S01]  /*20530*/  IMAD.MOV.U32 R3, RZ, RZ, 0x181f ;  /* 0x0000181fff037424 */ /* 0x002fe200078e00ff */
[----:B------:R-:W-:Y:S02]  /*20540*/  MOV R2, 0x20560 ;  /* 0x0002056000027802 */ /* 0x000fe40000000f00 */
[----:B--23--:R-:W-:Y:S05]  /*20550*/  CALL.REL.NOINC `($__internal_23_$__cuda_sm70_shflsync_idx_p) ;  /* 0x00000ca000007944 */ /* 0x00cfea0003c00000 */
[----:B------:R-:W-:Y:S01]  /*20560*/  MOV R8, R0 ;  /* 0x0000000000087202 */ /* 0x000fe20000000f00 */
[----:B------:R-:W-:Y:S05]  /*20570*/  BRA `(.L_x_1503) ;  /* 0xffffa75000007947 */ /* 0x000fea000383ffff */
.L_x_1427:
[----:B------:R-:W-:Y:S01]  /*20580*/  IMAD.MOV.U32 R29, RZ, RZ, R7 ;  /* 0x000000ffff1d7224 */ /* 0x000fe200078e0007 */
[----:B----4-:R-:W-:Y:S01]  /*20590*/  MOV R0, 0x2 ;  /* 0x0000000200007802 */ /* 0x010fe20000000f00 */
[----:B------:R-:W-:Y:S01]  /*205a0*/  IMAD.MOV.U32 R3, RZ, RZ, 0x181f ;  /* 0x0000181fff037424 */ /* 0x000fe200078e00ff */
[----:B------:R-:W-:Y:S02]  /*205b0*/  MOV R2, 0x205d0 ;  /* 0x000205d000027802 */ /* 0x000fe40000000f00 */
[----:B-123--:R-:W-:Y:S05]  /*205c0*/  CALL.REL.NOINC `($__internal_23_$__cuda_sm70_shflsync_idx_p) ;  /* 0x00000c3000007944 */ /* 0x00efea0003c00000 */
[----:B------:R-:W-:Y:S05]  /*205d0*/  BRA `(.L_x_1504) ;  /* 0xffffa71000007947 */ /* 0x000fea000383ffff */
.L_x_1430:
[----:B------:R-:W-:Y:S01]  /*205e0*/  IMAD.MOV.U32 R29, RZ, RZ, R6 ;  /* 0x000000ffff1d7224 */ /* 0x000fe200078e0006 */
[----:B-1----:R-:W-:Y:S01]  /*205f0*/  MOV R0, 0x3 ;  /* 0x0000000300007802 */ /* 0x002fe20000000f00 */
[----:B------:R-:W-:Y:S01]  /*20600*/  IMAD.MOV.U32 R3, RZ, RZ, 0x181f ;  /* 0x0000181fff037424 */ /* 0x000fe200078e00ff */
[----:B------:R-:W-:-:S02]  /*20610*/  MOV R2, 0x20630 ;  /* 0x0002063000027802 */ /* 0x000fc40000000f00 */
[----:B--234-:R-:W-:Y:S05]  /*20620*/  CALL.REL.NOINC `($__internal_23_$__cuda_sm70_shflsync_idx_p) ;  /* 0x00000bd000007944 */ /* 0x01cfea0003c00000 */
[----:B------:R-:W-:Y:S01]  /*20630*/  IMAD.MOV.U32 R6, RZ, RZ, R0 ;  /* 0x000000ffff067224 */ /* 0x000fe200078e0000 */
[----:B------:R-:W-:Y:S01]  /*20640*/  MOV R0, 0x3 ;  /* 0x0000000300007802 */ /* 0x000fe20000000f00 */
[----:B------:R-:W-:Y:S01]  /*20650*/  IMAD.MOV.U32 R29, RZ, RZ, R7 ;  /* 0x000000ffff1d7224 */ /* 0x000fe200078e0007 */
[----:B------:R-:W-:-:S02]  /*20660*/  MOV R3, 0x181f ;  /* 0x0000181f00037802 */ /* 0x000fc40000000f00 */
[----:B------:R-:W-:Y:S02]  /*20670*/  MOV R2, 0x20690 ;  /* 0x0002069000027802 */ /* 0x000fe40000000f00 */
[----:B------:R-:W-:Y:S05]  /*20680*/  CALL.REL.NOINC `($__internal_23_$__cuda_sm70_shflsync_idx_p) ;  /* 0x00000b7000007944 */ /* 0x000fea0003c00000 */
[----:B------:R-:W-:Y:S05]  /*20690*/  BRA `(.L_x_1505) ;  /* 0xffffa79000007947 */ /* 0x000fea000383ffff */
.L_x_1432:
[----:B------:R-:W-:Y:S01]  /*206a0*/  IMAD.MOV.U32 R29, RZ, RZ, R5 ;  /* 0x000000ffff1d7224 */ /* 0x000fe200078e0005 */
[----:B------:R-:W-:Y:S01]  /*206b0*/  MOV R0, RZ ;  /* 0x000000ff00007202 */ /* 0x000fe20000000f00 */
[----:B------:R-:W-:Y:S01]  /*206c0*/  IMAD.MOV.U32 R3, RZ, RZ, 0x1c1f ;  /* 0x00001c1fff037424 */ /* 0x000fe200078e00ff */
[----:B------:R-:W-:Y:S02]  /*206d0*/  MOV R2, 0x206f0 ;  /* 0x000206f000027802 */ /* 0x000fe40000000f00 */
[----:B--2---:R-:W-:Y:S05]  /*206e0*/  CALL.REL.NOINC `($__internal_23_$__cuda_sm70_shflsync_idx_p) ;  /* 0x00000b1000007944 */ /* 0x004fea0003c00000 */
[----:B------:R-:W-:Y:S01]  /*206f0*/  MOV R4, R0 ;  /* 0x0000000000047202 */ /* 0x000fe20000000f00 */
[----:B------:R-:W-:Y:S05]  /*20700*/  BRA `(.L_x_1506) ;  /* 0xffffaa6000007947 */ /* 0x000fea000383ffff */
.L_x_1433:
[----:B------:R-:W-:Y:S01]  /*20710*/  IMAD.MOV.U32 R29, RZ, RZ, R12 ;  /* 0x000000ffff1d7224 */ /* 0x000fe200078e000c */
[----:B------:R-:W-:Y:S01]  /*20720*/  MOV R0, RZ ;  /* 0x000000ff00007202 */ /* 0x000fe20000000f00 */
[----:B------:R-:W-:Y:S01]  /*20730*/  IMAD.MOV.U32 R3, RZ, RZ, 0x1c1f ;  /* 0x00001c1fff037424 */ /* 0x000fe200078e00ff */
[----:B------:R-:W-:Y:S02]  /*20740*/  MOV R2, 0x20760 ;  /* 0x0002076000027802 */ /* 0x000fe40000000f00 */
[----:B-123--:R-:W-:Y:S05]  /*20750*/  CALL.REL.NOINC `($__internal_23_$__cuda_sm70_shflsync_idx_p) ;  /* 0x00000aa000007944 */ /* 0x00efea0003c00000 */
[----:B------:R-:W-:Y:S05]  /*20760*/  BRA `(.L_x_1507) ;  /* 0xffffaa2000007947 */ /* 0x000fea000383ffff */
.L_x_1436:
[----:B------:R-:W-:Y:S01]  /*20770*/  IMAD.MOV.U32 R29, RZ, RZ, R5 ;  /* 0x000000ffff1d7224 */ /* 0x000fe200078e0005 */
[----:B-1----:R-:W-:Y:S01]  /*20780*/  MOV R0, 0x1 ;  /* 0x0000000100007802 */ /* 0x002fe20000000f00 */
[----:B---3--:R-:W-:Y:S01]  /*20790*/  IMAD.MOV.U32 R3, RZ, RZ, 0x1c1f ;  /* 0x00001c1fff037424 */ /* 0x008fe200078e00ff */
[----:B------:R-:W-:-:S02]  /*207a0*/  MOV R2, 0x207c0 ;  /* 0x000207c000027802 */ /* 0x000fc40000000f00 */
[----:B--2-4-:R-:W-:Y:S05]  /*207b0*/  CALL.REL.NOINC `($__internal_23_$__cuda_sm70_shflsync_idx_p) ;  /* 0x00000a4000007944 */ /* 0x014fea0003c00000 */
[----:B------:R-:W-:Y:S01]  /*207c0*/  IMAD.MOV.U32 R4, RZ, RZ, R0 ;  /* 0x000000ffff047224 */ /* 0x000fe200078e0000 */
[----:B------:R-:W-:Y:S01]  /*207d0*/  MOV R0, 0x1 ;  /* 0x0000000100007802 */ /* 0x000fe20000000f00 */
[----:B------:R-:W-:Y:S01]  /*207e0*/  IMAD.MOV.U32 R29, RZ, RZ, R12 ;  /* 0x000000ffff1d7224 */ /* 0x000fe200078e000c */
[----:B------:R-:W-:-:S02]  /*207f0*/  MOV R3, 0x1c1f ;  /* 0x00001c1f00037802 */ /* 0x000fc40000000f00 */
[----:B------:R-:W-:Y:S02]  /*20800*/  MOV R2, 0x20820 ;  /* 0x0002082000027802 */ /* 0x000fe40000000f00 */
[----:B------:R-:W-:Y:S05]  /*20810*/  CALL.REL.NOINC `($__internal_23_$__cuda_sm70_shflsync_idx_p) ;  /* 0x000009e000007944 */ /* 0x000fea0003c00000 */
[----:B------:R-:W-:Y:S05]  /*20820*/  BRA `(.L_x_1508) ;  /* 0xffffb42000007947 */ /* 0x000fea000383ffff */
.L_x_1440:
[----:B------:R-:W-:Y:S01]  /*20830*/  IMAD.MOV.U32 R29, RZ, RZ, R6 ;  /* 0x000000ffff1d7224 */ /* 0x000fe200078e0006 */
[----:B------:R-:W-:Y:S01]  /*20840*/  MOV R0, RZ ;  /* 0x000000ff00007202 */ /* 0x000fe20000000f00 */
[----:B------:R-:W-:Y:S01]  /*20850*/  IMAD.MOV.U32 R3, RZ, RZ, 0x181f ;  /* 0x0000181fff037424 */ /* 0x000fe200078e00ff */
[----:B------:R-:W-:Y:S02]  /*20860*/  MOV R2, 0x20880 ;  /* 0x0002088000027802 */ /* 0x000fe40000000f00 */
[----:B------:R-:W-:Y:S05]  /*20870*/  CALL.REL.NOINC `($__internal_23_$__cuda_sm70_shflsync_idx_p) ;  /* 0x0000098000007944 */ /* 0x000fea0003c00000 */
[----:B------:R-:W-:Y:S01]  /*20880*/  MOV R8, R0 ;  /* 0x0000000000087202 */ /* 0x000fe20000000f00 */
[----:B------:R-:W-:Y:S05]  /*20890*/  BRA `(.L_x_1509) ;  /* 0xffffc66000007947 */ /* 0x000fea000383ffff */
.L_x_1441:
[----:B------:R-:W-:Y:S01]  /*208a0*/  IMAD.MOV.U32 R29, RZ, RZ, R7 ;  /* 0x000000ffff1d7224 */ /* 0x000fe200078e0007 */
[----:B------:R-:W-:Y:S01]  /*208b0*/  MOV R0, RZ ;  /* 0x000000ff00007202 */ /* 0x000fe20000000f00 */
[----:B------:R-:W-:Y:S01]  /*208c0*/  IMAD.MOV.U32 R3, RZ, RZ, 0x181f ;  /* 0x0000181fff037424 */ /* 0x000fe200078e00ff */
[----:B------:R-:W-:Y:S02]  /*208d0*/  MOV R2, 0x208f0 ;  /* 0x000208f000027802 */ /* 0x000fe40000000f00 */
[----:B-12---:R-:W-:Y:S05]  /*208e0*/  CALL.REL.NOINC `($__internal_23_$__cuda_sm70_shflsync_idx_p) ;  /* 0x0000091000007944 */ /* 0x006fea0003c00000 */
[----:B------:R-:W-:Y:S05]  /*208f0*/  BRA `(.L_x_1510) ;  /* 0xffffc62000007947 */ /* 0x000fea000383ffff */
.L_x_1444:
        /* <DEDUP_REMOVED lines=12> */
.L_x_1447:
[----:B------:R-:W-:Y:S01]  /*209c0*/  IMAD.MOV.U32 R29, RZ, RZ, R6 ;  /* 0x000000ffff1d7224 */ /* 0x000fe200078e0006 */
[----:B----4-:R-:W-:Y:S01]  /*209d0*/  MOV R0, 0x2 ;  /* 0x0000000200007802 */ /* 0x010fe20000000f00 */
[----:B-1----:R-:W-:Y:S01]  /*209e0*/  IMAD.MOV.U32 R3, RZ, RZ, 0x181f ;  /* 0x0000181fff037424 */ /* 0x002fe200078e00ff */
[----:B------:R-:W-:Y:S02]  /*209f0*/  MOV R2, 0x20a10 ;  /* 0x00020a1000027802 */ /* 0x000fe40000000f00 */
[----:B--23--:R-:W-:Y:S05]  /*20a00*/  CALL.REL.NOINC `($__internal_23_$__cuda_sm70_shflsync_idx_p) ;  /* 0x000007f000007944 */ /* 0x00cfea0003c00000 */
[----:B------:R-:W-:Y:S01]  /*20a10*/  MOV R8, R0 ;  /* 0x0000000000087202 */ /* 0x000fe20000000f00 */
[----:B------:R-:W-:Y:S05]  /*20a20*/  BRA `(.L_x_1512) ;  /* 0xffffc76000007947 */ /* 0x000fea000383ffff */
.L_x_1448:
[----:B------:R-:W-:Y:S01]  /*20a30*/  IMAD.MOV.U32 R29, RZ, RZ, R7 ;  /* 0x000000ffff1d7224 */ /* 0x000fe200078e0007 */
[----:B----4-:R-:W-:Y:S01]  /*20a40*/  MOV R0, 0x2 ;  /* 0x0000000200007802 */ /* 0x010fe20000000f00 */
[----:B------:R-:W-:Y:S01]  /*20a50*/  IMAD.MOV.U32 R3, RZ, RZ, 0x181f ;  /* 0x0000181fff037424 */ /* 0x000fe200078e00ff */
[----:B------:R-:W-:Y:S02]  /*20a60*/  MOV R2, 0x20a80 ;  /* 0x00020a8000027802 */ /* 0x000fe40000000f00 */
[----:B-123--:R-:W-:Y:S05]  /*20a70*/  CALL.REL.NOINC `($__internal_23_$__cuda_sm70_shflsync_idx_p) ;  /* 0x0000078000007944 */ /* 0x00efea0003c00000 */
[----:B------:R-:W-:Y:S05]  /*20a80*/  BRA `(.L_x_1513) ;  /* 0xffffc72000007947 */ /* 0x000fea000383ffff */
.L_x_1451:
        /* <DEDUP_REMOVED lines=11> */
[----:B------:R-:W-:Y:S01]  /*20b40*/  MOV R7, R0 ;  /* 0x0000000000077202 */ /* 0x000fe20000000f00 */
[----:B------:R-:W-:Y:S05]  /*20b50*/  BRA `(.L_x_1514) ;  /* 0xffffc79000007947 */ /* 0x000fea000383ffff */
.L_x_1453:
[----:B------:R-:W-:Y:S01]  /*20b60*/  IMAD.MOV.U32 R29, RZ, RZ, R28 ;  /* 0x000000ffff1d7224 */ /* 0x000fe200078e001c */
[----:B------:R-:W-:Y:S01]  /*20b70*/  MOV R0, RZ ;  /* 0x000000ff00007202 */ /* 0x000fe20000000f00 */
[----:B------:R-:W-:Y:S01]  /*20b80*/  IMAD.MOV.U32 R3, RZ, RZ, 0x1f ;  /* 0x0000001fff037424 */ /* 0x000fe200078e00ff */
[----:B------:R-:W-:Y:S02]  /*20b90*/  MOV R2, 0x20bb0 ;  /* 0x00020bb000027802 */ /* 0x000fe40000000f00 */
[----:B-12-4-:R-:W-:Y:S05]  /*20ba0*/  CALL.REL.NOINC `($__internal_23_$__cuda_sm70_shflsync_idx_p) ;  /* 0x0000065000007944 */ /* 0x016fea0003c00000 */
[----:B------:R-:W-:Y:S01]  /*20bb0*/  MOV R9, R0 ;  /* 0x0000000000097202 */ /* 0x000fe20000000f00 */
[----:B------:R-:W-:Y:S05]  /*20bc0*/  BRA `(.L_x_1515) ;  /* 0xffffc8f000007947 */ /* 0x000fea000383ffff */
.L_x_1454:
[----:B------:R-:W-:Y:S01]  /*20bd0*/  IMAD.MOV.U32 R29, RZ, RZ, R28 ;  /* 0x000000ffff1d7224 */ /* 0x000fe200078e001c */
[----:B------:R-:W-:Y:S01]  /*20be0*/  MOV R0, 0x1 ;  /* 0x0000000100007802 */ /* 0x000fe20000000f00 */
[----:B------:R-:W-:Y:S01]  /*20bf0*/  IMAD.MOV.U32 R3, RZ, RZ, 0x1f ;  /* 0x0000001fff037424 */ /* 0x000fe200078e00ff */
[----:B------:R-:W-:Y:S02]  /*20c00*/  MOV R2, 0x20c20 ;  /* 0x00020c2000027802 */ /* 0x000fe40000000f00 */
[----:B-1234-:R-:W-:Y:S05]  /*20c10*/  CALL.REL.NOINC `($__internal_23_$__cuda_sm70_shflsync_idx_p) ;  /* 0x000005e000007944 */ /* 0x01efea0003c00000 */
[----:B------:R-:W-:Y:S01]  /*20c20*/  MOV R6, R0 ;  /* 0x0000000000067202 */ /* 0x000fe20000000f00 */
[----:B------:R-:W-:Y:S05]  /*20c30*/  BRA `(.L_x_1516) ;  /* 0xffffc8a000007947 */ /* 0x000fea000383ffff */
.L_x_1455:
[----:B------:R-:W-:Y:S02]  /*20c40*/  MOV R3, 0x1 ;  /* 0x0000000100037802 */ /* 0x000fe40000000f00 */
[----:B------:R-:W-:-:S02]  /*20c50*/  MOV R2, 0x20c70 ;  /* 0x00020c7000027802 */ /* 0x000fc40000000f00 */
[----:B---3--:R-:W-:Y:S05]  /*20c60*/  CALL.REL.NOINC `($__internal_24_$__cuda_sm70_shflsync_up_p) ;  /* 0x000005e000007944 */ /* 0x008fea0003c00000 */
[----:B------:R-:W-:Y:S05]  /*20c70*/  BRA `(.L_x_1517) ;  /* 0xffffc98000007947 */ /* 0x000fea000383ffff */
.L_x_1456:
[----:B------:R-:W-:Y:S02]  /*20c80*/  MOV R3, 0x2 ;  /* 0x0000000200037802 */ /* 0x000fe40000000f00 */
[----:B------:R-:W-:-:S02]  /*20c90*/  MOV R2, 0x20cb0 ;  /* 0x00020cb000027802 */ /* 0x000fc40000000f00 */
[----:B---3--:R-:W-:Y:S05]  /*20ca0*/  CALL.REL.NOINC `($__internal_24_$__cuda_sm70_shflsync_up_p) ;  /* 0x000005a000007944 */ /* 0x008fea0003c00000 */
        /* <DEDUP_REMOVED lines=23> */
.L_x_1460:
[----:B------:R-:W-:Y:S02]  /*20e20*/  MOV R3, 0x1 ;  /* 0x0000000100037802 */ /* 0x000fe40000000f00 */
[----:B------:R-:W-:-:S02]  /*20e30*/  MOV R2, 0x20e50 ;  /* 0x00020e5000027802 */ /* 0x000fc40000000f00 */
[----:B---3--:R-:W-:Y:S05]  /*20e40*/  CALL.REL.NOINC `($__internal_24_$__cuda_sm70_shflsync_up_p) ;  /* 0x0000040000007944 */ /* 0x008fea0003c00000 */
[----:B------:R-:W-:Y:S01]  /*20e50*/  MOV R2, R4 ;  /* 0x0000000400027202 */ /* 0x000fe20000000f00 */
[----:B------:R-:W-:Y:S05]  /*20e60*/  BRA `(.L_x_1519) ;  /* 0xffffc9f000007947 */ /* 0x000fea000383ffff */
.L_x_1461:
        /* <DEDUP_REMOVED lines=26> */
.L_x_1463:
[----:B------:R-:W-:Y:S02]  /*21010*/  SEL R0, RZ, 0x1, P0 ;  /* 0x00000001ff007807 */ /* 0x000fe40000000000 */
[----:B------:R-:W-:-:S02]  /*21020*/  MOV R2, 0x21040 ;  /* 0x0002104000027802 */ /* 0x000fc40000000f00 */
[----:B-1-3--:R-:W-:Y:S05]  /*21030*/  CALL.REL.NOINC `($__internal_25_$__cuda_sm70_votesync_ballot) ;  /* 0x0000027000007944 */ /* 0x00afea0003c00000 */
[----:B------:R-:W-:Y:S01]  /*21040*/  MOV R10, R0 ;  /* 0x00000000000a7202 */ /* 0x000fe20000000f00 */
[----:B------:R-:W-:Y:S05]  /*21050*/  BRA `(.L_x_1521) ;  /* 0xffffc99000007947 */ /* 0x000fea000383ffff */
.L_x_1464:
[----:B------:R-:W-:Y:S01]  /*21060*/  IMAD.MOV.U32 R29, RZ, RZ, R7 ;  /* 0x000000ffff1d7224 */ /* 0x000fe200078e0007 */
[----:B------:R-:W-:Y:S01]  /*21070*/  MOV R0, R6 ;  /* 0x0000000600007202 */ /* 0x000fe20000000f00 */
[----:B------:R-:W-:Y:S01]  /*21080*/  IMAD.MOV.U32 R3, RZ, RZ, 0x1f ;  /* 0x0000001fff037424 */ /* 0x000fe200078e00ff */
[----:B------:R-:W-:-:S02]  /*21090*/  MOV R2, 0x210b0 ;  /* 0x000210b000027802 */ /* 0x000fc40000000f00 */
[----:B-1-3--:R-:W-:Y:S05]  /*210a0*/  CALL.REL.NOINC `($__internal_23_$__cuda_sm70_shflsync_idx_p) ;  /* 0x0000015000007944 */ /* 0x00afea0003c00000 */
[----:B------:R-:W-:Y:S01]  /*210b0*/  IMAD.MOV.U32 R7, RZ, RZ, R0 ;  /* 0x000000ffff077224 */ /* 0x000fe200078e0000 */
[----:B------:R-:W-:Y:S01]  /*210c0*/  MOV R0, R6 ;  /* 0x0000000600007202 */ /* 0x000fe20000000f00 */
[----:B------:R-:W-:Y:S01]  /*210d0*/  IMAD.MOV.U32 R29, RZ, RZ, R8 ;  /* 0x000000ffff1d7224 */ /* 0x000fe200078e0008 */
[----:B------:R-:W-:-:S02]  /*210e0*/  MOV R3, 0x1f ;  /* 0x0000001f00037802 */ /* 0x000fc40000000f00 */
[----:B------:R-:W-:Y:S02]  /*210f0*/  MOV R2, 0x21110 ;  /* 0x0002111000027802 */ /* 0x000fe40000000f00 */
[----:B------:R-:W-:Y:S05]  /*21100*/  CALL.REL.NOINC `($__internal_23_$__cuda_sm70_shflsync_idx_p) ;  /* 0x000000f000007944 */ /* 0x000fea0003c00000 */
[----:B------:R-:W-:Y:S01]  /*21110*/  MOV R5, R0 ;  /* 0x0000000000057202 */ /* 0x000fe20000000f00 */
[----:B------:R-:W-:Y:S05]  /*21120*/  BRA `(.L_x_1522) ;  /* 0xffffc91000007947 */ /* 0x000fea000383ffff */
.L_x_1467:
[----:B------:R-:W-:Y:S01]  /*21130*/  IMAD.MOV.U32 R29, RZ, RZ, R4 ;  /* 0x000000ffff1d7224 */ /* 0x000fe200078e0004 */
[----:B------:R-:W-:Y:S01]  /*21140*/  MOV R0, R6 ;  /* 0x0000000600007202 */ /* 0x000fe20000000f00 */
[----:B------:R-:W-:Y:S01]  /*21150*/  IMAD.MOV.U32 R3, RZ, RZ, 0x1f ;  /* 0x0000001fff037424 */ /* 0x000fe200078e00ff */
[----:B------:R-:W-:Y:S02]  /*21160*/  MOV R2, 0x21180 ;  /* 0x0002118000027802 */ /* 0x000fe40000000f00 */
[----:B-1-34-:R-:W-:Y:S05]  /*21170*/  CALL.REL.NOINC `($__internal_23_$__cuda_sm70_shflsync_idx_p) ;  /* 0x0000008000007944 */ /* 0x01afea0003c00000 */
[----:B------:R-:W-:Y:S01]  /*21180*/  MOV R12, R0 ;  /* 0x00000000000c7202 */ /* 0x000fe20000000f00 */
[----:B------:R-:W-:Y:S05]  /*21190*/  BRA `(.L_x_1466) ;  /* 0xffffc90000007947 */ /* 0x000fea000383ffff */
        .weak           $__internal_22_$__cuda_sm70_shflsync_bfly_p
        .type           $__internal_22_$__cuda_sm70_shflsync_bfly_p,@function
        .size           $__internal_22_$__cuda_sm70_shflsync_bfly_p,($__internal_23_$__cuda_sm70_shflsync_idx_p - $__internal_22_$__cuda_sm70_shflsync_bfly_p)
$__internal_22_$__cuda_sm70_shflsync_bfly_p:
[----:B------:R-:W-:Y:S02]  /*211a0*/  MOV R150, 0xffffffff ;  /* 0xffffffff00967802 */ /* 0x000fe40000000f00 */
[----:B------:R-:W-:Y:S02]  /*211b0*/  MOV R3, 0x1f ;  /* 0x0000001f00037802 */ /* 0x000fe40000000f00 */
[----:B------:R-:W-:Y:S04]  /*211c0*/  WARPSYNC R150 ;  /* 0x0000009600007348 */ /* 0x000fe80003800000 */
[----:B------:R1:W2:Y:S02]  /*211d0*/  SHFL.BFLY PT, R0, R4, R0, R3 ;  /* 0x0c00000004007389 */ /* 0x0002a400000e0003 */
[----:B-1----:R-:W-:-:S04]  /*211e0*/  MOV R3, 0x0 ;  /* 0x0000000000037802 */ /* 0x002fc80000000f00 */
[----:B--2---:R-:W-:Y:S05]  /*211f0*/  RET.REL.NODEC R2 `(_ZN7cutlass13device_kernelIN5flash19enable_sm80_to_sm89INS1_16FlashAttnFwdSm80INS1_25CollectiveMainloopFwdSm80ILi8ELi1ELb0EN4cute5tupleIJNS5_1CILi128EEENS7_ILi64EEENS7_ILi192EEEEEELi192ENS_10bfloat16_tEfNS_4arch4Sm80ELb1ELb0ELb1ELb1ELb1ELb1ELb1ELb1EEENS1_21CollectiveEpilogueFwdINS6_IJS8_SA_S9_EEENS6_IJNS7_ILi1EEESI_SI_EEESC_SE_Li256ELb1ELb1ELb1ELb0EEENS1_36VarlenDynamicPersistentTileSchedulerILi128ELi64ELi256ELi256ELb1ELb1ELb0ELb1ELb1ELb1EEEEEEEEEvNT_6ParamsE) ;  /* 0xfffdee0002007950 */ /* 0x004fea0003c3ffff */
        .weak           $__internal_23_$__cuda_sm70_shflsync_idx_p
        .type           $__internal_23_$__cuda_sm70_shflsync_idx_p,@function
        .size           $__internal_23_$__cuda_sm70_shflsync_idx_p,($__internal_24_$__cuda_sm70_shflsync_up_p - $__internal_23_$__cuda_sm70_shflsync_idx_p)
$__internal_23_$__cuda_sm70_shflsync_idx_p:
[----:B------:R-:W-:-:S04]  /*21200*/  MOV R198, 0xffffffff ;  /* 0xffffffff00c67802 */ /* 0x000fc80000000f00 */
[----:B------:R-:W-:Y:S04]  /*21210*/  WARPSYNC R198 ;  /* 0x000000c600007348 */ /* 0x000fe80003800000 */
[----:B------:R1:W2:Y:S02]  /*21220*/  SHFL.IDX PT, R0, R29, R0, R3 ;  /* 0x000000001d007389 */ /* 0x0002a400000e0003 */
[----:B-1----:R-:W-:-:S04]  /*21230*/  MOV R3, 0x0 ;  /* 0x0000000000037802 */ /* 0x002fc80000000f00 */
[----:B--2---:R-:W-:Y:S05]  /*21240*/  RET.REL.NODEC R2 `(_ZN7cutlass13device_kernelIN5flash19enable_sm80_to_sm89INS1_16FlashAttnFwdSm80INS1_25CollectiveMainloopFwdSm80ILi8ELi1ELb0EN4cute5tupleIJNS5_1CILi128EEENS7_ILi64EEENS7_ILi192EEEEEELi192ENS_10bfloat16_tEfNS_4arch4Sm80ELb1ELb0ELb1ELb1ELb1ELb1ELb1ELb1EEENS1_21CollectiveEpilogueFwdINS6_IJS8_SA_S9_EEENS6_IJNS7_ILi1EEESI_SI_EEESC_SE_Li256ELb1ELb1ELb1ELb0EEENS1_36VarlenDynamicPersistentTileSchedulerILi128ELi64ELi256ELi256ELb1ELb1ELb0ELb1ELb1ELb1EEEEEEEEEvNT_6ParamsE) ;  /* 0xfffdedb002007950 */ /* 0x004fea0003c3ffff */
        .weak           $__internal_24_$__cuda_sm70_shflsync_up_p
        .type           $__internal_24_$__cuda_sm70_shflsync_up_p,@function
        .size           $__internal_24_$__cuda_sm70_shflsync_up_p,($__internal_25_$__cuda_sm70_votesync_ballot - $__internal_24_$__cuda_sm70_shflsync_up_p)
$__internal_24_$__cuda_sm70_shflsync_up_p:
[----:B------:R-:W-:Y:S02]  /*21250*/  MOV R4, RZ ;  /* 0x000000ff00047202 */ /* 0x000fe40000000f00 */
[----:B------:R-:W-:-:S04]  /*21260*/  MOV R10, 0xffffffff ;  /* 0xffffffff000a7802 */ /* 0x000fc80000000f00 */
[----:B------:R-:W-:Y:S04]  /*21270*/  WARPSYNC R10 ;  /* 0x0000000a00007348 */ /* 0x000fe80003800000 */
[----:B------:R1:W2:Y:S02]  /*21280*/  SHFL.UP PT, R4, R0, R3, R4 ;  /* 0x0400000300047389 */ /* 0x0002a400000e0004 */
[----:B-1----:R-:W-:-:S04]  /*21290*/  MOV R3, 0x0 ;  /* 0x0000000000037802 */ /* 0x002fc80000000f00 */
[----:B--2---:R-:W-:Y:S05]  /*212a0*/  RET.REL.NODEC R2 `(_ZN7cutlass13device_kernelIN5flash19enable_sm80_to_sm89INS1_16FlashAttnFwdSm80INS1_25CollectiveMainloopFwdSm80ILi8ELi1ELb0EN4cute5tupleIJNS5_1CILi128EEENS7_ILi64EEENS7_ILi192EEEEEELi192ENS_10bfloat16_tEfNS_4arch4Sm80ELb1ELb0ELb1ELb1ELb1ELb1ELb1ELb1EEENS1_21CollectiveEpilogueFwdINS6_IJS8_SA_S9_EEENS6_IJNS7_ILi1EEESI_SI_EEESC_SE_Li256ELb1ELb1ELb1ELb0EEENS1_36VarlenDynamicPersistentTileSchedulerILi128ELi64ELi256ELi256ELb1ELb1ELb0ELb1ELb1ELb1EEEEEEEEEvNT_6ParamsE) ;  /* 0xfffded5002007950 */ /* 0x004fea0003c3ffff */
        .weak           $__internal_25_$__cuda_sm70_votesync_ballot
        .type           $__internal_25_$__cuda_sm70_votesync_ballot,@function
        .size           $__internal_25_$__cuda_sm70_votesync_ballot,(.L_x_6241 - $__internal_25_$__cuda_sm70_votesync_ballot)
$__internal_25_$__cuda_sm70_votesync_ballot:
[----:B------:R-:W-:Y:S01]  /*212b0*/  ISETP.NE.U32.AND P0, PT, R0, 0x1, PT ;  /* 0x000000010000780c */ /* 0x000fe20003f05070 */
[----:B------:R-:W-:-:S04]  /*212c0*/  IMAD.MOV.U32 R3, RZ, RZ, -0x1 ;  /* 0xffffffffff037424 */ /* 0x000fc800078e00ff */
[----:B------:R-:W-:Y:S08]  /*212d0*/  WARPSYNC R3 ;  /* 0x0000000300007348 */ /* 0x000ff00003800000 */
[----:B------:R-:W-:-:S04]  /*212e0*/  VOTE.ANY R0, PT, !P0 ;  /* 0x0000000000007806 */ /* 0x000fc800040e0100 */
[----:B------:R-:W-:Y:S01]  /*212f0*/  LOP3.LUT R0, R0, R3, RZ, 0xc0, !PT ;  /* 0x0000000300007212 */ /* 0x000fe200078ec0ff */
[----:B------:R-:W-:-:S04]  /*21300*/  IMAD.MOV.U32 R3, RZ, RZ, 0x0 ;  /* 0x00000000ff037424 */ /* 0x000fc800078e00ff */
[----:B------:R-:W-:Y:S05]  /*21310*/  RET.REL.NODEC R2 `(_ZN7cutlass13device_kernelIN5flash19enable_sm80_to_sm89INS1_16FlashAttnFwdSm80INS1_25CollectiveMainloopFwdSm80ILi8ELi1ELb0EN4cute5tupleIJNS5_1CILi128EEENS7_ILi64EEENS7_ILi192EEEEEELi192ENS_10bfloat16_tEfNS_4arch4Sm80ELb1ELb0ELb1ELb1ELb1ELb1ELb1ELb1EEENS1_21CollectiveEpilogueFwdINS6_IJS8_SA_S9_EEENS6_IJNS7_ILi1EEESI_SI_EEESC_SE_Li256ELb1ELb1ELb1ELb0EEENS1_36VarlenDynamicPersistentTileSchedulerILi128ELi64ELi256ELi256ELb1ELb1ELb0ELb1ELb1ELb1EEEEEEEEEvNT_6ParamsE) ;  /* 0xfffdece002007950 */ /* 0x000fea0003c3ffff */
.L_x_1523:
        /* <DEDUP_REMOVED lines=14> */
.L_x_6241:


//--------------------- .text._ZN7cutlass13device_kernelIN5flash19enable_sm80_to_sm89INS1_16FlashAttnFwdSm80INS1_25CollectiveMainloopFwdSm80ILi8ELi2ELb0EN4cute5tupleIJNS5_1CILi128EEENS7_ILi64EEENS7_ILi192EEEEEELi192ENS_10bfloat16_tEfNS_4arch4Sm80ELb0ELb0ELb1ELb0ELb1ELb0ELb1ELb1EEENS1_21CollectiveEpilogueFwdINS6_IJS8_SA_S9_EEENS6_IJNS7_ILi1EEESI_SI_EEESC_SE_Li256ELb0ELb1ELb1ELb0EEENS1_19SingleTileSchedulerILb0ELb1ELb1ELi128EEEEEEEEEvNT_6ParamsE --------------------------
	.section	.text._ZN7cutlass13device_kernelIN5flash19enable_sm80_to_sm89INS1_16FlashAttnFwdSm80INS1_25CollectiveMainloopFwdSm80ILi8ELi2ELb0EN4cute5tupleIJNS5_1CILi128EEENS7_ILi64EEENS7_ILi192EEEEEELi192ENS_10bfloat16_tEfNS_4arch4Sm80ELb0ELb0ELb1ELb0ELb1ELb0ELb1ELb1EEENS1_21CollectiveEpilogueFwdINS6_IJS8_SA_S9_EEENS6_IJNS7_ILi1EEESI_SI_EEESC_SE_Li256ELb0ELb1ELb1ELb0EEENS1_19SingleTileSchedulerILb0ELb1ELb1ELi128EEEEEEEEEvNT_6ParamsE,"ax",@progbits
	.sectioninfo	@"SHI_REGISTERS=242"
	.align	128
.text._ZN7cutlass13device_kernelIN5flash19enable_sm80_to_sm89INS1_16FlashAttnFwdSm80INS1_25CollectiveMainloopFwdSm80ILi8ELi2ELb0EN4cute5tupleIJNS5_1CILi128EEENS7_ILi64EEENS7_ILi192EEEEEELi192ENS_10bfloat16_tEfNS_4arch4Sm80ELb0ELb0ELb1ELb0ELb1ELb0ELb1ELb1EEENS1_21CollectiveEpilogueFwdINS6_IJS8_SA_S9_EEENS6_IJNS7_ILi1EEESI_SI_EEESC_SE_Li256ELb0ELb1ELb1ELb0EEENS1_19SingleTileSchedulerILb0ELb1ELb1ELi128EEEEEEEEEvNT_6ParamsE:
        .type           _ZN7cutlass13device_kernelIN5flash19enable_sm80_to_sm89INS1_16FlashAttnFwdSm80INS1_25CollectiveMainloopFwdSm80ILi8ELi2ELb0EN4cute5tupleIJNS5_1CILi128EEENS7_ILi64EEENS7_ILi192EEEEEELi192ENS_10bfloat16_tEfNS_4arch4Sm80ELb0ELb0ELb1ELb0ELb1ELb0ELb1ELb1EEENS1_21CollectiveEpilogueFwdINS6_IJS8_SA_S9_EEENS6_IJNS7_ILi1EEESI_SI_EEESC_SE_Li256ELb0ELb1ELb1ELb0EEENS1_19SingleTileSchedulerILb0ELb1ELb1ELi128EEEEEEEEEvNT_6ParamsE,@function
        .size           _ZN7cutlass13device_kernelIN5flash19enable_sm80_to_sm89INS1_16FlashAttnFwdSm80INS1_25CollectiveMainloopFwdSm80ILi8ELi2ELb0EN4cute5tupleIJNS5_1CILi128EEENS7_ILi64EEENS7_ILi192EEEEEELi192ENS_10bfloat16_tEfNS_4arch4Sm80ELb0ELb0ELb1ELb0ELb1ELb0ELb1ELb1EEENS1_21CollectiveEpilogueFwdINS6_IJS8_SA_S9_EEENS6_IJNS7_ILi1EEESI_SI_EEESC_SE_Li256ELb0ELb1ELb1ELb0EEENS1_19SingleTileSchedulerILb0ELb1ELb1ELi128EEEEEEEEEvNT_6ParamsE,(.L_x_6246 - _ZN7cutlass13device_kernelIN5flash19enable_sm80_to_sm89INS1_16FlashAttnFwdSm80INS1_25CollectiveMainloopFwdSm80ILi8ELi2ELb0EN4cute5tupleIJNS5_1CILi128EEENS7_ILi64EEENS7_ILi192EEEEEELi192ENS_10bfloat16_tEfNS_4arch4Sm80ELb0ELb0ELb1ELb0ELb1ELb0ELb1ELb1EEENS1_21CollectiveEpilogueFwdINS6_IJS8_SA_S9_EEENS6_IJNS7_ILi1EEESI_SI_EEESC_SE_Li256ELb0ELb1ELb1ELb0EEENS1_19SingleTileSchedulerILb0ELb1ELb1ELi128EEEEEEEEEvNT_6ParamsE)
        .other          _ZN7cutlass13device_kernelIN5flash19enable_sm80_to_sm89INS1_16FlashAttnFwdSm80INS1_25CollectiveMainloopFwdSm80ILi8ELi2ELb0EN4cute5tupleIJNS5_1CILi128EEENS7_ILi64EEENS7_ILi192EEEEEELi192ENS_10bfloat16_tEfNS_4arch4Sm80ELb0ELb0ELb1ELb0ELb1ELb0ELb1ELb1EEENS1_21CollectiveEpilogueFwdINS6_IJS8_SA_S9_EEENS6_IJNS7_ILi1EEESI_SI_EEESC_SE_Li256ELb0ELb1ELb1ELb0EEENS1_19SingleTileSchedulerILb0ELb1ELb1ELi128EEEEEEEEEvNT_6ParamsE,@"STO_CUDA_ENTRY STV_DEFAULT"
_ZN7cutlass13device_kernelIN5flash19enable_sm80_to_sm89INS1_16FlashAttnFwdSm80INS1_25CollectiveMainloopFwdSm80ILi8ELi2ELb0EN4cute5tupleIJNS5_1CILi128EEENS7_ILi64EEENS7_ILi192EEEEEELi192ENS_10bfloat16_tEfNS_4arch4Sm80ELb0ELb0ELb1ELb0ELb1ELb0ELb1ELb1EEENS1_21CollectiveEpilogueFwdINS6_IJS8_SA_S9_EEENS6_IJNS7_ILi1EEESI_SI_EEESC_SE_Li256ELb0ELb1ELb1ELb0EEENS1_19SingleTileSchedulerILb0ELb1ELb1ELi128EEEEEEEEEvNT_6ParamsE:
[----:B------:R-:W-:Y:S02]  /*0000*/  MOV R1, c[0x0][0x28] ;  /* 0x00000a0000017a02 */ /* 0x000fe40000000f00 */
[----:B------:R-:W1:Y:S04]  /*0010*/  S2R R6, SR_TID.X ;  /* 0x0000000000067919 */ /* 0x000e680000002100 */
[----:B------:R-:W2:Y:S04]  /*0020*/  S2R R3, SR_CTAID.Y ;  /* 0x0000000000037919 */ /* 0x000ea80000002600 */
[----:B------:R-:W3:Y:S01]  /*0030*/  S2R R0, SR_CTAID.Z ;  /* 0x0000000000007919 */ /* 0x000ee20000002700 */
[----:B-1----:R-:W-:-:S06]  /*0040*/  SHF.R.U32.HI R2, RZ, 0x5, R6 ;  /* 0x00000005ff027819 */ /* 0x002fcc0000011606 */
[----:B------:R-:W1:Y:S02]  /*0050*/  SHFL.IDX PT, R2, R2, RZ, 0x1f ;  /* 0x00001fff02027589 */ /* 0x000e6400000e0000 */
[----:B-1----:R-:W-:-:S13]  /*0060*/  ISETP.NE.AND P0, PT, R2, RZ, PT ;  /* 0x000000ff0200720c */ /* 0x002fda0003f05270 */
[----:B------:R-:W-:Y:S05]  /*0070*/  @!P0 BRA `(.L_x_1524) ;  /* 0x0000007000008947 */ /* 0x000fea0003800000 */
[----:B--23--:R-:W-:Y:S01]  /*0080*/  IMAD.MOV.U32 R2, RZ, RZ, c[0x0][0x550] ;  /* 0x00015400ff027624 */ /* 0x00cfe200078e00ff */
[----:B------:R-:W-:-:S04]  /*0090*/  MOV R204, R3 ;  /* 0x0000000300cc7202 */ /* 0x000fc80000000f00 */
[----:B------:R-:W-:-:S13]  /*00a0*/  ISETP.NE.AND P0, PT, R2, 0x1, PT ;  /* 0x000000010200780c */ /* 0x000fda0003f05270 */
[----:B------:R-:W-:Y:S05]  /*00b0*/  @!P0 BRA `(.L_x_1525) ;  /* 0x0000008000008947 */ /* 0x000fea0003800000 */
[----:B------:R-:W-:-:S05]  /*00c0*/  IMAD.HI.U32 R204, R3, c[0x0][0x554], RZ ;  /* 0x0001550003cc7a27 */ /* 0x000fca00078e00ff */
[----:B------:R-:W-:Y:S01]  /*00d0*/  SHF.R.U32.HI R204, RZ, c[0x0][0x558], R204 ;  /* 0x00015600ffcc7a19 */ /* 0x000fe200000116cc */
[----:B------:R-:W-:Y:S05]  /*00e0*/  BRA `(.L_x_1525) ;  /* 0x0000005000007947 */ /* 0x000fea0003800000 */
.L_x_1524:
[----:B--23--:R-:W-:Y:S01]  /*00f0*/  IMAD.MOV.U32 R2, RZ, RZ, c[0x0][0x550] ;  /* 0x00015400ff027624 */ /* 0x00cfe200078e00ff */
[----:B------:R-:W-:-:S04]  /*0100*/  MOV R204, R3 ;  /* 0x0000000300cc7202 */ /* 0x000fc80000000f00 */
[----:B------:R-:W-:-:S13]  /*0110*/  ISETP.NE.AND P0, PT, R2, 0x1, PT ;  /* 0x000000010200780c */ /* 0x000fda0003f05270 */
[----:B------:R-:W-:-:S05]  /*0120*/  @P0 IMAD.HI.U32 R2, R3, c[0x0][0x554], RZ ;  /* 0x0001550003020a27 */ /* 0x000fca00078e00ff */
[----:B------:R-:W-:Y:S02]  /*0130*/  @P0 SHF.R.U32.HI R204, RZ, c[0x0][0x558], R2 ;  /* 0x00015600ffcc0a19 */ /* 0x000fe40000011602 */
.L_x_1525:
[----:B------:R-:W-:Y:S02]  /*0140*/  ISETP.GE.AND P0, PT, R0, RZ, PT ;  /* 0x000000ff0000720c */ /* 0x000fe40003f06270 */
[----:B------:R-:W-:-:S05]  /*0150*/  IADD3 R2, -R204, RZ, RZ ;  /* 0x000000ffcc027210 */ /* 0x000fca0007ffe1ff */
[----:B------:R-:W-:-:S06]  /*0160*/  IMAD R5, R2, c[0x0][0x550], R3 ;  /* 0x0001540002057a24 */ /* 0x000fcc00078e0203 */
[----:B------:R-:W-:Y:S05]  /*0170*/  @!P0 EXIT ;  /* 0x000000000000894d */ /* 0x000fea0003800000 */
[----:B------:R-:W-:Y:S01]  /*0180*/  ISETP.NE.U32.AND P0, PT, RZ, c[0x0][0x370], PT ;  /* 0x0000dc00ff007a0c */ /* 0x000fe20003f05070 */
[----:B------:R-:W-:Y:S01]  /*0190*/  IMAD.MOV.U32 R203, RZ, RZ, RZ ;  /* 0x000000ffffcb7224 */ /* 0x000fe200078e00ff */
[----:B------:R-:W-:Y:S02]  /*01a0*/  ULDC.64 UR6, c[0x0][0x118] ;  /* 0x0000460000067ab9 */ /* 0x000fe40000000a00 */
[----:B------:R-:W-:-:S13]  /*01b0*/  ISETP.NE.AND.EX P0, PT, RZ, c[0x0][0x374], PT, P0 ;  /* 0x0000dd00ff007a0c */ /* 0x000fda0003f05300 */
[----:B------:R-:W-:-:S04]  /*01c0*/  @P0 IMAD.MOV.U32 R3, RZ, RZ, 0x4 ;  /* 0x00000004ff030424 */ /* 0x000fc800078e00ff */
[----:B------:R-:W-:-:S04]  /*01d0*/  @P0 IMAD.WIDE R8, R0, R3, c[0x0][0x370] ;  /* 0x0000dc0000080625 */ /* 0x000fc800078e0203 */
[----:B------:R-:W-:Y:S01]  /*01e0*/  IMAD.MOV.U32 R3, RZ, RZ, c[0x0][0x2ac] ;  /* 0x0000ab00ff037624 */ /* 0x000fe200078e00ff */
[----:B------:R1:W5:Y:S01]  /*01f0*/  @P0 LDG.E R203, [R8.64] ;  /* 0x0000000608cb0981 */ /* 0x000362000c1e1900 */
[----:B------:R-:W-:Y:S02]  /*0200*/  IMAD.MOV.U32 R7, RZ, RZ, RZ ;  /* 0x000000ffff077224 */ /* 0x000fe400078e00ff */
[----:B------:R-:W-:-:S05]  /*0210*/  IMAD R3, R3, c[0x0][0x1d0], RZ ;  /* 0x0000740003037a24 */ /* 0x000fca00078e02ff */
[C---:B------:R-:W-:Y:S02]  /*0220*/  ISETP.GE.AND P0, PT, R3.reuse, 0x1, PT ;  /* 0x000000010300780c */ /* 0x040fe40003f06270 */
[----:B------:R-:W-:-:S04]  /*0230*/  IADD3 R2, R3, 0x3f, RZ ;  /* 0x0000003f03027810 */ /* 0x000fc80007ffe0ff */
[----:B------:R-:W-:-:S04]  /*0240*/  SHF.R.S32.HI R147, RZ, 0x1f, R2 ;  /* 0x0000001fff937819 */ /* 0x000fc80000011402 */
[----:B------:R-:W-:-:S04]  /*0250*/  LEA.HI R147, R147, R2, RZ, 0x6 ;  /* 0x0000000293937211 */ /* 0x000fc800078f30ff */
[----:B------:R-:W-:Y:S01]  /*0260*/  SHF.R.S32.HI R147, RZ, 0x6, R147 ;  /* 0x00000006ff937819 */ /* 0x000fe20000011493 */
[----:B------:R-:W-:Y:S05]  /*0270*/  @!P0 BRA `(.L_x_1526) ;  /* 0x000001c000008947 */ /* 0x000fea0003800000 */
[----:B-1----:R-:W-:-:S04]  /*0280*/  SHF.R.U32.HI R8, RZ, 0x10, R5 ;  /* 0x00000010ff087819 */ /* 0x002fc80000011605 */
[----:B------:R-:W-:-:S04]  /*0290*/  ISETP.NE.AND P0, PT, R8, RZ, PT ;  /* 0x000000ff0800720c */ /* 0x000fc80003f05270 */
[----:B------:R-:W-:-:S04]  /*02a0*/  SEL R8, R8, c[0x0][0x338], P0 ;  /* 0x0000ce0008087a07 */ /* 0x000fc80000000000 */
[-C--:B------:R-:W-:Y:S02]  /*02b0*/  IABS R9, R8.reuse ;  /* 0x0000000800097213 */ /* 0x080fe40000000000 */
[----:B------:R-:W-:Y:S02]  /*02c0*/  IADD3 R11, R147, -0x1, R8 ;  /* 0xffffffff930b7810 */ /* 0x000fe40007ffe008 */
[----:B------:R-:W1:Y:S01]  /*02d0*/  I2F.RP R10, R9 ;  /* 0x00000009000a7306 */ /* 0x000e620000209400 */
[----:B------:R-:W-:-:S05]  /*02e0*/  IABS R2, R8 ;  /* 0x0000000800027213 */ /* 0x000fca0000000000 */
[----:B------:R-:W-:Y:S02]  /*02f0*/  IMAD.MOV R2, RZ, RZ, -R2 ;  /* 0x000000ffff027224 */ /* 0x000fe400078e0a02 */
[----:B-1----:R-:W1:Y:S02]  /*0300*/  MUFU.RCP R12, R10 ;  /* 0x0000000a000c7308 */ /* 0x002e640000001000 */
[----:B-1----:R-:W-:-:S06]  /*0310*/  IADD3 R12, R12, 0xffffffe, RZ ;  /* 0x0ffffffe0c0c7810 */ /* 0x002fcc0007ffe0ff */
[----:B------:R-:W1:Y:S02]  /*0320*/  F2I.FTZ.U32.TRUNC.NTZ R13, R12 ;  /* 0x0000000c000d7305 */ /* 0x000e64000021f000 */
[--C-:B-1----:R-:W-:Y:S02]  /*0330*/  IMAD.MOV R4, RZ, RZ, -R13.reuse ;  /* 0x000000ffff047224 */ /* 0x102fe400078e0a0d */
[----:B------:R-:W-:Y:S02]  /*0340*/  IMAD.MOV.U32 R12, RZ, RZ, RZ ;  /* 0x000000ffff0c7224 */ /* 0x000fe400078e00ff */
[----:B------:R-:W-:Y:S01]  /*0350*/  IMAD R7, R4, R9, RZ ;  /* 0x0000000904077224 */ /* 0x000fe200078e02ff */
[----:B------:R-:W-:Y:S02]  /*0360*/  IABS R4, R11 ;  /* 0x0000000b00047213 */ /* 0x000fe40000000000 */
[----:B------:R-:W-:Y:S01]  /*0370*/  LOP3.LUT R11, R11, R8, RZ, 0x3c, !PT ;  /* 0x000000080b0b7212 */ /* 0x000fe200078e3cff */
[----:B------:R-:W-:-:S03]  /*0380*/  IMAD.HI.U32 R7, R13, R7, R12 ;  /* 0x000000070d077227 */ /* 0x000fc600078e000c */
[----:B------:R-:W-:-:S03]  /*0390*/  ISETP.GE.AND P1, PT, R11, RZ, PT ;  /* 0x000000ff0b00720c */ /* 0x000fc60003f26270 */
        /* <DEDUP_REMOVED lines=10> */
.L_x_1526:
[----:B------:R-:W-:Y:S01]  /*0440*/  LOP3.LUT R196, R5, 0xffff, RZ, 0xc0, !PT ;  /* 0x0000ffff05c47812 */ /* 0x000fe200078ec0ff */
[----:B------:R-:W-:Y:S01]  /*0450*/  IMAD.MOV.U32 R5, RZ, RZ, RZ ;  /* 0x000000ffff057224 */ /* 0x000fe200078e00ff */
[----:B------:R-:W-:Y:S01]  /*0460*/  PLOP3.LUT P2, PT, PT, PT, PT, 0x80, 0x0 ;  /* 0x000000000000781c */ /* 0x000fe20003f4f070 */
[----:B------:R-:W-:Y:S01]  /*0470*/  CS2R R96, SRZ ;  /* 0x0000000000607805 */ /* 0x000fe2000001ff00 */
[----:B------:R-:W-:Y:S01]  /*0480*/  CS2R R94, SRZ ;  /* 0x00000000005e7805 */ /* 0x000fe2000001ff00 */
[----:B------:R-:W-:Y:S01]  /*0490*/  IMAD R196, R196, R7, RZ ;  /* 0x00000007c4c47224 */ /* 0x000fe200078e02ff */
[----:B------:R-:W-:Y:S01]  /*04a0*/  CS2R R92, SRZ ;  /* 0x00000000005c7805 */ /* 0x000fe2000001ff00 */
        /* <DEDUP_REMOVED lines=8> */
[----:B------:R-:W-:Y:S01]  /*0530*/  IMAD.MOV.U32 R2, RZ, RZ, RZ ;  /* 0x000000ffff027224 */ /* 0x000fe200078e00ff */
        /* <DEDUP_REMOVED lines=43> */
[----:B------:R-:W-:-:S04]  /*07f0*/  @P2 IMAD.MOV.U32 R5, RZ, RZ, 0x4 ;  /* 0x00000004ff052424 */ /* 0x000fc800078e00ff */
[----:B------:R-:W-:-:S06]  /*0800*/  @P2 IMAD.WIDE R210, R0, R5, c[0x0][0x340] ;  /* 0x0000d00000d22625 */ /* 0x000fcc00078e0205 */
[----:B------:R2:W5:Y:S01]  /*0810*/  @P2 LDG.E R210, [R210.64] ;  /* 0x00000006d2d22981 */ /* 0x000562000c1e1900 */
[----:B------:R-:W-:Y:S01]  /*0820*/  SHF.R.S32.HI R11, RZ, 0x1f, R6 ;  /* 0x0000001fff0b7819 */ /* 0x000fe20000011406 */
[----:B------:R-:W-:Y:S01]  /*0830*/  IMAD.MOV.U32 R2, RZ, RZ, c[0x0][0x2c4] ;  /* 0x0000b100ff027624 */ /* 0x000fe200078e00ff */
[----:B------:R-:W-:Y:S01]  /*0840*/  SHF.R.S32.HI R7, RZ, 0x1f, R204 ;  /* 0x0000001fff077819 */ /* 0x000fe200000114cc */
[----:B-1----:R-:W1:Y:S01]  /*0850*/  S2R R9, SR_CTAID.X ;  /* 0x0000000000097919 */ /* 0x002e620000002500 */
[-C--:B------:R-:W-:Y:S01]  /*0860*/  LEA.HI R4, R11, R6.reuse, RZ, 0x3 ;  /* 0x000000060b047211 */ /* 0x080fe200078f18ff */
[----:B------:R-:W-:Y:S01]  /*0870*/  IMAD.WIDE.U32 R14, R204, c[0x0][0x1b8], RZ ;  /* 0x00006e00cc0e7a25 */ /* 0x000fe200078e00ff */
[----:B------:R-:W-:Y:S01]  /*0880*/  ISETP.NE.AND P0, PT, R2, 0x1, PT ;  /* 0x000000010200780c */ /* 0x000fe20003f05270 */
[----:B------:R-:W-:Y:S01]  /*0890*/  ULDC UR5, c[0x0][0x2c4] ;  /* 0x0000b10000057ab9 */ /* 0x000fe20000000800 */
[----:B------:R-:W-:Y:S01]  /*08a0*/  LOP3.LUT R5, R4, 0xfffffff8, RZ, 0xc0, !PT ;  /* 0xfffffff804057812 */ /* 0x000fe200078ec0ff */
[----:B------:R-:W-:Y:S01]  /*08b0*/  IMAD R7, R7, c[0x0][0x1b8], RZ ;  /* 0x00006e0007077a24 */ /* 0x000fe200078e02ff */
[----:B------:R-:W-:Y:S01]  /*08c0*/  SHF.R.S32.HI R4, RZ, 0x3, R4 ;  /* 0x00000003ff047819 */ /* 0x000fe20000011404 */
[----:B------:R-:W-:Y:S01]  /*08d0*/  ULDC UR4, c[0x0][0x168] ;  /* 0x00005a0000047ab9 */ /* 0x000fe20000000800 */
[----:B------:R-:W-:Y:S01]  /*08e0*/  LEA.HI R18, R11, R6, RZ, 0x6 ;  /* 0x000000060b127211 */ /* 0x000fe200078f30ff */
[----:B------:R-:W-:Y:S01]  /*08f0*/  IMAD.IADD R8, R6, 0x1, -R5 ;  /* 0x0000000106087824 */ /* 0x000fe200078e0a05 */
[----:B------:R-:W-:Y:S01]  /*0900*/  SHF.R.S32.HI R5, RZ, 0x1f, R0 ;  /* 0x0000001fff057819 */ /* 0x000fe20000011400 */
[----:B------:R-:W-:Y:S01]  /*0910*/  IMAD R7, R204, c[0x0][0x1bc], R7 ;  /* 0x00006f00cc077a24 */ /* 0x000fe200078e0207 */
[----:B------:R-:W-:Y:S01]  /*0920*/  UIMAD UR4, UR5, UR4, URZ ;  /* 0x00000004050472a4 */ /* 0x000fe2000f8e023f */
[----:B------:R-:W-:Y:S01]  /*0930*/  IMAD R202, R8, 0x20, R4 ;  /* 0x0000002008ca7824 */ /* 0x000fe200078e0204 */
[----:B------:R-:W-:Y:S01]  /*0940*/  BSSY B0, `(.L_x_1528) ;  /* 0x0000041000007945 */ /* 0x000fe20003800000 */
[----:B------:R-:W-:-:S02]  /*0950*/  IMAD.IADD R15, R15, 0x1, R7 ;  /* 0x000000010f0f7824 */ /* 0x000fc400078e0207 */
[----:B------:R-:W-:Y:S02]  /*0960*/  IMAD R5, R5, c[0x0][0x1c0], RZ ;  /* 0x0000700005057a24 */ /* 0x000fe400078e02ff */
[----:B------:R-:W-:-:S04]  /*0970*/  IMAD.WIDE.U32 R14, R0, c[0x0][0x1c0], R14 ;  /* 0x00007000000e7a25 */ /* 0x000fc800078e000e */
[C---:B-1----:R-:W-:Y:S01]  /*0980*/  IMAD R13, R9.reuse, 0x80, R202 ;  /* 0x00000080090d7824 */ /* 0x042fe200078e02ca */
[----:B------:R-:W-:Y:S01]  /*0990*/  LEA R9, R9, R4, 0x7 ;  /* 0x0000000409097211 */ /* 0x000fe200078e38ff */
[----:B------:R-:W-:Y:S02]  /*09a0*/  IMAD R5, R0, c[0x0][0x1c4], R5 ;  /* 0x0000710000057a24 */ /* 0x000fe400078e0205 */
[----:B------:R-:W-:Y:S01]  /*09b0*/  @P0 IMAD.HI.U32 R2, R13, c[0x0][0x2c8], RZ ;  /* 0x0000b2000d020a27 */ /* 0x000fe200078e00ff */
[----:B------:R-:W-:-:S03]  /*09c0*/  ISETP.GE.AND P1, PT, R9, UR4, PT ;  /* 0x0000000409007c0c */ /* 0x000fc6000bf26270 */
[----:B------:R-:W-:Y:S01]  /*09d0*/  IMAD.MOV.U32 R10, RZ, RZ, R13 ;  /* 0x000000ffff0a7224 */ /* 0x000fe200078e000d */
[----:B------:R-:W-:Y:S01]  /*09e0*/  @P0 SHF.R.U32.HI R10, RZ, c[0x0][0x2cc], R2 ;  /* 0x0000b300ff0a0a19 */ /* 0x000fe20000011602 */
[----:B------:R-:W-:Y:S02]  /*09f0*/  IMAD.IADD R15, R15, 0x1, R5 ;  /* 0x000000010f0f7824 */ /* 0x000fe400078e0205 */
[----:B------:R-:W-:Y:S01]  /*0a00*/  IMAD.SHL.U32 R16, R4, 0x40, RZ ;  /* 0x0000004004107824 */ /* 0x000fe200078e00ff */
[--C-:B------:R-:W-:Y:S01]  /*0a10*/  SHF.R.S32.HI R7, RZ, 0x1f, R10.reuse ;  /* 0x0000001fff077819 */ /* 0x100fe2000001140a */
[----:B------:R-:W-:Y:S02]  /*0a20*/  IMAD.MOV R2, RZ, RZ, -R10 ;  /* 0x000000ffff027224 */ /* 0x000fe400078e0a0a */
[----:B------:R-:W-:Y:S01]  /*0a30*/  IMAD.WIDE.U32 R14, R10, c[0x0][0x1b0], R14 ;  /* 0x00006c000a0e7a25 */ /* 0x000fe200078e000e */
[----:B------:R-:W-:-:S03]  /*0a40*/  LOP3.LUT R16, R16, 0x1c0, RZ, 0xc0, !PT ;  /* 0x000001c010107812 */ /* 0x000fc600078ec0ff */
[----:B------:R-:W-:Y:S02]  /*0a50*/  IMAD R7, R7, c[0x0][0x1b0], RZ ;  /* 0x00006c0007077a24 */ /* 0x000fe400078e02ff */
[----:B------:R-:W-:Y:S02]  /*0a60*/  IMAD R2, R2, c[0x0][0x2c4], R13 ;  /* 0x0000b10002027a24 */ /* 0x000fe400078e020d */
[----:B------:R-:W-:Y:S01]  /*0a70*/  IMAD R7, R10, c[0x0][0x1b4], R7 ;  /* 0x00006d000a077a24 */ /* 0x000fe200078e0207 */
[----:B------:R-:W-:Y:S01]  /*0a80*/  LEA.HI R10, R11, R6, RZ, 0x4 ;  /* 0x000000060b0a7211 */ /* 0x000fe200078f20ff */
[----:B------:R-:W-:Y:S01]  /*0a90*/  IMAD.SHL.U32 R149, R8, 0x8, RZ ;  /* 0x0000000808957824 */ /* 0x000fe200078e00ff */
[----:B------:R-:W-:Y:S01]  /*0aa0*/  SHF.R.S32.HI R5, RZ, 0x1f, R2 ;  /* 0x0000001fff057819 */ /* 0x000fe20000011402 */
[----:B------:R-:W-:Y:S01]  /*0ab0*/  IMAD.SHL.U32 R18, R18, 0x8, RZ ;  /* 0x0000000812127824 */ /* 0x000fe200078e00ff */
[----:B------:R-:W-:Y:S02]  /*0ac0*/  IADD3 R15, R15, R7, RZ ;  /* 0x000000070f0f7210 */ /* 0x000fe40007ffe0ff */
[----:B------:R-:W-:Y:S01]  /*0ad0*/  LOP3.LUT R201, R16, 0x38, R149, 0xf8, !PT ;  /* 0x0000003810c97812 */ /* 0x000fe200078ef895 */
[----:B------:R-:W-:Y:S01]  /*0ae0*/  IMAD R5, R5, c[0x0][0x1a8], RZ ;  /* 0x00006a0005057a24 */ /* 0x000fe200078e02ff */
[----:B------:R-:W-:Y:S01]  /*0af0*/  ISETP.GE.AND P5, PT, R149, c[0x0][0x198], PT ;  /* 0x0000660095007a0c */ /* 0x000fe20003fa6270 */
[----:B------:R-:W-:-:S04]  /*0b00*/  IMAD.WIDE.U32 R12, R2, c[0x0][0x1a8], R14 ;  /* 0x00006a00020c7a25 */ /* 0x000fc800078e000e */
[----:B------:R-:W-:Y:S01]  /*0b10*/  IMAD R5, R2, c[0x0][0x1ac], R5 ;  /* 0x00006b0002057a24 */ /* 0x000fe200078e0205 */
[----:B------:R-:W-:-:S03]  /*0b20*/  LEA R14, P0, R12, c[0x0][0x160], 0x1 ;  /* 0x000058000c0e7a11 */ /* 0x000fc600078008ff */
[----:B------:R-:W-:Y:S01]  /*0b30*/  IMAD.IADD R5, R13, 0x1, R5 ;  /* 0x000000010d057824 */ /* 0x000fe200078e0205 */
[----:B------:R-:W-:-:S04]  /*0b40*/  IADD3 R13, R149, 0x40, RZ ;  /* 0x00000040950d7810 */ /* 0x000fc80007ffe0ff */
[----:B------:R-:W-:Y:S02]  /*0b50*/  LEA.HI.X R2, R12, c[0x0][0x164], R5, 0x1, P0 ;  /* 0x000059000c027a11 */ /* 0x000fe400000f0c05 */
[----:B------:R-:W-:Y:S02]  /*0b60*/  LOP3.LUT R5, R10, 0xfffffff0, RZ, 0xc0, !PT ;  /* 0xfffffff00a057812 */ /* 0x000fe400078ec0ff */
[----:B------:R-:W-:Y:S01]  /*0b70*/  SHF.R.U32.HI R12, RZ, 0x3, R16 ;  /* 0x00000003ff0c7819 */ /* 0x000fe20000011610 */
[----:B------:R2:W1:Y:S01]  /*0b80*/  SHFL.IDX PT, R17, R2, RZ, 0x181f ;  /* 0x00181fff02117589 */ /* 0x00046200000e0000 */
[----:B------:R-:W-:Y:S01]  /*0b90*/  LOP3.LUT P0, RZ, R8, 0x2, RZ, 0xc0, !PT ;  /* 0x0000000208ff7812 */ /* 0x000fe2000780c0ff */
[----:B------:R-:W-:Y:S01]  /*0ba0*/  IMAD.IADD R20, R6, 0x1, -R5 ;  /* 0x0000000106147824 */ /* 0x000fe200078e0a05 */
[----:B------:R-:W-:Y:S01]  /*0bb0*/  LOP3.LUT R201, R201, R12, RZ, 0x3c, !PT ;  /* 0x0000000cc9c97212 */ /* 0x000fe200078e3cff */
[----:B------:R2:W3:Y:S01]  /*0bc0*/  SHFL.IDX PT, R16, R14, RZ, 0x181f ;  /* 0x00181fff0e107589 */ /* 0x0004e200000e0000 */
[----:B------:R-:W-:-:S02]  /*0bd0*/  IADD3 R12, R149, 0x80, RZ ;  /* 0x00000080950c7810 */ /* 0x000fc40007ffe0ff */
[----:B------:R-:W-:Y:S02]  /*0be0*/  SHF.R.S32.HI R7, RZ, 0x1f, R20 ;  /* 0x0000001fff077819 */ /* 0x000fe40000011414 */
[----:B------:R-:W-:Y:S02]  /*0bf0*/  ISETP.GE.AND P4, PT, R13, c[0x0][0x198], PT ;  /* 0x000066000d007a0c */ /* 0x000fe40003f86270 */
[----:B------:R-:W-:Y:S02]  /*0c00*/  LEA.HI R7, R7, R20, RZ, 0x3 ;  /* 0x0000001407077211 */ /* 0x000fe400078f18ff */
[----:B------:R-:W-:Y:S02]  /*0c10*/  ISETP.GE.AND P3, PT, R12, c[0x0][0x198], PT ;  /* 0x000066000c007a0c */ /* 0x000fe40003f66270 */
[----:B------:R-:W-:Y:S02]  /*0c20*/  LOP3.LUT R5, R7, 0xfffffff8, RZ, 0xc0, !PT ;  /* 0xfffffff807057812 */ /* 0x000fe400078ec0ff */
[----:B------:R-:W-:-:S03]  /*0c30*/  LOP3.LUT R201, R201, 0xfffffe00, R18, 0xf8, !PT ;  /* 0xfffffe00c9c97812 */ /* 0x000fc600078ef812 */
[----:B------:R-:W-:Y:S02]  /*0c40*/  IMAD.IADD R5, R20, 0x1, -R5 ;  /* 0x0000000114057824 */ /* 0x000fe400078e0a05 */
[----:B------:R-:W-:Y:S01]  /*0c50*/  @!P2 IMAD.MOV.U32 R210, RZ, RZ, R0 ;  /* 0x000000ffffd2a224 */ /* 0x000fe200078e0000 */
        /* <DEDUP_REMOVED lines=15> */
.L_x_1529:
[----:B-123--:R-:W-:Y:S05]  /*0d50*/  BSYNC B0 ;  /* 0x0000000000007941 */ /* 0x00efea0003800000 */
.L_x_1528:
        /* <DEDUP_REMOVED lines=20> */
.L_x_1531:
[----:B------:R-:W-:Y:S05]  /*0ea0*/  BSYNC B0 ;  /* 0x0000000000007941 */ /* 0x000fea0003800000 */
.L_x_1530:
[----:B------:R-:W-:Y:S01]  /*0eb0*/  IADD3 R0, R9, 0x40, RZ ;  /* 0x0000004009007810 */ /* 0x000fe20007ffe0ff */
[----:B--2---:R2:W4:Y:S01]  /*0ec0*/  SHFL.IDX PT, R19, R2, 0x2, 0x181f ;  /* 0x00581f0002137f89 */ /* 0x00452200000e0000 */
        /* <DEDUP_REMOVED lines=18> */
.L_x_1533:
[----:B------:R-:W-:Y:S05]  /*0ff0*/  BSYNC B0 ;  /* 0x0000000000007941 */ /* 0x000fea0003800000 */
.L_x_1532:
[----:B------:R-:W-:Y:S01]  /*1000*/  IMAD.MOV.U32 R197, RZ, RZ, c[0x0][0x2b8] ;  /* 0x0000ae00ffc57624 */ /* 0x000fe200078e00ff */
[----:B------:R-:W-:Y:S01]  /*1010*/  IADD3 R0, R147, -0x1, RZ ;  /* 0xffffffff93007810 */ /* 0x000fe20007ffe0ff */
[----:B---3--:R3:W-:Y:S01]  /*1020*/  SHFL.IDX PT, R22, R14, 0x3, 0x181f ;  /* 0x00781f000e167f89 */ /* 0x0087e200000e0000 */
[----:B------:R-:W-:Y:S01]  /*1030*/  IADD3 R9, R9, 0x60, RZ ;  /* 0x0000006009097810 */ /* 0x000fe20007ffe0ff */
[----:B------:R-:W-:Y:S01]  /*1040*/  IMAD.MOV.U32 R199, RZ, RZ, RZ ;  /* 0x000000ffffc77224 */ /* 0x000fe200078e00ff */
[----:B------:R-:W-:Y:S01]  /*1050*/  ISETP.NE.AND P6, PT, R197, 0x1, PT ;  /* 0x00000001c500780c */ /* 0x000fe20003fc5270 */
[----:B------:R1:W2:Y:S01]  /*1060*/  SHFL.IDX PT, R23, R2, 0x3, 0x181f ;  /* 0x00781f0002177f89 */ /* 0x0002a200000e0000 */
[----:B------:R-:W-:Y:S01]  /*1070*/  IMAD R200, R0, 0x40, R202 ;  /* 0x0000004000c87824 */ /* 0x000fe200078e02ca */
[----:B------:R-:W-:Y:S01]  /*1080*/  ISETP.GE.AND P1, PT, R9, UR4, PT ;  /* 0x0000000409007c0c */ /* 0x000fe2000bf26270 */
[----:B------:R-:W-:Y:S01]  /*1090*/  IMAD.SHL.U32 R9, R201, 0x2, RZ ;  /* 0x00000002c9097824 */ /* 0x000fe200078e00ff */
[----:B------:R-:W-:-:S02]  /*10a0*/  SHF.R.S32.HI R134, RZ, 0x1f, R13 ;  /* 0x0000001fff867819 */ /* 0x000fc4000001140d */
[C---:B------:R-:W-:Y:S01]  /*10b0*/  ISETP.GE.AND P2, PT, R200.reuse, R3, PT ;  /* 0x00000003c800720c */ /* 0x040fe20003f46270 */
[----:B-----5:R-:W-:Y:S01]  /*10c0*/  IMAD.IADD R200, R200, 0x1, R203 ;  /* 0x00000001c8c87824 */ /* 0x020fe200078e02cb */
[----:B------:R-:W-:Y:S02]  /*10d0*/  SHF.R.S32.HI R15, RZ, 0x1f, R12 ;  /* 0x0000001fff0f7819 */ /* 0x000fe4000001140c */
[----:B------:R-:W-:Y:S02]  /*10e0*/  LEA.HI R134, R134, R13, RZ, 0x3 ;  /* 0x0000000d86867211 */ /* 0x000fe400078f18ff */
[----:B------:R-:W-:Y:S02]  /*10f0*/  SHF.R.S32.HI R195, RZ, 0x1f, R210 ;  /* 0x0000001fffc37819 */ /* 0x000fe400000114d2 */
[----:B------:R-:W-:Y:S02]  /*1100*/  LOP3.LUT R134, R134, 0xfffffff8, RZ, 0xc0, !PT ;  /* 0xfffffff886867812 */ /* 0x000fe400078ec0ff */
[----:B------:R-:W-:Y:S01]  /*1110*/  ISETP.GT.OR P2, PT, R202, 0x3f, P2 ;  /* 0x0000003fca00780c */ /* 0x000fe20001744670 */
[----:B------:R-:W-:-:S02]  /*1120*/  IMAD R195, R195, c[0x0][0x2b0], RZ ;  /* 0x0000ac00c3c37a24 */ /* 0x000fc400078e02ff */
[----:B-123--:R-:W-:Y:S02]  /*1130*/  IMAD.MOV.U32 R14, RZ, RZ, R200 ;  /* 0x000000ffff0e7224 */ /* 0x00efe400078e00c8 */
[----:B------:R-:W-:Y:S01]  /*1140*/  IMAD R195, R210, c[0x0][0x2b4], R195 ;  /* 0x0000ad00d2c37a24 */ /* 0x000fe200078e02c3 */
[----:B------:R-:W-:Y:S01]  /*1150*/  P2R R2, PR, RZ, 0x40 ;  /* 0x00000040ff027803 */ /* 0x000fe20000000000 */
[----:B------:R-:W-:-:S04]  /*1160*/  @!P1 IMAD.WIDE R24, R149, 0x2, R22 ;  /* 0x0000000295189825 */ /* 0x000fc800078e0216 */
[----:B------:R-:W-:Y:S01]  /*1170*/  @P6 IMAD.HI.U32 R2, R200, c[0x0][0x2bc], RZ ;  /* 0x0000af00c8026a27 */ /* 0x000fe200078e00ff */
[----:B------:R-:W-:Y:S01]  /*1180*/  @!PT LDS RZ, [RZ] ;  /* 0x00000000fffff984 */ /* 0x000fe20000000800 */
[----:B------:R1:W-:Y:S03]  /*1190*/  @!P1 LDGSTS.E.BYPASS.LTC128B.128 [R9+0x1b100], [R24.64], !P5 ;  /* 0x1b10000018099fae */ /* 0x0003e6000e901d46 */
[----:B----4-:R-:W-:Y:S01]  /*11a0*/  @!P1 IMAD.WIDE R18, R134, 0x2, R22 ;  /* 0x0000000286129825 */ /* 0x010fe200078e0216 */
[----:B------:R-:W-:Y:S02]  /*11b0*/  @P6 SHF.R.U32.HI R14, RZ, c[0x0][0x2c0], R2 ;  /* 0x0000b000ff0e6a19 */ /* 0x000fe40000011602 */
[----:B------:R-:W-:Y:S01]  /*11c0*/  LEA.HI R2, R15, R12, RZ, 0x3 ;  /* 0x0000000c0f027211 */ /* 0x000fe200078f18ff */
[----:B------:R-:W-:Y:S01]  /*11d0*/  IMAD.WIDE.U32 R210, R210, c[0x0][0x2b0], RZ ;  /* 0x0000ac00d2d27a25 */ /* 0x000fe200078e00ff */
[----:B------:R2:W-:Y:S02]  /*11e0*/  @!P1 LDGSTS.E.BYPASS.LTC128B.128 [R9+0x1f100], [R18.64], !P4 ;  /* 0x1f10000012099fae */ /* 0x0005e4000e101d46 */
[----:B------:R-:W-:Y:S01]  /*11f0*/  LOP3.LUT R2, R2, 0xfffffff8, RZ, 0xc0, !PT ;  /* 0xfffffff802027812 */ /* 0x000fe200078ec0ff */
[----:B------:R-:W-:Y:S01]  /*1200*/  IMAD.IADD R195, R211, 0x1, R195 ;  /* 0x00000001d3c37824 */ /* 0x000fe200078e02c3 */
[----:B------:R-:W-:-:S03]  /*1210*/  @!P2 IADD3 R16, P5, R14, R210, RZ ;  /* 0x000000d20e10a210 */ /* 0x000fc60007fbe0ff */
[----:B------:R-:W-:Y:S01]  /*1220*/  @!P1 IMAD.WIDE R22, R2, 0x2, R22 ;  /* 0x0000000202169825 */ /* 0x000fe200078e0216 */
[----:B------:R-:W-:Y:S02]  /*1230*/  @!P2 LEA.HI.X.SX32 R15, R14, R195, 0x1, P5 ;  /* 0x000000c30e0fa211 */ /* 0x000fe400028f0eff */
[C---:B------:R-:W-:Y:S02]  /*1240*/  @!P2 LEA R20, P4, R16.reuse, c[0x0][0x2a0], 0x2 ;  /* 0x0000a8001014aa11 */ /* 0x040fe400078810ff */
[----:B------:R3:W-:Y:S02]  /*1250*/  @!P1 LDGSTS.E.BYPASS.LTC128B.128 [R9+0x23100], [R22.64], !P3 ;  /* 0x2310000016099fae */ /* 0x0007e4000d901d46 */
[----:B------:R-:W-:Y:S02]  /*1260*/  @!P2 LEA.HI.X R21, R16, c[0x0][0x2a4], R15, 0x2, P4 ;  /* 0x0000a9001015aa11 */ /* 0x000fe400020f140f */
[----:B------:R-:W0:Y:S04]  /*1270*/  LDGDEPBAR ;  /* 0x00000000000079af */ /* 0x000e280000000000 */
[----:B------:R-:W-:Y:S06]  /*1280*/  BAR.SYNC.DEFER_BLOCKING 0x0 ;  /* 0x0000000000007b1d */ /* 0x000fec0000010000 */
[----:B------:R4:W3:Y:S01]  /*1290*/  @!P2 LDG.E R199, [R20.64] ;  /* 0x0000000614c7a981 */ /* 0x0008e2000c1e1900 */
[----:B------:R-:W-:Y:S01]  /*12a0*/  IMAD.MOV R15, RZ, RZ, -R14 ;  /* 0x000000ffff0f7224 */ /* 0x000fe200078e0a0e */
[----:B------:R-:W-:Y:S01]  /*12b0*/  SHF.R.S32.HI R193, RZ, 0x1f, R204 ;  /* 0x0000001fffc17819 */ /* 0x000fe200000114cc */
[----:B------:R-:W-:Y:S01]  /*12c0*/  IMAD.WIDE.U32 R208, R204, c[0x0][0x1e8], RZ ;  /* 0x00007a00ccd07a25 */ /* 0x000fe200078e00ff */
[----:B------:R-:W-:-:S02]  /*12d0*/  ISETP.GE.AND P5, PT, R149, c[0x0][0x1d4], PT ;  /* 0x0000750095007a0c */ /* 0x000fc40003fa6270 */
[----:B------:R-:W-:Y:S01]  /*12e0*/  ISETP.GE.AND P4, PT, R13, c[0x0][0x1d4], PT ;  /* 0x000075000d007a0c */ /* 0x000fe20003f86270 */
[----:B------:R-:W-:Y:S01]  /*12f0*/  IMAD R200, R15, c[0x0][0x2b8], R200 ;  /* 0x0000ae000fc87a24 */ /* 0x000fe200078e02c8 */
[----:B------:R-:W-:Y:S01]  /*1300*/  ISETP.GE.AND P6, PT, R12, c[0x0][0x1d4], PT ;  /* 0x000075000c007a0c */ /* 0x000fe20003fc6270 */
[----:B------:R-:W-:Y:S01]  /*1310*/  IMAD.WIDE.U32 R206, R204, c[0x0][0x210], RZ ;  /* 0x00008400ccce7a25 */ /* 0x000fe200078e00ff */
[----:B------:R-:W-:Y:S02]  /*1320*/  ISETP.GE.AND P3, PT, R149, c[0x0][0x1d4], PT ;  /* 0x0000750095007a0c */ /* 0x000fe40003f66270 */
[----:B------:R-:W-:Y:S01]  /*1330*/  SHF.R.S32.HI R17, RZ, 0x1f, R200 ;  /* 0x0000001fff117819 */ /* 0x000fe200000114c8 */
[C---:B------:R-:W-:Y:S01]  /*1340*/  IMAD.WIDE.U32 R14, R200.reuse, c[0x0][0x1e0], RZ ;  /* 0x00007800c80e7a25 */ /* 0x040fe200078e00ff */
[----:B------:R-:W-:Y:S02]  /*1350*/  SHF.R.S32.HI R144, RZ, 0x1f, R149 ;  /* 0x0000001fff907819 */ /* 0x000fe40000011495 */
[----:B------:R-:W-:Y:S01]  /*1360*/  SEL R146, RZ, 0x10, P6 ;  /* 0x00000010ff927807 */ /* 0x000fe20003000000 */
[----:B--2---:R-:W-:Y:S01]  /*1370*/  IMAD R19, R17, c[0x0][0x1e0], RZ ;  /* 0x0000780011137a24 */ /* 0x004fe200078e02ff */
[----:B------:R-:W-:Y:S01]  /*1380*/  IADD3 R198, R9, 0x100, RZ ;  /* 0x0000010009c67810 */ /* 0x000fe20007ffe0ff */
[----:B------:R-:W-:Y:S01]  /*1390*/  IMAD R17, R17, c[0x0][0x208], RZ ;  /* 0x0000820011117a24 */ /* 0x000fe200078e02ff */
[----:B------:R-:W-:Y:S01]  /*13a0*/  SHF.R.S32.HI R145, RZ, 0x1f, R134 ;  /* 0x0000001fff917819 */ /* 0x000fe20000011486 */
[C---:B------:R-:W-:Y:S01]  /*13b0*/  IMAD R18, R200.reuse, c[0x0][0x1e4], R19 ;  /* 0x00007900c8127a24 */ /* 0x040fe200078e0213 */
[----:B------:R-:W-:Y:S01]  /*13c0*/  SHF.R.S32.HI R133, RZ, 0x1f, R2 ;  /* 0x0000001fff857819 */ /* 0x000fe20000011402 */
[----:B------:R-:W-:-:S02]  /*13d0*/  IMAD R26, R200, c[0x0][0x20c], R17 ;  /* 0x00008300c81a7a24 */ /* 0x000fc400078e0211 */
[----:B------:R-:W-:Y:S02]  /*13e0*/  IMAD.IADD R19, R15, 0x1, R18 ;  /* 0x000000010f137824 */ /* 0x000fe400078e0212 */
[----:B------:R-:W-:Y:S02]  /*13f0*/  IMAD R15, R193, c[0x0][0x1e8], RZ ;  /* 0x00007a00c10f7a24 */ /* 0x000fe400078e02ff */
[----:B------:R-:W-:Y:S02]  /*1400*/  IMAD.MOV.U32 R18, RZ, RZ, R14 ;  /* 0x000000ffff127224 */ /* 0x000fe400078e000e */
[----:B------:R-:W-:Y:S02]  /*1410*/  IMAD R15, R204, c[0x0][0x1ec], R15 ;  /* 0x00007b00cc0f7a24 */ /* 0x000fe400078e020f */
[----:B----4-:R-:W-:-:S04]  /*1420*/  IMAD.WIDE.U32 R20, R200, c[0x0][0x208], RZ ;  /* 0x00008200c8147a25 */ /* 0x010fc800078e00ff */
[----:B------:R-:W-:Y:S02]  /*1430*/  IMAD.IADD R194, R209, 0x1, R15 ;  /* 0x00000001d1c27824 */ /* 0x000fe400078e020f */
[----:B------:R-:W-:Y:S02]  /*1440*/  IMAD.IADD R27, R21, 0x1, R26 ;  /* 0x00000001151b7824 */ /* 0x000fe400078e021a */
[----:B------:R-:W-:Y:S02]  /*1450*/  IMAD.MOV.U32 R26, RZ, RZ, R20 ;  /* 0x000000ffff1a7224 */ /* 0x000fe400078e0014 */
[----:B------:R-:W-:Y:S02]  /*1460*/  IMAD R193, R193, c[0x0][0x210], RZ ;  /* 0x00008400c1c17a24 */ /* 0x000fe400078e02ff */
[----:B------:R-:W-:Y:S02]  /*1470*/  IMAD R3, R0, -0x40, R3 ;  /* 0xffffffc000037824 */ /* 0x000fe400078e0203 */
[----:B------:R-:W-:-:S02]  /*1480*/  IMAD R193, R204, c[0x0][0x214], R193 ;  /* 0x00008500ccc17a24 */ /* 0x000fc400078e02c1 */
[----:B------:R-:W-:-:S04]  /*1490*/  IMAD.WIDE R212, R149, 0x2, RZ ;  /* 0x0000000295d47825 */ /* 0x000fc800078e02ff */
[----:B------:R-:W-:Y:S02]  /*14a0*/  IMAD.IADD R193, R207, 0x1, R193 ;  /* 0x00000001cfc17824 */ /* 0x000fe400078e02c1 */
[----:B------:R-:W-:Y:S01]  /*14b0*/  IMAD.MOV.U32 R189, RZ, RZ, 0x10 ;  /* 0x00000010ffbd7424 */ /* 0x000fe200078e00ff */
[----:B---3--:R-:W-:Y:S01]  /*14c0*/  SHF.R.S32.HI R16, RZ, 0x1f, R199 ;  /* 0x0000001fff107819 */ /* 0x008fe200000114c7 */
[----:B------:R-:W-:-:S04]  /*14d0*/  IMAD.WIDE.U32 R18, R199, c[0x0][0x1f0], R18 ;  /* 0x00007c00c7127a25 */ /* 0x000fc800078e0012 */
[----:B------:R-:W-:Y:S01]  /*14e0*/  IMAD R14, R16, c[0x0][0x1f0], RZ ;  /* 0x00007c00100e7a24 */ /* 0x000fe200078e02ff */
[----:B------:R-:W-:Y:S01]  /*14f0*/  IADD3 R15, P1, R208, R18, RZ ;  /* 0x00000012d00f7210 */ /* 0x000fe20007f3e0ff */
[----:B------:R-:W-:Y:S02]  /*1500*/  IMAD R16, R16, c[0x0][0x218], RZ ;  /* 0x0000860010107a24 */ /* 0x000fe400078e02ff */
[C---:B------:R-:W-:Y:S02]  /*1510*/  IMAD R17, R199.reuse, c[0x0][0x1f4], R14 ;  /* 0x00007d00c7117a24 */ /* 0x040fe400078e020e */
[----:B------:R-:W-:-:S03]  /*1520*/  IMAD.WIDE.U32 R26, R199, c[0x0][0x218], R26 ;  /* 0x00008600c71a7a25 */ /* 0x000fc600078e001a */
[----:B------:R-:W-:Y:S01]  /*1530*/  IADD3.X R18, R194, R19, R17, P1, !PT ;  /* 0x00000013c2127210 */ /* 0x000fe20000ffe411 */
[----:B------:R-:W-:Y:S01]  /*1540*/  IMAD R16, R199, c[0x0][0x21c], R16 ;  /* 0x00008700c7107a24 */ /* 0x000fe200078e0210 */
[----:B-1----:R-:W-:Y:S01]  /*1550*/  LEA R24, P1, R15, c[0x0][0x1c8], 0x1 ;  /* 0x000072000f187a11 */ /* 0x002fe200078208ff */
[----:B------:R-:W-:-:S03]  /*1560*/  IMAD.IADD R14, R3, 0x1, -R4 ;  /* 0x00000001030e7824 */ /* 0x000fc600078e0a04 */
[----:B------:R-:W-:Y:S01]  /*1570*/  LEA.HI.X R18, R15, c[0x0][0x1cc], R18, 0x1, P1 ;  /* 0x000073000f127a11 */ /* 0x000fe200008f0c12 */
[----:B------:R-:W-:Y:S01]  /*1580*/  SHFL.IDX PT, R22, R24, RZ, 0x181f ;  /* 0x00181fff18167589 */ /* 0x000fe200000e0000 */
[----:B------:R-:W-:Y:S02]  /*1590*/  IADD3 R15, P1, R206, R26, RZ ;  /* 0x0000001ace0f7210 */ /* 0x000fe40007f3e0ff */
[C---:B------:R-:W-:Y:S01]  /*15a0*/  ISETP.GE.AND P2, PT, R14.reuse, 0x1, PT ;  /* 0x000000010e00780c */ /* 0x040fe20003f46270 */
[----:B------:R-:W1:Y:S01]  /*15b0*/  SHFL.IDX PT, R23, R18, RZ, 0x181f ;  /* 0x00181fff12177589 */ /* 0x000e6200000e0000 */
[----:B------:R-:W-:Y:S02]  /*15c0*/  IADD3.X R26, R193, R27, R16, P1, !PT ;  /* 0x0000001bc11a7210 */ /* 0x000fe40000ffe410 */
[C---:B------:R-:W-:Y:S01]  /*15d0*/  LEA R16, P1, R15.reuse, c[0x0][0x1f8], 0x1 ;  /* 0x00007e000f107a11 */ /* 0x040fe200078208ff */
[----:B------:R-:W-:Y:S03]  /*15e0*/  SHFL.IDX PT, R20, R24, 0x1, 0x181f ;  /* 0x00381f0018147f89 */ /* 0x000fe600000e0000 */
[----:B------:R-:W-:Y:S01]  /*15f0*/  LEA.HI.X R15, R15, c[0x0][0x1fc], R26, 0x1, P1 ;  /* 0x00007f000f0f7a11 */ /* 0x000fe200008f0c1a */
[----:B------:R-:W2:Y:S01]  /*1600*/  SHFL.IDX PT, R21, R18, 0x1, 0x181f ;  /* 0x00381f0012157f89 */ /* 0x000ea200000e0000 */
[----:B------:R-:W-:-:S03]  /*1610*/  ISETP.GT.AND P1, PT, R14, 0x20, PT ;  /* 0x000000200e00780c */ /* 0x000fc60003f24270 */
[----:B------:R-:W3:Y:S04]  /*1620*/  SHFL.IDX PT, R17, R16, RZ, 0x181f ;  /* 0x00181fff10117589 */ /* 0x000ee800000e0000 */
[----:B------:R-:W4:Y:S04]  /*1630*/  SHFL.IDX PT, R19, R15, RZ, 0x181f ;  /* 0x00181fff0f137589 */ /* 0x000f2800000e0000 */
[----:B------:R-:W-:Y:S01]  /*1640*/  SHFL.IDX PT, R15, R15, 0x1, 0x181f ;  /* 0x00381f000f0f7f89 */ /* 0x000fe200000e0000 */
[----:B-1----:R-:W-:-:S04]  /*1650*/  @P2 IMAD.WIDE R34, R149, 0x2, R22 ;  /* 0x0000000295222825 */ /* 0x002fc800078e0216 */
[--C-:B------:R-:W-:Y:S01]  /*1660*/  @P2 IMAD.WIDE R32, R134, 0x2, R22.reuse ;  /* 0x0000000286202825 */ /* 0x100fe200078e0216 */
[----:B------:R1:W-:Y:S03]  /*1670*/  @P2 LDGSTS.E.BYPASS.LTC128B.128 [R9+0xc100], [R34.64], !P5 ;  /* 0x0c10000022092fae */ /* 0x0003e6000e901d46 */
[----:B------:R-:W-:Y:S01]  /*1680*/  @P2 IMAD.WIDE R26, R2, 0x2, R22 ;  /* 0x00000002021a2825 */ /* 0x000fe200078e0216 */
[----:B------:R1:W-:Y:S03]  /*1690*/  @P2 LDGSTS.E.BYPASS.LTC128B.128 [R9+0xe100], [R32.64], !P4 ;  /* 0x0e10000020092fae */ /* 0x0003e6000e101d46 */
[----:B--2---:R-:W-:Y:S01]  /*16a0*/  @P1 IMAD.WIDE R24, R149, 0x2, R20 ;  /* 0x0000000295181825 */ /* 0x004fe200078e0214 */
[----:B------:R2:W-:Y:S01]  /*16b0*/  @P2 LDGSTS.E.BYPASS.LTC128B.128 [R9+0x10100], [R26.64], !P6 ;  /* 0x101000001a092fae */ /* 0x0005e2000f101d46 */
[----:B---3--:R-:W-:-:S02]  /*16c0*/  IADD3 R30, P2, R17, R212, RZ ;  /* 0x000000d4111e7210 */ /* 0x008fc40007f5e0ff */
[--C-:B------:R-:W-:Y:S01]  /*16d0*/  @P1 IMAD.WIDE R22, R134, 0x2, R20.reuse ;  /* 0x0000000286161825 */ /* 0x100fe200078e0214 */
[----:B------:R3:W-:Y:S03]  /*16e0*/  @P1 LDGSTS.E.BYPASS.LTC128B.128 [R9+0xd100], [R24.64], !P5 ;  /* 0x0d10000018091fae */ /* 0x0007e6000e901d46 */
[----:B------:R-:W-:Y:S01]  /*16f0*/  @P1 IMAD.WIDE R28, R2, 0x2, R20 ;  /* 0x00000002021c1825 */ /* 0x000fe200078e0214 */
[----:B------:R2:W-:Y:S03]  /*1700*/  @P1 LDGSTS.E.BYPASS.LTC128B.128 [R9+0xf100], [R22.64], !P4 ;  /* 0x0f10000016091fae */ /* 0x0005e6000e101d46 */
[----:B----4-:R-:W-:Y:S01]  /*1710*/  IMAD.X R31, R19, 0x1, R213, P2 ;  /* 0x00000001131f7824 */ /* 0x010fe200010e06d5 */
[----:B------:R4:W-:Y:S01]  /*1720*/  @P1 LDGSTS.E.BYPASS.LTC128B.128 [R9+0x11100], [R28.64], !P6 ;  /* 0x111000001c091fae */ /* 0x0009e2000f101d46 */
[----:B------:R-:W-:-:S02]  /*1730*/  ISETP.LT.OR P1, PT, R14, 0x1, P3 ;  /* 0x000000010e00780c */ /* 0x000fc40001f21670 */
[----:B------:R-:W-:Y:S01]  /*1740*/  ISETP.GE.AND P3, PT, R13, c[0x0][0x1d4], PT ;  /* 0x000075000d007a0c */ /* 0x000fe20003f66270 */
[----:B------:R-:W4:Y:S04]  /*1750*/  SHFL.IDX PT, R21, R16, 0x1, 0x181f ;  /* 0x00381f0010157f89 */ /* 0x000f2800000e0000 */
[----:B------:R-:W0:Y:S01]  /*1760*/  LDGDEPBAR ;  /* 0x00000000000079af */ /* 0x000e220000000000 */
[----:B-1----:R-:W-:-:S05]  /*1770*/  IMAD.WIDE R32, R134, 0x2, RZ ;  /* 0x0000000286207825 */ /* 0x002fca00078e02ff */
[----:B------:R1:W-:Y:S01]  /*1780*/  LDGSTS.E.BYPASS.LTC128B.128 [R9+0x100], [R30.64], !P1 ;  /* 0x001000001e097fae */ /* 0x0003e2000c901d46 */
[----:B---3--:R-:W-:Y:S01]  /*1790*/  IMAD.WIDE R24, R2, 0x2, RZ ;  /* 0x0000000202187825 */ /* 0x008fe200078e02ff */
[----:B--2---:R-:W-:-:S05]  /*17a0*/  IADD3 R22, P1, R17, R32, RZ ;  /* 0x0000002011167210 */ /* 0x004fca0007f3e0ff */
[----:B------:R-:W-:Y:S01]  /*17b0*/  IMAD.X R23, R19, 0x1, R33, P1 ;  /* 0x0000000113177824 */ /* 0x000fe200008e0621 */
[----:B------:R-:W-:-:S05]  /*17c0*/  IADD3 R18, P1, R17, R24, RZ ;  /* 0x0000001811127210 */ /* 0x000fca0007f3e0ff */
[----:B------:R-:W-:Y:S01]  /*17d0*/  IMAD.X R19, R19, 0x1, R25, P1 ;  /* 0x0000000113137824 */ /* 0x000fe200008e0619 */
[----:B----4-:R-:W-:-:S05]  /*17e0*/  IADD3 R26, P1, R32, R21, RZ ;  /* 0x00000015201a7210 */ /* 0x010fca0007f3e0ff */
[----:B------:R-:W-:Y:S01]  /*17f0*/  IMAD.X R27, R33, 0x1, R15, P1 ;  /* 0x00000001211b7824 */ /* 0x000fe200008e060f */
[----:B------:R-:W-:-:S05]  /*1800*/  IADD3 R16, P1, R24, R21, RZ ;  /* 0x0000001518107210 */ /* 0x000fca0007f3e0ff */
[----:B------:R-:W-:Y:S01]  /*1810*/  IMAD.X R17, R25, 0x1, R15, P1 ;  /* 0x0000000119117824 */ /* 0x000fe200008e060f */
[----:B------:R-:W-:-:S13]  /*1820*/  ISETP.LT.OR P1, PT, R14, 0x1, P3 ;  /* 0x000000010e00780c */ /* 0x000fda0001f21670 */
[----:B------:R1:W-:Y:S01]  /*1830*/  LDGSTS.E.BYPASS.LTC128B.128 [R9+0x2100], [R22.64], !P1 ;  /* 0x0210000016097fae */ /* 0x0003e2000c901d46 */
[----:B------:R-:W-:-:S04]  /*1840*/  ISETP.GE.AND P1, PT, R12, c[0x0][0x1d4], PT ;  /* 0x000075000c007a0c */ /* 0x000fc80003f26270 */
[C---:B------:R-:W-:Y:S02]  /*1850*/  ISETP.LT.OR P2, PT, R14.reuse, 0x1, P1 ;  /* 0x000000010e00780c */ /* 0x040fe40000f41670 */
[----:B------:R-:W-:-:S11]  /*1860*/  ISETP.LT.OR P1, PT, R14, 0x21, P1 ;  /* 0x000000210e00780c */ /* 0x000fd60000f21670 */
[----:B------:R1:W-:Y:S01]  /*1870*/  LDGSTS.E.BYPASS.LTC128B.128 [R9+0x4100], [R18.64], !P2 ;  /* 0x0410000012097fae */ /* 0x0003e2000d101d46 */
[----:B------:R-:W-:-:S05]  /*1880*/  IADD3 R12, P2, R212, R21, RZ ;  /* 0x00000015d40c7210 */ /* 0x000fca0007f5e0ff */
[----:B------:R-:W-:Y:S01]  /*1890*/  IMAD.X R13, R213, 0x1, R15, P2 ;  /* 0x00000001d50d7824 */ /* 0x000fe200010e060f */
[----:B------:R-:W-:-:S04]  /*18a0*/  ISETP.GE.AND P2, PT, R149, c[0x0][0x1d4], PT ;  /* 0x0000750095007a0c */ /* 0x000fc80003f46270 */
[----:B------:R-:W-:-:S13]  /*18b0*/  ISETP.LT.OR P2, PT, R14, 0x21, P2 ;  /* 0x000000210e00780c */ /* 0x000fda0001741670 */
[----:B------:R1:W-:Y:S01]  /*18c0*/  LDGSTS.E.BYPASS.LTC128B.128 [R9+0x1100], [R12.64], !P2 ;  /* 0x011000000c097fae */ /* 0x0003e2000d101d46 */
[----:B------:R-:W-:Y:S02]  /*18d0*/  ISETP.LT.OR P2, PT, R14, 0x21, P3 ;  /* 0x000000210e00780c */ /* 0x000fe40001f41670 */
[----:B------:R-:W-:-:S11]  /*18e0*/  ISETP.GT.AND P3, PT, R202, 0x3f, PT ;  /* 0x0000003fca00780c */ /* 0x000fd60003f64270 */
[----:B------:R1:W-:Y:S01]  /*18f0*/  LDGSTS.E.BYPASS.LTC128B.128 [R9+0x3100], [R26.64], !P2 ;  /* 0x031000001a097fae */ /* 0x0003e2000d101d46 */
[----:B------:R-:W-:-:S03]  /*1900*/  ISETP.GT.AND P2, PT, R0, R196, PT ;  /* 0x000000c40000720c */ /* 0x000fc60003f44270 */
[----:B------:R1:W-:Y:S01]  /*1910*/  LDGSTS.E.BYPASS.LTC128B.128 [R9+0x5100], [R16.64], !P1 ;  /* 0x0510000010097fae */ /* 0x0003e2000c901d46 */
[----:B------:R-:W-:Y:S02]  /*1920*/  LOP3.LUT P1, RZ, R5, 0x2, RZ, 0xc0, !PT ;  /* 0x0000000205ff7812 */ /* 0x000fe4000782c0ff */
[----:B------:R-:W-:Y:S01]  /*1930*/  P2R R24, PR, RZ, 0x4 ;  /* 0x00000004ff187803 */ /* 0x000fe20000000000 */
[----:B------:R-:W0:Y:S01]  /*1940*/  LDGDEPBAR ;  /* 0x00000000000079af */ /* 0x000e220000000000 */
[----:B------:R-:W-:-:S05]  /*1950*/  SEL R189, R189, 0xfffffff0, !P1 ;  /* 0xfffffff0bdbd7807 */ /* 0x000fca0004800000 */
[----:B------:R-:W-:Y:S05]  /*1960*/  @!P2 BRA `(.L_x_1534) ;  /* 0x000004200000a947 */ /* 0x000fea0003800000 */
[----:B------:R-:W-:Y:S01]  /*1970*/  ISETP.NE.AND P2, PT, R197, 0x1, PT ;  /* 0x00000001c500780c */ /* 0x000fe20003f45270 */
[----:B-1----:R-:W-:Y:S02]  /*1980*/  IMAD R13, R0, 0x40, R203 ;  /* 0x00000040000d7824 */ /* 0x002fe400078e02cb */
[----:B------:R-:W-:-:S03]  /*1990*/  IMAD.MOV.U32 R199, RZ, RZ, RZ ;  /* 0x000000ffffc77224 */ /* 0x000fc600078e00ff */
[----:B------:R-:W-:-:S05]  /*19a0*/  IADD3 R200, R13, -0x40, R202 ;  /* 0xffffffc00dc87810 */ /* 0x000fca0007ffe0ca */
[----:B------:R-:W-:Y:S02]  /*19b0*/  IMAD.MOV.U32 R0, RZ, RZ, R200 ;  /* 0x000000ffff007224 */ /* 0x000fe400078e00c8 */
[----:B------:R-:W-:-:S05]  /*19c0*/  @P2 IMAD.HI.U32 R12, R200, c[0x0][0x2bc], RZ ;  /* 0x0000af00c80c2a27 */ /* 0x000fca00078e00ff */
[----:B------:R-:W-:-:S04]  /*19d0*/  @P2 SHF.R.U32.HI R0, RZ, c[0x0][0x2c0], R12 ;  /* 0x0000b000ff002a19 */ /* 0x000fc8000001160c */
[----:B------:R-:W-:-:S04]  /*19e0*/  @!P3 IADD3 R13, P1, R0, R210, RZ ;  /* 0x000000d2000db210 */ /* 0x000fc80007f3e0ff */
[----:B------:R-:W-:Y:S02]  /*19f0*/  @!P3 LEA.HI.X.SX32 R12, R0, R195, 0x1, P1 ;  /* 0x000000c3000cb211 */ /* 0x000fe400008f0eff */
[----:B------:R-:W-:-:S04]  /*1a00*/  @!P3 LEA R16, P1, R13, c[0x0][0x2a0], 0x2 ;  /* 0x0000a8000d10ba11 */ /* 0x000fc800078210ff */
[----:B------:R-:W-:-:S05]  /*1a10*/  @!P3 LEA.HI.X R17, R13, c[0x0][0x2a4], R12, 0x2, P1 ;  /* 0x0000a9000d11ba11 */ /* 0x000fca00008f140c */
[----:B------:R1:W2:Y:S01]  /*1a20*/  @!P3 LDG.E R199, [R16.64] ;  /* 0x0000000610c7b981 */ /* 0x0002a2000c1e1900 */
[----:B------:R-:W-:Y:S01]  /*1a30*/  IMAD.MOV R13, RZ, RZ, -R0 ;  /* 0x000000ffff0d7224 */ /* 0x000fe200078e0a00 */
[----:B------:R-:W-:Y:S02]  /*1a40*/  SHF.L.U64.HI R18, R149, 0x1, R144 ;  /* 0x0000000195127819 */ /* 0x000fe40000010290 */
[----:B------:R-:W-:Y:S01]  /*1a50*/  IADD3 R21, -R146, 0x10, RZ ;  /* 0x0000001092157810 */ /* 0x000fe20007ffe1ff */
[----:B------:R-:W-:-:S03]  /*1a60*/  IMAD R200, R13, c[0x0][0x2b8], R200 ;  /* 0x0000ae000dc87a24 */ /* 0x000fc600078e02c8 */
[----:B------:R-:W-:Y:S01]  /*1a70*/  LOP3.LUT R21, R21, 0xf, RZ, 0xc0, !PT ;  /* 0x0000000f15157812 */ /* 0x000fe200078ec0ff */
[----:B------:R-:W-:Y:S01]  /*1a80*/  IMAD.WIDE.U32 R14, R200, c[0x0][0x1e0], RZ ;  /* 0x00007800c80e7a25 */ /* 0x000fe200078e00ff */
[----:B------:R-:W-:-:S05]  /*1a90*/  SHF.R.S32.HI R0, RZ, 0x1f, R200 ;  /* 0x0000001fff007819 */ /* 0x000fca00000114c8 */
[----:B------:R-:W-:-:S04]  /*1aa0*/  IMAD R13, R0, c[0x0][0x1e0], RZ ;  /* 0x00007800000d7a24 */ /* 0x000fc800078e02ff */
[----:B------:R-:W-:-:S04]  /*1ab0*/  IMAD R0, R200, c[0x0][0x1e4], R13 ;  /* 0x00007900c8007a24 */ /* 0x000fc800078e020d */
[----:B------:R-:W-:Y:S01]  /*1ac0*/  IMAD.IADD R15, R15, 0x1, R0 ;  /* 0x000000010f0f7824 */ /* 0x000fe200078e0200 */
[----:B-1----:R-:W-:Y:S01]  /*1ad0*/  SEL R16, RZ, 0x10, P5 ;  /* 0x00000010ff107807 */ /* 0x002fe20002800000 */
[----:B------:R-:W-:-:S03]  /*1ae0*/  IMAD.SHL.U32 R17, R149, 0x2, RZ ;  /* 0x0000000295117824 */ /* 0x000fc600078e00ff */
[----:B------:R-:W-:-:S04]  /*1af0*/  IADD3 R28, -R16, 0x10, RZ ;  /* 0x00000010101c7810 */ /* 0x000fc80007ffe1ff */
[----:B------:R-:W-:Y:S02]  /*1b00*/  LOP3.LUT R28, R28, 0xf, RZ, 0xc0, !PT ;  /* 0x0000000f1c1c7812 */ /* 0x000fe400078ec0ff */
[----:B--2---:R-:W-:Y:S01]  /*1b10*/  SHF.R.S32.HI R0, RZ, 0x1f, R199 ;  /* 0x0000001fff007819 */ /* 0x004fe200000114c7 */
[----:B------:R-:W-:Y:S01]  /*1b20*/  IMAD.WIDE.U32 R12, R199, c[0x0][0x1f0], R14 ;  /* 0x00007c00c70c7a25 */ /* 0x000fe200078e000e */
[----:B------:R-:W-:-:S03]  /*1b30*/  SHF.L.U64.HI R15, R134, 0x1, R145 ;  /* 0x00000001860f7819 */ /* 0x000fc60000010291 */
[----:B------:R-:W-:Y:S02]  /*1b40*/  IMAD R0, R0, c[0x0][0x1f0], RZ ;  /* 0x00007c0000007a24 */ /* 0x000fe400078e02ff */
[----:B------:R-:W-:Y:S02]  /*1b50*/  IMAD.SHL.U32 R14, R134, 0x2, RZ ;  /* 0x00000002860e7824 */ /* 0x000fe400078e00ff */
[----:B------:R-:W-:Y:S01]  /*1b60*/  IMAD R19, R199, c[0x0][0x1f4], R0 ;  /* 0x00007d00c7137a24 */ /* 0x000fe200078e0200 */
[----:B------:R-:W-:Y:S02]  /*1b70*/  IADD3 R0, P1, R208, R12, RZ ;  /* 0x0000000cd0007210 */ /* 0x000fe40007f3e0ff */
[----:B------:R-:W-:Y:S02]  /*1b80*/  SHF.L.U64.HI R12, R2, 0x1, R133 ;  /* 0x00000001020c7819 */ /* 0x000fe40000010285 */
[----:B------:R-:W-:Y:S02]  /*1b90*/  IADD3.X R19, R194, R13, R19, P1, !PT ;  /* 0x0000000dc2137210 */ /* 0x000fe40000ffe413 */
[----:B------:R-:W-:-:S02]  /*1ba0*/  LEA R20, P1, R0, c[0x0][0x1c8], 0x1 ;  /* 0x0000720000147a11 */ /* 0x000fc400078208ff */
[----:B------:R-:W-:Y:S02]  /*1bb0*/  SEL R13, RZ, 0x10, P4 ;  /* 0x00000010ff0d7807 */ /* 0x000fe40002000000 */
[----:B------:R-:W-:Y:S01]  /*1bc0*/  LEA.HI.X R19, R0, c[0x0][0x1cc], R19, 0x1, P1 ;  /* 0x0000730000137a11 */ /* 0x000fe200008f0c13 */
[----:B------:R-:W1:Y:S01]  /*1bd0*/  SHFL.IDX PT, R22, R20, 0x1, 0x181f ;  /* 0x00381f0014167f89 */ /* 0x000e6200000e0000 */
[----:B------:R-:W-:Y:S01]  /*1be0*/  IADD3 R27, -R13, 0x10, RZ ;  /* 0x000000100d1b7810 */ /* 0x000fe20007ffe1ff */
[----:B------:R-:W-:Y:S02]  /*1bf0*/  IMAD.SHL.U32 R0, R2, 0x2, RZ ;  /* 0x0000000202007824 */ /* 0x000fe400078e00ff */
[----:B------:R-:W2:Y:S01]  /*1c00*/  SHFL.IDX PT, R23, R19, 0x1, 0x181f ;  /* 0x00381f0013177f89 */ /* 0x000ea200000e0000 */
[----:B------:R-:W-:-:S03]  /*1c10*/  LOP3.LUT R27, R27, 0xf, RZ, 0xc0, !PT ;  /* 0x0000000f1b1b7812 */ /* 0x000fc600078ec0ff */
[----:B------:R-:W-:Y:S01]  /*1c20*/  SHFL.IDX PT, R19, R19, RZ, 0x181f ;  /* 0x00181fff13137589 */ /* 0x000fe200000e0000 */
[----:B-1----:R-:W-:-:S04]  /*1c30*/  IADD3 R28, P2, P1, R28, R22, R17 ;  /* 0x000000161c1c7210 */ /* 0x002fc8000795e011 */
[----:B--2---:R-:W-:Y:S02]  /*1c40*/  IADD3.X R29, RZ, R23, R18, P2, P1 ;  /* 0x00000017ff1d7210 */ /* 0x004fe400017e2412 */
[----:B------:R-:W-:-:S04]  /*1c50*/  IADD3 R26, P2, P1, R27, R22, R14 ;  /* 0x000000161b1a7210 */ /* 0x000fc8000795e00e */
[-C--:B------:R-:W-:Y:S02]  /*1c60*/  IADD3.X R27, RZ, R23.reuse, R15, P2, P1 ;  /* 0x00000017ff1b7210 */ /* 0x080fe400017e240f */
[----:B------:R-:W-:Y:S02]  /*1c70*/  IADD3 R22, P2, P1, R21, R22, R0 ;  /* 0x0000001615167210 */ /* 0x000fe4000795e000 */
[----:B------:R-:W1:Y:S02]  /*1c80*/  SHFL.IDX PT, R21, R20, RZ, 0x181f ;  /* 0x00181fff14157589 */ /* 0x000e6400000e0000 */
[----:B------:R-:W-:Y:S02]  /*1c90*/  IADD3.X R23, RZ, R23, R12, P2, P1 ;  /* 0x00000017ff177210 */ /* 0x000fe400017e240c */
[----:B-1----:R-:W-:-:S05]  /*1ca0*/  IADD3 R30, P1, R21, R17, RZ ;  /* 0x00000011151e7210 */ /* 0x002fca0007f3e0ff */
[----:B------:R-:W-:Y:S01]  /*1cb0*/  IMAD.X R31, R19, 0x1, R18, P1 ;  /* 0x00000001131f7824 */ /* 0x000fe200008e0612 */
[----:B------:R-:W-:-:S04]  /*1cc0*/  IADD3 R14, P1, R21, R14, RZ ;  /* 0x0000000e150e7210 */ /* 0x000fc80007f3e0ff */
[----:B------:R1:W-:Y:S01]  /*1cd0*/  LDGSTS.E.BYPASS.LTC128B.128 [R9+0x12100], [R30.64], !P5 ;  /* 0x121000001e097fae */ /* 0x0003e2000e901d46 */
[----:B------:R-:W-:Y:S01]  /*1ce0*/  IMAD.X R15, R19, 0x1, R15, P1 ;  /* 0x00000001130f7824 */ /* 0x000fe200008e060f */
[----:B------:R-:W-:-:S04]  /*1cf0*/  IADD3 R32, P1, R21, R0, RZ ;  /* 0x0000000015207210 */ /* 0x000fc80007f3e0ff */
[----:B------:R1:W-:Y:S01]  /*1d00*/  LDGSTS.E.BYPASS.LTC128B.128 [R9+0x14100], [R14.64], !P4 ;  /* 0x141000000e097fae */ /* 0x0003e2000e101d46 */
[----:B------:R-:W-:Y:S01]  /*1d10*/  IMAD.X R33, R19, 0x1, R12, P1 ;  /* 0x0000000113217824 */ /* 0x000fe200008e060c */
[----:B------:R-:W-:-:S04]  /*1d20*/  ISETP.NE.U32.AND P1, PT, R16, RZ, PT ;  /* 0x000000ff1000720c */ /* 0x000fc80003f25070 */
[----:B------:R1:W-:Y:S09]  /*1d30*/  LDGSTS.E.BYPASS.LTC128B.128 [R9+0x16100], [R32.64], !P6 ;  /* 0x1610000020097fae */ /* 0x0003f2000f101d46 */
[----:B------:R1:W-:Y:S01]  /*1d40*/  LDGSTS.E.BYPASS.LTC128B.128.ZFILL [R9+0x13100], [R28.64], P1 ;  /* 0x131000001c097fae */ /* 0x0003e20008941d46 */
[----:B------:R-:W-:-:S13]  /*1d50*/  ISETP.NE.U32.AND P1, PT, R13, RZ, PT ;  /* 0x000000ff0d00720c */ /* 0x000fda0003f25070 */
[----:B------:R1:W-:Y:S01]  /*1d60*/  LDGSTS.E.BYPASS.LTC128B.128.ZFILL [R9+0x15100], [R26.64], P1 ;  /* 0x151000001a097fae */ /* 0x0003e20008941d46 */
[----:B------:R-:W-:-:S13]  /*1d70*/  ISETP.NE.U32.AND P1, PT, R146, RZ, PT ;  /* 0x000000ff9200720c */ /* 0x000fda0003f25070 */
[----:B------:R1:W-:Y:S02]  /*1d80*/  LDGSTS.E.BYPASS.LTC128B.128.ZFILL [R9+0x17100], [R22.64], P1 ;  /* 0x1710000016097fae */ /* 0x0003e40008941d46 */
.L_x_1534:
[----:B------:R-:W0:Y:S01]  /*1d90*/  LDGDEPBAR ;  /* 0x00000000000079af */ /* 0x000e220000000000 */
[----:B-1----:R-:W-:Y:S01]  /*1da0*/  SHF.R.S32.HI R13, RZ, 0x4, R10 ;  /* 0x00000004ff0d7819 */ /* 0x002fe2000001140a */
[----:B------:R-:W-:Y:S01]  /*1db0*/  IMAD.SHL.U32 R0, R8, 0x40, RZ ;  /* 0x0000004008007824 */ /* 0x000fe200078e00ff */
[----:B------:R-:W-:Y:S01]  /*1dc0*/  LEA.HI R96, R11, R6, RZ, 0x5 ;  /* 0x000000060b607211 */ /* 0x000fe200078f28ff */
[----:B------:R-:W-:Y:S01]  /*1dd0*/  IMAD.SHL.U32 R4, R4, 0x8, RZ ;  /* 0x0000000804047824 */ /* 0x000fe200078e00ff */
[----:B------:R-:W-:Y:S01]  /*1de0*/  LEA.HI R12, R10, R13, RZ, 0x1 ;  /* 0x0000000d0a0c7211 */ /* 0x000fe200078f08ff */
[----:B------:R-:W-:Y:S01]  /*1df0*/  IMAD.SHL.U32 R10, R5, 0x40, RZ ;  /* 0x00000040050a7824 */ /* 0x000fe200078e00ff */
[----:B------:R-:W-:Y:S01]  /*1e00*/  LOP3.LUT R15, R0, 0x1c0, RZ, 0xc0, !PT ;  /* 0x000001c0000f7812 */ /* 0x000fe200078ec0ff */
[----:B------:R-:W-:Y:S01]  /*1e10*/  IMAD.SHL.U32 R7, R7, 0x40, RZ ;  /* 0x0000004007077824 */ /* 0x000fe200078e00ff */
[----:B------:R-:W-:Y:S01]  /*1e20*/  LOP3.LUT R12, R12, 0xfffffffe, RZ, 0xc0, !PT ;  /* 0xfffffffe0c0c7812 */ /* 0x000fe200078ec0ff */
[----:B------:R-:W-:Y:S01]  /*1e30*/  IMAD.SHL.U32 R0, R96, 0x20, RZ ;  /* 0x0000002060007824 */ /* 0x000fe200078e00ff */
[----:B------:R-:W-:Y:S01]  /*1e40*/  LOP3.LUT R4, R15, 0x8, R4, 0xf8, !PT ;  /* 0x000000080f047812 */ /* 0x000fe200078ef804 */
[----:B------:R-:W-:Y:S01]  /*1e50*/  IMAD.MOV.U32 R11, RZ, RZ, 0x20 ;  /* 0x00000020ff0b7424 */ /* 0x000fe200078e00ff */
[----:B------:R-:W-:Y:S01]  /*1e60*/  SHF.R.U32.HI R15, RZ, 0x3, R15 ;  /* 0x00000003ff0f7819 */ /* 0x000fe2000001160f */
[----:B------:R-:W-:Y:S01]  /*1e70*/  IMAD.IADD R12, R13, 0x1, -R12 ;  /* 0x000000010d0c7824 */ /* 0x000fe200078e0a0c */
[----:B------:R-:W-:Y:S01]  /*1e80*/  LOP3.LUT R10, R10, 0x1c0, RZ, 0xc0, !PT ;  /* 0x000001c00a0a7812 */ /* 0x000fe200078ec0ff */
[----:B------:R-:W-:Y:S01]  /*1e90*/  IMAD.SHL.U32 R189, R189, 0x2, RZ ;  /* 0x00000002bdbd7824 */ /* 0x000fe200078e00ff */
[----:B------:R-:W-:Y:S01]  /*1ea0*/  LOP3.LUT R15, R4, R15, RZ, 0x3c, !PT ;  /* 0x0000000f040f7212 */ /* 0x000fe200078e3cff */
[----:B------:R-:W-:Y:S01]  /*1eb0*/  IMAD.SHL.U32 R13, R12, 0x8, RZ ;  /* 0x000000080c0d7824 */ /* 0x000fe200078e00ff */
[----:B------:R-:W-:-:S02]  /*1ec0*/  LOP3.LUT R7, R7, 0xfffffe00, RZ, 0xc0, !PT ;  /* 0xfffffe0007077812 */ /* 0x000fc400078ec0ff */
[----:B------:R-:W-:Y:S01]  /*1ed0*/  LOP3.LUT R0, R0, 0x7ffffc00, RZ, 0xc0, !PT ;  /* 0x7ffffc0000007812 */ /* 0x000fe200078ec0ff */
[----:B------:R-:W-:Y:S01]  /*1ee0*/  IMAD R190, R12, 0x200, R15 ;  /* 0x000002000cbe7824 */ /* 0x000fe200078e020f */
[----:B------:R-:W-:Y:S01]  /*1ef0*/  LOP3.LUT R4, R10, 0x8, R13, 0xf8, !PT ;  /* 0x000000080a047812 */ /* 0x000fe200078ef80d */
[----:B------:R-:W-:-:S04]  /*1f00*/  DEPBAR.LE SB0, 0x3 ;  /* 0x000080c00000791a */ /* 0x000fc80000000000 */
[----:B------:R-:W-:-:S04]  /*1f10*/  DEPBAR.LE SB0, 0x2 ;  /* 0x000080800000791a */ /* 0x000fc80000000000 */
[----:B------:R-:W-:Y:S01]  /*1f20*/  SHF.R.U32.HI R13, RZ, 0x3, R10 ;  /* 0x00000003ff0d7819 */ /* 0x000fe2000001160a */
[----:B------:R-:W-:Y:S01]  /*1f30*/  IMAD.SHL.U32 R190, R190, 0x2, RZ ;  /* 0x00000002bebe7824 */ /* 0x000fe200078e00ff */
[----:B------:R-:W-:Y:S01]  /*1f40*/  BAR.SYNC.DEFER_BLOCKING 0x0 ;  /* 0x0000000000007b1d */ /* 0x000fe20000010000 */
[----:B------:R-:W-:Y:S02]  /*1f50*/  ISETP.NE.AND P1, PT, R24, RZ, PT ;  /* 0x000000ff1800720c */ /* 0x000fe40003f25270 */
[----:B------:R-:W-:Y:S02]  /*1f60*/  LOP3.LUT R4, R4, R13, RZ, 0x3c, !PT ;  /* 0x0000000d04047212 */ /* 0x000fe400078e3cff */
[----:B------:R-:W-:Y:S02]  /*1f70*/  SEL R11, R11, 0xffffffe0, !P0 ;  /* 0xffffffe00b0b7807 */ /* 0x000fe40004000000 */
[----:B------:R-:W-:-:S03]  /*1f80*/  IADD3 R0, R4, R7, R0 ;  /* 0x0000000704007210 */ /* 0x000fc60007ffe000 */
[----:B------:R-:W-:Y:S01]  /*1f90*/  IMAD.IADD R98, R190, 0x1, R11 ;  /* 0x00000001be627824 */ /* 0x000fe200078e020b */
[C---:B------:R-:W-:Y:S01]  /*1fa0*/  LEA R192, R0.reuse, 0x18100, 0x1 ;  /* 0x0001810000c07811 */ /* 0x040fe200078e08ff */
[----:B------:R-:W-:-:S04]  /*1fb0*/  IMAD.SHL.U32 R48, R0, 0x2, RZ ;  /* 0x0000000200307824 */ /* 0x000fc800078e00ff */
[----:B------:R-:W-:Y:S01]  /*1fc0*/  IMAD.IADD R188, R192, 0x1, R189 ;  /* 0x00000001c0bc7824 */ /* 0x000fe200078e02bd */
[----:B------:R1:W2:Y:S04]  /*1fd0*/  LDSM.16.M88.4 R16, [R190+0xc100] ;  /* 0x00c10000be10783b */ /* 0x0002a80000000200 */
[----:B------:R1:W3:Y:S04]  /*1fe0*/  LDSM.16.M88.4 R44, [R190+0xc900] ;  /* 0x00c90000be2c783b */ /* 0x0002e80000000200 */
[----:B------:R1:W4:Y:S04]  /*1ff0*/  LDSM.16.M88.4 R60, [R190+0xd100] ;  /* 0x00d10000be3c783b */ /* 0x0003280000000200 */
[----:B------:R1:W1:Y:S04]  /*2000*/  LDSM.16.M88.4 R68, [R190+0xd900] ;  /* 0x00d90000be44783b */ /* 0x0002680000000200 */
[----:B------:R1:W1:Y:S04]  /*2010*/  LDSM.16.M88.4 R24, [R98+0xc100] ;  /* 0x00c100006218783b */ /* 0x0002680000000200 */
[----:B------:R1:W1:Y:S04]  /*2020*/  LDSM.16.M88.4 R12, [R98+0xc900] ;  /* 0x00c90000620c783b */ /* 0x0002680000000200 */
[----:B------:R1:W1:Y:S04]  /*2030*/  LDSM.16.M88.4 R28, [R98+0xd100] ;  /* 0x00d10000621c783b */ /* 0x0002680000000200 */
[----:B------:R1:W1:Y:S04]  /*2040*/  LDSM.16.M88.4 R72, [R98+0xd900] ;  /* 0x00d900006248783b */ /* 0x0002680000000200 */
[----:B------:R-:W1:Y:S04]  /*2050*/  LDSM.16.M88.4 R48, [R48+0x18100] ;  /* 0x018100003030783b */ /* 0x000e680000000200 */
[----:B------:R1:W1:Y:S01]  /*2060*/  LDSM.16.M88.4 R76, [R188] ;  /* 0x00000000bc4c783b */ /* 0x0002620000000200 */
[----:B------:R-:W-:Y:S05]  /*2070*/  @!P1 BRA `(.L_x_1535) ;  /* 0x0000034000009947 */ /* 0x000fea0003800000 */
[----:B------:R-:W-:Y:S01]  /*2080*/  SHF.R.S32.HI R0, RZ, 0x1f, R200 ;  /* 0x0000001fff007819 */ /* 0x000fe200000114c8 */
[----:B------:R-:W-:Y:S01]  /*2090*/  IMAD.WIDE.U32 R20, R200, c[0x0][0x208], RZ ;  /* 0x00008200c8147a25 */ /* 0x000fe200078e00ff */
[----:B------:R-:W-:-:S02]  /*20a0*/  SEL R22, RZ, 0x10, P5 ;  /* 0x00000010ff167807 */ /* 0x000fc40002800000 */
[C---:B------:R-:W-:Y:S01]  /*20b0*/  SHF.L.U64.HI R32, R149.reuse, 0x1, R144 ;  /* 0x0000000195207819 */ /* 0x040fe20000010290 */
[----:B------:R-:W-:Y:S01]  /*20c0*/  IMAD R11, R0, c[0x0][0x208], RZ ;  /* 0x00008200000b7a24 */ /* 0x000fe200078e02ff */
[----:B------:R-:W-:Y:S01]  /*20d0*/  SHF.R.S32.HI R0, RZ, 0x1f, R199 ;  /* 0x0000001fff007819 */ /* 0x000fe200000114c7 */
[----:B------:R-:W-:Y:S01]  /*20e0*/  IMAD.SHL.U32 R23, R149, 0x2, RZ ;  /* 0x0000000295177824 */ /* 0x000fe200078e00ff */
[----:B------:R-:W-:Y:S01]  /*20f0*/  IADD3 R40, -R22, 0x10, RZ ;  /* 0x0000001016287810 */ /* 0x000fe20007ffe1ff */
[----:B------:R-:W-:Y:S01]  /*2100*/  IMAD R10, R200, c[0x0][0x20c], R11 ;  /* 0x00008300c80a7a24 */ /* 0x000fe200078e020b */
[----:B------:R-:W-:Y:S01]  /*2110*/  SEL R11, RZ, 0x10, P4 ;  /* 0x00000010ff0b7807 */ /* 0x000fe20002000000 */
[----:B------:R-:W-:Y:S01]  /*2120*/  IMAD R0, R0, c[0x0][0x218], RZ ;  /* 0x0000860000007a24 */ /* 0x000fe200078e02ff */
[----:B------:R-:W-:Y:S01]  /*2130*/  LOP3.LUT R40, R40, 0xf, RZ, 0xc0, !PT ;  /* 0x0000000f28287812 */ /* 0x000fe200078ec0ff */
[----:B------:R-:W-:Y:S01]  /*2140*/  IMAD.IADD R21, R21, 0x1, R10 ;  /* 0x0000000115157824 */ /* 0x000fe200078e020a */
[----:B------:R-:W-:Y:S01]  /*2150*/  IADD3 R39, -R11, 0x10, RZ ;  /* 0x000000100b277810 */ /* 0x000fe20007ffe1ff */
[C---:B------:R-:W-:Y:S01]  /*2160*/  IMAD R10, R199.reuse, c[0x0][0x21c], R0 ;  /* 0x00008700c70a7a24 */ /* 0x040fe200078e0200 */
[----:B------:R-:W-:Y:S01]  /*2170*/  IADD3 R35, -R146, 0x10, RZ ;  /* 0x0000001092237810 */ /* 0x000fe20007ffe1ff */
[----:B------:R-:W-:Y:S01]  /*2180*/  IMAD.WIDE.U32 R20, R199, c[0x0][0x218], R20 ;  /* 0x00008600c7147a25 */ /* 0x000fe200078e0014 */
[----:B------:R-:W-:-:S02]  /*2190*/  LOP3.LUT R39, R39, 0xf, RZ, 0xc0, !PT ;  /* 0x0000000f27277812 */ /* 0x000fc400078ec0ff */
[----:B------:R-:W-:Y:S02]  /*21a0*/  LOP3.LUT R35, R35, 0xf, RZ, 0xc0, !PT ;  /* 0x0000000f23237812 */ /* 0x000fe400078ec0ff */
[----:B------:R-:W-:Y:S01]  /*21b0*/  IADD3 R0, P1, R206, R20, RZ ;  /* 0x00000014ce007210 */ /* 0x000fe20007f3e0ff */
[----:B------:R-:W-:-:S03]  /*21c0*/  IMAD.SHL.U32 R20, R134, 0x2, RZ ;  /* 0x0000000286147824 */ /* 0x000fc600078e00ff */
[----:B------:R-:W-:Y:S02]  /*21d0*/  IADD3.X R33, R193, R21, R10, P1, !PT ;  /* 0x00000015c1217210 */ /* 0x000fe40000ffe40a */
[----:B------:R-:W-:Y:S02]  /*21e0*/  LEA R34, P1, R0, c[0x0][0x1f8], 0x1 ;  /* 0x00007e0000227a11 */ /* 0x000fe400078208ff */
[----:B------:R-:W-:Y:S02]  /*21f0*/  SHF.L.U64.HI R21, R134, 0x1, R145 ;  /* 0x0000000186157819 */ /* 0x000fe40000010291 */
[----:B------:R-:W-:Y:S01]  /*2200*/  LEA.HI.X R33, R0, c[0x0][0x1fc], R33, 0x1, P1 ;  /* 0x00007f0000217a11 */ /* 0x000fe200008f0c21 */
[----:B------:R-:W5:Y:S01]  /*2210*/  SHFL.IDX PT, R36, R34, 0x1, 0x181f ;  /* 0x00381f0022247f89 */ /* 0x000f6200000e0000 */
[C---:B------:R-:W-:Y:S01]  /*2220*/  IMAD.SHL.U32 R0, R2.reuse, 0x2, RZ ;  /* 0x0000000202007824 */ /* 0x040fe200078e00ff */
[----:B------:R-:W-:Y:S02]  /*2230*/  SHF.L.U64.HI R10, R2, 0x1, R133 ;  /* 0x00000001020a7819 */ /* 0x000fe40000010285 */
[----:B------:R-:W4:Y:S04]  /*2240*/  SHFL.IDX PT, R37, R33, 0x1, 0x181f ;  /* 0x00381f0021257f89 */ /* 0x000f2800000e0000 */
[----:B------:R-:W-:Y:S01]  /*2250*/  SHFL.IDX PT, R33, R33, RZ, 0x181f ;  /* 0x00181fff21217589 */ /* 0x000fe200000e0000 */
[----:B-----5:R-:W-:-:S04]  /*2260*/  IADD3 R40, P2, P1, R40, R36, R23 ;  /* 0x0000002428287210 */ /* 0x020fc8000795e017 */
[----:B----4-:R-:W-:Y:S02]  /*2270*/  IADD3.X R41, RZ, R37, R32, P2, P1 ;  /* 0x00000025ff297210 */ /* 0x010fe400017e2420 */
[----:B------:R-:W-:-:S04]  /*2280*/  IADD3 R38, P2, P1, R39, R36, R20 ;  /* 0x0000002427267210 */ /* 0x000fc8000795e014 */
[-C--:B------:R-:W-:Y:S02]  /*2290*/  IADD3.X R39, RZ, R37.reuse, R21, P2, P1 ;  /* 0x00000025ff277210 */ /* 0x080fe400017e2415 */
[----:B------:R-:W-:Y:S02]  /*22a0*/  IADD3 R36, P2, P1, R35, R36, R0 ;  /* 0x0000002423247210 */ /* 0x000fe4000795e000 */
[----:B------:R-:W4:Y:S02]  /*22b0*/  SHFL.IDX PT, R35, R34, RZ, 0x181f ;  /* 0x00181fff22237589 */ /* 0x000f2400000e0000 */
[----:B------:R-:W-:Y:S02]  /*22c0*/  IADD3.X R37, RZ, R37, R10, P2, P1 ;  /* 0x00000025ff257210 */ /* 0x000fe400017e240a */
[----:B----4-:R-:W-:-:S05]  /*22d0*/  IADD3 R42, P1, R35, R23, RZ ;  /* 0x00000017232a7210 */ /* 0x010fca0007f3e0ff */
        /* <DEDUP_REMOVED lines=14> */
.L_x_1535:
[----:B------:R-:W-:Y:S01]  /*23c0*/  IMAD.MOV.U32 R0, RZ, RZ, 0x40 ;  /* 0x00000040ff007424 */ /* 0x000fe200078e00ff */
[----:B------:R-:W-:Y:S01]  /*23d0*/  LOP3.LUT P1, RZ, R5, 0x4, RZ, 0xc0, !PT ;  /* 0x0000000405ff7812 */ /* 0x000fe2000782c0ff */
[C---:B-12-4-:R-:W-:Y:S01]  /*23e0*/  HMMA.16816.F32.BF16 R20, R48.reuse, R16, RZ ;  /* 0x000000103014723c */ /* 0x056fe200000418ff */
[----:B------:R-:W-:Y:S01]  /*23f0*/  LDSM.16.M88.4 R84, [R190+0x10900] ;  /* 0x01090000be54783b */ /* 0x000fe20000000200 */
[----:B------:R-:W-:Y:S01]  /*2400*/  IMAD.IADD R184, R7, 0x1, R4 ;  /* 0x0000000107b87824 */ /* 0x000fe200078e0204 */
[----:B------:R-:W-:Y:S02]  /*2410*/  SEL R5, R0, 0xffffffc0, !P1 ;  /* 0xffffffc000057807 */ /* 0x000fe40004800000 */
[----:B------:R-:W-:Y:S01]  /*2420*/  LOP3.LUT P1, RZ, R8, 0x4, RZ, 0xc0, !PT ;  /* 0x0000000408ff7812 */ /* 0x000fe2000782c0ff */
[----:B------:R-:W0:Y:S01]  /*2430*/  LDGDEPBAR ;  /* 0x00000000000079af */ /* 0x000e220000000000 */
[----:B------:R-:W-:Y:S01]  /*2440*/  IMAD.SHL.U32 R184, R184, 0x2, RZ ;  /* 0x00000002b8b87824 */ /* 0x000fe200078e00ff */
[----:B------:R-:W-:Y:S01]  /*2450*/  HMMA.16816.F32.BF16 R16, R48, R18, RZ ;  /* 0x000000123010723c */ /* 0x000fe200000418ff */
[----:B------:R-:W-:Y:S01]  /*2460*/  SEL R187, R0, 0xffffffc0, !P1 ;  /* 0xffffffc000bb7807 */ /* 0x000fe20004800000 */
[----:B------:R-:W-:-:S02]  /*2470*/  IMAD.IADD R186, R192, 0x1, R5 ;  /* 0x00000001c0ba7824 */ /* 0x000fc400078e0205 */
[----:B------:R-:W-:Y:S02]  /*2480*/  IMAD.IADD R185, R188, 0x1, R5 ;  /* 0x00000001bcb97824 */ /* 0x000fe400078e0205 */
[----:B------:R-:W-:Y:S01]  /*2490*/  IMAD.IADD R97, R190, 0x1, R187 ;  /* 0x00000001be617824 */ /* 0x000fe200078e02bb */
[----:B------:R-:W-:Y:S01]  /*24a0*/  LDSM.16.M88.4 R52, [R186] ;  /* 0x00000000ba34783b */ /* 0x000fe20000000200 */
[C---:B---3--:R-:W-:Y:S01]  /*24b0*/  HMMA.16816.F32.BF16 R32, R48.reuse, R44, RZ ;  /* 0x0000002c3020723c */ /* 0x048fe200000418ff */
[----:B------:R-:W-:Y:S02]  /*24c0*/  IMAD.IADD R0, R187, 0x1, R98 ;  /* 0x00000001bb007824 */ /* 0x000fe400078e0262 */
[----:B------:R-:W1:Y:S01]  /*24d0*/  LDSM.16.M88.4 R36, [R97+0xc100] ;  /* 0x00c100006124783b */ /* 0x000e620000000200 */
[--C-:B------:R-:W-:Y:S02]  /*24e0*/  IMAD.IADD R135, R5, 0x1, R184.reuse ;  /* 0x0000000105877824 */ /* 0x100fe400078e02b8 */
[C---:B------:R-:W-:Y:S01]  /*24f0*/  IMAD.IADD R172, R189.reuse, 0x1, R184 ;  /* 0x00000001bdac7824 */ /* 0x040fe200078e02b8 */
[----:B------:R-:W2:Y:S01]  /*2500*/  LDSM.16.M88.4 R8, [R97+0xc900] ;  /* 0x00c900006108783b */ /* 0x000ea20000000200 */
[----:B------:R-:W-:Y:S01]  /*2510*/  HMMA.16816.F32.BF16 R44, R48, R46, RZ ;  /* 0x0000002e302c723c */ /* 0x000fe200000418ff */
[----:B------:R-:W-:-:S02]  /*2520*/  IMAD.IADD R162, R189, 0x1, R135 ;  /* 0x00000001bda27824 */ /* 0x000fc400078e0287 */
[----:B------:R-:W-:Y:S01]  /*2530*/  LDSM.16.M88.4 R40, [R97+0xd100] ;  /* 0x00d100006128783b */ /* 0x000fe20000000200 */
[----:B------:R-:W-:-:S03]  /*2540*/  IMAD.IADD R5, R5, 0x1, R172 ;  /* 0x0000000105057824 */ /* 0x000fc600078e02ac */
[----:B------:R-:W-:Y:S01]  /*2550*/  LDSM.16.M88.4 R80, [R97+0xd900] ;  /* 0x00d900006150783b */ /* 0x000fe20000000200 */
[C---:B------:R-:W-:Y:S03]  /*2560*/  HMMA.16816.F32.BF16 R20, R76.reuse, R24, R20 ;  /* 0x000000184c14723c */ /* 0x040fe60000041814 */
[----:B------:R-:W-:Y:S04]  /*2570*/  LDSM.16.M88.4 R92, [R0+0xe900] ;  /* 0x00e90000005c783b */ /* 0x000fe80000000200 */
[----:B------:R-:W-:Y:S01]  /*2580*/  LDSM.16.M88.4 R88, [R97+0xf900] ;  /* 0x00f900006158783b */ /* 0x000fe20000000200 */
[----:B------:R-:W-:Y:S03]  /*2590*/  HMMA.16816.F32.BF16 R16, R76, R26, R16 ;  /* 0x0000001a4c10723c */ /* 0x000fe60000041810 */
[----:B------:R-:W-:Y:S05]  /*25a0*/  LDSM.16.M88.4 R24, [R0+0xc100] ;  /* 0x00c100000018783b */ /* 0x000fea0000000200 */
[C---:B------:R-:W-:Y:S08]  /*25b0*/  HMMA.16816.F32.BF16 R64, R48.reuse, R60, RZ ;  /* 0x0000003c3040723c */ /* 0x040ff000000418ff */
[C---:B------:R-:W-:Y:S08]  /*25c0*/  HMMA.16816.F32.BF16 R60, R48.reuse, R62, RZ ;  /* 0x0000003e303c723c */ /* 0x040ff000000418ff */
[C---:B------:R-:W-:Y:S08]  /*25d0*/  HMMA.16816.F32.BF16 R56, R48.reuse, R68, RZ ;  /* 0x000000443038723c */ /* 0x040ff000000418ff */
[----:B------:R-:W-:Y:S01]  /*25e0*/  HMMA.16816.F32.BF16 R48, R48, R70, RZ ;  /* 0x000000463030723c */ /* 0x000fe200000418ff */
[----:B------:R-:W3:Y:S07]  /*25f0*/  LDSM.16.M88.4 R68, [R185] ;  /* 0x00000000b944783b */ /* 0x000eee0000000200 */
[C---:B------:R-:W-:Y:S08]  /*2600*/  HMMA.16816.F32.BF16 R32, R76.reuse, R12, R32 ;  /* 0x0000000c4c20723c */ /* 0x040ff00000041820 */
[----:B------:R-:W-:Y:S01]  /*2610*/  HMMA.16816.F32.BF16 R44, R76, R14, R44 ;  /* 0x0000000e4c2c723c */ /* 0x000fe2000004182c */
[----:B------:R-:W4:Y:S07]  /*2620*/  LDSM.16.M88.4 R12, [R0+0xc900] ;  /* 0x00c90000000c783b */ /* 0x000f2e0000000200 */
[C---:B-1----:R-:W-:Y:S08]  /*2630*/  HMMA.16816.F32.BF16 R20, R52.reuse, R36, R20 ;  /* 0x000000243414723c */ /* 0x042ff00000041814 */
[----:B------:R-:W-:Y:S01]  /*2640*/  HMMA.16816.F32.BF16 R16, R52, R38, R16 ;  /* 0x000000263410723c */ /* 0x000fe20000041810 */
[----:B------:R-:W-:Y:S07]  /*2650*/  LDSM.16.M88.4 R36, [R190+0xe100] ;  /* 0x00e10000be24783b */ /* 0x000fee0000000200 */
[C---:B------:R-:W-:Y:S08]  /*2660*/  HMMA.16816.F32.BF16 R64, R76.reuse, R28, R64 ;  /* 0x0000001c4c40723c */ /* 0x040ff00000041840 */
[C---:B------:R-:W-:Y:S01]  /*2670*/  HMMA.16816.F32.BF16 R60, R76.reuse, R30, R60 ;  /* 0x0000001e4c3c723c */ /* 0x040fe2000004183c */
[----:B------:R-:W-:Y:S07]  /*2680*/  LDSM.16.M88.4 R28, [R0+0xd100] ;  /* 0x00d10000001c783b */ /* 0x000fee0000000200 */
[C---:B------:R-:W-:Y:S08]  /*2690*/  HMMA.16816.F32.BF16 R56, R76.reuse, R72, R56 ;  /* 0x000000484c38723c */ /* 0x040ff00000041838 */
[----:B------:R-:W-:Y:S01]  /*26a0*/  HMMA.16816.F32.BF16 R76, R76, R74, R48 ;  /* 0x0000004a4c4c723c */ /* 0x000fe20000041830 */
[----:B------:R-:W1:Y:S04]  /*26b0*/  LDSM.16.M88.4 R48, [R192+0x4000] ;  /* 0x00400000c030783b */ /* 0x000e680000000200 */
[----:B------:R-:W-:Y:S03]  /*26c0*/  LDSM.16.M88.4 R72, [R0+0xd900] ;  /* 0x00d900000048783b */ /* 0x000fe60000000200 */
[C---:B--2---:R-:W-:Y:S08]  /*26d0*/  HMMA.16816.F32.BF16 R32, R52.reuse, R8, R32 ;  /* 0x000000083420723c */ /* 0x044ff00000041820 */
[----:B------:R-:W-:Y:S01]  /*26e0*/  HMMA.16816.F32.BF16 R44, R52, R10, R44 ;  /* 0x0000000a342c723c */ /* 0x000fe2000004182c */
[----:B------:R-:W2:Y:S07]  /*26f0*/  LDSM.16.M88.4 R8, [R190+0xe900] ;  /* 0x00e90000be08783b */ /* 0x000eae0000000200 */
[C---:B---3--:R-:W-:Y:S08]  /*2700*/  HMMA.16816.F32.BF16 R20, R68.reuse, R24, R20 ;  /* 0x000000184414723c */ /* 0x048ff00000041814 */
[----:B------:R-:W-:Y:S01]  /*2710*/  HMMA.16816.F32.BF16 R16, R68, R26, R16 ;  /* 0x0000001a4410723c */ /* 0x000fe20000041810 */
[----:B------:R-:W-:Y:S07]  /*2720*/  LDSM.16.M88.4 R24, [R98+0xe100] ;  /* 0x00e100006218783b */ /* 0x000fee0000000200 */
[C---:B------:R-:W-:Y:S08]  /*2730*/  HMMA.16816.F32.BF16 R64, R52.reuse, R40, R64 ;  /* 0x000000283440723c */ /* 0x040ff00000041840 */
[----:B------:R-:W-:Y:S01]  /*2740*/  HMMA.16816.F32.BF16 R60, R52, R42, R60 ;  /* 0x0000002a343c723c */ /* 0x000fe2000004183c */
[----:B------:R-:W-:Y:S07]  /*2750*/  LDSM.16.M88.4 R40, [R190+0xf100] ;  /* 0x00f10000be28783b */ /* 0x000fee0000000200 */
[C---:B----4-:R-:W-:Y:S08]  /*2760*/  HMMA.16816.F32.BF16 R32, R68.reuse, R12, R32 ;  /* 0x0000000c4420723c */ /* 0x050ff00000041820 */
[----:B------:R-:W-:Y:S01]  /*2770*/  HMMA.16816.F32.BF16 R44, R68, R14, R44 ;  /* 0x0000000e442c723c */ /* 0x000fe2000004182c */
[----:B------:R-:W3:Y:S07]  /*2780*/  LDSM.16.M88.4 R12, [R188+0x4000] ;  /* 0x00400000bc0c783b */ /* 0x000eee0000000200 */
[C---:B------:R-:W-:Y:S08]  /*2790*/  HMMA.16816.F32.BF16 R56, R52.reuse, R80, R56 ;  /* 0x000000503438723c */ /* 0x040ff00000041838 */
[----:B------:R-:W-:Y:S01]  /*27a0*/  HMMA.16816.F32.BF16 R76, R52, R82, R76 ;  /* 0x00000052344c723c */ /* 0x000fe2000004184c */
[----:B------:R-:W4:Y:S04]  /*27b0*/  LDSM.16.M88.4 R52, [R190+0xf900] ;  /* 0x00f90000be34783b */ /* 0x000f280000000200 */
[----:B------:R-:W-:Y:S03]  /*27c0*/  LDSM.16.M88.4 R80, [R186+0x4000] ;  /* 0x00400000ba50783b */ /* 0x000fe60000000200 */
[C---:B-1----:R-:W-:Y:S08]  /*27d0*/  HMMA.16816.F32.BF16 R20, R48.reuse, R36, R20 ;  /* 0x000000243014723c */ /* 0x042ff00000041814 */
[----:B------:R-:W-:Y:S01]  /*27e0*/  HMMA.16816.F32.BF16 R16, R48, R38, R16 ;  /* 0x000000263010723c */ /* 0x000fe20000041810 */
[----:B------:R-:W-:Y:S07]  /*27f0*/  LDSM.16.M88.4 R36, [R97+0xe100] ;  /* 0x00e100006124783b */ /* 0x000fee0000000200 */
[C---:B------:R-:W-:Y:S08]  /*2800*/  HMMA.16816.F32.BF16 R64, R68.reuse, R28, R64 ;  /* 0x0000001c4440723c */ /* 0x040ff00000041840 */
[----:B------:R-:W-:Y:S01]  /*2810*/  HMMA.16816.F32.BF16 R60, R68, R30, R60 ;  /* 0x0000001e443c723c */ /* 0x000fe2000004183c */
[----:B------:R-:W1:Y:S07]  /*2820*/  LDSM.16.M88.4 R28, [R98+0xe900] ;  /* 0x00e90000621c783b */ /* 0x000e6e0000000200 */
[C---:B--2---:R-:W-:Y:S08]  /*2830*/  HMMA.16816.F32.BF16 R32, R48.reuse, R8, R32 ;  /* 0x000000083020723c */ /* 0x044ff00000041820 */
[----:B------:R-:W-:Y:S01]  /*2840*/  HMMA.16816.F32.BF16 R44, R48, R10, R44 ;  /* 0x0000000a302c723c */ /* 0x000fe2000004182c */
[----:B------:R-:W2:Y:S07]  /*2850*/  LDSM.16.M88.4 R8, [R98+0xf100] ;  /* 0x00f100006208783b */ /* 0x000eae0000000200 */
[C---:B------:R-:W-:Y:S08]  /*2860*/  HMMA.16816.F32.BF16 R56, R68.reuse, R72, R56 ;  /* 0x000000484438723c */ /* 0x040ff00000041838 */
[----:B------:R-:W-:Y:S01]  /*2870*/  HMMA.16816.F32.BF16 R76, R68, R74, R76 ;  /* 0x0000004a444c723c */ /* 0x000fe2000004184c */
[----:B------:R-:W-:Y:S04]  /*2880*/  LDSM.16.M88.4 R72, [R185+0x4000] ;  /* 0x00400000b948783b */ /* 0x000fe80000000200 */
[----:B------:R-:W-:Y:S03]  /*2890*/  LDSM.16.M88.4 R68, [R0+0xf100] ;  /* 0x00f100000044783b */ /* 0x000fe60000000200 */
[C---:B---3--:R-:W-:Y:S08]  /*28a0*/  HMMA.16816.F32.BF16 R20, R12.reuse, R24, R20 ;  /* 0x000000180c14723c */ /* 0x048ff00000041814 */
[----:B------:R-:W-:Y:S01]  /*28b0*/  HMMA.16816.F32.BF16 R16, R12, R26, R16 ;  /* 0x0000001a0c10723c */ /* 0x000fe20000041810 */
[----:B------:R-:W-:Y:S07]  /*28c0*/  LDSM.16.M88.4 R24, [R0+0xe100] ;  /* 0x00e100000018783b */ /* 0x000fee0000000200 */
[C---:B------:R-:W-:Y:S08]  /*28d0*/  HMMA.16816.F32.BF16 R64, R48.reuse, R40, R64 ;  /* 0x000000283040723c */ /* 0x040ff00000041840 */
[C---:B------:R-:W-:Y:S01]  /*28e0*/  HMMA.16816.F32.BF16 R60, R48.reuse, R42, R60 ;  /* 0x0000002a303c723c */ /* 0x040fe2000004183c */
[----:B------:R-:W3:Y:S07]  /*28f0*/  LDSM.16.M88.4 R40, [R98+0xf900] ;  /* 0x00f900006228783b */ /* 0x000eee0000000200 */
[C---:B----4-:R-:W-:Y:S08]  /*2900*/  HMMA.16816.F32.BF16 R56, R48.reuse, R52, R56 ;  /* 0x000000343038723c */ /* 0x050ff00000041838 */
[----:B------:R-:W-:Y:S01]  /*2910*/  HMMA.16816.F32.BF16 R76, R48, R54, R76 ;  /* 0x00000036304c723c */ /* 0x000fe2000004184c */
[----:B------:R-:W-:Y:S04]  /*2920*/  LDSM.16.M88.4 R52, [R192+0x8000] ;  /* 0x00800000c034783b */ /* 0x000fe80000000200 */
[----:B------:R-:W-:Y:S03]  /*2930*/  LDSM.16.M88.4 R48, [R98+0x10100] ;  /* 0x010100006230783b */ /* 0x000fe60000000200 */
[C---:B-1----:R-:W-:Y:S08]  /*2940*/  HMMA.16816.F32.BF16 R32, R12.reuse, R28, R32 ;  /* 0x0000001c0c20723c */ /* 0x042ff00000041820 */
[----:B------:R-:W-:Y:S01]  /*2950*/  HMMA.16816.F32.BF16 R44, R12, R30, R44 ;  /* 0x0000001e0c2c723c */ /* 0x000fe2000004182c */
[----:B------:R-:W1:Y:S07]  /*2960*/  LDSM.16.M88.4 R28, [R97+0xe900] ;  /* 0x00e90000611c783b */ /* 0x000e6e0000000200 */
[C---:B------:R-:W-:Y:S08]  /*2970*/  HMMA.16816.F32.BF16 R20, R80.reuse, R36, R20 ;  /* 0x000000245014723c */ /* 0x040ff00000041814 */
[----:B------:R-:W-:Y:S01]  /*2980*/  HMMA.16816.F32.BF16 R16, R80, R38, R16 ;  /* 0x000000265010723c */ /* 0x000fe20000041810 */
[----:B------:R-:W-:Y:S07]  /*2990*/  LDSM.16.M88.4 R36, [R98+0x10900] ;  /* 0x010900006224783b */ /* 0x000fee0000000200 */
[C---:B--2---:R-:W-:Y:S08]  /*29a0*/  HMMA.16816.F32.BF16 R64, R12.reuse, R8, R64 ;  /* 0x000000080c40723c */ /* 0x044ff00000041840 */
[C---:B------:R-:W-:Y:S01]  /*29b0*/  HMMA.16816.F32.BF16 R60, R12.reuse, R10, R60 ;  /* 0x0000000a0c3c723c */ /* 0x040fe2000004183c */
[----:B------:R-:W2:Y:S07]  /*29c0*/  LDSM.16.M88.4 R8, [R190+0x10100] ;  /* 0x01010000be08783b */ /* 0x000eae0000000200 */
[C---:B---3--:R-:W-:Y:S08]  /*29d0*/  HMMA.16816.F32.BF16 R56, R12.reuse, R40, R56 ;  /* 0x000000280c38723c */ /* 0x048ff00000041838 */
[----:B------:R-:W-:Y:S01]  /*29e0*/  HMMA.16816.F32.BF16 R76, R12, R42, R76 ;  /* 0x0000002a0c4c723c */ /* 0x000fe2000004184c */
[----:B------:R-:W3:Y:S04]  /*29f0*/  LDSM.16.M88.4 R12, [R97+0xf100] ;  /* 0x00f10000610c783b */ /* 0x000ee80000000200 */
[----:B------:R-:W4:Y:S03]  /*2a00*/  LDSM.16.M88.4 R40, [R188+0x8000] ;  /* 0x00800000bc28783b */ /* 0x000f260000000200 */
[C---:B------:R-:W-:Y:S08]  /*2a10*/  HMMA.16816.F32.BF16 R20, R72.reuse, R24, R20 ;  /* 0x000000184814723c */ /* 0x040ff00000041814 */
[----:B------:R-:W-:Y:S01]  /*2a20*/  HMMA.16816.F32.BF16 R16, R72, R26, R16 ;  /* 0x0000001a4810723c */ /* 0x000fe20000041810 */
[----:B------:R-:W-:Y:S07]  /*2a30*/  LDSM.16.M88.4 R24, [R97+0x10100] ;  /* 0x010100006118783b */ /* 0x000fee0000000200 */
[C---:B-1----:R-:W-:Y:S08]  /*2a40*/  HMMA.16816.F32.BF16 R32, R80.reuse, R28, R32 ;  /* 0x0000001c5020723c */ /* 0x042ff00000041820 */
[----:B------:R-:W-:Y:S01]  /*2a50*/  HMMA.16816.F32.BF16 R44, R80, R30, R44 ;  /* 0x0000001e502c723c */ /* 0x000fe2000004182c */
[----:B------:R-:W1:Y:S07]  /*2a60*/  LDSM.16.M88.4 R28, [R186+0x8000] ;  /* 0x00800000ba1c783b */ /* 0x000e6e0000000200 */
[C---:B--2---:R-:W-:Y:S08]  /*2a70*/  HMMA.16816.F32.BF16 R20, R52.reuse, R8, R20 ;  /* 0x000000083414723c */ /* 0x044ff00000041814 */
[----:B------:R-:W-:Y:S01]  /*2a80*/  HMMA.16816.F32.BF16 R16, R52, R10, R16 ;  /* 0x0000000a3410723c */ /* 0x000fe20000041810 */
[----:B------:R-:W-:Y:S07]  /*2a90*/  LDSM.16.M88.4 R8, [R0+0x10100] ;  /* 0x010100000008783b */ /* 0x000fee0000000200 */
[C---:B---3--:R-:W-:Y:S08]  /*2aa0*/  HMMA.16816.F32.BF16 R64, R80.reuse, R12, R64 ;  /* 0x0000000c5040723c */ /* 0x048ff00000041840 */
[----:B------:R-:W-:Y:S01]  /*2ab0*/  HMMA.16816.F32.BF16 R60, R80, R14, R60 ;  /* 0x0000000e503c723c */ /* 0x000fe2000004183c */
[----:B------:R-:W-:Y:S07]  /*2ac0*/  LDSM.16.M88.4 R12, [R185+0x8000] ;  /* 0x00800000b90c783b */ /* 0x000fee0000000200 */
[C---:B------:R-:W-:Y:S08]  /*2ad0*/  HMMA.16816.F32.BF16 R32, R72.reuse, R92, R32 ;  /* 0x0000005c4820723c */ /* 0x040ff00000041820 */
[----:B------:R-:W-:Y:S08]  /*2ae0*/  HMMA.16816.F32.BF16 R44, R72, R94, R44 ;  /* 0x0000005e482c723c */ /* 0x000ff0000004182c */
[C---:B----4-:R-:W-:Y:S08]  /*2af0*/  HMMA.16816.F32.BF16 R20, R40.reuse, R48, R20 ;  /* 0x000000302814723c */ /* 0x050ff00000041814 */
[----:B------:R-:W-:Y:S01]  /*2b00*/  HMMA.16816.F32.BF16 R16, R40, R50, R16 ;  /* 0x000000322810723c */ /* 0x000fe20000041810 */
[----:B------:R-:W2:Y:S07]  /*2b10*/  LDSM.16.M88.4 R48, [R190+0x11100] ;  /* 0x01110000be30783b */ /* 0x000eae0000000200 */
[----:B------:R-:W-:Y:S08]  /*2b20*/  HMMA.16816.F32.BF16 R64, R72, R68, R64 ;  /* 0x000000444840723c */ /* 0x000ff00000041840 */
[C---:B------:R-:W-:Y:S08]  /*2b30*/  HMMA.16816.F32.BF16 R32, R52.reuse, R84, R32 ;  /* 0x000000543420723c */ /* 0x040ff00000041820 */
[----:B------:R-:W-:Y:S01]  /*2b40*/  HMMA.16816.F32.BF16 R44, R52, R86, R44 ;  /* 0x00000056342c723c */ /* 0x000fe2000004182c */
[----:B------:R-:W3:Y:S07]  /*2b50*/  LDSM.16.M88.4 R84, [R0+0xf900] ;  /* 0x00f900000054783b */ /* 0x000eee0000000200 */
[----:B------:R-:W-:Y:S01]  /*2b60*/  HMMA.16816.F32.BF16 R68, R72, R70, R60 ;  /* 0x000000464844723c */ /* 0x000fe2000004183c */
[----:B------:R-:W-:Y:S07]  /*2b70*/  LDSM.16.M88.4 R60, [R0+0x10900] ;  /* 0x01090000003c783b */ /* 0x000fee0000000200 */
[C---:B-1----:R-:W-:Y:S08]  /*2b80*/  HMMA.16816.F32.BF16 R20, R28.reuse, R24, R20 ;  /* 0x000000181c14723c */ /* 0x042ff00000041814 */
[----:B------:R-:W-:Y:S01]  /*2b90*/  HMMA.16816.F32.BF16 R16, R28, R26, R16 ;  /* 0x0000001a1c10723c */ /* 0x000fe20000041810 */
[----:B------:R-:W1:Y:S07]  /*2ba0*/  LDSM.16.M88.4 R24, [R98+0x11100] ;  /* 0x011100006218783b */ /* 0x000e6e0000000200 */
[C---:B------:R-:W-:Y:S08]  /*2bb0*/  HMMA.16816.F32.BF16 R56, R80.reuse, R88, R56 ;  /* 0x000000585038723c */ /* 0x040ff00000041838 */
[----:B------:R-:W-:Y:S01]  /*2bc0*/  HMMA.16816.F32.BF16 R80, R80, R90, R76 ;  /* 0x0000005a5050723c */ /* 0x000fe2000004184c */
[----:B------:R-:W4:Y:S07]  /*2bd0*/  LDSM.16.M88.4 R76, [R97+0x10900] ;  /* 0x01090000614c783b */ /* 0x000f2e0000000200 */
[----:B------:R-:W-:Y:S08]  /*2be0*/  HMMA.16816.F32.BF16 R32, R40, R36, R32 ;  /* 0x000000242820723c */ /* 0x000ff00000041820 */
[----:B--2---:R-:W-:Y:S08]  /*2bf0*/  HMMA.16816.F32.BF16 R64, R52, R48, R64 ;  /* 0x000000303440723c */ /* 0x004ff00000041840 */
[----:B------:R-:W-:Y:S01]  /*2c00*/  HMMA.16816.F32.BF16 R44, R40, R38, R44 ;  /* 0x00000026282c723c */ /* 0x000fe2000004182c */
[----:B------:R-:W2:Y:S07]  /*2c10*/  LDSM.16.M88.4 R36, [R190+0x11900] ;  /* 0x01190000be24783b */ /* 0x000eae0000000200 */
[----:B------:R-:W-:Y:S08]  /*2c20*/  HMMA.16816.F32.BF16 R68, R52, R50, R68 ;  /* 0x000000323444723c */ /* 0x000ff00000041844 */
[----:B---3--:R-:W-:Y:S08]  /*2c30*/  HMMA.16816.F32.BF16 R56, R72, R84, R56 ;  /* 0x000000544838723c */ /* 0x008ff00000041838 */
[----:B------:R-:W-:Y:S08]  /*2c40*/  HMMA.16816.F32.BF16 R16, R12, R10, R16 ;  /* 0x0000000a0c10723c */ /* 0x000ff00000041810 */
[C---:B-1----:R-:W-:Y:S08]  /*2c50*/  HMMA.16816.F32.BF16 R64, R40.reuse, R24, R64 ;  /* 0x000000182840723c */ /* 0x042ff00000041840 */
[----:B------:R-:W-:Y:S01]  /*2c60*/  HMMA.16816.F32.BF16 R68, R40, R26, R68 ;  /* 0x0000001a2844723c */ /* 0x000fe20000041844 */
[----:B------:R-:W1:Y:S07]  /*2c70*/  LDSM.16.M88.4 R24, [R98+0x11900] ;  /* 0x011900006218783b */ /* 0x000e6e0000000200 */
[----:B------:R-:W-:Y:S01]  /*2c80*/  HMMA.16816.F32.BF16 R80, R72, R86, R80 ;  /* 0x000000564850723c */ /* 0x000fe20000041850 */
[----:B------:R-:W-:-:S02]  /*2c90*/  FMUL.FTZ R16, R16, c[0x0][0x320] ;  /* 0x0000c80010107a20 */ /* 0x000fc40000410000 */
[----:B------:R-:W-:Y:S02]  /*2ca0*/  FMUL.FTZ R17, R17, c[0x0][0x320] ;  /* 0x0000c80011117a20 */ /* 0x000fe40000410000 */
[----:B------:R-:W-:-:S03]  /*2cb0*/  FMUL.FTZ R18, R18, c[0x0][0x320] ;  /* 0x0000c80012127a20 */ /* 0x000fc60000410000 */
[----:B------:R-:W-:Y:S01]  /*2cc0*/  HMMA.16816.F32.BF16 R20, R12, R8, R20 ;  /* 0x000000080c14723c */ /* 0x000fe20000041814 */
[----:B------:R-:W3:Y:S07]  /*2cd0*/  LDSM.16.M88.4 R8, [R97+0x11100] ;  /* 0x011100006108783b */ /* 0x000eee0000000200 */
[----:B----4-:R-:W-:Y:S01]  /*2ce0*/  HMMA.16816.F32.BF16 R32, R28, R76, R32 ;  /* 0x0000004c1c20723c */ /* 0x010fe20000041820 */
[----:B------:R-:W-:Y:S06]  /*2cf0*/  MUFU.TANH R76, R18 ;  /* 0x00000012004c7308 */ /* 0x000fec0000002400 */
[----:B------:R-:W-:Y:S01]  /*2d00*/  FMUL.FTZ R77, R19, c[0x0][0x320] ;  /* 0x0000c800134d7a20 */ /* 0x000fe20000410000 */
[C---:B--2---:R-:W-:Y:S05]  /*2d10*/  HMMA.16816.F32.BF16 R56, R52.reuse, R36, R56 ;  /* 0x000000243438723c */ /* 0x044fea0000041838 */
[----:B------:R-:W-:Y:S03]  /*2d20*/  MUFU.TANH R77, R77 ;  /* 0x0000004d004d7308 */ /* 0x000fe60000002400 */
[----:B------:R-:W-:Y:S01]  /*2d30*/  HMMA.16816.F32.BF16 R80, R52, R38, R80 ;  /* 0x000000263450723c */ /* 0x000fe20000041850 */
[----:B------:R-:W-:-:S02]  /*2d40*/  FMUL.FTZ R20, R20, c[0x0][0x320] ;  /* 0x0000c80014147a20 */ /* 0x000fc40000410000 */
[----:B------:R-:W-:Y:S02]  /*2d50*/  FMUL.FTZ R21, R21, c[0x0][0x320] ;  /* 0x0000c80015157a20 */ /* 0x000fe40000410000 */
[----:B------:R-:W-:Y:S01]  /*2d60*/  MUFU.TANH R48, R20 ;  /* 0x0000001400307308 */ /* 0x000fe20000002400 */
[----:B------:R-:W-:Y:S02]  /*2d70*/  FMUL.FTZ R50, R22, c[0x0][0x320] ;  /* 0x0000c80016327a20 */ /* 0x000fe40000410000 */
[----:B------:R-:W-:Y:S01]  /*2d80*/  HMMA.16816.F32.BF16 R32, R12, R60, R32 ;  /* 0x0000003c0c20723c */ /* 0x000fe20000041820 */
[----:B------:R-:W-:-:S04]  /*2d90*/  FMUL.FTZ R51, R23, c[0x0][0x320] ;  /* 0x0000c80017337a20 */ /* 0x000fc80000410000 */
[----:B------:R-:W-:Y:S03]  /*2da0*/  MUFU.TANH R60, R16 ;  /* 0x00000010003c7308 */ /* 0x000fe60000002400 */
[----:B------:R-:W-:Y:S05]  /*2db0*/  HMMA.16816.F32.BF16 R44, R28, R78, R44 ;  /* 0x0000004e1c2c723c */ /* 0x000fea000004182c */
[----:B------:R2:W-:Y:S03]  /*2dc0*/  MUFU.TANH R61, R17 ;  /* 0x00000011003d7308 */ /* 0x0005e60000002400 */
[C---:B-1----:R-:W-:Y:S05]  /*2dd0*/  HMMA.16816.F32.BF16 R56, R40.reuse, R24, R56 ;  /* 0x000000182838723c */ /* 0x042fea0000041838 */
[----:B------:R1:W-:Y:S02]  /*2de0*/  MUFU.TANH R49, R21 ;  /* 0x0000001500317308 */ /* 0x0003e40000002400 */
[----:B------:R-:W-:Y:S01]  /*2df0*/  LOP3.LUT R25, R96, 0xffffffe0, RZ, 0xc0, !PT ;  /* 0xffffffe060197812 */ /* 0x000fe200078ec0ff */
[----:B------:R-:W-:Y:S01]  /*2e00*/  HMMA.16816.F32.BF16 R80, R40, R26, R80 ;  /* 0x0000001a2850723c */ /* 0x000fe20000041850 */
[----:B------:R-:W-:-:S02]  /*2e10*/  FMUL.FTZ R32, R32, c[0x0][0x320] ;  /* 0x0000c80020207a20 */ /* 0x000fc40000410000 */
[----:B------:R-:W-:Y:S01]  /*2e20*/  FMUL.FTZ R34, R34, c[0x0][0x320] ;  /* 0x0000c80022227a20 */ /* 0x000fe20000410000 */
[----:B--2---:R-:W2:Y:S01]  /*2e30*/  LDSM.16.M88.4 R16, [R97+0x11900] ;  /* 0x011900006110783b */ /* 0x004ea20000000200 */
[----:B------:R-:W-:Y:S01]  /*2e40*/  IMAD.IADD R25, R6, 0x1, -R25 ;  /* 0x0000000106197824 */ /* 0x000fe200078e0a19 */
[----:B------:R-:W4:Y:S02]  /*2e50*/  MUFU.TANH R50, R50 ;  /* 0x0000003200327308 */ /* 0x000f240000002400 */
[C---:B---3--:R-:W-:Y:S01]  /*2e60*/  HMMA.16816.F32.BF16 R64, R28.reuse, R8, R64 ;  /* 0x000000081c40723c */ /* 0x048fe20000041840 */
[----:B------:R-:W-:Y:S01]  /*2e70*/  FMUL.FTZ R33, R33, c[0x0][0x320] ;  /* 0x0000c80021217a20 */ /* 0x000fe20000410000 */
[----:B------:R-:W-:Y:S01]  /*2e80*/  SHF.R.S32.HI R6, RZ, 0x1f, R25 ;  /* 0x0000001fff067819 */ /* 0x000fe20000011419 */
[----:B------:R-:W-:Y:S01]  /*2e90*/  FMUL.FTZ R35, R35, c[0x0][0x320] ;  /* 0x0000c80023237a20 */ /* 0x000fe20000410000 */
[----:B-1----:R-:W1:Y:S02]  /*2ea0*/  LDSM.16.M88.4 R20, [R0+0x11100] ;  /* 0x011100000014783b */ /* 0x002e640000000200 */
[----:B------:R-:W3:Y:S02]  /*2eb0*/  MUFU.TANH R51, R51 ;  /* 0x0000003300337308 */ /* 0x000ee40000002400 */
[----:B------:R-:W-:Y:S01]  /*2ec0*/  HMMA.16816.F32.BF16 R68, R28, R10, R68 ;  /* 0x0000000a1c44723c */ /* 0x000fe20000041844 */
[----:B------:R5:W1:Y:S01]  /*2ed0*/  LDSM.16.M88.4 R8, [R0+0x11900] ;  /* 0x011900000008783b */ /* 0x000a620000000200 */
[----:B------:R-:W-:-:S04]  /*2ee0*/  DEPBAR.LE SB0, 0x2 ;  /* 0x000080800000791a */ /* 0x000fc80000000000 */
[----:B------:R-:W-:Y:S02]  /*2ef0*/  BAR.SYNC.DEFER_BLOCKING 0x0 ;  /* 0x0000000000007b1d */ /* 0x000fe40000010000 */
[----:B------:R-:W-:Y:S04]  /*2f00*/  HMMA.16816.F32.BF16 R44, R12, R62, R44 ;  /* 0x0000003e0c2c723c */ /* 0x000fe8000004182c */
[----:B------:R-:W-:Y:S08]  /*2f10*/  MUFU.TANH R32, R32 ;  /* 0x0000002000207308 */ /* 0x000ff00000002400 */
[----:B------:R-:W1:Y:S01]  /*2f20*/  MUFU.TANH R34, R34 ;  /* 0x0000002200227308 */ /* 0x000e620000002400 */
[----:B-----5:R-:W-:-:S04]  /*2f30*/  LEA.HI R0, R6, R25, RZ, 0x2 ;  /* 0x0000001906007211 */ /* 0x020fc800078f10ff */
[----:B------:R-:W-:Y:S01]  /*2f40*/  LOP3.LUT R0, R0, 0x7ffffffc, RZ, 0xc0, !PT ;  /* 0x7ffffffc00007812 */ /* 0x000fe200078ec0ff */
[C---:B--2---:R-:W-:Y:S02]  /*2f50*/  HMMA.16816.F32.BF16 R56, R28.reuse, R16, R56 ;  /* 0x000000101c38723c */ /* 0x044fe40000041838 */
[----:B------:R-:W-:Y:S01]  /*2f60*/  MUFU.TANH R33, R33 ;  /* 0x0000002100217308 */ /* 0x000fe20000002400 */
[----:B------:R-:W-:Y:S03]  /*2f70*/  LDSM.16.MT88.4 R40, [R184+0x2100] ;  /* 0x00210000b828783b */ /* 0x000fe60000004200 */
[----:B------:R-:W-:Y:S02]  /*2f80*/  FMUL.FTZ R24, R46, c[0x0][0x320] ;  /* 0x0000c8002e187a20 */ /* 0x000fe40000410000 */
[----:B------:R-:W-:Y:S01]  /*2f90*/  IMAD.IADD R0, R25, 0x1, -R0 ;  /* 0x0000000119007824 */ /* 0x000fe200078e0a00 */
[----:B------:R-:W-:Y:S01]  /*2fa0*/  LDSM.16.MT88.4 R124, [R184+0x100] ;  /* 0x00010000b87c783b */ /* 0x000fe20000004200 */
[----:B------:R-:W-:Y:S01]  /*2fb0*/  FMUL.FTZ R47, R47, c[0x0][0x320] ;  /* 0x0000c8002f2f7a20 */ /* 0x000fe20000410000 */
[----:B------:R-:W-:Y:S01]  /*2fc0*/  HMMA.16816.F32.BF16 R80, R28, R18, R80 ;  /* 0x000000121c50723c */ /* 0x000fe20000041850 */
[----:B------:R-:W-:Y:S01]  /*2fd0*/  IMAD R3, R0, -0x2, R3 ;  /* 0xfffffffe00037824 */ /* 0x000fe200078e0203 */
[----:B------:R-:W2:Y:S01]  /*2fe0*/  MUFU.TANH R35, R35 ;  /* 0x0000002300237308 */ /* 0x000ea20000002400 */
[----:B------:R-:W-:Y:S03]  /*2ff0*/  LDSM.16.MT88.4 R116, [R172+0x100] ;  /* 0x00010000ac74783b */ /* 0x000fe60000004200 */
[----:B------:R-:W-:Y:S01]  /*3000*/  ISETP.GT.AND P1, PT, R3, RZ, PT ;  /* 0x000000ff0300720c */ /* 0x000fe20003f24270 */
[----:B------:R-:W-:Y:S01]  /*3010*/  LDSM.16.MT88.4 R108, [R135+0x100] ;  /* 0x00010000876c783b */ /* 0x000fe20000004200 */
[C---:B-1----:R-:W-:Y:S02]  /*3020*/  HMMA.16816.F32.BF16 R64, R12.reuse, R20, R64 ;  /* 0x000000140c40723c */ /* 0x042fe40000041840 */
[----:B----4-:R-:W-:Y:S01]  /*3030*/  FSEL R50, R50, -INF , P1 ;  /* 0xff80000032327808 */ /* 0x010fe20000800000 */
[----:B------:R-:W1:Y:S01]  /*3040*/  MUFU.TANH R24, R24 ;  /* 0x0000001800187308 */ /* 0x000e620000002400 */
[----:B------:R-:W-:Y:S03]  /*3050*/  LDSM.16.MT88.4 R100, [R5+0x100] ;  /* 0x000100000564783b */ /* 0x000fe60000004200 */
[----:B------:R-:W-:Y:S01]  /*3060*/  FMUL.FTZ R20, R44, c[0x0][0x320] ;  /* 0x0000c8002c147a20 */ /* 0x000fe20000410000 */
[C---:B------:R-:W-:Y:S01]  /*3070*/  HMMA.16816.F32.BF16 R68, R12.reuse, R22, R68 ;  /* 0x000000160c44723c */ /* 0x040fe20000041844 */
[----:B------:R-:W-:Y:S01]  /*3080*/  FMUL.FTZ R21, R45, c[0x0][0x320] ;  /* 0x0000c8002d157a20 */ /* 0x000fe20000410000 */
[----:B------:R-:W-:Y:S01]  /*3090*/  LDSM.16.MT88.4 R72, [R184+0x4100] ;  /* 0x00410000b848783b */ /* 0x000fe20000004200 */
[----:B------:R-:W-:Y:S03]  /*30a0*/  MUFU.TANH R22, R47 ;  /* 0x0000002f00167308 */ /* 0x000fe60000002400 */
[----:B------:R-:W-:Y:S01]  /*30b0*/  LDSM.16.MT88.4 R88, [R135+0x4100] ;  /* 0x004100008758783b */ /* 0x000fe20000004200 */
[----:B------:R-:W-:Y:S01]  /*30c0*/  FSEL R23, R48, -INF , P1 ;  /* 0xff80000030177808 */ /* 0x000fe20000800000 */
[C---:B------:R-:W-:Y:S01]  /*30d0*/  HMMA.16816.F32.BF16 R56, R12.reuse, R8, R56 ;  /* 0x000000080c38723c */ /* 0x040fe20000041838 */
[----:B------:R-:W-:Y:S01]  /*30e0*/  ISETP.GT.AND P1, PT, R3, 0x1, PT ;  /* 0x000000010300780c */ /* 0x000fe20003f24270 */
[----:B------:R-:W-:Y:S01]  /*30f0*/  LDSM.16.MT88.4 R136, [R172+0x900] ;  /* 0x00090000ac88783b */ /* 0x000fe20000004200 */
[----:B------:R-:W4:Y:S02]  /*3100*/  MUFU.TANH R20, R20 ;  /* 0x0000001400147308 */ /* 0x000f240000002400 */
[----:B---3--:R-:W-:Y:S01]  /*3110*/  FSEL R26, R51, -INF , P1 ;  /* 0xff800000331a7808 */ /* 0x008fe20000800000 */
[----:B------:R-:W-:Y:S01]  /*3120*/  LDSM.16.MT88.4 R28, [R162+0x900] ;  /* 0x00090000a21c783b */ /* 0x000fe20000004200 */
[----:B------:R-:W-:Y:S01]  /*3130*/  FSEL R49, R49, -INF , P1 ;  /* 0xff80000031317808 */ /* 0x000fe20000800000 */
[----:B------:R-:W-:Y:S01]  /*3140*/  HMMA.16816.F32.BF16 R8, R12, R10, R80 ;  /* 0x0000000a0c08723c */ /* 0x000fe20000041850 */
[----:B------:R-:W-:Y:S01]  /*3150*/  ISETP.GT.AND P1, PT, R3, 0x8, PT ;  /* 0x000000080300780c */ /* 0x000fe20003f24270 */
[----:B------:R-:W-:Y:S01]  /*3160*/  FMUL.FTZ R64, R64, c[0x0][0x320] ;  /* 0x0000c80040407a20 */ /* 0x000fe20000410000 */
[----:B------:R-:W3:Y:S01]  /*3170*/  MUFU.TANH R21, R21 ;  /* 0x0000001500157308 */ /* 0x000ee20000002400 */
[----:B------:R-:W-:Y:S01]  /*3180*/  FMUL.FTZ R66, R66, c[0x0][0x320] ;  /* 0x0000c80042427a20 */ /* 0x000fe20000410000 */
[----:B------:R-:W-:Y:S01]  /*3190*/  FSEL R76, R76, -INF , P1 ;  /* 0xff8000004c4c7808 */ /* 0x000fe20000800000 */
[----:B------:R-:W-:Y:S01]  /*31a0*/  FMUL.FTZ R65, R65, c[0x0][0x320] ;  /* 0x0000c80041417a20 */ /* 0x000fe20000410000 */
[----:B------:R-:W-:Y:S01]  /*31b0*/  FSEL R25, R60, -INF , P1 ;  /* 0xff8000003c197808 */ /* 0x000fe20000800000 */
[----:B------:R-:W-:Y:S01]  /*31c0*/  FMUL.FTZ R67, R67, c[0x0][0x320] ;  /* 0x0000c80043437a20 */ /* 0x000fe20000410000 */
[----:B------:R-:W-:Y:S01]  /*31d0*/  ISETP.GT.AND P1, PT, R3, 0x9, PT ;  /* 0x000000090300780c */ /* 0x000fe20003f24270 */
[----:B------:R-:W-:Y:S01]  /*31e0*/  FMUL.FTZ R68, R68, c[0x0][0x320] ;  /* 0x0000c80044447a20 */ /* 0x000fe20000410000 */
[----:B------:R-:W-:Y:S01]  /*31f0*/  MUFU.TANH R175, R64 ;  /* 0x0000004000af7308 */ /* 0x000fe20000002400 */
[----:B------:R-:W-:Y:S01]  /*3200*/  FMUL.FTZ R70, R70, c[0x0][0x320] ;  /* 0x0000c80046467a20 */ /* 0x000fe20000410000 */
[----:B------:R-:W-:Y:S01]  /*3210*/  FSEL R6, R77, -INF , P1 ;  /* 0xff8000004d067808 */ /* 0x000fe20000800000 */
[----:B------:R-:W-:Y:S01]  /*3220*/  FMUL.FTZ R69, R69, c[0x0][0x320] ;  /* 0x0000c80045457a20 */ /* 0x000fe20000410000 */
[----:B------:R-:W-:Y:S01]  /*3230*/  FSEL R61, R61, -INF , P1 ;  /* 0xff8000003d3d7808 */ /* 0x000fe20000800000 */
[----:B------:R-:W-:Y:S01]  /*3240*/  FMUL.FTZ R71, R71, c[0x0][0x320] ;  /* 0x0000c80047477a20 */ /* 0x000fe20000410000 */
[----:B------:R-:W-:Y:S01]  /*3250*/  ISETP.GT.AND P1, PT, R3, 0x10, PT ;  /* 0x000000100300780c */ /* 0x000fe20003f24270 */
[----:B------:R-:W-:Y:S01]  /*3260*/  FMUL.FTZ R56, R56, c[0x0][0x320] ;  /* 0x0000c80038387a20 */ /* 0x000fe20000410000 */
[----:B------:R-:W5:Y:S01]  /*3270*/  MUFU.TANH R170, R66 ;  /* 0x0000004200aa7308 */ /* 0x000f620000002400 */
[----:B------:R-:W-:Y:S01]  /*3280*/  FMNMX.FTZ R14, R23, R49, !PT ;  /* 0x00000031170e7209 */ /* 0x000fe20007810000 */
[----:B------:R-:W-:Y:S01]  /*3290*/  FMUL.FTZ R58, R58, c[0x0][0x320] ;  /* 0x0000c8003a3a7a20 */ /* 0x000fe20000410000 */
[----:B------:R-:W-:Y:S01]  /*32a0*/  FSEL R18, R34, -INF , P1 ;  /* 0xff80000022127808 */ /* 0x000fe20000800000 */
[----:B------:R-:W-:Y:S01]  /*32b0*/  FMUL.FTZ R57, R57, c[0x0][0x320] ;  /* 0x0000c80039397a20 */ /* 0x000fe20000410000 */
[----:B------:R-:W-:Y:S01]  /*32c0*/  FSEL R19, R32, -INF , P1 ;  /* 0xff80000020137808 */ /* 0x000fe20000800000 */
[----:B------:R-:W-:Y:S01]  /*32d0*/  FMUL.FTZ R141, R9, c[0x0][0x320] ;  /* 0x0000c800098d7a20 */ /* 0x000fe20000410000 */
[----:B------:R-:W-:Y:S01]  /*32e0*/  ISETP.GT.AND P1, PT, R3, 0x11, PT ;  /* 0x000000110300780c */ /* 0x000fe20003f24270 */
[----:B------:R-:W-:Y:S01]  /*32f0*/  MUFU.TANH R167, R65 ;  /* 0x0000004100a77308 */ /* 0x000fe20000002400 */
[----:B------:R-:W-:Y:S01]  /*3300*/  FMNMX.FTZ R14, R25, R14, !PT ;  /* 0x0000000e190e7209 */ /* 0x000fe20007810000 */
[----:B------:R-:W-:Y:S01]  /*3310*/  FMUL.FTZ R59, R59, c[0x0][0x320] ;  /* 0x0000c8003b3b7a20 */ /* 0x000fe20000410000 */
[----:B--2---:R-:W-:Y:S01]  /*3320*/  FSEL R16, R35, -INF , P1 ;  /* 0xff80000023107808 */ /* 0x004fe20000800000 */
[----:B------:R-:W-:Y:S01]  /*3330*/  FMUL.FTZ R143, R8, c[0x0][0x320] ;  /* 0x0000c800088f7a20 */ /* 0x000fe20000410000 */
[----:B------:R-:W-:Y:S01]  /*3340*/  FSEL R17, R33, -INF , P1 ;  /* 0xff80000021117808 */ /* 0x000fe20000800000 */
[----:B------:R-:W-:Y:S01]  /*3350*/  FMUL.FTZ R10, R10, c[0x0][0x320] ;  /* 0x0000c8000a0a7a20 */ /* 0x000fe20000410000 */
[----:B------:R-:W-:Y:S01]  /*3360*/  ISETP.GT.AND P1, PT, R3, 0x18, PT ;  /* 0x000000180300780c */ /* 0x000fe20003f24270 */
[----:B------:R2:W2:Y:S01]  /*3370*/  MUFU.TANH R182, R67 ;  /* 0x0000004300b67308 */ /* 0x0004a20000002400 */
[----:B------:R-:W-:Y:S01]  /*3380*/  FMNMX.FTZ R9, R50, R26, !PT ;  /* 0x0000001a32097209 */ /* 0x000fe20007810000 */
[----:B------:R-:W-:Y:S01]  /*3390*/  LDSM.16.MT88.4 R80, [R172+0x4100] ;  /* 0x00410000ac50783b */ /* 0x000fe20000004200 */
[----:B-1----:R-:W-:-:S02]  /*33a0*/  FSEL R12, R24, -INF , P1 ;  /* 0xff800000180c7808 */ /* 0x002fc40000800000 */
[----:B----4-:R-:W-:Y:S01]  /*33b0*/  FSEL R15, R20, -INF , P1 ;  /* 0xff800000140f7808 */ /* 0x010fe20000800000 */
[----:B------:R-:W-:Y:S01]  /*33c0*/  LDSM.16.MT88.4 R32, [R135+0x900] ;  /* 0x000900008720783b */ /* 0x000fe20000004200 */
[----:B------:R-:W-:Y:S01]  /*33d0*/  ISETP.GT.AND P1, PT, R3, 0x19, PT ;  /* 0x000000190300780c */ /* 0x000fe20003f24270 */
[----:B------:R-:W-:Y:S01]  /*33e0*/  MUFU.TANH R173, R68 ;  /* 0x0000004400ad7308 */ /* 0x000fe20000002400 */
[----:B------:R-:W-:Y:S02]  /*33f0*/  FMNMX.FTZ R14, R61, R14, !PT ;  /* 0x0000000e3d0e7209 */ /* 0x000fe40007810000 */
[----:B------:R-:W-:Y:S02]  /*3400*/  FSEL R0, R22, -INF , P1 ;  /* 0xff80000016007808 */ /* 0x000fe40000800000 */
[----:B---3--:R-:W-:Y:S02]  /*3410*/  FSEL R13, R21, -INF , P1 ;  /* 0xff800000150d7808 */ /* 0x008fe40000800000 */
[----:B------:R-:W-:Y:S01]  /*3420*/  ISETP.GT.AND P1, PT, R3, 0x20, PT ;  /* 0x000000200300780c */ /* 0x000fe20003f24270 */
[----:B------:R-:W1:Y:S01]  /*3430*/  MUFU.TANH R174, R70 ;  /* 0x0000004600ae7308 */ /* 0x000e620000002400 */
[----:B------:R-:W-:Y:S01]  /*3440*/  FMNMX.FTZ R9, R76, R9, !PT ;  /* 0x000000094c097209 */ /* 0x000fe20007810000 */
[----:B--2---:R-:W-:Y:S01]  /*3450*/  LDSM.16.MT88.4 R64, [R162+0x2100] ;  /* 0x00210000a240783b */ /* 0x004fe20000004200 */
[----:B-----5:R-:W-:-:S02]  /*3460*/  FSEL R170, R170, -INF , P1 ;  /* 0xff800000aaaa7808 */ /* 0x020fc40000800000 */
[----:B------:R-:W-:Y:S02]  /*3470*/  FSEL R175, R175, -INF , P1 ;  /* 0xff800000afaf7808 */ /* 0x000fe40000800000 */
[----:B------:R-:W-:Y:S01]  /*3480*/  ISETP.GT.AND P1, PT, R3, 0x21, PT ;  /* 0x000000210300780c */ /* 0x000fe20003f24270 */
[----:B------:R-:W2:Y:S01]  /*3490*/  MUFU.TANH R169, R69 ;  /* 0x0000004500a97308 */ /* 0x000ea20000002400 */
[----:B------:R-:W-:Y:S01]  /*34a0*/  FMNMX.FTZ R8, R19, R14, !PT ;  /* 0x0000000e13087209 */ /* 0x000fe20007810000 */
[----:B------:R-:W-:Y:S01]  /*34b0*/  FMUL.FTZ R14, R11, c[0x0][0x320] ;  /* 0x0000c8000b0e7a20 */ /* 0x000fe20000410000 */
[----:B------:R-:W-:Y:S02]  /*34c0*/  FSEL R182, R182, -INF , P1 ;  /* 0xff800000b6b67808 */ /* 0x000fe40000800000 */
[----:B------:R-:W-:Y:S02]  /*34d0*/  FSEL R167, R167, -INF , P1 ;  /* 0xff800000a7a77808 */ /* 0x000fe40000800000 */
[----:B------:R-:W-:Y:S01]  /*34e0*/  ISETP.GT.AND P1, PT, R3, 0x28, PT ;  /* 0x000000280300780c */ /* 0x000fe20003f24270 */
[----:B------:R-:W3:Y:S01]  /*34f0*/  MUFU.TANH R180, R71 ;  /* 0x0000004700b47308 */ /* 0x000ee20000002400 */
[----:B------:R-:W-:-:S02]  /*3500*/  FMNMX.FTZ R9, R6, R9, !PT ;  /* 0x0000000906097209 */ /* 0x000fc40007810000 */
[----:B-1----:R-:W-:Y:S02]  /*3510*/  FSEL R174, R174, -INF , P1 ;  /* 0xff800000aeae7808 */ /* 0x002fe40000800000 */
[----:B------:R-:W-:Y:S02]  /*3520*/  FSEL R173, R173, -INF , P1 ;  /* 0xff800000adad7808 */ /* 0x000fe40000800000 */
[----:B------:R-:W-:Y:S01]  /*3530*/  ISETP.GT.AND P1, PT, R3, 0x29, PT ;  /* 0x000000290300780c */ /* 0x000fe20003f24270 */
[----:B------:R-:W1:Y:S01]  /*3540*/  MUFU.TANH R179, R56 ;  /* 0x0000003800b37308 */ /* 0x000e620000002400 */
[----:B------:R-:W-:Y:S02]  /*3550*/  FMNMX.FTZ R8, R17, R8, !PT ;  /* 0x0000000811087209 */ /* 0x000fe40007810000 */
[----:B--2---:R-:W-:Y:S02]  /*3560*/  FSEL R169, R169, -INF , P1 ;  /* 0xff800000a9a97808 */ /* 0x004fe40000800000 */
[----:B------:R-:W-:-:S02]  /*3570*/  FMNMX.FTZ R9, R18, R9, !PT ;  /* 0x0000000912097209 */ /* 0x000fc40007810000 */
[----:B------:R-:W-:Y:S01]  /*3580*/  FMNMX.FTZ R8, R15, R8, !PT ;  /* 0x000000080f087209 */ /* 0x000fe20007810000 */
[----:B------:R-:W2:Y:S01]  /*3590*/  MUFU.TANH R176, R58 ;  /* 0x0000003a00b07308 */ /* 0x000ea20000002400 */
[----:B---3--:R-:W-:Y:S02]  /*35a0*/  FSEL R180, R180, -INF , P1 ;  /* 0xff800000b4b47808 */ /* 0x008fe40000800000 */
[----:B------:R-:W-:Y:S02]  /*35b0*/  ISETP.GT.AND P1, PT, R3, 0x30, PT ;  /* 0x000000300300780c */ /* 0x000fe40003f24270 */
[----:B------:R-:W-:Y:S02]  /*35c0*/  FMNMX.FTZ R9, R16, R9, !PT ;  /* 0x0000000910097209 */ /* 0x000fe40007810000 */
[----:B------:R-:W-:Y:S01]  /*35d0*/  FMNMX.FTZ R8, R13, R8, !PT ;  /* 0x000000080d087209 */ /* 0x000fe20007810000 */
[----:B------:R-:W3:Y:S01]  /*35e0*/  MUFU.TANH R177, R57 ;  /* 0x0000003900b17308 */ /* 0x000ee20000002400 */
[----:B-1----:R-:W-:-:S02]  /*35f0*/  FSEL R179, R179, -INF , P1 ;  /* 0xff800000b3b37808 */ /* 0x002fc40000800000 */
[----:B------:R-:W-:Y:S02]  /*3600*/  FMNMX.FTZ R9, R12, R9, !PT ;  /* 0x000000090c097209 */ /* 0x000fe40007810000 */
[----:B------:R-:W-:Y:S02]  /*3610*/  FMNMX.FTZ R8, R175, R8, !PT ;  /* 0x00000008af087209 */ /* 0x000fe40007810000 */
[----:B------:R-:W-:Y:S01]  /*3620*/  FMNMX.FTZ R9, R0, R9, !PT ;  /* 0x0000000900097209 */ /* 0x000fe20007810000 */
[----:B------:R-:W1:Y:S01]  /*3630*/  MUFU.TANH R142, R59 ;  /* 0x0000003b008e7308 */ /* 0x000e620000002400 */
[----:B--2---:R-:W-:Y:S02]  /*3640*/  FSEL R176, R176, -INF , P1 ;  /* 0xff800000b0b07808 */ /* 0x004fe40000800000 */
[----:B------:R-:W-:Y:S02]  /*3650*/  ISETP.GT.AND P1, PT, R3, 0x31, PT ;  /* 0x000000310300780c */ /* 0x000fe40003f24270 */
[----:B------:R-:W-:-:S03]  /*3660*/  FMNMX.FTZ R8, R167, R8, !PT ;  /* 0x00000008a7087209 */ /* 0x000fc60007810000 */
[----:B------:R-:W2:Y:S01]  /*3670*/  MUFU.TANH R143, R143 ;  /* 0x0000008f008f7308 */ /* 0x000ea20000002400 */
[----:B---3--:R-:W-:Y:S02]  /*3680*/  FSEL R177, R177, -INF , P1 ;  /* 0xff800000b1b17808 */ /* 0x008fe40000800000 */
[----:B------:R-:W-:-:S04]  /*3690*/  FMNMX.FTZ R8, R173, R8, !PT ;  /* 0x00000008ad087209 */ /* 0x000fc80007810000 */
[----:B------:R-:W-:Y:S01]  /*36a0*/  FMNMX.FTZ R8, R169, R8, !PT ;  /* 0x00000008a9087209 */ /* 0x000fe20007810000 */
[----:B------:R-:W3:Y:S01]  /*36b0*/  MUFU.TANH R140, R10 ;  /* 0x0000000a008c7308 */ /* 0x000ee20000002400 */
[----:B-1----:R-:W-:Y:S01]  /*36c0*/  FSEL R142, R142, -INF , P1 ;  /* 0xff8000008e8e7808 */ /* 0x002fe20000800000 */
[----:B------:R-:W-:Y:S01]  /*36d0*/  LDSM.16.MT88.4 R56, [R135+0x2100] ;  /* 0x002100008738783b */ /* 0x000fe20000004200 */
[----:B------:R-:W-:Y:S02]  /*36e0*/  ISETP.GT.AND P1, PT, R3, 0x38, PT ;  /* 0x000000380300780c */ /* 0x000fe40003f24270 */
[----:B------:R-:W-:Y:S02]  /*36f0*/  FMNMX.FTZ R8, R179, R8, !PT ;  /* 0x00000008b3087209 */ /* 0x000fe40007810000 */
[----:B--2---:R-:W-:Y:S01]  /*3700*/  FSEL R143, R143, -INF , P1 ;  /* 0xff8000008f8f7808 */ /* 0x004fe20000800000 */
[----:B------:R-:W1:Y:S01]  /*3710*/  MUFU.TANH R141, R141 ;  /* 0x0000008d008d7308 */ /* 0x000e620000002400 */
[----:B------:R-:W-:-:S04]  /*3720*/  FMNMX.FTZ R8, R177, R8, !PT ;  /* 0x00000008b1087209 */ /* 0x000fc80007810000 */
[----:B------:R-:W-:Y:S02]  /*3730*/  FMNMX.FTZ R8, R143, R8, !PT ;  /* 0x000000088f087209 */ /* 0x000fe40007810000 */
[----:B---3--:R-:W-:Y:S01]  /*3740*/  FSEL R140, R140, -INF , P1 ;  /* 0xff8000008c8c7808 */ /* 0x008fe20000800000 */
[----:B------:R-:W2:Y:S01]  /*3750*/  MUFU.TANH R168, R14 ;  /* 0x0000000e00a87308 */ /* 0x000ea20000002400 */
[----:B------:R-:W-:Y:S02]  /*3760*/  ISETP.GT.AND P1, PT, R3, 0x39, PT ;  /* 0x000000390300780c */ /* 0x000fe40003f24270 */
[----:B------:R-:W-:-:S04]  /*3770*/  FMNMX.FTZ R3, R170, R9, !PT ;  /* 0x00000009aa037209 */ /* 0x000fc80007810000 */
[----:B------:R-:W-:Y:S02]  /*3780*/  FMNMX.FTZ R3, R182, R3, !PT ;  /* 0x00000003b6037209 */ /* 0x000fe40007810000 */
[----:B-1----:R-:W-:Y:S02]  /*3790*/  FSEL R141, R141, -INF , P1 ;  /* 0xff8000008d8d7808 */ /* 0x002fe40000800000 */
[----:B------:R-:W-:Y:S02]  /*37a0*/  FMNMX.FTZ R3, R174, R3, !PT ;  /* 0x00000003ae037209 */ /* 0x000fe40007810000 */
[----:B------:R-:W-:Y:S02]  /*37b0*/  FMNMX.FTZ R11, R141, R8, !PT ;  /* 0x000000088d0b7209 */ /* 0x000fe40007810000 */
[----:B------:R-:W-:Y:S02]  /*37c0*/  FMNMX.FTZ R3, R180, R3, !PT ;  /* 0x00000003b4037209 */ /* 0x000fe40007810000 */
[----:B--2---:R-:W-:Y:S01]  /*37d0*/  FSEL R168, R168, -INF , P1 ;  /* 0xff800000a8a87808 */ /* 0x004fe20000800000 */
[----:B------:R-:W1:Y:S01]  /*37e0*/  SHFL.BFLY PT, R8, R11, 0x2, 0x1f ;  /* 0x0c401f000b087f89 */ /* 0x000e6200000e0000 */
[----:B------:R-:W-:-:S04]  /*37f0*/  FMNMX.FTZ R3, R176, R3, !PT ;  /* 0x00000003b0037209 */ /* 0x000fc80007810000 */
[----:B------:R-:W-:-:S04]  /*3800*/  FMNMX.FTZ R3, R142, R3, !PT ;  /* 0x000000038e037209 */ /* 0x000fc80007810000 */
[----:B------:R-:W-:-:S04]  /*3810*/  FMNMX.FTZ R3, R140, R3, !PT ;  /* 0x000000038c037209 */ /* 0x000fc80007810000 */
        /* <DEDUP_REMOVED lines=8> */
[----:B------:R-:W-:-:S05]  /*38a0*/  FMUL.FTZ R178, R132, c[0x0][0x2d0] ;  /* 0x0000b40084b27a20 */ /* 0x000fca0000410000 */
[----:B------:R-:W-:-:S05]  /*38b0*/  FSEL R178, R178, RZ, P1 ;  /* 0x000000ffb2b27208 */ /* 0x000fca0000800000 */
[--C-:B------:R-:W-:Y:S02]  /*38c0*/  FFMA.FTZ R161, R23, c[0x0][0x2d0], -R178.reuse ;  /* 0x0000b40017a17a23 */ /* 0x100fe400000108b2 */
[--C-:B------:R-:W-:Y:S01]  /*38d0*/  FFMA.FTZ R158, R49, c[0x0][0x2d0], -R178.reuse ;  /* 0x0000b400319e7a23 */ /* 0x100fe200000108b2 */
[----:B--2---:R-:W-:Y:S01]  /*38e0*/  FMNMX.FTZ R3, R8, R3, !PT ;  /* 0x0000000308037209 */ /* 0x004fe20007810000 */
[--C-:B------:R-:W-:Y:S01]  /*38f0*/  FFMA.FTZ R159, R25, c[0x0][0x2d0], -R178.reuse ;  /* 0x0000b400199f7a23 */ /* 0x100fe200000108b2 */
[----:B------:R-:W-:Y:S01]  /*3900*/  LDSM.16.MT88.4 R8, [R184+0x2900] ;  /* 0x00290000b808783b */ /* 0x000fe20000004200 */
[--C-:B------:R-:W-:Y:S01]  /*3910*/  FFMA.FTZ R154, R61, c[0x0][0x2d0], -R178.reuse ;  /* 0x0000b4003d9a7a23 */ /* 0x100fe200000108b2 */
[C---:B------:R-:W-:Y:S01]  /*3920*/  FSETP.NEU.FTZ.AND P1, PT, R3.reuse, -INF , PT ;  /* 0xff8000000300780b */ /* 0x040fe20003f3d000 */
[----:B------:R-:W-:Y:S01]  /*3930*/  FMUL.FTZ R171, R3, c[0x0][0x2d0] ;  /* 0x0000b40003ab7a20 */ /* 0x000fe20000410000 */
[----:B------:R-:W-:Y:S01]  /*3940*/  MUFU.EX2 R161, R161 ;  /* 0x000000a100a17308 */ /* 0x000fe20000000800 */
[--C-:B------:R-:W-:Y:S01]  /*3950*/  FFMA.FTZ R157, R19, c[0x0][0x2d0], -R178.reuse ;  /* 0x0000b400139d7a23 */ /* 0x100fe200000108b2 */
[----:B------:R-:W-:Y:S01]  /*3960*/  LDSM.16.MT88.4 R20, [R184+0x900] ;  /* 0x00090000b814783b */ /* 0x000fe20000004200 */
[--C-:B------:R-:W-:Y:S01]  /*3970*/  FFMA.FTZ R152, R17, c[0x0][0x2d0], -R178.reuse ;  /* 0x0000b40011987a23 */ /* 0x100fe200000108b2 */
[----:B------:R-:W-:Y:S01]  /*3980*/  FSEL R171, R171, RZ, P1 ;  /* 0x000000ffabab7208 */ /* 0x000fe20000800000 */
[----:B------:R-:W-:-:S02]  /*3990*/  FFMA.FTZ R153, R15, c[0x0][0x2d0], -R178 ;  /* 0x0000b4000f997a23 */ /* 0x000fc400000108b2 */
[----:B------:R-:W-:Y:S01]  /*39a0*/  FFMA.FTZ R148, R13, c[0x0][0x2d0], -R178 ;  /* 0x0000b4000d947a23 */ /* 0x000fe200000108b2 */
[----:B------:R-:W1:Y:S01]  /*39b0*/  MUFU.EX2 R158, R158 ;  /* 0x0000009e009e7308 */ /* 0x000e620000000800 */
[--C-:B------:R-:W-:Y:S02]  /*39c0*/  FFMA.FTZ R163, R50, c[0x0][0x2d0], -R171.reuse ;  /* 0x0000b40032a37a23 */ /* 0x100fe400000108ab */
[--C-:B------:R-:W-:Y:S01]  /*39d0*/  FFMA.FTZ R160, R26, c[0x0][0x2d0], -R171.reuse ;  /* 0x0000b4001aa07a23 */ /* 0x100fe200000108ab */
[----:B------:R-:W2:Y:S01]  /*39e0*/  LDSM.16.MT88.4 R48, [R172+0x2100] ;  /* 0x00210000ac30783b */ /* 0x000ea20000004200 */
[--C-:B------:R-:W-:Y:S02]  /*39f0*/  FFMA.FTZ R165, R76, c[0x0][0x2d0], -R171.reuse ;  /* 0x0000b4004ca57a23 */ /* 0x100fe400000108ab */
[--C-:B------:R-:W-:Y:S01]  /*3a00*/  FFMA.FTZ R156, R6, c[0x0][0x2d0], -R171.reuse ;  /* 0x0000b400069c7a23 */ /* 0x100fe200000108ab */
[----:B------:R-:W-:Y:S01]  /*3a10*/  MUFU.EX2 R159, R159 ;  /* 0x0000009f009f7308 */ /* 0x000fe20000000800 */
[----:B------:R-:W3:Y:S01]  /*3a20*/  LDSM.16.MT88.4 R4, [R5+0x4100] ;  /* 0x004100000504783b */ /* 0x000ee20000004200 */
[----:B------:R-:W-:-:S02]  /*3a30*/  FFMA.FTZ R155, R18, c[0x0][0x2d0], -R171 ;  /* 0x0000b400129b7a23 */ /* 0x000fc400000108ab */
[--C-:B------:R-:W-:Y:S01]  /*3a40*/  FFMA.FTZ R150, R16, c[0x0][0x2d0], -R171.reuse ;  /* 0x0000b40010967a23 */ /* 0x100fe200000108ab */
[----:B------:R-:W-:Y:S01]  /*3a50*/  LDSM.16.MT88.4 R24, [R172+0x2900] ;  /* 0x00290000ac18783b */ /* 0x000fe20000004200 */
[--C-:B------:R-:W-:Y:S02]  /*3a60*/  FFMA.FTZ R151, R12, c[0x0][0x2d0], -R171.reuse ;  /* 0x0000b4000c977a23 */ /* 0x100fe400000108ab */
[----:B------:R-:W4:Y:S01]  /*3a70*/  MUFU.EX2 R154, R154 ;  /* 0x0000009a009a7308 */ /* 0x000f220000000800 */
[----:B------:R-:W5:Y:S01]  /*3a80*/  LDSM.16.MT88.4 R16, [R135+0x2900] ;  /* 0x002900008710783b */ /* 0x000f620000004200 */
[----:B-1----:R-:W-:Y:S01]  /*3a90*/  F2FP.BF16.PACK_AB R96, R158, R161 ;  /* 0x000000a19e60723e */ /* 0x002fe200000010ff */
[----:B------:R-:W-:Y:S02]  /*3aa0*/  FFMA.FTZ R0, R0, c[0x0][0x2d0], -R171 ;  /* 0x0000b40000007a23 */ /* 0x000fe400000108ab */
[----:B------:R-:W1:Y:S01]  /*3ab0*/  LDSM.16.MT88.4 R12, [R162+0x2900] ;  /* 0x00290000a20c783b */ /* 0x000e620000004200 */
[----:B------:R-:W-:-:S02]  /*3ac0*/  FFMA.FTZ R164, R175, c[0x0][0x2d0], -R178 ;  /* 0x0000b400afa47a23 */ /* 0x000fc400000108b2 */
[----:B------:R-:W-:Y:S01]  /*3ad0*/  MUFU.EX2 R163, R163 ;  /* 0x000000a300a37308 */ /* 0x000fe20000000800 */
[--C-:B------:R-:W-:Y:S02]  /*3ae0*/  FFMA.FTZ R166, R173, c[0x0][0x2d0], -R178.reuse ;  /* 0x0000b400ada67a23 */ /* 0x100fe400000108b2 */
[--C-:B------:R-:W-:Y:S02]  /*3af0*/  FFMA.FTZ R167, R167, c[0x0][0x2d0], -R178.reuse ;  /* 0x0000b400a7a77a23 */ /* 0x100fe400000108b2 */
[----:B------:R-:W-:Y:S02]  /*3b00*/  FFMA.FTZ R169, R169, c[0x0][0x2d0], -R178 ;  /* 0x0000b400a9a97a23 */ /* 0x000fe400000108b2 */
[--C-:B------:R-:W-:Y:S01]  /*3b10*/  FFMA.FTZ R170, R170, c[0x0][0x2d0], -R171.reuse ;  /* 0x0000b400aaaa7a23 */ /* 0x100fe200000108ab */
[----:B------:R-:W2:Y:S01]  /*3b20*/  MUFU.EX2 R160, R160 ;  /* 0x000000a000a07308 */ /* 0x000ea20000000800 */
[----:B----4-:R-:W-:Y:S01]  /*3b30*/  F2FP.BF16.PACK_AB R98, R154, R159 ;  /* 0x0000009f9a62723e */ /* 0x010fe200000010ff */
[----:B------:R-:W-:-:S02]  /*3b40*/  FFMA.FTZ R173, R182, c[0x0][0x2d0], -R171 ;  /* 0x0000b400b6ad7a23 */ /* 0x000fc400000108ab */
[--C-:B------:R-:W-:Y:S02]  /*3b50*/  FFMA.FTZ R174, R174, c[0x0][0x2d0], -R171.reuse ;  /* 0x0000b400aeae7a23 */ /* 0x100fe400000108ab */
[--C-:B------:R-:W-:Y:S02]  /*3b60*/  FFMA.FTZ R175, R180, c[0x0][0x2d0], -R171.reuse ;  /* 0x0000b400b4af7a23 */ /* 0x100fe400000108ab */
[----:B------:R-:W-:Y:S01]  /*3b70*/  MUFU.EX2 R165, R165 ;  /* 0x000000a500a57308 */ /* 0x000fe20000000800 */
[--C-:B------:R-:W-:Y:S02]  /*3b80*/  FFMA.FTZ R180, R177, c[0x0][0x2d0], -R178.reuse ;  /* 0x0000b400b1b47a23 */ /* 0x100fe400000108b2 */
[--C-:B------:R-:W-:Y:S02]  /*3b90*/  FFMA.FTZ R179, R179, c[0x0][0x2d0], -R178.reuse ;  /* 0x0000b400b3b37a23 */ /* 0x100fe400000108b2 */
[--C-:B------:R-:W-:Y:S02]  /*3ba0*/  FFMA.FTZ R177, R143, c[0x0][0x2d0], -R178.reuse ;  /* 0x0000b4008fb17a23 */ /* 0x100fe400000108b2 */
[----:B------:R-:W-:Y:S01]  /*3bb0*/  FFMA.FTZ R178, R141, c[0x0][0x2d0], -R178 ;  /* 0x0000b4008db27a23 */ /* 0x000fe200000108b2 */
[----:B------:R-:W4:Y:S01]  /*3bc0*/  MUFU.EX2 R156, R156 ;  /* 0x0000009c009c7308 */ /* 0x000f220000000800 */
[----:B--2---:R-:W-:Y:S01]  /*3bd0*/  F2FP.BF16.PACK_AB R97, R160, R163 ;  /* 0x000000a3a061723e */ /* 0x004fe200000010ff */
[----:B------:R-:W-:-:S02]  /*3be0*/  FFMA.FTZ R176, R176, c[0x0][0x2d0], -R171 ;  /* 0x0000b400b0b07a23 */ /* 0x000fc400000108ab */
[--C-:B------:R-:W-:Y:S02]  /*3bf0*/  FFMA.FTZ R181, R142, c[0x0][0x2d0], -R171.reuse ;  /* 0x0000b4008eb57a23 */ /* 0x100fe400000108ab */
[--C-:B------:R-:W-:Y:S02]  /*3c00*/  FFMA.FTZ R182, R140, c[0x0][0x2d0], -R171.reuse ;  /* 0x0000b4008cb67a23 */ /* 0x100fe400000108ab */
[----:B------:R-:W-:Y:S01]  /*3c10*/  MUFU.EX2 R157, R157 ;  /* 0x0000009d009d7308 */ /* 0x000fe20000000800 */
[----:B------:R-:W-:Y:S01]  /*3c20*/  FFMA.FTZ R221, R168, c[0x0][0x2d0], -R171 ;  /* 0x0000b400a8dd7a23 */ /* 0x000fe200000108ab */
[----:B------:R-:W-:Y:S01]  /*3c30*/  LDSM.16.MT88.4 R140, [R172+0x3900] ;  /* 0x00390000ac8c783b */ /* 0x000fe20000004200 */
[----:B------:R-:W-:Y:S02]  /*3c40*/  FADD.FTZ R158, R161, R158 ;  /* 0x0000009ea19e7221 */ /* 0x000fe40000010000 */
[----:B------:R-:W-:Y:S02]  /*3c50*/  FADD.FTZ R160, R163, R160 ;  /* 0x000000a0a3a07221 */ /* 0x000fe40000010000 */
[----:B------:R-:W-:Y:S01]  /*3c60*/  FADD.FTZ R159, R159, R158 ;  /* 0x0000009e9f9f7221 */ /* 0x000fe20000010000 */
[----:B----4-:R-:W-:Y:S01]  /*3c70*/  F2FP.BF16.PACK_AB R99, R156, R165 ;  /* 0x000000a59c63723e */ /* 0x010fe200000010ff */
[----:B------:R-:W2:Y:S01]  /*3c80*/  MUFU.EX2 R152, R152 ;  /* 0x0000009800987308 */ /* 0x000ea20000000800 */
        /* <DEDUP_REMOVED lines=10> */
[----:B------:R-:W4:Y:S06]  /*3d30*/  MUFU.EX2 R150, R150 ;  /* 0x0000009600967308 */ /* 0x000f2c0000000800 */
        /* <DEDUP_REMOVED lines=11> */
[----:B------:R-:W-:Y:S06]  /*3df0*/  MUFU.EX2 R169, R169 ;  /* 0x000000a900a97308 */ /* 0x000fec0000000800 */
        /* <DEDUP_REMOVED lines=24> */
[C---:B---3--:R-:W-:Y:S07]  /*3f80*/  HMMA.16816.F32.BF16 R92, R96.reuse, R4, RZ ;  /* 0x00000004605c723c */ /* 0x048fee00000418ff */
[----:B--2---:R-:W-:Y:S01]  /*3f90*/  F2FP.BF16.PACK_AB R4, R152, R157 ;  /* 0x0000009d9804723e */ /* 0x004fe200000010ff */
[----:B------:R-:W-:Y:S01]  /*3fa0*/  HMMA.16816.F32.BF16 R96, R96, R6, RZ ;  /* 0x000000066060723c */ /* 0x000fe200000418ff */
[----:B----4-:R-:W-:Y:S01]  /*3fb0*/  F2FP.BF16.PACK_AB R5, R150, R155 ;  /* 0x0000009b9605723e */ /* 0x010fe200000010ff */
[----:B------:R-:W-:-:S02]  /*3fc0*/  FADD.FTZ R157, R157, R154 ;  /* 0x0000009a9d9d7221 */ /* 0x000fc40000010000 */
[----:B------:R-:W-:Y:S02]  /*3fd0*/  FADD.FTZ R155, R155, R156 ;  /* 0x0000009c9b9b7221 */ /* 0x000fe40000010000 */
[----:B------:R-:W-:Y:S01]  /*3fe0*/  FADD.FTZ R152, R152, R157 ;  /* 0x0000009d98987221 */ /* 0x000fe20000010000 */
[----:B------:R-:W-:Y:S01]  /*3ff0*/  F2FP.BF16.PACK_AB R6, R148, R153 ;  /* 0x000000999406723e */ /* 0x000fe200000010ff */
[----:B------:R-:W-:Y:S01]  /*4000*/  FADD.FTZ R150, R150, R155 ;  /* 0x0000009b96967221 */ /* 0x000fe20000010000 */
[----:B-1----:R-:W-:Y:S01]  /*4010*/  F2FP.BF16.PACK_AB R7, R0, R151 ;  /* 0x000000970007723e */ /* 0x002fe200000010ff */
[----:B------:R-:W-:Y:S02]  /*4020*/  FADD.FTZ R153, R153, R152 ;  /* 0x0000009899997221 */ /* 0x000fe40000010000 */
[----:B------:R-:W-:Y:S02]  /*4030*/  FADD.FTZ R151, R151, R150 ;  /* 0x0000009697977221 */ /* 0x000fe40000010000 */
[----:B------:R-:W-:-:S02]  /*4040*/  FADD.FTZ R153, R148, R153 ;  /* 0x0000009994997221 */ /* 0x000fc40000010000 */
[----:B------:R-:W-:Y:S01]  /*4050*/  HMMA.16816.F32.BF16 R36, R4, R8, R36 ;  /* 0x000000080424723c */ /* 0x000fe20000041824 */
[----:B------:R-:W-:-:S07]  /*4060*/  FADD.FTZ R151, R0, R151 ;  /* 0x0000009700977221 */ /* 0x000fce0000010000 */
[C---:B------:R-:W-:Y:S01]  /*4070*/  HMMA.16816.F32.BF16 R40, R4.reuse, R10, R40 ;  /* 0x0000000a0428723c */ /* 0x040fe20000041828 */
[----:B------:R-:W1:Y:S07]  /*4080*/  LDSM.16.MT88.4 R8, [R172+0x4900] ;  /* 0x00490000ac08783b */ /* 0x000e6e0000004200 */
[C---:B-----5:R-:W-:Y:S08]  /*4090*/  HMMA.16816.F32.BF16 R52, R4.reuse, R16, R52 ;  /* 0x000000100434723c */ /* 0x060ff00000041834 */
[C---:B------:R-:W-:Y:S01]  /*40a0*/  HMMA.16816.F32.BF16 R56, R4.reuse, R18, R56 ;  /* 0x000000120438723c */ /* 0x040fe20000041838 */
[----:B------:R-:W2:Y:S07]  /*40b0*/  LDSM.16.MT88.4 R16, [R135+0x4900] ;  /* 0x004900008710783b */ /* 0x000eae0000004200 */
[C---:B------:R-:W-:Y:S08]  /*40c0*/  HMMA.16816.F32.BF16 R128, R4.reuse, R20, R128 ;  /* 0x000000140480723c */ /* 0x040ff00000041880 */
[C---:B------:R-:W-:Y:S01]  /*40d0*/  HMMA.16816.F32.BF16 R124, R4.reuse, R22, R124 ;  /* 0x00000016047c723c */ /* 0x040fe2000004187c */
[----:B------:R-:W3:Y:S07]  /*40e0*/  LDSM.16.MT88.4 R20, [R184+0x4900] ;  /* 0x00490000b814783b */ /* 0x000eee0000004200 */
[C---:B------:R-:W-:Y:S08]  /*40f0*/  HMMA.16816.F32.BF16 R60, R4.reuse, R12, R60 ;  /* 0x0000000c043c723c */ /* 0x040ff0000004183c */
[C---:B------:R-:W-:Y:S01]  /*4100*/  HMMA.16816.F32.BF16 R64, R4.reuse, R14, R64 ;  /* 0x0000000e0440723c */ /* 0x040fe20000041840 */
[----:B------:R-:W4:Y:S07]  /*4110*/  LDSM.16.MT88.4 R12, [R162+0x4900] ;  /* 0x00490000a20c783b */ /* 0x000f2e0000004200 */
        /* <DEDUP_REMOVED lines=20> */
[----:B------:R-:W-:Y:S07]  /*4260*/  LDSM.16.MT88.4 R20, [R184+0x5100] ;  /* 0x00510000b814783b */ /* 0x000fee0000004200 */
[C---:B----4-:R-:W-:Y:S08]  /*4270*/  HMMA.16816.F32.BF16 R92, R4.reuse, R12, R92 ;  /* 0x0000000c045c723c */ /* 0x050ff0000004185c */
[----:B------:R-:W-:Y:S01]  /*4280*/  HMMA.16816.F32.BF16 R96, R4, R14, R96 ;  /* 0x0000000e0460723c */ /* 0x000fe20000041860 */
[----:B------:R-:W3:Y:S06]  /*4290*/  LDSM.16.MT88.4 R12, [R184+0x3100] ;  /* 0x00310000b80c783b */ /* 0x000eec0000004200 */
[----:B------:R-:W-:Y:S01]  /*42a0*/  F2FP.BF16.PACK_AB R4, R167, R164 ;  /* 0x000000a4a704723e */ /* 0x000fe200000010ff */
[----:B------:R-:W-:Y:S01]  /*42b0*/  FADD.FTZ R164, R164, R153 ;  /* 0x00000099a4a47221 */ /* 0x000fe20000010000 */
[----:B------:R-:W-:Y:S01]  /*42c0*/  F2FP.BF16.PACK_AB R5, R173, R170 ;  /* 0x000000aaad05723e */ /* 0x000fe200000010ff */
[----:B------:R-:W-:Y:S01]  /*42d0*/  FADD.FTZ R170, R170, R151 ;  /* 0x00000097aaaa7221 */ /* 0x000fe20000010000 */
[----:B------:R-:W-:Y:S01]  /*42e0*/  F2FP.BF16.PACK_AB R6, R169, R166 ;  /* 0x000000a6a906723e */ /* 0x000fe200000010ff */
[----:B------:R-:W-:Y:S01]  /*42f0*/  FADD.FTZ R167, R167, R164 ;  /* 0x000000a4a7a77221 */ /* 0x000fe20000010000 */
[----:B------:R-:W-:Y:S01]  /*4300*/  F2FP.BF16.PACK_AB R7, R175, R174 ;  /* 0x000000aeaf07723e */ /* 0x000fe200000010ff */
[----:B------:R-:W-:-:S02]  /*4310*/  FADD.FTZ R173, R173, R170 ;  /* 0x000000aaadad7221 */ /* 0x000fc40000010000 */
[----:B------:R-:W-:Y:S02]  /*4320*/  FADD.FTZ R166, R166, R167 ;  /* 0x000000a7a6a67221 */ /* 0x000fe40000010000 */
[----:B------:R-:W-:Y:S02]  /*4330*/  FADD.FTZ R174, R174, R173 ;  /* 0x000000adaeae7221 */ /* 0x000fe40000010000 */
[----:B-1----:R-:W-:Y:S01]  /*4340*/  HMMA.16816.F32.BF16 R128, R4, R8, R128 ;  /* 0x000000080480723c */ /* 0x002fe20000041880 */
[----:B------:R-:W-:Y:S02]  /*4350*/  FADD.FTZ R166, R169, R166 ;  /* 0x000000a6a9a67221 */ /* 0x000fe40000010000 */
[----:B------:R-:W-:-:S05]  /*4360*/  FADD.FTZ R175, R175, R174 ;  /* 0x000000aeafaf7221 */ /* 0x000fca0000010000 */
        /* <DEDUP_REMOVED lines=34> */
[----:B------:R-:W2:Y:S06]  /*4590*/  LDSM.16.MT88.4 R20, [R135+0x3900] ;  /* 0x003900008714783b */ /* 0x000eac0000004200 */
        /* <DEDUP_REMOVED lines=10> */
[----:B---3--:R-:W-:Y:S01]  /*4640*/  HMMA.16816.F32.BF16 R120, R4, R12, R120 ;  /* 0x0000000c0478723c */ /* 0x008fe20000041878 */
[----:B------:R-:W-:Y:S02]  /*4650*/  FADD.FTZ R223, R178, R177 ;  /* 0x000000b1b2df7221 */ /* 0x000fe40000010000 */
[----:B------:R-:W-:-:S05]  /*4660*/  FADD.FTZ R221, R221, R182 ;  /* 0x000000b6dddd7221 */ /* 0x000fca0000010000 */
        /* <DEDUP_REMOVED lines=8> */
[C---:B------:R-:W-:Y:S08]  /*46f0*/  HMMA.16816.F32.BF16 R44, R4.reuse, R140, R44 ;  /* 0x0000008c042c723c */ /* 0x040ff0000004182c */
[C---:B------:R-:W-:Y:S08]  /*4700*/  HMMA.16816.F32.BF16 R48, R4.reuse, R142, R48 ;  /* 0x0000008e0430723c */ /* 0x040ff00000041830 */
        /* <DEDUP_REMOVED lines=10> */
[C---:B---3--:R-:W-:Y:S08]  /*47b0*/  HMMA.16816.F32.BF16 R68, R4.reuse, R12, R68 ;  /* 0x0000000c0444723c */ /* 0x048ff00000041844 */
[C---:B------:R-:W-:Y:S08]  /*47c0*/  HMMA.16816.F32.BF16 R72, R4.reuse, R14, R72 ;  /* 0x0000000e0448723c */ /* 0x040ff00000041848 */
[C---:B-1----:R-:W-:Y:S08]  /*47d0*/  HMMA.16816.F32.BF16 R84, R4.reuse, R8, R84 ;  /* 0x000000080454723c */ /* 0x042ff00000041854 */
[C---:B------:R-:W-:Y:S08]  /*47e0*/  HMMA.16816.F32.BF16 R88, R4.reuse, R10, R88 ;  /* 0x0000000a0458723c */ /* 0x040ff00000041858 */
[C---:B--2---:R-:W-:Y:S08]  /*47f0*/  HMMA.16816.F32.BF16 R92, R4.reuse, R16, R92 ;  /* 0x00000010045c723c */ /* 0x044ff0000004185c */
[----:B------:R-:W-:Y:S07]  /*4800*/  HMMA.16816.F32.BF16 R96, R4, R18, R96 ;  /* 0x000000120460723c */ /* 0x000fee0000041860 */
[----:B------:R-:W-:-:S04]  /*4810*/  IADD3 R5, R147, -0x3, RZ ;  /* 0xfffffffd93057810 */ /* 0x000fc80007ffe0ff */
[----:B------:R-:W-:-:S13]  /*4820*/  ISETP.GE.AND P1, PT, R5, R196, PT ;  /* 0x000000c40500720c */ /* 0x000fda0003f26270 */
[----:B------:R-:W-:Y:S05]  /*4830*/  @!P1 BRA `(.L_x_1536) ;  /* 0x0000044000009947 */ /* 0x000fea0003800000 */
[----:B------:R-:W-:Y:S01]  /*4840*/  IADD3 R0, R147, -0x1, RZ ;  /* 0xffffffff93007810 */ /* 0x000fe20007ffe0ff */
[----:B------:R-:W-:Y:S01]  /*4850*/  IMAD.MOV.U32 R199, RZ, RZ, RZ ;  /* 0x000000ffffc77224 */ /* 0x000fe200078e00ff */
[----:B------:R-:W-:-:S03]  /*4860*/  ISETP.NE.AND P2, PT, R197, 0x1, PT ;  /* 0x00000001c500780c */ /* 0x000fc60003f45270 */
[----:B------:R-:W-:-:S05]  /*4870*/  IMAD R5, R0, 0x40, R203 ;  /* 0x0000004000057824 */ /* 0x000fca00078e02cb */
[----:B------:R-:W-:-:S05]  /*4880*/  IADD3 R200, R5, -0x80, R202 ;  /* 0xffffff8005c87810 */ /* 0x000fca0007ffe0ca */
[----:B------:R-:W-:-:S04]  /*4890*/  @P2 IMAD.HI.U32 R4, R200, c[0x0][0x2bc], RZ ;  /* 0x0000af00c8042a27 */ /* 0x000fc800078e00ff */
[----:B------:R-:W-:Y:S01]  /*48a0*/  IMAD.MOV.U32 R0, RZ, RZ, R200 ;  /* 0x000000ffff007224 */ /* 0x000fe200078e00c8 */
[----:B------:R-:W-:-:S04]  /*48b0*/  @P2 SHF.R.U32.HI R0, RZ, c[0x0][0x2c0], R4 ;  /* 0x0000b000ff002a19 */ /* 0x000fc80000011604 */
[----:B------:R-:W-:-:S04]  /*48c0*/  @!P3 IADD3 R5, P1, R0, R210, RZ ;  /* 0x000000d20005b210 */ /* 0x000fc80007f3e0ff */
[----:B------:R-:W-:Y:S02]  /*48d0*/  @!P3 LEA.HI.X.SX32 R4, R0, R195, 0x1, P1 ;  /* 0x000000c30004b211 */ /* 0x000fe400008f0eff */
[----:B------:R-:W-:-:S04]  /*48e0*/  @!P3 LEA R8, P1, R5, c[0x0][0x2a0], 0x2 ;  /* 0x0000a8000508ba11 */ /* 0x000fc800078210ff */
[----:B------:R-:W-:-:S05]  /*48f0*/  @!P3 LEA.HI.X R9, R5, c[0x0][0x2a4], R4, 0x2, P1 ;  /* 0x0000a9000509ba11 */ /* 0x000fca00008f1404 */
[----:B------:R1:W2:Y:S01]  /*4900*/  @!P3 LDG.E R199, [R8.64] ;  /* 0x0000000608c7b981 */ /* 0x0002a2000c1e1900 */
[----:B------:R-:W-:Y:S01]  /*4910*/  IMAD.MOV R5, RZ, RZ, -R0 ;  /* 0x000000ffff057224 */ /* 0x000fe200078e0a00 */
[----:B------:R-:W-:Y:S01]  /*4920*/  SEL R11, RZ, 0x10, P4 ;  /* 0x00000010ff0b7807 */ /* 0x000fe20002000000 */
[C---:B------:R-:W-:Y:S01]  /*4930*/  IMAD.SHL.U32 R4, R149.reuse, 0x2, RZ ;  /* 0x0000000295047824 */ /* 0x040fe200078e00ff */
[----:B------:R-:W-:Y:S01]  /*4940*/  SHF.L.U64.HI R149, R149, 0x1, R144 ;  /* 0x0000000195957819 */ /* 0x000fe20000010290 */
[----:B------:R-:W-:Y:S01]  /*4950*/  IMAD R200, R5, c[0x0][0x2b8], R200 ;  /* 0x0000ae0005c87a24 */ /* 0x000fe200078e02c8 */
[----:B------:R-:W-:Y:S01]  /*4960*/  IADD3 R16, -R11, 0x10, RZ ;  /* 0x000000100b107810 */ /* 0x000fe20007ffe1ff */
[----:B------:R-:W-:Y:S01]  /*4970*/  IMAD.SHL.U32 R12, R134, 0x2, RZ ;  /* 0x00000002860c7824 */ /* 0x000fe200078e00ff */
[----:B------:R-:W-:Y:S01]  /*4980*/  IADD3 R14, -R146, 0x10, RZ ;  /* 0x00000010920e7810 */ /* 0x000fe20007ffe1ff */
[----:B------:R-:W-:Y:S01]  /*4990*/  IMAD.WIDE.U32 R6, R200, c[0x0][0x1e0], RZ ;  /* 0x00007800c8067a25 */ /* 0x000fe200078e00ff */
[----:B------:R-:W-:-:S02]  /*49a0*/  SHF.R.S32.HI R5, RZ, 0x1f, R200 ;  /* 0x0000001fff057819 */ /* 0x000fc400000114c8 */
[----:B------:R-:W-:Y:S01]  /*49b0*/  LOP3.LUT R16, R16, 0xf, RZ, 0xc0, !PT ;  /* 0x0000000f10107812 */ /* 0x000fe200078ec0ff */
[----:B------:R-:W-:Y:S01]  /*49c0*/  IMAD.SHL.U32 R10, R2, 0x2, RZ ;  /* 0x00000002020a7824 */ /* 0x000fe200078e00ff */
[----:B------:R-:W-:Y:S01]  /*49d0*/  SHF.L.U64.HI R13, R134, 0x1, R145 ;  /* 0x00000001860d7819 */ /* 0x000fe20000010291 */
[----:B------:R-:W-:Y:S01]  /*49e0*/  IMAD R5, R5, c[0x0][0x1e0], RZ ;  /* 0x0000780005057a24 */ /* 0x000fe200078e02ff */
[----:B------:R-:W-:-:S03]  /*49f0*/  LOP3.LUT R14, R14, 0xf, RZ, 0xc0, !PT ;  /* 0x0000000f0e0e7812 */ /* 0x000fc600078ec0ff */
[----:B------:R-:W-:-:S04]  /*4a00*/  IMAD R0, R200, c[0x0][0x1e4], R5 ;  /* 0x00007900c8007a24 */ /* 0x000fc800078e0205 */
[----:B------:R-:W-:Y:S01]  /*4a10*/  IMAD.IADD R7, R7, 0x1, R0 ;  /* 0x0000000107077824 */ /* 0x000fe200078e0200 */
[----:B-1----:R-:W-:Y:S02]  /*4a20*/  SHF.L.U64.HI R9, R2, 0x1, R133 ;  /* 0x0000000102097819 */ /* 0x002fe40000010285 */
[----:B--2---:R-:W-:Y:S01]  /*4a30*/  SHF.R.S32.HI R0, RZ, 0x1f, R199 ;  /* 0x0000001fff007819 */ /* 0x004fe200000114c7 */
[----:B------:R-:W-:-:S04]  /*4a40*/  IMAD.WIDE.U32 R6, R199, c[0x0][0x1f0], R6 ;  /* 0x00007c00c7067a25 */ /* 0x000fc800078e0006 */
[----:B------:R-:W-:-:S04]  /*4a50*/  IMAD R0, R0, c[0x0][0x1f0], RZ ;  /* 0x00007c0000007a24 */ /* 0x000fc800078e02ff */
[----:B------:R-:W-:Y:S01]  /*4a60*/  IMAD R5, R199, c[0x0][0x1f4], R0 ;  /* 0x00007d00c7057a24 */ /* 0x000fe200078e0200 */
[----:B------:R-:W-:-:S04]  /*4a70*/  IADD3 R0, P1, R208, R6, RZ ;  /* 0x00000006d0007210 */ /* 0x000fc80007f3e0ff */
[----:B------:R-:W-:Y:S02]  /*4a80*/  IADD3.X R5, R194, R7, R5, P1, !PT ;  /* 0x00000007c2057210 */ /* 0x000fe40000ffe405 */
[----:B------:R-:W-:-:S04]  /*4a90*/  LEA R6, P1, R0, c[0x0][0x1c8], 0x1 ;  /* 0x0000720000067a11 */ /* 0x000fc800078208ff */
[----:B------:R-:W-:Y:S01]  /*4aa0*/  LEA.HI.X R5, R0, c[0x0][0x1cc], R5, 0x1, P1 ;  /* 0x0000730000057a11 */ /* 0x000fe200008f0c05 */
[----:B------:R-:W1:Y:S01]  /*4ab0*/  SHFL.IDX PT, R7, R6, 0x1, 0x181f ;  /* 0x00381f0006077f89 */ /* 0x000e6200000e0000 */
[----:B------:R-:W-:-:S03]  /*4ac0*/  SEL R0, RZ, 0x10, P5 ;  /* 0x00000010ff007807 */ /* 0x000fc60002800000 */
[----:B------:R-:W2:Y:S01]  /*4ad0*/  SHFL.IDX PT, R8, R5, 0x1, 0x181f ;  /* 0x00381f0005087f89 */ /* 0x000ea200000e0000 */
[----:B------:R-:W-:-:S04]  /*4ae0*/  IADD3 R18, -R0, 0x10, RZ ;  /* 0x0000001000127810 */ /* 0x000fc80007ffe1ff */
[----:B------:R-:W-:-:S04]  /*4af0*/  LOP3.LUT R18, R18, 0xf, RZ, 0xc0, !PT ;  /* 0x0000000f12127812 */ /* 0x000fc800078ec0ff */
[----:B-1----:R-:W-:-:S04]  /*4b00*/  IADD3 R18, P2, P1, R18, R7, R4 ;  /* 0x0000000712127210 */ /* 0x002fc8000795e004 */
[----:B--2---:R-:W-:Y:S02]  /*4b10*/  IADD3.X R19, RZ, R8, R149, P2, P1 ;  /* 0x00000008ff137210 */ /* 0x004fe400017e2495 */
[----:B------:R-:W-:-:S04]  /*4b20*/  IADD3 R16, P2, P1, R16, R7, R12 ;  /* 0x0000000710107210 */ /* 0x000fc8000795e00c */
[-C--:B------:R-:W-:Y:S02]  /*4b30*/  IADD3.X R17, RZ, R8.reuse, R13, P2, P1 ;  /* 0x00000008ff117210 */ /* 0x080fe400017e240d */
[----:B------:R-:W-:Y:S02]  /*4b40*/  IADD3 R14, P2, P1, R14, R7, R10 ;  /* 0x000000070e0e7210 */ /* 0x000fe4000795e00a */
[----:B------:R-:W1:Y:S02]  /*4b50*/  SHFL.IDX PT, R7, R6, RZ, 0x181f ;  /* 0x00181fff06077589 */ /* 0x000e6400000e0000 */
[----:B------:R-:W-:Y:S02]  /*4b60*/  IADD3.X R15, RZ, R8, R9, P2, P1 ;  /* 0x00000008ff0f7210 */ /* 0x000fe400017e2409 */
[----:B------:R-:W2:Y:S01]  /*4b70*/  SHFL.IDX PT, R8, R5, RZ, 0x181f ;  /* 0x00181fff05087589 */ /* 0x000ea200000e0000 */
[----:B-1----:R-:W-:-:S05]  /*4b80*/  IADD3 R20, P1, R7, R4, RZ ;  /* 0x0000000407147210 */ /* 0x002fca0007f3e0ff */
[----:B--2---:R-:W-:Y:S01]  /*4b90*/  IMAD.X R21, R8, 0x1, R149, P1 ;  /* 0x0000000108157824 */ /* 0x004fe200008e0695 */
[----:B------:R-:W-:-:S05]  /*4ba0*/  IADD3 R12, P1, R7, R12, RZ ;  /* 0x0000000c070c7210 */ /* 0x000fca0007f3e0ff */
[----:B------:R-:W-:Y:S01]  /*4bb0*/  IMAD.X R13, R8, 0x1, R13, P1 ;  /* 0x00000001080d7824 */ /* 0x000fe200008e060d */
[----:B------:R-:W-:Y:S01]  /*4bc0*/  IADD3 R22, P1, R7, R10, RZ ;  /* 0x0000000a07167210 */ /* 0x000fe20007f3e0ff */
[----:B------:R-:W-:-:S04]  /*4bd0*/  IMAD.SHL.U32 R7, R201, 0x2, RZ ;  /* 0x00000002c9077824 */ /* 0x000fc800078e00ff */
[----:B------:R-:W-:Y:S01]  /*4be0*/  IMAD.X R23, R8, 0x1, R9, P1 ;  /* 0x0000000108177824 */ /* 0x000fe200008e0609 */
[----:B------:R-:W-:Y:S01]  /*4bf0*/  ISETP.NE.U32.AND P1, PT, R0, RZ, PT ;  /* 0x000000ff0000720c */ /* 0x000fe20003f25070 */
[----:B------:R1:W-:Y:S04]  /*4c00*/  LDGSTS.E.BYPASS.LTC128B.128 [R7+0xc100], [R20.64], !P5 ;  /* 0x0c10000014077fae */ /* 0x0003e8000e901d46 */
[----:B------:R1:W-:Y:S04]  /*4c10*/  LDGSTS.E.BYPASS.LTC128B.128 [R7+0xe100], [R12.64], !P4 ;  /* 0x0e1000000c077fae */ /* 0x0003e8000e101d46 */
[----:B------:R1:W-:Y:S04]  /*4c20*/  LDGSTS.E.BYPASS.LTC128B.128 [R7+0x10100], [R22.64], !P6 ;  /* 0x1010000016077fae */ /* 0x0003e8000f101d46 */
[----:B------:R1:W-:Y:S01]  /*4c30*/  LDGSTS.E.BYPASS.LTC128B.128.ZFILL [R7+0xd100], [R18.64], P1 ;  /* 0x0d10000012077fae */ /* 0x0003e20008941d46 */
[----:B------:R-:W-:-:S13]  /*4c40*/  ISETP.NE.U32.AND P1, PT, R11, RZ, PT ;  /* 0x000000ff0b00720c */ /* 0x000fda0003f25070 */
[----:B------:R1:W-:Y:S01]  /*4c50*/  LDGSTS.E.BYPASS.LTC128B.128.ZFILL [R7+0xf100], [R16.64], P1 ;  /* 0x0f10000010077fae */ /* 0x0003e20008941d46 */
[----:B------:R-:W-:-:S13]  /*4c60*/  ISETP.NE.U32.AND P1, PT, R146, RZ, PT ;  /* 0x000000ff9200720c */ /* 0x000fda0003f25070 */
[----:B------:R1:W-:Y:S02]  /*4c70*/  LDGSTS.E.BYPASS.LTC128B.128.ZFILL [R7+0x11100], [R14.64], P1 ;  /* 0x111000000e077fae */ /* 0x0003e40008941d46 */
.L_x_1536:
[----:B------:R-:W-:Y:S01]  /*4c80*/  IADD3 R219, R147, -0x2, RZ ;  /* 0xfffffffe93db7810 */ /* 0x000fe20007ffe0ff */
[----:B------:R-:W0:Y:S03]  /*4c90*/  LDGDEPBAR ;  /* 0x00000000000079af */ /* 0x000e260000000000 */
[----:B------:R-:W-:-:S13]  /*4ca0*/  ISETP.GE.AND P1, PT, R219, R196, PT ;  /* 0x000000c4db00720c */ /* 0x000fda0003f26270 */
[----:B------:R-:W-:Y:S05]  /*4cb0*/  @!P1 BRA `(.L_x_1537) ;  /* 0x0000305000009947 */ /* 0x000fea0003800000 */
[C---:B------:R-:W-:Y:S01]  /*4cc0*/  SHF.L.U64.HI R216, R134.reuse, 0x1, R145 ;  /* 0x0000000186d87819 */ /* 0x040fe20000010291 */
[----:B------:R-:W-:Y:S01]  /*4cd0*/  IMAD.SHL.U32 R215, R134, 0x2, RZ ;  /* 0x0000000286d77824 */ /* 0x000fe200078e00ff */
[----:B------:R-:W-:Y:S01]  /*4ce0*/  MOV R134, 0x20 ;  /* 0x0000002000867802 */ /* 0x000fe20000000f00 */
[C---:B------:R-:W-:Y:S01]  /*4cf0*/  IMAD.SHL.U32 R205, R2.reuse, 0x2, RZ ;  /* 0x0000000202cd7824 */ /* 0x040fe200078e00ff */
[----:B------:R-:W-:Y:S01]  /*4d00*/  SHF.L.U64.HI R214, R2, 0x1, R133 ;  /* 0x0000000102d67819 */ /* 0x000fe20000010285 */
[----:B------:R-:W-:Y:S01]  /*4d10*/  IMAD.MOV.U32 R0, RZ, RZ, R3 ;  /* 0x000000ffff007224 */ /* 0x000fe200078e0003 */
[----:B------:R-:W-:Y:S01]  /*4d20*/  MOV R133, R132 ;  /* 0x0000008400857202 */ /* 0x000fe20000000f00 */
[----:B------:R-:W-:Y:S01]  /*4d30*/  IMAD.MOV.U32 R217, RZ, RZ, RZ ;  /* 0x000000ffffd97224 */ /* 0x000fe200078e00ff */
[----:B------:R-:W-:Y:S01]  /*4d40*/  SEL R134, R134, 0xffffffe0, !P0 ;  /* 0xffffffe086867807 */ /* 0x000fe20004000000 */
[----:B------:R-:W-:Y:S02]  /*4d50*/  UMOV UR5, 0x1 ;  /* 0x0000000100057882 */ /* 0x000fe40000000000 */
.L_x_1540:
[----:B------:R-:W-:Y:S04]  /*4d60*/  DEPBAR.LE SB0, 0x2 ;  /* 0x000080800000791a */ /* 0x000fe80000000000 */
[----:B------:R-:W-:Y:S01]  /*4d70*/  BAR.SYNC.DEFER_BLOCKING 0x0 ;  /* 0x0000000000007b1d */ /* 0x000fe20000010000 */
[----:B------:R-:W-:Y:S01]  /*4d80*/  UIMAD UR4, UR5, 0x6000, URZ ;  /* 0x00006000050478a4 */ /* 0x000fe2000f8e023f */
[----:B------:R-:W-:Y:S05]  /*4d90*/  ISETP.GE.AND P0, PT, R196, R219, PT ;  /* 0x000000dbc400720c */ /* 0x000fea0003f06270 */
[----:B------:R-:W-:Y:S05]  /*4da0*/  IADD3 R180, R190, UR4, RZ ;  /* 0x00000004beb47c10 */ /* 0x000fea000fffe0ff */
[----:B------:R-:W-:Y:S01]  /*4db0*/  IMAD.IADD R132, R134, 0x1, R180 ;  /* 0x0000000186847824 */ /* 0x000fe200078e02b4 */
[----:B------:R2:W3:Y:S04]  /*4dc0*/  LDSM.16.M88.4 R136, [R192] ;  /* 0x00000000c088783b */ /* 0x0004e80000000200 */
[----:B------:R2:W4:Y:S04]  /*4dd0*/  LDSM.16.M88.4 R140, [R190+UR4+0xc100] ;  /* 0x00c10004be8c783b */ /* 0x0005280008000200 */
[----:B-1----:R2:W1:Y:S04]  /*4de0*/  LDSM.16.M88.4 R144, [R190+UR4+0xc900] ;  /* 0x00c90004be90783b */ /* 0x0024680008000200 */
[----:B------:R2:W1:Y:S04]  /*4df0*/  LDSM.16.M88.4 R148, [R190+UR4+0xd100] ;  /* 0x00d10004be94783b */ /* 0x0004680008000200 */
[----:B------:R2:W1:Y:S04]  /*4e00*/  LDSM.16.M88.4 R152, [R190+UR4+0xd900] ;  /* 0x00d90004be98783b */ /* 0x0004680008000200 */
[----:B------:R2:W1:Y:S04]  /*4e10*/  LDSM.16.M88.4 R156, [R188] ;  /* 0x00000000bc9c783b */ /* 0x0004680000000200 */
[----:B------:R2:W1:Y:S04]  /*4e20*/  LDSM.16.M88.4 R160, [R132+0xc100] ;  /* 0x00c1000084a0783b */ /* 0x0004680000000200 */
[----:B------:R2:W1:Y:S04]  /*4e30*/  LDSM.16.M88.4 R164, [R132+0xc900] ;  /* 0x00c9000084a4783b */ /* 0x0004680000000200 */
[----:B------:R2:W1:Y:S04]  /*4e40*/  LDSM.16.M88.4 R168, [R132+0xd100] ;  /* 0x00d1000084a8783b */ /* 0x0004680000000200 */
[----:B------:R2:W1:Y:S01]  /*4e50*/  LDSM.16.M88.4 R172, [R132+0xd900] ;  /* 0x00d9000084ac783b */ /* 0x0004620000000200 */
[----:B------:R-:W-:-:S05]  /*4e60*/  @P0 BRA `(.L_x_1538) ;  /* 0x0000030000000947 */ /* 0x000fca0003800000 */
[----:B------:R-:W-:Y:S01]  /*4e70*/  SHF.R.S32.HI R3, RZ, 0x1f, R200 ;  /* 0x0000001fff037819 */ /* 0x000fe200000114c8 */
[----:B------:R-:W-:Y:S01]  /*4e80*/  IMAD.WIDE.U32 R4, R200, c[0x0][0x208], RZ ;  /* 0x00008200c8047a25 */ /* 0x000fe200078e00ff */
[----:B------:R-:W-:Y:S03]  /*4e90*/  SHF.R.S32.HI R2, RZ, 0x1f, R199 ;  /* 0x0000001fff027819 */ /* 0x000fe600000114c7 */
[----:B------:R-:W-:Y:S02]  /*4ea0*/  IMAD R3, R3, c[0x0][0x208], RZ ;  /* 0x0000820003037a24 */ /* 0x000fe400078e02ff */
[----:B------:R-:W-:Y:S02]  /*4eb0*/  IMAD R2, R2, c[0x0][0x218], RZ ;  /* 0x0000860002027a24 */ /* 0x000fe400078e02ff */
[----:B------:R-:W-:Y:S02]  /*4ec0*/  IMAD R3, R200, c[0x0][0x20c], R3 ;  /* 0x00008300c8037a24 */ /* 0x000fe400078e0203 */
[----:B------:R-:W-:Y:S02]  /*4ed0*/  IMAD R2, R199, c[0x0][0x21c], R2 ;  /* 0x00008700c7027a24 */ /* 0x000fe400078e0202 */
[----:B------:R-:W-:Y:S04]  /*4ee0*/  IMAD.IADD R5, R5, 0x1, R3 ;  /* 0x0000000105057824 */ /* 0x000fe800078e0203 */
[----:B------:R-:W-:Y:S05]  /*4ef0*/  IMAD.WIDE.U32 R4, R199, c[0x0][0x218], R4 ;  /* 0x00008600c7047a25 */ /* 0x000fea00078e0004 */
[----:B------:R-:W-:Y:S02]  /*4f00*/  IADD3 R3, P0, R206, R4, RZ ;  /* 0x00000004ce037210 */ /* 0x000fe40007f1e0ff */
[----:B------:R-:W-:Y:S02]  /*4f10*/  SEL R4, RZ, 0x10, P5 ;  /* 0x00000010ff047807 */ /* 0x000fe40002800000 */
[----:B------:R-:W-:Y:S02]  /*4f20*/  IADD3.X R2, R193, R5, R2, P0, !PT ;  /* 0x00000005c1027210 */ /* 0x000fe400007fe402 */
[C---:B-1----:R-:W-:Y:S02]  /*4f30*/  LEA R14, P0, R3.reuse, c[0x0][0x1f8], 0x1 ;  /* 0x00007e00030e7a11 */ /* 0x042fe400078008ff */
[C---:B------:R-:W-:Y:S02]  /*4f40*/  IADD3 R5, -R4.reuse, 0x10, RZ ;  /* 0x0000001004057810 */ /* 0x040fe40007ffe1ff */
[----:B------:R-:W-:Y:S01]  /*4f50*/  LEA.HI.X R10, R3, c[0x0][0x1fc], R2, 0x1, P0 ;  /* 0x00007f00030a7a11 */ /* 0x000fe200000f0c02 */
[----:B------:R-:W1:Y:S01]  /*4f60*/  SHFL.IDX PT, R7, R14, 0x1, 0x181f ;  /* 0x00381f000e077f89 */ /* 0x000e6200000e0000 */
[----:B------:R-:W-:Y:S02]  /*4f70*/  SEL R3, RZ, 0x10, P4 ;  /* 0x00000010ff037807 */ /* 0x000fe40002000000 */
[----:B------:R-:W-:Y:S01]  /*4f80*/  ISETP.NE.U32.AND P2, PT, R4, RZ, PT ;  /* 0x000000ff0400720c */ /* 0x000fe20003f45070 */
[----:B------:R-:W5:Y:S01]  /*4f90*/  SHFL.IDX PT, R9, R10, 0x1, 0x181f ;  /* 0x00381f000a097f89 */ /* 0x000f6200000e0000 */
[----:B------:R-:W-:Y:S02]  /*4fa0*/  LOP3.LUT R5, R5, 0xf, RZ, 0xc0, !PT ;  /* 0x0000000f05057812 */ /* 0x000fe400078ec0ff */
[----:B------:R-:W-:Y:S01]  /*4fb0*/  SEL R2, RZ, 0x10, P6 ;  /* 0x00000010ff027807 */ /* 0x000fe20003000000 */
[----:B------:R2:W4:Y:S01]  /*4fc0*/  SHFL.IDX PT, R8, R14, RZ, 0x181f ;  /* 0x00181fff0e087589 */ /* 0x00052200000e0000 */
[----:B------:R-:W-:Y:S03]  /*4fd0*/  IADD3 R6, -R3, 0x10, RZ ;  /* 0x0000001003067810 */ /* 0x000fe60007ffe1ff */
[----:B------:R-:W3:Y:S01]  /*4fe0*/  SHFL.IDX PT, R11, R10, RZ, 0x181f ;  /* 0x00181fff0a0b7589 */ /* 0x000ee200000e0000 */
[----:B------:R-:W-:Y:S02]  /*4ff0*/  LOP3.LUT R6, R6, 0xf, RZ, 0xc0, !PT ;  /* 0x0000000f06067812 */ /* 0x000fe400078ec0ff */
[----:B-1----:R-:W-:Y:S02]  /*5000*/  IADD3 R12, P1, P0, R5, R7, R212 ;  /* 0x00000007050c7210 */ /* 0x002fe4000783e0d4 */
[----:B------:R-:W-:Y:S02]  /*5010*/  IADD3 R5, -R2, 0x10, RZ ;  /* 0x0000001002057810 */ /* 0x000fe40007ffe1ff */
[----:B-----5:R-:W-:Y:S02]  /*5020*/  IADD3.X R13, RZ, R9, R213, P1, P0 ;  /* 0x00000009ff0d7210 */ /* 0x020fe40000fe04d5 */
[----:B--2---:R-:W-:Y:S02]  /*5030*/  IADD3 R14, P1, P0, R6, R7, R215 ;  /* 0x00000007060e7210 */ /* 0x004fe4000783e0d7 */
[----:B------:R-:W-:Y:S01]  /*5040*/  LOP3.LUT R6, R5, 0xf, RZ, 0xc0, !PT ;  /* 0x0000000f05067812 */ /* 0x000fe200078ec0ff */
[----:B------:R-:W-:Y:S01]  /*5050*/  IMAD R5, R217, 0x6000, R198 ;  /* 0x00006000d9057824 */ /* 0x000fe200078e02c6 */
[----:B------:R-:W-:Y:S02]  /*5060*/  IADD3.X R15, RZ, R9, R216, P1, P0 ;  /* 0x00000009ff0f7210 */ /* 0x000fe40000fe04d8 */
[----:B------:R-:W-:Y:S04]  /*5070*/  IADD3 R6, P1, P0, R6, R7, R205 ;  /* 0x0000000706067210 */ /* 0x000fe8000783e0cd */
[----:B------:R-:W-:Y:S02]  /*5080*/  IADD3.X R7, RZ, R9, R214, P1, P0 ;  /* 0x00000009ff077210 */ /* 0x000fe40000fe04d6 */
[----:B----4-:R-:W-:Y:S02]  /*5090*/  IADD3 R18, P1, R212, R8, RZ ;  /* 0x00000008d4127210 */ /* 0x010fe40007f3e0ff */
[C---:B------:R-:W-:Y:S03]  /*50a0*/  IADD3 R16, P0, R8.reuse, R215, RZ ;  /* 0x000000d708107210 */ /* 0x040fe60007f1e0ff */
[----:B---3--:R-:W-:Y:S01]  /*50b0*/  IMAD.X R19, R213, 0x1, R11, P1 ;  /* 0x00000001d5137824 */ /* 0x008fe200008e060b */
[----:B------:R-:W-:Y:S01]  /*50c0*/  ISETP.NE.U32.AND P1, PT, R3, RZ, PT ;  /* 0x000000ff0300720c */ /* 0x000fe20003f25070 */
[C---:B------:R-:W-:Y:S01]  /*50d0*/  IMAD.X R17, R11.reuse, 0x1, R216, P0 ;  /* 0x000000010b117824 */ /* 0x040fe200000e06d8 */
[----:B------:R-:W-:Y:S02]  /*50e0*/  IADD3 R8, P0, R8, R205, RZ ;  /* 0x000000cd08087210 */ /* 0x000fe40007f1e0ff */
[----:B------:R1:W-:Y:S03]  /*50f0*/  LDGSTS.E.BYPASS.LTC128B.128 [R5], [R18.64], !P5 ;  /* 0x0000000012057fae */ /* 0x0003e6000e901d46 */
[----:B------:R-:W-:Y:S01]  /*5100*/  IMAD.X R9, R11, 0x1, R214, P0 ;  /* 0x000000010b097824 */ /* 0x000fe200000e06d6 */
[----:B------:R1:W-:Y:S01]  /*5110*/  LDGSTS.E.BYPASS.LTC128B.128 [R5+0x2000], [R16.64], !P4 ;  /* 0x0200000010057fae */ /* 0x0003e2000e101d46 */
[----:B------:R-:W-:Y:S03]  /*5120*/  ISETP.NE.U32.AND P0, PT, R2, RZ, PT ;  /* 0x000000ff0200720c */ /* 0x000fe60003f05070 */
[----:B------:R1:W-:Y:S04]  /*5130*/  LDGSTS.E.BYPASS.LTC128B.128 [R5+0x4000], [R8.64], !P6 ;  /* 0x0400000008057fae */ /* 0x0003e8000f101d46 */
[----:B------:R1:W-:Y:S04]  /*5140*/  LDGSTS.E.BYPASS.LTC128B.128.ZFILL [R5+0x1000], [R12.64], P2 ;  /* 0x010000000c057fae */ /* 0x0003e80009141d46 */
[----:B------:R1:W-:Y:S04]  /*5150*/  LDGSTS.E.BYPASS.LTC128B.128.ZFILL [R5+0x3000], [R14.64], P1 ;  /* 0x030000000e057fae */ /* 0x0003e80008941d46 */
[----:B------:R1:W-:Y:S02]  /*5160*/  LDGSTS.E.BYPASS.LTC128B.128.ZFILL [R5+0x5000], [R6.64], P0 ;  /* 0x0500000006057fae */ /* 0x0003e40008141d46 */
.L_x_1538:
[C---:B-1-34-:R-:W-:Y:S01]  /*5170*/  HMMA.16816.F32.BF16 R4, R136.reuse, R140, RZ ;  /* 0x0000008c8804723c */ /* 0x05afe200000418ff */
[----:B------:R-:W0:Y:S02]  /*5180*/  LDGDEPBAR ;  /* 0x00000000000079af */ /* 0x000e240000000000 */
[----:B------:R-:W-:Y:S02]  /*5190*/  ISETP.GE.AND P1, PT, R217, 0x1, PT ;  /* 0x00000001d900780c */ /* 0x000fe40003f26270 */
[C---:B------:R-:W-:Y:S02]  /*51a0*/  IADD3 R191, R187.reuse, R180, RZ ;  /* 0x000000b4bbbf7210 */ /* 0x040fe40007ffe0ff */
[----:B------:R-:W-:Y:S01]  /*51b0*/  IADD3 R2, R187, R132, RZ ;  /* 0x00000084bb027210 */ /* 0x000fe20007ffe0ff */
[C---:B------:R-:W-:Y:S01]  /*51c0*/  HMMA.16816.F32.BF16 R8, R136.reuse, R142, RZ ;  /* 0x0000008e8808723c */ /* 0x040fe200000418ff */
[----:B------:R-:W-:Y:S03]  /*51d0*/  LDSM.16.M88.4 R140, [R186] ;  /* 0x00000000ba8c783b */ /* 0x000fe60000000200 */
[----:B------:R-:W-:Y:S02]  /*51e0*/  IADD3 R3, R134, R180, R187 ;  /* 0x000000b486037210 */ /* 0x000fe40007ffe0bb */
[----:B------:R-:W-:Y:S02]  /*51f0*/  IADD3 R217, R217, 0x1, RZ ;  /* 0x00000001d9d97810 */ /* 0x000fe40007ffe0ff */
[C---:B------:R-:W-:Y:S01]  /*5200*/  HMMA.16816.F32.BF16 R12, R136.reuse, R144, RZ ;  /* 0x00000090880c723c */ /* 0x040fe200000418ff */
[----:B------:R-:W-:Y:S03]  /*5210*/  LDSM.16.M88.4 R176, [R191+0xe100] ;  /* 0x00e10000bfb0783b */ /* 0x000fe60000000200 */
[----:B------:R-:W-:Y:S04]  /*5220*/  SEL R217, R217, RZ, !P1 ;  /* 0x000000ffd9d97207 */ /* 0x000fe80004800000 */
[C---:B------:R-:W-:Y:S01]  /*5230*/  HMMA.16816.F32.BF16 R16, R136.reuse, R146, RZ ;  /* 0x000000928810723c */ /* 0x040fe200000418ff */
[----:B------:R-:W1:Y:S07]  /*5240*/  LDSM.16.M88.4 R144, [R191+0xc100] ;  /* 0x00c10000bf90783b */ /* 0x000e6e0000000200 */
[C---:B------:R-:W-:Y:S01]  /*5250*/  HMMA.16816.F32.BF16 R20, R136.reuse, R148, RZ ;  /* 0x000000948814723c */ /* 0x040fe200000418ff */
[----:B------:R-:W-:Y:S07]  /*5260*/  LDSM.16.M88.4 R180, [R190+UR4+0x10100] ;  /* 0x01010004beb4783b */ /* 0x000fee0008000200 */
[C---:B------:R-:W-:Y:S01]  /*5270*/  HMMA.16816.F32.BF16 R24, R136.reuse, R150, RZ ;  /* 0x000000968818723c */ /* 0x040fe200000418ff */
[----:B------:R-:W-:Y:S07]  /*5280*/  LDSM.16.M88.4 R148, [R191+0xd100] ;  /* 0x00d10000bf94783b */ /* 0x000fee0000000200 */
[C---:B------:R-:W-:Y:S08]  /*5290*/  HMMA.16816.F32.BF16 R28, R136.reuse, R152, RZ ;  /* 0x00000098881c723c */ /* 0x040ff000000418ff */
[----:B------:R-:W-:Y:S01]  /*52a0*/  HMMA.16816.F32.BF16 R32, R136, R154, RZ ;  /* 0x0000009a8820723c */ /* 0x000fe200000418ff */
[----:B------:R-:W3:Y:S07]  /*52b0*/  LDSM.16.M88.4 R136, [R191+0xc900] ;  /* 0x00c90000bf88783b */ /* 0x000eee0000000200 */
[C---:B------:R-:W-:Y:S01]  /*52c0*/  HMMA.16816.F32.BF16 R4, R156.reuse, R160, R4 ;  /* 0x000000a09c04723c */ /* 0x040fe20000041804 */
[----:B------:R-:W4:Y:S07]  /*52d0*/  LDSM.16.M88.4 R152, [R191+0xd900] ;  /* 0x00d90000bf98783b */ /* 0x000f2e0000000200 */
[C---:B------:R-:W-:Y:S01]  /*52e0*/  HMMA.16816.F32.BF16 R8, R156.reuse, R162, R8 ;  /* 0x000000a29c08723c */ /* 0x040fe20000041808 */
[----:B------:R-:W-:Y:S07]  /*52f0*/  LDSM.16.M88.4 R160, [R185] ;  /* 0x00000000b9a0783b */ /* 0x000fee0000000200 */
[C---:B------:R-:W-:Y:S08]  /*5300*/  HMMA.16816.F32.BF16 R12, R156.reuse, R164, R12 ;  /* 0x000000a49c0c723c */ /* 0x040ff0000004180c */
[C---:B------:R-:W-:Y:S01]  /*5310*/  HMMA.16816.F32.BF16 R16, R156.reuse, R166, R16 ;  /* 0x000000a69c10723c */ /* 0x040fe20000041810 */
[----:B------:R-:W5:Y:S07]  /*5320*/  LDSM.16.M88.4 R164, [R2+0xc100] ;  /* 0x00c1000002a4783b */ /* 0x000f6e0000000200 */
[C---:B------:R-:W-:Y:S08]  /*5330*/  HMMA.16816.F32.BF16 R20, R156.reuse, R168, R20 ;  /* 0x000000a89c14723c */ /* 0x040ff00000041814 */
[C---:B------:R-:W-:Y:S01]  /*5340*/  HMMA.16816.F32.BF16 R24, R156.reuse, R170, R24 ;  /* 0x000000aa9c18723c */ /* 0x040fe20000041818 */
[----:B------:R-:W-:Y:S07]  /*5350*/  LDSM.16.M88.4 R168, [R132+0xe100] ;  /* 0x00e1000084a8783b */ /* 0x000fee0000000200 */
[C---:B------:R-:W-:Y:S08]  /*5360*/  HMMA.16816.F32.BF16 R28, R156.reuse, R172, R28 ;  /* 0x000000ac9c1c723c */ /* 0x040ff0000004181c */
[----:B------:R-:W-:Y:S01]  /*5370*/  HMMA.16816.F32.BF16 R32, R156, R174, R32 ;  /* 0x000000ae9c20723c */ /* 0x000fe20000041820 */
[----:B------:R-:W2:Y:S07]  /*5380*/  LDSM.16.M88.4 R156, [R2+0xc900] ;  /* 0x00c90000029c783b */ /* 0x000eae0000000200 */
[C---:B-1----:R-:W-:Y:S01]  /*5390*/  HMMA.16816.F32.BF16 R4, R140.reuse, R144, R4 ;  /* 0x000000908c04723c */ /* 0x042fe20000041804 */
[----:B------:R-:W-:Y:S07]  /*53a0*/  LDSM.16.M88.4 R172, [R132+0xe900] ;  /* 0x00e9000084ac783b */ /* 0x000fee0000000200 */
[C---:B------:R-:W-:Y:S01]  /*53b0*/  HMMA.16816.F32.BF16 R8, R140.reuse, R146, R8 ;  /* 0x000000928c08723c */ /* 0x040fe20000041808 */
[----:B------:R-:W1:Y:S07]  /*53c0*/  LDSM.16.M88.4 R144, [R2+0xd100] ;  /* 0x00d100000290783b */ /* 0x000e6e0000000200 */
[C---:B---3--:R-:W-:Y:S08]  /*53d0*/  HMMA.16816.F32.BF16 R12, R140.reuse, R136, R12 ;  /* 0x000000888c0c723c */ /* 0x048ff0000004180c */
[C---:B------:R-:W-:Y:S01]  /*53e0*/  HMMA.16816.F32.BF16 R16, R140.reuse, R138, R16 ;  /* 0x0000008a8c10723c */ /* 0x040fe20000041810 */
[----:B------:R-:W3:Y:S07]  /*53f0*/  LDSM.16.M88.4 R136, [R2+0xd900] ;  /* 0x00d900000288783b */ /* 0x000eee0000000200 */
[C---:B------:R-:W-:Y:S08]  /*5400*/  HMMA.16816.F32.BF16 R20, R140.reuse, R148, R20 ;  /* 0x000000948c14723c */ /* 0x040ff00000041814 */
[C---:B------:R-:W-:Y:S01]  /*5410*/  HMMA.16816.F32.BF16 R24, R140.reuse, R150, R24 ;  /* 0x000000968c18723c */ /* 0x040fe20000041818 */
[----:B------:R-:W-:Y:S07]  /*5420*/  LDSM.16.M88.4 R148, [R190+UR4+0xe100] ;  /* 0x00e10004be94783b */ /* 0x000fee0008000200 */
[C---:B----4-:R-:W-:Y:S08]  /*5430*/  HMMA.16816.F32.BF16 R28, R140.reuse, R152, R28 ;  /* 0x000000988c1c723c */ /* 0x050ff0000004181c */
[----:B------:R-:W-:Y:S01]  /*5440*/  HMMA.16816.F32.BF16 R32, R140, R154, R32 ;  /* 0x0000009a8c20723c */ /* 0x000fe20000041820 */
[----:B------:R-:W4:Y:S07]  /*5450*/  LDSM.16.M88.4 R140, [R192+0x4000] ;  /* 0x00400000c08c783b */ /* 0x000f2e0000000200 */
[C---:B-----5:R-:W-:Y:S01]  /*5460*/  HMMA.16816.F32.BF16 R4, R160.reuse, R164, R4 ;  /* 0x000000a4a004723c */ /* 0x060fe20000041804 */
[----:B------:R-:W5:Y:S07]  /*5470*/  LDSM.16.M88.4 R152, [R190+UR4+0xe900] ;  /* 0x00e90004be98783b */ /* 0x000f6e0008000200 */
[C---:B------:R-:W-:Y:S01]  /*5480*/  HMMA.16816.F32.BF16 R8, R160.reuse, R166, R8 ;  /* 0x000000a6a008723c */ /* 0x040fe20000041808 */
[----:B------:R-:W-:Y:S07]  /*5490*/  LDSM.16.M88.4 R164, [R190+UR4+0xf900] ;  /* 0x00f90004bea4783b */ /* 0x000fee0008000200 */
[C---:B--2---:R-:W-:Y:S08]  /*54a0*/  HMMA.16816.F32.BF16 R12, R160.reuse, R156, R12 ;  /* 0x0000009ca00c723c */ /* 0x044ff0000004180c */
[C---:B------:R-:W-:Y:S01]  /*54b0*/  HMMA.16816.F32.BF16 R16, R160.reuse, R158, R16 ;  /* 0x0000009ea010723c */ /* 0x040fe20000041810 */
[----:B------:R-:W2:Y:S07]  /*54c0*/  LDSM.16.M88.4 R156, [R190+UR4+0xf100] ;  /* 0x00f10004be9c783b */ /* 0x000eae0008000200 */
[C---:B-1----:R-:W-:Y:S08]  /*54d0*/  HMMA.16816.F32.BF16 R20, R160.reuse, R144, R20 ;  /* 0x00000090a014723c */ /* 0x042ff00000041814 */
[C---:B------:R-:W-:Y:S01]  /*54e0*/  HMMA.16816.F32.BF16 R24, R160.reuse, R146, R24 ;  /* 0x00000092a018723c */ /* 0x040fe20000041818 */
[----:B------:R-:W1:Y:S07]  /*54f0*/  LDSM.16.M88.4 R144, [R188+0x4000] ;  /* 0x00400000bc90783b */ /* 0x000e6e0000000200 */
[C---:B---3--:R-:W-:Y:S08]  /*5500*/  HMMA.16816.F32.BF16 R28, R160.reuse, R136, R28 ;  /* 0x00000088a01c723c */ /* 0x048ff0000004181c */
[----:B------:R-:W-:Y:S01]  /*5510*/  HMMA.16816.F32.BF16 R32, R160, R138, R32 ;  /* 0x0000008aa020723c */ /* 0x000fe20000041820 */
[----:B------:R-:W3:Y:S07]  /*5520*/  LDSM.16.M88.4 R136, [R132+0xf100] ;  /* 0x00f100008488783b */ /* 0x000eee0000000200 */
[C---:B----4-:R-:W-:Y:S01]  /*5530*/  HMMA.16816.F32.BF16 R4, R140.reuse, R148, R4 ;  /* 0x000000948c04723c */ /* 0x050fe20000041804 */
[----:B------:R-:W-:Y:S07]  /*5540*/  LDSM.16.M88.4 R160, [R186+0x4000] ;  /* 0x00400000baa0783b */ /* 0x000fee0000000200 */
[C---:B------:R-:W-:Y:S01]  /*5550*/  HMMA.16816.F32.BF16 R8, R140.reuse, R150, R8 ;  /* 0x000000968c08723c */ /* 0x040fe20000041808 */
[----:B------:R-:W4:Y:S07]  /*5560*/  LDSM.16.M88.4 R148, [R132+0xf900] ;  /* 0x00f900008494783b */ /* 0x000f2e0000000200 */
[C---:B-----5:R-:W-:Y:S08]  /*5570*/  HMMA.16816.F32.BF16 R12, R140.reuse, R152, R12 ;  /* 0x000000988c0c723c */ /* 0x060ff0000004180c */
[C---:B------:R-:W-:Y:S01]  /*5580*/  HMMA.16816.F32.BF16 R16, R140.reuse, R154, R16 ;  /* 0x0000009a8c10723c */ /* 0x040fe20000041810 */
[----:B------:R-:W-:Y:S07]  /*5590*/  LDSM.16.M88.4 R152, [R191+0xf100] ;  /* 0x00f10000bf98783b */ /* 0x000fee0000000200 */
[C---:B--2---:R-:W-:Y:S08]  /*55a0*/  HMMA.16816.F32.BF16 R20, R140.reuse, R156, R20 ;  /* 0x0000009c8c14723c */ /* 0x044ff00000041814 */
        /* <DEDUP_REMOVED lines=9> */
[C---:B------:R-:W-:Y:S08]  /*5640*/  HMMA.16816.F32.BF16 R12, R144.reuse, R172, R12 ;  /* 0x000000ac900c723c */ /* 0x040ff0000004180c */
[C---:B------:R-:W-:Y:S01]  /*5650*/  HMMA.16816.F32.BF16 R16, R144.reuse, R174, R16 ;  /* 0x000000ae9010723c */ /* 0x040fe20000041810 */
[----:B------:R-:W-:Y:S07]  /*5660*/  LDSM.16.M88.4 R172, [R192+0x8000] ;  /* 0x00800000c0ac783b */ /* 0x000fee0000000200 */
[C---:B---3--:R-:W-:Y:S08]  /*5670*/  HMMA.16816.F32.BF16 R20, R144.reuse, R136, R20 ;  /* 0x000000889014723c */ /* 0x048ff00000041814 */
[C---:B------:R-:W-:Y:S01]  /*5680*/  HMMA.16816.F32.BF16 R24, R144.reuse, R138, R24 ;  /* 0x0000008a9018723c */ /* 0x040fe20000041818 */
[----:B------:R-:W3:Y:S07]  /*5690*/  LDSM.16.M88.4 R136, [R3+0xe900] ;  /* 0x00e900000388783b */ /* 0x000eee0000000200 */
[C---:B----4-:R-:W-:Y:S08]  /*56a0*/  HMMA.16816.F32.BF16 R28, R144.reuse, R148, R28 ;  /* 0x00000094901c723c */ /* 0x050ff0000004181c */
[----:B------:R-:W-:Y:S01]  /*56b0*/  HMMA.16816.F32.BF16 R32, R144, R150, R32 ;  /* 0x000000969020723c */ /* 0x000fe20000041820 */
[----:B------:R-:W4:Y:S07]  /*56c0*/  LDSM.16.M88.4 R144, [R3+0xf100] ;  /* 0x00f100000390783b */ /* 0x000f2e0000000200 */
[C---:B------:R-:W-:Y:S01]  /*56d0*/  HMMA.16816.F32.BF16 R4, R160.reuse, R176, R4 ;  /* 0x000000b0a004723c */ /* 0x040fe20000041804 */
[----:B------:R-:W5:Y:S07]  /*56e0*/  LDSM.16.M88.4 R148, [R3+0xf900] ;  /* 0x00f900000394783b */ /* 0x000f6e0000000200 */
[C---:B------:R-:W-:Y:S01]  /*56f0*/  HMMA.16816.F32.BF16 R8, R160.reuse, R178, R8 ;  /* 0x000000b2a008723c */ /* 0x040fe20000041808 */
[----:B------:R-:W-:Y:S07]  /*5700*/  LDSM.16.M88.4 R176, [R132+0x10100] ;  /* 0x0101000084b0783b */ /* 0x000fee0000000200 */
[C---:B--2---:R-:W-:Y:S08]  /*5710*/  HMMA.16816.F32.BF16 R12, R160.reuse, R140, R12 ;  /* 0x0000008ca00c723c */ /* 0x044ff0000004180c */
[C---:B------:R-:W-:Y:S01]  /*5720*/  HMMA.16816.F32.BF16 R16, R160.reuse, R142, R16 ;  /* 0x0000008ea010723c */ /* 0x040fe20000041810 */
[----:B------:R-:W2:Y:S07]  /*5730*/  LDSM.16.M88.4 R140, [R190+UR4+0x10900] ;  /* 0x01090004be8c783b */ /* 0x000eae0008000200 */
[C---:B------:R-:W-:Y:S08]  /*5740*/  HMMA.16816.F32.BF16 R20, R160.reuse, R152, R20 ;  /* 0x00000098a014723c */ /* 0x040ff00000041814 */
[C---:B------:R-:W-:Y:S01]  /*5750*/  HMMA.16816.F32.BF16 R24, R160.reuse, R154, R24 ;  /* 0x0000009aa018723c */ /* 0x040fe20000041818 */
[----:B------:R-:W2:Y:S07]  /*5760*/  LDSM.16.M88.4 R152, [R190+UR4+0x11100] ;  /* 0x01110004be98783b */ /* 0x000eae0008000200 */
[C---:B------:R-:W-:Y:S08]  /*5770*/  HMMA.16816.F32.BF16 R28, R160.reuse, R156, R28 ;  /* 0x0000009ca01c723c */ /* 0x040ff0000004181c */
[----:B------:R-:W-:Y:S01]  /*5780*/  HMMA.16816.F32.BF16 R32, R160, R158, R32 ;  /* 0x0000009ea020723c */ /* 0x000fe20000041820 */
[----:B------:R-:W2:Y:S07]  /*5790*/  LDSM.16.M88.4 R156, [R190+UR4+0x11900] ;  /* 0x01190004be9c783b */ /* 0x000eae0008000200 */
[C---:B-1----:R-:W-:Y:S01]  /*57a0*/  HMMA.16816.F32.BF16 R4, R164.reuse, R168, R4 ;  /* 0x000000a8a404723c */ /* 0x042fe20000041804 */
[----:B------:R-:W1:Y:S07]  /*57b0*/  LDSM.16.M88.4 R160, [R188+0x8000] ;  /* 0x00800000bca0783b */ /* 0x000e6e0000000200 */
[C---:B------:R-:W-:Y:S01]  /*57c0*/  HMMA.16816.F32.BF16 R8, R164.reuse, R170, R8 ;  /* 0x000000aaa408723c */ /* 0x040fe20000041808 */
[----:B------:R-:W-:Y:S07]  /*57d0*/  LDSM.16.M88.4 R168, [R191+0x10100] ;  /* 0x01010000bfa8783b */ /* 0x000fee0000000200 */
[C---:B---3--:R-:W-:Y:S08]  /*57e0*/  HMMA.16816.F32.BF16 R12, R164.reuse, R136, R12 ;  /* 0x00000088a40c723c */ /* 0x048ff0000004180c */
[C---:B------:R-:W-:Y:S01]  /*57f0*/  HMMA.16816.F32.BF16 R16, R164.reuse, R138, R16 ;  /* 0x0000008aa410723c */ /* 0x040fe20000041810 */
[----:B------:R-:W3:Y:S07]  /*5800*/  LDSM.16.M88.4 R136, [R132+0x10900] ;  /* 0x010900008488783b */ /* 0x000eee0000000200 */
        /* <DEDUP_REMOVED lines=10> */
[C---:B--2---:R-:W-:Y:S08]  /*58b0*/  HMMA.16816.F32.BF16 R12, R172.reuse, R140, R12 ;  /* 0x0000008cac0c723c */ /* 0x044ff0000004180c */
[C---:B------:R-:W-:Y:S01]  /*58c0*/  HMMA.16816.F32.BF16 R16, R172.reuse, R142, R16 ;  /* 0x0000008eac10723c */ /* 0x040fe20000041810 */
[----:B------:R-:W2:Y:S07]  /*58d0*/  LDSM.16.M88.4 R140, [R191+0x10900] ;  /* 0x01090000bf8c783b */ /* 0x000eae0000000200 */
[C---:B------:R-:W-:Y:S08]  /*58e0*/  HMMA.16816.F32.BF16 R20, R172.reuse, R152, R20 ;  /* 0x00000098ac14723c */ /* 0x040ff00000041814 */
[C---:B------:R-:W-:Y:S01]  /*58f0*/  HMMA.16816.F32.BF16 R24, R172.reuse, R154, R24 ;  /* 0x0000009aac18723c */ /* 0x040fe20000041818 */
[----:B------:R-:W2:Y:S07]  /*5900*/  LDSM.16.M88.4 R152, [R191+0x11100] ;  /* 0x01110000bf98783b */ /* 0x000eae0000000200 */
[C---:B------:R-:W-:Y:S08]  /*5910*/  HMMA.16816.F32.BF16 R28, R172.reuse, R156, R28 ;  /* 0x0000009cac1c723c */ /* 0x040ff0000004181c */
[----:B------:R-:W-:Y:S01]  /*5920*/  HMMA.16816.F32.BF16 R32, R172, R158, R32 ;  /* 0x0000009eac20723c */ /* 0x000fe20000041820 */
[----:B------:R-:W2:Y:S07]  /*5930*/  LDSM.16.M88.4 R156, [R191+0x11900] ;  /* 0x01190000bf9c783b */ /* 0x000eae0000000200 */
[C---:B-1----:R-:W-:Y:S01]  /*5940*/  HMMA.16816.F32.BF16 R4, R160.reuse, R176, R4 ;  /* 0x000000b0a004723c */ /* 0x042fe20000041804 */
[----:B------:R-:W1:Y:S07]  /*5950*/  LDSM.16.M88.4 R172, [R185+0x8000] ;  /* 0x00800000b9ac783b */ /* 0x000e6e0000000200 */
[C---:B------:R-:W-:Y:S08]  /*5960*/  HMMA.16816.F32.BF16 R8, R160.reuse, R178, R8 ;  /* 0x000000b2a008723c */ /* 0x040ff00000041808 */
[C---:B---3--:R-:W-:Y:S08]  /*5970*/  HMMA.16816.F32.BF16 R12, R160.reuse, R136, R12 ;  /* 0x00000088a00c723c */ /* 0x048ff0000004180c */
[C---:B------:R-:W-:Y:S01]  /*5980*/  HMMA.16816.F32.BF16 R16, R160.reuse, R138, R16 ;  /* 0x0000008aa010723c */ /* 0x040fe20000041810 */
[----:B------:R-:W3:Y:S07]  /*5990*/  LDSM.16.M88.4 R136, [R3+0x10900] ;  /* 0x010900000388783b */ /* 0x000eee0000000200 */
[C---:B----4-:R-:W-:Y:S08]  /*59a0*/  HMMA.16816.F32.BF16 R20, R160.reuse, R144, R20 ;  /* 0x00000090a014723c */ /* 0x050ff00000041814 */
[C---:B------:R-:W-:Y:S08]  /*59b0*/  HMMA.16816.F32.BF16 R24, R160.reuse, R146, R24 ;  /* 0x00000092a018723c */ /* 0x040ff00000041818 */
[C---:B-----5:R-:W-:Y:S08]  /*59c0*/  HMMA.16816.F32.BF16 R28, R160.reuse, R148, R28 ;  /* 0x00000094a01c723c */ /* 0x060ff0000004181c */
[----:B------:R-:W-:Y:S08]  /*59d0*/  HMMA.16816.F32.BF16 R32, R160, R150, R32 ;  /* 0x00000096a020723c */ /* 0x000ff00000041820 */
[C---:B------:R-:W-:Y:S08]  /*59e0*/  HMMA.16816.F32.BF16 R4, R164.reuse, R168, R4 ;  /* 0x000000a8a404723c */ /* 0x040ff00000041804 */
[C---:B------:R-:W-:Y:S08]  /*59f0*/  HMMA.16816.F32.BF16 R8, R164.reuse, R170, R8 ;  /* 0x000000aaa408723c */ /* 0x040ff00000041808 */
[C---:B--2---:R-:W-:Y:S08]  /*5a00*/  HMMA.16816.F32.BF16 R12, R164.reuse, R140, R12 ;  /* 0x0000008ca40c723c */ /* 0x044ff0000004180c */
[C---:B------:R-:W-:Y:S01]  /*5a10*/  HMMA.16816.F32.BF16 R16, R164.reuse, R142, R16 ;  /* 0x0000008ea410723c */ /* 0x040fe20000041810 */
[----:B------:R-:W2:Y:S07]  /*5a20*/  LDSM.16.M88.4 R140, [R3+0x11100] ;  /* 0x01110000038c783b */ /* 0x000eae0000000200 */
        /* <DEDUP_REMOVED lines=8> */
[----:B------:R-:W1:Y:S01]  /*5ab0*/  LDSM.16.M88.4 R136, [R3+0x11900] ;  /* 0x011900000388783b */ /* 0x000e620000000200 */
[----:B------:R-:W-:Y:S04]  /*5ac0*/  DEPBAR.LE SB0, 0x2 ;  /* 0x000080800000791a */ /* 0x000fe80000000000 */
[----:B------:R-:W-:Y:S02]  /*5ad0*/  FMUL.FTZ R170, R4, c[0x0][0x320] ;  /* 0x0000c80004aa7a20 */ /* 0x000fe40000410000 */
[C---:B--2---:R-:W-:Y:S04]  /*5ae0*/  HMMA.16816.F32.BF16 R20, R172.reuse, R140, R20 ;  /* 0x0000008cac14723c */ /* 0x044fe80000041814 */
[----:B------:R-:W2:Y:S01]  /*5af0*/  MUFU.TANH R170, R170 ;  /* 0x000000aa00aa7308 */ /* 0x000ea20000002400 */
[----:B------:R-:W-:Y:S01]  /*5b00*/  FMUL.FTZ R155, R5, c[0x0][0x320] ;  /* 0x0000c800059b7a20 */ /* 0x000fe20000410000 */
[----:B------:R-:W-:Y:S01]  /*5b10*/  BAR.SYNC.DEFER_BLOCKING 0x0 ;  /* 0x0000000000007b1d */ /* 0x000fe20000010000 */
[----:B------:R-:W-:Y:S01]  /*5b20*/  FMUL.FTZ R169, R6, c[0x0][0x320] ;  /* 0x0000c80006a97a20 */ /* 0x000fe20000410000 */
[C---:B------:R-:W-:Y:S04]  /*5b30*/  HMMA.16816.F32.BF16 R24, R172.reuse, R142, R24 ;  /* 0x0000008eac18723c */ /* 0x040fe80000041818 */
[----:B------:R-:W-:Y:S02]  /*5b40*/  FMUL.FTZ R171, R8, c[0x0][0x320] ;  /* 0x0000c80008ab7a20 */ /* 0x000fe40000410000 */
[----:B------:R-:W-:Y:S02]  /*5b50*/  FMUL.FTZ R168, R7, c[0x0][0x320] ;  /* 0x0000c80007a87a20 */ /* 0x000fe40000410000 */
[----:B------:R-:W-:Y:S04]  /*5b60*/  FMUL.FTZ R229, R9, c[0x0][0x320] ;  /* 0x0000c80009e57a20 */ /* 0x000fe80000410000 */
[----:B------:R-:W-:Y:S02]  /*5b70*/  FMUL.FTZ R228, R10, c[0x0][0x320] ;  /* 0x0000c8000ae47a20 */ /* 0x000fe40000410000 */
[----:B------:R-:W-:Y:S02]  /*5b80*/  FMUL.FTZ R178, R11, c[0x0][0x320] ;  /* 0x0000c8000bb27a20 */ /* 0x000fe40000410000 */
[----:B------:R-:W-:Y:S02]  /*5b90*/  FMUL.FTZ R177, R12, c[0x0][0x320] ;  /* 0x0000c8000cb17a20 */ /* 0x000fe40000410000 */
[----:B------:R-:W-:Y:S02]  /*5ba0*/  FMUL.FTZ R179, R13, c[0x0][0x320] ;  /* 0x0000c8000db37a20 */ /* 0x000fe40000410000 */
[----:B------:R-:W-:Y:S01]  /*5bb0*/  FMUL.FTZ R218, R14, c[0x0][0x320] ;  /* 0x0000c8000eda7a20 */ /* 0x000fe20000410000 */
[----:B--2---:R-:W-:Y:S01]  /*5bc0*/  FMNMX.FTZ R2, R170, R133, !PT ;  /* 0x00000085aa027209 */ /* 0x004fe20007810000 */
[----:B------:R-:W2:Y:S01]  /*5bd0*/  MUFU.TANH R155, R155 ;  /* 0x0000009b009b7308 */ /* 0x000ea20000002400 */
[----:B------:R-:W-:Y:S01]  /*5be0*/  LDSM.16.MT88.4 R140, [R135+UR4+0x2900] ;  /* 0x00290004878c783b */ /* 0x000fe20008004200 */
[----:B------:R-:W-:Y:S01]  /*5bf0*/  FMUL.FTZ R182, R15, c[0x0][0x320] ;  /* 0x0000c8000fb67a20 */ /* 0x000fe20000410000 */
[C---:B-1----:R-:W-:Y:S03]  /*5c00*/  HMMA.16816.F32.BF16 R28, R172.reuse, R136, R28 ;  /* 0x00000088ac1c723c */ /* 0x042fe6000004181c */
[----:B------:R-:W-:Y:S02]  /*5c10*/  FMUL.FTZ R181, R16, c[0x0][0x320] ;  /* 0x0000c80010b57a20 */ /* 0x000fe40000410000 */
[----:B------:R-:W-:Y:S01]  /*5c20*/  FMUL.FTZ R183, R17, c[0x0][0x320] ;  /* 0x0000c80011b77a20 */ /* 0x000fe20000410000 */
[----:B------:R-:W-:Y:S01]  /*5c30*/  LDSM.16.MT88.4 R144, [R184+UR4+0x3900] ;  /* 0x00390004b890783b */ /* 0x000fe20008004200 */
[----:B------:R-:W1:Y:S01]  /*5c40*/  MUFU.TANH R169, R169 ;  /* 0x000000a900a97308 */ /* 0x000e620000002400 */
[----:B------:R-:W-:Y:S04]  /*5c50*/  HMMA.16816.F32.BF16 R32, R172, R138, R32 ;  /* 0x0000008aac20723c */ /* 0x000fe80000041820 */
[----:B------:R-:W-:Y:S01]  /*5c60*/  FMUL.FTZ R226, R18, c[0x0][0x320] ;  /* 0x0000c80012e27a20 */ /* 0x000fe20000410000 */
[----:B------:R-:W-:Y:S01]  /*5c70*/  IADD3 R136, R184, UR4, RZ ;  /* 0x00000004b8887c10 */ /* 0x000fe2000fffe0ff */
[----:B------:R-:W-:Y:S02]  /*5c80*/  FMUL.FTZ R220, R19, c[0x0][0x320] ;  /* 0x0000c80013dc7a20 */ /* 0x000fe40000410000 */
[----:B------:R-:W-:Y:S01]  /*5c90*/  FMUL.FTZ R227, R20, c[0x0][0x320] ;  /* 0x0000c80014e37a20 */ /* 0x000fe20000410000 */
[----:B------:R-:W3:Y:S03]  /*5ca0*/  MUFU.TANH R168, R168 ;  /* 0x000000a800a87308 */ /* 0x000ee60000002400 */
[----:B------:R-:W-:Y:S01]  /*5cb0*/  FMUL.FTZ R225, R21, c[0x0][0x320] ;  /* 0x0000c80015e17a20 */ /* 0x000fe20000410000 */
[----:B--2---:R-:W-:Y:S01]  /*5cc0*/  FMNMX.FTZ R2, R155, R2, !PT ;  /* 0x000000029b027209 */ /* 0x004fe20007810000 */
[----:B------:R-:W-:Y:S02]  /*5cd0*/  FMUL.FTZ R224, R22, c[0x0][0x320] ;  /* 0x0000c80016e07a20 */ /* 0x000fe40000410000 */
[----:B------:R-:W-:Y:S02]  /*5ce0*/  FMUL.FTZ R222, R23, c[0x0][0x320] ;  /* 0x0000c80017de7a20 */ /* 0x000fe40000410000 */
[----:B------:R-:W-:Y:S01]  /*5cf0*/  FMUL.FTZ R167, R24, c[0x0][0x320] ;  /* 0x0000c80018a77a20 */ /* 0x000fe20000410000 */
[----:B------:R-:W2:Y:S01]  /*5d00*/  MUFU.TANH R171, R171 ;  /* 0x000000ab00ab7308 */ /* 0x000ea20000002400 */
[----:B------:R-:W-:Y:S02]  /*5d10*/  FMUL.FTZ R165, R25, c[0x0][0x320] ;  /* 0x0000c80019a57a20 */ /* 0x000fe40000410000 */
[----:B------:R-:W-:Y:S01]  /*5d20*/  FMUL.FTZ R166, R26, c[0x0][0x320] ;  /* 0x0000c8001aa67a20 */ /* 0x000fe20000410000 */
[----:B-1----:R-:W-:Y:S01]  /*5d30*/  FMNMX.FTZ R3, R169, R0, !PT ;  /* 0x00000000a9037209 */ /* 0x002fe20007810000 */
[----:B------:R-:W-:Y:S02]  /*5d40*/  FMUL.FTZ R164, R27, c[0x0][0x320] ;  /* 0x0000c8001ba47a20 */ /* 0x000fe40000410000 */
[----:B------:R-:W-:Y:S02]  /*5d50*/  FMUL.FTZ R163, R28, c[0x0][0x320] ;  /* 0x0000c8001ca37a20 */ /* 0x000fe40000410000 */
[----:B------:R-:W-:Y:S01]  /*5d60*/  FMUL.FTZ R161, R29, c[0x0][0x320] ;  /* 0x0000c8001da17a20 */ /* 0x000fe20000410000 */
[----:B------:R-:W1:Y:S01]  /*5d70*/  MUFU.TANH R229, R229 ;  /* 0x000000e500e57308 */ /* 0x000e620000002400 */
[----:B------:R-:W-:Y:S02]  /*5d80*/  FMUL.FTZ R162, R30, c[0x0][0x320] ;  /* 0x0000c8001ea27a20 */ /* 0x000fe40000410000 */
[----:B------:R-:W-:Y:S01]  /*5d90*/  FMUL.FTZ R160, R31, c[0x0][0x320] ;  /* 0x0000c8001fa07a20 */ /* 0x000fe20000410000 */
[----:B---3--:R-:W-:Y:S01]  /*5da0*/  FMNMX.FTZ R3, R168, R3, !PT ;  /* 0x00000003a8037209 */ /* 0x008fe20007810000 */
[----:B------:R-:W-:Y:S02]  /*5db0*/  FMUL.FTZ R32, R32, c[0x0][0x320] ;  /* 0x0000c80020207a20 */ /* 0x000fe40000410000 */
[----:B------:R-:W-:Y:S02]  /*5dc0*/  FMUL.FTZ R33, R33, c[0x0][0x320] ;  /* 0x0000c80021217a20 */ /* 0x000fe40000410000 */
[----:B------:R-:W-:Y:S01]  /*5dd0*/  FMUL.FTZ R34, R34, c[0x0][0x320] ;  /* 0x0000c80022227a20 */ /* 0x000fe20000410000 */
[----:B------:R-:W3:Y:S01]  /*5de0*/  MUFU.TANH R228, R228 ;  /* 0x000000e400e47308 */ /* 0x000ee20000002400 */
[----:B------:R-:W-:Y:S01]  /*5df0*/  FMUL.FTZ R154, R35, c[0x0][0x320] ;  /* 0x0000c800239a7a20 */ /* 0x000fe20000410000 */
[----:B--2---:R-:W-:Y:S08]  /*5e00*/  FMNMX.FTZ R2, R171, R2, !PT ;  /* 0x00000002ab027209 */ /* 0x004ff00007810000 */
[----:B------:R-:W2:Y:S01]  /*5e10*/  MUFU.TANH R178, R178 ;  /* 0x000000b200b27308 */ /* 0x000ea20000002400 */
[----:B-1----:R-:W-:Y:S09]  /*5e20*/  FMNMX.FTZ R2, R229, R2, !PT ;  /* 0x00000002e5027209 */ /* 0x002ff20007810000 */
[----:B------:R-:W1:Y:S01]  /*5e30*/  MUFU.TANH R177, R177 ;  /* 0x000000b100b17308 */ /* 0x000e620000002400 */
[----:B---3--:R-:W-:Y:S09]  /*5e40*/  FMNMX.FTZ R3, R228, R3, !PT ;  /* 0x00000003e4037209 */ /* 0x008ff20007810000 */
[----:B------:R-:W3:Y:S01]  /*5e50*/  MUFU.TANH R179, R179 ;  /* 0x000000b300b37308 */ /* 0x000ee20000002400 */
[----:B--2---:R-:W-:Y:S09]  /*5e60*/  FMNMX.FTZ R3, R178, R3, !PT ;  /* 0x00000003b2037209 */ /* 0x004ff20007810000 */
        /* <DEDUP_REMOVED lines=43> */
[----:B-1----:R-:W-:Y:S05]  /*6120*/  FMNMX.FTZ R35, R157, R2, !PT ;  /* 0x000000029d237209 */ /* 0x002fea0007810000 */
[----:B------:R-:W1:Y:S01]  /*6130*/  SHFL.BFLY PT, R2, R35, 0x2, 0x1f ;  /* 0x0c401f0023027f89 */ /* 0x000e6200000e0000 */
[----:B---3--:R-:W-:Y:S04]  /*6140*/  FMNMX.FTZ R3, R156, R3, !PT ;  /* 0x000000039c037209 */ /* 0x008fe80007810000 */
[----:B--2---:R-:W-:Y:S05]  /*6150*/  FMNMX.FTZ R34, R154, R3, !PT ;  /* 0x000000039a227209 */ /* 0x004fea0007810000 */
[----:B------:R-:W2:Y:S01]  /*6160*/  SHFL.BFLY PT, R3, R34, 0x2, 0x1f ;  /* 0x0c401f0022037f89 */ /* 0x000ea200000e0000 */
[----:B-1----:R-:W-:Y:S07]  /*6170*/  FMNMX.FTZ R33, R35, R2, !PT ;  /* 0x0000000223217209 */ /* 0x002fee0007810000 */
[----:B------:R-:W1:Y:S01]  /*6180*/  SHFL.BFLY PT, R132, R33, 0x1, 0x1f ;  /* 0x0c201f0021847f89 */ /* 0x000e6200000e0000 */
[----:B--2---:R-:W-:Y:S07]  /*6190*/  FMNMX.FTZ R32, R34, R3, !PT ;  /* 0x0000000322207209 */ /* 0x004fee0007810000 */
[----:B------:R-:W2:Y:S01]  /*61a0*/  SHFL.BFLY PT, R3, R32, 0x1, 0x1f ;  /* 0x0c201f0020037f89 */ /* 0x000ea200000e0000 */
[----:B-1----:R-:W-:Y:S05]  /*61b0*/  FMNMX.FTZ R132, R33, R132, !PT ;  /* 0x0000008421847209 */ /* 0x002fea0007810000 */
[C---:B------:R-:W-:Y:S01]  /*61c0*/  FADD.FTZ R4, -R132.reuse, R133 ;  /* 0x0000008584047221 */ /* 0x040fe20000010100 */
[----:B------:R-:W-:Y:S01]  /*61d0*/  IADD3 R133, R189, R136, RZ ;  /* 0x00000088bd857210 */ /* 0x000fe20007ffe0ff */
[----:B------:R-:W-:Y:S02]  /*61e0*/  FMUL.FTZ R158, R132, c[0x0][0x2d0] ;  /* 0x0000b400849e7a20 */ /* 0x000fe40000410000 */
[----:B------:R-:W-:Y:S02]  /*61f0*/  FMUL.FTZ R2, R4, c[0x0][0x2d0] ;  /* 0x0000b40004027a20 */ /* 0x000fe40000410000 */
[--C-:B------:R-:W-:Y:S01]  /*6200*/  FFMA.FTZ R175, R155, c[0x0][0x2d0], -R158.reuse ;  /* 0x0000b4009baf7a23 */ /* 0x100fe2000001089e */
[----:B------:R-:W-:Y:S01]  /*6210*/  LDSM.16.MT88.4 R136, [R133+0x100] ;  /* 0x000100008588783b */ /* 0x000fe20000004200 */
[--C-:B------:R-:W-:Y:S02]  /*6220*/  FFMA.FTZ R176, R170, c[0x0][0x2d0], -R158.reuse ;  /* 0x0000b400aab07a23 */ /* 0x100fe4000001089e */
[--C-:B------:R-:W-:Y:S01]  /*6230*/  FFMA.FTZ R174, R171, c[0x0][0x2d0], -R158.reuse ;  /* 0x0000b400abae7a23 */ /* 0x100fe2000001089e */
[----:B------:R-:W1:Y:S01]  /*6240*/  MUFU.EX2 R2, R2 ;  /* 0x0000000200027308 */ /* 0x000e620000000800 */
[--C-:B------:R-:W-:Y:S02]  /*6250*/  FFMA.FTZ R173, R229, c[0x0][0x2d0], -R158.reuse ;  /* 0x0000b400e5ad7a23 */ /* 0x100fe4000001089e */
[--C-:B------:R-:W-:Y:S01]  /*6260*/  FFMA.FTZ R229, R165, c[0x0][0x2d0], -R158.reuse ;  /* 0x0000b400a5e57a23 */ /* 0x100fe2000001089e */
[----:B--2---:R-:W-:Y:S01]  /*6270*/  FMNMX.FTZ R3, R32, R3, !PT ;  /* 0x0000000320037209 */ /* 0x004fe20007810000 */
[----:B------:R-:W-:Y:S01]  /*6280*/  LDSM.16.MT88.4 R148, [R133+0x3900] ;  /* 0x003900008594783b */ /* 0x000fe20000004200 */
[--C-:B------:R-:W-:Y:S02]  /*6290*/  FFMA.FTZ R230, R163, c[0x0][0x2d0], -R158.reuse ;  /* 0x0000b400a3e67a23 */ /* 0x100fe4000001089e */
[----:B------:R-:W-:Y:S02]  /*62a0*/  FFMA.FTZ R233, R161, c[0x0][0x2d0], -R158 ;  /* 0x0000b400a1e97a23 */ /* 0x000fe4000001089e */
[C---:B------:R-:W-:Y:S01]  /*62b0*/  FMUL.FTZ R155, R3.reuse, c[0x0][0x2d0] ;  /* 0x0000b400039b7a20 */ /* 0x040fe20000410000 */
[----:B------:R-:W-:Y:S01]  /*62c0*/  MUFU.EX2 R176, R176 ;  /* 0x000000b000b07308 */ /* 0x000fe20000000800 */
[----:B------:R-:W-:Y:S01]  /*62d0*/  FADD.FTZ R4, -R3, R0 ;  /* 0x0000000003047221 */ /* 0x000fe20000010100 */
[----:B------:R-:W2:Y:S01]  /*62e0*/  LDSM.16.MT88.4 R32, [R184+UR4+0x100] ;  /* 0x00010004b820783b */ /* 0x000ea20008004200 */
[--C-:B------:R-:W-:Y:S02]  /*62f0*/  FFMA.FTZ R172, R169, c[0x0][0x2d0], -R155.reuse ;  /* 0x0000b400a9ac7a23 */ /* 0x100fe4000001089b */
[--C-:B------:R-:W-:Y:S02]  /*6300*/  FFMA.FTZ R171, R168, c[0x0][0x2d0], -R155.reuse ;  /* 0x0000b400a8ab7a23 */ /* 0x100fe4000001089b */
[--C-:B------:R-:W-:Y:S02]  /*6310*/  FFMA.FTZ R170, R228, c[0x0][0x2d0], -R155.reuse ;  /* 0x0000b400e4aa7a23 */ /* 0x100fe4000001089b */
[--C-:B------:R-:W-:Y:S01]  /*6320*/  FFMA.FTZ R169, R178, c[0x0][0x2d0], -R155.reuse ;  /* 0x0000b400b2a97a23 */ /* 0x100fe2000001089b */
[----:B------:R-:W3:Y:S01]  /*6330*/  MUFU.EX2 R175, R175 ;  /* 0x000000af00af7308 */ /* 0x000ee20000000800 */
[----:B------:R-:W-:Y:S02]  /*6340*/  FMUL.FTZ R0, R4, c[0x0][0x2d0] ;  /* 0x0000b40004007a20 */ /* 0x000fe40000410000 */
[C---:B-1----:R-:W-:Y:S02]  /*6350*/  FMUL.FTZ R4, R2.reuse, R128 ;  /* 0x0000008002047220 */ /* 0x042fe40000410000 */
        /* <DEDUP_REMOVED lines=15> */
[----:B------:R-:W-:Y:S01]  /*6450*/  FMUL.FTZ R29, R2, R105 ;  /* 0x00000069021d7220 */ /* 0x000fe20000410000 */
[----:B------:R-:W3:Y:S01]  /*6460*/  MUFU.EX2 R173, R173 ;  /* 0x000000ad00ad7308 */ /* 0x000ee20000000800 */
[--C-:B------:R-:W-:Y:S02]  /*6470*/  FFMA.FTZ R228, R166, c[0x0][0x2d0], -R155.reuse ;  /* 0x0000b400a6e47a23 */ /* 0x100fe4000001089b */
[--C-:B------:R-:W-:Y:S02]  /*6480*/  FFMA.FTZ R231, R164, c[0x0][0x2d0], -R155.reuse ;  /* 0x0000b400a4e77a23 */ /* 0x100fe4000001089b */
[C---:B-1----:R-:W-:Y:S02]  /*6490*/  FMUL.FTZ R6, R0.reuse, R130 ;  /* 0x0000008200067220 */ /* 0x042fe40000410000 */
[C---:B------:R-:W-:Y:S02]  /*64a0*/  FMUL.FTZ R7, R0.reuse, R131 ;  /* 0x0000008300077220 */ /* 0x040fe40000410000 */
[C---:B------:R-:W-:Y:S01]  /*64b0*/  FMUL.FTZ R10, R0.reuse, R126 ;  /* 0x0000007e000a7220 */ /* 0x040fe20000410000 */
[----:B------:R-:W-:Y:S01]  /*64c0*/  MUFU.EX2 R172, R172 ;  /* 0x000000ac00ac7308 */ /* 0x000fe20000000800 */
[C---:B------:R-:W-:Y:S02]  /*64d0*/  FMUL.FTZ R11, R0.reuse, R127 ;  /* 0x0000007f000b7220 */ /* 0x040fe40000410000 */
[----:B------:R-:W1:Y:S01]  /*64e0*/  LDSM.16.MT88.4 R124, [R135+UR4+0x100] ;  /* 0x00010004877c783b */ /* 0x000e620008004200 */
[C---:B------:R-:W-:Y:S02]  /*64f0*/  FMUL.FTZ R14, R0.reuse, R122 ;  /* 0x0000007a000e7220 */ /* 0x040fe40000410000 */
[C---:B------:R-:W-:Y:S02]  /*6500*/  FMUL.FTZ R15, R0.reuse, R123 ;  /* 0x0000007b000f7220 */ /* 0x040fe40000410000 */
[C---:B------:R-:W-:Y:S02]  /*6510*/  FMUL.FTZ R18, R0.reuse, R118 ;  /* 0x0000007600127220 */ /* 0x040fe40000410000 */
[----:B------:R-:W4:Y:S01]  /*6520*/  MUFU.EX2 R171, R171 ;  /* 0x000000ab00ab7308 */ /* 0x000f220000000800 */
[C---:B------:R-:W-:Y:S02]  /*6530*/  FMUL.FTZ R19, R0.reuse, R119 ;  /* 0x0000007700137220 */ /* 0x040fe40000410000 */
[----:B------:R-:W-:Y:S01]  /*6540*/  LDSM.16.MT88.4 R116, [R135+UR4+0x900] ;  /* 0x000900048774783b */ /* 0x000fe20008004200 */
[----:B---3--:R-:W-:Y:S01]  /*6550*/  F2FP.BF16.PACK_AB R130, R173, R174 ;  /* 0x000000aead82723e */ /* 0x008fe200000010ff */
[C---:B------:R-:W-:Y:S02]  /*6560*/  FMUL.FTZ R22, R0.reuse, R114 ;  /* 0x0000007200167220 */ /* 0x040fe40000410000 */
[C---:B------:R-:W-:Y:S02]  /*6570*/  FMUL.FTZ R23, R0.reuse, R115 ;  /* 0x0000007300177220 */ /* 0x040fe40000410000 */
[C---:B------:R-:W-:Y:S01]  /*6580*/  FMUL.FTZ R26, R0.reuse, R110 ;  /* 0x0000006e001a7220 */ /* 0x040fe20000410000 */
[----:B------:R-:W-:Y:S01]  /*6590*/  MUFU.EX2 R170, R170 ;  /* 0x000000aa00aa7308 */ /* 0x000fe20000000800 */
[----:B------:R-:W-:Y:S01]  /*65a0*/  LDSM.16.MT88.4 R112, [R184+UR4+0x2100] ;  /* 0x00210004b870783b */ /* 0x000fe20008004200 */
[C---:B------:R-:W-:Y:S02]  /*65b0*/  FMUL.FTZ R27, R0.reuse, R111 ;  /* 0x0000006f001b7220 */ /* 0x040fe40000410000 */
[C---:B------:R-:W-:Y:S02]  /*65c0*/  FMUL.FTZ R30, R0.reuse, R106 ;  /* 0x0000006a001e7220 */ /* 0x040fe40000410000 */
[----:B------:R-:W-:Y:S02]  /*65d0*/  FMUL.FTZ R31, R0, R107 ;  /* 0x0000006b001f7220 */ /* 0x000fe40000410000 */
[--C-:B------:R-:W-:Y:S01]  /*65e0*/  FFMA.FTZ R232, R162, c[0x0][0x2d0], -R155.reuse ;  /* 0x0000b400a2e87a23 */ /* 0x100fe2000001089b */
[----:B------:R-:W-:Y:S01]  /*65f0*/  LDSM.16.MT88.4 R104, [R133+0x2100] ;  /* 0x002100008568783b */ /* 0x000fe20000004200 */
[----:B------:R-:W3:Y:S01]  /*6600*/  MUFU.EX2 R169, R169 ;  /* 0x000000a900a97308 */ /* 0x000ee20000000800 */
[--C-:B------:R-:W-:Y:S02]  /*6610*/  FFMA.FTZ R235, R160, c[0x0][0x2d0], -R155.reuse ;  /* 0x0000b400a0eb7a23 */ /* 0x100fe4000001089b */
[--C-:B------:R-:W-:Y:S01]  /*6620*/  FFMA.FTZ R234, R159, c[0x0][0x2d0], -R158.reuse ;  /* 0x0000b4009fea7a23 */ /* 0x100fe2000001089e */
[----:B----4-:R-:W-:Y:S01]  /*6630*/  F2FP.BF16.PACK_AB R129, R171, R172 ;  /* 0x000000acab81723e */ /* 0x010fe200000010ff */
[--C-:B------:R-:W-:Y:S02]  /*6640*/  FFMA.FTZ R236, R156, c[0x0][0x2d0], -R155.reuse ;  /* 0x0000b4009cec7a23 */ /* 0x100fe4000001089b */
[----:B------:R-:W-:Y:S01]  /*6650*/  LDSM.16.MT88.4 R160, [R184+UR4+0x5900] ;  /* 0x00590004b8a0783b */ /* 0x000fe20008004200 */
        /* <DEDUP_REMOVED lines=10> */
[----:B---3--:R-:W-:Y:S01]  /*6700*/  F2FP.BF16.PACK_AB R131, R169, R170 ;  /* 0x000000aaa983723e */ /* 0x008fe200000010ff */
[C---:B------:R-:W-:Y:S02]  /*6710*/  FMUL.FTZ R44, R2.reuse, R44 ;  /* 0x0000002c022c7220 */ /* 0x040fe40000410000 */
[----:B------:R-:W-:Y:S02]  /*6720*/  FMUL.FTZ R45, R2, R45 ;  /* 0x0000002d022d7220 */ /* 0x000fe40000410000 */
[C---:B------:R-:W-:Y:S02]  /*6730*/  FMUL.FTZ R46, R0.reuse, R46 ;  /* 0x0000002e002e7220 */ /* 0x040fe40000410000 */
[C---:B--2---:R-:W-:Y:S01]  /*6740*/  HMMA.16816.F32.BF16 R4, R128.reuse, R32, R4 ;  /* 0x000000208004723c */ /* 0x044fe20000041804 */
[----:B------:R-:W-:Y:S04]  /*6750*/  MUFU.EX2 R231, R231 ;  /* 0x000000e700e77308 */ /* 0x000fe80000000800 */
[----:B------:R-:W-:Y:S02]  /*6760*/  FMUL.FTZ R47, R0, R47 ;  /* 0x0000002f002f7220 */ /* 0x000fe40000410000 */
[----:B------:R-:W-:Y:S01]  /*6770*/  IADD3 R32, R135, UR4, RZ ;  /* 0x0000000487207c10 */ /* 0x000fe2000fffe0ff */
[C---:B------:R-:W-:Y:S03]  /*6780*/  HMMA.16816.F32.BF16 R8, R128.reuse, R34, R8 ;  /* 0x000000228008723c */ /* 0x040fe60000041808 */
[----:B------:R-:W-:Y:S01]  /*6790*/  MUFU.EX2 R230, R230 ;  /* 0x000000e600e67308 */ /* 0x000fe20000000800 */
[----:B------:R-:W-:Y:S01]  /*67a0*/  IADD3 R168, R189, R32, RZ ;  /* 0x00000020bda87210 */ /* 0x000fe20007ffe0ff */
[C---:B------:R-:W-:Y:S02]  /*67b0*/  FMUL.FTZ R32, R2.reuse, R100 ;  /* 0x0000006402207220 */ /* 0x040fe40000410000 */
[----:B------:R-:W-:Y:S01]  /*67c0*/  FMUL.FTZ R33, R2, R101 ;  /* 0x0000006502217220 */ /* 0x000fe20000410000 */
[C---:B------:R-:W-:Y:S01]  /*67d0*/  HMMA.16816.F32.BF16 R12, R128.reuse, R136, R12 ;  /* 0x00000088800c723c */ /* 0x040fe2000004180c */
[----:B------:R-:W2:Y:S03]  /*67e0*/  LDSM.16.MT88.4 R120, [R168+0x100] ;  /* 0x00010000a878783b */ /* 0x000ea60000004200 */
[C---:B------:R-:W-:Y:S01]  /*67f0*/  FMUL.FTZ R34, R0.reuse, R102 ;  /* 0x0000006600227220 */ /* 0x040fe20000410000 */
[----:B------:R-:W-:Y:S01]  /*6800*/  MUFU.EX2 R233, R233 ;  /* 0x000000e900e97308 */ /* 0x000fe20000000800 */
[----:B------:R-:W-:Y:S02]  /*6810*/  FMUL.FTZ R35, R0, R103 ;  /* 0x0000006700237220 */ /* 0x000fe40000410000 */
[C---:B------:R-:W-:Y:S01]  /*6820*/  HMMA.16816.F32.BF16 R16, R128.reuse, R138, R16 ;  /* 0x0000008a8010723c */ /* 0x040fe20000041810 */
[----:B------:R-:W3:Y:S03]  /*6830*/  LDSM.16.MT88.4 R100, [R135+UR4+0x2100] ;  /* 0x002100048764783b */ /* 0x000ee60008004200 */
[C---:B------:R-:W-:Y:S02]  /*6840*/  FMUL.FTZ R48, R2.reuse, R48 ;  /* 0x0000003002307220 */ /* 0x040fe40000410000 */
[----:B------:R-:W-:Y:S01]  /*6850*/  FMUL.FTZ R49, R2, R49 ;  /* 0x0000003102317220 */ /* 0x000fe20000410000 */
[----:B------:R-:W-:Y:S01]  /*6860*/  MUFU.EX2 R232, R232 ;  /* 0x000000e800e87308 */ /* 0x000fe20000000800 */
[C---:B-1----:R-:W-:Y:S01]  /*6870*/  HMMA.16816.F32.BF16 R20, R128.reuse, R124, R20 ;  /* 0x0000007c8014723c */ /* 0x042fe20000041814 */
[----:B------:R-:W1:Y:S03]  /*6880*/  LDSM.16.MT88.4 R108, [R168+0x2100] ;  /* 0x00210000a86c783b */ /* 0x000e660000004200 */
[C---:B------:R-:W-:Y:S02]  /*6890*/  FMUL.FTZ R50, R0.reuse, R50 ;  /* 0x0000003200327220 */ /* 0x040fe40000410000 */
[----:B------:R-:W-:Y:S02]  /*68a0*/  FMUL.FTZ R51, R0, R51 ;  /* 0x0000003300337220 */ /* 0x000fe40000410000 */
[C---:B------:R-:W-:Y:S01]  /*68b0*/  HMMA.16816.F32.BF16 R24, R128.reuse, R126, R24 ;  /* 0x0000007e8018723c */ /* 0x040fe20000041818 */
[----:B------:R-:W-:Y:S01]  /*68c0*/  LDSM.16.MT88.4 R124, [R184+UR4+0x2900] ;  /* 0x00290004b87c783b */ /* 0x000fe20008004200 */
[----:B------:R-:W-:Y:S02]  /*68d0*/  MUFU.EX2 R235, R235 ;  /* 0x000000eb00eb7308 */ /* 0x000fe40000000800 */
[C---:B------:R-:W-:Y:S02]  /*68e0*/  FMUL.FTZ R52, R2.reuse, R52 ;  /* 0x0000003402347220 */ /* 0x040fe40000410000 */
[----:B------:R-:W-:Y:S02]  /*68f0*/  FMUL.FTZ R53, R2, R53 ;  /* 0x0000003502357220 */ /* 0x000fe40000410000 */
[C---:B------:R-:W-:Y:S01]  /*6900*/  FMUL.FTZ R54, R0.reuse, R54 ;  /* 0x0000003600367220 */ /* 0x040fe20000410000 */
[----:B------:R-:W-:Y:S03]  /*6910*/  LDSM.16.MT88.4 R136, [R133+0x2900] ;  /* 0x002900008588783b */ /* 0x000fe60000004200 */
[----:B------:R-:W-:Y:S01]  /*6920*/  FMUL.FTZ R55, R0, R55 ;  /* 0x0000003700377220 */ /* 0x000fe20000410000 */
[----:B------:R-:W-:Y:S01]  /*6930*/  MUFU.EX2 R234, R234 ;  /* 0x000000ea00ea7308 */ /* 0x000fe20000000800 */
[C---:B------:R-:W-:Y:S02]  /*6940*/  FMUL.FTZ R56, R2.reuse, R56 ;  /* 0x0000003802387220 */ /* 0x040fe40000410000 */
[----:B------:R-:W-:Y:S01]  /*6950*/  FMUL.FTZ R57, R2, R57 ;  /* 0x0000003902397220 */ /* 0x000fe20000410000 */
[C---:B--2---:R-:W-:Y:S03]  /*6960*/  HMMA.16816.F32.BF16 R28, R128.reuse, R120, R28 ;  /* 0x00000078801c723c */ /* 0x044fe6000004181c */
[C---:B------:R-:W-:Y:S02]  /*6970*/  FMUL.FTZ R58, R0.reuse, R58 ;  /* 0x0000003a003a7220 */ /* 0x040fe40000410000 */
[----:B------:R-:W-:Y:S01]  /*6980*/  FMUL.FTZ R59, R0, R59 ;  /* 0x0000003b003b7220 */ /* 0x000fe20000410000 */
[----:B------:R-:W-:Y:S01]  /*6990*/  MUFU.EX2 R236, R236 ;  /* 0x000000ec00ec7308 */ /* 0x000fe20000000800 */
[C---:B------:R-:W-:Y:S01]  /*69a0*/  FMUL.FTZ R60, R2.reuse, R60 ;  /* 0x0000003c023c7220 */ /* 0x040fe20000410000 */
[C---:B------:R-:W-:Y:S01]  /*69b0*/  HMMA.16816.F32.BF16 R32, R128.reuse, R122, R32 ;  /* 0x0000007a8020723c */ /* 0x040fe20000041820 */
[----:B------:R-:W-:Y:S03]  /*69c0*/  LDSM.16.MT88.4 R120, [R168+0x900] ;  /* 0x00090000a878783b */ /* 0x000fe60000004200 */
[----:B------:R-:W-:Y:S02]  /*69d0*/  FMUL.FTZ R61, R2, R61 ;  /* 0x0000003d023d7220 */ /* 0x000fe40000410000 */
[C---:B------:R-:W-:Y:S02]  /*69e0*/  FMUL.FTZ R62, R0.reuse, R62 ;  /* 0x0000003e003e7220 */ /* 0x040fe40000410000 */
[C---:B------:R-:W-:Y:S04]  /*69f0*/  HMMA.16816.F32.BF16 R36, R128.reuse, R112, R36 ;  /* 0x000000708024723c */ /* 0x040fe80000041824 */
[----:B------:R-:W-:Y:S02]  /*6a00*/  FMUL.FTZ R63, R0, R63 ;  /* 0x0000003f003f7220 */ /* 0x000fe40000410000 */
[C---:B------:R-:W-:Y:S02]  /*6a10*/  FMUL.FTZ R64, R2.reuse, R64 ;  /* 0x0000004002407220 */ /* 0x040fe40000410000 */
[C---:B------:R-:W-:Y:S01]  /*6a20*/  HMMA.16816.F32.BF16 R40, R128.reuse, R114, R40 ;  /* 0x000000728028723c */ /* 0x040fe20000041828 */
[----:B------:R-:W-:Y:S03]  /*6a30*/  LDSM.16.MT88.4 R112, [R184+UR4+0x900] ;  /* 0x00090004b870783b */ /* 0x000fe60008004200 */
[----:B------:R-:W-:Y:S02]  /*6a40*/  FMUL.FTZ R65, R2, R65 ;  /* 0x0000004102417220 */ /* 0x000fe40000410000 */
[C---:B------:R-:W-:Y:S02]  /*6a50*/  FMUL.FTZ R66, R0.reuse, R66 ;  /* 0x0000004200427220 */ /* 0x040fe40000410000 */
[C---:B------:R-:W-:Y:S04]  /*6a60*/  HMMA.16816.F32.BF16 R44, R128.reuse, R104, R44 ;  /* 0x00000068802c723c */ /* 0x040fe8000004182c */
[----:B------:R-:W-:Y:S02]  /*6a70*/  FMUL.FTZ R67, R0, R67 ;  /* 0x0000004300437220 */ /* 0x000fe40000410000 */
[C---:B------:R-:W-:Y:S02]  /*6a80*/  FMUL.FTZ R68, R2.reuse, R68 ;  /* 0x0000004402447220 */ /* 0x040fe40000410000 */
[C---:B------:R-:W-:Y:S01]  /*6a90*/  HMMA.16816.F32.BF16 R48, R128.reuse, R106, R48 ;  /* 0x0000006a8030723c */ /* 0x040fe20000041830 */
[----:B------:R-:W2:Y:S03]  /*6aa0*/  LDSM.16.MT88.4 R104, [R184+UR4+0x4100] ;  /* 0x00410004b868783b */ /* 0x000ea60008004200 */
[----:B------:R-:W-:Y:S02]  /*6ab0*/  FMUL.FTZ R69, R2, R69 ;  /* 0x0000004502457220 */ /* 0x000fe40000410000 */
[C---:B------:R-:W-:Y:S02]  /*6ac0*/  FMUL.FTZ R70, R0.reuse, R70 ;  /* 0x0000004600467220 */ /* 0x040fe40000410000 */
[C---:B---3--:R-:W-:Y:S04]  /*6ad0*/  HMMA.16816.F32.BF16 R52, R128.reuse, R100, R52 ;  /* 0x000000648034723c */ /* 0x048fe80000041834 */
[----:B------:R-:W-:Y:S02]  /*6ae0*/  FMUL.FTZ R71, R0, R71 ;  /* 0x0000004700477220 */ /* 0x000fe40000410000 */
[C---:B------:R-:W-:Y:S02]  /*6af0*/  FMUL.FTZ R72, R2.reuse, R72 ;  /* 0x0000004802487220 */ /* 0x040fe40000410000 */
[C---:B------:R-:W-:Y:S01]  /*6b00*/  HMMA.16816.F32.BF16 R56, R128.reuse, R102, R56 ;  /* 0x000000668038723c */ /* 0x040fe20000041838 */
[----:B------:R-:W3:Y:S03]  /*6b10*/  LDSM.16.MT88.4 R100, [R133+0x4100] ;  /* 0x004100008564783b */ /* 0x000ee60000004200 */
[----:B------:R-:W-:Y:S02]  /*6b20*/  FMUL.FTZ R73, R2, R73 ;  /* 0x0000004902497220 */ /* 0x000fe40000410000 */
[C---:B------:R-:W-:Y:S02]  /*6b30*/  FMUL.FTZ R74, R0.reuse, R74 ;  /* 0x0000004a004a7220 */ /* 0x040fe40000410000 */
[C---:B-1----:R-:W-:Y:S04]  /*6b40*/  HMMA.16816.F32.BF16 R60, R128.reuse, R108, R60 ;  /* 0x0000006c803c723c */ /* 0x042fe8000004183c */
[----:B------:R-:W-:Y:S02]  /*6b50*/  FMUL.FTZ R75, R0, R75 ;  /* 0x0000004b004b7220 */ /* 0x000fe40000410000 */
[C---:B------:R-:W-:Y:S02]  /*6b60*/  FMUL.FTZ R84, R2.reuse, R84 ;  /* 0x0000005402547220 */ /* 0x040fe40000410000 */
[C---:B------:R-:W-:Y:S01]  /*6b70*/  HMMA.16816.F32.BF16 R64, R128.reuse, R110, R64 ;  /* 0x0000006e8040723c */ /* 0x040fe20000041840 */
[----:B------:R-:W1:Y:S03]  /*6b80*/  LDSM.16.MT88.4 R108, [R135+UR4+0x4100] ;  /* 0x00410004876c783b */ /* 0x000e660008004200 */
[----:B------:R-:W-:Y:S02]  /*6b90*/  FMUL.FTZ R85, R2, R85 ;  /* 0x0000005502557220 */ /* 0x000fe40000410000 */
[C---:B------:R-:W-:Y:S02]  /*6ba0*/  FMUL.FTZ R86, R0.reuse, R86 ;  /* 0x0000005600567220 */ /* 0x040fe40000410000 */
[----:B------:R-:W-:Y:S01]  /*6bb0*/  FMUL.FTZ R87, R0, R87 ;  /* 0x0000005700577220 */ /* 0x000fe20000410000 */
[C---:B--2---:R-:W-:Y:S03]  /*6bc0*/  HMMA.16816.F32.BF16 R68, R128.reuse, R104, R68 ;  /* 0x000000688044723c */ /* 0x044fe60000041844 */
[--C-:B------:R-:W-:Y:S02]  /*6bd0*/  FFMA.FTZ R177, R177, c[0x0][0x2d0], -R158.reuse ;  /* 0x0000b400b1b17a23 */ /* 0x100fe4000001089e */
[--C-:B------:R-:W-:Y:S02]  /*6be0*/  FFMA.FTZ R178, R179, c[0x0][0x2d0], -R158.reuse ;  /* 0x0000b400b3b27a23 */ /* 0x100fe4000001089e */
[--C-:B------:R-:W-:Y:S01]  /*6bf0*/  FFMA.FTZ R179, R218, c[0x0][0x2d0], -R155.reuse ;  /* 0x0000b400dab37a23 */ /* 0x100fe2000001089b */
[C---:B------:R-:W-:Y:S01]  /*6c00*/  HMMA.16816.F32.BF16 R72, R128.reuse, R106, R72 ;  /* 0x0000006a8048723c */ /* 0x040fe20000041848 */
[----:B------:R-:W2:Y:S01]  /*6c10*/  LDSM.16.MT88.4 R104, [R168+0x4100] ;  /* 0x00410000a868783b */ /* 0x000ea20000004200 */
[----:B------:R-:W-:Y:S02]  /*6c20*/  MUFU.EX2 R177, R177 ;  /* 0x000000b100b17308 */ /* 0x000fe40000000800 */
[C---:B------:R-:W-:Y:S02]  /*6c30*/  FMUL.FTZ R76, R2.reuse, R76 ;  /* 0x0000004c024c7220 */ /* 0x040fe40000410000 */
[----:B------:R-:W-:Y:S02]  /*6c40*/  FMUL.FTZ R77, R2, R77 ;  /* 0x0000004d024d7220 */ /* 0x000fe40000410000 */
[C---:B------:R-:W-:Y:S04]  /*6c50*/  FMUL.FTZ R78, R0.reuse, R78 ;  /* 0x0000004e004e7220 */ /* 0x040fe80000410000 */
[----:B------:R-:W-:Y:S01]  /*6c60*/  FMUL.FTZ R79, R0, R79 ;  /* 0x0000004f004f7220 */ /* 0x000fe20000410000 */
[----:B------:R-:W4:Y:S01]  /*6c70*/  MUFU.EX2 R178, R178 ;  /* 0x000000b200b27308 */ /* 0x000f220000000800 */
[--C-:B------:R-:W-:Y:S02]  /*6c80*/  FFMA.FTZ R182, R182, c[0x0][0x2d0], -R155.reuse ;  /* 0x0000b400b6b67a23 */ /* 0x100fe4000001089b */
[--C-:B------:R-:W-:Y:S02]  /*6c90*/  FFMA.FTZ R181, R181, c[0x0][0x2d0], -R158.reuse ;  /* 0x0000b400b5b57a23 */ /* 0x100fe4000001089e */
[--C-:B------:R-:W-:Y:S01]  /*6ca0*/  FFMA.FTZ R218, R183, c[0x0][0x2d0], -R158.reuse ;  /* 0x0000b400b7da7a23 */ /* 0x100fe2000001089e */
[C---:B---3--:R-:W-:Y:S03]  /*6cb0*/  HMMA.16816.F32.BF16 R76, R128.reuse, R100, R76 ;  /* 0x00000064804c723c */ /* 0x048fe6000004184c */
[C---:B------:R-:W-:Y:S01]  /*6cc0*/  FMUL.FTZ R80, R2.reuse, R80 ;  /* 0x0000005002507220 */ /* 0x040fe20000410000 */
[----:B------:R-:W-:Y:S01]  /*6cd0*/  MUFU.EX2 R179, R179 ;  /* 0x000000b300b37308 */ /* 0x000fe20000000800 */
[----:B------:R-:W-:Y:S02]  /*6ce0*/  FMUL.FTZ R81, R2, R81 ;  /* 0x0000005102517220 */ /* 0x000fe40000410000 */
[C---:B------:R-:W-:Y:S02]  /*6cf0*/  FMUL.FTZ R82, R0.reuse, R82 ;  /* 0x0000005200527220 */ /* 0x040fe40000410000 */
[----:B------:R-:W-:Y:S03]  /*6d00*/  FMUL.FTZ R83, R0, R83 ;  /* 0x0000005300537220 */ /* 0x000fe60000410000 */
[--C-:B------:R-:W-:Y:S02]  /*6d10*/  FFMA.FTZ R183, R226, c[0x0][0x2d0], -R155.reuse ;  /* 0x0000b400e2b77a23 */ /* 0x100fe4000001089b */
[--C-:B------:R-:W-:Y:S01]  /*6d20*/  FFMA.FTZ R220, R220, c[0x0][0x2d0], -R155.reuse ;  /* 0x0000b400dcdc7a23 */ /* 0x100fe2000001089b */
[----:B------:R-:W3:Y:S01]  /*6d30*/  MUFU.EX2 R182, R182 ;  /* 0x000000b600b67308 */ /* 0x000ee20000000800 */
[C---:B------:R-:W-:Y:S03]  /*6d40*/  HMMA.16816.F32.BF16 R80, R128.reuse, R102, R80 ;  /* 0x000000668050723c */ /* 0x040fe60000041850 */
[----:B------:R-:W-:Y:S01]  /*6d50*/  FMUL.FTZ R88, R2, R88 ;  /* 0x0000005802587220 */ /* 0x000fe20000410000 */
[----:B----4-:R-:W-:Y:S01]  /*6d60*/  F2FP.BF16.PACK_AB R100, R178, R177 ;  /* 0x000000b1b264723e */ /* 0x010fe200000010ff */
[----:B------:R-:W-:Y:S02]  /*6d70*/  FMUL.FTZ R89, R2, R89 ;  /* 0x0000005902597220 */ /* 0x000fe40000410000 */
[C---:B------:R-:W-:Y:S01]  /*6d80*/  FMUL.FTZ R90, R0.reuse, R90 ;  /* 0x0000005a005a7220 */ /* 0x040fe20000410000 */
[C---:B-1----:R-:W-:Y:S01]  /*6d90*/  HMMA.16816.F32.BF16 R84, R128.reuse, R108, R84 ;  /* 0x0000006c8054723c */ /* 0x042fe20000041854 */
[----:B------:R-:W-:Y:S03]  /*6da0*/  MUFU.EX2 R181, R181 ;  /* 0x000000b500b57308 */ /* 0x000fe60000000800 */
[----:B------:R-:W-:Y:S02]  /*6db0*/  FMUL.FTZ R91, R0, R91 ;  /* 0x0000005b005b7220 */ /* 0x000fe40000410000 */
[C---:B------:R-:W-:Y:S02]  /*6dc0*/  FMUL.FTZ R92, R2.reuse, R92 ;  /* 0x0000005c025c7220 */ /* 0x040fe40000410000 */
[----:B------:R-:W-:Y:S03]  /*6dd0*/  FMUL.FTZ R93, R2, R93 ;  /* 0x0000005d025d7220 */ /* 0x000fe60000410000 */
[C---:B------:R-:W-:Y:S01]  /*6de0*/  HMMA.16816.F32.BF16 R88, R128.reuse, R110, R88 ;  /* 0x0000006e8058723c */ /* 0x040fe20000041858 */
[----:B------:R-:W1:Y:S01]  /*6df0*/  MUFU.EX2 R218, R218 ;  /* 0x000000da00da7308 */ /* 0x000e620000000800 */
[----:B------:R-:W4:Y:S01]  /*6e00*/  LDSM.16.MT88.4 R108, [R133+0x900] ;  /* 0x00090000856c783b */ /* 0x000f220000004200 */
[----:B------:R-:W-:Y:S01]  /*6e10*/  FMUL.FTZ R94, R0, R94 ;  /* 0x0000005e005e7220 */ /* 0x000fe20000410000 */
[----:B---3--:R-:W-:Y:S01]  /*6e20*/  F2FP.BF16.PACK_AB R101, R182, R179 ;  /* 0x000000b3b665723e */ /* 0x008fe200000010ff */
[----:B------:R-:W-:Y:S02]  /*6e30*/  FMUL.FTZ R95, R0, R95 ;  /* 0x0000005f005f7220 */ /* 0x000fe40000410000 */
[C---:B------:R-:W-:Y:S02]  /*6e40*/  FMUL.FTZ R96, R2.reuse, R96 ;  /* 0x0000006002607220 */ /* 0x040fe40000410000 */
[----:B------:R-:W-:Y:S02]  /*6e50*/  FMUL.FTZ R97, R2, R97 ;  /* 0x0000006102617220 */ /* 0x000fe40000410000 */
[----:B------:R-:W-:Y:S01]  /*6e60*/  MUFU.EX2 R183, R183 ;  /* 0x000000b700b77308 */ /* 0x000fe20000000800 */
[C---:B--2---:R-:W-:Y:S03]  /*6e70*/  HMMA.16816.F32.BF16 R92, R128.reuse, R104, R92 ;  /* 0x00000068805c723c */ /* 0x044fe6000004185c */
[C---:B------:R-:W-:Y:S02]  /*6e80*/  FMUL.FTZ R98, R0.reuse, R98 ;  /* 0x0000006200627220 */ /* 0x040fe40000410000 */
[----:B------:R-:W-:Y:S02]  /*6e90*/  FMUL.FTZ R99, R0, R99 ;  /* 0x0000006300637220 */ /* 0x000fe40000410000 */
[--C-:B------:R-:W-:Y:S02]  /*6ea0*/  FFMA.FTZ R226, R227, c[0x0][0x2d0], -R158.reuse ;  /* 0x0000b400e3e27a23 */ /* 0x100fe4000001089e */
[----:B------:R-:W2:Y:S03]  /*6eb0*/  MUFU.EX2 R220, R220 ;  /* 0x000000dc00dc7308 */ /* 0x000ea60000000800 */
[----:B------:R-:W-:Y:S01]  /*6ec0*/  HMMA.16816.F32.BF16 R96, R128, R106, R96 ;  /* 0x0000006a8060723c */ /* 0x000fe20000041860 */
[----:B------:R-:W3:Y:S02]  /*6ed0*/  LDSM.16.MT88.4 R104, [R168+0x2900] ;  /* 0x00290000a868783b */ /* 0x000ee40000004200 */
[----:B-1----:R-:W-:Y:S01]  /*6ee0*/  F2FP.BF16.PACK_AB R102, R218, R181 ;  /* 0x000000b5da66723e */ /* 0x002fe200000010ff */
[--C-:B------:R-:W-:Y:S02]  /*6ef0*/  FFMA.FTZ R225, R225, c[0x0][0x2d0], -R158.reuse ;  /* 0x0000b400e1e17a23 */ /* 0x100fe4000001089e */
[--C-:B------:R-:W-:Y:S01]  /*6f00*/  FFMA.FTZ R224, R224, c[0x0][0x2d0], -R155.reuse ;  /* 0x0000b400e0e07a23 */ /* 0x100fe2000001089b */
[----:B------:R-:W-:Y:S01]  /*6f10*/  MUFU.EX2 R226, R226 ;  /* 0x000000e200e27308 */ /* 0x000fe20000000800 */
[--C-:B------:R-:W-:Y:S04]  /*6f20*/  FFMA.FTZ R227, R222, c[0x0][0x2d0], -R155.reuse ;  /* 0x0000b400dee37a23 */ /* 0x100fe8000001089b */
[--C-:B------:R-:W-:Y:S02]  /*6f30*/  FFMA.FTZ R222, R167, c[0x0][0x2d0], -R158.reuse ;  /* 0x0000b400a7de7a23 */ /* 0x100fe4000001089e */
[----:B------:R-:W-:Y:S01]  /*6f40*/  LDSM.16.MT88.4 R164, [R133+0x5900] ;  /* 0x0059000085a4783b */ /* 0x000fe20000004200 */
[----:B------:R-:W-:Y:S02]  /*6f50*/  FFMA.FTZ R158, R157, c[0x0][0x2d0], -R158 ;  /* 0x0000b4009d9e7a23 */ /* 0x000fe4000001089e */
[----:B------:R-:W-:Y:S01]  /*6f60*/  FFMA.FTZ R155, R154, c[0x0][0x2d0], -R155 ;  /* 0x0000b4009a9b7a23 */ /* 0x000fe2000001089b */
[----:B------:R-:W-:Y:S01]  /*6f70*/  MUFU.EX2 R225, R225 ;  /* 0x000000e100e17308 */ /* 0x000fe20000000800 */
[----:B------:R-:W-:Y:S01]  /*6f80*/  FFMA.FTZ R176, R2, R223, R176 ;  /* 0x000000df02b07223 */ /* 0x000fe200000100b0 */
[----:B--2---:R-:W-:Y:S01]  /*6f90*/  F2FP.BF16.PACK_AB R103, R220, R183 ;  /* 0x000000b7dc67723e */ /* 0x004fe200000010ff */
[----:B------:R-:W-:Y:S02]  /*6fa0*/  FFMA.FTZ R172, R0, R221, R172 ;  /* 0x000000dd00ac7223 */ /* 0x000fe400000100ac */
[----:B------:R-:W-:Y:S02]  /*6fb0*/  FADD.FTZ R175, R175, R176 ;  /* 0x000000b0afaf7221 */ /* 0x000fe40000010000 */
[----:B------:R-:W-:Y:S02]  /*6fc0*/  FADD.FTZ R171, R171, R172 ;  /* 0x000000acabab7221 */ /* 0x000fe40000010000 */
[C---:B------:R-:W-:Y:S01]  /*6fd0*/  HMMA.16816.F32.BF16 R4, R100.reuse, R112, R4 ;  /* 0x000000706404723c */ /* 0x040fe20000041804 */
[----:B------:R1:W2:Y:S04]  /*6fe0*/  MUFU.EX2 R237, R158 ;  /* 0x0000009e00ed7308 */ /* 0x0002a80000000800 */
[----:B------:R-:W-:Y:S02]  /*6ff0*/  FADD.FTZ R0, R174, R175 ;  /* 0x000000afae007221 */ /* 0x000fe40000010000 */
[----:B------:R-:W-:Y:S01]  /*7000*/  FADD.FTZ R2, R170, R171 ;  /* 0x000000abaa027221 */ /* 0x000fe20000010000 */
[C---:B------:R-:W-:Y:S01]  /*7010*/  HMMA.16816.F32.BF16 R8, R100.reuse, R114, R8 ;  /* 0x000000726408723c */ /* 0x040fe20000041808 */
[----:B------:R-:W-:Y:S02]  /*7020*/  LDSM.16.MT88.4 R112, [R133+0x4900] ;  /* 0x004900008570783b */ /* 0x000fe40000004200 */
[----:B------:R5:W2:Y:S01]  /*7030*/  MUFU.EX2 R239, R155 ;  /* 0x0000009b00ef7308 */ /* 0x000aa20000000800 */
[----:B------:R-:W-:Y:S02]  /*7040*/  FADD.FTZ R0, R173, R0 ;  /* 0x00000000ad007221 */ /* 0x000fe40000010000 */
[----:B------:R-:W-:Y:S02]  /*7050*/  FADD.FTZ R2, R169, R2 ;  /* 0x00000002a9027221 */ /* 0x000fe40000010000 */
[C---:B----4-:R-:W-:Y:S04]  /*7060*/  HMMA.16816.F32.BF16 R12, R100.reuse, R108, R12 ;  /* 0x0000006c640c723c */ /* 0x050fe8000004180c */
[----:B------:R-:W-:Y:S01]  /*7070*/  FADD.FTZ R177, R177, R0 ;  /* 0x00000000b1b17221 */ /* 0x000fe20000010000 */
[----:B------:R-:W-:Y:S01]  /*7080*/  MUFU.EX2 R224, R224 ;  /* 0x000000e000e07308 */ /* 0x000fe20000000800 */
[----:B------:R-:W-:Y:S02]  /*7090*/  FADD.FTZ R179, R179, R2 ;  /* 0x00000002b3b37221 */ /* 0x000fe40000010000 */
[C---:B------:R-:W-:Y:S01]  /*70a0*/  HMMA.16816.F32.BF16 R16, R100.reuse, R110, R16 ;  /* 0x0000006e6410723c */ /* 0x040fe20000041810 */
[----:B------:R-:W4:Y:S03]  /*70b0*/  LDSM.16.MT88.4 R108, [R184+UR4+0x4900] ;  /* 0x00490004b86c783b */ /* 0x000f260008004200 */
[----:B------:R-:W-:Y:S02]  /*70c0*/  FADD.FTZ R178, R178, R177 ;  /* 0x000000b1b2b27221 */ /* 0x000fe40000010000 */
[----:B------:R-:W-:Y:S01]  /*70d0*/  FADD.FTZ R182, R182, R179 ;  /* 0x000000b3b6b67221 */ /* 0x000fe20000010000 */
[----:B------:R-:W2:Y:S01]  /*70e0*/  MUFU.EX2 R227, R227 ;  /* 0x000000e300e37308 */ /* 0x000ea20000000800 */
[C---:B------:R-:W-:Y:S01]  /*70f0*/  HMMA.16816.F32.BF16 R20, R100.reuse, R116, R20 ;  /* 0x000000746414723c */ /* 0x040fe20000041814 */
[----:B-1----:R-:W-:Y:S07]  /*7100*/  LDSM.16.MT88.4 R156, [R168+0x3900] ;  /* 0x00390000a89c783b */ /* 0x002fee0000004200 */
[C---:B------:R-:W-:Y:S01]  /*7110*/  HMMA.16816.F32.BF16 R24, R100.reuse, R118, R24 ;  /* 0x000000766418723c */ /* 0x040fe20000041818 */
[----:B------:R-:W-:Y:S01]  /*7120*/  LDSM.16.MT88.4 R116, [R168+0x4900] ;  /* 0x00490000a874783b */ /* 0x000fe20000004200 */
[----:B------:R-:W1:Y:S06]  /*7130*/  MUFU.EX2 R222, R222 ;  /* 0x000000de00de7308 */ /* 0x000e6c0000000800 */
[C---:B------:R-:W-:Y:S01]  /*7140*/  HMMA.16816.F32.BF16 R28, R100.reuse, R120, R28 ;  /* 0x00000078641c723c */ /* 0x040fe2000004181c */
[----:B-----5:R-:W-:Y:S07]  /*7150*/  LDSM.16.MT88.4 R152, [R135+UR4+0x3900] ;  /* 0x003900048798783b */ /* 0x020fee0008004200 */
[C---:B------:R-:W-:Y:S01]  /*7160*/  HMMA.16816.F32.BF16 R32, R100.reuse, R122, R32 ;  /* 0x0000007a6420723c */ /* 0x040fe20000041820 */
[----:B------:R-:W-:Y:S07]  /*7170*/  LDSM.16.MT88.4 R120, [R133+0x1100] ;  /* 0x001100008578783b */ /* 0x000fee0000004200 */
[C---:B------:R-:W-:Y:S08]  /*7180*/  HMMA.16816.F32.BF16 R36, R100.reuse, R124, R36 ;  /* 0x0000007c6424723c */ /* 0x040ff00000041824 */
[C---:B------:R-:W-:Y:S01]  /*7190*/  HMMA.16816.F32.BF16 R40, R100.reuse, R126, R40 ;  /* 0x0000007e6428723c */ /* 0x040fe20000041828 */
[----:B------:R-:W-:Y:S07]  /*71a0*/  LDSM.16.MT88.4 R124, [R168+0x1100] ;  /* 0x00110000a87c783b */ /* 0x000fee0000004200 */
[C---:B------:R-:W-:Y:S07]  /*71b0*/  HMMA.16816.F32.BF16 R44, R100.reuse, R136, R44 ;  /* 0x00000088642c723c */ /* 0x040fee000004182c */
[----:B------:R-:W-:Y:S01]  /*71c0*/  F2FP.BF16.PACK_AB R136, R233, R230 ;  /* 0x000000e6e988723e */ /* 0x000fe200000010ff */
[C---:B------:R-:W-:Y:S04]  /*71d0*/  HMMA.16816.F32.BF16 R48, R100.reuse, R138, R48 ;  /* 0x0000008a6430723c */ /* 0x040fe80000041830 */
[----:B------:R-:W-:Y:S03]  /*71e0*/  F2FP.BF16.PACK_AB R137, R235, R232 ;  /* 0x000000e8eb89723e */ /* 0x000fe600000010ff */
[----:B--2---:R-:W-:Y:S01]  /*71f0*/  F2FP.BF16.PACK_AB R138, R237, R234 ;  /* 0x000000eaed8a723e */ /* 0x004fe200000010ff */
[C---:B------:R-:W-:Y:S04]  /*7200*/  HMMA.16816.F32.BF16 R52, R100.reuse, R140, R52 ;  /* 0x0000008c6434723c */ /* 0x040fe80000041834 */
[----:B------:R-:W-:Y:S04]  /*7210*/  F2FP.BF16.PACK_AB R139, R239, R236 ;  /* 0x000000ecef8b723e */ /* 0x000fe800000010ff */
[C---:B------:R-:W-:Y:S01]  /*7220*/  HMMA.16816.F32.BF16 R56, R100.reuse, R142, R56 ;  /* 0x0000008e6438723c */ /* 0x040fe20000041838 */
[----:B------:R-:W-:Y:S07]  /*7230*/  LDSM.16.MT88.4 R140, [R168+0x1900] ;  /* 0x00190000a88c783b */ /* 0x000fee0000004200 */
[C---:B---3--:R-:W-:Y:S08]  /*7240*/  HMMA.16816.F32.BF16 R60, R100.reuse, R104, R60 ;  /* 0x00000068643c723c */ /* 0x048ff0000004183c */
[C---:B------:R-:W-:Y:S01]  /*7250*/  HMMA.16816.F32.BF16 R64, R100.reuse, R106, R64 ;  /* 0x0000006a6440723c */ /* 0x040fe20000041840 */
[----:B------:R-:W2:Y:S07]  /*7260*/  LDSM.16.MT88.4 R104, [R135+UR4+0x4900] ;  /* 0x004900048768783b */ /* 0x000eae0008004200 */
[C---:B----4-:R-:W-:Y:S08]  /*7270*/  HMMA.16816.F32.BF16 R68, R100.reuse, R108, R68 ;  /* 0x0000006c6444723c */ /* 0x050ff00000041844 */
[C---:B------:R-:W-:Y:S01]  /*7280*/  HMMA.16816.F32.BF16 R72, R100.reuse, R110, R72 ;  /* 0x0000006e6448723c */ /* 0x040fe20000041848 */
[----:B------:R-:W3:Y:S07]  /*7290*/  LDSM.16.MT88.4 R108, [R184+UR4+0x1100] ;  /* 0x00110004b86c783b */ /* 0x000eee0008004200 */
[C---:B------:R-:W-:Y:S08]  /*72a0*/  HMMA.16816.F32.BF16 R76, R100.reuse, R112, R76 ;  /* 0x00000070644c723c */ /* 0x040ff0000004184c */
[C---:B------:R-:W-:Y:S01]  /*72b0*/  HMMA.16816.F32.BF16 R80, R100.reuse, R114, R80 ;  /* 0x000000726450723c */ /* 0x040fe20000041850 */
[----:B------:R-:W4:Y:S07]  /*72c0*/  LDSM.16.MT88.4 R112, [R135+UR4+0x1100] ;  /* 0x001100048770783b */ /* 0x000f2e0008004200 */
[C---:B--2---:R-:W-:Y:S08]  /*72d0*/  HMMA.16816.F32.BF16 R84, R100.reuse, R104, R84 ;  /* 0x000000686454723c */ /* 0x044ff00000041854 */
[C---:B------:R-:W-:Y:S01]  /*72e0*/  HMMA.16816.F32.BF16 R88, R100.reuse, R106, R88 ;  /* 0x0000006a6458723c */ /* 0x040fe20000041858 */
[----:B------:R-:W2:Y:S07]  /*72f0*/  LDSM.16.MT88.4 R104, [R184+UR4+0x3100] ;  /* 0x00310004b868783b */ /* 0x000eae0008004200 */
[C---:B------:R-:W-:Y:S08]  /*7300*/  HMMA.16816.F32.BF16 R92, R100.reuse, R116, R92 ;  /* 0x00000074645c723c */ /* 0x040ff0000004185c */
[----:B------:R-:W-:Y:S01]  /*7310*/  HMMA.16816.F32.BF16 R96, R100, R118, R96 ;  /* 0x000000766460723c */ /* 0x000fe20000041860 */
[----:B------:R-:W5:Y:S06]  /*7320*/  LDSM.16.MT88.4 R116, [R133+0x3100] ;  /* 0x003100008574783b */ /* 0x000f6c0000004200 */
[----:B------:R-:W-:Y:S02]  /*7330*/  F2FP.BF16.PACK_AB R100, R225, R226 ;  /* 0x000000e2e164723e */ /* 0x000fe400000010ff */
[----:B------:R-:W-:Y:S03]  /*7340*/  F2FP.BF16.PACK_AB R101, R227, R224 ;  /* 0x000000e0e365723e */ /* 0x000fe600000010ff */
[----:B-1----:R-:W-:Y:S02]  /*7350*/  F2FP.BF16.PACK_AB R102, R229, R222 ;  /* 0x000000dee566723e */ /* 0x002fe400000010ff */
[----:B------:R-:W-:Y:S07]  /*7360*/  F2FP.BF16.PACK_AB R103, R231, R228 ;  /* 0x000000e4e767723e */ /* 0x000fee00000010ff */
[C---:B---3--:R-:W-:Y:S08]  /*7370*/  HMMA.16816.F32.BF16 R4, R100.reuse, R108, R4 ;  /* 0x0000006c6404723c */ /* 0x048ff00000041804 */
[C---:B------:R-:W-:Y:S01]  /*7380*/  HMMA.16816.F32.BF16 R8, R100.reuse, R110, R8 ;  /* 0x0000006e6408723c */ /* 0x040fe20000041808 */
[----:B------:R-:W1:Y:S07]  /*7390*/  LDSM.16.MT88.4 R108, [R135+UR4+0x3100] ;  /* 0x00310004876c783b */ /* 0x000e6e0008004200 */
[C---:B------:R-:W-:Y:S08]  /*73a0*/  HMMA.16816.F32.BF16 R12, R100.reuse, R120, R12 ;  /* 0x00000078640c723c */ /* 0x040ff0000004180c */
[C---:B------:R-:W-:Y:S08]  /*73b0*/  HMMA.16816.F32.BF16 R16, R100.reuse, R122, R16 ;  /* 0x0000007a6410723c */ /* 0x040ff00000041810 */
[C---:B----4-:R-:W-:Y:S08]  /*73c0*/  HMMA.16816.F32.BF16 R20, R100.reuse, R112, R20 ;  /* 0x000000706414723c */ /* 0x050ff00000041814 */
[C---:B------:R-:W-:Y:S01]  /*73d0*/  HMMA.16816.F32.BF16 R24, R100.reuse, R114, R24 ;  /* 0x000000726418723c */ /* 0x040fe20000041818 */
[----:B------:R-:W3:Y:S07]  /*73e0*/  LDSM.16.MT88.4 R112, [R168+0x3100] ;  /* 0x00310000a870783b */ /* 0x000eee0000004200 */
[C---:B------:R-:W-:Y:S08]  /*73f0*/  HMMA.16816.F32.BF16 R28, R100.reuse, R124, R28 ;  /* 0x0000007c641c723c */ /* 0x040ff0000004181c */
[C---:B------:R-:W-:Y:S01]  /*7400*/  HMMA.16816.F32.BF16 R32, R100.reuse, R126, R32 ;  /* 0x0000007e6420723c */ /* 0x040fe20000041820 */
[----:B------:R-:W-:Y:S07]  /*7410*/  LDSM.16.MT88.4 R124, [R184+UR4+0x1900] ;  /* 0x00190004b87c783b */ /* 0x000fee0008004200 */
[C---:B--2---:R-:W-:Y:S08]  /*7420*/  HMMA.16816.F32.BF16 R36, R100.reuse, R104, R36 ;  /* 0x000000686424723c */ /* 0x044ff00000041824 */
[C---:B------:R-:W-:Y:S01]  /*7430*/  HMMA.16816.F32.BF16 R40, R100.reuse, R106, R40 ;  /* 0x0000006a6428723c */ /* 0x040fe20000041828 */
[----:B------:R-:W2:Y:S07]  /*7440*/  LDSM.16.MT88.4 R104, [R184+UR4+0x5100] ;  /* 0x00510004b868783b */ /* 0x000eae0008004200 */
[C---:B-----5:R-:W-:Y:S08]  /*7450*/  HMMA.16816.F32.BF16 R44, R100.reuse, R116, R44 ;  /* 0x00000074642c723c */ /* 0x060ff0000004182c */
[C---:B------:R-:W-:Y:S01]  /*7460*/  HMMA.16816.F32.BF16 R48, R100.reuse, R118, R48 ;  /* 0x000000766430723c */ /* 0x040fe20000041830 */
[----:B------:R-:W4:Y:S07]  /*7470*/  LDSM.16.MT88.4 R116, [R133+0x5100] ;  /* 0x005100008574783b */ /* 0x000f2e0000004200 */
[C---:B-1----:R-:W-:Y:S08]  /*7480*/  HMMA.16816.F32.BF16 R52, R100.reuse, R108, R52 ;  /* 0x0000006c6434723c */ /* 0x042ff00000041834 */
[C---:B------:R-:W-:Y:S01]  /*7490*/  HMMA.16816.F32.BF16 R56, R100.reuse, R110, R56 ;  /* 0x0000006e6438723c */ /* 0x040fe20000041838 */
[----:B------:R-:W1:Y:S07]  /*74a0*/  LDSM.16.MT88.4 R108, [R135+UR4+0x5100] ;  /* 0x00510004876c783b */ /* 0x000e6e0008004200 */
[C---:B---3--:R-:W-:Y:S08]  /*74b0*/  HMMA.16816.F32.BF16 R60, R100.reuse, R112, R60 ;  /* 0x00000070643c723c */ /* 0x048ff0000004183c */
[C---:B------:R-:W-:Y:S01]  /*74c0*/  HMMA.16816.F32.BF16 R64, R100.reuse, R114, R64 ;  /* 0x000000726440723c */ /* 0x040fe20000041840 */
[----:B------:R-:W3:Y:S07]  /*74d0*/  LDSM.16.MT88.4 R112, [R168+0x5100] ;  /* 0x00510000a870783b */ /* 0x000eee0000004200 */
[C---:B--2---:R-:W-:Y:S08]  /*74e0*/  HMMA.16816.F32.BF16 R68, R100.reuse, R104, R68 ;  /* 0x000000686444723c */ /* 0x044ff00000041844 */
[C---:B------:R-:W-:Y:S01]  /*74f0*/  HMMA.16816.F32.BF16 R72, R100.reuse, R106, R72 ;  /* 0x0000006a6448723c */ /* 0x040fe20000041848 */
[----:B------:R-:W-:Y:S07]  /*7500*/  LDSM.16.MT88.4 R104, [R135+UR4+0x1900] ;  /* 0x001900048768783b */ /* 0x000fee0008004200 */
[C---:B----4-:R-:W-:Y:S08]  /*7510*/  HMMA.16816.F32.BF16 R76, R100.reuse, R116, R76 ;  /* 0x00000074644c723c */ /* 0x050ff0000004184c */
[C---:B------:R-:W-:Y:S01]  /*7520*/  HMMA.16816.F32.BF16 R80, R100.reuse, R118, R80 ;  /* 0x000000766450723c */ /* 0x040fe20000041850 */
[----:B------:R2:W4:Y:S07]  /*7530*/  LDSM.16.MT88.4 R116, [R133+0x1900] ;  /* 0x001900008574783b */ /* 0x00052e0000004200 */
[C---:B-1----:R-:W-:Y:S08]  /*7540*/  HMMA.16816.F32.BF16 R84, R100.reuse, R108, R84 ;  /* 0x0000006c6454723c */ /* 0x042ff00000041854 */
[C---:B------:R-:W-:Y:S08]  /*7550*/  HMMA.16816.F32.BF16 R88, R100.reuse, R110, R88 ;  /* 0x0000006e6458723c */ /* 0x040ff00000041858 */
[C---:B---3--:R-:W-:Y:S04]  /*7560*/  HMMA.16816.F32.BF16 R92, R100.reuse, R112, R92 ;  /* 0x00000070645c723c */ /* 0x048fe8000004185c */
[----:B--2---:R-:W-:Y:S04]  /*7570*/  FADD.FTZ R133, R183, R182 ;  /* 0x000000b6b7857221 */ /* 0x004fe80000010000 */
[----:B------:R-:W-:Y:S04]  /*7580*/  HMMA.16816.F32.BF16 R96, R100, R114, R96 ;  /* 0x000000726460723c */ /* 0x000fe80000041860 */
[----:B------:R-:W-:Y:S04]  /*7590*/  FADD.FTZ R133, R220, R133 ;  /* 0x00000085dc857221 */ /* 0x000fe80000010000 */
[C---:B------:R-:W-:Y:S05]  /*75a0*/  HMMA.16816.F32.BF16 R128, R136.reuse, R124, R4 ;  /* 0x0000007c8880723c */ /* 0x040fea0000041804 */
[----:B------:R-:W-:Y:S03]  /*75b0*/  FADD.FTZ R224, R224, R133 ;  /* 0x00000085e0e07221 */ /* 0x000fe60000010000 */
[C---:B------:R-:W-:Y:S04]  /*75c0*/  HMMA.16816.F32.BF16 R124, R136.reuse, R126, R8 ;  /* 0x0000007e887c723c */ /* 0x040fe80000041808 */
[----:B------:R-:W-:Y:S04]  /*75d0*/  FADD.FTZ R227, R227, R224 ;  /* 0x000000e0e3e37221 */ /* 0x000fe80000010000 */
[C---:B----4-:R-:W-:Y:S04]  /*75e0*/  HMMA.16816.F32.BF16 R120, R136.reuse, R116, R12 ;  /* 0x000000748878723c */ /* 0x050fe8000004180c */
[----:B------:R-:W-:Y:S04]  /*75f0*/  FADD.FTZ R228, R228, R227 ;  /* 0x000000e3e4e47221 */ /* 0x000fe80000010000 */
[C---:B------:R-:W-:Y:S04]  /*7600*/  HMMA.16816.F32.BF16 R116, R136.reuse, R118, R16 ;  /* 0x000000768874723c */ /* 0x040fe80000041810 */
[----:B------:R-:W-:Y:S04]  /*7610*/  FADD.FTZ R231, R231, R228 ;  /* 0x000000e4e7e77221 */ /* 0x000fe80000010000 */
[C---:B------:R-:W-:Y:S04]  /*7620*/  HMMA.16816.F32.BF16 R112, R136.reuse, R104, R20 ;  /* 0x000000688870723c */ /* 0x040fe80000041814 */
[----:B------:R-:W-:Y:S04]  /*7630*/  FADD.FTZ R232, R232, R231 ;  /* 0x000000e7e8e87221 */ /* 0x000fe80000010000 */
[C---:B------:R-:W-:Y:S04]  /*7640*/  HMMA.16816.F32.BF16 R108, R136.reuse, R106, R24 ;  /* 0x0000006a886c723c */ /* 0x040fe80000041818 */
[----:B------:R-:W-:Y:S04]  /*7650*/  FADD.FTZ R235, R235, R232 ;  /* 0x000000e8ebeb7221 */ /* 0x000fe80000010000 */
[C---:B------:R-:W-:Y:S04]  /*7660*/  HMMA.16816.F32.BF16 R104, R136.reuse, R140, R28 ;  /* 0x0000008c8868723c */ /* 0x040fe8000004181c */
[----:B------:R-:W-:Y:S04]  /*7670*/  FADD.FTZ R236, R236, R235 ;  /* 0x000000ebecec7221 */ /* 0x000fe80000010000 */
[C---:B------:R-:W-:Y:S01]  /*7680*/  HMMA.16816.F32.BF16 R100, R136.reuse, R142, R32 ;  /* 0x0000008e8864723c */ /* 0x040fe20000041820 */
[----:B------:R-:W1:Y:S03]  /*7690*/  LDSM.16.MT88.4 R32, [R135+UR4+0x5900] ;  /* 0x005900048720783b */ /* 0x000e660008004200 */
[----:B------:R-:W-:Y:S04]  /*76a0*/  FADD.FTZ R221, R239, R236 ;  /* 0x000000ecefdd7221 */ /* 0x000fe80000010000 */
        /* <DEDUP_REMOVED lines=13> */
[C---:B-1----:R-:W-:Y:S07]  /*7780*/  HMMA.16816.F32.BF16 R84, R136.reuse, R32, R84 ;  /* 0x000000208854723c */ /* 0x042fee0000041854 */
[----:B------:R-:W-:Y:S01]  /*7790*/  FADD.FTZ R33, R181, R178 ;  /* 0x000000b2b5217221 */ /* 0x000fe20000010000 */
[C---:B------:R-:W-:Y:S04]  /*77a0*/  HMMA.16816.F32.BF16 R88, R136.reuse, R34, R88 ;  /* 0x000000228858723c */ /* 0x040fe80000041858 */
[----:B------:R-:W-:Y:S04]  /*77b0*/  FADD.FTZ R33, R218, R33 ;  /* 0x00000021da217221 */ /* 0x000fe80000010000 */
[C---:B--2---:R-:W-:Y:S04]  /*77c0*/  HMMA.16816.F32.BF16 R92, R136.reuse, R140, R92 ;  /* 0x0000008c885c723c */ /* 0x044fe8000004185c */
[----:B------:R-:W-:Y:S01]  /*77d0*/  FADD.FTZ R226, R226, R33 ;  /* 0x00000021e2e27221 */ /* 0x000fe20000010000 */
[----:B------:R-:W-:Y:S03]  /*77e0*/  IADD3 R33, R219, -0x2, RZ ;  /* 0xfffffffedb217810 */ /* 0x000fe60007ffe0ff */
[----:B------:R-:W-:Y:S01]  /*77f0*/  FADD.FTZ R225, R225, R226 ;  /* 0x000000e2e1e17221 */ /* 0x000fe20000010000 */
[----:B------:R-:W-:Y:S03]  /*7800*/  HMMA.16816.F32.BF16 R96, R136, R142, R96 ;  /* 0x0000008e8860723c */ /* 0x000fe60000041860 */
[----:B------:R-:W-:Y:S01]  /*7810*/  FADD.FTZ R222, R222, R225 ;  /* 0x000000e1dede7221 */ /* 0x000fe20000010000 */
[----:B------:R-:W-:Y:S03]  /*7820*/  ISETP.GE.AND P0, PT, R33, R196, PT ;  /* 0x000000c42100720c */ /* 0x000fe60003f06270 */
[----:B------:R-:W-:Y:S05]  /*7830*/  FADD.FTZ R229, R229, R222 ;  /* 0x000000dee5e57221 */ /* 0x000fea0000010000 */
[----:B------:R-:W-:Y:S04]  /*7840*/  FADD.FTZ R230, R230, R229 ;  /* 0x000000e5e6e67221 */ /* 0x000fe80000010000 */
[----:B------:R-:W-:Y:S04]  /*7850*/  FADD.FTZ R233, R233, R230 ;  /* 0x000000e6e9e97221 */ /* 0x000fe80000010000 */
[----:B------:R-:W-:Y:S04]  /*7860*/  FADD.FTZ R234, R234, R233 ;  /* 0x000000e9eaea7221 */ /* 0x000fe80000010000 */
[----:B------:R-:W-:Y:S01]  /*7870*/  FADD.FTZ R223, R237, R234 ;  /* 0x000000eaeddf7221 */ /* 0x000fe20000010000 */
[----:B------:R-:W-:-:S05]  /*7880*/  @!P0 BRA `(.L_x_1539) ;  /* 0x000003f000008947 */ /* 0x000fca0003800000 */
[----:B------:R-:W-:Y:S01]  /*7890*/  ISETP.NE.AND P2, PT, R197, 0x1, PT ;  /* 0x00000001c500780c */ /* 0x000fe20003f45270 */
[----:B------:R-:W-:Y:S01]  /*78a0*/  IMAD R5, R219, 0x40, R203 ;  /* 0x00000040db057824 */ /* 0x000fe200078e02cb */
[----:B------:R-:W-:Y:S01]  /*78b0*/  SEL R4, RZ, 0x10, P5 ;  /* 0x00000010ff047807 */ /* 0x000fe20002800000 */
[----:B------:R-:W-:Y:S03]  /*78c0*/  IMAD.MOV.U32 R199, RZ, RZ, RZ ;  /* 0x000000ffffc77224 */ /* 0x000fe600078e00ff */
[----:B------:R-:W-:Y:S05]  /*78d0*/  IADD3 R200, R5, -0x80, R202 ;  /* 0xffffff8005c87810 */ /* 0x000fea0007ffe0ca */
[----:B------:R-:W-:Y:S02]  /*78e0*/  IMAD.MOV.U32 R0, RZ, RZ, R200 ;  /* 0x000000ffff007224 */ /* 0x000fe400078e00c8 */
[----:B------:R-:W-:Y:S05]  /*78f0*/  @P2 IMAD.HI.U32 R2, R200, c[0x0][0x2bc], RZ ;  /* 0x0000af00c8022a27 */ /* 0x000fea00078e00ff */
[----:B------:R-:W-:Y:S02]  /*7900*/  @P2 SHF.R.U32.HI R0, RZ, c[0x0][0x2c0], R2 ;  /* 0x0000b000ff002a19 */ /* 0x000fe40000011602 */
[----:B------:R-:W-:Y:S02]  /*7910*/  ISETP.NE.U32.AND P2, PT, R4, RZ, PT ;  /* 0x000000ff0400720c */ /* 0x000fe40003f45070 */
[C---:B------:R-:W-:Y:S04]  /*7920*/  @!P3 IADD3 R5, P0, R0.reuse, R210, RZ ;  /* 0x000000d20005b210 */ /* 0x040fe80007f1e0ff */
[----:B------:R-:W-:Y:S02]  /*7930*/  @!P3 LEA.HI.X.SX32 R2, R0, R195, 0x1, P0 ;  /* 0x000000c30002b211 */ /* 0x000fe400000f0eff */
[C---:B------:R-:W-:Y:S04]  /*7940*/  @!P3 LEA R10, P0, R5.reuse, c[0x0][0x2a0], 0x2 ;  /* 0x0000a800050aba11 */ /* 0x040fe800078010ff */
[----:B------:R-:W-:Y:S01]  /*7950*/  @!P3 LEA.HI.X R11, R5, c[0x0][0x2a4], R2, 0x2, P0 ;  /* 0x0000a900050bba11 */ /* 0x000fe200000f1402 */
[----:B------:R-:W-:Y:S01]  /*7960*/  IMAD.MOV R5, RZ, RZ, -R0 ;  /* 0x000000ffff057224 */ /* 0x000fe200078e0a00 */
[----:B------:R-:W-:Y:S03]  /*7970*/  SEL R2, RZ, 0x10, P4 ;  /* 0x00000010ff027807 */ /* 0x000fe60002000000 */
[----:B------:R-:W2:Y:S01]  /*7980*/  @!P3 LDG.E R199, [R10.64] ;  /* 0x000000060ac7b981 */ /* 0x000ea2000c1e1900 */
[----:B------:R-:W-:Y:S01]  /*7990*/  IADD3 R6, -R2, 0x10, RZ ;  /* 0x0000001002067810 */ /* 0x000fe20007ffe1ff */
[----:B------:R-:W-:Y:S03]  /*79a0*/  IMAD R200, R5, c[0x0][0x2b8], R200 ;  /* 0x0000ae0005c87a24 */ /* 0x000fe600078e02c8 */
[----:B------:R-:W-:Y:S01]  /*79b0*/  LOP3.LUT R6, R6, 0xf, RZ, 0xc0, !PT ;  /* 0x0000000f06067812 */ /* 0x000fe200078ec0ff */
[----:B------:R-:W-:Y:S01]  /*79c0*/  IMAD.WIDE.U32 R8, R200, c[0x0][0x1e0], RZ ;  /* 0x00007800c8087a25 */ /* 0x000fe200078e00ff */
[----:B------:R-:W-:Y:S05]  /*79d0*/  SHF.R.S32.HI R0, RZ, 0x1f, R200 ;  /* 0x0000001fff007819 */ /* 0x000fea00000114c8 */
        /* <DEDUP_REMOVED lines=11> */
[----:B------:R-:W1:Y:S01]  /*7a90*/  SHFL.IDX PT, R7, R14, 0x1, 0x181f ;  /* 0x00381f000e077f89 */ /* 0x000e6200000e0000 */
[----:B------:R-:W-:Y:S02]  /*7aa0*/  SEL R0, RZ, 0x10, P6 ;  /* 0x00000010ff007807 */ /* 0x000fe40003000000 */
[----:B------:R-:W-:Y:S01]  /*7ab0*/  IADD3 R5, -R4, 0x10, RZ ;  /* 0x0000001004057810 */ /* 0x000fe20007ffe1ff */
[----:B------:R-:W2:Y:S03]  /*7ac0*/  SHFL.IDX PT, R9, R10, 0x1, 0x181f ;  /* 0x00381f000a097f89 */ /* 0x000ea600000e0000 */
[----:B------:R-:W-:Y:S01]  /*7ad0*/  LOP3.LUT R5, R5, 0xf, RZ, 0xc0, !PT ;  /* 0x0000000f05057812 */ /* 0x000fe200078ec0ff */
[----:B------:R3:W4:Y:S04]  /*7ae0*/  SHFL.IDX PT, R8, R14, RZ, 0x181f ;  /* 0x00181fff0e087589 */ /* 0x00072800000e0000 */
[----:B------:R-:W5:Y:S01]  /*7af0*/  SHFL.IDX PT, R11, R10, RZ, 0x181f ;  /* 0x00181fff0a0b7589 */ /* 0x000f6200000e0000 */
[----:B-1----:R-:W-:Y:S02]  /*7b00*/  IADD3 R12, P1, P0, R5, R7, R212 ;  /* 0x00000007050c7210 */ /* 0x002fe4000783e0d4 */
[----:B------:R-:W-:Y:S02]  /*7b10*/  IADD3 R5, -R0, 0x10, RZ ;  /* 0x0000001000057810 */ /* 0x000fe40007ffe1ff */
[----:B--2---:R-:W-:Y:S02]  /*7b20*/  IADD3.X R13, RZ, R9, R213, P1, P0 ;  /* 0x00000009ff0d7210 */ /* 0x004fe40000fe04d5 */
[----:B---3--:R-:W-:Y:S02]  /*7b30*/  IADD3 R14, P1, P0, R6, R7, R215 ;  /* 0x00000007060e7210 */ /* 0x008fe4000783e0d7 */
[----:B------:R-:W-:Y:S01]  /*7b40*/  LOP3.LUT R6, R5, 0xf, RZ, 0xc0, !PT ;  /* 0x0000000f05067812 */ /* 0x000fe200078ec0ff */
[----:B------:R-:W-:Y:S01]  /*7b50*/  IMAD R5, R217, 0x3000, R201 ;  /* 0x00003000d9057824 */ /* 0x000fe200078e02c9 */
[----:B------:R-:W-:Y:S02]  /*7b60*/  IADD3.X R15, RZ, R9, R216, P1, P0 ;  /* 0x00000009ff0f7210 */ /* 0x000fe40000fe04d8 */
[----:B------:R-:W-:Y:S01]  /*7b70*/  IADD3 R16, P1, P0, R6, R7, R205 ;  /* 0x0000000706107210 */ /* 0x000fe2000783e0cd */
[----:B------:R-:W-:Y:S03]  /*7b80*/  IMAD.SHL.U32 R7, R5, 0x2, RZ ;  /* 0x0000000205077824 */ /* 0x000fe600078e00ff */
[----:B------:R-:W-:Y:S02]  /*7b90*/  IADD3.X R17, RZ, R9, R214, P1, P0 ;  /* 0x00000009ff117210 */ /* 0x000fe40000fe04d6 */
[----:B----4-:R-:W-:Y:S02]  /*7ba0*/  IADD3 R20, P1, R212, R8, RZ ;  /* 0x00000008d4147210 */ /* 0x010fe40007f3e0ff */
[----:B------:R-:W-:Y:S03]  /*7bb0*/  IADD3 R18, P0, R8, R215, RZ ;  /* 0x000000d708127210 */ /* 0x000fe60007f1e0ff */
[----:B-----5:R-:W-:Y:S01]  /*7bc0*/  IMAD.X R21, R213, 0x1, R11, P1 ;  /* 0x00000001d5157824 */ /* 0x020fe200008e060b */
[----:B------:R-:W-:Y:S01]  /*7bd0*/  ISETP.NE.U32.AND P1, PT, R2, RZ, PT ;  /* 0x000000ff0200720c */ /* 0x000fe20003f25070 */
[C---:B------:R-:W-:Y:S01]  /*7be0*/  IMAD.X R19, R11.reuse, 0x1, R216, P0 ;  /* 0x000000010b137824 */ /* 0x040fe200000e06d8 */
[----:B------:R-:W-:Y:S02]  /*7bf0*/  IADD3 R8, P0, R8, R205, RZ ;  /* 0x000000cd08087210 */ /* 0x000fe40007f1e0ff */
[----:B------:R1:W-:Y:S03]  /*7c00*/  LDGSTS.E.BYPASS.LTC128B.128 [R7+0xc100], [R20.64], !P5 ;  /* 0x0c10000014077fae */ /* 0x0003e6000e901d46 */
[----:B------:R-:W-:Y:S01]  /*7c10*/  IMAD.X R9, R11, 0x1, R214, P0 ;  /* 0x000000010b097824 */ /* 0x000fe200000e06d6 */
[----:B------:R1:W-:Y:S01]  /*7c20*/  LDGSTS.E.BYPASS.LTC128B.128 [R7+0xe100], [R18.64], !P4 ;  /* 0x0e10000012077fae */ /* 0x0003e2000e101d46 */
[----:B------:R-:W-:Y:S03]  /*7c30*/  ISETP.NE.U32.AND P0, PT, R0, RZ, PT ;  /* 0x000000ff0000720c */ /* 0x000fe60003f05070 */
[----:B------:R1:W-:Y:S04]  /*7c40*/  LDGSTS.E.BYPASS.LTC128B.128 [R7+0x10100], [R8.64], !P6 ;  /* 0x1010000008077fae */ /* 0x0003e8000f101d46 */
[----:B------:R1:W-:Y:S04]  /*7c50*/  LDGSTS.E.BYPASS.LTC128B.128.ZFILL [R7+0xd100], [R12.64], P2 ;  /* 0x0d1000000c077fae */ /* 0x0003e80009141d46 */
[----:B------:R1:W-:Y:S04]  /*7c60*/  LDGSTS.E.BYPASS.LTC128B.128.ZFILL [R7+0xf100], [R14.64], P1 ;  /* 0x0f1000000e077fae */ /* 0x0003e80008941d46 */
[----:B------:R1:W-:Y:S02]  /*7c70*/  LDGSTS.E.BYPASS.LTC128B.128.ZFILL [R7+0x11100], [R16.64], P0 ;  /* 0x1110000010077fae */ /* 0x0003e40008141d46 */
.L_x_1539:
[----:B------:R-:W-:Y:S01]  /*7c80*/  UIADD3 UR4, UR5, 0x1, URZ ;  /* 0x0000000105047890 */ /* 0x000fe2000fffe03f */
[----:B------:R-:W0:Y:S01]  /*7c90*/  LDGDEPBAR ;  /* 0x00000000000079af */ /* 0x000e220000000000 */
[----:B------:R-:W-:Y:S01]  /*7ca0*/  UISETP.GE.AND UP0, UPT, UR5, 0x1, UPT ;  /* 0x000000010500788c */ /* 0x000fe2000bf06270 */
[----:B------:R-:W-:Y:S01]  /*7cb0*/  ISETP.GE.AND P0, PT, R196, R219, PT ;  /* 0x000000dbc400720c */ /* 0x000fe20003f06270 */
[----:B------:R-:W-:Y:S01]  /*7cc0*/  IMAD.MOV.U32 R0, RZ, RZ, R3 ;  /* 0x000000ffff007224 */ /* 0x000fe200078e0003 */
[----:B------:R-:W-:Y:S01]  /*7cd0*/  IADD3 R219, R219, -0x1, RZ ;  /* 0xffffffffdbdb7810 */ /* 0x000fe20007ffe0ff */
[----:B------:R-:W-:Y:S01]  /*7ce0*/  USEL UR5, UR4, URZ, !UP0 ;  /* 0x0000003f04057287 */ /* 0x000fe2000c000000 */
[----:B------:R-:W-:Y:S09]  /*7cf0*/  IMAD.MOV.U32 R133, RZ, RZ, R132 ;  /* 0x000000ffff857224 */ /* 0x000ff200078e0084 */
[----:B------:R-:W-:-:S05]  /*7d00*/  @!P0 BRA `(.L_x_1540) ;  /* 0xffffd05000008947 */ /* 0x000fca000383ffff */
.L_x_1537:
[----:B------:R-:W2:Y:S01]  /*7d10*/  SHFL.BFLY PT, R6, R223, 0x2, 0x1f ;  /* 0x0c401f00df067f89 */ /* 0x000ea200000e0000 */
[----:B------:R-:W-:-:S03]  /*7d20*/  PLOP3.LUT P2, PT, PT, PT, PT, 0x8, 0x0 ;  /* 0x000000000000781c */ /* 0x000fc60003f4e170 */
[----:B------:R-:W3:Y:S01]  /*7d30*/  SHFL.BFLY PT, R0, R221, 0x2, 0x1f ;  /* 0x0c401f00dd007f89 */ /* 0x000ee200000e0000 */
[----:B--2---:R-:W-:Y:S02]  /*7d40*/  FADD.FTZ R6, R6, R223 ;  /* 0x000000df06067221 */ /* 0x004fe40000010000 */
[----:B-1-3--:R-:W-:-:S03]  /*7d50*/  FADD.FTZ R7, R0, R221 ;  /* 0x000000dd00077221 */ /* 0x00afc60000010000 */
        /* <DEDUP_REMOVED lines=118> */
.L_x_1527:
[----:B------:R-:W-:Y:S05]  /*84c0*/  @P2 BRA `(.L_x_1541) ;  /* 0x000018f000002947 */ /* 0x000fea0003800000 */
[----:B-1----:R-:W1:Y:S01]  /*84d0*/  S2R R9, SR_TID.X ;  /* 0x0000000000097919 */ /* 0x002e620000002100 */
[----:B------:R-:W-:Y:S01]  /*84e0*/  SHF.R.S32.HI R11, RZ, 0x1f, R204 ;  /* 0x0000001fff0b7819 */ /* 0x000fe200000114cc */
[----:B------:R-:W-:Y:S01]  /*84f0*/  IMAD.WIDE.U32 R14, R204, c[0x0][0x4d0], RZ ;  /* 0x00013400cc0e7a25 */ /* 0x000fe200078e00ff */
[----:B------:R-:W-:Y:S01]  /*8500*/  MOV R12, c[0x0][0x4e8] ;  /* 0x00013a00000c7a02 */ /* 0x000fe20000000f00 */
[----:B------:R-:W2:Y:S01]  /*8510*/  S2R R3, SR_CTAID.Y ;  /* 0x0000000000037919 */ /* 0x000ea20000002600 */
[----:B------:R-:W-:Y:S01]  /*8520*/  BSSY B0, `(.L_x_1542) ;  /* 0x00000f6000007945 */ /* 0x000fe20003800000 */
[----:B------:R-:W-:-:S02]  /*8530*/  IMAD R13, R11, c[0x0][0x4d0], RZ ;  /* 0x000134000b0d7a24 */ /* 0x000fc400078e02ff */
[----:B------:R-:W-:Y:S01]  /*8540*/  BAR.SYNC.DEFER_BLOCKING 0x1, 0x100 ;  /* 0x0044000000007b1d */ /* 0x000fe20000010000 */
[----:B------:R-:W-:Y:S01]  /*8550*/  IMAD.MOV R6, RZ, RZ, -R204 ;  /* 0x000000ffff067224 */ /* 0x000fe200078e0acc */
[----:B------:R-:W-:Y:S01]  /*8560*/  ISETP.NE.AND P1, PT, R12, 0x1, PT ;  /* 0x000000010c00780c */ /* 0x000fe20003f25270 */
[----:B------:R-:W-:Y:S02]  /*8570*/  IMAD R13, R204, c[0x0][0x4d4], R13 ;  /* 0x00013500cc0d7a24 */ /* 0x000fe400078e020d */
[----:B------:R-:W-:Y:S01]  /*8580*/  IMAD R11, R11, c[0x0][0x438], RZ ;  /* 0x00010e000b0b7a24 */ /* 0x000fe200078e02ff */
[----:B------:R-:W3:Y:S01]  /*8590*/  S2R R7, SR_CTAID.Z ;  /* 0x0000000000077919 */ /* 0x000ee20000002700 */
[----:B------:R-:W-:-:S03]  /*85a0*/  IMAD.IADD R15, R15, 0x1, R13 ;  /* 0x000000010f0f7824 */ /* 0x000fc600078e020d */
[----:B------:R-:W4:Y:S01]  /*85b0*/  S2R R0, SR_CTAID.X ;  /* 0x0000000000007919 */ /* 0x000f220000002500 */
[----:B-1----:R-:W-:-:S04]  /*85c0*/  SHF.R.S32.HI R8, RZ, 0x1f, R9 ;  /* 0x0000001fff087819 */ /* 0x002fc80000011409 */
[-C--:B------:R-:W-:Y:S01]  /*85d0*/  LEA.HI R4, R8, R9.reuse, RZ, 0x5 ;  /* 0x0000000908047211 */ /* 0x080fe200078f28ff */
[----:B--2---:R-:W-:Y:S01]  /*85e0*/  IMAD R6, R6, c[0x0][0x550], R3 ;  /* 0x0001540006067a24 */ /* 0x004fe200078e0203 */
[-C--:B------:R-:W-:Y:S02]  /*85f0*/  LEA.HI R8, R8, R9.reuse, RZ, 0x2 ;  /* 0x0000000908087211 */ /* 0x080fe400078f10ff */
[--C-:B------:R-:W-:Y:S02]  /*8600*/  SHF.R.S32.HI R13, RZ, 0x5, R4.reuse ;  /* 0x00000005ff0d7819 */ /* 0x100fe40000011404 */
[----:B------:R-:W-:Y:S02]  /*8610*/  SHF.R.S32.HI R10, RZ, 0x1f, R4 ;  /* 0x0000001fff0a7819 */ /* 0x000fe40000011404 */
[----:B------:R-:W-:Y:S02]  /*8620*/  LOP3.LUT R4, R4, 0xffffffe0, RZ, 0xc0, !PT ;  /* 0xffffffe004047812 */ /* 0x000fe400078ec0ff */
[----:B------:R-:W-:Y:S01]  /*8630*/  LOP3.LUT R8, R8, 0xfffffffc, RZ, 0xc0, !PT ;  /* 0xfffffffc08087812 */ /* 0x000fe200078ec0ff */
[----:B---3--:R-:W-:Y:S01]  /*8640*/  IMAD.WIDE.U32 R14, R7, c[0x0][0x4d8], R14 ;  /* 0x00013600070e7a25 */ /* 0x008fe200078e000e */
[----:B------:R-:W-:-:S02]  /*8650*/  IADD3 R4, -R4, R9, RZ ;  /* 0x0000000904047210 */ /* 0x000fc40007ffe1ff */
[----:B------:R-:W-:Y:S01]  /*8660*/  LEA.HI R10, R10, R13, RZ, 0x3 ;  /* 0x0000000d0a0a7211 */ /* 0x000fe200078f18ff */
[----:B------:R-:W-:Y:S01]  /*8670*/  IMAD.IADD R9, R9, 0x1, -R8 ;  /* 0x0000000109097824 */ /* 0x000fe200078e0a08 */
[----:B------:R-:W-:Y:S01]  /*8680*/  SHF.R.S32.HI R3, RZ, 0x1f, R4 ;  /* 0x0000001fff037819 */ /* 0x000fe20000011404 */
[----:B------:R-:W-:Y:S01]  /*8690*/  IMAD R8, R204, c[0x0][0x43c], R11 ;  /* 0x00010f00cc087a24 */ /* 0x000fe200078e020b */
[----:B------:R-:W-:Y:S01]  /*86a0*/  LOP3.LUT R10, R10, 0xffffff8, RZ, 0xc0, !PT ;  /* 0x0ffffff80a0a7812 */ /* 0x000fe200078ec0ff */
[----:B------:R-:W-:Y:S01]  /*86b0*/  IMAD.WIDE.U32 R204, R204, c[0x0][0x438], RZ ;  /* 0x00010e00cccc7a25 */ /* 0x000fe200078e00ff */
[----:B------:R-:W-:Y:S02]  /*86c0*/  LEA.HI R3, R3, R4, RZ, 0x2 ;  /* 0x0000000403037211 */ /* 0x000fe400078f10ff */
[----:B------:R-:W-:Y:S01]  /*86d0*/  LEA.HI R16, R9, R9, RZ, 0x1 ;  /* 0x0000000909107211 */ /* 0x000fe200078f08ff */
[----:B------:R-:W-:Y:S01]  /*86e0*/  IMAD.IADD R10, R13, 0x1, -R10 ;  /* 0x000000010d0a7824 */ /* 0x000fe200078e0a0a */
[----:B------:R-:W-:Y:S01]  /*86f0*/  SHF.R.S32.HI R13, RZ, 0x2, R3 ;  /* 0x00000002ff0d7819 */ /* 0x000fe20000011403 */
[----:B------:R-:W-:Y:S01]  /*8700*/  IMAD.IADD R205, R205, 0x1, R8 ;  /* 0x00000001cdcd7824 */ /* 0x000fe200078e0208 */
[----:B------:R-:W-:-:S02]  /*8710*/  LOP3.LUT R16, R16, 0x1ffffffe, RZ, 0xc0, !PT ;  /* 0x1ffffffe10107812 */ /* 0x000fc400078ec0ff */
[----:B------:R-:W-:Y:S01]  /*8720*/  SHF.R.S32.HI R11, RZ, 0x1f, R7 ;  /* 0x0000001fff0b7819 */ /* 0x000fe20000011407 */
[----:B------:R-:W-:Y:S01]  /*8730*/  IMAD R13, R10, 0x10, R13 ;  /* 0x000000100a0d7824 */ /* 0x000fe200078e020d */
[----:B------:R-:W-:Y:S01]  /*8740*/  IADD3 R16, R9, -R16, RZ ;  /* 0x8000001009107210 */ /* 0x000fe20007ffe0ff */
[----:B------:R-:W-:Y:S01]  /*8750*/  IMAD.WIDE.U32 R204, R7, c[0x0][0x440], R204 ;  /* 0x0001100007cc7a25 */ /* 0x000fe200078e00cc */
[----:B------:R-:W-:Y:S02]  /*8760*/  LOP3.LUT R3, R3, 0x7ffffffc, RZ, 0xc0, !PT ;  /* 0x7ffffffc03037812 */ /* 0x000fe400078ec0ff */
[----:B------:R-:W-:Y:S01]  /*8770*/  LEA R9, R16, R13, 0x3 ;  /* 0x0000000d10097211 */ /* 0x000fe200078e18ff */
[C---:B------:R-:W-:Y:S02]  /*8780*/  IMAD R8, R11.reuse, c[0x0][0x4d8], RZ ;  /* 0x000136000b087a24 */ /* 0x040fe400078e02ff */
[----:B------:R-:W-:Y:S02]  /*8790*/  IMAD R10, R11, c[0x0][0x440], RZ ;  /* 0x000110000b0a7a24 */ /* 0x000fe400078e02ff */
[----:B------:R-:W-:-:S02]  /*87a0*/  IMAD R8, R7, c[0x0][0x4dc], R8 ;  /* 0x0001370007087a24 */ /* 0x000fc400078e0208 */
[C---:B----4-:R-:W-:Y:S01]  /*87b0*/  IMAD R9, R0.reuse, 0x80, R9 ;  /* 0x0000008000097824 */ /* 0x050fe200078e0209 */
[----:B------:R-:W-:Y:S01]  /*87c0*/  LEA R0, R0, R13, 0x7 ;  /* 0x0000000d00007211 */ /* 0x000fe200078e38ff */
[----:B------:R-:W-:Y:S01]  /*87d0*/  IMAD R10, R7, c[0x0][0x444], R10 ;  /* 0x00011100070a7a24 */ /* 0x000fe200078e020a */
[----:B------:R-:W-:Y:S01]  /*87e0*/  IADD3 R15, R15, R8, RZ ;  /* 0x000000080f0f7210 */ /* 0x000fe20007ffe0ff */
[----:B------:R-:W-:Y:S01]  /*87f0*/  @P1 IMAD.HI.U32 R8, R9, c[0x0][0x4ec], RZ ;  /* 0x00013b0009081a27 */ /* 0x000fe200078e00ff */
[----:B------:R-:W-:-:S03]  /*8800*/  SHF.R.S32.HI R7, RZ, 0x1f, R6 ;  /* 0x0000001fff077819 */ /* 0x000fc60000011406 */
[----:B------:R-:W-:Y:S01]  /*8810*/  IMAD.IADD R205, R205, 0x1, R10 ;  /* 0x00000001cdcd7824 */ /* 0x000fe200078e020a */
[----:B------:R-:W-:Y:S01]  /*8820*/  MOV R10, R9 ;  /* 0x00000009000a7202 */ /* 0x000fe20000000f00 */
[C---:B------:R-:W-:Y:S01]  /*8830*/  IMAD R11, R7.reuse, c[0x0][0x4e0], RZ ;  /* 0x00013800070b7a24 */ /* 0x040fe200078e02ff */
[----:B------:R-:W-:Y:S01]  /*8840*/  @P1 SHF.R.U32.HI R10, RZ, c[0x0][0x4f0], R8 ;  /* 0x00013c00ff0a1a19 */ /* 0x000fe20000011608 */
[----:B------:R-:W-:Y:S02]  /*8850*/  IMAD R7, R7, c[0x0][0x448], RZ ;  /* 0x0001120007077a24 */ /* 0x000fe400078e02ff */
[C---:B------:R-:W-:Y:S02]  /*8860*/  IMAD R11, R6.reuse, c[0x0][0x4e4], R11 ;  /* 0x00013900060b7a24 */ /* 0x040fe400078e020b */
[----:B------:R-:W-:Y:S02]  /*8870*/  IMAD.MOV R8, RZ, RZ, -R10 ;  /* 0x000000ffff087224 */ /* 0x000fe400078e0a0a */
[----:B------:R-:W-:-:S02]  /*8880*/  IMAD R7, R6, c[0x0][0x44c], R7 ;  /* 0x0001130006077a24 */ /* 0x000fc400078e0207 */
[----:B------:R-:W-:-:S04]  /*8890*/  IMAD.WIDE.U32 R204, R6, c[0x0][0x448], R204 ;  /* 0x0001120006cc7a25 */ /* 0x000fc800078e00cc */
[----:B------:R-:W-:Y:S01]  /*88a0*/  IMAD.WIDE.U32 R16, R6, c[0x0][0x4e0], R14 ;  /* 0x0001380006107a25 */ /* 0x000fe200078e000e */
[----:B------:R-:W-:-:S03]  /*88b0*/  MOV R14, R9 ;  /* 0x00000009000e7202 */ /* 0x000fc60000000f00 */
[----:B------:R-:W-:-:S04]  /*88c0*/  @P1 IMAD.HI.U32 R6, R9, c[0x0][0x4ec], RZ ;  /* 0x00013b0009061a27 */ /* 0x000fc800078e00ff */
[----:B------:R-:W-:Y:S01]  /*88d0*/  IMAD R8, R8, c[0x0][0x4e8], R9 ;  /* 0x00013a0008087a24 */ /* 0x000fe200078e0209 */
[----:B------:R-:W-:Y:S01]  /*88e0*/  @P1 SHF.R.U32.HI R14, RZ, c[0x0][0x4f0], R6 ;  /* 0x00013c00ff0e1a19 */ /* 0x000fe20000011606 */
[----:B------:R-:W-:Y:S01]  /*88f0*/  IMAD.IADD R205, R205, 0x1, R7 ;  /* 0x00000001cdcd7824 */ /* 0x000fe200078e0207 */
[----:B------:R-:W-:Y:S01]  /*8900*/  SHF.R.S32.HI R7, RZ, 0x1f, R10 ;  /* 0x0000001fff077819 */ /* 0x000fe2000001140a */
[----:B------:R-:W-:Y:S01]  /*8910*/  IMAD R13, R12, c[0x0][0x388], RZ ;  /* 0x0000e2000c0d7a24 */ /* 0x000fe200078e02ff */
[----:B------:R-:W-:Y:S01]  /*8920*/  IADD3 R10, P0, R10, R16, RZ ;  /* 0x000000100a0a7210 */ /* 0x000fe20007f1e0ff */
[----:B------:R-:W-:Y:S01]  /*8930*/  IMAD.WIDE.U32 R204, R14, c[0x0][0x430], R204 ;  /* 0x00010c000ecc7a25 */ /* 0x000fe200078e00cc */
[----:B------:R-:W-:Y:S02]  /*8940*/  SHF.R.S32.HI R6, RZ, 0x1f, R8 ;  /* 0x0000001fff067819 */ /* 0x000fe40000011408 */
[----:B------:R-:W-:Y:S01]  /*8950*/  IADD3.X R11, R7, R17, R11, P0, !PT ;  /* 0x00000011070b7210 */ /* 0x000fe200007fe40b */
[----:B------:R-:W-:Y:S01]  /*8960*/  IMAD.IADD R3, R4, 0x1, -R3 ;  /* 0x0000000104037824 */ /* 0x000fe200078e0a03 */
[----:B------:R-:W-:Y:S01]  /*8970*/  IADD3 R16, -R14, RZ, RZ ;  /* 0x000000ff0e107210 */ /* 0x000fe20007ffe1ff */
[----:B------:R-:W-:Y:S01]  /*8980*/  IMAD R7, R6, c[0x0][0x4c8], RZ ;  /* 0x0001320006077a24 */ /* 0x000fe200078e02ff */
[----:B------:R-:W-:Y:S01]  /*8990*/  SHF.R.S32.HI R6, RZ, 0x1f, R14 ;  /* 0x0000001fff067819 */ /* 0x000fe2000001140e */
[----:B------:R-:W-:-:S04]  /*89a0*/  IMAD.WIDE.U32 R10, R8, c[0x0][0x4c8], R10 ;  /* 0x00013200080a7a25 */ /* 0x000fc800078e000a */
[----:B------:R-:W-:Y:S02]  /*89b0*/  IMAD R7, R8, c[0x0][0x4cc], R7 ;  /* 0x0001330008077a24 */ /* 0x000fe400078e0207 */
[----:B------:R-:W-:Y:S02]  /*89c0*/  IMAD R16, R16, c[0x0][0x4e8], R9 ;  /* 0x00013a0010107a24 */ /* 0x000fe400078e0209 */
[----:B------:R-:W-:Y:S01]  /*89d0*/  IMAD R9, R6, c[0x0][0x430], RZ ;  /* 0x00010c0006097a24 */ /* 0x000fe200078e02ff */
[----:B------:R-:W-:Y:S01]  /*89e0*/  LEA R6, P0, R10, c[0x0][0x4a8], 0x2 ;  /* 0x00012a000a067a11 */ /* 0x000fe200078010ff */
[----:B------:R-:W-:Y:S01]  /*89f0*/  IMAD.IADD R7, R11, 0x1, R7 ;  /* 0x000000010b077824 */ /* 0x000fe200078e0207 */
[----:B------:R-:W-:Y:S01]  /*8a00*/  SHF.R.S32.HI R8, RZ, 0x1f, R16 ;  /* 0x0000001fff087819 */ /* 0x000fe20000011410 */
[----:B------:R-:W-:Y:S02]  /*8a10*/  IMAD R9, R14, c[0x0][0x434], R9 ;  /* 0x00010d000e097a24 */ /* 0x000fe400078e0209 */
[----:B------:R-:W-:Y:S01]  /*8a20*/  SHFL.IDX PT, R14, R6, 0x1, 0x1c1f ;  /* 0x003c1f00060e7f89 */ /* 0x000fe200000e0000 */
[----:B------:R-:W-:Y:S01]  /*8a30*/  LEA.HI.X R7, R10, c[0x0][0x4ac], R7, 0x2, P0 ;  /* 0x00012b000a077a11 */ /* 0x000fe200000f1407 */
[----:B------:R-:W-:Y:S01]  /*8a40*/  IMAD.IADD R205, R205, 0x1, R9 ;  /* 0x00000001cdcd7824 */ /* 0x000fe200078e0209 */
[----:B------:R-:W-:Y:S01]  /*8a50*/  LOP3.LUT P0, RZ, R4, 0x3, RZ, 0xc0, !PT ;  /* 0x0000000304ff7812 */ /* 0x000fe2000780c0ff */
[----:B------:R-:W-:Y:S01]  /*8a60*/  SHFL.IDX PT, R10, R6, RZ, 0x1c1f ;  /* 0x001c1fff060a7589 */ /* 0x000fe200000e0000 */
[----:B------:R-:W-:Y:S01]  /*8a70*/  IMAD R9, R8, c[0x0][0x428], RZ ;  /* 0x00010a0008097a24 */ /* 0x000fe200078e02ff */
[----:B------:R-:W-:-:S02]  /*8a80*/  IADD3 R8, R0, 0x8, RZ ;  /* 0x0000000800087810 */ /* 0x000fc40007ffe0ff */
[----:B------:R-:W1:Y:S01]  /*8a90*/  SHFL.IDX PT, R11, R7, RZ, 0x1c1f ;  /* 0x001c1fff070b7589 */ /* 0x000e6200000e0000 */
[-C--:B------:R-:W-:Y:S01]  /*8aa0*/  ISETP.GE.OR P2, PT, R0, R13.reuse, P0 ;  /* 0x0000000d0000720c */ /* 0x080fe20000746670 */
[----:B------:R-:W-:Y:S01]  /*8ab0*/  IMAD R9, R16, c[0x0][0x42c], R9 ;  /* 0x00010b0010097a24 */ /* 0x000fe200078e0209 */
[----:B------:R-:W-:Y:S01]  /*8ac0*/  ISETP.GE.OR P0, PT, R8, R13, P0 ;  /* 0x0000000d0800720c */ /* 0x000fe20000706670 */
[----:B------:R-:W2:Y:S01]  /*8ad0*/  SHFL.IDX PT, R15, R7, 0x1, 0x1c1f ;  /* 0x003c1f00070f7f89 */ /* 0x000ea200000e0000 */
[----:B------:R-:W-:-:S05]  /*8ae0*/  IMAD.WIDE.U32 R16, R16, c[0x0][0x428], R204 ;  /* 0x00010a0010107a25 */ /* 0x000fca00078e00cc */
[----:B------:R-:W-:Y:S02]  /*8af0*/  IADD3 R12, R17, R9, RZ ;  /* 0x00000009110c7210 */ /* 0x000fe40007ffe0ff */
[----:B------:R-:W-:-:S04]  /*8b00*/  LEA R9, P1, R16, c[0x0][0x400], 0x2 ;  /* 0x0001000010097a11 */ /* 0x000fc800078210ff */
[----:B------:R-:W-:Y:S01]  /*8b10*/  LEA.HI.X R12, R16, c[0x0][0x404], R12, 0x2, P1 ;  /* 0x00010100100c7a11 */ /* 0x000fe200008f140c */
[----:B------:R3:W4:Y:S01]  /*8b20*/  SHFL.IDX PT, R6, R9, RZ, 0x1c1f ;  /* 0x001c1fff09067589 */ /* 0x00072200000e0000 */
[----:B------:R-:W-:-:S03]  /*8b30*/  ISETP.GE.AND P1, PT, R8, R13, PT ;  /* 0x0000000d0800720c */ /* 0x000fc60003f26270 */
[----:B------:R3:W3:Y:S01]  /*8b40*/  SHFL.IDX PT, R7, R12, RZ, 0x1c1f ;  /* 0x001c1fff0c077589 */ /* 0x0006e200000e0000 */
[----:B------:R-:W-:-:S03]  /*8b50*/  P2R R8, PR, RZ, 0x2 ;  /* 0x00000002ff087803 */ /* 0x000fc60000000000 */
[----:B-1----:R1:W-:Y:S04]  /*8b60*/  @!P2 ST.E [R10.64], R2 ;  /* 0x000000020a00a985 */ /* 0x0023e8000c101906 */
[----:B--2---:R1:W-:Y:S01]  /*8b70*/  @!P0 ST.E [R14.64], R5 ;  /* 0x000000050e008985 */ /* 0x0043e2000c101906 */
[----:B------:R-:W-:Y:S02]  /*8b80*/  ISETP.GE.AND P0, PT, R0, R13, PT ;  /* 0x0000000d0000720c */ /* 0x000fe40003f06270 */
[----:B------:R-:W-:-:S11]  /*8b90*/  SHF.L.U32 R13, R3, 0x1, RZ ;  /* 0x00000001030d7819 */ /* 0x000fd600000006ff */
[----:B------:R-:W-:Y:S05]  /*8ba0*/  @P0 BRA `(.L_x_1543) ;  /* 0x000008d000000947 */ /* 0x000fea0003800000 */
[C---:B-1--4-:R-:W-:Y:S02]  /*8bb0*/  IADD3 R5, R13.reuse, 0x8, RZ ;  /* 0x000000080d057810 */ /* 0x052fe40007ffe0ff */
[C---:B------:R-:W-:Y:S02]  /*8bc0*/  IADD3 R4, R13.reuse, 0x10, RZ ;  /* 0x000000100d047810 */ /* 0x040fe40007ffe0ff */
[----:B------:R-:W-:Y:S02]  /*8bd0*/  IADD3 R3, R13, 0x18, RZ ;  /* 0x000000180d037810 */ /* 0x000fe40007ffe0ff */
[----:B------:R-:W-:Y:S02]  /*8be0*/  ISETP.GE.AND P3, PT, R5, c[0x0][0x3c8], PT ;  /* 0x0000f20005007a0c */ /* 0x000fe40003f66270 */
[----:B------:R-:W-:Y:S02]  /*8bf0*/  IADD3 R2, R13, 0x20, RZ ;  /* 0x000000200d027810 */ /* 0x000fe40007ffe0ff */
[----:B------:R-:W-:-:S02]  /*8c00*/  ISETP.GE.AND P2, PT, R4, c[0x0][0x3c8], PT ;  /* 0x0000f20004007a0c */ /* 0x000fc40003f46270 */
[----:B------:R-:W-:Y:S02]  /*8c10*/  ISETP.GE.AND P4, PT, R13, c[0x0][0x3c8], PT ;  /* 0x0000f2000d007a0c */ /* 0x000fe40003f86270 */
[----:B------:R-:W-:Y:S02]  /*8c20*/  ISETP.GE.AND P1, PT, R3, c[0x0][0x3c8], PT ;  /* 0x0000f20003007a0c */ /* 0x000fe40003f26270 */
[----:B------:R-:W-:Y:S02]  /*8c30*/  ISETP.GE.AND P0, PT, R2, c[0x0][0x3c8], PT ;  /* 0x0000f20002007a0c */ /* 0x000fe40003f06270 */
[----:B------:R-:W-:Y:S02]  /*8c40*/  IADD3 R0, R13, 0x28, RZ ;  /* 0x000000280d007810 */ /* 0x000fe40007ffe0ff */
[----:B------:R-:W-:Y:S02]  /*8c50*/  @!P3 LEA.HI R5, R5, R5, RZ, 0x1 ;  /* 0x000000050505b211 */ /* 0x000fe400078f08ff */
[----:B------:R-:W-:-:S02]  /*8c60*/  ISETP.GE.AND P5, PT, R0, c[0x0][0x3c8], PT ;  /* 0x0000f20000007a0c */ /* 0x000fc40003fa6270 */
[----:B------:R-:W-:Y:S01]  /*8c70*/  @!P2 LEA.HI R4, R4, R4, RZ, 0x1 ;  /* 0x000000040404a211 */ /* 0x000fe200078f08ff */
[--C-:B---3--:R-:W-:Y:S01]  /*8c80*/  @!P4 IMAD.WIDE R10, R13, 0x4, R6.reuse ;  /* 0x000000040d0ac825 */ /* 0x108fe200078e0206 */
[----:B------:R-:W-:Y:S02]  /*8c90*/  @!P3 LOP3.LUT R5, R5, 0xfffffffe, RZ, 0xc0, !PT ;  /* 0xfffffffe0505b812 */ /* 0x000fe400078ec0ff */
[----:B------:R-:W-:Y:S02]  /*8ca0*/  @!P1 LEA.HI R3, R3, R3, RZ, 0x1 ;  /* 0x0000000303039211 */ /* 0x000fe400078f08ff */
[----:B------:R-:W-:Y:S01]  /*8cb0*/  @!P0 LEA.HI R2, R2, R2, RZ, 0x1 ;  /* 0x0000000202028211 */ /* 0x000fe200078f08ff */
[----:B------:R1:W-:Y:S01]  /*8cc0*/  @!P4 ST.E.64 [R10.64], R128 ;  /* 0x000000800a00c985 */ /* 0x0003e2000c101b06 */
[----:B------:R-:W-:Y:S01]  /*8cd0*/  @!P2 LOP3.LUT R15, R4, 0xfffffffe, RZ, 0xc0, !PT ;  /* 0xfffffffe040fa812 */ /* 0x000fe200078ec0ff */
[----:B------:R-:W-:Y:S01]  /*8ce0*/  @!P3 IMAD.WIDE R4, R5, 0x4, R6 ;  /* 0x000000040504b825 */ /* 0x000fe200078e0206 */
[----:B------:R-:W-:-:S02]  /*8cf0*/  IADD3 R14, R13, 0x30, RZ ;  /* 0x000000300d0e7810 */ /* 0x000fc40007ffe0ff */
[----:B------:R-:W-:Y:S02]  /*8d00*/  @!P1 LOP3.LUT R3, R3, 0xfffffffe, RZ, 0xc0, !PT ;  /* 0xfffffffe03039812 */ /* 0x000fe400078ec0ff */
[----:B------:R-:W-:Y:S01]  /*8d10*/  @!P0 LOP3.LUT R17, R2, 0xfffffffe, RZ, 0xc0, !PT ;  /* 0xfffffffe02118812 */ /* 0x000fe200078ec0ff */
[----:B------:R2:W-:Y:S01]  /*8d20*/  @!P3 ST.E.64 [R4.64], R124 ;  /* 0x0000007c0400b985 */ /* 0x0005e2000c101b06 */
[----:B------:R-:W-:Y:S01]  /*8d30*/  ISETP.GE.AND P4, PT, R14, c[0x0][0x3c8], PT ;  /* 0x0000f2000e007a0c */ /* 0x000fe20003f86270 */
[--C-:B------:R-:W-:Y:S01]  /*8d40*/  @!P1 IMAD.WIDE R2, R3, 0x4, R6.reuse ;  /* 0x0000000403029825 */ /* 0x100fe200078e0206 */
[----:B------:R-:W-:Y:S02]  /*8d50*/  @!P5 LEA.HI R0, R0, R0, RZ, 0x1 ;  /* 0x000000000000d211 */ /* 0x000fe400078f08ff */
[----:B------:R-:W-:Y:S01]  /*8d60*/  IADD3 R19, R13, 0x40, RZ ;  /* 0x000000400d137810 */ /* 0x000fe20007ffe0ff */
[----:B------:R-:W-:Y:S01]  /*8d70*/  @!P0 IMAD.WIDE R16, R17, 0x4, R6 ;  /* 0x0000000411108825 */ /* 0x000fe200078e0206 */
[----:B------:R-:W-:-:S02]  /*8d80*/  IADD3 R20, R13, 0x38, RZ ;  /* 0x000000380d147810 */ /* 0x000fc40007ffe0ff */
[----:B------:R-:W-:Y:S02]  /*8d90*/  IADD3 R18, R13, 0x48, RZ ;  /* 0x000000480d127810 */ /* 0x000fe40007ffe0ff */
[----:B------:R-:W-:-:S03]  /*8da0*/  ISETP.GE.AND P3, PT, R20, c[0x0][0x3c8], PT ;  /* 0x0000f20014007a0c */ /* 0x000fc60003f66270 */
[----:B------:R-:W-:Y:S01]  /*8db0*/  @!P4 LEA.HI R14, R14, R14, RZ, 0x1 ;  /* 0x0000000e0e0ec211 */ /* 0x000fe200078f08ff */
[----:B-1----:R-:W-:Y:S01]  /*8dc0*/  @!P2 IMAD.WIDE R10, R15, 0x4, R6 ;  /* 0x000000040f0aa825 */ /* 0x002fe200078e0206 */
[----:B------:R-:W-:-:S08]  /*8dd0*/  IADD3 R15, R13, 0x50, RZ ;  /* 0x000000500d0f7810 */ /* 0x000fd00007ffe0ff */
[----:B------:R-:W-:Y:S01]  /*8de0*/  @!P3 LEA.HI R20, R20, R20, RZ, 0x1 ;  /* 0x000000141414b211 */ /* 0x000fe200078f08ff */
[----:B------:R1:W-:Y:S01]  /*8df0*/  @!P2 ST.E.64 [R10.64], R120 ;  /* 0x000000780a00a985 */ /* 0x0003e2000c101b06 */
[----:B------:R-:W-:Y:S02]  /*8e00*/  ISETP.GE.AND P2, PT, R19, c[0x0][0x3c8], PT ;  /* 0x0000f20013007a0c */ /* 0x000fe40003f46270 */
[----:B--2---:R-:W-:Y:S01]  /*8e10*/  @!P5 LOP3.LUT R5, R0, 0xfffffffe, RZ, 0xc0, !PT ;  /* 0xfffffffe0005d812 */ /* 0x004fe200078ec0ff */
[----:B------:R2:W-:Y:S01]  /*8e20*/  @!P1 ST.E.64 [R2.64], R116 ;  /* 0x0000007402009985 */ /* 0x0005e2000c101b06 */
[----:B------:R-:W-:Y:S02]  /*8e30*/  ISETP.GE.AND P1, PT, R18, c[0x0][0x3c8], PT ;  /* 0x0000f20012007a0c */ /* 0x000fe40003f26270 */
[----:B------:R-:W-:Y:S01]  /*8e40*/  IADD3 R0, R13, 0x58, RZ ;  /* 0x000000580d007810 */ /* 0x000fe20007ffe0ff */
[----:B------:R3:W-:Y:S01]  /*8e50*/  @!P0 ST.E.64 [R16.64], R112 ;  /* 0x0000007010008985 */ /* 0x0007e2000c101b06 */
[----:B------:R-:W-:Y:S01]  /*8e60*/  ISETP.GE.AND P0, PT, R15, c[0x0][0x3c8], PT ;  /* 0x0000f2000f007a0c */ /* 0x000fe20003f06270 */
[----:B------:R-:W-:-:S04]  /*8e70*/  @!P5 IMAD.WIDE R4, R5, 0x4, R6 ;  /* 0x000000040504d825 */ /* 0x000fc800078e0206 */
[----:B------:R-:W-:Y:S01]  /*8e80*/  @!P2 LEA.HI R19, R19, R19, RZ, 0x1 ;  /* 0x000000131313a211 */ /* 0x000fe200078f08ff */
[----:B------:R4:W-:Y:S01]  /*8e90*/  @!P5 ST.E.64 [R4.64], R108 ;  /* 0x0000006c0400d985 */ /* 0x0009e2000c101b06 */
[----:B------:R-:W-:Y:S02]  /*8ea0*/  ISETP.GE.AND P5, PT, R0, c[0x0][0x3c8], PT ;  /* 0x0000f20000007a0c */ /* 0x000fe40003fa6270 */
[----:B------:R-:W-:Y:S02]  /*8eb0*/  @!P1 LEA.HI R18, R18, R18, RZ, 0x1 ;  /* 0x0000001212129211 */ /* 0x000fe400078f08ff */
[----:B------:R-:W-:Y:S02]  /*8ec0*/  @!P2 LOP3.LUT R19, R19, 0xfffffffe, RZ, 0xc0, !PT ;  /* 0xfffffffe1313a812 */ /* 0x000fe400078ec0ff */
[----:B------:R-:W-:-:S04]  /*8ed0*/  @!P0 LEA.HI R15, R15, R15, RZ, 0x1 ;  /* 0x0000000f0f0f8211 */ /* 0x000fc800078f08ff */
[----:B------:R-:W-:Y:S02]  /*8ee0*/  @!P0 LOP3.LUT R15, R15, 0xfffffffe, RZ, 0xc0, !PT ;  /* 0xfffffffe0f0f8812 */ /* 0x000fe400078ec0ff */
[----:B-1----:R-:W-:Y:S02]  /*8ef0*/  IADD3 R10, R13, 0x60, RZ ;  /* 0x000000600d0a7810 */ /* 0x002fe40007ffe0ff */
[----:B------:R-:W-:Y:S02]  /*8f00*/  @!P3 LOP3.LUT R11, R20, 0xfffffffe, RZ, 0xc0, !PT ;  /* 0xfffffffe140bb812 */ /* 0x000fe400078ec0ff */
[----:B--2---:R-:W-:Y:S01]  /*8f10*/  @!P4 LOP3.LUT R3, R14, 0xfffffffe, RZ, 0xc0, !PT ;  /* 0xfffffffe0e03c812 */ /* 0x004fe200078ec0ff */
[--C-:B------:R-:W-:Y:S01]  /*8f20*/  @!P0 IMAD.WIDE R14, R15, 0x4, R6.reuse ;  /* 0x000000040f0e8825 */ /* 0x100fe200078e0206 */
[----:B------:R-:W-:Y:S02]  /*8f30*/  ISETP.GE.AND P6, PT, R10, c[0x0][0x3c8], PT ;  /* 0x0000f2000a007a0c */ /* 0x000fe40003fc6270 */
[----:B---3--:R-:W-:Y:S01]  /*8f40*/  @!P1 LOP3.LUT R17, R18, 0xfffffffe, RZ, 0xc0, !PT ;  /* 0xfffffffe12119812 */ /* 0x008fe200078ec0ff */
[----:B------:R-:W-:Y:S01]  /*8f50*/  @!P4 IMAD.WIDE R2, R3, 0x4, R6 ;  /* 0x000000040302c825 */ /* 0x000fe200078e0206 */
[----:B------:R-:W-:-:S02]  /*8f60*/  @!P5 LEA.HI R0, R0, R0, RZ, 0x1 ;  /* 0x000000000000d211 */ /* 0x000fc400078f08ff */
[----:B------:R-:W-:Y:S01]  /*8f70*/  IADD3 R18, R13, 0x70, RZ ;  /* 0x000000700d127810 */ /* 0x000fe20007ffe0ff */
[--C-:B------:R-:W-:Y:S01]  /*8f80*/  @!P1 IMAD.WIDE R16, R17, 0x4, R6.reuse ;  /* 0x0000000411109825 */ /* 0x100fe200078e0206 */
[----:B------:R1:W-:Y:S01]  /*8f90*/  @!P4 ST.E.64 [R2.64], R104 ;  /* 0x000000680200c985 */ /* 0x0003e2000c101b06 */
[----:B------:R-:W-:Y:S02]  /*8fa0*/  @!P5 LOP3.LUT R21, R0, 0xfffffffe, RZ, 0xc0, !PT ;  /* 0xfffffffe0015d812 */ /* 0x000fe400078ec0ff */
[----:B----4-:R-:W-:Y:S01]  /*8fb0*/  @!P2 IMAD.WIDE R4, R19, 0x4, R6 ;  /* 0x000000041304a825 */ /* 0x010fe200078e0206 */
[C---:B------:R-:W-:Y:S02]  /*8fc0*/  IADD3 R19, R13.reuse, 0x68, RZ ;  /* 0x000000680d137810 */ /* 0x040fe40007ffe0ff */
[----:B------:R-:W-:Y:S02]  /*8fd0*/  IADD3 R20, R13, 0x80, RZ ;  /* 0x000000800d147810 */ /* 0x000fe40007ffe0ff */
[----:B------:R-:W-:-:S02]  /*8fe0*/  ISETP.GE.AND P4, PT, R19, c[0x0][0x3c8], PT ;  /* 0x0000f20013007a0c */ /* 0x000fc40003f86270 */
[----:B------:R-:W-:Y:S02]  /*8ff0*/  IADD3 R0, R13, 0x88, RZ ;  /* 0x000000880d007810 */ /* 0x000fe40007ffe0ff */
[----:B------:R-:W-:-:S09]  /*9000*/  @!P6 LEA.HI R10, R10, R10, RZ, 0x1 ;  /* 0x0000000a0a0ae211 */ /* 0x000fd200078f08ff */
[----:B------:R-:W-:-:S04]  /*9010*/  @!P4 LEA.HI R19, R19, R19, RZ, 0x1 ;  /* 0x000000131313c211 */ /* 0x000fc800078f08ff */
[----:B------:R-:W-:Y:S01]  /*9020*/  @!P4 LOP3.LUT R19, R19, 0xfffffffe, RZ, 0xc0, !PT ;  /* 0xfffffffe1313c812 */ /* 0x000fe200078ec0ff */
        /* <DEDUP_REMOVED lines=15> */
[----:B-1----:R-:W-:Y:S01]  /*9120*/  @!P6 LOP3.LUT R3, R10, 0xfffffffe, RZ, 0xc0, !PT ;  /* 0xfffffffe0a03e812 */ /* 0x002fe200078ec0ff */
[----:B------:R-:W-:-:S04]  /*9130*/  @!P2 IMAD.WIDE R10, R11, 0x4, R6 ;  /* 0x000000040b0aa825 */ /* 0x000fc800078e0206 */
[----:B--2---:R-:W-:-:S04]  /*9140*/  @!P5 IMAD.WIDE R4, R21, 0x4, R6 ;  /* 0x000000041504d825 */ /* 0x004fc800078e0206 */
[--C-:B------:R-:W-:Y:S01]  /*9150*/  @!P6 IMAD.WIDE R2, R3, 0x4, R6.reuse ;  /* 0x000000040302e825 */ /* 0x100fe200078e0206 */
[----:B------:R1:W-:Y:S01]  /*9160*/  @!P5 ST.E.64 [R4.64], R48 ;  /* 0x000000300400d985 */ /* 0x0003e2000c101b06 */
[----:B---3--:R-:W-:Y:S02]  /*9170*/  @!P3 LOP3.LUT R15, R18, 0xfffffffe, RZ, 0xc0, !PT ;  /* 0xfffffffe120fb812 */ /* 0x008fe400078ec0ff */
[--C-:B------:R-:W-:Y:S01]  /*9180*/  @!P4 IMAD.WIDE R16, R19, 0x4, R6.reuse ;  /* 0x000000041310c825 */ /* 0x100fe200078e0206 */
[----:B------:R2:W-:Y:S01]  /*9190*/  @!P6 ST.E.64 [R2.64], R52 ;  /* 0x000000340200e985 */ /* 0x0005e2000c101b06 */
[----:B------:R-:W-:Y:S02]  /*91a0*/  IADD3 R18, R13, 0x98, RZ ;  /* 0x000000980d127810 */ /* 0x000fe40007ffe0ff */
[----:B------:R-:W-:Y:S01]  /*91b0*/  @!P3 IMAD.WIDE R14, R15, 0x4, R6 ;  /* 0x000000040f0eb825 */ /* 0x000fe200078e0206 */
[----:B------:R3:W-:Y:S01]  /*91c0*/  @!P4 ST.E.64 [R16.64], R56 ;  /* 0x000000381000c985 */ /* 0x0007e2000c101b06 */
[----:B------:R-:W-:-:S02]  /*91d0*/  IADD3 R19, R13, 0xa8, RZ ;  /* 0x000000a80d137810 */ /* 0x000fc40007ffe0ff */
[----:B------:R-:W-:Y:S01]  /*91e0*/  ISETP.GE.AND P4, PT, R18, c[0x0][0x3c8], PT ;  /* 0x0000f20012007a0c */ /* 0x000fe20003f86270 */
[----:B------:R-:W-:Y:S04]  /*91f0*/  @!P3 ST.E.64 [R14.64], R60 ;  /* 0x0000003c0e00b985 */ /* 0x000fe8000c101b06 */
[----:B------:R4:W-:Y:S01]  /*9200*/  @!P2 ST.E.64 [R10.64], R64 ;  /* 0x000000400a00a985 */ /* 0x0009e2000c101b06 */
[----:B------:R-:W-:-:S07]  /*9210*/  ISETP.GE.AND P2, PT, R19, c[0x0][0x3c8], PT ;  /* 0x0000f20013007a0c */ /* 0x000fce0003f46270 */
[----:B------:R-:W-:Y:S02]  /*9220*/  @!P4 LEA.HI R18, R18, R18, RZ, 0x1 ;  /* 0x000000121212c211 */ /* 0x000fe400078f08ff */
[----:B-1----:R-:W-:Y:S02]  /*9230*/  @!P1 LOP3.LUT R5, R20, 0xfffffffe, RZ, 0xc0, !PT ;  /* 0xfffffffe14059812 */ /* 0x002fe400078ec0ff */
[----:B------:R-:W-:Y:S02]  /*9240*/  IADD3 R20, R13, 0xa0, RZ ;  /* 0x000000a00d147810 */ /* 0x000fe40007ffe0ff */
[----:B--2---:R-:W-:Y:S01]  /*9250*/  @!P0 LOP3.LUT R3, R0, 0xfffffffe, RZ, 0xc0, !PT ;  /* 0xfffffffe00038812 */ /* 0x004fe200078ec0ff */
[--C-:B------:R-:W-:Y:S01]  /*9260*/  @!P1 IMAD.WIDE R4, R5, 0x4, R6.reuse ;  /* 0x0000000405049825 */ /* 0x100fe200078e0206 */
[C---:B------:R-:W-:Y:S02]  /*9270*/  IADD3 R0, R13.reuse, 0x90, RZ ;  /* 0x000000900d007810 */ /* 0x040fe40007ffe0ff */
[----:B---3--:R-:W-:Y:S01]  /*9280*/  IADD3 R17, R13, 0xb0, RZ ;  /* 0x000000b00d117810 */ /* 0x008fe20007ffe0ff */
[----:B------:R-:W-:Y:S01]  /*9290*/  @!P0 IMAD.WIDE R2, R3, 0x4, R6 ;  /* 0x0000000403028825 */ /* 0x000fe200078e0206 */
[----:B------:R-:W-:Y:S01]  /*92a0*/  ISETP.GE.AND P5, PT, R0, c[0x0][0x3c8], PT ;  /* 0x0000f20000007a0c */ /* 0x000fe20003fa6270 */
[----:B------:R1:W-:Y:S01]  /*92b0*/  @!P1 ST.E.64 [R4.64], R68 ;  /* 0x0000004404009985 */ /* 0x0003e2000c101b06 */
[----:B------:R-:W-:-:S02]  /*92c0*/  IADD3 R16, R13, 0xb8, RZ ;  /* 0x000000b80d107810 */ /* 0x000fc40007ffe0ff */
[----:B------:R-:W-:Y:S01]  /*92d0*/  ISETP.GE.AND P3, PT, R20, c[0x0][0x3c8], PT ;  /* 0x0000f20014007a0c */ /* 0x000fe20003f66270 */
[----:B------:R2:W-:Y:S01]  /*92e0*/  @!P0 ST.E.64 [R2.64], R72 ;  /* 0x0000004802008985 */ /* 0x0005e2000c101b06 */
[----:B------:R-:W-:Y:S02]  /*92f0*/  ISETP.GE.AND P1, PT, R17, c[0x0][0x3c8], PT ;  /* 0x0000f20011007a0c */ /* 0x000fe40003f26270 */
[----:B------:R-:W-:Y:S02]  /*9300*/  ISETP.GE.AND P0, PT, R16, c[0x0][0x3c8], PT ;  /* 0x0000f20010007a0c */ /* 0x000fe40003f06270 */
[----:B------:R-:W-:-:S03]  /*9310*/  @!P2 LEA.HI R19, R19, R19, RZ, 0x1 ;  /* 0x000000131313a211 */ /* 0x000fc600078f08ff */
[----:B------:R-:W-:Y:S02]  /*9320*/  @!P5 LEA.HI R0, R0, R0, RZ, 0x1 ;  /* 0x000000000000d211 */ /* 0x000fe400078f08ff */
[----:B------:R-:W-:Y:S02]  /*9330*/  @!P2 LOP3.LUT R19, R19, 0xfffffffe, RZ, 0xc0, !PT ;  /* 0xfffffffe1313a812 */ /* 0x000fe400078ec0ff */
[----:B------:R-:W-:Y:S02]  /*9340*/  @!P3 LEA.HI R20, R20, R20, RZ, 0x1 ;  /* 0x000000141414b211 */ /* 0x000fe400078f08ff */
[----:B------:R-:W-:Y:S02]  /*9350*/  @!P1 LEA.HI R17, R17, R17, RZ, 0x1 ;  /* 0x0000001111119211 */ /* 0x000fe400078f08ff */
[----:B------:R-:W-:Y:S02]  /*9360*/  @!P0 LEA.HI R16, R16, R16, RZ, 0x1 ;  /* 0x0000001010108211 */ /* 0x000fe400078f08ff */
[----:B----4-:R-:W-:-:S02]  /*9370*/  @!P3 LOP3.LUT R11, R20, 0xfffffffe, RZ, 0xc0, !PT ;  /* 0xfffffffe140bb812 */ /* 0x010fc400078ec0ff */
[----:B------:R-:W-:Y:S02]  /*9380*/  @!P1 LOP3.LUT R17, R17, 0xfffffffe, RZ, 0xc0, !PT ;  /* 0xfffffffe11119812 */ /* 0x000fe400078ec0ff */
[----:B------:R-:W-:Y:S01]  /*9390*/  @!P0 LOP3.LUT R15, R16, 0xfffffffe, RZ, 0xc0, !PT ;  /* 0xfffffffe100f8812 */ /* 0x000fe200078ec0ff */
[----:B------:R-:W-:Y:S01]  /*93a0*/  @!P3 IMAD.WIDE R10, R11, 0x4, R6 ;  /* 0x000000040b0ab825 */ /* 0x000fe200078e0206 */
[----:B-1----:R-:W-:-:S03]  /*93b0*/  @!P4 LOP3.LUT R5, R18, 0xfffffffe, RZ, 0xc0, !PT ;  /* 0xfffffffe1205c812 */ /* 0x002fc600078ec0ff */
[----:B------:R-:W-:Y:S01]  /*93c0*/  @!P2 IMAD.WIDE R18, R19, 0x4, R6 ;  /* 0x000000041312a825 */ /* 0x000fe200078e0206 */
[----:B--2---:R-:W-:-:S03]  /*93d0*/  @!P5 LOP3.LUT R3, R0, 0xfffffffe, RZ, 0xc0, !PT ;  /* 0xfffffffe0003d812 */ /* 0x004fc600078ec0ff */
[----:B------:R-:W-:-:S04]  /*93e0*/  @!P4 IMAD.WIDE R4, R5, 0x4, R6 ;  /* 0x000000040504c825 */ /* 0x000fc800078e0206 */
[----:B------:R-:W-:-:S04]  /*93f0*/  @!P5 IMAD.WIDE R2, R3, 0x4, R6 ;  /* 0x000000040302d825 */ /* 0x000fc800078e0206 */
[--C-:B------:R-:W-:Y:S01]  /*9400*/  @!P1 IMAD.WIDE R16, R17, 0x4, R6.reuse ;  /* 0x0000000411109825 */ /* 0x100fe200078e0206 */
[----:B------:R1:W-:Y:S03]  /*9410*/  @!P5 ST.E.64 [R2.64], R76 ;  /* 0x0000004c0200d985 */ /* 0x0003e6000c101b06 */
[----:B------:R-:W-:Y:S01]  /*9420*/  @!P0 IMAD.WIDE R6, R15, 0x4, R6 ;  /* 0x000000040f068825 */ /* 0x000fe200078e0206 */
[----:B------:R1:W-:Y:S04]  /*9430*/  @!P4 ST.E.64 [R4.64], R80 ;  /* 0x000000500400c985 */ /* 0x0003e8000c101b06 */
[----:B------:R1:W-:Y:S04]  /*9440*/  @!P3 ST.E.64 [R10.64], R84 ;  /* 0x000000540a00b985 */ /* 0x0003e8000c101b06 */
[----:B------:R1:W-:Y:S04]  /*9450*/  @!P2 ST.E.64 [R18.64], R88 ;  /* 0x000000581200a985 */ /* 0x0003e8000c101b06 */
[----:B------:R1:W-:Y:S04]  /*9460*/  @!P1 ST.E.64 [R16.64], R92 ;  /* 0x0000005c10009985 */ /* 0x0003e8000c101b06 */
[----:B------:R1:W-:Y:S02]  /*9470*/  @!P0 ST.E.64 [R6.64], R96 ;  /* 0x0000006006008985 */ /* 0x0003e4000c101b06 */
.L_x_1543:
[----:B----4-:R-:W-:Y:S05]  /*9480*/  BSYNC B0 ;  /* 0x0000000000007941 */ /* 0x010fea0003800000 */
.L_x_1542:
[----:B------:R-:W-:Y:S01]  /*9490*/  ISETP.NE.AND P0, PT, R8, RZ, PT ;  /* 0x000000ff0800720c */ /* 0x000fe20003f05270 */
[----:B-1----:R1:W2:Y:S04]  /*94a0*/  SHFL.IDX PT, R5, R12, 0x1, 0x1c1f ;  /* 0x003c1f000c057f89 */ /* 0x0022a800000e0000 */
[----:B------:R1:W4:Y:S08]  /*94b0*/  SHFL.IDX PT, R4, R9, 0x1, 0x1c1f ;  /* 0x003c1f0009047f89 */ /* 0x00033000000e0000 */
        /* <DEDUP_REMOVED lines=8> */
[C---:B-1-3--:R-:W-:Y:S01]  /*9540*/  IADD3 R9, R13.reuse, 0x20, RZ ;  /* 0x000000200d097810 */ /* 0x04afe20007ffe0ff */
[C---:B--2-4-:R-:W-:Y:S01]  /*9550*/  @!P1 IMAD.WIDE R10, R13.reuse, 0x4, R4 ;  /* 0x000000040d0a9825 */ /* 0x054fe200078e0204 */
        /* <DEDUP_REMOVED lines=134> */
.L_x_1541:
[----:B------:R-:W2:Y:S02]  /*9dc0*/  S2R R7, SR_TID.X ;  /* 0x0000000000077919 */ /* 0x000ea40000002100 */
[----:B--2---:R-:W-:-:S13]  /*9dd0*/  ISETP.GT.AND P0, PT, R7, 0x7f, PT ;  /* 0x0000007f0700780c */ /* 0x004fda0003f04270 */
[----:B------:R-:W-:Y:S05]  /*9de0*/  @P0 EXIT ;  /* 0x000000000000094d */ /* 0x000fea0003800000 */
[----:B------:R-:W2:Y:S01]  /*9df0*/  S2R R4, SR_CTAID.X ;  /* 0x0000000000047919 */ /* 0x000ea20000002500 */
[----:B------:R-:W-:-:S05]  /*9e00*/  MOV R3, c[0x0][0x4e8] ;  /* 0x00013a0000037a02 */ /* 0x000fca0000000f00 */
[----:B------:R-:W-:Y:S01]  /*9e10*/  IMAD R5, R3, c[0x0][0x388], RZ ;  /* 0x0000e20003057a24 */ /* 0x000fe200078e02ff */
[----:B--2---:R-:W-:-:S04]  /*9e20*/  LEA R4, R4, R7, 0x7 ;  /* 0x0000000704047211 */ /* 0x004fc800078e38ff */
[----:B------:R-:W-:-:S13]  /*9e30*/  ISETP.GE.AND P0, PT, R4, R5, PT ;  /* 0x000000050400720c */ /* 0x000fda0003f06270 */
[----:B------:R-:W-:Y:S05]  /*9e40*/  @P0 EXIT ;  /* 0x000000000000094d */ /* 0x000fea0003800000 */
[----:B------:R-:W2:Y:S01]  /*9e50*/  S2R R2, SR_CTAID.Z ;  /* 0x0000000000027919 */ /* 0x000ea20000002700 */
[----:B------:R-:W-:Y:S01]  /*9e60*/  ISETP.NE.AND P0, PT, R3, 0x1, PT ;  /* 0x000000010300780c */ /* 0x000fe20003f05270 */
[C---:B-1----:R-:W-:Y:S01]  /*9e70*/  IMAD.WIDE.U32 R8, R204.reuse, c[0x0][0x4d0], RZ ;  /* 0x00013400cc087a25 */ /* 0x042fe200078e00ff */
[----:B------:R-:W-:Y:S01]  /*9e80*/  SHF.R.S32.HI R3, RZ, 0x1f, R204 ;  /* 0x0000001fff037819 */ /* 0x000fe200000114cc */
[----:B------:R-:W1:Y:S01]  /*9e90*/  S2R R0, SR_CTAID.Y ;  /* 0x0000000000007919 */ /* 0x000e620000002600 */
[----:B------:R-:W-:Y:S02]  /*9ea0*/  IADD3 R5, -R204, RZ, RZ ;  /* 0x000000ffcc057210 */ /* 0x000fe40007ffe1ff */
[----:B------:R-:W-:Y:S01]  /*9eb0*/  MOV R10, R4 ;  /* 0x00000004000a7202 */ /* 0x000fe20000000f00 */
[----:B------:R-:W-:-:S04]  /*9ec0*/  IMAD R3, R3, c[0x0][0x4d0], RZ ;  /* 0x0001340003037a24 */ /* 0x000fc800078e02ff */
[----:B------:R-:W-:Y:S02]  /*9ed0*/  IMAD R3, R204, c[0x0][0x4d4], R3 ;  /* 0x00013500cc037a24 */ /* 0x000fe400078e0203 */
[----:B------:R-:W-:-:S03]  /*9ee0*/  @P0 IMAD.HI.U32 R7, R4, c[0x0][0x4ec], RZ ;  /* 0x00013b0004070a27 */ /* 0x000fc600078e00ff */
[----:B------:R-:W-:Y:S02]  /*9ef0*/  IADD3 R9, R9, R3, RZ ;  /* 0x0000000309097210 */ /* 0x000fe40007ffe0ff */
[----:B------:R-:W-:Y:S02]  /*9f00*/  @P0 SHF.R.U32.HI R10, RZ, c[0x0][0x4f0], R7 ;  /* 0x00013c00ff0a0a19 */ /* 0x000fe40000011607 */
[----:B--2---:R-:W-:Y:S01]  /*9f10*/  SHF.R.S32.HI R6, RZ, 0x1f, R2 ;  /* 0x0000001fff067819 */ /* 0x004fe20000011402 */
[----:B------:R-:W-:-:S04]  /*9f20*/  IMAD.WIDE.U32 R8, R2, c[0x0][0x4d8], R8 ;  /* 0x0001360002087a25 */ /* 0x000fc800078e0008 */
[----:B------:R-:W-:Y:S02]  /*9f30*/  IMAD R3, R6, c[0x0][0x4d8], RZ ;  /* 0x0001360006037a24 */ /* 0x000fe400078e02ff */
[----:B-1----:R-:W-:Y:S01]  /*9f40*/  IMAD R0, R5, c[0x0][0x550], R0 ;  /* 0x0001540005007a24 */ /* 0x002fe200078e0200 */
[----:B------:R-:W-:Y:S01]  /*9f50*/  IADD3 R5, -R10, RZ, RZ ;  /* 0x000000ff0a057210 */ /* 0x000fe20007ffe1ff */
[----:B------:R-:W-:-:S03]  /*9f60*/  IMAD R3, R2, c[0x0][0x4dc], R3 ;  /* 0x0001370002037a24 */ /* 0x000fc600078e0203 */
[----:B------:R-:W-:Y:S01]  /*9f70*/  SHF.R.S32.HI R2, RZ, 0x1f, R0 ;  /* 0x0000001fff027819 */ /* 0x000fe20000011400 */
[----:B------:R-:W-:Y:S01]  /*9f80*/  IMAD R5, R5, c[0x0][0x4e8], R4 ;  /* 0x00013a0005057a24 */ /* 0x000fe200078e0204 */
[----:B------:R-:W-:-:S03]  /*9f90*/  IADD3 R9, R3, R9, RZ ;  /* 0x0000000903097210 */ /* 0x000fc60007ffe0ff */
[----:B------:R-:W-:Y:S01]  /*9fa0*/  IMAD R3, R2, c[0x0][0x4e0], RZ ;  /* 0x0001380002037a24 */ /* 0x000fe200078e02ff */
[----:B------:R-:W-:Y:S01]  /*9fb0*/  SHF.R.S32.HI R2, RZ, 0x1f, R5 ;  /* 0x0000001fff027819 */ /* 0x000fe20000011405 */
[----:B------:R-:W-:-:S04]  /*9fc0*/  IMAD.WIDE.U32 R8, R0, c[0x0][0x4e0], R8 ;  /* 0x0001380000087a25 */ /* 0x000fc800078e0008 */
[----:B------:R-:W-:Y:S01]  /*9fd0*/  IMAD R3, R0, c[0x0][0x4e4], R3 ;  /* 0x0001390000037a24 */ /* 0x000fe200078e0203 */
[----:B------:R-:W-:Y:S01]  /*9fe0*/  SHF.R.S32.HI R0, RZ, 0x1f, R10 ;  /* 0x0000001fff007819 */ /* 0x000fe2000001140a */
[----:B------:R-:W-:Y:S01]  /*9ff0*/  IMAD R2, R2, c[0x0][0x4c8], RZ ;  /* 0x0001320002027a24 */ /* 0x000fe200078e02ff */
[----:B------:R-:W-:-:S03]  /*a000*/  IADD3 R10, P0, R10, R8, RZ ;  /* 0x000000080a0a7210 */ /* 0x000fc60007f1e0ff */
[----:B------:R-:W-:Y:S01]  /*a010*/  IMAD R2, R5, c[0x0][0x4cc], R2 ;  /* 0x0001330005027a24 */ /* 0x000fe200078e0202 */
[----:B------:R-:W-:-:S05]  /*a020*/  IADD3.X R11, R0, R9, R3, P0, !PT ;  /* 0x00000009000b7210 */ /* 0x000fca00007fe403 */
[----:B------:R-:W-:Y:S01]  /*a030*/  IMAD.WIDE.U32 R10, R5, c[0x0][0x4c8], R10 ;  /* 0x00013200050a7a25 */ /* 0x000fe200078e000a */
[----:B------:R-:W-:-:S04]  /*a040*/  MOV R5, 0xff800000 ;  /* 0xff80000000057802 */ /* 0x000fc80000000f00 */
[----:B------:R-:W-:Y:S02]  /*a050*/  IADD3 R3, R11, R2, RZ ;  /* 0x000000020b037210 */ /* 0x000fe40007ffe0ff */
[----:B------:R-:W-:-:S04]  /*a060*/  LEA R2, P0, R10, c[0x0][0x4a8], 0x2 ;  /* 0x00012a000a027a11 */ /* 0x000fc800078010ff */
[----:B------:R-:W-:-:S05]  /*a070*/  LEA.HI.X R3, R10, c[0x0][0x4ac], R3, 0x2, P0 ;  /* 0x00012b000a037a11 */ /* 0x000fca00000f1403 */
[----:B------:R-:W-:Y:S01]  /*a080*/  STG.E [R2.64], R5 ;  /* 0x0000000502007986 */ /* 0x000fe2000c101906 */
[----:B------:R-:W-:Y:S05]  /*a090*/  EXIT ;  /* 0x000000000000794d */ /* 0x000fea0003800000 */
.L_x_1544:
        /* <DEDUP_REMOVED lines=14> */
.L_x_6246:


//--------------------- .text._ZN7cutlass13device_kernelIN5flash19enable_sm80_to_sm89INS1_16FlashAttnFwdSm80INS1_25CollectiveMainloopFwdSm80ILi8ELi2ELb0EN4cute5tupleIJNS5_1CILi128EEENS7_ILi64EEENS7_ILi192EEEEEELi192ENS_10bfloat16_tEfNS_4arch4Sm80ELb0ELb0ELb1ELb1ELb1ELb0ELb1ELb1EEENS1_21CollectiveEpilogueFwdINS6_IJS8_SA_S9_EEENS6_IJNS7_ILi1EEESI_SI_EEESC_SE_Li256ELb1ELb1ELb1ELb0EEENS1_36VarlenDynamicPersistentTileSchedulerILi128ELi64ELi256ELi256ELb1ELb1ELb0ELb0ELb1ELb1EEEEEEEEEvNT_6ParamsE --------------------------
	.section	.text._ZN7cutlass13device_kernelIN5flash19enable_sm80_to_sm89INS1_16FlashAttnFwdSm80INS1_25CollectiveMainloopFwdSm80ILi8ELi2ELb0EN4cute5tupleIJNS5_1CILi128EEENS7_ILi64EEENS7_ILi192EEEEEELi192ENS_10bfloat16_tEfNS_4arch4Sm80ELb0ELb0ELb1ELb1ELb1ELb0ELb1ELb1EEENS1_21CollectiveEpilogueFwdINS6_IJS8_SA_S9_EEENS6_IJNS7_ILi1EEESI_SI_EEESC_SE_Li256ELb1ELb1ELb1ELb0EEENS1_36VarlenDynamicPersistentTileSchedulerILi128ELi64ELi256ELi256ELb1ELb1ELb0ELb0ELb1ELb1EEEEEEEEEvNT_6ParamsE,"ax",@progbits
	.sectioninfo	@"SHI_REGISTERS=255"
	.align	128
.text._ZN7cutlass13device_kernelIN5flash19enable_sm80_to_sm89INS1_16FlashAttnFwdSm80INS1_25CollectiveMainloopFwdSm80ILi8ELi2ELb0EN4cute5tupleIJNS5_1CILi128EEENS7_ILi64EEENS7_ILi192EEEEEELi192ENS_10bfloat16_tEfNS_4arch4Sm80ELb0ELb0ELb1ELb1ELb1ELb0ELb1ELb1EEENS1_21CollectiveEpilogueFwdINS6_IJS8_SA_S9_EEENS6_IJNS7_ILi1EEESI_SI_EEESC_SE_Li256ELb1ELb1ELb1ELb0EEENS1_36VarlenDynamicPersistentTileSchedulerILi128ELi64ELi256ELi256ELb1ELb1ELb0ELb0ELb1ELb1EEEEEEEEEvNT_6ParamsE:
        .type           _ZN7cutlass13device_kernelIN5flash19enable_sm80_to_sm89INS1_16FlashAttnFwdSm80INS1_25CollectiveMainloopFwdSm80ILi8ELi2ELb0EN4cute5tupleIJNS5_1CILi128EEENS7_ILi64EEENS7_ILi192EEEEEELi192ENS_10bfloat16_tEfNS_4arch4Sm80ELb0ELb0ELb1ELb1ELb1ELb0ELb1ELb1EEENS1_21CollectiveEpilogueFwdINS6_IJS8_SA_S9_EEENS6_IJNS7_ILi1EEESI_SI_EEESC_SE_Li256ELb1ELb1ELb1ELb0EEENS1_36VarlenDynamicPersistentTileSchedulerILi128ELi64ELi256ELi256ELb1ELb1ELb0ELb0ELb1ELb1EEEEEEEEEvNT_6ParamsE,@function
        .size           _ZN7cutlass13device_kernelIN5flash19enable_sm80_to_sm89INS1_16FlashAttnFwdSm80INS1_25CollectiveMainloopFwdSm80ILi8ELi2ELb0EN4cute5tupleIJNS5_1CILi128EEENS7_ILi64EEENS7_ILi192EEEEEELi192ENS_10bfloat16_tEfNS_4arch4Sm80ELb0ELb0ELb1ELb1ELb1ELb0ELb1ELb1EEENS1_21CollectiveEpilogueFwdINS6_IJS8_SA_S9_EEENS6_IJNS7_ILi1EEESI_SI_EEESC_SE_Li256ELb1ELb1ELb1ELb0EEENS1_36VarlenDynamicPersistentTileSchedulerILi128ELi64ELi256ELi256ELb1ELb1ELb0ELb0ELb1ELb1EEEEEEEEEvNT_6ParamsE,(.L_x_6247 - _ZN7cutlass13device_kernelIN5flash19enable_sm80_to_sm89INS1_16FlashAttnFwdSm80INS1_25CollectiveMainloopFwdSm80ILi8ELi2ELb0EN4cute5tupleIJNS5_1CILi128EEENS7_ILi64EEENS7_ILi192EEEEEELi192ENS_10bfloat16_tEfNS_4arch4Sm80ELb0ELb0ELb1ELb1ELb1ELb0ELb1ELb1EEENS1_21CollectiveEpilogueFwdINS6_IJS8_SA_S9_EEENS6_IJNS7_ILi1EEESI_SI_EEESC_SE_Li256ELb1ELb1ELb1ELb0EEENS1_36VarlenDynamicPersistentTileSchedulerILi128ELi64ELi256ELi256ELb1ELb1ELb0ELb0ELb1ELb1EEEEEEEEEvNT_6ParamsE)
        .other          _ZN7cutlass13device_kernelIN5flash19enable_sm80_to_sm89INS1_16FlashAttnFwdSm80INS1_25CollectiveMainloopFwdSm80ILi8ELi2ELb0EN4cute5tupleIJNS5_1CILi128EEENS7_ILi64EEENS7_ILi192EEEEEELi192ENS_10bfloat16_tEfNS_4arch4Sm80ELb0ELb0ELb1ELb1ELb1ELb0ELb1ELb1EEENS1_21CollectiveEpilogueFwdINS6_IJS8_SA_S9_EEENS6_IJNS7_ILi1EEESI_SI_EEESC_SE_Li256ELb1ELb1ELb1ELb0EEENS1_36VarlenDynamicPersistentTileSchedulerILi128ELi64ELi256ELi256ELb1ELb1ELb0ELb0ELb1ELb1EEEEEEEEEvNT_6ParamsE,@"STO_CUDA_ENTRY STV_DEFAULT"
_ZN7cutlass13device_kernelIN5flash19enable_sm80_to_sm89INS1_16FlashAttnFwdSm80INS1_25CollectiveMainloopFwdSm80ILi8ELi2ELb0EN4cute5tupleIJNS5_1CILi128EEENS7_ILi64EEENS7_ILi192EEEEEELi192ENS_10bfloat16_tEfNS_4arch4Sm80ELb0ELb0ELb1ELb1ELb1ELb0ELb1ELb1EEENS1_21CollectiveEpilogueFwdINS6_IJS8_SA_S9_EEENS6_IJNS7_ILi1EEESI_SI_EEESC_SE_Li256ELb1ELb1ELb1ELb0EEENS1_36VarlenDynamicPersistentTileSchedulerILi128ELi64ELi256ELi256ELb1ELb1ELb0ELb0ELb1ELb1EEEEEEEEEvNT_6ParamsE:
        /* <DEDUP_REMOVED lines=52> */
.L_x_1550:
        /* <DEDUP_REMOVED lines=17> */
.L_x_1659:
        /* <DEDUP_REMOVED lines=16> */
.L_x_1660:
[----:B---3--:R-:W-:-:S05]  /*0550*/  IMAD R0, R0, c[0x0][0x538], RZ ;  /* 0x00014e0000007a24 */ /* 0x008fca00078e02ff */
[----:B------:R-:W-:-:S04]  /*0560*/  IADD3 R6, R0, R6, RZ ;  /* 0x0000000600067210 */ /* 0x000fc80007ffe0ff */
[----:B------:R-:W-:-:S13]  /*0570*/  ISETP.GT.AND P0, PT, R6, UR4, PT ;  /* 0x0000000406007c0c */ /* 0x000fda000bf04270 */
[----:B-12---:R-:W-:Y:S05]  /*0580*/  @!P0 BRA `(.L_x_1550) ;  /* 0xfffffdb000008947 */ /* 0x006fea000383ffff */
.L_x_1546:
[----:B--2---:R-:W-:-:S05]  /*0590*/  IADD3 R200, -R0, R6, RZ ;  /* 0x0000000600c87210 */ /* 0x004fca0007ffe1ff */
[----:B------:R-:W-:-:S05]  /*05a0*/  IMAD R0, R4, c[0x0][0x538], R200 ;  /* 0x00014e0004007a24 */ /* 0x000fca00078e02c8 */
[----:B------:R-:W-:Y:S01]  /*05b0*/  ISETP.GT.AND P0, PT, R0, UR4, PT ;  /* 0x0000000400007c0c */ /* 0x000fe2000bf04270 */
[----:B------:R-:W-:-:S12]  /*05c0*/  BRA.DIV ~URZ, `(.L_x_1551) ;  /* 0x0000d9127f007947 */ /* 0x000fd8000b800000 */
[----:B------:R-:W-:-:S04]  /*05d0*/  VOTE.ANY R0, PT, !P0 ;  /* 0x0000000000007806 */ /* 0x000fc800040e0100 */
.L_x_1661:
[----:B------:R1:W2:Y:S01]  /*05e0*/  POPC R203, R0 ;  /* 0x0000000000cb7309 */ /* 0x0002a20000000000 */
[----:B------:R-:W-:Y:S05]  /*05f0*/  BRA.DIV ~URZ, `(.L_x_1552) ;  /* 0x0000d9227f007947 */ /* 0x000fea000b800000 */
[----:B--2---:R2:W3:Y:S01]  /*0600*/  SHFL.IDX PT, R11, R8, R203, 0x1f ;  /* 0x00001fcb080b7589 */ /* 0x0044e200000e0000 */
[----:B------:R-:W-:-:S03]  /*0610*/  MOV R5, RZ ;  /* 0x000000ff00057202 */ /* 0x000fc60000000f00 */
[----:B------:R2:W4:Y:S04]  /*0620*/  SHFL.IDX PT, R10, R7, R203, 0x1f ;  /* 0x00001fcb070a7589 */ /* 0x00052800000e0000 */
.L_x_1662:
[----:B------:R-:W-:Y:S01]  /*0630*/  ISETP.NE.AND P0, PT, R0, RZ, PT ;  /* 0x000000ff0000720c */ /* 0x000fe20003f05270 */
[----:B------:R-:W-:-:S12]  /*0640*/  BSSY B0, `(.L_x_1553) ;  /* 0x0000005000007945 */ /* 0x000fd80003800000 */
[----:B------:R-:W-:Y:S05]  /*0650*/  @!P0 BRA `(.L_x_1554) ;  /* 0x0000003000008947 */ /* 0x000fea0003800000 */
[----:B------:R-:W-:Y:S01]  /*0660*/  IADD3 R30, R203, -0x1, RZ ;  /* 0xffffffffcb1e7810 */ /* 0x000fe20007ffe0ff */
[----:B------:R-:W-:Y:S05]  /*0670*/  BRA.DIV ~URZ, `(.L_x_1555) ;  /* 0x0000d9827f007947 */ /* 0x000fea000b800000 */
[----:B------:R1:W2:Y:S02]  /*0680*/  SHFL.IDX PT, R5, R4, R30, 0x1f ;  /* 0x00001f1e04057589 */ /* 0x0002a400000e0000 */
.L_x_1554:
[----:B------:R-:W-:Y:S05]  /*0690*/  BSYNC B0 ;  /* 0x0000000000007941 */ /* 0x000fea0003800000 */
.L_x_1553:
[-C--:B-1-3--:R-:W-:Y:S01]  /*06a0*/  IABS R4, R11.reuse ;  /* 0x0000000b00047213 */ /* 0x08afe20000000000 */
[----:B--2---:R-:W-:Y:S01]  /*06b0*/  IMAD R200, R5, c[0x0][0x538], R200 ;  /* 0x00014e0005c87a24 */ /* 0x004fe200078e02c8 */
[----:B----4-:R-:W-:Y:S01]  /*06c0*/  IABS R0, R10 ;  /* 0x0000000a00007213 */ /* 0x010fe20000000000 */
[----:B------:R-:W-:Y:S01]  /*06d0*/  IMAD.IADD R203, R203, 0x1, R9 ;  /* 0x00000001cbcb7824 */ /* 0x000fe200078e0209 */
[----:B------:R-:W1:Y:S02]  /*06e0*/  I2F.RP R2, R4 ;  /* 0x0000000400027306 */ /* 0x000e640000209400 */
[----:B------:R-:W-:Y:S01]  /*06f0*/  IADD3 R201, -R200, UR4, RZ ;  /* 0x00000004c8c97c10 */ /* 0x000fe2000fffe1ff */
[----:B------:R-:W-:Y:S01]  /*0700*/  IMAD.MOV.U32 R6, RZ, RZ, R0 ;  /* 0x000000ffff067224 */ /* 0x000fe200078e0000 */
[----:B------:R-:W-:Y:S02]  /*0710*/  IABS R0, R11 ;  /* 0x0000000b00007213 */ /* 0x000fe40000000000 */
[----:B------:R-:W-:-:S02]  /*0720*/  IABS R7, R201 ;  /* 0x000000c900077213 */ /* 0x000fc40000000000 */
[----:B------:R-:W-:Y:S08]  /*0730*/  I2F.RP R8, R6 ;  /* 0x0000000600087306 */ /* 0x000ff00000209400 */
[----:B-1----:R-:W1:Y:S02]  /*0740*/  MUFU.RCP R2, R2 ;  /* 0x0000000200027308 */ /* 0x002e640000001000 */
[----:B-1----:R-:W-:-:S06]  /*0750*/  IADD3 R2, R2, 0xffffffe, RZ ;  /* 0x0ffffffe02027810 */ /* 0x002fcc0007ffe0ff */
[----:B------:R-:W1:Y:S02]  /*0760*/  F2I.FTZ.U32.TRUNC.NTZ R3, R2 ;  /* 0x0000000200037305 */ /* 0x000e64000021f000 */
[----:B-1----:R-:W-:-:S04]  /*0770*/  IMAD.MOV R2, RZ, RZ, -R3 ;  /* 0x000000ffff027224 */ /* 0x002fc800078e0a03 */
[----:B------:R-:W-:Y:S02]  /*0780*/  IMAD R5, R2, R4, RZ ;  /* 0x0000000402057224 */ /* 0x000fe400078e02ff */
[----:B------:R-:W-:-:S04]  /*0790*/  IMAD.MOV.U32 R2, RZ, RZ, RZ ;  /* 0x000000ffff027224 */ /* 0x000fc800078e00ff */
[----:B------:R-:W-:-:S04]  /*07a0*/  IMAD.HI.U32 R5, R3, R5, R2 ;  /* 0x0000000503057227 */ /* 0x000fc800078e0002 */
[----:B------:R-:W-:Y:S01]  /*07b0*/  IMAD.MOV R2, RZ, RZ, -R0 ;  /* 0x000000ffff027224 */ /* 0x000fe200078e0a00 */
[----:B------:R-:W-:-:S03]  /*07c0*/  MOV R0, R7 ;  /* 0x0000000700007202 */ /* 0x000fc60000000f00 */
[----:B------:R-:W-:Y:S02]  /*07d0*/  IMAD.MOV.U32 R3, RZ, RZ, R2 ;  /* 0x000000ffff037224 */ /* 0x000fe400078e0002 */
        /* <DEDUP_REMOVED lines=45> */
.L_x_1547:
[----:B--2---:R-:W-:Y:S01]  /*0ab0*/  IMAD.MOV.U32 R201, RZ, RZ, RZ ;  /* 0x000000ffffc97224 */ /* 0x004fe200078e00ff */
[----:B------:R-:W-:Y:S01]  /*0ac0*/  MOV R202, RZ ;  /* 0x000000ff00ca7202 */ /* 0x000fe20000000f00 */
[----:B------:R-:W-:Y:S01]  /*0ad0*/  IMAD.U32 R200, RZ, RZ, UR4 ;  /* 0x00000004ffc87e24 */ /* 0x000fe2000f8e00ff */
[----:B------:R-:W-:Y:S02]  /*0ae0*/  MOV R203, c[0x0][0x53c] ;  /* 0x00014f0000cb7a02 */ /* 0x000fe40000000f00 */
.L_x_1556:
[----:B------:R-:W-:Y:S01]  /*0af0*/  ISETP.NE.AND P0, PT, R12, RZ, PT ;  /* 0x000000ff0c00720c */ /* 0x000fe20003f05270 */
[----:B------:R-:W-:-:S12]  /*0b00*/  WARPSYNC 0xffffffff ;  /* 0xffffffff00007948 */ /* 0x000fd80003800000 */
[----:B------:R1:W-:Y:S04]  /*0b10*/  @!P0 STS.128 [0x24100], R200 ;  /* 0x024100c8ff008388 */ /* 0x0003e80000000c00 */
[----:B------:R-:W-:Y:S06]  /*0b20*/  BAR.ARV 0x5, 0x100 ;  /* 0x0144000000007b1d */ /* 0x000fec0000002000 */
.L_x_1545:
[----:B-12---:R-:W-:-:S13]  /*0b30*/  ISETP.GE.AND P0, PT, R203, c[0x0][0x53c], PT ;  /* 0x00014f00cb007a0c */ /* 0x006fda0003f06270 */
[----:B------:R-:W-:Y:S05]  /*0b40*/  @P0 EXIT ;  /* 0x000000000000094d */ /* 0x000fea0003800000 */
[----:B------:R-:W-:Y:S01]  /*0b50*/  SHF.R.S32.HI R9, RZ, 0x1f, R172 ;  /* 0x0000001fff097819 */ /* 0x000fe200000114ac */
[----:B------:R-:W-:Y:S02]  /*0b60*/  ULDC UR5, c[0x0][0x2ac] ;  /* 0x0000ab0000057ab9 */ /* 0x000fe40000000800 */
[----:B------:R-:W-:Y:S01]  /*0b70*/  ULDC UR4, c[0x0][0x1d0] ;  /* 0x0000740000047ab9 */ /* 0x000fe20000000800 */
[CC--:B------:R-:W-:Y:S01]  /*0b80*/  LEA.HI R2, R9.reuse, R172.reuse, RZ, 0x4 ;  /* 0x000000ac09027211 */ /* 0x0c0fe200078f20ff */
[----:B------:R-:W-:Y:S01]  /*0b90*/  UIMAD UR5, UR5, UR4, URZ ;  /* 0x00000004050572a4 */ /* 0x000fe2000f8e023f */
[----:B------:R-:W-:Y:S02]  /*0ba0*/  LEA.HI R13, R9, R172, RZ, 0x2 ;  /* 0x000000ac090d7211 */ /* 0x000fe400078f10ff */
[----:B------:R-:W-:Y:S02]  /*0bb0*/  SHF.R.S32.HI R3, RZ, 0x4, R2 ;  /* 0x00000004ff037819 */ /* 0x000fe40000011402 */
[----:B------:R-:W-:-:S02]  /*0bc0*/  SHF.R.S32.HI R7, RZ, 0x2, R13 ;  /* 0x00000002ff077819 */ /* 0x000fc4000001140d */
[C---:B------:R-:W-:Y:S02]  /*0bd0*/  LEA.HI R0, R2.reuse, R3, RZ, 0x1 ;  /* 0x0000000302007211 */ /* 0x040fe400078f08ff */
[----:B------:R-:W-:Y:S02]  /*0be0*/  LOP3.LUT R2, R2, 0xfffffff0, RZ, 0xc0, !PT ;  /* 0xfffffff002027812 */ /* 0x000fe400078ec0ff */
[----:B------:R-:W-:Y:S02]  /*0bf0*/  LOP3.LUT R0, R0, 0xfffffffe, RZ, 0xc0, !PT ;  /* 0xfffffffe00007812 */ /* 0x000fe400078ec0ff */
[CC--:B------:R-:W-:Y:S01]  /*0c00*/  LEA.HI R8, R9.reuse, R172.reuse, RZ, 0x3 ;  /* 0x000000ac09087211 */ /* 0x0c0fe200078f18ff */
[----:B------:R-:W-:Y:S01]  /*0c10*/  IMAD.IADD R2, R172, 0x1, -R2 ;  /* 0x00000001ac027824 */ /* 0x000fe200078e0a02 */
[----:B------:R-:W-:Y:S01]  /*0c20*/  LEA.HI R6, R9, R172, RZ, 0x5 ;  /* 0x000000ac09067211 */ /* 0x000fe200078f28ff */
[----:B------:R-:W-:Y:S01]  /*0c30*/  IMAD.IADD R14, R3, 0x1, -R0 ;  /* 0x00000001030e7824 */ /* 0x000fe200078e0a00 */
[----:B------:R-:W-:-:S02]  /*0c40*/  SHF.R.S32.HI R3, RZ, 0x1f, R13 ;  /* 0x0000001fff037819 */ /* 0x000fc4000001140d */
[----:B------:R-:W-:Y:S02]  /*0c50*/  SHF.R.S32.HI R206, RZ, 0x3, R8 ;  /* 0x00000003ffce7819 */ /* 0x000fe40000011408 */
[----:B------:R-:W-:Y:S02]  /*0c60*/  LEA.HI R3, R3, R7, RZ, 0x3 ;  /* 0x0000000703037211 */ /* 0x000fe400078f18ff */
[----:B------:R-:W-:Y:S01]  /*0c70*/  SHF.R.S32.HI R10, RZ, 0x1f, R2 ;  /* 0x0000001fff0a7819 */ /* 0x000fe20000011402 */
[----:B------:R-:W-:Y:S01]  /*0c80*/  IMAD.SHL.U32 R4, R206, 0x40, RZ ;  /* 0x00000040ce047824 */ /* 0x000fe200078e00ff */
[----:B------:R-:W-:Y:S02]  /*0c90*/  LOP3.LUT R0, R8, 0xfffffff8, RZ, 0xc0, !PT ;  /* 0xfffffff808007812 */ /* 0x000fe400078ec0ff */
[----:B------:R-:W-:Y:S02]  /*0ca0*/  LOP3.LUT R3, R3, 0xfffffff8, RZ, 0xc0, !PT ;  /* 0xfffffff803037812 */ /* 0x000fe400078ec0ff */
[----:B------:R-:W-:Y:S01]  /*0cb0*/  LEA.HI R10, R10, R2, RZ, 0x3 ;  /* 0x000000020a0a7211 */ /* 0x000fe200078f18ff */
[----:B------:R-:W-:Y:S01]  /*0cc0*/  IMAD.IADD R162, R172, 0x1, -R0 ;  /* 0x00000001aca27824 */ /* 0x000fe200078e0a00 */
[----:B------:R-:W-:Y:S01]  /*0cd0*/  LOP3.LUT R0, R4, 0x1c0, RZ, 0xc0, !PT ;  /* 0x000001c004007812 */ /* 0x000fe200078ec0ff */
[----:B------:R-:W-:Y:S01]  /*0ce0*/  IMAD.IADD R7, R7, 0x1, -R3 ;  /* 0x0000000107077824 */ /* 0x000fe200078e0a03 */
[----:B------:R-:W-:Y:S01]  /*0cf0*/  LOP3.LUT R3, R10, 0xfffffff8, RZ, 0xc0, !PT ;  /* 0xfffffff80a037812 */ /* 0x000fe200078ec0ff */
[C---:B------:R-:W-:Y:S01]  /*0d00*/  IMAD.SHL.U32 R177, R162.reuse, 0x8, RZ ;  /* 0x00000008a2b17824 */ /* 0x040fe200078e00ff */
[----:B------:R-:W-:Y:S01]  /*0d10*/  SHF.R.U32.HI R4, RZ, 0x3, R0 ;  /* 0x00000003ff047819 */ /* 0x000fe20000011600 */
[----:B------:R-:W-:Y:S01]  /*0d20*/  IMAD R189, R162, 0x20, R206 ;  /* 0x00000020a2bd7824 */ /* 0x000fe200078e02ce */
[----:B------:R-:W-:Y:S01]  /*0d30*/  LOP3.LUT R5, R7, 0x1, RZ, 0xc0, !PT ;  /* 0x0000000107057812 */ /* 0x000fe200078ec0ff */
[----:B------:R-:W-:Y:S01]  /*0d40*/  IMAD.IADD R2, R2, 0x1, -R3 ;  /* 0x0000000102027824 */ /* 0x000fe200078e0a03 */
[----:B------:R-:W-:-:S02]  /*0d50*/  LOP3.LUT R3, R6, 0xffffffe0, RZ, 0xc0, !PT ;  /* 0xffffffe006037812 */ /* 0x000fc400078ec0ff */
[----:B------:R-:W-:Y:S02]  /*0d60*/  LOP3.LUT R0, R0, 0x38, R177, 0xf8, !PT ;  /* 0x0000003800007812 */ /* 0x000fe400078ef8b1 */
[----:B------:R-:W-:Y:S01]  /*0d70*/  ISETP.NE.U32.AND P3, PT, R5, 0x1, PT ;  /* 0x000000010500780c */ /* 0x000fe20003f65070 */
[----:B------:R-:W-:Y:S01]  /*0d80*/  IMAD.IADD R16, R172, 0x1, -R3 ;  /* 0x00000001ac107824 */ /* 0x000fe200078e0a03 */
[----:B------:R-:W-:Y:S01]  /*0d90*/  LOP3.LUT R11, R0, R4, RZ, 0x3c, !PT ;  /* 0x00000004000b7212 */ /* 0x000fe200078e3cff */
[----:B------:R-:W-:Y:S01]  /*0da0*/  IMAD.SHL.U32 R3, R162, 0x40, RZ ;  /* 0x00000040a2037824 */ /* 0x000fe200078e00ff */
[--C-:B------:R-:W-:Y:S02]  /*0db0*/  SHF.R.S32.HI R0, RZ, 0x5, R6.reuse ;  /* 0x00000005ff007819 */ /* 0x100fe40000011406 */
[----:B------:R-:W-:Y:S02]  /*0dc0*/  SHF.R.S32.HI R4, RZ, 0x1f, R6 ;  /* 0x0000001fff047819 */ /* 0x000fe40000011406 */
[----:B------:R-:W-:-:S02]  /*0dd0*/  LOP3.LUT R3, R3, 0x1c0, RZ, 0xc0, !PT ;  /* 0x000001c003037812 */ /* 0x000fc400078ec0ff */
[----:B------:R-:W-:Y:S02]  /*0de0*/  LEA.HI R4, R4, R0, RZ, 0x3 ;  /* 0x0000000004047211 */ /* 0x000fe400078f18ff */
[----:B------:R-:W-:Y:S02]  /*0df0*/  SHF.R.S32.HI R12, RZ, 0x1f, R16 ;  /* 0x0000001fff0c7819 */ /* 0x000fe40000011410 */
[----:B------:R-:W-:Y:S02]  /*0e00*/  LOP3.LUT R4, R4, 0xffffff8, RZ, 0xc0, !PT ;  /* 0x0ffffff804047812 */ /* 0x000fe400078ec0ff */
[----:B------:R-:W-:Y:S02]  /*0e10*/  LOP3.LUT R8, R3, 0x8, R8, 0xf8, !PT ;  /* 0x0000000803087812 */ /* 0x000fe400078ef808 */
[----:B------:R-:W-:Y:S01]  /*0e20*/  SHF.R.U32.HI R6, RZ, 0x3, R3 ;  /* 0x00000003ff067819 */ /* 0x000fe20000011603 */
[----:B------:R-:W-:Y:S01]  /*0e30*/  IMAD.IADD R5, R0, 0x1, -R4 ;  /* 0x0000000100057824 */ /* 0x000fe200078e0a04 */
[----:B------:R-:W-:-:S02]  /*0e40*/  LEA.HI R12, R12, R16, RZ, 0x2 ;  /* 0x000000100c0c7211 */ /* 0x000fc400078f10ff */
[----:B------:R-:W-:Y:S02]  /*0e50*/  LOP3.LUT R3, R13, 0xfffffffc, RZ, 0xc0, !PT ;  /* 0xfffffffc0d037812 */ /* 0x000fe400078ec0ff */
[----:B------:R-:W-:Y:S02]  /*0e60*/  SHF.R.S32.HI R4, RZ, 0x2, R12 ;  /* 0x00000002ff047819 */ /* 0x000fe4000001140c */
[----:B------:R-:W-:Y:S01]  /*0e70*/  LOP3.LUT R13, R8, R6, RZ, 0x3c, !PT ;  /* 0x00000006080d7212 */ /* 0x000fe200078e3cff */
[----:B------:R-:W-:Y:S01]  /*0e80*/  IMAD.IADD R3, R172, 0x1, -R3 ;  /* 0x00000001ac037824 */ /* 0x000fe200078e0a03 */
[----:B------:R-:W-:Y:S01]  /*0e90*/  LOP3.LUT P0, RZ, R2, 0x2, RZ, 0xc0, !PT ;  /* 0x0000000202ff7812 */ /* 0x000fe2000780c0ff */
[----:B------:R-:W-:Y:S01]  /*0ea0*/  IMAD.SHL.U32 R8, R0, 0x400, RZ ;  /* 0x0000040000087824 */ /* 0x000fe200078e00ff */
[C---:B------:R-:W-:Y:S01]  /*0eb0*/  LOP3.LUT P4, RZ, R2.reuse, 0x4, RZ, 0xc0, !PT ;  /* 0x0000000402ff7812 */ /* 0x040fe2000788c0ff */
[----:B------:R-:W-:Y:S01]  /*0ec0*/  IMAD.SHL.U32 R0, R2, 0x40, RZ ;  /* 0x0000004002007824 */ /* 0x000fe200078e00ff */
[----:B------:R-:W-:Y:S01]  /*0ed0*/  LEA.HI R9, R9, R172, RZ, 0x6 ;  /* 0x000000ac09097211 */ /* 0x000fe200078f30ff */
[----:B------:R-:W-:Y:S01]  /*0ee0*/  IMAD R15, R5, 0x10, R4 ;  /* 0x00000010050f7824 */ /* 0x000fe200078e0204 */
[----:B------:R-:W-:Y:S01]  /*0ef0*/  LEA.HI R4, R3, R3, RZ, 0x1 ;  /* 0x0000000303047211 */ /* 0x000fe200078f08ff */
[----:B------:R-:W-:Y:S01]  /*0f00*/  IMAD.SHL.U32 R5, R7, 0x40, RZ ;  /* 0x0000004007057824 */ /* 0x000fe200078e00ff */
[----:B------:R-:W-:Y:S01]  /*0f10*/  LOP3.LUT R0, R0, 0x1c0, RZ, 0xc0, !PT ;  /* 0x000001c000007812 */ /* 0x000fe200078ec0ff */
[----:B------:R-:W-:Y:S01]  /*0f20*/  IMAD.SHL.U32 R6, R14, 0x8, RZ ;  /* 0x000000080e067824 */ /* 0x000fe200078e00ff */
[----:B------:R-:W-:Y:S01]  /*0f30*/  LOP3.LUT R2, R4, 0x1ffffffe, RZ, 0xc0, !PT ;  /* 0x1ffffffe04027812 */ /* 0x000fe200078ec0ff */
[----:B------:R-:W-:Y:S01]  /*0f40*/  IMAD.SHL.U32 R9, R9, 0x8, RZ ;  /* 0x0000000809097824 */ /* 0x000fe200078e00ff */
[----:B------:R-:W-:Y:S01]  /*0f50*/  R2P PR, R7, 0x6 ;  /* 0x0000000607007804 */ /* 0x000fe20000000000 */
[----:B------:R-:W-:Y:S01]  /*0f60*/  IMAD.SHL.U32 R7, R10, 0x40, RZ ;  /* 0x000000400a077824 */ /* 0x000fe200078e00ff */
[----:B------:R-:W-:Y:S01]  /*0f70*/  LOP3.LUT R4, R5, 0x1c0, RZ, 0xc0, !PT ;  /* 0x000001c005047812 */ /* 0x000fe200078ec0ff */
[C---:B------:R-:W-:Y:S01]  /*0f80*/  IMAD.IADD R10, R3.reuse, 0x1, -R2 ;  /* 0x00000001030a7824 */ /* 0x040fe200078e0a02 */
[----:B------:R-:W-:Y:S01]  /*0f90*/  LOP3.LUT R6, R0, 0x8, R6, 0xf8, !PT ;  /* 0x0000000800067812 */ /* 0x000fe200078ef806 */
[----:B------:R-:W-:Y:S01]  /*0fa0*/  IMAD R5, R3, 0x2, R8 ;  /* 0x0000000203057824 */ /* 0x000fe200078e0208 */
[----:B------:R-:W-:Y:S01]  /*0fb0*/  SHF.R.U32.HI R0, RZ, 0x3, R0 ;  /* 0x00000003ff007819 */ /* 0x000fe20000011600 */
[----:B------:R-:W-:Y:S01]  /*0fc0*/  STL [R1+0x8], R15 ;  /* 0x0000080f01007387 */ /* 0x000fe20000100800 */
[----:B------:R-:W-:-:S02]  /*0fd0*/  LEA.HI R2, R4, R4, RZ, 0x1d ;  /* 0x0000000404027211 */ /* 0x000fc400078fe8ff */
[----:B------:R-:W-:Y:S01]  /*0fe0*/  LOP3.LUT R3, R6, R0, RZ, 0x3c, !PT ;  /* 0x0000000006037212 */ /* 0x000fe200078e3cff */
[----:B------:R-:W-:Y:S01]  /*0ff0*/  IMAD R0, R14, 0x200, R13 ;  /* 0x000002000e007824 */ /* 0x000fe200078e020d */
[----:B------:R-:W-:Y:S02]  /*1000*/  LOP3.LUT R4, R7, 0xfffffe00, RZ, 0xc0, !PT ;  /* 0xfffffe0007047812 */ /* 0x000fe400078ec0ff */
[----:B------:R-:W-:Y:S01]  /*1010*/  LOP3.LUT R11, R11, 0x7ffffe00, R9, 0xf8, !PT ;  /* 0x7ffffe000b0b7812 */ /* 0x000fe200078ef809 */
[----:B------:R-:W-:Y:S01]  /*1020*/  IMAD.IADD R9, R5, 0x1, R2 ;  /* 0x0000000105097824 */ /* 0x000fe200078e0202 */
[CC--:B------:R-:W-:Y:S01]  /*1030*/  IADD3 R2, R3.reuse, R4.reuse, R8 ;  /* 0x0000000403027210 */ /* 0x0c0fe20007ffe008 */
[----:B------:R-:W-:Y:S01]  /*1040*/  IMAD.MOV.U32 R8, RZ, RZ, 0x40 ;  /* 0x00000040ff087424 */ /* 0x000fe200078e00ff */
[----:B------:R-:W-:Y:S01]  /*1050*/  LOP3.LUT R3, R3, R4, RZ, 0xfc, !PT ;  /* 0x0000000403037212 */ /* 0x000fe200078efcff */
[----:B------:R-:W-:Y:S01]  /*1060*/  IMAD.MOV.U32 R4, RZ, RZ, 0x20 ;  /* 0x00000020ff047424 */ /* 0x000fe200078e00ff */
[----:B------:R-:W-:Y:S01]  /*1070*/  LOP3.LUT R5, R12, 0x7ffffffc, RZ, 0xc0, !PT ;  /* 0x7ffffffc0c057812 */ /* 0x000fe200078ec0ff */
[----:B------:R-:W-:Y:S01]  /*1080*/  IMAD.SHL.U32 R188, R11, 0x2, RZ ;  /* 0x000000020bbc7824 */ /* 0x000fe200078e00ff */
[----:B------:R-:W-:-:S02]  /*1090*/  LEA R163, R2, 0x18100, 0x1 ;  /* 0x0001810002a37811 */ /* 0x000fc400078e08ff */
[----:B------:R-:W-:Y:S02]  /*10a0*/  SEL R168, R4, 0xffffffe0, !P0 ;  /* 0xffffffe004a87807 */ /* 0x000fe40004000000 */
[----:B------:R-:W-:Y:S02]  /*10b0*/  LEA R170, R3, 0x100, 0x1 ;  /* 0x0000010003aa7811 */ /* 0x000fe400078e08ff */
[----:B------:R-:W-:Y:S01]  /*10c0*/  SHF.R.S32.HI R7, RZ, 0x1f, R177 ;  /* 0x0000001fff077819 */ /* 0x000fe200000114b1 */
[----:B------:R-:W-:Y:S01]  /*10d0*/  IMAD.IADD R7, R16, 0x1, -R5 ;  /* 0x0000000110077824 */ /* 0x000fe200078e0a05 */
[----:B------:R-:W-:Y:S01]  /*10e0*/  LEA R169, R0, 0xc100, 0x1 ;  /* 0x0000c10000a97811 */ /* 0x000fe200078e08ff */
[----:B------:R-:W-:Y:S01]  /*10f0*/  IMAD.IADD R164, R163, 0x1, R168 ;  /* 0x00000001a3a47824 */ /* 0x000fe200078e02a8 */
[----:B------:R-:W-:Y:S01]  /*1100*/  SEL R0, R8, 0xffffffc0, !P4 ;  /* 0xffffffc008007807 */ /* 0x000fe20006000000 */
[--C-:B------:R-:W-:Y:S01]  /*1110*/  IMAD.IADD R208, R168, 0x1, R170.reuse ;  /* 0x00000001a8d07824 */ /* 0x100fe200078e02aa */
[----:B------:R-:W-:Y:S01]  /*1120*/  IADD3 R185, R177, 0x40, RZ ;  /* 0x00000040b1b97810 */ /* 0x000fe20007ffe0ff */
[----:B------:R-:W-:Y:S01]  /*1130*/  IMAD.SHL.U32 R220, R7, 0x2, RZ ;  /* 0x0000000207dc7824 */ /* 0x000fe200078e00ff */
[----:B------:R-:W-:Y:S01]  /*1140*/  LEA R221, R9, 0x80, 0x1 ;  /* 0x0000008009dd7811 */ /* 0x000fe200078e08ff */
[----:B------:R-:W-:Y:S01]  /*1150*/  IMAD R7, R10, 0x8, R15 ;  /* 0x000000080a077824 */ /* 0x000fe200078e020f */
[----:B------:R-:W-:Y:S01]  /*1160*/  SHF.R.S32.HI R6, RZ, 0x1f, R185 ;  /* 0x0000001fff067819 */ /* 0x000fe200000114b9 */
[----:B------:R-:W-:Y:S01]  /*1170*/  IMAD.IADD R171, R0, 0x1, R170 ;  /* 0x0000000100ab7824 */ /* 0x000fe200078e02aa */
[----:B------:R-:W-:Y:S01]  /*1180*/  IADD3 R246, R220, 0x10, RZ ;  /* 0x00000010dcf67810 */ /* 0x000fe20007ffe0ff */
[--C-:B------:R-:W-:Y:S01]  /*1190*/  IMAD.IADD R166, R163, 0x1, R0.reuse ;  /* 0x00000001a3a67824 */ /* 0x100fe200078e0200 */
[----:B------:R1:W-:Y:S01]  /*11a0*/  STL [R1+0xc], R7 ;  /* 0x00000c0701007387 */ /* 0x0003e20000100800 */
[----:B------:R-:W-:Y:S01]  /*11b0*/  IMAD.IADD R165, R164, 0x1, R0 ;  /* 0x00000001a4a57824 */ /* 0x000fe200078e0200 */
[----:B------:R-:W-:Y:S01]  /*11c0*/  IADD3 R247, R220, 0x8, RZ ;  /* 0x00000008dcf77810 */ /* 0x000fe20007ffe0ff */
[----:B------:R-:W-:Y:S01]  /*11d0*/  IMAD.IADD R0, R0, 0x1, R208 ;  /* 0x0000000100007824 */ /* 0x000fe200078e02d0 */
[----:B------:R-:W-:Y:S01]  /*11e0*/  IADD3 R243, R220, 0x28, RZ ;  /* 0x00000028dcf37810 */ /* 0x000fe20007ffe0ff */
[----:B------:R-:W-:Y:S01]  /*11f0*/  IMAD.IADD R211, R168, 0x1, R171 ;  /* 0x00000001a8d37824 */ /* 0x000fe200078e02ab */
[----:B------:R-:W-:-:S02]  /*1200*/  IADD3 R244, R220, 0x20, RZ ;  /* 0x00000020dcf47810 */ /* 0x000fc40007ffe0ff */
[----:B------:R2:W-:Y:S01]  /*1210*/  STL [R1], R0 ;  /* 0x0000000001007387 */ /* 0x0005e20000100800 */
[----:B------:R-:W-:Y:S02]  /*1220*/  IADD3 R240, R220, 0x40, RZ ;  /* 0x00000040dcf07810 */ /* 0x000fe40007ffe0ff */
[C---:B------:R-:W-:Y:S02]  /*1230*/  IADD3 R222, R221.reuse, -0x10, RZ ;  /* 0xfffffff0ddde7810 */ /* 0x040fe40007ffe0ff */
[----:B------:R-:W-:Y:S02]  /*1240*/  SEL R6, R4, 0xffffffe0, !P1 ;  /* 0xffffffe004067807 */ /* 0x000fe40004800000 */
[C---:B------:R-:W-:Y:S02]  /*1250*/  IADD3 R245, R220.reuse, 0x18, RZ ;  /* 0x00000018dcf57810 */ /* 0x040fe40007ffe0ff */
[C---:B------:R-:W-:Y:S01]  /*1260*/  IADD3 R241, R220.reuse, 0x38, RZ ;  /* 0x00000038dcf17810 */ /* 0x040fe20007ffe0ff */
[----:B------:R-:W-:Y:S01]  /*1270*/  IMAD.IADD R224, R221, 0x1, R6 ;  /* 0x00000001dde07824 */ /* 0x000fe200078e0206 */
[----:B------:R-:W-:-:S02]  /*1280*/  IADD3 R237, R220, 0x58, RZ ;  /* 0x00000058dced7810 */ /* 0x000fc40007ffe0ff */
[----:B------:R-:W-:Y:S02]  /*1290*/  @P3 IADD3 R222, R221, 0x10, RZ ;  /* 0x00000010ddde3810 */ /* 0x000fe40007ffe0ff */
[C---:B------:R-:W-:Y:S02]  /*12a0*/  IADD3 R242, R220.reuse, 0x30, RZ ;  /* 0x00000030dcf27810 */ /* 0x040fe40007ffe0ff */
[----:B------:R-:W-:Y:S01]  /*12b0*/  IADD3 R238, R220, 0x50, RZ ;  /* 0x00000050dcee7810 */ /* 0x000fe20007ffe0ff */
[----:B------:R-:W-:Y:S01]  /*12c0*/  IMAD.IADD R223, R6, 0x1, R222 ;  /* 0x0000000106df7824 */ /* 0x000fe200078e02de */
[C---:B------:R-:W-:Y:S02]  /*12d0*/  IADD3 R234, R220.reuse, 0x70, RZ ;  /* 0x00000070dcea7810 */ /* 0x040fe40007ffe0ff */
[----:B------:R-:W-:Y:S02]  /*12e0*/  SHF.R.S32.HI R4, RZ, 0x1f, R246 ;  /* 0x0000001fff047819 */ /* 0x000fe400000114f6 */
[----:B------:R-:W-:-:S02]  /*12f0*/  IADD3 R239, R220, 0x48, RZ ;  /* 0x00000048dcef7810 */ /* 0x000fc40007ffe0ff */
[C---:B------:R-:W-:Y:S02]  /*1300*/  IADD3 R235, R220.reuse, 0x68, RZ ;  /* 0x00000068dceb7810 */ /* 0x040fe40007ffe0ff */
[----:B------:R-:W-:Y:S02]  /*1310*/  IADD3 R231, R220, 0x88, RZ ;  /* 0x00000088dce77810 */ /* 0x000fe40007ffe0ff */
[----:B-1----:R-:W-:Y:S02]  /*1320*/  SHF.R.S32.HI R7, RZ, 0x1f, R247 ;  /* 0x0000001fff077819 */ /* 0x002fe400000114f7 */
[----:B------:R-:W-:Y:S02]  /*1330*/  SHF.R.S32.HI R4, RZ, 0x1f, R243 ;  /* 0x0000001fff047819 */ /* 0x000fe400000114f3 */
[----:B------:R-:W-:Y:S02]  /*1340*/  SEL R5, R8, 0xffffffc0, !P2 ;  /* 0xffffffc008057807 */ /* 0x000fe40005000000 */
[----:B------:R-:W-:-:S02]  /*1350*/  IADD3 R236, R220, 0x60, RZ ;  /* 0x00000060dcec7810 */ /* 0x000fc40007ffe0ff */
[C---:B------:R-:W-:Y:S01]  /*1360*/  IADD3 R232, R220.reuse, 0x80, RZ ;  /* 0x00000080dce87810 */ /* 0x040fe20007ffe0ff */
[--C-:B------:R-:W-:Y:S01]  /*1370*/  IMAD.IADD R251, R221, 0x1, R5.reuse ;  /* 0x00000001ddfb7824 */ /* 0x100fe200078e0205 */
[----:B------:R-:W-:Y:S01]  /*1380*/  IADD3 R228, R220, 0xa0, RZ ;  /* 0x000000a0dce47810 */ /* 0x000fe20007ffe0ff */
[--C-:B------:R-:W-:Y:S01]  /*1390*/  IMAD.IADD R250, R224, 0x1, R5.reuse ;  /* 0x00000001e0fa7824 */ /* 0x100fe200078e0205 */
        /* <DEDUP_REMOVED lines=9> */
[----:B------:R-:W-:Y:S02]  /*1430*/  SHF.R.S32.HI R4, RZ, 0x1f, R237 ;  /* 0x0000001fff047819 */ /* 0x000fe400000114ed */
[----:B------:R-:W-:Y:S02]  /*1440*/  IADD3 R186, R177, 0x80, RZ ;  /* 0x00000080b1ba7810 */ /* 0x000fe40007ffe0ff */
[----:B------:R-:W-:-:S02]  /*1450*/  IADD3 R230, R220, 0x90, RZ ;  /* 0x00000090dce67810 */ /* 0x000fc40007ffe0ff */
[C---:B------:R-:W-:Y:S02]  /*1460*/  IADD3 R227, R220.reuse, 0xa8, RZ ;  /* 0x000000a8dce37810 */ /* 0x040fe40007ffe0ff */
[----:B------:R-:W-:Y:S02]  /*1470*/  IADD3 R225, R220, 0xb8, RZ ;  /* 0x000000b8dce17810 */ /* 0x000fe40007ffe0ff */
        /* <DEDUP_REMOVED lines=13> */
[C---:B------:R-:W-:Y:S02]  /*1550*/  IADD3 R205, R188.reuse, 0xc100, RZ ;  /* 0x0000c100bccd7810 */ /* 0x040fe40007ffe0ff */
[----:B------:R-:W-:Y:S02]  /*1560*/  IADD3 R204, R188, 0x100, RZ ;  /* 0x00000100bccc7810 */ /* 0x000fe40007ffe0ff */
[----:B------:R-:W-:-:S02]  /*1570*/  SHF.R.S32.HI R8, RZ, 0x1f, R230 ;  /* 0x0000001fff087819 */ /* 0x000fc400000114e6 */
[----:B------:R-:W-:Y:S02]  /*1580*/  SHF.R.S32.HI R7, RZ, 0x1f, R227 ;  /* 0x0000001fff077819 */ /* 0x000fe400000114e3 */
[----:B--2---:R-:W-:Y:S02]  /*1590*/  SHF.R.S32.HI R4, RZ, 0x1f, R225 ;  /* 0x0000001fff047819 */ /* 0x004fe400000114e1 */
.L_x_1658:
        /* <DEDUP_REMOVED lines=30> */
.L_x_1557:
[----:B------:R-:W-:-:S04]  /*1780*/  ISETP.NE.U32.AND P0, PT, RZ, c[0x0][0x368], PT ;  /* 0x0000da00ff007a0c */ /* 0x000fc80003f05070 */
[----:B------:R-:W-:-:S13]  /*1790*/  ISETP.NE.AND.EX P0, PT, RZ, c[0x0][0x36c], PT, P0 ;  /* 0x0000db00ff007a0c */ /* 0x000fda0003f05300 */
[----:B------:R-:W-:Y:S05]  /*17a0*/  @!P0 BRA `(.L_x_1558) ;  /* 0x0000004000008947 */ /* 0x000fea0003800000 */
[----:B-1----:R-:W-:-:S04]  /*17b0*/  IADD3 R2, P0, R209, c[0x0][0x368], RZ ;  /* 0x0000da00d1027a10 */ /* 0x002fc80007f1e0ff */
[----:B------:R-:W-:-:S05]  /*17c0*/  IADD3.X R3, R210, c[0x0][0x36c], RZ, P0, !PT ;  /* 0x0000db00d2037a10 */ /* 0x000fca00007fe4ff */
[----:B------:R1:W5:Y:S01]  /*17d0*/  LDG.E R0, [R2.64] ;  /* 0x0000000602007981 */ /* 0x000362000c1e1900 */
[----:B------:R-:W-:Y:S05]  /*17e0*/  BRA `(.L_x_1559) ;  /* 0x0000008000007947 */ /* 0x000fea0003800000 */
.L_x_1558:
        /* <DEDUP_REMOVED lines=8> */
.L_x_1559:
        /* <DEDUP_REMOVED lines=45> */
.L_x_1561:
[----:B------:R-:W-:Y:S05]  /*1b40*/  BSYNC B0 ;  /* 0x0000000000007941 */ /* 0x000fea0003800000 */
.L_x_1560:
        /* <DEDUP_REMOVED lines=66> */
[----:B------:R-:W-:Y:S02]  /*1f70*/  ISETP.NE.AND P0, PT, R4, 0x1, PT ;  /* 0x000000010400780c */ /* 0x000fe40003f05270 */
        /* <DEDUP_REMOVED lines=34> */
.L_x_1663:
[----:B------:R-:W-:Y:S05]  /*21a0*/  BRA.DIV ~URZ, `(.L_x_1564) ;  /* 0x0000bf227f007947 */ /* 0x000fea000b800000 */
[----:B------:R3:W4:Y:S02]  /*21b0*/  SHFL.IDX PT, R0, R12, RZ, 0x181f ;  /* 0x00181fff0c007589 */ /* 0x00072400000e0000 */
.L_x_1664:
        /* <DEDUP_REMOVED lines=20> */
.L_x_1566:
[----:B------:R-:W-:Y:S05]  /*2300*/  BSYNC B0 ;  /* 0x0000000000007941 */ /* 0x000fea0003800000 */
.L_x_1565:
[----:B------:R-:W-:Y:S05]  /*2310*/  BRA.DIV ~URZ, `(.L_x_1567) ;  /* 0x0000be227f007947 */ /* 0x000fea000b800000 */
[----:B--2---:R2:W1:Y:S04]  /*2320*/  SHFL.IDX PT, R4, R5, 0x1, 0x181f ;  /* 0x00381f0005047f89 */ /* 0x00446800000e0000 */
[----:B----4-:R2:W4:Y:S02]  /*2330*/  SHFL.IDX PT, R0, R12, 0x1, 0x181f ;  /* 0x00381f000c007f89 */ /* 0x01052400000e0000 */
.L_x_1665:
        /* <DEDUP_REMOVED lines=19> */
.L_x_1569:
[----:B------:R-:W-:Y:S05]  /*2470*/  BSYNC B0 ;  /* 0x0000000000007941 */ /* 0x000fea0003800000 */
.L_x_1568:
[----:B------:R-:W-:Y:S05]  /*2480*/  BRA.DIV ~URZ, `(.L_x_1570) ;  /* 0x0000bd827f007947 */ /* 0x000fea000b800000 */
[----:B-1----:R1:W2:Y:S02]  /*2490*/  SHFL.IDX PT, R4, R5, 0x2, 0x181f ;  /* 0x00581f0005047f89 */ /* 0x0022a400000e0000 */
.L_x_1666:
[----:B------:R-:W-:Y:S05]  /*24a0*/  BRA.DIV ~URZ, `(.L_x_1571) ;  /* 0x0000bdd27f007947 */ /* 0x000fea000b800000 */
[----:B----4-:R4:W1:Y:S02]  /*24b0*/  SHFL.IDX PT, R0, R12, 0x2, 0x181f ;  /* 0x00581f000c007f89 */ /* 0x01086400000e0000 */
.L_x_1667:
        /* <DEDUP_REMOVED lines=19> */
.L_x_1573:
[----:B------:R-:W-:Y:S05]  /*25f0*/  BSYNC B0 ;  /* 0x0000000000007941 */ /* 0x000fea0003800000 */
.L_x_1572:
[----:B------:R-:W-:Y:S05]  /*2600*/  BRA.DIV ~URZ, `(.L_x_1574) ;  /* 0x0000bce27f007947 */ /* 0x000fea000b800000 */
[----:B--2---:R2:W3:Y:S04]  /*2610*/  SHFL.IDX PT, R4, R5, 0x3, 0x181f ;  /* 0x00781f0005047f89 */ /* 0x0044e800000e0000 */
[----:B-1----:R2:W1:Y:S02]  /*2620*/  SHFL.IDX PT, R0, R12, 0x3, 0x181f ;  /* 0x00781f000c007f89 */ /* 0x00246400000e0000 */
.L_x_1668:
[----:B------:R-:W-:Y:S01]  /*2630*/  IADD3 R2, R10, 0x60, RZ ;  /* 0x000000600a027810 */ /* 0x000fe20007ffe0ff */
[----:B-----5:R-:W-:Y:S01]  /*2640*/  IMAD.WIDE.U32 R194, R14, c[0x0][0x2b0], RZ ;  /* 0x0000ac000ec27a25 */ /* 0x020fe200078e00ff */
[----:B------:R-:W-:-:S02]  /*2650*/  SHF.R.S32.HI R19, RZ, 0x1f, R177 ;  /* 0x0000001fff137819 */ /* 0x000fc400000114b1 */
[----:B------:R-:W-:Y:S02]  /*2660*/  ISETP.GE.AND P0, PT, R2, R11, PT ;  /* 0x0000000b0200720c */ /* 0x000fe40003f06270 */
[----:B------:R-:W-:Y:S02]  /*2670*/  SHF.R.S32.HI R23, RZ, 0x1f, R185 ;  /* 0x0000001fff177819 */ /* 0x000fe400000114b9 */
[----:B------:R-:W-:-:S09]  /*2680*/  SHF.R.S32.HI R22, RZ, 0x1f, R186 ;  /* 0x0000001fff167819 */ /* 0x000fd200000114ba */
[-C--:B-1----:R-:W-:Y:S02]  /*2690*/  @!P0 LEA R8, P3, R177, R0.reuse, 0x1 ;  /* 0x00000000b1088211 */ /* 0x082fe400078608ff */
[-C--:B------:R-:W-:Y:S02]  /*26a0*/  @!P0 LEA R6, P2, R185, R0.reuse, 0x1 ;  /* 0x00000000b9068211 */ /* 0x080fe400078408ff */
[----:B------:R-:W-:Y:S02]  /*26b0*/  @!P0 LEA R2, P1, R186, R0, 0x1 ;  /* 0x00000000ba028211 */ /* 0x000fe400078208ff */
[----:B------:R-:W-:Y:S02]  /*26c0*/  SHF.R.S32.HI R0, RZ, 0x1f, R14 ;  /* 0x0000001fff007819 */ /* 0x000fe4000001140e */
[-C--:B---3--:R-:W-:Y:S02]  /*26d0*/  @!P0 LEA.HI.X R9, R177, R4.reuse, R19, 0x1, P3 ;  /* 0x00000004b1098211 */ /* 0x088fe400018f0c13 */
[-C--:B------:R-:W-:Y:S01]  /*26e0*/  @!P0 LEA.HI.X R7, R185, R4.reuse, R23, 0x1, P2 ;  /* 0x00000004b9078211 */ /* 0x080fe200010f0c17 */
[----:B------:R-:W-:Y:S01]  /*26f0*/  IMAD R0, R0, c[0x0][0x2b0], RZ ;  /* 0x0000ac0000007a24 */ /* 0x000fe200078e02ff */
[C---:B------:R-:W-:Y:S01]  /*2700*/  @!P0 LEA.HI.X R3, R186.reuse, R4, R22, 0x1, P1 ;  /* 0x00000004ba038211 */ /* 0x040fe200008f0c16 */
[----:B------:R-:W-:Y:S01]  /*2710*/  @!PT LDS RZ, [RZ] ;  /* 0x00000000fffff984 */ /* 0x000fe20000000800 */
[----:B------:R-:W-:Y:S01]  /*2720*/  @!PT LDS RZ, [RZ] ;  /* 0x00000000fffff984 */ /* 0x000fe20000000800 */
[----:B------:R-:W-:Y:S01]  /*2730*/  @!PT LDS RZ, [RZ] ;  /* 0x00000000fffff984 */ /* 0x000fe20000000800 */
[----:B------:R1:W-:Y:S01]  /*2740*/  @!P0 LDGSTS.E.BYPASS.LTC128B.128 [R188+0x1b100], [R8.64], !P6 ;  /* 0x1b10000008bc8fae */ /* 0x0003e2000f101d46 */
[----:B------:R-:W-:Y:S01]  /*2750*/  ISETP.GE.AND P6, PT, R186, c[0x0][0x1d4], PT ;  /* 0x00007500ba007a0c */ /* 0x000fe20003fc6270 */
[----:B------:R-:W-:-:S02]  /*2760*/  IMAD R0, R14, c[0x0][0x2b4], R0 ;  /* 0x0000ad000e007a24 */ /* 0x000fc400078e0200 */
[----:B------:R1:W-:Y:S01]  /*2770*/  @!P0 LDGSTS.E.BYPASS.LTC128B.128 [R188+0x1f100], [R6.64], !P5 ;  /* 0x1f10000006bc8fae */ /* 0x0003e2000e901d46 */
[----:B------:R-:W-:Y:S01]  /*2780*/  ISETP.GE.AND P5, PT, R177, c[0x0][0x1d4], PT ;  /* 0x00007500b1007a0c */ /* 0x000fe20003fa6270 */
[----:B------:R-:W-:Y:S01]  /*2790*/  IMAD.IADD R198, R195, 0x1, R0 ;  /* 0x00000001c3c67824 */ /* 0x000fe200078e0200 */
[----:B------:R-:W-:Y:S01]  /*27a0*/  SEL R252, RZ, 0x10, P6 ;  /* 0x00000010fffc7807 */ /* 0x000fe20003000000 */
[----:B------:R1:W-:Y:S01]  /*27b0*/  @!P0 LDGSTS.E.BYPASS.LTC128B.128 [R188+0x23100], [R2.64], !P4 ;  /* 0x2310000002bc8fae */ /* 0x0003e2000e101d46 */
[----:B------:R-:W-:-:S03]  /*27c0*/  ISETP.GE.AND P4, PT, R185, c[0x0][0x1d4], PT ;  /* 0x00007500b9007a0c */ /* 0x000fc60003f86270 */
[----:B------:R-:W0:Y:S01]  /*27d0*/  LDGDEPBAR ;  /* 0x00000000000079af */ /* 0x000e220000000000 */
[----:B------:R-:W-:Y:S03]  /*27e0*/  WARPSYNC 0xffffffff ;  /* 0xffffffff00007948 */ /* 0x000fe60003800000 */
[----:B------:R-:W-:Y:S01]  /*27f0*/  IMAD.MOV.U32 R21, RZ, RZ, c[0x0][0x2b8] ;  /* 0x0000ae00ff157624 */ /* 0x000fe200078e00ff */
[----:B------:R-:W-:Y:S01]  /*2800*/  BAR.SYNC.DEFER_BLOCKING 0x0 ;  /* 0x0000000000007b1d */ /* 0x000fe20000010000 */
[----:B-1----:R-:W-:Y:S02]  /*2810*/  IMAD R2, R18, 0x40, R189 ;  /* 0x0000004012027824 */ /* 0x002fe400078e02bd */
        /* <DEDUP_REMOVED lines=9> */
[----:B--2---:R-:W-:Y:S02]  /*28b0*/  @!P0 LEA.HI.X.SX32 R5, R0, R198, 0x1, P1 ;  /* 0x000000c600058211 */ /* 0x004fe400008f0eff */
[----:B------:R-:W-:-:S04]  /*28c0*/  @!P0 LEA R4, P1, R3, c[0x0][0x2a0], 0x2 ;  /* 0x0000a80003048a11 */ /* 0x000fc800078210ff */
[----:B------:R-:W-:-:S05]  /*28d0*/  @!P0 LEA.HI.X R5, R3, c[0x0][0x2a4], R5, 0x2, P1 ;  /* 0x0000a90003058a11 */ /* 0x000fca00008f1405 */
[----:B------:R1:W2:Y:S01]  /*28e0*/  @!P0 LDG.E R173, [R4.64] ;  /* 0x0000000604ad8981 */ /* 0x0002a2000c1e1900 */
[----:B------:R-:W-:Y:S01]  /*28f0*/  IMAD.MOV R0, RZ, RZ, -R0 ;  /* 0x000000ffff007224 */ /* 0x000fe200078e0a00 */
[----:B------:R-:W-:Y:S01]  /*2900*/  BSSY B0, `(.L_x_1575) ;  /* 0x00000a6000007945 */ /* 0x000fe20003800000 */
[----:B------:R-:W-:-:S04]  /*2910*/  IMAD.WIDE.U32 R190, R13, c[0x0][0x1e8], RZ ;  /* 0x00007a000dbe7a25 */ /* 0x000fc800078e00ff */
[----:B------:R-:W-:Y:S02]  /*2920*/  IMAD R174, R0, c[0x0][0x2b8], R2 ;  /* 0x0000ae0000ae7a24 */ /* 0x000fe400078e0202 */
[----:B------:R-:W-:Y:S02]  /*2930*/  IMAD R193, R13, c[0x0][0x1ec], R191 ;  /* 0x00007b000dc17a24 */ /* 0x000fe400078e02bf */
[----:B------:R-:W-:-:S04]  /*2940*/  IMAD.WIDE.U32 R2, R174, c[0x0][0x1e0], RZ ;  /* 0x00007800ae027a25 */ /* 0x000fc800078e00ff */
[----:B------:R-:W-:Y:S01]  /*2950*/  IMAD R104, R18, -0x40, R16 ;  /* 0xffffffc012687824 */ /* 0x000fe200078e0210 */
[----:B------:R-:W-:Y:S01]  /*2960*/  SHF.L.U64.HI R16, R177, 0x1, R19 ;  /* 0x00000001b1107819 */ /* 0x000fe20000010213 */
[----:B------:R-:W-:-:S04]  /*2970*/  IMAD.WIDE.U32 R196, R13, c[0x0][0x210], RZ ;  /* 0x000084000dc47a25 */ /* 0x000fc800078e00ff */
[----:B------:R-:W-:Y:S02]  /*2980*/  IMAD.IADD R14, R104, 0x1, -R206 ;  /* 0x00000001680e7824 */ /* 0x000fe400078e0ace */
[----:B------:R-:W-:Y:S01]  /*2990*/  IMAD R199, R13, c[0x0][0x214], R197 ;  /* 0x000085000dc77a24 */ /* 0x000fe200078e02c5 */
[----:B-1----:R-:W-:Y:S01]  /*29a0*/  SHF.R.S32.HI R5, RZ, 0x1f, R174 ;  /* 0x0000001fff057819 */ /* 0x002fe200000114ae */
[----:B------:R-:W-:Y:S01]  /*29b0*/  IMAD.SHL.U32 R20, R177, 0x2, RZ ;  /* 0x00000002b1147824 */ /* 0x000fe200078e00ff */
[----:B------:R-:W-:-:S03]  /*29c0*/  ISETP.GE.AND P1, PT, R14, 0x1, PT ;  /* 0x000000010e00780c */ /* 0x000fc60003f26270 */
[C---:B------:R-:W-:Y:S02]  /*29d0*/  IMAD R0, R5.reuse, c[0x0][0x1e0], RZ ;  /* 0x0000780005007a24 */ /* 0x040fe400078e02ff */
[----:B------:R-:W-:Y:S02]  /*29e0*/  IMAD R5, R5, c[0x0][0x208], RZ ;  /* 0x0000820005057a24 */ /* 0x000fe400078e02ff */
[C---:B------:R-:W-:Y:S02]  /*29f0*/  IMAD R0, R174.reuse, c[0x0][0x1e4], R0 ;  /* 0x00007900ae007a24 */ /* 0x040fe400078e0200 */
[----:B------:R-:W-:Y:S02]  /*2a00*/  IMAD R5, R174, c[0x0][0x20c], R5 ;  /* 0x00008300ae057a24 */ /* 0x000fe400078e0205 */
[----:B------:R-:W-:Y:S01]  /*2a10*/  IMAD.IADD R3, R3, 0x1, R0 ;  /* 0x0000000103037824 */ /* 0x000fe200078e0200 */
[----:B--2---:R-:W-:-:S03]  /*2a20*/  SHF.R.S32.HI R6, RZ, 0x1f, R173 ;  /* 0x0000001fff067819 */ /* 0x004fc600000114ad */
[----:B------:R-:W-:-:S04]  /*2a30*/  IMAD.WIDE.U32 R2, R173, c[0x0][0x1f0], R2 ;  /* 0x00007c00ad027a25 */ /* 0x000fc800078e0002 */
[----:B------:R-:W-:-:S04]  /*2a40*/  IMAD R0, R6, c[0x0][0x1f0], RZ ;  /* 0x00007c0006007a24 */ /* 0x000fc800078e02ff */
[----:B------:R-:W-:Y:S01]  /*2a50*/  IMAD R4, R173, c[0x0][0x1f4], R0 ;  /* 0x00007d00ad047a24 */ /* 0x000fe200078e0200 */
[----:B------:R-:W-:-:S04]  /*2a60*/  IADD3 R0, P0, R2, R190, RZ ;  /* 0x000000be02007210 */ /* 0x000fc80007f1e0ff */
[----:B------:R-:W-:Y:S02]  /*2a70*/  IADD3.X R2, R193, R3, R4, P0, !PT ;  /* 0x00000003c1027210 */ /* 0x000fe400007fe404 */
[----:B------:R-:W-:-:S04]  /*2a80*/  LEA R4, P0, R0, c[0x0][0x1c8], 0x1 ;  /* 0x0000720000047a11 */ /* 0x000fc800078008ff */
[----:B------:R-:W-:Y:S01]  /*2a90*/  LEA.HI.X R7, R0, c[0x0][0x1cc], R2, 0x1, P0 ;  /* 0x0000730000077a11 */ /* 0x000fe200000f0c02 */
[----:B------:R-:W-:Y:S01]  /*2aa0*/  IMAD.WIDE.U32 R2, R174, c[0x0][0x208], RZ ;  /* 0x00008200ae027a25 */ /* 0x000fe200078e00ff */
[----:B------:R-:W1:Y:S03]  /*2ab0*/  SHFL.IDX PT, R0, R4, RZ, 0x181f ;  /* 0x00181fff04007589 */ /* 0x000e6600000e0000 */
[----:B------:R-:W-:Y:S01]  /*2ac0*/  IMAD.IADD R3, R3, 0x1, R5 ;  /* 0x0000000103037824 */ /* 0x000fe200078e0205 */
[----:B------:R-:W2:Y:S01]  /*2ad0*/  SHFL.IDX PT, R9, R7, RZ, 0x181f ;  /* 0x00181fff07097589 */ /* 0x000ea200000e0000 */
[----:B------:R-:W-:Y:S02]  /*2ae0*/  IMAD R5, R6, c[0x0][0x218], RZ ;  /* 0x0000860006057a24 */ /* 0x000fe400078e02ff */
[C---:B------:R-:W-:Y:S01]  /*2af0*/  IMAD.WIDE.U32 R2, R173.reuse, c[0x0][0x218], R2 ;  /* 0x00008600ad027a25 */ /* 0x040fe200078e0002 */
[----:B----4-:R3:W4:Y:S03]  /*2b00*/  SHFL.IDX PT, R12, R4, 0x1, 0x181f ;  /* 0x00381f00040c7f89 */ /* 0x01072600000e0000 */
[----:B------:R-:W-:Y:S01]  /*2b10*/  IMAD R10, R173, c[0x0][0x21c], R5 ;  /* 0x00008700ad0a7a24 */ /* 0x000fe200078e0205 */
[----:B------:R2:W5:Y:S01]  /*2b20*/  SHFL.IDX PT, R13, R7, 0x1, 0x181f ;  /* 0x00381f00070d7f89 */ /* 0x00056200000e0000 */
[----:B-1----:R-:W-:-:S02]  /*2b30*/  @P1 LEA R6, P0, R177, R0, 0x1 ;  /* 0x00000000b1061211 */ /* 0x002fc400078008ff */
[-C--:B---3--:R-:W-:Y:S02]  /*2b40*/  @P1 LEA R4, P2, R185, R0.reuse, 0x1 ;  /* 0x00000000b9041211 */ /* 0x088fe400078408ff */
[-C--:B--2---:R-:W-:Y:S02]  /*2b50*/  @P1 LEA.HI.X R7, R177, R9.reuse, R19, 0x1, P0 ;  /* 0x00000009b1071211 */ /* 0x084fe400000f0c13 */
[----:B------:R-:W-:Y:S02]  /*2b60*/  @P1 LEA R8, P0, R186, R0, 0x1 ;  /* 0x00000000ba081211 */ /* 0x000fe400078008ff */
[-C--:B------:R-:W-:Y:S01]  /*2b70*/  @P1 LEA.HI.X R5, R185, R9.reuse, R23, 0x1, P2 ;  /* 0x00000009b9051211 */ /* 0x080fe200010f0c17 */
[----:B------:R1:W-:Y:S01]  /*2b80*/  @P1 LDGSTS.E.BYPASS.LTC128B.128 [R188+0xc100], [R6.64], !P5 ;  /* 0x0c10000006bc1fae */ /* 0x0003e2000e901d46 */
[----:B------:R-:W-:Y:S02]  /*2b90*/  IADD3 R0, P2, R2, R196, RZ ;  /* 0x000000c402007210 */ /* 0x000fe40007f5e0ff */
[----:B------:R-:W-:Y:S01]  /*2ba0*/  @P1 LEA.HI.X R9, R186, R9, R22, 0x1, P0 ;  /* 0x00000009ba091211 */ /* 0x000fe200000f0c16 */
[----:B------:R2:W-:Y:S01]  /*2bb0*/  @P1 LDGSTS.E.BYPASS.LTC128B.128 [R188+0xe100], [R4.64], !P4 ;  /* 0x0e10000004bc1fae */ /* 0x0005e2000e101d46 */
[----:B------:R-:W-:-:S02]  /*2bc0*/  IADD3.X R2, R199, R3, R10, P2, !PT ;  /* 0x00000003c7027210 */ /* 0x000fc400017fe40a */
[----:B------:R-:W-:Y:S01]  /*2bd0*/  LEA R15, P2, R0, c[0x0][0x1f8], 0x1 ;  /* 0x00007e00000f7a11 */ /* 0x000fe200078408ff */
[----:B------:R3:W-:Y:S01]  /*2be0*/  @P1 LDGSTS.E.BYPASS.LTC128B.128 [R188+0x10100], [R8.64], !P6 ;  /* 0x1010000008bc1fae */ /* 0x0007e2000f101d46 */
[----:B------:R-:W-:Y:S02]  /*2bf0*/  ISETP.GE.AND P0, PT, R14, 0x21, PT ;  /* 0x000000210e00780c */ /* 0x000fe40003f06270 */
[----:B------:R-:W-:Y:S01]  /*2c00*/  LEA.HI.X R17, R0, c[0x0][0x1fc], R2, 0x1, P2 ;  /* 0x00007f0000117a11 */ /* 0x000fe200010f0c02 */
[----:B------:R-:W3:Y:S04]  /*2c10*/  SHFL.IDX PT, R10, R15, RZ, 0x181f ;  /* 0x00181fff0f0a7589 */ /* 0x000ee800000e0000 */
[----:B------:R-:W3:Y:S04]  /*2c20*/  SHFL.IDX PT, R11, R17, RZ, 0x181f ;  /* 0x00181fff110b7589 */ /* 0x000ee800000e0000 */
[----:B------:R3:W3:Y:S02]  /*2c30*/  SHFL.IDX PT, R0, R15, 0x1, 0x181f ;  /* 0x00381f000f007f89 */ /* 0x0006e400000e0000 */
[----:B----4-:R-:W-:-:S04]  /*2c40*/  @P0 LEA R2, P1, R186, R12, 0x1 ;  /* 0x0000000cba020211 */ /* 0x010fc800078208ff */
[-C--:B-----5:R-:W-:Y:S02]  /*2c50*/  @P0 LEA.HI.X R3, R186, R13.reuse, R22, 0x1, P1 ;  /* 0x0000000dba030211 */ /* 0x0a0fe400008f0c16 */
[-C--:B-1----:R-:W-:Y:S02]  /*2c60*/  @P0 LEA R6, P3, R177, R12.reuse, 0x1 ;  /* 0x0000000cb1060211 */ /* 0x082fe400078608ff */
[----:B--2---:R-:W-:Y:S02]  /*2c70*/  @P0 LEA R4, P2, R185, R12, 0x1 ;  /* 0x0000000cb9040211 */ /* 0x004fe400078408ff */
[-C--:B------:R-:W-:Y:S01]  /*2c80*/  @P0 LEA.HI.X R7, R177, R13.reuse, R19, 0x1, P3 ;  /* 0x0000000db1070211 */ /* 0x080fe200018f0c13 */
[C---:B------:R-:W-:Y:S01]  /*2c90*/  IMAD.SHL.U32 R19, R185.reuse, 0x2, RZ ;  /* 0x00000002b9137824 */ /* 0x040fe200078e00ff */
[C-C-:B------:R-:W-:Y:S02]  /*2ca0*/  @P0 LEA.HI.X R5, R185.reuse, R13, R23.reuse, 0x1, P2 ;  /* 0x0000000db9050211 */ /* 0x140fe400010f0c17 */
[----:B------:R-:W-:Y:S01]  /*2cb0*/  SHF.L.U64.HI R13, R185, 0x1, R23 ;  /* 0x00000001b90d7819 */ /* 0x000fe20000010217 */
[----:B------:R1:W-:Y:S01]  /*2cc0*/  @P0 LDGSTS.E.BYPASS.LTC128B.128 [R188+0xd100], [R6.64], !P5 ;  /* 0x0d10000006bc0fae */ /* 0x0003e2000e901d46 */
[----:B------:R-:W-:-:S02]  /*2cd0*/  ISETP.GE.AND P3, PT, R177, c[0x0][0x1d4], PT ;  /* 0x00007500b1007a0c */ /* 0x000fc40003f66270 */
[----:B------:R-:W-:Y:S01]  /*2ce0*/  ISETP.GE.AND P2, PT, R185, c[0x0][0x1d4], PT ;  /* 0x00007500b9007a0c */ /* 0x000fe20003f46270 */
[----:B------:R2:W-:Y:S01]  /*2cf0*/  @P0 LDGSTS.E.BYPASS.LTC128B.128 [R188+0xf100], [R4.64], !P4 ;  /* 0x0f10000004bc0fae */ /* 0x0005e2000e101d46 */
[----:B------:R-:W-:Y:S02]  /*2d00*/  ISETP.LT.OR P1, PT, R14, 0x1, P3 ;  /* 0x000000010e00780c */ /* 0x000fe40001f21670 */
[----:B---3--:R-:W-:Y:S01]  /*2d10*/  SHF.L.U64.HI R15, R186, 0x1, R22 ;  /* 0x00000001ba0f7819 */ /* 0x008fe20000010216 */
[----:B------:R3:W-:Y:S04]  /*2d20*/  @P0 LDGSTS.E.BYPASS.LTC128B.128 [R188+0x11100], [R2.64], !P6 ;  /* 0x1110000002bc0fae */ /* 0x0007e8000f101d46 */
[----:B------:R-:W0:Y:S04]  /*2d30*/  LDGDEPBAR ;  /* 0x00000000000079af */ /* 0x000e280000000000 */
[----:B-1----:R1:W4:Y:S01]  /*2d40*/  SHFL.IDX PT, R6, R17, 0x1, 0x181f ;  /* 0x00381f0011067f89 */ /* 0x00232200000e0000 */
[----:B--2---:R-:W-:-:S05]  /*2d50*/  IADD3 R4, P0, R10, R20, RZ ;  /* 0x000000140a047210 */ /* 0x004fca0007f1e0ff */
[----:B------:R-:W-:Y:S01]  /*2d60*/  IMAD.X R5, R11, 0x1, R16, P0 ;  /* 0x000000010b057824 */ /* 0x000fe200000e0610 */
[----:B---3--:R-:W-:-:S04]  /*2d70*/  IADD3 R2, P0, R10, R19, RZ ;  /* 0x000000130a027210 */ /* 0x008fc80007f1e0ff */
[----:B------:R2:W-:Y:S01]  /*2d80*/  LDGSTS.E.BYPASS.LTC128B.128 [R188+0x100], [R4.64], !P1 ;  /* 0x0010000004bc7fae */ /* 0x0005e2000c901d46 */
[----:B------:R-:W-:Y:S01]  /*2d90*/  IMAD.X R3, R11, 0x1, R13, P0 ;  /* 0x000000010b037824 */ /* 0x000fe200000e060d */
[----:B------:R-:W-:Y:S02]  /*2da0*/  ISETP.LT.OR P0, PT, R14, 0x1, P2 ;  /* 0x000000010e00780c */ /* 0x000fe40001701670 */
[----:B------:R-:W-:Y:S02]  /*2db0*/  ISETP.GE.AND P1, PT, R186, c[0x0][0x1d4], PT ;  /* 0x00007500ba007a0c */ /* 0x000fe40003f26270 */
[----:B------:R-:W-:Y:S01]  /*2dc0*/  ISETP.LT.OR P2, PT, R14, 0x21, P2 ;  /* 0x000000210e00780c */ /* 0x000fe20001741670 */
[----:B-1----:R-:W-:-:S08]  /*2dd0*/  IMAD.SHL.U32 R17, R186, 0x2, RZ ;  /* 0x00000002ba117824 */ /* 0x002fd000078e00ff */
[----:B------:R1:W-:Y:S01]  /*2de0*/  LDGSTS.E.BYPASS.LTC128B.128 [R188+0x2100], [R2.64], !P0 ;  /* 0x0210000002bc7fae */ /* 0x0003e2000c101d46 */
[----:B--2---:R-:W-:-:S05]  /*2df0*/  IADD3 R4, P0, R10, R17, RZ ;  /* 0x000000110a047210 */ /* 0x004fca0007f1e0ff */
[----:B------:R-:W-:Y:S01]  /*2e00*/  IMAD.X R5, R11, 0x1, R15, P0 ;  /* 0x000000010b057824 */ /* 0x000fe200000e060f */
[----:B-1----:R-:W-:-:S05]  /*2e10*/  IADD3 R2, P0, R0, R20, RZ ;  /* 0x0000001400027210 */ /* 0x002fca0007f1e0ff */
[----:B----4-:R-:W-:Y:S01]  /*2e20*/  IMAD.X R3, R6, 0x1, R16, P0 ;  /* 0x0000000106037824 */ /* 0x010fe200000e0610 */
[C---:B------:R-:W-:Y:S02]  /*2e30*/  ISETP.LT.OR P0, PT, R14.reuse, 0x1, P1 ;  /* 0x000000010e00780c */ /* 0x040fe40000f01670 */
[----:B------:R-:W-:-:S11]  /*2e40*/  ISETP.LT.OR P1, PT, R14, 0x21, P1 ;  /* 0x000000210e00780c */ /* 0x000fd60000f21670 */
[----:B------:R1:W-:Y:S01]  /*2e50*/  LDGSTS.E.BYPASS.LTC128B.128 [R188+0x4100], [R4.64], !P0 ;  /* 0x0410000004bc7fae */ /* 0x0003e2000c101d46 */
[----:B------:R-:W-:Y:S02]  /*2e60*/  ISETP.LT.OR P0, PT, R14, 0x21, P3 ;  /* 0x000000210e00780c */ /* 0x000fe40001f01670 */
[----:B------:R-:W-:-:S11]  /*2e70*/  ISETP.GT.AND P3, PT, R189, 0x3f, PT ;  /* 0x0000003fbd00780c */ /* 0x000fd60003f64270 */
[----:B------:R2:W-:Y:S01]  /*2e80*/  LDGSTS.E.BYPASS.LTC128B.128 [R188+0x1100], [R2.64], !P0 ;  /* 0x0110000002bc7fae */ /* 0x0005e2000c101d46 */
[----:B-1----:R-:W-:-:S05]  /*2e90*/  IADD3 R4, P0, R0, R19, RZ ;  /* 0x0000001300047210 */ /* 0x002fca0007f1e0ff */
[----:B------:R-:W-:-:S05]  /*2ea0*/  IMAD.X R5, R6, 0x1, R13, P0 ;  /* 0x0000000106057824 */ /* 0x000fca00000e060d */
[----:B------:R1:W-:Y:S01]  /*2eb0*/  LDGSTS.E.BYPASS.LTC128B.128 [R188+0x3100], [R4.64], !P2 ;  /* 0x0310000004bc7fae */ /* 0x0003e2000d101d46 */
[----:B------:R-:W-:Y:S02]  /*2ec0*/  ISETP.GT.AND P2, PT, R18, R187, PT ;  /* 0x000000bb1200720c */ /* 0x000fe40003f44270 */
[----:B--2---:R-:W-:-:S05]  /*2ed0*/  IADD3 R2, P0, R0, R17, RZ ;  /* 0x0000001100027210 */ /* 0x004fca0007f1e0ff */
[----:B------:R-:W-:-:S05]  /*2ee0*/  IMAD.X R3, R6, 0x1, R15, P0 ;  /* 0x0000000106037824 */ /* 0x000fca00000e060f */
[----:B------:R1:W-:Y:S04]  /*2ef0*/  LDGSTS.E.BYPASS.LTC128B.128 [R188+0x5100], [R2.64], !P1 ;  /* 0x0510000002bc7fae */ /* 0x0003e8000c901d46 */
[----:B------:R-:W0:Y:S01]  /*2f00*/  LDGDEPBAR ;  /* 0x00000000000079af */ /* 0x000e220000000000 */
        /* <DEDUP_REMOVED lines=28> */
[----:B------:R-:W-:Y:S06]  /*30d0*/  BRA.DIV ~URZ, `(.L_x_1577) ;  /* 0x0000b2e27f007947 */ /* 0x000fec000b800000 */
[----:B------:R1:W2:Y:S02]  /*30e0*/  SHFL.IDX PT, R4, R5, RZ, 0x181f ;  /* 0x00181fff05047589 */ /* 0x0002a400000e0000 */
.L_x_1669:
[----:B------:R-:W-:Y:S05]  /*30f0*/  BRA.DIV ~URZ, `(.L_x_1578) ;  /* 0x0000b3327f007947 */ /* 0x000fea000b800000 */
[----:B------:R-:W3:Y:S01]  /*3100*/  SHFL.IDX PT, R0, R10, RZ, 0x181f ;  /* 0x00181fff0a007589 */ /* 0x000ee200000e0000 */
[----:B------:R-:W-:Y:S02]  /*3110*/  SEL R12, RZ, 0x10, P5 ;  /* 0x00000010ff0c7807 */ /* 0x000fe40002800000 */
[----:B------:R-:W-:Y:S02]  /*3120*/  SEL R11, RZ, 0x10, P4 ;  /* 0x00000010ff0b7807 */ /* 0x000fe40002000000 */
[----:B---3--:R-:W-:-:S05]  /*3130*/  IADD3 R8, P0, R0, R20, RZ ;  /* 0x0000001400087210 */ /* 0x008fca0007f1e0ff */
[----:B--2---:R-:W-:Y:S01]  /*3140*/  IMAD.X R9, R4, 0x1, R16, P0 ;  /* 0x0000000104097824 */ /* 0x004fe200000e0610 */
[----:B------:R-:W-:-:S04]  /*3150*/  IADD3 R6, P0, R0, R19, RZ ;  /* 0x0000001300067210 */ /* 0x000fc80007f1e0ff */
[----:B------:R-:W-:Y:S01]  /*3160*/  @!PT LDS RZ, [RZ] ;  /* 0x00000000fffff984 */ /* 0x000fe20000000800 */
[----:B------:R-:W-:Y:S01]  /*3170*/  @!PT LDS RZ, [RZ] ;  /* 0x00000000fffff984 */ /* 0x000fe20000000800 */
[----:B------:R2:W-:Y:S01]  /*3180*/  LDGSTS.E.BYPASS.LTC128B.128 [R188+0x12100], [R8.64], !P5 ;  /* 0x1210000008bc7fae */ /* 0x0005e2000e901d46 */
[----:B------:R-:W-:Y:S01]  /*3190*/  IMAD.X R7, R4, 0x1, R13, P0 ;  /* 0x0000000104077824 */ /* 0x000fe200000e060d */
[----:B------:R-:W-:Y:S02]  /*31a0*/  IADD3 R2, P0, R0, R17, RZ ;  /* 0x0000001100027210 */ /* 0x000fe40007f1e0ff */
[----:B------:R3:W4:Y:S03]  /*31b0*/  SHFL.IDX PT, R0, R10, 0x1, 0x181f ;  /* 0x00381f000a007f89 */ /* 0x00072600000e0000 */
[----:B------:R-:W-:Y:S01]  /*31c0*/  IMAD.X R3, R4, 0x1, R15, P0 ;  /* 0x0000000104037824 */ /* 0x000fe200000e060f */
[----:B------:R3:W-:Y:S04]  /*31d0*/  LDGSTS.E.BYPASS.LTC128B.128 [R188+0x14100], [R6.64], !P4 ;  /* 0x1410000006bc7fae */ /* 0x0007e8000e101d46 */
[----:B------:R3:W-:Y:S04]  /*31e0*/  LDGSTS.E.BYPASS.LTC128B.128 [R188+0x16100], [R2.64], !P6 ;  /* 0x1610000002bc7fae */ /* 0x0007e8000f101d46 */
[----:B--2---:R3:W2:Y:S01]  /*31f0*/  SHFL.IDX PT, R8, R5, 0x1, 0x181f ;  /* 0x00381f0005087f89 */ /* 0x0046a200000e0000 */
[----:B------:R-:W-:-:S03]  /*3200*/  IMAD.MOV.U32 R9, RZ, RZ, R252 ;  /* 0x000000ffff097224 */ /* 0x000fc600078e00fc */
.L_x_1670:
[----:B---34-:R-:W-:-:S04]  /*3210*/  IADD3 R2, -R11, 0x10, RZ ;  /* 0x000000100b027810 */ /* 0x018fc80007ffe1ff */
[----:B------:R-:W-:-:S04]  /*3220*/  LOP3.LUT R2, R2, 0xf, RZ, 0xc0, !PT ;  /* 0x0000000f02027812 */ /* 0x000fc800078ec0ff */
[----:B------:R-:W-:Y:S02]  /*3230*/  IADD3 R4, P1, P0, R2, R0, R19 ;  /* 0x0000000002047210 */ /* 0x000fe4000783e013 */
[----:B------:R-:W-:Y:S02]  /*3240*/  IADD3 R2, -R12, 0x10, RZ ;  /* 0x000000100c027810 */ /* 0x000fe40007ffe1ff */
[----:B-12---:R-:W-:Y:S02]  /*3250*/  IADD3.X R5, RZ, R8, R13, P1, P0 ;  /* 0x00000008ff057210 */ /* 0x006fe40000fe040d */
[----:B------:R-:W-:-:S04]  /*3260*/  LOP3.LUT R2, R2, 0xf, RZ, 0xc0, !PT ;  /* 0x0000000f02027812 */ /* 0x000fc800078ec0ff */
[----:B------:R-:W-:Y:S02]  /*3270*/  IADD3 R6, P1, P0, R2, R0, R20 ;  /* 0x0000000002067210 */ /* 0x000fe4000783e014 */
[----:B------:R-:W-:Y:S02]  /*3280*/  IADD3 R2, -R9, 0x10, RZ ;  /* 0x0000001009027810 */ /* 0x000fe40007ffe1ff */
[----:B------:R-:W-:Y:S02]  /*3290*/  IADD3.X R7, RZ, R8, R16, P1, P0 ;  /* 0x00000008ff077210 */ /* 0x000fe40000fe0410 */
[----:B------:R-:W-:-:S04]  /*32a0*/  LOP3.LUT R2, R2, 0xf, RZ, 0xc0, !PT ;  /* 0x0000000f02027812 */ /* 0x000fc800078ec0ff */
[----:B------:R-:W-:-:S04]  /*32b0*/  IADD3 R2, P1, P0, R2, R0, R17 ;  /* 0x0000000002027210 */ /* 0x000fc8000783e011 */
[----:B------:R-:W-:Y:S02]  /*32c0*/  IADD3.X R3, RZ, R8, R15, P1, P0 ;  /* 0x00000008ff037210 */ /* 0x000fe40000fe040f */
[----:B------:R-:W-:-:S13]  /*32d0*/  ISETP.NE.U32.AND P0, PT, R12, RZ, PT ;  /* 0x000000ff0c00720c */ /* 0x000fda0003f05070 */
[----:B------:R-:W-:Y:S01]  /*32e0*/  @!PT LDS RZ, [RZ] ;  /* 0x00000000fffff984 */ /* 0x000fe20000000800 */
[----:B------:R-:W-:Y:S01]  /*32f0*/  @!PT LDS RZ, [RZ] ;  /* 0x00000000fffff984 */ /* 0x000fe20000000800 */
[----:B------:R-:W-:Y:S01]  /*3300*/  @!PT LDS RZ, [RZ] ;  /* 0x00000000fffff984 */ /* 0x000fe20000000800 */
[----:B------:R1:W-:Y:S01]  /*3310*/  LDGSTS.E.BYPASS.LTC128B.128.ZFILL [R188+0x13100], [R6.64], P0 ;  /* 0x1310000006bc7fae */ /* 0x0003e20008141d46 */
[----:B------:R-:W-:-:S13]  /*3320*/  ISETP.NE.U32.AND P0, PT, R11, RZ, PT ;  /* 0x000000ff0b00720c */ /* 0x000fda0003f05070 */
[----:B------:R1:W-:Y:S01]  /*3330*/  LDGSTS.E.BYPASS.LTC128B.128.ZFILL [R188+0x15100], [R4.64], P0 ;  /* 0x1510000004bc7fae */ /* 0x0003e20008141d46 */
[----:B------:R-:W-:-:S13]  /*3340*/  ISETP.NE.U32.AND P0, PT, R9, RZ, PT ;  /* 0x000000ff0900720c */ /* 0x000fda0003f05070 */
[----:B------:R1:W-:Y:S02]  /*3350*/  LDGSTS.E.BYPASS.LTC128B.128.ZFILL [R188+0x17100], [R2.64], P0 ;  /* 0x1710000002bc7fae */ /* 0x0003e40008141d46 */
.L_x_1576:
[----:B------:R-:W-:Y:S05]  /*3360*/  BSYNC B0 ;  /* 0x0000000000007941 */ /* 0x000fea0003800000 */
.L_x_1575:
[----:B------:R-:W0:Y:S01]  /*3370*/  LDGDEPBAR ;  /* 0x00000000000079af */ /* 0x000e220000000000 */
[----:B------:R-:W-:Y:S01]  /*3380*/  IMAD.MOV.U32 R0, RZ, RZ, 0x20 ;  /* 0x00000020ff007424 */ /* 0x000fe200078e00ff */
[----:B------:R-:W-:-:S04]  /*3390*/  LOP3.LUT P0, RZ, R162, 0x2, RZ, 0xc0, !PT ;  /* 0x00000002a2ff7812 */ /* 0x000fc8000780c0ff */
[----:B------:R-:W-:-:S05]  /*33a0*/  SEL R167, R0, 0xffffffe0, !P0 ;  /* 0xffffffe000a77807 */ /* 0x000fca0004000000 */
[----:B------:R-:W-:Y:S01]  /*33b0*/  IMAD.IADD R24, R169, 0x1, R167 ;  /* 0x00000001a9187824 */ /* 0x000fe200078e02a7 */
[----:B------:R-:W-:-:S04]  /*33c0*/  DEPBAR.LE SB0, 0x3 ;  /* 0x000080c00000791a */ /* 0x000fc80000000000 */
[----:B------:R-:W-:-:S04]  /*33d0*/  DEPBAR.LE SB0, 0x2 ;  /* 0x000080800000791a */ /* 0x000fc80000000000 */
[----:B------:R-:W-:Y:S01]  /*33e0*/  WARPSYNC 0xffffffff ;  /* 0xffffffff00007948 */ /* 0x000fe20003800000 */
[----:B------:R-:W-:Y:S06]  /*33f0*/  BAR.SYNC.DEFER_BLOCKING 0x0 ;  /* 0x0000000000007b1d */ /* 0x000fec0000010000 */
[----:B------:R-:W-:Y:S01]  /*3400*/  BSSY B0, `(.L_x_1579) ;  /* 0x000004a000007945 */ /* 0x000fe20003800000 */
[----:B------:R2:W3:Y:S04]  /*3410*/  LDSM.16.M88.4 R8, [R163] ;  /* 0x00000000a308783b */ /* 0x0004e80000000200 */
[----:B------:R2:W4:Y:S04]  /*3420*/  LDSM.16.M88.4 R32, [R169] ;  /* 0x00000000a920783b */ /* 0x0005280000000200 */
[----:B------:R2:W1:Y:S04]  /*3430*/  LDSM.16.M88.4 R36, [R169+0x800] ;  /* 0x00080000a924783b */ /* 0x0004680000000200 */
[----:B------:R2:W1:Y:S04]  /*3440*/  LDSM.16.M88.4 R40, [R169+0x1000] ;  /* 0x00100000a928783b */ /* 0x0004680000000200 */
[----:B------:R2:W1:Y:S04]  /*3450*/  LDSM.16.M88.4 R56, [R169+0x1800] ;  /* 0x00180000a938783b */ /* 0x0004680000000200 */
[----:B-1----:R2:W1:Y:S04]  /*3460*/  LDSM.16.M88.4 R4, [R164] ;  /* 0x00000000a404783b */ /* 0x0024680000000200 */
[----:B------:R2:W1:Y:S04]  /*3470*/  LDSM.16.M88.4 R60, [R24] ;  /* 0x00000000183c783b */ /* 0x0004680000000200 */
[----:B------:R2:W1:Y:S04]  /*3480*/  LDSM.16.M88.4 R76, [R24+0x800] ;  /* 0x00080000184c783b */ /* 0x0004680000000200 */
[----:B------:R2:W1:Y:S04]  /*3490*/  LDSM.16.M88.4 R80, [R24+0x1000] ;  /* 0x001000001850783b */ /* 0x0004680000000200 */
[----:B------:R2:W1:Y:S01]  /*34a0*/  LDSM.16.M88.4 R88, [R24+0x1800] ;  /* 0x001800001858783b */ /* 0x0004620000000200 */
[----:B------:R-:W-:Y:S05]  /*34b0*/  @!P2 BRA `(.L_x_1580) ;  /* 0x000003e00000a947 */ /* 0x000fea0003800000 */
[----:B------:R-:W-:Y:S01]  /*34c0*/  SHF.R.S32.HI R0, RZ, 0x1f, R174 ;  /* 0x0000001fff007819 */ /* 0x000fe200000114ae */
[----:B------:R-:W-:Y:S01]  /*34d0*/  IMAD.WIDE.U32 R2, R174, c[0x0][0x208], RZ ;  /* 0x00008200ae027a25 */ /* 0x000fe200078e00ff */
[----:B------:R-:W-:-:S02]  /*34e0*/  SHF.R.S32.HI R12, RZ, 0x1f, R173 ;  /* 0x0000001fff0c7819 */ /* 0x000fc400000114ad */
[----:B------:R-:W-:Y:S01]  /*34f0*/  SHF.R.S32.HI R13, RZ, 0x1f, R186 ;  /* 0x0000001fff0d7819 */ /* 0x000fe200000114ba */
[----:B------:R-:W-:Y:S01]  /*3500*/  IMAD R0, R0, c[0x0][0x208], RZ ;  /* 0x0000820000007a24 */ /* 0x000fe200078e02ff */
[----:B------:R-:W-:Y:S01]  /*3510*/  SHF.R.S32.HI R15, RZ, 0x1f, R185 ;  /* 0x0000001fff0f7819 */ /* 0x000fe200000114b9 */
[----:B------:R-:W-:Y:S01]  /*3520*/  IMAD.SHL.U32 R27, R186, 0x2, RZ ;  /* 0x00000002ba1b7824 */ /* 0x000fe200078e00ff */
[----:B------:R-:W-:Y:S01]  /*3530*/  SHF.R.S32.HI R14, RZ, 0x1f, R177 ;  /* 0x0000001fff0e7819 */ /* 0x000fe200000114b1 */
[----:B------:R-:W-:Y:S01]  /*3540*/  IMAD R0, R174, c[0x0][0x20c], R0 ;  /* 0x00008300ae007a24 */ /* 0x000fe200078e0200 */
[----:B------:R-:W-:Y:S01]  /*3550*/  SHF.L.U64.HI R23, R186, 0x1, R13 ;  /* 0x00000001ba177819 */ /* 0x000fe2000001020d */
[C---:B------:R-:W-:Y:S01]  /*3560*/  IMAD.SHL.U32 R26, R185.reuse, 0x2, RZ ;  /* 0x00000002b91a7824 */ /* 0x040fe200078e00ff */
[----:B------:R-:W-:Y:S01]  /*3570*/  SHF.L.U64.HI R22, R185, 0x1, R15 ;  /* 0x00000001b9167819 */ /* 0x000fe2000001020f */
[----:B------:R-:W-:Y:S01]  /*3580*/  IMAD.IADD R3, R3, 0x1, R0 ;  /* 0x0000000103037824 */ /* 0x000fe200078e0200 */
[----:B------:R-:W-:Y:S01]  /*3590*/  SHF.L.U64.HI R21, R177, 0x1, R14 ;  /* 0x00000001b1157819 */ /* 0x000fe2000001020e */
[----:B------:R-:W-:-:S02]  /*35a0*/  IMAD R0, R12, c[0x0][0x218], RZ ;  /* 0x000086000c007a24 */ /* 0x000fc400078e02ff */
[----:B------:R-:W-:-:S04]  /*35b0*/  IMAD.WIDE.U32 R2, R173, c[0x0][0x218], R2 ;  /* 0x00008600ad027a25 */ /* 0x000fc800078e0002 */
[----:B------:R-:W-:Y:S01]  /*35c0*/  IMAD R12, R173, c[0x0][0x21c], R0 ;  /* 0x00008700ad0c7a24 */ /* 0x000fe200078e0200 */
[----:B------:R-:W-:Y:S01]  /*35d0*/  IADD3 R0, P0, R196, R2, RZ ;  /* 0x00000002c4007210 */ /* 0x000fe20007f1e0ff */
[----:B------:R-:W-:-:S03]  /*35e0*/  IMAD.SHL.U32 R25, R177, 0x2, RZ ;  /* 0x00000002b1197824 */ /* 0x000fc600078e00ff */
[----:B------:R-:W-:Y:S02]  /*35f0*/  IADD3.X R2, R199, R3, R12, P0, !PT ;  /* 0x00000003c7027210 */ /* 0x000fe400007fe40c */
[----:B------:R-:W-:-:S04]  /*3600*/  LEA R20, P0, R0, c[0x0][0x1f8], 0x1 ;  /* 0x00007e0000147a11 */ /* 0x000fc800078008ff */
[----:B------:R-:W-:Y:S01]  /*3610*/  LEA.HI.X R13, R0, c[0x0][0x1fc], R2, 0x1, P0 ;  /* 0x00007f00000d7a11 */ /* 0x000fe200000f0c02 */
[----:B------:R-:W-:Y:S06]  /*3620*/  BRA.DIV ~URZ, `(.L_x_1581) ;  /* 0x0000b0127f007947 */ /* 0x000fec000b800000 */
[----:B------:R2:W4:Y:S02]  /*3630*/  SHFL.IDX PT, R12, R13, RZ, 0x181f ;  /* 0x00181fff0d0c7589 */ /* 0x00052400000e0000 */
.L_x_1671:
[----:B------:R-:W-:Y:S05]  /*3640*/  BRA.DIV ~URZ, `(.L_x_1582) ;  /* 0x0000b0627f007947 */ /* 0x000fea000b800000 */
[----:B------:R-:W5:Y:S01]  /*3650*/  SHFL.IDX PT, R0, R20, RZ, 0x181f ;  /* 0x00181fff14007589 */ /* 0x000f6200000e0000 */
[----:B------:R-:W-:Y:S02]  /*3660*/  SEL R19, RZ, 0x10, P5 ;  /* 0x00000010ff137807 */ /* 0x000fe40002800000 */
[----:B------:R-:W-:Y:S02]  /*3670*/  SEL R18, RZ, 0x10, P4 ;  /* 0x00000010ff127807 */ /* 0x000fe40002000000 */
[C---:B-----5:R-:W-:Y:S02]  /*3680*/  IADD3 R16, P0, R0.reuse, R25, RZ ;  /* 0x0000001900107210 */ /* 0x060fe40007f1e0ff */
[----:B------:R-:W-:-:S03]  /*3690*/  IADD3 R14, P1, R0, R26, RZ ;  /* 0x0000001a000e7210 */ /* 0x000fc60007f3e0ff */
[----:B----4-:R-:W-:Y:S01]  /*36a0*/  IMAD.X R17, R12, 0x1, R21, P0 ;  /* 0x000000010c117824 */ /* 0x010fe200000e0615 */
[----:B------:R-:W-:Y:S01]  /*36b0*/  IADD3 R2, P0, R0, R27, RZ ;  /* 0x0000001b00027210 */ /* 0x000fe20007f1e0ff */
[C---:B------:R-:W-:Y:S01]  /*36c0*/  IMAD.X R15, R12.reuse, 0x1, R22, P1 ;  /* 0x000000010c0f7824 */ /* 0x040fe200008e0616 */
[----:B------:R4:W2:Y:S03]  /*36d0*/  SHFL.IDX PT, R0, R20, 0x1, 0x181f ;  /* 0x00381f0014007f89 */ /* 0x0008a600000e0000 */
[----:B------:R-:W-:Y:S01]  /*36e0*/  IMAD.X R3, R12, 0x1, R23, P0 ;  /* 0x000000010c037824 */ /* 0x000fe200000e0617 */
[----:B------:R-:W-:Y:S01]  /*36f0*/  @!PT LDS RZ, [RZ] ;  /* 0x00000000fffff984 */ /* 0x000fe20000000800 */
[----:B------:R5:W-:Y:S04]  /*3700*/  LDGSTS.E.BYPASS.LTC128B.128 [R188+0x6100], [R16.64], !P5 ;  /* 0x0610000010bc7fae */ /* 0x000be8000e901d46 */
[----:B------:R4:W-:Y:S04]  /*3710*/  LDGSTS.E.BYPASS.LTC128B.128 [R188+0x8100], [R14.64], !P4 ;  /* 0x081000000ebc7fae */ /* 0x0009e8000e101d46 */
[----:B------:R4:W-:Y:S04]  /*3720*/  LDGSTS.E.BYPASS.LTC128B.128 [R188+0xa100], [R2.64], !P6 ;  /* 0x0a10000002bc7fae */ /* 0x0009e8000f101d46 */
[----:B-----5:R4:W3:Y:S01]  /*3730*/  SHFL.IDX PT, R16, R13, 0x1, 0x181f ;  /* 0x00381f000d107f89 */ /* 0x0208e200000e0000 */
[----:B------:R-:W-:-:S03]  /*3740*/  IMAD.MOV.U32 R17, RZ, RZ, R252 ;  /* 0x000000ffff117224 */ /* 0x000fc600078e00fc */
.L_x_1672:
[----:B--2-4-:R-:W-:Y:S02]  /*3750*/  IADD3 R2, -R19, 0x10, RZ ;  /* 0x0000001013027810 */ /* 0x014fe40007ffe1ff */
[----:B------:R-:W-:-:S02]  /*3760*/  IADD3 R3, -R18, 0x10, RZ ;  /* 0x0000001012037810 */ /* 0x000fc40007ffe1ff */
[----:B------:R-:W-:-:S04]  /*3770*/  LOP3.LUT R2, R2, 0xf, RZ, 0xc0, !PT ;  /* 0x0000000f02027812 */ /* 0x000fc800078ec0ff */
[----:B------:R-:W-:Y:S02]  /*3780*/  IADD3 R14, P1, P0, R2, R0, R25 ;  /* 0x00000000020e7210 */ /* 0x000fe4000783e019 */
[----:B------:R-:W-:Y:S02]  /*3790*/  LOP3.LUT R2, R3, 0xf, RZ, 0xc0, !PT ;  /* 0x0000000f03027812 */ /* 0x000fe400078ec0ff */
[----:B------:R-:W-:Y:S02]  /*37a0*/  IADD3 R3, -R17, 0x10, RZ ;  /* 0x0000001011037810 */ /* 0x000fe40007ffe1ff */
[----:B---3--:R-:W-:Y:S02]  /*37b0*/  IADD3.X R15, RZ, R16, R21, P1, P0 ;  /* 0x00000010ff0f7210 */ /* 0x008fe40000fe0415 */
[----:B------:R-:W-:Y:S02]  /*37c0*/  IADD3 R12, P1, P0, R2, R0, R26 ;  /* 0x00000000020c7210 */ /* 0x000fe4000783e01a */
[----:B------:R-:W-:-:S02]  /*37d0*/  LOP3.LUT R2, R3, 0xf, RZ, 0xc0, !PT ;  /* 0x0000000f03027812 */ /* 0x000fc400078ec0ff */
[----:B------:R-:W-:Y:S02]  /*37e0*/  IADD3.X R13, RZ, R16, R22, P1, P0 ;  /* 0x00000010ff0d7210 */ /* 0x000fe40000fe0416 */
[----:B------:R-:W-:-:S04]  /*37f0*/  IADD3 R2, P1, P0, R2, R0, R27 ;  /* 0x0000000002027210 */ /* 0x000fc8000783e01b */
[----:B------:R-:W-:Y:S02]  /*3800*/  IADD3.X R3, RZ, R16, R23, P1, P0 ;  /* 0x00000010ff037210 */ /* 0x000fe40000fe0417 */
[----:B------:R-:W-:Y:S02]  /*3810*/  ISETP.NE.U32.AND P0, PT, R19, RZ, PT ;  /* 0x000000ff1300720c */ /* 0x000fe40003f05070 */
[----:B------:R-:W-:-:S11]  /*3820*/  ISETP.NE.U32.AND P1, PT, R18, RZ, PT ;  /* 0x000000ff1200720c */ /* 0x000fd60003f25070 */
[----:B------:R-:W-:Y:S01]  /*3830*/  @!PT LDS RZ, [RZ] ;  /* 0x00000000fffff984 */ /* 0x000fe20000000800 */
[----:B------:R-:W-:Y:S01]  /*3840*/  @!PT LDS RZ, [RZ] ;  /* 0x00000000fffff984 */ /* 0x000fe20000000800 */
[----:B------:R-:W-:Y:S01]  /*3850*/  @!PT LDS RZ, [RZ] ;  /* 0x00000000fffff984 */ /* 0x000fe20000000800 */
[----:B------:R2:W-:Y:S01]  /*3860*/  LDGSTS.E.BYPASS.LTC128B.128.ZFILL [R188+0x7100], [R14.64], P0 ;  /* 0x071000000ebc7fae */ /* 0x0005e20008141d46 */
[----:B------:R-:W-:-:S03]  /*3870*/  ISETP.NE.U32.AND P0, PT, R17, RZ, PT ;  /* 0x000000ff1100720c */ /* 0x000fc60003f05070 */
[----:B------:R2:W-:Y:S10]  /*3880*/  LDGSTS.E.BYPASS.LTC128B.128.ZFILL [R188+0x9100], [R12.64], P1 ;  /* 0x091000000cbc7fae */ /* 0x0005f40008941d46 */
[----:B------:R2:W-:Y:S02]  /*3890*/  LDGSTS.E.BYPASS.LTC128B.128.ZFILL [R188+0xb100], [R2.64], P0 ;  /* 0x0b10000002bc7fae */ /* 0x0005e40008141d46 */
.L_x_1580:
[----:B------:R-:W-:Y:S05]  /*38a0*/  BSYNC B0 ;  /* 0x0000000000007941 */ /* 0x000fea0003800000 */
.L_x_1579:
[----:B--2---:R-:W-:Y:S01]  /*38b0*/  IMAD.MOV.U32 R2, RZ, RZ, 0x40 ;  /* 0x00000040ff027424 */ /* 0x004fe200078e00ff */
[----:B------:R-:W-:Y:S01]  /*38c0*/  LOP3.LUT P0, RZ, R162, 0x4, RZ, 0xc0, !PT ;  /* 0x00000004a2ff7812 */ /* 0x000fe2000780c0ff */
[----:B------:R-:W0:Y:S01]  /*38d0*/  LDGDEPBAR ;  /* 0x00000000000079af */ /* 0x000e220000000000 */
[----:B------:R-:W-:Y:S02]  /*38e0*/  WARPSYNC 0xffffffff ;  /* 0xffffffff00007948 */ /* 0x000fe40003800000 */
[----:B------:R-:W-:-:S04]  /*38f0*/  SEL R2, R2, 0xffffffc0, !P0 ;  /* 0xffffffc002027807 */ /* 0x000fc80004000000 */
[----:B------:R-:W-:Y:S01]  /*3900*/  IADD3 R0, R2, R169, R167 ;  /* 0x000000a902007210 */ /* 0x000fe20007ffe0a7 */
[----:B------:R-:W-:Y:S02]  /*3910*/  IMAD.IADD R2, R169, 0x1, R2 ;  /* 0x00000001a9027824 */ /* 0x000fe400078e0202 */
[C---:B---34-:R-:W-:Y:S01]  /*3920*/  HMMA.16816.F32.BF16 R12, R8.reuse, R32, RZ ;  /* 0x00000020080c723c */ /* 0x058fe200000418ff */
[----:B------:R-:W-:Y:S04]  /*3930*/  LDSM.16.M88.4 R20, [R166] ;  /* 0x00000000a614783b */ /* 0x000fe80000000200 */
[----:B------:R-:W2:Y:S03]  /*3940*/  LDSM.16.M88.4 R64, [R2] ;  /* 0x000000000240783b */ /* 0x000ea60000000200 */
[C---:B------:R-:W-:Y:S01]  /*3950*/  HMMA.16816.F32.BF16 R32, R8.reuse, R34, RZ ;  /* 0x000000220820723c */ /* 0x040fe200000418ff */
[----:B------:R-:W3:Y:S04]  /*3960*/  LDSM.16.M88.4 R72, [R2+0x1000] ;  /* 0x001000000248783b */ /* 0x000ee80000000200 */
[----:B------:R-:W4:Y:S03]  /*3970*/  LDSM.16.M88.4 R68, [R2+0x800] ;  /* 0x000800000244783b */ /* 0x000f260000000200 */
[----:B------:R-:W-:Y:S01]  /*3980*/  HMMA.16816.F32.BF16 R28, R8, R36, RZ ;  /* 0x00000024081c723c */ /* 0x000fe200000418ff */
[----:B------:R-:W5:Y:S04]  /*3990*/  LDSM.16.M88.4 R84, [R2+0x1800] ;  /* 0x001800000254783b */ /* 0x000f680000000200 */
[----:B------:R-:W-:Y:S03]  /*39a0*/  LDSM.16.M88.4 R16, [R165] ;  /* 0x00000000a510783b */ /* 0x000fe60000000200 */
[----:B-1----:R-:W-:Y:S01]  /*39b0*/  HMMA.16816.F32.BF16 R48, R4, R60, R12 ;  /* 0x0000003c0430723c */ /* 0x002fe2000004180c */
[----:B------:R-:W1:Y:S04]  /*39c0*/  LDSM.16.M88.4 R92, [R0] ;  /* 0x00000000005c783b */ /* 0x000e680000000200 */
[----:B------:R-:W-:Y:S03]  /*39d0*/  LDSM.16.M88.4 R100, [R169+0x2000] ;  /* 0x00200000a964783b */ /* 0x000fe60000000200 */
[C---:B------:R-:W-:Y:S01]  /*39e0*/  HMMA.16816.F32.BF16 R12, R8.reuse, R38, RZ ;  /* 0x00000026080c723c */ /* 0x040fe200000418ff */
[----:B------:R-:W-:Y:S07]  /*39f0*/  LDSM.16.M88.4 R96, [R24+0x2000] ;  /* 0x002000001860783b */ /* 0x000fee0000000200 */
[C---:B------:R-:W-:Y:S08]  /*3a00*/  HMMA.16816.F32.BF16 R36, R8.reuse, R40, RZ ;  /* 0x000000280824723c */ /* 0x040ff000000418ff */
[C---:B------:R-:W-:Y:S08]  /*3a10*/  HMMA.16816.F32.BF16 R40, R8.reuse, R42, RZ ;  /* 0x0000002a0828723c */ /* 0x040ff000000418ff */
[C---:B------:R-:W-:Y:S08]  /*3a20*/  HMMA.16816.F32.BF16 R44, R8.reuse, R56, RZ ;  /* 0x00000038082c723c */ /* 0x040ff000000418ff */
[----:B------:R-:W-:Y:S08]  /*3a30*/  HMMA.16816.F32.BF16 R56, R8, R58, RZ ;  /* 0x0000003a0838723c */ /* 0x000ff000000418ff */
[C---:B------:R-:W-:Y:S08]  /*3a40*/  HMMA.16816.F32.BF16 R60, R4.reuse, R62, R32 ;  /* 0x0000003e043c723c */ /* 0x040ff00000041820 */
[C---:B------:R-:W-:Y:S08]  /*3a50*/  HMMA.16816.F32.BF16 R52, R4.reuse, R76, R28 ;  /* 0x0000004c0434723c */ /* 0x040ff0000004181c */
[C---:B------:R-:W-:Y:S08]  /*3a60*/  HMMA.16816.F32.BF16 R28, R4.reuse, R80, R36 ;  /* 0x00000050041c723c */ /* 0x040ff00000041824 */
[C---:B------:R-:W-:Y:S01]  /*3a70*/  HMMA.16816.F32.BF16 R8, R4.reuse, R82, R40 ;  /* 0x000000520408723c */ /* 0x040fe20000041828 */
[----:B------:R-:W-:Y:S07]  /*3a80*/  LDSM.16.M88.4 R80, [R0+0x800] ;  /* 0x000800000050783b */ /* 0x000fee0000000200 */
[C---:B------:R-:W-:Y:S01]  /*3a90*/  HMMA.16816.F32.BF16 R32, R4.reuse, R78, R12 ;  /* 0x0000004e0420723c */ /* 0x040fe2000004180c */
[----:B------:R-:W1:Y:S04]  /*3aa0*/  LDSM.16.M88.4 R76, [R0+0x1000] ;  /* 0x00100000004c783b */ /* 0x000e680000000200 */
[----:B------:R-:W-:Y:S03]  /*3ab0*/  LDSM.16.M88.4 R12, [R163+0x4000] ;  /* 0x00400000a30c783b */ /* 0x000fe60000000200 */
[----:B------:R-:W-:Y:S08]  /*3ac0*/  HMMA.16816.F32.BF16 R36, R4, R88, R44 ;  /* 0x000000580424723c */ /* 0x000ff0000004182c */
[----:B--2---:R-:W-:Y:S08]  /*3ad0*/  HMMA.16816.F32.BF16 R44, R20, R64, R48 ;  /* 0x00000040142c723c */ /* 0x004ff00000041830 */
[----:B------:R-:W-:Y:S01]  /*3ae0*/  HMMA.16816.F32.BF16 R48, R4, R90, R56 ;  /* 0x0000005a0430723c */ /* 0x000fe20000041838 */
[----:B------:R-:W2:Y:S07]  /*3af0*/  LDSM.16.M88.4 R88, [R0+0x1800] ;  /* 0x001800000058783b */ /* 0x000eae0000000200 */
[C---:B------:R-:W-:Y:S01]  /*3b00*/  HMMA.16816.F32.BF16 R60, R20.reuse, R66, R60 ;  /* 0x00000042143c723c */ /* 0x040fe2000004183c */
[----:B------:R-:W-:Y:S07]  /*3b10*/  LDSM.16.M88.4 R64, [R169+0x3000] ;  /* 0x00300000a940783b */ /* 0x000fee0000000200 */
[C---:B---3--:R-:W-:Y:S08]  /*3b20*/  HMMA.16816.F32.BF16 R40, R20.reuse, R72, R28 ;  /* 0x000000481428723c */ /* 0x048ff0000004181c */
[C---:B----4-:R-:W-:Y:S08]  /*3b30*/  HMMA.16816.F32.BF16 R56, R20.reuse, R68, R52 ;  /* 0x000000441438723c */ /* 0x050ff00000041834 */
[C---:B------:R-:W-:Y:S01]  /*3b40*/  HMMA.16816.F32.BF16 R28, R20.reuse, R74, R8 ;  /* 0x0000004a141c723c */ /* 0x040fe20000041808 */
[----:B------:R-:W-:Y:S04]  /*3b50*/  LDSM.16.M88.4 R8, [R164+0x4000] ;  /* 0x00400000a408783b */ /* 0x000fe80000000200 */
[----:B------:R-:W-:Y:S03]  /*3b60*/  LDSM.16.M88.4 R72, [R24+0x3000] ;  /* 0x003000001848783b */ /* 0x000fe60000000200 */
[C---:B------:R-:W-:Y:S01]  /*3b70*/  HMMA.16816.F32.BF16 R52, R20.reuse, R70, R32 ;  /* 0x000000461434723c */ /* 0x040fe20000041820 */
[----:B------:R-:W-:Y:S07]  /*3b80*/  LDSM.16.M88.4 R68, [R169+0x2800] ;  /* 0x00280000a944783b */ /* 0x000fee0000000200 */
[----:B-----5:R-:W-:Y:S08]  /*3b90*/  HMMA.16816.F32.BF16 R4, R20, R84, R36 ;  /* 0x000000541404723c */ /* 0x020ff00000041824 */
[----:B-1----:R-:W-:Y:S08]  /*3ba0*/  HMMA.16816.F32.BF16 R32, R16, R92, R44 ;  /* 0x0000005c1020723c */ /* 0x002ff0000004182c */
[----:B------:R-:W-:Y:S01]  /*3bb0*/  HMMA.16816.F32.BF16 R36, R20, R86, R48 ;  /* 0x000000561424723c */ /* 0x000fe20000041830 */
[----:B------:R-:W1:Y:S07]  /*3bc0*/  LDSM.16.M88.4 R84, [R169+0x3800] ;  /* 0x00380000a954783b */ /* 0x000e6e0000000200 */
[C---:B------:R-:W-:Y:S01]  /*3bd0*/  HMMA.16816.F32.BF16 R60, R16.reuse, R94, R60 ;  /* 0x0000005e103c723c */ /* 0x040fe2000004183c */
[----:B------:R-:W-:Y:S07]  /*3be0*/  LDSM.16.M88.4 R92, [R2+0x2000] ;  /* 0x00200000025c783b */ /* 0x000fee0000000200 */
[C---:B------:R-:W-:Y:S08]  /*3bf0*/  HMMA.16816.F32.BF16 R44, R16.reuse, R76, R40 ;  /* 0x0000004c102c723c */ /* 0x040ff00000041828 */
[C---:B------:R-:W-:Y:S01]  /*3c00*/  HMMA.16816.F32.BF16 R40, R16.reuse, R78, R28 ;  /* 0x0000004e1028723c */ /* 0x040fe2000004181c */
[----:B------:R-:W-:Y:S07]  /*3c10*/  LDSM.16.M88.4 R76, [R24+0x2800] ;  /* 0x00280000184c783b */ /* 0x000fee0000000200 */
[C---:B--2---:R-:W-:Y:S01]  /*3c20*/  HMMA.16816.F32.BF16 R28, R16.reuse, R88, R4 ;  /* 0x00000058101c723c */ /* 0x044fe20000041804 */
[----:B------:R-:W-:Y:S07]  /*3c30*/  LDSM.16.M88.4 R4, [R166+0x4000] ;  /* 0x00400000a604783b */ /* 0x000fee0000000200 */
[----:B------:R-:W-:Y:S08]  /*3c40*/  HMMA.16816.F32.BF16 R56, R16, R80, R56 ;  /* 0x000000501038723c */ /* 0x000ff00000041838 */
[----:B------:R-:W-:Y:S08]  /*3c50*/  HMMA.16816.F32.BF16 R20, R12, R100, R32 ;  /* 0x000000640c14723c */ /* 0x000ff00000041820 */
[C---:B------:R-:W-:Y:S01]  /*3c60*/  HMMA.16816.F32.BF16 R48, R16.reuse, R82, R52 ;  /* 0x000000521030723c */ /* 0x040fe20000041834 */
[----:B------:R-:W2:Y:S07]  /*3c70*/  LDSM.16.M88.4 R80, [R24+0x3800] ;  /* 0x003800001850783b */ /* 0x000eae0000000200 */
[----:B------:R-:W-:Y:S01]  /*3c80*/  HMMA.16816.F32.BF16 R16, R16, R90, R36 ;  /* 0x0000005a1010723c */ /* 0x000fe20000041824 */
[----:B------:R-:W-:Y:S07]  /*3c90*/  LDSM.16.M88.4 R88, [R0+0x2000] ;  /* 0x002000000058783b */ /* 0x000fee0000000200 */
[C---:B------:R-:W-:Y:S08]  /*3ca0*/  HMMA.16816.F32.BF16 R60, R12.reuse, R102, R60 ;  /* 0x000000660c3c723c */ /* 0x040ff0000004183c */
[C---:B-1----:R-:W-:Y:S08]  /*3cb0*/  HMMA.16816.F32.BF16 R32, R12.reuse, R84, R28 ;  /* 0x000000540c20723c */ /* 0x042ff0000004181c */
[----:B------:R-:W-:Y:S08]  /*3cc0*/  HMMA.16816.F32.BF16 R52, R12, R68, R56 ;  /* 0x000000440c34723c */ /* 0x000ff00000041838 */
[----:B------:R-:W-:Y:S01]  /*3cd0*/  HMMA.16816.F32.BF16 R28, R8, R96, R20 ;  /* 0x00000060081c723c */ /* 0x000fe20000041814 */
[----:B------:R-:W-:Y:S07]  /*3ce0*/  LDSM.16.M88.4 R20, [R165+0x4000] ;  /* 0x00400000a514783b */ /* 0x000fee0000000200 */
[C---:B------:R-:W-:Y:S01]  /*3cf0*/  HMMA.16816.F32.BF16 R48, R12.reuse, R70, R48 ;  /* 0x000000460c30723c */ /* 0x040fe20000041830 */
[----:B------:R-:W1:Y:S07]  /*3d00*/  LDSM.16.M88.4 R68, [R2+0x2800] ;  /* 0x002800000244783b */ /* 0x000e6e0000000200 */
[C---:B------:R-:W-:Y:S08]  /*3d10*/  HMMA.16816.F32.BF16 R44, R12.reuse, R64, R44 ;  /* 0x000000400c2c723c */ /* 0x040ff0000004182c */
[C---:B------:R-:W-:Y:S01]  /*3d20*/  HMMA.16816.F32.BF16 R36, R12.reuse, R66, R40 ;  /* 0x000000420c24723c */ /* 0x040fe20000041828 */
[----:B------:R-:W3:Y:S07]  /*3d30*/  LDSM.16.M88.4 R64, [R2+0x3000] ;  /* 0x003000000240783b */ /* 0x000eee0000000200 */
[----:B------:R-:W-:Y:S01]  /*3d40*/  HMMA.16816.F32.BF16 R12, R12, R86, R16 ;  /* 0x000000560c0c723c */ /* 0x000fe20000041810 */
[----:B------:R-:W4:Y:S04]  /*3d50*/  LDSM.16.M88.4 R84, [R2+0x3800] ;  /* 0x003800000254783b */ /* 0x000f280000000200 */
[----:B------:R-:W-:Y:S03]  /*3d60*/  LDSM.16.M88.4 R16, [R163+0x8000] ;  /* 0x00800000a310783b */ /* 0x000fe60000000200 */
[C---:B------:R-:W-:Y:S08]  /*3d70*/  HMMA.16816.F32.BF16 R60, R8.reuse, R98, R60 ;  /* 0x00000062083c723c */ /* 0x040ff0000004183c */
[C---:B--2---:R-:W-:Y:S08]  /*3d80*/  HMMA.16816.F32.BF16 R40, R8.reuse, R80, R32 ;  /* 0x000000500828723c */ /* 0x044ff00000041820 */
[----:B------:R-:W-:Y:S08]  /*3d90*/  HMMA.16816.F32.BF16 R56, R8, R76, R52 ;  /* 0x0000004c0838723c */ /* 0x000ff00000041834 */
[----:B------:R-:W-:Y:S08]  /*3da0*/  HMMA.16816.F32.BF16 R32, R4, R92, R28 ;  /* 0x0000005c0420723c */ /* 0x000ff0000004181c */
[C---:B------:R-:W-:Y:S01]  /*3db0*/  HMMA.16816.F32.BF16 R52, R8.reuse, R78, R48 ;  /* 0x0000004e0834723c */ /* 0x040fe20000041830 */
[----:B------:R-:W-:Y:S07]  /*3dc0*/  LDSM.16.M88.4 R76, [R0+0x2800] ;  /* 0x00280000004c783b */ /* 0x000fee0000000200 */
[C---:B------:R-:W-:Y:S08]  /*3dd0*/  HMMA.16816.F32.BF16 R48, R8.reuse, R72, R44 ;  /* 0x000000480830723c */ /* 0x040ff0000004182c */
[C---:B------:R-:W-:Y:S01]  /*3de0*/  HMMA.16816.F32.BF16 R44, R8.reuse, R74, R36 ;  /* 0x0000004a082c723c */ /* 0x040fe20000041824 */
[----:B------:R-:W-:Y:S07]  /*3df0*/  LDSM.16.M88.4 R72, [R0+0x3800] ;  /* 0x003800000048783b */ /* 0x000fee0000000200 */
[----:B------:R-:W-:Y:S01]  /*3e00*/  HMMA.16816.F32.BF16 R8, R8, R82, R12 ;  /* 0x000000520808723c */ /* 0x000fe2000004180c */
[----:B------:R-:W2:Y:S04]  /*3e10*/  LDSM.16.M88.4 R80, [R169+0x4000] ;  /* 0x00400000a950783b */ /* 0x000ea80000000200 */
[----:B------:R-:W-:Y:S03]  /*3e20*/  LDSM.16.M88.4 R12, [R164+0x8000] ;  /* 0x00800000a40c783b */ /* 0x000fe60000000200 */
[C---:B------:R-:W-:Y:S01]  /*3e30*/  HMMA.16816.F32.BF16 R28, R4.reuse, R94, R60 ;  /* 0x0000005e041c723c */ /* 0x040fe2000004183c */
[----:B------:R-:W-:Y:S07]  /*3e40*/  LDSM.16.M88.4 R60, [R2+0x4000] ;  /* 0x00400000023c783b */ /* 0x000fee0000000200 */
[----:B-1----:R-:W-:Y:S08]  /*3e50*/  HMMA.16816.F32.BF16 R36, R4, R68, R56 ;  /* 0x000000440424723c */ /* 0x002ff00000041838 */
[----:B------:R-:W-:Y:S08]  /*3e60*/  HMMA.16816.F32.BF16 R32, R20, R88, R32 ;  /* 0x000000581420723c */ /* 0x000ff00000041820 */
[C---:B------:R-:W-:Y:S01]  /*3e70*/  HMMA.16816.F32.BF16 R56, R4.reuse, R70, R52 ;  /* 0x000000460438723c */ /* 0x040fe20000041834 */
[----:B------:R-:W-:Y:S07]  /*3e80*/  LDSM.16.M88.4 R52, [R169+0x4800] ;  /* 0x00480000a934783b */ /* 0x000fee0000000200 */
[C---:B---3--:R-:W-:Y:S08]  /*3e90*/  HMMA.16816.F32.BF16 R68, R4.reuse, R64, R48 ;  /* 0x000000400444723c */ /* 0x048ff00000041830 */
[C---:B------:R-:W-:Y:S01]  /*3ea0*/  HMMA.16816.F32.BF16 R48, R4.reuse, R66, R44 ;  /* 0x000000420430723c */ /* 0x040fe2000004182c */
[----:B------:R-:W-:Y:S07]  /*3eb0*/  LDSM.16.M88.4 R44, [R24+0x4000] ;  /* 0x00400000182c783b */ /* 0x000fee0000000200 */
[----:B----4-:R-:W-:Y:S01]  /*3ec0*/  HMMA.16816.F32.BF16 R64, R4, R84, R40 ;  /* 0x000000540440723c */ /* 0x010fe20000041828 */
[----:B------:R-:W1:Y:S07]  /*3ed0*/  LDSM.16.M88.4 R40, [R0+0x3000] ;  /* 0x003000000028783b */ /* 0x000e6e0000000200 */
[----:B------:R-:W-:Y:S08]  /*3ee0*/  HMMA.16816.F32.BF16 R28, R20, R90, R28 ;  /* 0x0000005a141c723c */ /* 0x000ff0000004181c */
[----:B------:R-:W-:Y:S01]  /*3ef0*/  HMMA.16816.F32.BF16 R84, R4, R86, R8 ;  /* 0x000000560454723c */ /* 0x000fe20000041808 */
[----:B------:R-:W3:Y:S07]  /*3f00*/  LDSM.16.M88.4 R8, [R166+0x8000] ;  /* 0x00800000a608783b */ /* 0x000eee0000000200 */
[----:B--2---:R-:W-:Y:S08]  /*3f10*/  HMMA.16816.F32.BF16 R4, R16, R80, R32 ;  /* 0x000000501004723c */ /* 0x004ff00000041820 */
[----:B------:R-:W-:Y:S08]  /*3f20*/  HMMA.16816.F32.BF16 R36, R20, R76, R36 ;  /* 0x0000004c1424723c */ /* 0x000ff00000041824 */
[----:B------:R-:W-:Y:S01]  /*3f30*/  HMMA.16816.F32.BF16 R32, R16, R82, R28 ;  /* 0x000000521020723c */ /* 0x000fe2000004181c */
[----:B------:R-:W-:Y:S07]  /*3f40*/  LDSM.16.M88.4 R80, [R169+0x5800] ;  /* 0x00580000a950783b */ /* 0x000fee0000000200 */
[----:B-1----:R-:W-:Y:S01]  /*3f50*/  HMMA.16816.F32.BF16 R92, R20, R40, R68 ;  /* 0x00000028145c723c */ /* 0x002fe20000041844 */
[----:B------:R-:W1:Y:S07]  /*3f60*/  LDSM.16.M88.4 R68, [R24+0x4800] ;  /* 0x004800001844783b */ /* 0x000e6e0000000200 */
[----:B------:R-:W-:Y:S01]  /*3f70*/  HMMA.16816.F32.BF16 R28, R12, R44, R4 ;  /* 0x0000002c0c1c723c */ /* 0x000fe20000041804 */
[----:B------:R-:W-:Y:S07]  /*3f80*/  LDSM.16.M88.4 R4, [R165+0x8000] ;  /* 0x00800000a504783b */ /* 0x000fee0000000200 */
[C---:B------:R-:W-:Y:S01]  /*3f90*/  HMMA.16816.F32.BF16 R96, R20.reuse, R72, R64 ;  /* 0x000000481460723c */ /* 0x040fe20000041840 */
[----:B------:R-:W2:Y:S07]  /*3fa0*/  LDSM.16.M88.4 R64, [R0+0x4000] ;  /* 0x004000000040783b */ /* 0x000eae0000000200 */
[----:B------:R-:W-:Y:S01]  /*3fb0*/  HMMA.16816.F32.BF16 R56, R20, R78, R56 ;  /* 0x0000004e1438723c */ /* 0x000fe20000041838 */
[----:B------:R-:W-:Y:S07]  /*3fc0*/  LDSM.16.M88.4 R76, [R24+0x5000] ;  /* 0x00500000184c783b */ /* 0x000fee0000000200 */
[----:B------:R-:W-:Y:S08]  /*3fd0*/  HMMA.16816.F32.BF16 R36, R16, R52, R36 ;  /* 0x000000341024723c */ /* 0x000ff00000041824 */
[----:B------:R-:W-:Y:S01]  /*3fe0*/  HMMA.16816.F32.BF16 R88, R20, R42, R48 ;  /* 0x0000002a1458723c */ /* 0x000fe20000041830 */
[----:B------:R-:W4:Y:S07]  /*3ff0*/  LDSM.16.M88.4 R48, [R169+0x5000] ;  /* 0x00500000a930783b */ /* 0x000f2e0000000200 */
[----:B------:R-:W-:Y:S08]  /*4000*/  HMMA.16816.F32.BF16 R32, R12, R46, R32 ;  /* 0x0000002e0c20723c */ /* 0x000ff00000041820 */
[----:B---3--:R-:W-:Y:S08]  /*4010*/  HMMA.16816.F32.BF16 R28, R8, R60, R28 ;  /* 0x0000003c081c723c */ /* 0x008ff0000004181c */
[----:B------:R-:W-:Y:S01]  /*4020*/  HMMA.16816.F32.BF16 R44, R16, R54, R56 ;  /* 0x00000036102c723c */ /* 0x000fe20000041838 */
[----:B------:R-:W3:Y:S07]  /*4030*/  LDSM.16.M88.4 R56, [R2+0x4800] ;  /* 0x004800000238783b */ /* 0x000eee0000000200 */
[----:B-1----:R-:W-:Y:S08]  /*4040*/  HMMA.16816.F32.BF16 R40, R12, R68, R36 ;  /* 0x000000440c28723c */ /* 0x002ff00000041824 */
[----:B------:R-:W-:Y:S08]  /*4050*/  HMMA.16816.F32.BF16 R36, R8, R62, R32 ;  /* 0x0000003e0824723c */ /* 0x000ff00000041820 */
[----:B--2---:R-:W-:Y:S08]  /*4060*/  HMMA.16816.F32.BF16 R52, R4, R64, R28 ;  /* 0x000000400434723c */ /* 0x004ff0000004181c */
[----:B----4-:R-:W-:Y:S08]  /*4070*/  HMMA.16816.F32.BF16 R32, R16, R48, R92 ;  /* 0x000000301020723c */ /* 0x010ff0000004185c */
[----:B------:R-:W-:Y:S01]  /*4080*/  HMMA.16816.F32.BF16 R60, R20, R74, R84 ;  /* 0x0000004a143c723c */ /* 0x000fe20000041854 */
[----:B------:R-:W1:Y:S07]  /*4090*/  LDSM.16.M88.4 R84, [R0+0x4800] ;  /* 0x004800000054783b */ /* 0x000e6e0000000200 */
[----:B------:R-:W-:Y:S01]  /*40a0*/  HMMA.16816.F32.BF16 R28, R12, R70, R44 ;  /* 0x000000460c1c723c */ /* 0x000fe2000004182c */
[----:B------:R-:W-:Y:S01]  /*40b0*/  FMUL.FTZ R3, R52, c[0x0][0x320] ;  /* 0x0000c80034037a20 */ /* 0x000fe20000410000 */
[----:B------:R-:W-:Y:S06]  /*40c0*/  LDSM.16.M88.4 R44, [R2+0x5800] ;  /* 0x00580000022c783b */ /* 0x000fec0000000200 */
[----:B------:R-:W-:Y:S01]  /*40d0*/  HMMA.16816.F32.BF16 R36, R4, R66, R36 ;  /* 0x000000420424723c */ /* 0x000fe20000041824 */
[----:B------:R-:W2:Y:S07]  /*40e0*/  LDSM.16.M88.4 R64, [R2+0x5000] ;  /* 0x005000000240783b */ /* 0x000eae0000000200 */
[----:B------:R-:W-:Y:S01]  /*40f0*/  HMMA.16816.F32.BF16 R72, R16, R50, R88 ;  /* 0x000000321048723c */ /* 0x000fe20000041858 */
[----:B------:R4:W-:Y:S01]  /*4100*/  MUFU.TANH R88, R3 ;  /* 0x0000000300587308 */ /* 0x0009e20000002400 */
[----:B------:R2:W5:Y:S06]  /*4110*/  LDSM.16.M88.4 R48, [R24+0x5800] ;  /* 0x005800001830783b */ /* 0x00056c0000000200 */
[----:B---3--:R-:W-:Y:S08]  /*4120*/  HMMA.16816.F32.BF16 R20, R8, R56, R40 ;  /* 0x000000380814723c */ /* 0x008ff00000041828 */
[----:B------:R-:W-:Y:S01]  /*4130*/  HMMA.16816.F32.BF16 R68, R16, R80, R96 ;  /* 0x000000501044723c */ /* 0x000fe20000041860 */
[----:B----4-:R-:W-:-:S04]  /*4140*/  FMUL.FTZ R3, R53, c[0x0][0x320] ;  /* 0x0000c80035037a20 */ /* 0x010fc80000410000 */
[----:B------:R3:W-:Y:S03]  /*4150*/  MUFU.TANH R81, R3 ;  /* 0x0000000300517308 */ /* 0x0007e60000002400 */
[----:B------:R-:W-:Y:S08]  /*4160*/  HMMA.16816.F32.BF16 R32, R12, R76, R32 ;  /* 0x0000004c0c20723c */ /* 0x000ff00000041820 */
[----:B------:R-:W-:Y:S01]  /*4170*/  HMMA.16816.F32.BF16 R28, R8, R58, R28 ;  /* 0x0000003a081c723c */ /* 0x000fe2000004181c */
[----:B---3--:R-:W-:-:S07]  /*4180*/  FMUL.FTZ R3, R54, c[0x0][0x320] ;  /* 0x0000c80036037a20 */ /* 0x008fce0000410000 */
[----:B-1----:R-:W-:Y:S01]  /*4190*/  HMMA.16816.F32.BF16 R40, R4, R84, R20 ;  /* 0x000000540428723c */ /* 0x002fe20000041814 */
[----:B------:R1:W3:Y:S07]  /*41a0*/  MUFU.TANH R80, R3 ;  /* 0x0000000300507308 */ /* 0x0002ee0000002400 */
[----:B------:R-:W-:Y:S08]  /*41b0*/  HMMA.16816.F32.BF16 R16, R16, R82, R60 ;  /* 0x000000521010723c */ /* 0x000ff0000004183c */
[----:B------:R-:W-:Y:S01]  /*41c0*/  HMMA.16816.F32.BF16 R20, R12, R78, R72 ;  /* 0x0000004e0c14723c */ /* 0x000fe20000041848 */
[----:B-1----:R-:W-:-:S02]  /*41d0*/  FMUL.FTZ R3, R55, c[0x0][0x320] ;  /* 0x0000c80037037a20 */ /* 0x002fc40000410000 */
[----:B------:R-:W1:Y:S02]  /*41e0*/  LDSM.16.M88.4 R52, [R0+0x5000] ;  /* 0x005000000034783b */ /* 0x000e640000000200 */
[----:B------:R4:W1:Y:S03]  /*41f0*/  MUFU.TANH R77, R3 ;  /* 0x00000003004d7308 */ /* 0x0008660000002400 */
[----:B--2---:R-:W-:Y:S01]  /*4200*/  HMMA.16816.F32.BF16 R24, R8, R64, R32 ;  /* 0x000000400818723c */ /* 0x004fe20000041820 */
[----:B------:R-:W-:-:S04]  /*4210*/  FMUL.FTZ R2, R40, c[0x0][0x320] ;  /* 0x0000c80028027a20 */ /* 0x000fc80000410000 */
[----:B------:R2:W-:Y:S03]  /*4220*/  MUFU.TANH R56, R2 ;  /* 0x0000000200387308 */ /* 0x0005e60000002400 */
[----:B-----5:R-:W-:Y:S01]  /*4230*/  HMMA.16816.F32.BF16 R32, R12, R48, R68 ;  /* 0x000000300c20723c */ /* 0x020fe20000041844 */
[----:B----4-:R-:W-:-:S07]  /*4240*/  FMUL.FTZ R3, R36, c[0x0][0x320] ;  /* 0x0000c80024037a20 */ /* 0x010fce0000410000 */
[----:B------:R-:W-:Y:S01]  /*4250*/  HMMA.16816.F32.BF16 R12, R12, R50, R16 ;  /* 0x000000320c0c723c */ /* 0x000fe20000041810 */
[----:B------:R4:W5:Y:S01]  /*4260*/  MUFU.TANH R76, R3 ;  /* 0x00000003004c7308 */ /* 0x0009620000002400 */
[----:B--2---:R-:W-:-:S06]  /*4270*/  FMUL.FTZ R2, R41, c[0x0][0x320] ;  /* 0x0000c80029027a20 */ /* 0x004fcc0000410000 */
[C---:B------:R-:W-:Y:S01]  /*4280*/  HMMA.16816.F32.BF16 R16, R8.reuse, R66, R20 ;  /* 0x000000420810723c */ /* 0x040fe20000041814 */
[----:B------:R2:W-:Y:S07]  /*4290*/  MUFU.TANH R49, R2 ;  /* 0x0000000200317308 */ /* 0x0005ee0000002400 */
[----:B------:R-:W-:Y:S01]  /*42a0*/  HMMA.16816.F32.BF16 R20, R8, R44, R32 ;  /* 0x0000002c0814723c */ /* 0x000fe20000041820 */
[----:B----4-:R-:W-:-:S04]  /*42b0*/  FMUL.FTZ R3, R37, c[0x0][0x320] ;  /* 0x0000c80025037a20 */ /* 0x010fc80000410000 */
[----:B------:R4:W-:Y:S03]  /*42c0*/  MUFU.TANH R59, R3 ;  /* 0x00000003003b7308 */ /* 0x0009e60000002400 */
[----:B-1----:R-:W-:Y:S01]  /*42d0*/  HMMA.16816.F32.BF16 R24, R4, R52, R24 ;  /* 0x000000340418723c */ /* 0x002fe20000041818 */
[----:B--2---:R-:W-:-:S04]  /*42e0*/  FMUL.FTZ R2, R42, c[0x0][0x320] ;  /* 0x0000c8002a027a20 */ /* 0x004fc80000410000 */
[----:B------:R1:W-:Y:S03]  /*42f0*/  MUFU.TANH R48, R2 ;  /* 0x0000000200307308 */ /* 0x0003e60000002400 */
[----:B------:R-:W-:Y:S01]  /*4300*/  HMMA.16816.F32.BF16 R8, R8, R46, R12 ;  /* 0x0000002e0808723c */ /* 0x000fe2000004180c */
[----:B----4-:R-:W-:-:S07]  /*4310*/  FMUL.FTZ R3, R38, c[0x0][0x320] ;  /* 0x0000c80026037a20 */ /* 0x010fce0000410000 */
[----:B------:R-:W-:Y:S01]  /*4320*/  HMMA.16816.F32.BF16 R12, R4, R54, R16 ;  /* 0x00000036040c723c */ /* 0x000fe20000041810 */
[----:B------:R2:W4:Y:S01]  /*4330*/  MUFU.TANH R58, R3 ;  /* 0x00000003003a7308 */ /* 0x0005220000002400 */
[----:B-1----:R-:W-:-:S07]  /*4340*/  FMUL.FTZ R2, R43, c[0x0][0x320] ;  /* 0x0000c8002b027a20 */ /* 0x002fce0000410000 */
[----:B------:R1:W-:Y:S01]  /*4350*/  MUFU.TANH R40, R2 ;  /* 0x0000000200287308 */ /* 0x0003e20000002400 */
[----:B--2---:R-:W-:Y:S02]  /*4360*/  FMUL.FTZ R3, R39, c[0x0][0x320] ;  /* 0x0000c80027037a20 */ /* 0x004fe40000410000 */
[----:B------:R-:W-:Y:S01]  /*4370*/  HMMA.16816.F32.BF16 R36, R4, R86, R28 ;  /* 0x000000560424723c */ /* 0x000fe2000004181c */
[----:B------:R2:W3:Y:S04]  /*4380*/  LDSM.16.M88.4 R28, [R0+0x5800] ;  /* 0x00580000001c783b */ /* 0x0004e80000000200 */
[----:B------:R-:W2:Y:S07]  /*4390*/  MUFU.TANH R57, R3 ;  /* 0x0000000300397308 */ /* 0x000eae0000002400 */
[----:B-1----:R-:W-:Y:S11]  /*43a0*/  FMUL.FTZ R2, R15, c[0x0][0x320] ;  /* 0x0000c8000f027a20 */ /* 0x002ff60000410000 */
[----:B------:R-:W-:Y:S01]  /*43b0*/  @!UPT UIADD3 URZ, URZ, URZ, URZ ;  /* 0x0000003f3f3ff290 */ /* 0x000fe2000fffe03f */
[----:B--2---:R-:W-:-:S04]  /*43c0*/  FMUL.FTZ R0, R36, c[0x0][0x320] ;  /* 0x0000c80024007a20 */ /* 0x004fc80000410000 */
[----:B------:R1:W2:Y:S01]  /*43d0*/  MUFU.TANH R42, R0 ;  /* 0x00000000002a7308 */ /* 0x0002a20000002400 */
[----:B---3--:R-:W-:Y:S01]  /*43e0*/  HMMA.16816.F32.BF16 R16, R4, R28, R20 ;  /* 0x0000001c0410723c */ /* 0x008fe20000041814 */
[----:B-1----:R-:W-:-:S06]  /*43f0*/  FMUL.FTZ R0, R37, c[0x0][0x320] ;  /* 0x0000c80025007a20 */ /* 0x002fcc0000410000 */
[----:B------:R1:W-:Y:S01]  /*4400*/  MUFU.TANH R41, R0 ;  /* 0x0000000000297308 */ /* 0x0003e20000002400 */
[----:B------:R-:W-:Y:S01]  /*4410*/  HMMA.16816.F32.BF16 R4, R4, R30, R8 ;  /* 0x0000001e0404723c */ /* 0x000fe20000041808 */
[----:B-1----:R-:W-:Y:S11]  /*4420*/  FMUL.FTZ R0, R38, c[0x0][0x320] ;  /* 0x0000c80026007a20 */ /* 0x002ff60000410000 */
[----:B------:R-:W-:Y:S04]  /*4430*/  @!UPT UIADD3 URZ, URZ, URZ, URZ ;  /* 0x0000003f3f3ff290 */ /* 0x000fe8000fffe03f */
[----:B------:R-:W-:Y:S01]  /*4440*/  FMUL.FTZ R8, R16, c[0x0][0x320] ;  /* 0x0000c80010087a20 */ /* 0x000fe20000410000 */
[----:B------:R1:W3:Y:S01]  /*4450*/  MUFU.TANH R37, R0 ;  /* 0x0000000000257308 */ /* 0x0002e20000002400 */
[----:B------:R-:W-:Y:S02]  /*4460*/  FMUL.FTZ R3, R18, c[0x0][0x320] ;  /* 0x0000c80012037a20 */ /* 0x000fe40000410000 */
[----:B------:R-:W-:-:S04]  /*4470*/  FMUL.FTZ R9, R17, c[0x0][0x320] ;  /* 0x0000c80011097a20 */ /* 0x000fc80000410000 */
[----:B------:R-:W-:Y:S02]  /*4480*/  FMUL.FTZ R5, R5, c[0x0][0x320] ;  /* 0x0000c80005057a20 */ /* 0x000fe40000410000 */
[----:B------:R-:W-:Y:S01]  /*4490*/  FMUL.FTZ R4, R4, c[0x0][0x320] ;  /* 0x0000c80004047a20 */ /* 0x000fe20000410000 */
[----:B------:R-:W-:Y:S01]  /*44a0*/  MUFU.TANH R28, R9 ;  /* 0x00000009001c7308 */ /* 0x000fe20000002400 */
[----:B-1----:R-:W-:-:S07]  /*44b0*/  FMUL.FTZ R0, R39, c[0x0][0x320] ;  /* 0x0000c80027007a20 */ /* 0x002fce0000410000 */
[----:B------:R-:W-:Y:S08]  /*44c0*/  MUFU.TANH R16, R4 ;  /* 0x0000000400107308 */ /* 0x000ff00000002400 */
[----:B------:R1:W1:Y:S02]  /*44d0*/  MUFU.TANH R36, R0 ;  /* 0x0000000000247308 */ /* 0x0002640000002400 */
[----:B-1----:R-:W-:-:S06]  /*44e0*/  FMUL.FTZ R0, R24, c[0x0][0x320] ;  /* 0x0000c80018007a20 */ /* 0x002fcc0000410000 */
[----:B------:R-:W-:Y:S08]  /*44f0*/  MUFU.TANH R24, R8 ;  /* 0x0000000800187308 */ /* 0x000ff00000002400 */
[----:B------:R1:W1:Y:S02]  /*4500*/  MUFU.TANH R34, R0 ;  /* 0x0000000000227308 */ /* 0x0002640000002400 */
[----:B-1----:R-:W-:-:S06]  /*4510*/  FMUL.FTZ R0, R25, c[0x0][0x320] ;  /* 0x0000c80019007a20 */ /* 0x002fcc0000410000 */
[----:B------:R1:W-:Y:S02]  /*4520*/  MUFU.TANH R35, R0 ;  /* 0x0000000000237308 */ /* 0x0003e40000002400 */
[----:B-1----:R-:W-:Y:S02]  /*4530*/  FMUL.FTZ R0, R26, c[0x0][0x320] ;  /* 0x0000c8001a007a20 */ /* 0x002fe40000410000 */
[----:B------:R-:W-:-:S04]  /*4540*/  FMUL.FTZ R26, R7, c[0x0][0x320] ;  /* 0x0000c800071a7a20 */ /* 0x000fc80000410000 */
[----:B------:R1:W1:Y:S08]  /*4550*/  MUFU.TANH R33, R0 ;  /* 0x0000000000217308 */ /* 0x0002700000002400 */
[----:B------:R-:W-:Y:S01]  /*4560*/  MUFU.TANH R4, R26 ;  /* 0x0000001a00047308 */ /* 0x000fe20000002400 */
[----:B-1----:R-:W-:-:S07]  /*4570*/  FMUL.FTZ R0, R27, c[0x0][0x320] ;  /* 0x0000c8001b007a20 */ /* 0x002fce0000410000 */
[----:B------:R1:W-:Y:S08]  /*4580*/  MUFU.TANH R27, R2 ;  /* 0x00000002001b7308 */ /* 0x0003f00000002400 */
[----:B------:R2:W2:Y:S01]  /*4590*/  MUFU.TANH R32, R0 ;  /* 0x0000000000207308 */ /* 0x0004a20000002400 */
[----:B-1----:R-:W-:-:S07]  /*45a0*/  FMUL.FTZ R2, R19, c[0x0][0x320] ;  /* 0x0000c80013027a20 */ /* 0x002fce0000410000 */
[----:B------:R-:W-:Y:S01]  /*45b0*/  MUFU.TANH R15, R2 ;  /* 0x00000002000f7308 */ /* 0x000fe20000002400 */
[----:B--2---:R-:W-:-:S07]  /*45c0*/  FMUL.FTZ R0, R12, c[0x0][0x320] ;  /* 0x0000c8000c007a20 */ /* 0x004fce0000410000 */
[----:B------:R1:W2:Y:S08]  /*45d0*/  MUFU.TANH R29, R0 ;  /* 0x00000000001d7308 */ /* 0x0002b00000002400 */
[----:B------:R-:W-:Y:S01]  /*45e0*/  MUFU.TANH R12, R5 ;  /* 0x00000005000c7308 */ /* 0x000fe20000002400 */
[----:B-1----:R-:W-:Y:S02]  /*45f0*/  FMUL.FTZ R0, R13, c[0x0][0x320] ;  /* 0x0000c8000d007a20 */ /* 0x002fe40000410000 */
[----:B------:R-:W-:-:S05]  /*4600*/  FMUL.FTZ R13, R6, c[0x0][0x320] ;  /* 0x0000c800060d7a20 */ /* 0x000fca0000410000 */
[----:B------:R1:W-:Y:S08]  /*4610*/  MUFU.TANH R30, R0 ;  /* 0x00000000001e7308 */ /* 0x0003f00000002400 */
[----:B------:R-:W-:Y:S01]  /*4620*/  MUFU.TANH R5, R13 ;  /* 0x0000000d00057308 */ /* 0x000fe20000002400 */
[----:B-1----:R-:W-:-:S07]  /*4630*/  FMUL.FTZ R0, R14, c[0x0][0x320] ;  /* 0x0000c8000e007a20 */ /* 0x002fce0000410000 */
[----:B------:R-:W-:Y:S08]  /*4640*/  MUFU.TANH R14, R3 ;  /* 0x00000003000e7308 */ /* 0x000ff00000002400 */
[----:B------:R1:W1:Y:S02]  /*4650*/  MUFU.TANH R25, R0 ;  /* 0x0000000000197308 */ /* 0x0002640000002400 */
[----:B-1----:R-:W-:-:S05]  /*4660*/  IMAD.IADD R0, R104, 0x1, -R220 ;  /* 0x0000000168007824 */ /* 0x002fca00078e0adc */
[C---:B------:R-:W-:Y:S02]  /*4670*/  ISETP.GT.AND P0, PT, R0.reuse, RZ, PT ;  /* 0x000000ff0000720c */ /* 0x040fe40003f04270 */
[----:B------:R-:W-:Y:S02]  /*4680*/  ISETP.GT.AND P1, PT, R0, 0x1, PT ;  /* 0x000000010000780c */ /* 0x000fe40003f24270 */
[----:B------:R-:W-:Y:S02]  /*4690*/  FSEL R10, R80, -INF , P0 ;  /* 0xff800000500a7808 */ /* 0x000fe40000000000 */
[----:B------:R-:W-:Y:S02]  /*46a0*/  FSEL R6, R88, -INF , P0 ;  /* 0xff80000058067808 */ /* 0x000fe40000000000 */
[----:B------:R-:W-:Y:S02]  /*46b0*/  ISETP.GT.AND P0, PT, R0, 0x8, PT ;  /* 0x000000080000780c */ /* 0x000fe40003f04270 */
[----:B------:R-:W-:-:S02]  /*46c0*/  FSEL R7, R81, -INF , P1 ;  /* 0xff80000051077808 */ /* 0x000fc40000800000 */
[----:B------:R-:W-:Y:S02]  /*46d0*/  FSEL R11, R77, -INF , P1 ;  /* 0xff8000004d0b7808 */ /* 0x000fe40000800000 */
[----:B------:R-:W-:Y:S02]  /*46e0*/  ISETP.GT.AND P1, PT, R0, 0x9, PT ;  /* 0x000000090000780c */ /* 0x000fe40003f24270 */
[----:B-----5:R-:W-:Y:S02]  /*46f0*/  FSEL R8, R76, -INF , P0 ;  /* 0xff8000004c087808 */ /* 0x020fe40000000000 */
[----:B------:R-:W-:Y:S02]  /*4700*/  FMNMX.FTZ R2, R6, R7, !PT ;  /* 0x0000000706027209 */ /* 0x000fe40007810000 */
[----:B----4-:R-:W-:Y:S02]  /*4710*/  FSEL R17, R58, -INF , P0 ;  /* 0xff8000003a117808 */ /* 0x010fe40000000000 */
        /* <DEDUP_REMOVED lines=19> */
[----:B---3--:R-:W-:Y:S02]  /*4850*/  FSEL R48, R37, -INF , P0 ;  /* 0xff80000025307808 */ /* 0x008fe40000000000 */
        /* <DEDUP_REMOVED lines=17> */
[----:B--2---:R-:W-:Y:S02]  /*4970*/  FSEL R69, R29, -INF , P0 ;  /* 0xff8000001d457808 */ /* 0x004fe40000000000 */
        /* <DEDUP_REMOVED lines=14> */
[----:B------:R-:W-:Y:S02]  /*4a60*/  ISETP.GT.AND P0, PT, R0, 0x39, PT ;  /* 0x000000390000780c */ /* 0x000fe40003f04270 */
[----:B------:R-:W-:Y:S02]  /*4a70*/  FMNMX.FTZ R0, R68, R2, !PT ;  /* 0x0000000244007209 */ /* 0x000fe40007810000 */
[----:B------:R-:W-:-:S02]  /*4a80*/  FSEL R152, R15, -INF , P2 ;  /* 0xff8000000f987808 */ /* 0x000fc40001000000 */
[----:B------:R-:W-:Y:S02]  /*4a90*/  FSEL R66, R28, -INF , P2 ;  /* 0xff8000001c427808 */ /* 0x000fe40001000000 */
        /* <DEDUP_REMOVED lines=9> */
[----:B------:R-:W-:Y:S02]  /*4b30*/  FMNMX.FTZ R0, R64, R0, !PT ;  /* 0x0000000040007209 */ /* 0x000fe40007810000 */
[----:B------:R-:W-:Y:S01]  /*4b40*/  FMNMX.FTZ R5, R102, R2, !PT ;  /* 0x0000000266057209 */ /* 0x000fe20007810000 */
[----:B------:R-:W-:Y:S05]  /*4b50*/  @!PT BRA `(.L_x_1583) ;  /* 0x00009d600000f947 */ /* 0x000fea0003800000 */
[----:B------:R1:W2:Y:S02]  /*4b60*/  SHFL.BFLY PT, R2, R0, 0x2, 0x1f ;  /* 0x0c401f0000027f89 */ /* 0x0002a400000e0000 */
.L_x_1673:
[----:B------:R-:W3:Y:S01]  /*4b70*/  LDL R158, [R1] ;  /* 0x00000000019e7983 */ /* 0x000ee20000100800 */
[----:B-12---:R-:W-:Y:S01]  /*4b80*/  FMNMX.FTZ R0, R0, R2, !PT ;  /* 0x0000000200007209 */ /* 0x006fe20007810000 */
[----:B------:R-:W-:-:S04]  /*4b90*/  DEPBAR.LE SB0, 0x2 ;  /* 0x000080800000791a */ /* 0x000fc80000000000 */
[----:B------:R-:W1:Y:S01]  /*4ba0*/  SHFL.BFLY PT, R4, R5, 0x2, 0x1f ;  /* 0x0c401f0005047f89 */ /* 0x000e6200000e0000 */
[----:B------:R-:W-:Y:S03]  /*4bb0*/  BSSY B0, `(.L_x_1584) ;  /* 0x0000161000007945 */ /* 0x000fe60003800000 */
[----:B------:R-:W2:Y:S04]  /*4bc0*/  SHFL.BFLY PT, R3, R0, 0x1, 0x1f ;  /* 0x0c201f0000037f89 */ /* 0x000ea800000e0000 */
[----:B------:R-:W-:Y:S01]  /*4bd0*/  BAR.SYNC.DEFER_BLOCKING 0x0 ;  /* 0x0000000000007b1d */ /* 0x000fe20000010000 */
[----:B-1----:R-:W-:Y:S02]  /*4be0*/  FMNMX.FTZ R2, R5, R4, !PT ;  /* 0x0000000405027209 */ /* 0x002fe40007810000 */
[----:B--2---:R-:W-:-:S03]  /*4bf0*/  FMNMX.FTZ R101, R0, R3, !PT ;  /* 0x0000000300657209 */ /* 0x004fc60007810000 */
[----:B------:R-:W1:Y:S01]  /*4c00*/  SHFL.BFLY PT, R4, R2, 0x1, 0x1f ;  /* 0x0c201f0002047f89 */ /* 0x000e6200000e0000 */
[C---:B------:R-:W-:Y:S01]  /*4c10*/  FSETP.NEU.FTZ.AND P0, PT, R101.reuse, -INF , PT ;  /* 0xff8000006500780b */ /* 0x040fe20003f1d000 */
[----:B------:R-:W-:Y:S02]  /*4c20*/  FMUL.FTZ R0, R101, c[0x0][0x2d0] ;  /* 0x0000b40065007a20 */ /* 0x000fe40000410000 */
[----:B------:R-:W-:Y:S03]  /*4c30*/  LDSM.16.MT88.4 R12, [R170] ;  /* 0x00000000aa0c783b */ /* 0x000fe60000004200 */
[----:B------:R-:W-:Y:S01]  /*4c40*/  FSEL R0, R0, RZ, P0 ;  /* 0x000000ff00007208 */ /* 0x000fe20000000000 */
[----:B------:R-:W-:Y:S04]  /*4c50*/  LDSM.16.MT88.4 R36, [R171] ;  /* 0x00000000ab24783b */ /* 0x000fe80000004200 */
[----:B------:R-:W-:Y:S01]  /*4c60*/  FFMA.FTZ R3, R6, c[0x0][0x2d0], -R0 ;  /* 0x0000b40006037a23 */ /* 0x000fe20000010800 */
[----:B------:R-:W-:Y:S03]  /*4c70*/  LDSM.16.MT88.4 R28, [R208+0x800] ;  /* 0x00080000d01c783b */ /* 0x000fe60000004200 */
[----:B------:R2:W-:Y:S01]  /*4c80*/  MUFU.EX2 R156, R3 ;  /* 0x00000003009c7308 */ /* 0x0005e20000000800 */
[----:B------:R-:W-:Y:S04]  /*4c90*/  LDSM.16.MT88.4 R32, [R170+0x800] ;  /* 0x00080000aa20783b */ /* 0x000fe80000004200 */
[----:B------:R-:W-:Y:S01]  /*4ca0*/  LDSM.16.MT88.4 R60, [R170+0x2000] ;  /* 0x00200000aa3c783b */ /* 0x000fe20000004200 */
[----:B-1----:R-:W-:-:S03]  /*4cb0*/  FMNMX.FTZ R100, R2, R4, !PT ;  /* 0x0000000402647209 */ /* 0x002fc60007810000 */
[----:B------:R-:W-:Y:S01]  /*4cc0*/  LDSM.16.MT88.4 R56, [R211+0x2000] ;  /* 0x00200000d338783b */ /* 0x000fe20000004200 */
[C---:B------:R-:W-:Y:S01]  /*4cd0*/  FSETP.NEU.FTZ.AND P0, PT, R100.reuse, -INF , PT ;  /* 0xff8000006400780b */ /* 0x040fe20003f1d000 */
[----:B------:R-:W-:Y:S02]  /*4ce0*/  FMUL.FTZ R2, R100, c[0x0][0x2d0] ;  /* 0x0000b40064027a20 */ /* 0x000fe40000410000 */
[----:B--2---:R-:W-:-:S03]  /*4cf0*/  FFMA.FTZ R3, R7, c[0x0][0x2d0], -R0 ;  /* 0x0000b40007037a23 */ /* 0x004fc60000010800 */
[----:B------:R-:W-:Y:S01]  /*4d00*/  FSEL R2, R2, RZ, P0 ;  /* 0x000000ff02027208 */ /* 0x000fe20000000000 */
[----:B------:R-:W1:Y:S01]  /*4d10*/  LDSM.16.MT88.4 R4, [R208] ;  /* 0x00000000d004783b */ /* 0x000e620000004200 */
[----:B------:R2:W4:Y:S02]  /*4d20*/  MUFU.EX2 R150, R3 ;  /* 0x0000000300967308 */ /* 0x0005240000000800 */
[----:B--2---:R-:W-:Y:S01]  /*4d30*/  FFMA.FTZ R3, R8, c[0x0][0x2d0], -R0 ;  /* 0x0000b40008037a23 */ /* 0x004fe20000010800 */
[----:B----4-:R-:W-:-:S05]  /*4d40*/  F2FP.BF16.PACK_AB R8, R150, R156 ;  /* 0x0000009c9608723e */ /* 0x010fca00000010ff */
[----:B------:R2:W-:Y:S02]  /*4d50*/  MUFU.EX2 R149, R3 ;  /* 0x0000000300957308 */ /* 0x0005e40000000800 */
[----:B--2---:R-:W-:-:S06]  /*4d60*/  FFMA.FTZ R3, R9, c[0x0][0x2d0], -R0 ;  /* 0x0000b40009037a23 */ /* 0x004fcc0000010800 */
        /* <DEDUP_REMOVED lines=23> */
[----:B------:R-:W-:Y:S01]  /*4ee0*/  LDSM.16.MT88.4 R36, [R208+0x2800] ;  /* 0x00280000d024783b */ /* 0x000fe20000004200 */
[----:B------:R1:W-:Y:S02]  /*4ef0*/  MUFU.EX2 R213, R3 ;  /* 0x0000000300d57308 */ /* 0x0003e40000000800 */
[----:B-1----:R-:W-:-:S06]  /*4f00*/  FFMA.FTZ R3, R22, c[0x0][0x2d0], -R0 ;  /* 0x0000b40016037a23 */ /* 0x002fcc0000010800 */
[----:B------:R1:W2:Y:S02]  /*4f10*/  MUFU.EX2 R217, R3 ;  /* 0x0000000300d97308 */ /* 0x0002a40000000800 */
[--C-:B-1----:R-:W-:Y:S02]  /*4f20*/  FFMA.FTZ R3, R23, c[0x0][0x2d0], -R2.reuse ;  /* 0x0000b40017037a23 */ /* 0x102fe40000010802 */
[----:B------:R-:W-:Y:S04]  /*4f30*/  HMMA.16816.F32.BF16 R20, R8, R6, RZ ;  /* 0x000000060814723c */ /* 0x000fe800000418ff */
[----:B------:R1:W-:Y:S03]  /*4f40*/  MUFU.EX2 R180, R3 ;  /* 0x0000000300b47308 */ /* 0x0003e60000000800 */
[----:B--2---:R-:W-:Y:S01]  /*4f50*/  F2FP.BF16.PACK_AB R6, R217, R213 ;  /* 0x000000d5d906723e */ /* 0x004fe200000010ff */
[----:B-1----:R-:W-:-:S02]  /*4f60*/  FFMA.FTZ R3, R40, c[0x0][0x2d0], -R2 ;  /* 0x0000b40028037a23 */ /* 0x002fc40000010802 */
[----:B------:R-:W1:Y:S02]  /*4f70*/  LDSM.16.MT88.4 R40, [R171+0x800] ;  /* 0x00080000ab28783b */ /* 0x000e640000004200 */
[----:B------:R2:W4:Y:S02]  /*4f80*/  MUFU.EX2 R212, R3 ;  /* 0x0000000300d47308 */ /* 0x0005240000000800 */
[----:B--2---:R-:W-:Y:S01]  /*4f90*/  FFMA.FTZ R3, R48, c[0x0][0x2d0], -R2 ;  /* 0x0000b40030037a23 */ /* 0x004fe20000010802 */
[----:B----4-:R-:W-:-:S05]  /*4fa0*/  F2FP.BF16.PACK_AB R5, R212, R180 ;  /* 0x000000b4d405723e */ /* 0x010fca00000010ff */
[----:B------:R2:W-:Y:S02]  /*4fb0*/  MUFU.EX2 R181, R3 ;  /* 0x0000000300b57308 */ /* 0x0005e40000000800 */
[----:B--2---:R-:W-:Y:S02]  /*4fc0*/  FFMA.FTZ R3, R49, c[0x0][0x2d0], -R2 ;  /* 0x0000b40031037a23 */ /* 0x004fe40000010802 */
[----:B---3--:R-:W2:Y:S04]  /*4fd0*/  LDSM.16.MT88.4 R48, [R158] ;  /* 0x000000009e30783b */ /* 0x008ea80000004200 */
[----:B------:R-:W3:Y:S02]  /*4fe0*/  MUFU.EX2 R216, R3 ;  /* 0x0000000300d87308 */ /* 0x000ee40000000800 */
[----:B---3--:R-:W-:Y:S01]  /*4ff0*/  F2FP.BF16.PACK_AB R7, R216, R181 ;  /* 0x000000b5d807723e */ /* 0x008fe200000010ff */
[----:B------:R-:W-:-:S05]  /*5000*/  FFMA.FTZ R3, R74, c[0x0][0x2d0], -R0 ;  /* 0x0000b4004a037a23 */ /* 0x000fca0000010800 */
[----:B------:R3:W-:Y:S01]  /*5010*/  MUFU.EX2 R161, R3 ;  /* 0x0000000300a17308 */ /* 0x0007e20000000800 */
[C---:B------:R-:W-:Y:S01]  /*5020*/  HMMA.16816.F32.BF16 R144, R4.reuse, R28, R24 ;  /* 0x0000001c0490723c */ /* 0x040fe20000041818 */
[----:B------:R-:W4:Y:S07]  /*5030*/  LDSM.16.MT88.4 R24, [R211+0x800] ;  /* 0x00080000d318783b */ /* 0x000f2e0000004200 */
[----:B------:R-:W-:Y:S01]  /*5040*/  HMMA.16816.F32.BF16 R116, R4, R30, R20 ;  /* 0x0000001e0474723c */ /* 0x000fe20000041814 */
[----:B------:R-:W5:Y:S01]  /*5050*/  LDSM.16.MT88.4 R20, [R208+0x2000] ;  /* 0x00200000d014783b */ /* 0x000f620000004200 */
[----:B---3--:R-:W-:-:S06]  /*5060*/  FFMA.FTZ R3, R71, c[0x0][0x2d0], -R0 ;  /* 0x0000b40047037a23 */ /* 0x008fcc0000010800 */
[C---:B------:R-:W-:Y:S01]  /*5070*/  HMMA.16816.F32.BF16 R132, R4.reuse, R32, R52 ;  /* 0x000000200484723c */ /* 0x040fe20000041834 */
[----:B------:R-:W-:Y:S01]  /*5080*/  LDSM.16.MT88.4 R52, [R171+0x2000] ;  /* 0x00200000ab34783b */ /* 0x000fe20000004200 */
[----:B------:R3:W-:Y:S06]  /*5090*/  MUFU.EX2 R176, R3 ;  /* 0x0000000300b07308 */ /* 0x0007ec0000000800 */
[C---:B-1----:R-:W-:Y:S08]  /*50a0*/  HMMA.16816.F32.BF16 R140, R4.reuse, R40, R16 ;  /* 0x00000028048c723c */ /* 0x042ff00000041810 */
[----:B------:R-:W-:Y:S01]  /*50b0*/  HMMA.16816.F32.BF16 R136, R4, R42, R12 ;  /* 0x0000002a0488723c */ /* 0x000fe2000004180c */
[----:B------:R-:W1:Y:S01]  /*50c0*/  LDSM.16.MT88.4 R40, [R170+0x2800] ;  /* 0x00280000aa28783b */ /* 0x000e620000004200 */
[----:B---3--:R-:W-:-:S04]  /*50d0*/  FFMA.FTZ R3, R69, c[0x0][0x2d0], -R0 ;  /* 0x0000b40045037a23 */ /* 0x008fc80000010800 */
[----:B------:R3:W-:Y:S02]  /*50e0*/  MUFU.EX2 R175, R3 ;  /* 0x0000000300af7308 */ /* 0x0007e40000000800 */
[----:B--2---:R-:W-:Y:S08]  /*50f0*/  HMMA.16816.F32.BF16 R16, R8, R48, RZ ;  /* 0x000000300810723c */ /* 0x004ff000000418ff */
[----:B------:R-:W-:Y:S01]  /*5100*/  HMMA.16816.F32.BF16 R124, R4, R34, R44 ;  /* 0x00000022047c723c */ /* 0x000fe2000004182c */
[----:B------:R-:W-:Y:S01]  /*5110*/  LDSM.16.MT88.4 R44, [R211+0x2800] ;  /* 0x00280000d32c783b */ /* 0x000fe20000004200 */
[----:B---3--:R-:W-:-:S06]  /*5120*/  FFMA.FTZ R3, R67, c[0x0][0x2d0], -R0 ;  /* 0x0000b40043037a23 */ /* 0x008fcc0000010800 */
[C---:B------:R-:W-:Y:S01]  /*5130*/  HMMA.16816.F32.BF16 R12, R8.reuse, R50, RZ ;  /* 0x00000032080c723c */ /* 0x040fe200000418ff */
[----:B------:R-:W2:Y:S01]  /*5140*/  LDSM.16.MT88.4 R48, [R171+0x2800] ;  /* 0x00280000ab30783b */ /* 0x000ea20000004200 */
[----:B------:R3:W1:Y:S06]  /*5150*/  MUFU.EX2 R178, R3 ;  /* 0x0000000300b27308 */ /* 0x00066c0000000800 */
[----:B------:R-:W-:Y:S08]  /*5160*/  HMMA.16816.F32.BF16 R32, R8, R60, RZ ;  /* 0x0000003c0820723c */ /* 0x000ff000000418ff */
[----:B----4-:R-:W-:Y:S01]  /*5170*/  HMMA.16816.F32.BF16 R108, R4, R24, R16 ;  /* 0x00000018046c723c */ /* 0x010fe20000041810 */
[----:B---3--:R-:W-:-:S04]  /*5180*/  FFMA.FTZ R3, R75, c[0x0][0x2d0], -R2 ;  /* 0x0000b4004b037a23 */ /* 0x008fc80000010802 */
[----:B------:R3:W-:Y:S03]  /*5190*/  MUFU.EX2 R159, R3 ;  /* 0x00000003009f7308 */ /* 0x0007e60000000800 */
[C---:B------:R-:W-:Y:S01]  /*51a0*/  HMMA.16816.F32.BF16 R28, R8.reuse, R62, RZ ;  /* 0x0000003e081c723c */ /* 0x040fe200000418ff */
[----:B------:R-:W4:Y:S07]  /*51b0*/  LDSM.16.MT88.4 R60, [R170+0x4000] ;  /* 0x00400000aa3c783b */ /* 0x000f2e0000004200 */
[----:B-----5:R-:W-:Y:S01]  /*51c0*/  HMMA.16816.F32.BF16 R16, R8, R20, RZ ;  /* 0x000000140810723c */ /* 0x020fe200000418ff */
[----:B---3--:R-:W-:-:S07]  /*51d0*/  FFMA.FTZ R3, R73, c[0x0][0x2d0], -R2 ;  /* 0x0000b40049037a23 */ /* 0x008fce0000010802 */
[C---:B------:R-:W-:Y:S08]  /*51e0*/  HMMA.16816.F32.BF16 R128, R4.reuse, R26, R12 ;  /* 0x0000001a0480723c */ /* 0x040ff0000004180c */
[----:B-1----:R-:W-:Y:S01]  /*51f0*/  HMMA.16816.F32.BF16 R120, R4, R40, R32 ;  /* 0x000000280478723c */ /* 0x002fe20000041820 */
[----:B------:R-:W1:Y:S07]  /*5200*/  LDSM.16.MT88.4 R32, [R208+0x4000] ;  /* 0x00400000d020783b */ /* 0x000e6e0000004200 */
[C---:B------:R-:W-:Y:S08]  /*5210*/  HMMA.16816.F32.BF16 R24, R8.reuse, R54, RZ ;  /* 0x000000360818723c */ /* 0x040ff000000418ff */
[----:B------:R-:W-:Y:S08]  /*5220*/  HMMA.16816.F32.BF16 R12, R8, R22, RZ ;  /* 0x00000016080c723c */ /* 0x000ff000000418ff */
[C---:B------:R-:W-:Y:S01]  /*5230*/  HMMA.16816.F32.BF16 R104, R4.reuse, R42, R28 ;  /* 0x0000002a0468723c */ /* 0x040fe2000004181c */
[----:B------:R-:W3:Y:S07]  /*5240*/  LDSM.16.MT88.4 R40, [R170+0x4800] ;  /* 0x00480000aa28783b */ /* 0x000eee0000004200 */
[----:B------:R-:W-:Y:S08]  /*5250*/  HMMA.16816.F32.BF16 R112, R4, R36, R16 ;  /* 0x000000240470723c */ /* 0x000ff00000041810 */
[C---:B------:R-:W-:Y:S08]  /*5260*/  HMMA.16816.F32.BF16 R16, R8.reuse, R58, RZ ;  /* 0x0000003a0810723c */ /* 0x040ff000000418ff */
[----:B------:R-:W-:Y:S08]  /*5270*/  HMMA.16816.F32.BF16 R28, R8, R52, RZ ;  /* 0x00000034081c723c */ /* 0x000ff000000418ff */
[C---:B--2---:R-:W-:Y:S01]  /*5280*/  HMMA.16816.F32.BF16 R88, R4.reuse, R50, R24 ;  /* 0x000000320458723c */ /* 0x044fe20000041818 */
[----:B------:R-:W2:Y:S07]  /*5290*/  LDSM.16.MT88.4 R24, [R208+0x4800] ;  /* 0x00480000d018783b */ /* 0x000eae0000004200 */
[----:B------:R-:W-:Y:S08]  /*52a0*/  HMMA.16816.F32.BF16 R96, R4, R38, R12 ;  /* 0x000000260460723c */ /* 0x000ff0000004180c */
[----:B----4-:R-:W-:Y:S08]  /*52b0*/  HMMA.16816.F32.BF16 R12, R8, R60, RZ ;  /* 0x0000003c080c723c */ /* 0x010ff000000418ff */
[C---:B------:R-:W-:Y:S08]  /*52c0*/  HMMA.16816.F32.BF16 R80, R4.reuse, R46, R16 ;  /* 0x0000002e0450723c */ /* 0x040ff00000041810 */
[----:B------:R-:W-:Y:S01]  /*52d0*/  HMMA.16816.F32.BF16 R92, R4, R48, R28 ;  /* 0x00000030045c723c */ /* 0x000fe2000004181c */
[----:B------:R-:W4:Y:S07]  /*52e0*/  LDSM.16.MT88.4 R28, [R171+0x4000] ;  /* 0x00400000ab1c783b */ /* 0x000f2e0000004200 */
[C---:B-1----:R-:W-:Y:S08]  /*52f0*/  HMMA.16816.F32.BF16 R16, R8.reuse, R32, RZ ;  /* 0x000000200810723c */ /* 0x042ff000000418ff */
[----:B------:R-:W-:Y:S08]  /*5300*/  HMMA.16816.F32.BF16 R20, R8, R56, RZ ;  /* 0x000000380814723c */ /* 0x000ff000000418ff */
[----:B---3--:R-:W-:Y:S08]  /*5310*/  HMMA.16816.F32.BF16 R76, R4, R40, R12 ;  /* 0x00000028044c723c */ /* 0x008ff0000004180c */
[----:B------:R-:W-:Y:S08]  /*5320*/  HMMA.16816.F32.BF16 R12, R8, R34, RZ ;  /* 0x00000022080c723c */ /* 0x000ff000000418ff */
[C---:B--2---:R-:W-:Y:S01]  /*5330*/  HMMA.16816.F32.BF16 R48, R4.reuse, R24, R16 ;  /* 0x000000180430723c */ /* 0x044fe20000041810 */
[----:B------:R-:W1:Y:S07]  /*5340*/  LDSM.16.MT88.4 R16, [R171+0x4800] ;  /* 0x00480000ab10783b */ /* 0x000e6e0000004200 */
[----:B------:R-:W-:Y:S08]  /*5350*/  HMMA.16816.F32.BF16 R84, R4, R44, R20 ;  /* 0x0000002c0454723c */ /* 0x000ff00000041814 */
[----:B------:R-:W-:Y:S08]  /*5360*/  HMMA.16816.F32.BF16 R20, R8, R62, RZ ;  /* 0x0000003e0814723c */ /* 0x000ff000000418ff */
[----:B------:R-:W-:Y:S08]  /*5370*/  HMMA.16816.F32.BF16 R44, R4, R26, R12 ;  /* 0x0000001a042c723c */ /* 0x000ff0000004180c */
[----:B----4-:R-:W-:Y:S08]  /*5380*/  HMMA.16816.F32.BF16 R12, R8, R28, RZ ;  /* 0x0000001c080c723c */ /* 0x010ff000000418ff */
[C---:B------:R-:W-:Y:S11]  /*5390*/  HMMA.16816.F32.BF16 R60, R4.reuse, R42, R20 ;  /* 0x0000002a043c723c */ /* 0x040ff60000041814 */
[----:B------:R-:W-:Y:S05]  /*53a0*/  @!UPT UIADD3 URZ, URZ, URZ, URZ ;  /* 0x0000003f3f3ff290 */ /* 0x000fea000fffe03f */
[----:B-1----:R-:W-:Y:S08]  /*53b0*/  HMMA.16816.F32.BF16 R40, R4, R16, R12 ;  /* 0x000000100428723c */ /* 0x002ff0000004180c */
[----:B------:R-:W-:Y:S11]  /*53c0*/  HMMA.16816.F32.BF16 R12, R8, R30, RZ ;  /* 0x0000001e080c723c */ /* 0x000ff600000418ff */
[----:B------:R-:W-:Y:S11]  /*53d0*/  @!UPT UIADD3 URZ, URZ, URZ, URZ ;  /* 0x0000003f3f3ff290 */ /* 0x000ff6000fffe03f */
[----:B------:R-:W-:Y:S02]  /*53e0*/  @!UPT UIADD3 URZ, URZ, URZ, URZ ;  /* 0x0000003f3f3ff290 */ /* 0x000fe4000fffe03f */
[----:B------:R-:W-:Y:S01]  /*53f0*/  HMMA.16816.F32.BF16 R32, R4, R18, R12 ;  /* 0x000000120420723c */ /* 0x000fe2000004180c */
[----:B------:R1:W2:Y:S02]  /*5400*/  LDSM.16.MT88.4 R12, [R158+0x4000] ;  /* 0x004000009e0c783b */ /* 0x0002a40000004200 */
[----:B-1----:R1:W3:Y:S02]  /*5410*/  MUFU.EX2 R158, R3 ;  /* 0x00000003009e7308 */ /* 0x0022e40000000800 */
[----:B-1----:R-:W-:-:S03]  /*5420*/  FFMA.FTZ R3, R72, c[0x0][0x2d0], -R2 ;  /* 0x0000b40048037a23 */ /* 0x002fc60000010802 */
[C---:B--2---:R-:W-:Y:S08]  /*5430*/  HMMA.16816.F32.BF16 R16, R8.reuse, R12, RZ ;  /* 0x0000000c0810723c */ /* 0x044ff000000418ff */
[----:B------:R-:W-:Y:S01]  /*5440*/  HMMA.16816.F32.BF16 R8, R8, R14, RZ ;  /* 0x0000000e0808723c */ /* 0x000fe200000418ff */
[----:B------:R-:W1:Y:S11]  /*5450*/  LDSM.16.MT88.4 R12, [R211+0x4800] ;  /* 0x00480000d30c783b */ /* 0x000e760000004200 */
[----:B------:R-:W-:Y:S04]  /*5460*/  @!UPT UIADD3 URZ, URZ, URZ, URZ ;  /* 0x0000003f3f3ff290 */ /* 0x000fe8000fffe03f */
[C---:B-1----:R-:W-:Y:S07]  /*5470*/  HMMA.16816.F32.BF16 R20, R4.reuse, R12, R16 ;  /* 0x0000000c0414723c */ /* 0x042fee0000041810 */
[--C-:B------:R-:W-:Y:S01]  /*5480*/  FFMA.FTZ R13, R66, c[0x0][0x2d0], -R0.reuse ;  /* 0x0000b400420d7a23 */ /* 0x100fe20000010800 */
[----:B------:R-:W-:Y:S01]  /*5490*/  HMMA.16816.F32.BF16 R16, R4, R14, R8 ;  /* 0x0000000e0410723c */ /* 0x000fe20000041808 */
[----:B------:R-:W1:Y:S01]  /*54a0*/  LDSM.16.MT88.4 R8, [R170+0x1000] ;  /* 0x00100000aa08783b */ /* 0x000e620000004200 */
[----:B------:R-:W-:-:S03]  /*54b0*/  FFMA.FTZ R12, R65, c[0x0][0x2d0], -R0 ;  /* 0x0000b400410c7a23 */ /* 0x000fc60000010800 */
[----:B------:R-:W-:Y:S02]  /*54c0*/  MUFU.EX2 R13, R13 ;  /* 0x0000000d000d7308 */ /* 0x000fe40000000800 */
[----:B------:R-:W-:Y:S01]  /*54d0*/  FADD.FTZ R4, R156, R150 ;  /* 0x000000969c047221 */ /* 0x000fe20000010000 */
[----:B------:R-:W-:Y:S01]  /*54e0*/  F2FP.BF16.PACK_AB R6, R178, R175 ;  /* 0x000000afb206723e */ /* 0x000fe200000010ff */
[----:B------:R-:W-:Y:S01]  /*54f0*/  FFMA.FTZ R14, R68, c[0x0][0x2d0], -R0 ;  /* 0x0000b400440e7a23 */ /* 0x000fe20000010800 */
[----:B---3--:R-:W-:Y:S01]  /*5500*/  F2FP.BF16.PACK_AB R5, R158, R159 ;  /* 0x0000009f9e05723e */ /* 0x008fe200000010ff */
[----:B------:R-:W-:Y:S02]  /*5510*/  FADD.FTZ R4, R149, R4 ;  /* 0x0000000495047221 */ /* 0x000fe40000010000 */
[----:B------:R2:W-:Y:S01]  /*5520*/  MUFU.EX2 R156, R3 ;  /* 0x00000003009c7308 */ /* 0x0005e20000000800 */
[----:B------:R-:W-:Y:S02]  /*5530*/  FFMA.FTZ R0, R64, c[0x0][0x2d0], -R0 ;  /* 0x0000b40040007a23 */ /* 0x000fe40000010800 */
[----:B------:R-:W-:Y:S01]  /*5540*/  FADD.FTZ R15, R157, R4 ;  /* 0x000000049d0f7221 */ /* 0x000fe20000010000 */
[----:B------:R-:W-:-:S04]  /*5550*/  F2FP.BF16.PACK_AB R4, R176, R161 ;  /* 0x000000a1b004723e */ /* 0x000fc800000010ff */
[----:B------:R3:W-:Y:S01]  /*5560*/  MUFU.EX2 R179, R0 ;  /* 0x0000000000b37308 */ /* 0x0007e20000000800 */
[----:B--2---:R-:W-:-:S07]  /*5570*/  FFMA.FTZ R3, R70, c[0x0][0x2d0], -R2 ;  /* 0x0000b40046037a23 */ /* 0x004fce0000010802 */
[----:B------:R-:W-:Y:S01]  /*5580*/  MUFU.EX2 R14, R14 ;  /* 0x0000000e000e7308 */ /* 0x000fe20000000800 */
[----:B---3--:R-:W-:-:S07]  /*5590*/  FFMA.FTZ R0, R153, c[0x0][0x2d0], -R2 ;  /* 0x0000b40099007a23 */ /* 0x008fce0000010802 */
[----:B------:R-:W2:Y:S08]  /*55a0*/  MUFU.EX2 R160, R3 ;  /* 0x0000000300a07308 */ /* 0x000eb00000000800 */
[----:B------:R-:W3:Y:S01]  /*55b0*/  MUFU.EX2 R12, R12 ;  /* 0x0000000c000c7308 */ /* 0x000ee20000000800 */
[----:B--2---:R-:W-:Y:S01]  /*55c0*/  F2FP.BF16.PACK_AB R7, R160, R156 ;  /* 0x0000009ca007723e */ /* 0x004fe200000010ff */
[----:B------:R-:W-:-:S04]  /*55d0*/  FADD.FTZ R3, R151, R148 ;  /* 0x0000009497037221 */ /* 0x000fc80000010000 */
[----:B------:R-:W-:Y:S02]  /*55e0*/  FADD.FTZ R3, R155, R3 ;  /* 0x000000039b037221 */ /* 0x000fe40000010000 */
        /* <DEDUP_REMOVED lines=18> */
[C---:B-1----:R-:W-:Y:S01]  /*5710*/  HMMA.16816.F32.BF16 R68, R4.reuse, R8, R112 ;  /* 0x000000080444723c */ /* 0x042fe20000041870 */
[----:B------:R-:W-:Y:S07]  /*5720*/  LDSM.16.MT88.4 R112, [R171+0x1800] ;  /* 0x00180000ab70783b */ /* 0x000fee0000004200 */
[----:B------:R-:W-:Y:S01]  /*5730*/  HMMA.16816.F32.BF16 R72, R4, R10, R96 ;  /* 0x0000000a0448723c */ /* 0x000fe20000041860 */
[----:B------:R-:W1:Y:S06]  /*5740*/  LDSM.16.MT88.4 R8, [R171+0x3000] ;  /* 0x00300000ab08783b */ /* 0x000e6c0000004200 */
[----:B------:R-:W-:-:S02]  /*5750*/  F2FP.BF16.PACK_AB R96, R13, R14 ;  /* 0x0000000e0d60723e */ /* 0x000fc400000010ff */
[----:B---3--:R-:W-:Y:S01]  /*5760*/  F2FP.BF16.PACK_AB R98, R179, R12 ;  /* 0x0000000cb362723e */ /* 0x008fe200000010ff */
        /* <DEDUP_REMOVED lines=13> */
[C---:B-1----:R-:W-:Y:S01]  /*5840*/  HMMA.16816.F32.BF16 R92, R4.reuse, R8, R40 ;  /* 0x00000008045c723c */ /* 0x042fe20000041828 */
[----:B------:R-:W-:Y:S07]  /*5850*/  LDSM.16.MT88.4 R40, [R170+0x3800] ;  /* 0x00380000aa28783b */ /* 0x000fee0000004200 */
[C---:B------:R-:W-:Y:S01]  /*5860*/  HMMA.16816.F32.BF16 R32, R4.reuse, R10, R32 ;  /* 0x0000000a0420723c */ /* 0x040fe20000041820 */
[----:B------:R-:W1:Y:S07]  /*5870*/  LDSM.16.MT88.4 R8, [R211+0x5000] ;  /* 0x00500000d308783b */ /* 0x000e6e0000004200 */
[C---:B-1----:R-:W-:Y:S01]  /*5880*/  HMMA.16816.F32.BF16 R20, R4.reuse, R8, R20 ;  /* 0x000000080414723c */ /* 0x042fe20000041814 */
[----:B------:R1:W-:Y:S07]  /*5890*/  MUFU.EX2 R9, R0 ;  /* 0x0000000000097308 */ /* 0x0003ee0000000800 */
[----:B------:R-:W-:Y:S07]  /*58a0*/  HMMA.16816.F32.BF16 R16, R4, R10, R16 ;  /* 0x0000000a0410723c */ /* 0x000fee0000041810 */
[----:B------:R-:W-:-:S02]  /*58b0*/  FADD.FTZ R4, R182, R3 ;  /* 0x00000003b6047221 */ /* 0x000fc40000010000 */
[--C-:B-1----:R-:W-:Y:S02]  /*58c0*/  FFMA.FTZ R0, R152, c[0x0][0x2d0], -R2.reuse ;  /* 0x0000b40098007a23 */ /* 0x102fe40000010802 */
[--C-:B------:R-:W-:Y:S02]  /*58d0*/  FFMA.FTZ R3, R103, c[0x0][0x2d0], -R2.reuse ;  /* 0x0000b40067037a23 */ /* 0x100fe40000010802 */
[----:B------:R-:W-:Y:S01]  /*58e0*/  FFMA.FTZ R2, R102, c[0x0][0x2d0], -R2 ;  /* 0x0000b40066027a23 */ /* 0x000fe20000010802 */
[----:B------:R-:W1:Y:S01]  /*58f0*/  MUFU.EX2 R10, R0 ;  /* 0x00000000000a7308 */ /* 0x000e620000000800 */
[----:B------:R-:W-:-:S07]  /*5900*/  FADD.FTZ R4, R180, R4 ;  /* 0x00000004b4047221 */ /* 0x000fce0000010000 */
[----:B------:R-:W-:Y:S08]  /*5910*/  MUFU.EX2 R8, R3 ;  /* 0x0000000300087308 */ /* 0x000ff00000000800 */
[----:B------:R-:W2:Y:S01]  /*5920*/  MUFU.EX2 R184, R2 ;  /* 0x0000000200b87308 */ /* 0x000ea20000000800 */
[----:B-1----:R-:W-:Y:S01]  /*5930*/  F2FP.BF16.PACK_AB R97, R10, R9 ;  /* 0x000000090a61723e */ /* 0x002fe200000010ff */
[----:B------:R-:W-:Y:S01]  /*5940*/  FADD.FTZ R0, R183, R15 ;  /* 0x0000000fb7007221 */ /* 0x000fe20000010000 */
[----:B--2---:R-:W-:-:S03]  /*5950*/  F2FP.BF16.PACK_AB R99, R184, R8 ;  /* 0x00000008b863723e */ /* 0x004fc600000010ff */
[----:B------:R-:W-:Y:S02]  /*5960*/  FADD.FTZ R2, R214, R0 ;  /* 0x00000000d6027221 */ /* 0x000fe40000010000 */
[----:B------:R-:W-:Y:S02]  /*5970*/  FADD.FTZ R0, R212, R4 ;  /* 0x00000004d4007221 */ /* 0x000fe40000010000 */
[----:B------:R-:W-:Y:S01]  /*5980*/  LDSM.16.MT88.4 R4, [R211+0x5800] ;  /* 0x00580000d304783b */ /* 0x000fe20000004200 */
        /* <DEDUP_REMOVED lines=9> */
[----:B------:R-:W-:Y:S02]  /*5a20*/  FADD.FTZ R0, R158, R0 ;  /* 0x000000009e007221 */ /* 0x000fe40000010000 */
[----:B------:R-:W-:Y:S01]  /*5a30*/  FADD.FTZ R3, R175, R2 ;  /* 0x00000002af037221 */ /* 0x000fe20000010000 */
[----:B------:R-:W-:Y:S01]  /*5a40*/  HMMA.16816.F32.BF16 R36, R96, R40, R56 ;  /* 0x000000286024723c */ /* 0x000fe20000041838 */
[----:B------:R-:W-:Y:S01]  /*5a50*/  LDSM.16.MT88.4 R56, [R171+0x3800] ;  /* 0x00380000ab38783b */ /* 0x000fe20000004200 */
[----:B------:R-:W-:-:S02]  /*5a60*/  FADD.FTZ R2, R156, R0 ;  /* 0x000000009c027221 */ /* 0x000fc40000010000 */
[----:B------:R-:W-:Y:S01]  /*5a70*/  FADD.FTZ R0, R178, R3 ;  /* 0x00000003b2007221 */ /* 0x000fe20000010000 */
[----:B------:R-:W-:Y:S01]  /*5a80*/  IADD3 R3, R154, -0x3, RZ ;  /* 0xfffffffd9a037810 */ /* 0x000fe20007ffe0ff */
[----:B------:R-:W-:Y:S02]  /*5a90*/  FADD.FTZ R2, R160, R2 ;  /* 0x00000002a0027221 */ /* 0x000fe40000010000 */
[----:B------:R-:W-:Y:S01]  /*5aa0*/  HMMA.16816.F32.BF16 R44, R96, R48, R68 ;  /* 0x00000030602c723c */ /* 0x000fe20000041844 */
[----:B------:R-:W-:Y:S01]  /*5ab0*/  ISETP.GE.AND P0, PT, R3, R187, PT ;  /* 0x000000bb0300720c */ /* 0x000fe20003f06270 */
[----:B------:R-:W-:Y:S02]  /*5ac0*/  FADD.FTZ R0, R14, R0 ;  /* 0x000000000e007221 */ /* 0x000fe40000010000 */
[----:B------:R-:W-:Y:S02]  /*5ad0*/  FADD.FTZ R2, R9, R2 ;  /* 0x0000000209027221 */ /* 0x000fe40000010000 */
[----:B------:R-:W-:-:S02]  /*5ae0*/  FADD.FTZ R0, R13, R0 ;  /* 0x000000000d007221 */ /* 0x000fc40000010000 */
[C---:B------:R-:W-:Y:S01]  /*5af0*/  HMMA.16816.F32.BF16 R40, R96.reuse, R42, R64 ;  /* 0x0000002a6028723c */ /* 0x040fe20000041840 */
[----:B------:R-:W1:Y:S01]  /*5b00*/  LDSM.16.MT88.4 R64, [R211+0x3800] ;  /* 0x00380000d340783b */ /* 0x000e620000004200 */
[----:B------:R-:W-:Y:S02]  /*5b10*/  FADD.FTZ R2, R10, R2 ;  /* 0x000000020a027221 */ /* 0x000fe40000010000 */
[----:B------:R-:W-:Y:S02]  /*5b20*/  FADD.FTZ R0, R12, R0 ;  /* 0x000000000c007221 */ /* 0x000fe40000010000 */
[----:B------:R-:W-:Y:S02]  /*5b30*/  FADD.FTZ R2, R8, R2 ;  /* 0x0000000208027221 */ /* 0x000fe40000010000 */
[----:B------:R-:W-:Y:S01]  /*5b40*/  HMMA.16816.F32.BF16 R48, R96, R50, R72 ;  /* 0x000000326030723c */ /* 0x000fe20000041848 */
[----:B------:R-:W2:Y:S01]  /*5b50*/  LDSM.16.MT88.4 R72, [R170+0x5800] ;  /* 0x00580000aa48783b */ /* 0x000ea20000004200 */
[----:B------:R-:W-:-:S02]  /*5b60*/  FADD.FTZ R179, R179, R0 ;  /* 0x00000000b3b37221 */ /* 0x000fc40000010000 */
[----:B------:R-:W-:-:S04]  /*5b70*/  FADD.FTZ R184, R184, R2 ;  /* 0x00000002b8b87221 */ /* 0x000fc80000010000 */
[C---:B------:R-:W-:Y:S08]  /*5b80*/  HMMA.16816.F32.BF16 R108, R96.reuse, R104, R108 ;  /* 0x00000068606c723c */ /* 0x040ff0000004186c */
[C---:B------:R-:W-:Y:S08]  /*5b90*/  HMMA.16816.F32.BF16 R104, R96.reuse, R106, R52 ;  /* 0x0000006a6068723c */ /* 0x040ff00000041834 */
        /* <DEDUP_REMOVED lines=8> */
[C---:B------:R-:W-:Y:S08]  /*5c20*/  HMMA.16816.F32.BF16 R52, R96.reuse, R56, R148 ;  /* 0x000000386034723c */ /* 0x040ff00000041894 */
[C---:B------:R-:W-:Y:S08]  /*5c30*/  HMMA.16816.F32.BF16 R128, R96.reuse, R130, R24 ;  /* 0x000000826080723c */ /* 0x040ff00000041818 */
[C---:B-1----:R-:W-:Y:S08]  /*5c40*/  HMMA.16816.F32.BF16 R84, R96.reuse, R88, R92 ;  /* 0x000000586054723c */ /* 0x042ff0000004185c */
[C---:B--2---:R-:W-:Y:S08]  /*5c50*/  HMMA.16816.F32.BF16 R76, R96.reuse, R80, R144 ;  /* 0x00000050604c723c */ /* 0x044ff00000041890 */
[C---:B------:R-:W-:Y:S08]  /*5c60*/  HMMA.16816.F32.BF16 R120, R96.reuse, R122, R28 ;  /* 0x0000007a6078723c */ /* 0x040ff0000004181c */
[C---:B------:R-:W-:Y:S08]  /*5c70*/  HMMA.16816.F32.BF16 R56, R96.reuse, R58, R140 ;  /* 0x0000003a6038723c */ /* 0x040ff0000004188c */
[C---:B------:R-:W-:Y:S08]  /*5c80*/  HMMA.16816.F32.BF16 R80, R96.reuse, R82, R136 ;  /* 0x000000526050723c */ /* 0x040ff00000041888 */
[C---:B------:R-:W-:Y:S08]  /*5c90*/  HMMA.16816.F32.BF16 R88, R96.reuse, R90, R32 ;  /* 0x0000005a6058723c */ /* 0x040ff00000041820 */
[C---:B------:R-:W-:Y:S08]  /*5ca0*/  HMMA.16816.F32.BF16 R92, R96.reuse, R4, R20 ;  /* 0x00000004605c723c */ /* 0x040ff00000041814 */
[----:B------:R-:W-:Y:S01]  /*5cb0*/  HMMA.16816.F32.BF16 R96, R96, R6, R16 ;  /* 0x000000066060723c */ /* 0x000fe20000041810 */
[----:B------:R-:W-:Y:S07]  /*5cc0*/  @!UPT UIADD3 URZ, URZ, URZ, URZ ;  /* 0x0000003f3f3ff290 */ /* 0x000fee000fffe03f */
[----:B------:R-:W-:Y:S11]  /*5cd0*/  @!P0 BRA `(.L_x_1585) ;  /* 0x000004e000008947 */ /* 0x000ff60003800000 */
[----:B------:R-:W-:Y:S01]  /*5ce0*/  IMAD.MOV.U32 R157, RZ, RZ, c[0x0][0x2b8] ;  /* 0x0000ae00ff9d7624 */ /* 0x000fe200078e00ff */
[----:B------:R-:W-:Y:S01]  /*5cf0*/  IADD3 R0, R154, -0x1, RZ ;  /* 0xffffffff9a007810 */ /* 0x000fe20007ffe0ff */
[----:B------:R-:W-:-:S03]  /*5d00*/  IMAD.MOV.U32 R173, RZ, RZ, RZ ;  /* 0x000000ffffad7224 */ /* 0x000fc600078e00ff */
[----:B------:R-:W-:Y:S01]  /*5d10*/  ISETP.NE.AND P1, PT, R157, 0x1, PT ;  /* 0x000000019d00780c */ /* 0x000fe20003f25270 */
[----:B------:R-:W-:-:S05]  /*5d20*/  IMAD R0, R0, 0x40, R192 ;  /* 0x0000004000007824 */ /* 0x000fca00078e02c0 */
        /* <DEDUP_REMOVED lines=9> */
[----:B------:R-:W-:Y:S01]  /*5dc0*/  IMAD.MOV R0, RZ, RZ, -R0 ;  /* 0x000000ffff007224 */ /* 0x000fe200078e0a00 */
[----:B------:R-:W-:Y:S01]  /*5dd0*/  SHF.R.S32.HI R157, RZ, 0x1f, R186 ;  /* 0x0000001fff9d7819 */ /* 0x000fe200000114ba */
[----:B------:R-:W-:Y:S01]  /*5de0*/  IMAD.SHL.U32 R18, R186, 0x2, RZ ;  /* 0x00000002ba127824 */ /* 0x000fe200078e00ff */
[----:B------:R-:W-:Y:S01]  /*5df0*/  SHF.R.S32.HI R7, RZ, 0x1f, R185 ;  /* 0x0000001fff077819 */ /* 0x000fe200000114b9 */
[----:B------:R-:W-:Y:S01]  /*5e00*/  IMAD R174, R0, c[0x0][0x2b8], R2 ;  /* 0x0000ae0000ae7a24 */ /* 0x000fe200078e0202 */
[----:B------:R-:W-:Y:S01]  /*5e10*/  SHF.R.S32.HI R6, RZ, 0x1f, R177 ;  /* 0x0000001fff067819 */ /* 0x000fe200000114b1 */
[----:B------:R-:W-:Y:S01]  /*5e20*/  IMAD.SHL.U32 R17, R185, 0x2, RZ ;  /* 0x00000002b9117824 */ /* 0x000fe200078e00ff */
[----:B------:R-:W-:Y:S01]  /*5e30*/  SHF.L.U64.HI R15, R186, 0x1, R157 ;  /* 0x00000001ba0f7819 */ /* 0x000fe2000001029d */
[----:B------:R-:W-:Y:S01]  /*5e40*/  IMAD.WIDE.U32 R2, R174, c[0x0][0x1e0], RZ ;  /* 0x00007800ae027a25 */ /* 0x000fe200078e00ff */
[----:B------:R-:W-:-:S02]  /*5e50*/  SHF.R.S32.HI R0, RZ, 0x1f, R174 ;  /* 0x0000001fff007819 */ /* 0x000fc400000114ae */
[----:B------:R-:W-:Y:S01]  /*5e60*/  SHF.L.U64.HI R14, R185, 0x1, R7 ;  /* 0x00000001b90e7819 */ /* 0x000fe20000010207 */
[C---:B------:R-:W-:Y:S01]  /*5e70*/  IMAD.SHL.U32 R16, R177.reuse, 0x2, RZ ;  /* 0x00000002b1107824 */ /* 0x040fe200078e00ff */
[----:B------:R-:W-:Y:S01]  /*5e80*/  SHF.L.U64.HI R13, R177, 0x1, R6 ;  /* 0x00000001b10d7819 */ /* 0x000fe20000010206 */
        /* <DEDUP_REMOVED lines=13> */
.L_x_1674:
[----:B------:R-:W-:Y:S05]  /*5f60*/  BRA.DIV ~URZ, `(.L_x_1587) ;  /* 0x00008a227f007947 */ /* 0x000fea000b800000 */
[----:B------:R-:W3:Y:S01]  /*5f70*/  SHFL.IDX PT, R0, R12, RZ, 0x181f ;  /* 0x00181fff0c007589 */ /* 0x000ee200000e0000 */
[----:B------:R-:W-:Y:S01]  /*5f80*/  IMAD.MOV.U32 R5, RZ, RZ, R252 ;  /* 0x000000ffff057224 */ /* 0x000fe200078e00fc */
[----:B------:R-:W-:Y:S02]  /*5f90*/  SEL R11, RZ, 0x10, P5 ;  /* 0x00000010ff0b7807 */ /* 0x000fe40002800000 */
[C---:B---3--:R-:W-:Y:S02]  /*5fa0*/  IADD3 R2, P0, R0.reuse, R16, RZ ;  /* 0x0000001000027210 */ /* 0x048fe40007f1e0ff */
[----:B------:R-:W-:-:S03]  /*5fb0*/  IADD3 R8, P1, R0, R17, RZ ;  /* 0x0000001100087210 */ /* 0x000fc60007f3e0ff */
[----:B--2---:R-:W-:Y:S01]  /*5fc0*/  IMAD.X R3, R4, 0x1, R13, P0 ;  /* 0x0000000104037824 */ /* 0x004fe200000e060d */
[----:B------:R-:W-:Y:S01]  /*5fd0*/  IADD3 R6, P0, R0, R18, RZ ;  /* 0x0000001200067210 */ /* 0x000fe20007f1e0ff */
[C---:B------:R-:W-:Y:S01]  /*5fe0*/  IMAD.X R9, R4.reuse, 0x1, R14, P1 ;  /* 0x0000000104097824 */ /* 0x040fe200008e060e */
[----:B------:R-:W2:Y:S03]  /*5ff0*/  SHFL.IDX PT, R0, R12, 0x1, 0x181f ;  /* 0x00381f000c007f89 */ /* 0x000ea600000e0000 */
[----:B------:R-:W-:Y:S01]  /*6000*/  IMAD.X R7, R4, 0x1, R15, P0 ;  /* 0x0000000104077824 */ /* 0x000fe200000e060f */
[----:B------:R-:W-:Y:S01]  /*6010*/  @!PT LDS RZ, [RZ] ;  /* 0x00000000fffff984 */ /* 0x000fe20000000800 */
[----:B------:R3:W-:Y:S04]  /*6020*/  LDGSTS.E.BYPASS.LTC128B.128 [R188+0xc100], [R2.64], !P5 ;  /* 0x0c10000002bc7fae */ /* 0x0007e8000e901d46 */
[----:B------:R3:W-:Y:S04]  /*6030*/  LDGSTS.E.BYPASS.LTC128B.128 [R188+0xe100], [R8.64], !P4 ;  /* 0x0e10000008bc7fae */ /* 0x0007e8000e101d46 */
[----:B------:R3:W-:Y:S04]  /*6040*/  LDGSTS.E.BYPASS.LTC128B.128 [R188+0x10100], [R6.64], !P6 ;  /* 0x1010000006bc7fae */ /* 0x0007e8000f101d46 */
[----:B------:R4:W1:Y:S02]  /*6050*/  SHFL.IDX PT, R4, R10, 0x1, 0x181f ;  /* 0x00381f000a047f89 */ /* 0x00086400000e0000 */
[----:B-1--4-:R-:W-:-:S02]  /*6060*/  SEL R10, RZ, 0x10, P4 ;  /* 0x00000010ff0a7807 */ /* 0x012fc40002000000 */
.L_x_1675:
[----:B--23--:R-:W-:Y:S02]  /*6070*/  IADD3 R2, -R11, 0x10, RZ ;  /* 0x000000100b027810 */ /* 0x00cfe40007ffe1ff */
[----:B------:R-:W-:-:S02]  /*6080*/  IADD3 R3, -R10, 0x10, RZ ;  /* 0x000000100a037810 */ /* 0x000fc40007ffe1ff */
[----:B------:R-:W-:-:S04]  /*6090*/  LOP3.LUT R2, R2, 0xf, RZ, 0xc0, !PT ;  /* 0x0000000f02027812 */ /* 0x000fc800078ec0ff */
[----:B------:R-:W-:Y:S02]  /*60a0*/  IADD3 R8, P1, P0, R2, R0, R16 ;  /* 0x0000000002087210 */ /* 0x000fe4000783e010 */
[----:B------:R-:W-:Y:S02]  /*60b0*/  LOP3.LUT R2, R3, 0xf, RZ, 0xc0, !PT ;  /* 0x0000000f03027812 */ /* 0x000fe400078ec0ff */
[----:B------:R-:W-:Y:S02]  /*60c0*/  IADD3 R3, -R5, 0x10, RZ ;  /* 0x0000001005037810 */ /* 0x000fe40007ffe1ff */
[----:B------:R-:W-:Y:S02]  /*60d0*/  IADD3.X R9, RZ, R4, R13, P1, P0 ;  /* 0x00000004ff097210 */ /* 0x000fe40000fe040d */
        /* <DEDUP_REMOVED lines=14> */
.L_x_1585:
[----:B------:R-:W-:Y:S05]  /*61c0*/  BSYNC B0 ;  /* 0x0000000000007941 */ /* 0x000fea0003800000 */
.L_x_1584:
[----:B------:R-:W-:Y:S01]  /*61d0*/  IADD3 R0, R154, -0x2, RZ ;  /* 0xfffffffe9a007810 */ /* 0x000fe20007ffe0ff */
[----:B------:R-:W0:Y:S03]  /*61e0*/  LDGDEPBAR ;  /* 0x00000000000079af */ /* 0x000e260000000000 */
[----:B------:R-:W-:-:S13]  /*61f0*/  ISETP.GE.AND P0, PT, R0, R187, PT ;  /* 0x000000bb0000720c */ /* 0x000fda0003f06270 */
[----:B------:R-:W-:Y:S05]  /*6200*/  @!P0 BRA `(.L_x_1588) ;  /* 0x000032d000008947 */ /* 0x000fea0003800000 */
[----:B------:R-:W-:Y:S01]  /*6210*/  MOV R175, R0 ;  /* 0x0000000000af7202 */ /* 0x000fe20000000f00 */
[----:B------:R-:W-:Y:S01]  /*6220*/  IMAD.MOV.U32 R0, RZ, RZ, R101 ;  /* 0x000000ffff007224 */ /* 0x000fe200078e0065 */
[----:B------:R-:W-:Y:S01]  /*6230*/  MOV R102, R100 ;  /* 0x0000006400667202 */ /* 0x000fe20000000f00 */
[----:B------:R-:W-:Y:S01]  /*6240*/  IMAD.MOV.U32 R161, RZ, RZ, 0x1 ;  /* 0x00000001ffa17424 */ /* 0x000fe200078e00ff */
[----:B------:R-:W-:Y:S02]  /*6250*/  MOV R176, RZ ;  /* 0x000000ff00b07202 */ /* 0x000fe40000000f00 */
.L_x_1598:
[----:B------:R-:W-:Y:S04]  /*6260*/  DEPBAR.LE SB0, 0x2 ;  /* 0x000080800000791a */ /* 0x000fe80000000000 */
[----:B------:R-:W-:Y:S01]  /*6270*/  WARPSYNC 0xffffffff ;  /* 0xffffffff00007948 */ /* 0x000fe20003800000 */
[----:B------:R-:W-:Y:S01]  /*6280*/  BAR.SYNC.DEFER_BLOCKING 0x0 ;  /* 0x0000000000007b1d */ /* 0x000fe20000010000 */
[----:B------:R-:W-:Y:S01]  /*6290*/  IMAD R160, R161, 0x6000, RZ ;  /* 0x00006000a1a07824 */ /* 0x000fe200078e02ff */
[----:B------:R-:W-:Y:S04]  /*62a0*/  ISETP.GE.AND P0, PT, R187, R175, PT ;  /* 0x000000afbb00720c */ /* 0x000fe80003f06270 */
[----:B------:R-:W-:Y:S04]  /*62b0*/  IADD3 R100, R169, R160, RZ ;  /* 0x000000a0a9647210 */ /* 0x000fe80007ffe0ff */
[----:B------:R-:W-:Y:S01]  /*62c0*/  IADD3 R103, R167, R100, RZ ;  /* 0x00000064a7677210 */ /* 0x000fe20007ffe0ff */
[----:B------:R2:W3:Y:S01]  /*62d0*/  LDSM.16.M88.4 R32, [R163] ;  /* 0x00000000a320783b */ /* 0x0004e20000000200 */
[----:B------:R-:W-:Y:S03]  /*62e0*/  BSSY B0, `(.L_x_1589) ;  /* 0x000004b000007945 */ /* 0x000fe60003800000 */
[----:B-1----:R2:W1:Y:S04]  /*62f0*/  LDSM.16.M88.4 R8, [R100] ;  /* 0x000000006408783b */ /* 0x0024680000000200 */
        /* <DEDUP_REMOVED lines=9> */
[----:B------:R-:W-:Y:S01]  /*6390*/  IMAD.SHL.U32 R29, R186, 0x2, RZ ;  /* 0x00000002ba1d7824 */ /* 0x000fe200078e00ff */
[----:B------:R-:W-:Y:S01]  /*63a0*/  SHF.R.S32.HI R2, RZ, 0x1f, R174 ;  /* 0x0000001fff027819 */ /* 0x000fe200000114ae */
[----:B------:R-:W-:Y:S01]  /*63b0*/  IMAD.SHL.U32 R28, R185, 0x2, RZ ;  /* 0x00000002b91c7824 */ /* 0x000fe200078e00ff */
[----:B------:R-:W-:Y:S01]  /*63c0*/  SHF.R.S32.HI R5, RZ, 0x1f, R173 ;  /* 0x0000001fff057819 */ /* 0x000fe200000114ad */
[----:B------:R-:W-:Y:S01]  /*63d0*/  IMAD.SHL.U32 R23, R177, 0x2, RZ ;  /* 0x00000002b1177824 */ /* 0x000fe200078e00ff */
[----:B------:R-:W-:Y:S01]  /*63e0*/  SHF.R.S32.HI R6, RZ, 0x1f, R186 ;  /* 0x0000001fff067819 */ /* 0x000fe200000114ba */
[----:B------:R-:W-:Y:S01]  /*63f0*/  IMAD R4, R2, c[0x0][0x208], RZ ;  /* 0x0000820002047a24 */ /* 0x000fe200078e02ff */
[----:B------:R-:W-:Y:S01]  /*6400*/  SHF.R.S32.HI R7, RZ, 0x1f, R185 ;  /* 0x0000001fff077819 */ /* 0x000fe200000114b9 */
[----:B------:R-:W-:Y:S01]  /*6410*/  IMAD.WIDE.U32 R2, R174, c[0x0][0x208], RZ ;  /* 0x00008200ae027a25 */ /* 0x000fe200078e00ff */
[----:B------:R-:W-:Y:S02]  /*6420*/  SHF.L.U64.HI R22, R186, 0x1, R6 ;  /* 0x00000001ba167819 */ /* 0x000fe40000010206 */
[----:B------:R-:W-:Y:S01]  /*6430*/  SHF.R.S32.HI R6, RZ, 0x1f, R177 ;  /* 0x0000001fff067819 */ /* 0x000fe200000114b1 */
[----:B------:R-:W-:Y:S01]  /*6440*/  IMAD R4, R174, c[0x0][0x20c], R4 ;  /* 0x00008300ae047a24 */ /* 0x000fe200078e0204 */
[----:B------:R-:W-:Y:S02]  /*6450*/  SHF.L.U64.HI R21, R185, 0x1, R7 ;  /* 0x00000001b9157819 */ /* 0x000fe40000010207 */
[----:B------:R-:W-:Y:S01]  /*6460*/  SHF.L.U64.HI R20, R177, 0x1, R6 ;  /* 0x00000001b1147819 */ /* 0x000fe20000010206 */
[----:B------:R-:W-:Y:S02]  /*6470*/  IMAD.IADD R3, R3, 0x1, R4 ;  /* 0x0000000103037824 */ /* 0x000fe400078e0204 */
[----:B------:R-:W-:Y:S02]  /*6480*/  IMAD R4, R5, c[0x0][0x218], RZ ;  /* 0x0000860005047a24 */ /* 0x000fe400078e02ff */
[C---:B------:R-:W-:Y:S04]  /*6490*/  IMAD.WIDE.U32 R2, R173.reuse, c[0x0][0x218], R2 ;  /* 0x00008600ad027a25 */ /* 0x040fe800078e0002 */
[----:B------:R-:W-:Y:S01]  /*64a0*/  IMAD R4, R173, c[0x0][0x21c], R4 ;  /* 0x00008700ad047a24 */ /* 0x000fe200078e0204 */
[----:B------:R-:W-:Y:S04]  /*64b0*/  IADD3 R2, P0, R196, R2, RZ ;  /* 0x00000002c4027210 */ /* 0x000fe80007f1e0ff */
[----:B------:R-:W-:Y:S02]  /*64c0*/  IADD3.X R3, R199, R3, R4, P0, !PT ;  /* 0x00000003c7037210 */ /* 0x000fe400007fe404 */
[C---:B------:R-:W-:Y:S04]  /*64d0*/  LEA R13, P0, R2.reuse, c[0x0][0x1f8], 0x1 ;  /* 0x00007e00020d7a11 */ /* 0x040fe800078008ff */
[----:B------:R-:W-:Y:S01]  /*64e0*/  LEA.HI.X R12, R2, c[0x0][0x1fc], R3, 0x1, P0 ;  /* 0x00007f00020c7a11 */ /* 0x000fe200000f0c03 */
[----:B------:R-:W-:-:S06]  /*64f0*/  BRA.DIV ~URZ, `(.L_x_1591) ;  /* 0x000086a27f007947 */ /* 0x000fcc000b800000 */
[----:B------:R2:W4:Y:S02]  /*6500*/  SHFL.IDX PT, R5, R12, RZ, 0x181f ;  /* 0x00181fff0c057589 */ /* 0x00052400000e0000 */
.L_x_1676:
[----:B------:R-:W-:-:S05]  /*6510*/  BRA.DIV ~URZ, `(.L_x_1592) ;  /* 0x000086f27f007947 */ /* 0x000fca000b800000 */
[----:B------:R-:W5:Y:S01]  /*6520*/  SHFL.IDX PT, R2, R13, RZ, 0x181f ;  /* 0x00181fff0d027589 */ /* 0x000f6200000e0000 */
[----:B------:R-:W-:Y:S01]  /*6530*/  IMAD R4, R176, 0x6000, R204 ;  /* 0x00006000b0047824 */ /* 0x000fe200078e02cc */
[----:B------:R-:W-:Y:S02]  /*6540*/  SEL R15, RZ, 0x10, P4 ;  /* 0x00000010ff0f7807 */ /* 0x000fe40002000000 */
[----:B------:R-:W-:Y:S02]  /*6550*/  SEL R14, RZ, 0x10, P6 ;  /* 0x00000010ff0e7807 */ /* 0x000fe40003000000 */
[C---:B-----5:R-:W-:Y:S05]  /*6560*/  IADD3 R6, P0, R2.reuse, R23, RZ ;  /* 0x0000001702067210 */ /* 0x060fea0007f1e0ff */
[C---:B----4-:R-:W-:Y:S05]  /*6570*/  IMAD.X R7, R5.reuse, 0x1, R20, P0 ;  /* 0x0000000105077824 */ /* 0x050fea00000e0614 */
[----:B------:R-:W-:Y:S01]  /*6580*/  @!PT LDS RZ, [RZ] ;  /* 0x00000000fffff984 */ /* 0x000fe20000000800 */
[----:B------:R-:W-:Y:S01]  /*6590*/  @!PT LDS RZ, [RZ] ;  /* 0x00000000fffff984 */ /* 0x000fe20000000800 */
[----:B------:R4:W-:Y:S02]  /*65a0*/  LDGSTS.E.BYPASS.LTC128B.128 [R4], [R6.64], !P5 ;  /* 0x0000000006047fae */ /* 0x0009e4000e901d46 */
[C---:B----4-:R-:W-:Y:S05]  /*65b0*/  IADD3 R6, P0, R2.reuse, R28, RZ ;  /* 0x0000001c02067210 */ /* 0x050fea0007f1e0ff */
[C---:B------:R-:W-:Y:S01]  /*65c0*/  IMAD.X R7, R5.reuse, 0x1, R21, P0 ;  /* 0x0000000105077824 */ /* 0x040fe200000e0615 */
[----:B------:R-:W-:Y:S04]  /*65d0*/  IADD3 R2, P0, R2, R29, RZ ;  /* 0x0000001d02027210 */ /* 0x000fe80007f1e0ff */
[----:B------:R4:W-:Y:S01]  /*65e0*/  LDGSTS.E.BYPASS.LTC128B.128 [R4+0x2000], [R6.64], !P4 ;  /* 0x0200000006047fae */ /* 0x0009e2000e101d46 */
[----:B------:R-:W-:Y:S03]  /*65f0*/  IMAD.X R3, R5, 0x1, R22, P0 ;  /* 0x0000000105037824 */ /* 0x000fe600000e0616 */
[----:B------:R2:W3:Y:S04]  /*6600*/  SHFL.IDX PT, R5, R12, 0x1, 0x181f ;  /* 0x00381f000c057f89 */ /* 0x0004e800000e0000 */
[----:B------:R5:W-:Y:S01]  /*6610*/  LDGSTS.E.BYPASS.LTC128B.128 [R4+0x4000], [R2.64], !P6 ;  /* 0x0400000002047fae */ /* 0x000be2000f101d46 */
[----:B----4-:R-:W-:Y:S03]  /*6620*/  SEL R6, RZ, 0x10, P5 ;  /* 0x00000010ff067807 */ /* 0x010fe60002800000 */
[----:B-----5:R2:W4:Y:S04]  /*6630*/  SHFL.IDX PT, R2, R13, 0x1, 0x181f ;  /* 0x00381f000d027f89 */ /* 0x02052800000e0000 */
.L_x_1677:
[C---:B---3--:R-:W-:Y:S02]  /*6640*/  IADD3 R3, -R6.reuse, 0x10, RZ ;  /* 0x0000001006037810 */ /* 0x048fe40007ffe1ff */
[----:B------:R-:W-:Y:S02]  /*6650*/  ISETP.NE.U32.AND P2, PT, R6, RZ, PT ;  /* 0x000000ff0600720c */ /* 0x000fe40003f45070 */
[----:B------:R-:W-:Y:S04]  /*6660*/  LOP3.LUT R3, R3, 0xf, RZ, 0xc0, !PT ;  /* 0x0000000f03037812 */ /* 0x000fe800078ec0ff */
[-C--:B--2-4-:R-:W-:Y:S02]  /*6670*/  IADD3 R12, P1, P0, R3, R2.reuse, R23 ;  /* 0x00000002030c7210 */ /* 0x094fe4000783e017 */
[----:B------:R-:W-:Y:S02]  /*6680*/  IADD3 R3, -R15, 0x10, RZ ;  /* 0x000000100f037810 */ /* 0x000fe40007ffe1ff */
[-C--:B------:R-:W-:Y:S02]  /*6690*/  IADD3.X R13, RZ, R5.reuse, R20, P1, P0 ;  /* 0x00000005ff0d7210 */ /* 0x080fe40000fe0414 */
[----:B------:R-:W-:Y:S03]  /*66a0*/  LOP3.LUT R3, R3, 0xf, RZ, 0xc0, !PT ;  /* 0x0000000f03037812 */ /* 0x000fe600078ec0ff */
[----:B------:R-:W-:Y:S01]  /*66b0*/  @!PT LDS RZ, [RZ] ;  /* 0x00000000fffff984 */ /* 0x000fe20000000800 */
[----:B------:R-:W-:Y:S01]  /*66c0*/  @!PT LDS RZ, [RZ] ;  /* 0x00000000fffff984 */ /* 0x000fe20000000800 */
[----:B------:R-:W-:Y:S01]  /*66d0*/  @!PT LDS RZ, [RZ] ;  /* 0x00000000fffff984 */ /* 0x000fe20000000800 */
[----:B------:R2:W-:Y:S01]  /*66e0*/  LDGSTS.E.BYPASS.LTC128B.128.ZFILL [R4+0x1000], [R12.64], P2 ;  /* 0x010000000c047fae */ /* 0x0005e20009141d46 */
[-C--:B------:R-:W-:Y:S02]  /*66f0*/  IADD3 R6, P1, P0, R3, R2.reuse, R28 ;  /* 0x0000000203067210 */ /* 0x080fe4000783e01c */
[C---:B------:R-:W-:Y:S02]  /*6700*/  IADD3 R3, -R14.reuse, 0x10, RZ ;  /* 0x000000100e037810 */ /* 0x040fe40007ffe1ff */
[-C--:B------:R-:W-:Y:S02]  /*6710*/  IADD3.X R7, RZ, R5.reuse, R21, P1, P0 ;  /* 0x00000005ff077210 */ /* 0x080fe40000fe0415 */
[----:B------:R-:W-:Y:S04]  /*6720*/  LOP3.LUT R3, R3, 0xf, RZ, 0xc0, !PT ;  /* 0x0000000f03037812 */ /* 0x000fe800078ec0ff */
[----:B------:R-:W-:Y:S04]  /*6730*/  IADD3 R2, P1, P0, R3, R2, R29 ;  /* 0x0000000203027210 */ /* 0x000fe8000783e01d */
[----:B------:R-:W-:Y:S02]  /*6740*/  IADD3.X R3, RZ, R5, R22, P1, P0 ;  /* 0x00000005ff037210 */ /* 0x000fe40000fe0416 */
[----:B------:R-:W-:Y:S02]  /*6750*/  ISETP.NE.U32.AND P1, PT, R15, RZ, PT ;  /* 0x000000ff0f00720c */ /* 0x000fe40003f25070 */
[----:B------:R-:W-:Y:S11]  /*6760*/  ISETP.NE.U32.AND P0, PT, R14, RZ, PT ;  /* 0x000000ff0e00720c */ /* 0x000ff60003f05070 */
[----:B------:R2:W-:Y:S04]  /*6770*/  LDGSTS.E.BYPASS.LTC128B.128.ZFILL [R4+0x3000], [R6.64], P1 ;  /* 0x0300000006047fae */ /* 0x0005e80008941d46 */
[----:B------:R2:W-:Y:S02]  /*6780*/  LDGSTS.E.BYPASS.LTC128B.128.ZFILL [R4+0x5000], [R2.64], P0 ;  /* 0x0500000002047fae */ /* 0x0005e40008141d46 */
.L_x_1590:
[----:B------:R-:W-:Y:S05]  /*6790*/  BSYNC B0 ;  /* 0x0000000000007941 */ /* 0x000fea0003800000 */
.L_x_1589:
[----:B------:R-:W0:Y:S01]  /*67a0*/  LDGDEPBAR ;  /* 0x00000000000079af */ /* 0x000e220000000000 */
[----:B------:R-:W-:Y:S01]  /*67b0*/  WARPSYNC 0xffffffff ;  /* 0xffffffff00007948 */ /* 0x000fe20003800000 */
[C---:B-123--:R-:W-:Y:S01]  /*67c0*/  HMMA.16816.F32.BF16 R4, R32.reuse, R8, RZ ;  /* 0x000000082004723c */ /* 0x04efe200000418ff */
[----:B------:R-:W-:Y:S02]  /*67d0*/  IMAD.MOV.U32 R2, RZ, RZ, 0x40 ;  /* 0x00000040ff027424 */ /* 0x000fe400078e00ff */
[----:B------:R-:W-:Y:S01]  /*67e0*/  LOP3.LUT P0, RZ, R162, 0x4, RZ, 0xc0, !PT ;  /* 0x00000004a2ff7812 */ /* 0x000fe2000780c0ff */
[C-C-:B------:R-:W-:Y:S03]  /*67f0*/  IMAD.IADD R3, R167.reuse, 0x1, R100.reuse ;  /* 0x00000001a7037824 */ /* 0x140fe600078e0264 */
[----:B------:R-:W-:Y:S01]  /*6800*/  SEL R2, R2, 0xffffffc0, !P0 ;  /* 0xffffffc002027807 */ /* 0x000fe20004000000 */
[C---:B------:R-:W-:Y:S01]  /*6810*/  HMMA.16816.F32.BF16 R8, R32.reuse, R10, RZ ;  /* 0x0000000a2008723c */ /* 0x040fe200000418ff */
[----:B------:R-:W-:Y:S03]  /*6820*/  ISETP.GE.AND P0, PT, R176, 0x1, PT ;  /* 0x00000001b000780c */ /* 0x000fe60003f06270 */
[C---:B------:R-:W-:Y:S04]  /*6830*/  IMAD.IADD R101, R2.reuse, 0x1, R100 ;  /* 0x0000000102657824 */ /* 0x040fe800078e0264 */
        /* <DEDUP_REMOVED lines=12> */
[----:B------:R-:W-:Y:S07]  /*6900*/  LDSM.16.M88.4 R148, [R101+0x1000] ;  /* 0x001000006594783b */ /* 0x000fee0000000200 */
[C---:B------:R-:W-:Y:S08]  /*6910*/  HMMA.16816.F32.BF16 R20, R140.reuse, R152, R20 ;  /* 0x000000988c14723c */ /* 0x040ff00000041814 */
[C---:B------:R-:W-:Y:S01]  /*6920*/  HMMA.16816.F32.BF16 R24, R140.reuse, R154, R24 ;  /* 0x0000009a8c18723c */ /* 0x040fe20000041818 */
[----:B------:R-:W-:Y:S07]  /*6930*/  LDSM.16.M88.4 R152, [R3+0x5800] ;  /* 0x005800000398783b */ /* 0x000fee0000000200 */
[C---:B------:R-:W-:Y:S07]  /*6940*/  HMMA.16816.F32.BF16 R28, R140.reuse, R156, R28 ;  /* 0x0000009c8c1c723c */ /* 0x040fee000004181c */
[----:B------:R-:W-:Y:S01]  /*6950*/  IMAD.IADD R156, R2, 0x1, R103 ;  /* 0x00000001029c7824 */ /* 0x000fe200078e0267 */
[----:B------:R-:W-:Y:S01]  /*6960*/  HMMA.16816.F32.BF16 R32, R140, R158, R32 ;  /* 0x0000009e8c20723c */ /* 0x000fe20000041820 */
[----:B------:R-:W2:Y:S03]  /*6970*/  LDSM.16.M88.4 R140, [R101+0x800] ;  /* 0x00080000658c783b */ /* 0x000ea60000000200 */
[----:B------:R-:W-:Y:S04]  /*6980*/  IADD3 R2, R167, R100, R2 ;  /* 0x00000064a7027210 */ /* 0x000fe80007ffe002 */
[C---:B-1----:R-:W-:Y:S08]  /*6990*/  HMMA.16816.F32.BF16 R4, R136.reuse, R144, R4 ;  /* 0x000000908804723c */ /* 0x042ff00000041804 */
[C---:B------:R-:W-:Y:S01]  /*69a0*/  HMMA.16816.F32.BF16 R8, R136.reuse, R146, R8 ;  /* 0x000000928808723c */ /* 0x040fe20000041808 */
[----:B------:R-:W1:Y:S07]  /*69b0*/  LDSM.16.M88.4 R144, [R101+0x1800] ;  /* 0x001800006590783b */ /* 0x000e6e0000000200 */
[C---:B--2---:R-:W-:Y:S08]  /*69c0*/  HMMA.16816.F32.BF16 R12, R136.reuse, R140, R12 ;  /* 0x0000008c880c723c */ /* 0x044ff0000004180c */
[C---:B------:R-:W-:Y:S01]  /*69d0*/  HMMA.16816.F32.BF16 R16, R136.reuse, R142, R16 ;  /* 0x0000008e8810723c */ /* 0x040fe20000041810 */
[----:B------:R-:W-:Y:S07]  /*69e0*/  LDSM.16.M88.4 R140, [R165] ;  /* 0x00000000a58c783b */ /* 0x000fee0000000200 */
[C---:B------:R-:W-:Y:S08]  /*69f0*/  HMMA.16816.F32.BF16 R20, R136.reuse, R148, R20 ;  /* 0x000000948814723c */ /* 0x040ff00000041814 */
[C---:B------:R-:W-:Y:S01]  /*6a00*/  HMMA.16816.F32.BF16 R24, R136.reuse, R150, R24 ;  /* 0x000000968818723c */ /* 0x040fe20000041818 */
[----:B------:R-:W2:Y:S07]  /*6a10*/  LDSM.16.M88.4 R148, [R156] ;  /* 0x000000009c94783b */ /* 0x000eae0000000200 */
[C---:B-1----:R-:W-:Y:S08]  /*6a20*/  HMMA.16816.F32.BF16 R28, R136.reuse, R144, R28 ;  /* 0x00000090881c723c */ /* 0x042ff0000004181c */
[----:B------:R-:W-:Y:S01]  /*6a30*/  HMMA.16816.F32.BF16 R32, R136, R146, R32 ;  /* 0x000000928820723c */ /* 0x000fe20000041820 */
[----:B------:R-:W1:Y:S08]  /*6a40*/  LDSM.16.M88.4 R136, [R156+0x800] ;  /* 0x000800009c88783b */ /* 0x000e700000000200 */
[----:B------:R-:W3:Y:S01]  /*6a50*/  LDSM.16.M88.4 R144, [R156+0x1000] ;  /* 0x001000009c90783b */ /* 0x000ee20000000200 */
[C---:B--2---:R-:W-:Y:S08]  /*6a60*/  HMMA.16816.F32.BF16 R4, R140.reuse, R148, R4 ;  /* 0x000000948c04723c */ /* 0x044ff00000041804 */
[C---:B------:R-:W-:Y:S01]  /*6a70*/  HMMA.16816.F32.BF16 R8, R140.reuse, R150, R8 ;  /* 0x000000968c08723c */ /* 0x040fe20000041808 */
[----:B------:R-:W-:Y:S07]  /*6a80*/  LDSM.16.M88.4 R148, [R163+0x4000] ;  /* 0x00400000a394783b */ /* 0x000fee0000000200 */
[C---:B-1----:R-:W-:Y:S08]  /*6a90*/  HMMA.16816.F32.BF16 R12, R140.reuse, R136, R12 ;  /* 0x000000888c0c723c */ /* 0x042ff0000004180c */
[C---:B------:R-:W-:Y:S01]  /*6aa0*/  HMMA.16816.F32.BF16 R16, R140.reuse, R138, R16 ;  /* 0x0000008a8c10723c */ /* 0x040fe20000041810 */
[----:B------:R-:W1:Y:S07]  /*6ab0*/  LDSM.16.M88.4 R136, [R156+0x1800] ;  /* 0x001800009c88783b */ /* 0x000e6e0000000200 */
[C---:B---3--:R-:W-:Y:S08]  /*6ac0*/  HMMA.16816.F32.BF16 R20, R140.reuse, R144, R20 ;  /* 0x000000908c14723c */ /* 0x048ff00000041814 */
[C---:B------:R-:W-:Y:S01]  /*6ad0*/  HMMA.16816.F32.BF16 R24, R140.reuse, R146, R24 ;  /* 0x000000928c18723c */ /* 0x040fe20000041818 */
[----:B------:R-:W2:Y:S07]  /*6ae0*/  LDSM.16.M88.4 R144, [R100+0x2000] ;  /* 0x002000006490783b */ /* 0x000eae0000000200 */
[C---:B-1----:R-:W-:Y:S08]  /*6af0*/  HMMA.16816.F32.BF16 R28, R140.reuse, R136, R28 ;  /* 0x000000888c1c723c */ /* 0x042ff0000004181c */
[----:B------:R-:W-:Y:S01]  /*6b00*/  HMMA.16816.F32.BF16 R32, R140, R138, R32 ;  /* 0x0000008a8c20723c */ /* 0x000fe20000041820 */
[----:B------:R-:W1:Y:S07]  /*6b10*/  LDSM.16.M88.4 R136, [R100+0x2800] ;  /* 0x002800006488783b */ /* 0x000e6e0000000200 */
[C---:B--2---:R-:W-:Y:S01]  /*6b20*/  HMMA.16816.F32.BF16 R4, R148.reuse, R144, R4 ;  /* 0x000000909404723c */ /* 0x044fe20000041804 */
[----:B------:R-:W2:Y:S07]  /*6b30*/  LDSM.16.M88.4 R140, [R100+0x3000] ;  /* 0x00300000648c783b */ /* 0x000eae0000000200 */
[C---:B------:R-:W-:Y:S01]  /*6b40*/  HMMA.16816.F32.BF16 R8, R148.reuse, R146, R8 ;  /* 0x000000929408723c */ /* 0x040fe20000041808 */
[----:B------:R-:W3:Y:S07]  /*6b50*/  LDSM.16.M88.4 R144, [R100+0x3800] ;  /* 0x003800006490783b */ /* 0x000eee0000000200 */
[C---:B-1----:R-:W-:Y:S08]  /*6b60*/  HMMA.16816.F32.BF16 R12, R148.reuse, R136, R12 ;  /* 0x00000088940c723c */ /* 0x042ff0000004180c */
        /* <DEDUP_REMOVED lines=12> */
[C---:B--2---:R-:W-:Y:S08]  /*6c30*/  HMMA.16816.F32.BF16 R12, R136.reuse, R144, R12 ;  /* 0x00000090880c723c */ /* 0x044ff0000004180c */
[C---:B------:R-:W-:Y:S01]  /*6c40*/  HMMA.16816.F32.BF16 R16, R136.reuse, R146, R16 ;  /* 0x000000928810723c */ /* 0x040fe20000041810 */
[----:B------:R-:W-:Y:S07]  /*6c50*/  LDSM.16.M88.4 R144, [R101+0x2000] ;  /* 0x002000006590783b */ /* 0x000fee0000000200 */
[C---:B-1----:R-:W-:Y:S08]  /*6c60*/  HMMA.16816.F32.BF16 R20, R136.reuse, R140, R20 ;  /* 0x0000008c8814723c */ /* 0x042ff00000041814 */
[C---:B------:R-:W-:Y:S01]  /*6c70*/  HMMA.16816.F32.BF16 R24, R136.reuse, R142, R24 ;  /* 0x0000008e8818723c */ /* 0x040fe20000041818 */
[----:B------:R-:W1:Y:S07]  /*6c80*/  LDSM.16.M88.4 R140, [R166+0x4000] ;  /* 0x00400000a68c783b */ /* 0x000e6e0000000200 */
[C---:B------:R-:W-:Y:S08]  /*6c90*/  HMMA.16816.F32.BF16 R28, R136.reuse, R148, R28 ;  /* 0x00000094881c723c */ /* 0x040ff0000004181c */
        /* <DEDUP_REMOVED lines=28> */
[----:B------:R-:W3:Y:S01]  /*6e60*/  LDSM.16.M88.4 R148, [R100+0x5000] ;  /* 0x005000006494783b */ /* 0x000ee20000000200 */
[C---:B-1----:R-:W-:Y:S08]  /*6e70*/  HMMA.16816.F32.BF16 R4, R140.reuse, R144, R4 ;  /* 0x000000908c04723c */ /* 0x042ff00000041804 */
[C---:B------:R-:W-:Y:S01]  /*6e80*/  HMMA.16816.F32.BF16 R8, R140.reuse, R146, R8 ;  /* 0x000000928c08723c */ /* 0x040fe20000041808 */
[----:B------:R-:W1:Y:S07]  /*6e90*/  LDSM.16.M88.4 R144, [R100+0x5800] ;  /* 0x005800006490783b */ /* 0x000e6e0000000200 */
[C---:B--2---:R-:W-:Y:S08]  /*6ea0*/  HMMA.16816.F32.BF16 R12, R140.reuse, R136, R12 ;  /* 0x000000888c0c723c */ /* 0x044ff0000004180c */
[C---:B------:R-:W-:Y:S01]  /*6eb0*/  HMMA.16816.F32.BF16 R16, R140.reuse, R138, R16 ;  /* 0x0000008a8c10723c */ /* 0x040fe20000041810 */
[----:B------:R-:W-:Y:S07]  /*6ec0*/  LDSM.16.M88.4 R136, [R164+0x8000] ;  /* 0x00800000a488783b */ /* 0x000fee0000000200 */
[C---:B---3--:R-:W-:Y:S08]  /*6ed0*/  HMMA.16816.F32.BF16 R20, R140.reuse, R148, R20 ;  /* 0x000000948c14723c */ /* 0x048ff00000041814 */
[C---:B------:R-:W-:Y:S01]  /*6ee0*/  HMMA.16816.F32.BF16 R24, R140.reuse, R150, R24 ;  /* 0x000000968c18723c */ /* 0x040fe20000041818 */
[----:B------:R-:W2:Y:S07]  /*6ef0*/  LDSM.16.M88.4 R148, [R103+0x4000] ;  /* 0x004000006794783b */ /* 0x000eae0000000200 */
        /* <DEDUP_REMOVED lines=9> */
[----:B------:R-:W-:Y:S07]  /*6f90*/  LDSM.16.M88.4 R140, [R166+0x8000] ;  /* 0x00800000a68c783b */ /* 0x000fee0000000200 */
[C---:B---3--:R-:W-:Y:S08]  /*6fa0*/  HMMA.16816.F32.BF16 R20, R136.reuse, R144, R20 ;  /* 0x000000908814723c */ /* 0x048ff00000041814 */
        /* <DEDUP_REMOVED lines=13> */
[C---:B------:R-:W-:Y:S01]  /*7080*/  HMMA.16816.F32.BF16 R24, R140.reuse, R138, R24 ;  /* 0x0000008a8c18723c */ /* 0x040fe20000041818 */
[----:B------:R-:W2:Y:S07]  /*7090*/  LDSM.16.M88.4 R136, [R2+0x4800] ;  /* 0x004800000288783b */ /* 0x000eae0000000200 */
[C---:B-1----:R-:W-:Y:S08]  /*70a0*/  HMMA.16816.F32.BF16 R28, R140.reuse, R144, R28 ;  /* 0x000000908c1c723c */ /* 0x042ff0000004181c */
[----:B------:R-:W-:Y:S08]  /*70b0*/  HMMA.16816.F32.BF16 R32, R140, R146, R32 ;  /* 0x000000928c20723c */ /* 0x000ff00000041820 */
[C---:B---3--:R-:W-:Y:S08]  /*70c0*/  HMMA.16816.F32.BF16 R4, R148.reuse, R152, R4 ;  /* 0x000000989404723c */ /* 0x048ff00000041804 */
[C---:B------:R-:W-:Y:S08]  /*70d0*/  HMMA.16816.F32.BF16 R8, R148.reuse, R154, R8 ;  /* 0x0000009a9408723c */ /* 0x040ff00000041808 */
[C---:B--2---:R-:W-:Y:S08]  /*70e0*/  HMMA.16816.F32.BF16 R12, R148.reuse, R136, R12 ;  /* 0x00000088940c723c */ /* 0x044ff0000004180c */
[----:B------:R-:W-:Y:S01]  /*70f0*/  FMUL.FTZ R3, R4, c[0x0][0x320] ;  /* 0x0000c80004037a20 */ /* 0x000fe20000410000 */
[C---:B------:R-:W-:Y:S03]  /*7100*/  HMMA.16816.F32.BF16 R16, R148.reuse, R138, R16 ;  /* 0x0000008a9410723c */ /* 0x040fe60000041810 */
[----:B------:R1:W-:Y:S04]  /*7110*/  MUFU.TANH R143, R3 ;  /* 0x00000003008f7308 */ /* 0x0003e80000002400 */
[----:B------:R-:W-:Y:S02]  /*7120*/  FMUL.FTZ R9, R9, c[0x0][0x320] ;  /* 0x0000c80009097a20 */ /* 0x000fe40000410000 */
[----:B------:R-:W-:Y:S04]  /*7130*/  FMUL.FTZ R11, R11, c[0x0][0x320] ;  /* 0x0000c8000b0b7a20 */ /* 0x000fe80000410000 */
[----:B------:R-:W-:Y:S10]  /*7140*/  MUFU.TANH R142, R9 ;  /* 0x00000009008e7308 */ /* 0x000ff40000002400 */
[----:B------:R-:W-:Y:S01]  /*7150*/  MUFU.TANH R152, R11 ;  /* 0x0000000b00987308 */ /* 0x000fe20000002400 */
[----:B-1----:R-:W-:Y:S09]  /*7160*/  FMUL.FTZ R3, R6, c[0x0][0x320] ;  /* 0x0000c80006037a20 */ /* 0x002ff20000410000 */
[----:B------:R1:W2:Y:S02]  /*7170*/  MUFU.TANH R154, R3 ;  /* 0x00000003009a7308 */ /* 0x0002a40000002400 */
[----:B-1----:R-:W-:Y:S08]  /*7180*/  FMUL.FTZ R3, R5, c[0x0][0x320] ;  /* 0x0000c80005037a20 */ /* 0x002ff00000410000 */
[----:B------:R1:W-:Y:S02]  /*7190*/  MUFU.TANH R147, R3 ;  /* 0x0000000300937308 */ /* 0x0003e40000002400 */
[----:B-1----:R-:W-:Y:S02]  /*71a0*/  FMUL.FTZ R3, R7, c[0x0][0x320] ;  /* 0x0000c80007037a20 */ /* 0x002fe40000410000 */
[----:B------:R-:W1:Y:S06]  /*71b0*/  LDSM.16.M88.4 R4, [R2+0x5000] ;  /* 0x005000000204783b */ /* 0x000e6c0000000200 */
[----:B------:R3:W4:Y:S02]  /*71c0*/  MUFU.TANH R155, R3 ;  /* 0x00000003009b7308 */ /* 0x0007240000002400 */
[----:B---3--:R-:W-:Y:S08]  /*71d0*/  FMUL.FTZ R3, R8, c[0x0][0x320] ;  /* 0x0000c80008037a20 */ /* 0x008ff00000410000 */
[----:B------:R3:W-:Y:S01]  /*71e0*/  MUFU.TANH R146, R3 ;  /* 0x0000000300927308 */ /* 0x0007e20000002400 */
[C---:B-1----:R-:W-:Y:S07]  /*71f0*/  HMMA.16816.F32.BF16 R20, R148.reuse, R4, R20 ;  /* 0x000000049414723c */ /* 0x042fee0000041814 */
[----:B------:R-:W-:Y:S01]  /*7200*/  FMUL.FTZ R4, R17, c[0x0][0x320] ;  /* 0x0000c80011047a20 */ /* 0x000fe20000410000 */
[C---:B------:R-:W-:Y:S03]  /*7210*/  HMMA.16816.F32.BF16 R24, R148.reuse, R6, R24 ;  /* 0x000000069418723c */ /* 0x040fe60000041818 */
[----:B------:R-:W-:Y:S01]  /*7220*/  MUFU.TANH R100, R4 ;  /* 0x0000000400647308 */ /* 0x000fe20000002400 */
[----:B---3--:R-:W-:Y:S02]  /*7230*/  FMUL.FTZ R3, R10, c[0x0][0x320] ;  /* 0x0000c8000a037a20 */ /* 0x008fe40000410000 */
[----:B------:R1:W3:Y:S07]  /*7240*/  LDSM.16.M88.4 R8, [R2+0x5800] ;  /* 0x005800000208783b */ /* 0x0002ee0000000200 */
[----:B------:R5:W2:Y:S01]  /*7250*/  MUFU.TANH R153, R3 ;  /* 0x0000000300997308 */ /* 0x000aa20000002400 */
[----:B-1----:R-:W-:Y:S09]  /*7260*/  FMUL.FTZ R2, R18, c[0x0][0x320] ;  /* 0x0000c80012027a20 */ /* 0x002ff20000410000 */
[----:B------:R1:W-:Y:S01]  /*7270*/  MUFU.TANH R141, R2 ;  /* 0x00000002008d7308 */ /* 0x0003e20000002400 */
[----:B-----5:R-:W-:Y:S09]  /*7280*/  FMUL.FTZ R3, R12, c[0x0][0x320] ;  /* 0x0000c8000c037a20 */ /* 0x020ff20000410000 */
[----:B------:R5:W-:Y:S01]  /*7290*/  MUFU.TANH R139, R3 ;  /* 0x00000003008b7308 */ /* 0x000be20000002400 */
[C---:B---3--:R-:W-:Y:S08]  /*72a0*/  HMMA.16816.F32.BF16 R28, R148.reuse, R8, R28 ;  /* 0x00000008941c723c */ /* 0x048ff0000004181c */
[----:B------:R-:W-:Y:S04]  /*72b0*/  HMMA.16816.F32.BF16 R32, R148, R10, R32 ;  /* 0x0000000a9420723c */ /* 0x000fe80000041820 */
[----:B-1----:R-:W-:Y:S04]  /*72c0*/  FMUL.FTZ R2, R19, c[0x0][0x320] ;  /* 0x0000c80013027a20 */ /* 0x002fe80000410000 */
[----:B------:R1:W-:Y:S01]  /*72d0*/  MUFU.TANH R140, R2 ;  /* 0x00000002008c7308 */ /* 0x0003e20000002400 */
[----:B-----5:R-:W-:Y:S07]  /*72e0*/  FMUL.FTZ R3, R14, c[0x0][0x320] ;  /* 0x0000c8000e037a20 */ /* 0x020fee0000410000 */
[----:B------:R-:W-:Y:S02]  /*72f0*/  FMUL.FTZ R4, R31, c[0x0][0x320] ;  /* 0x0000c8001f047a20 */ /* 0x000fe40000410000 */
[----:B------:R3:W5:Y:S06]  /*7300*/  MUFU.TANH R145, R3 ;  /* 0x0000000300917308 */ /* 0x00076c0000002400 */
[----:B------:R-:W-:Y:S02]  /*7310*/  FMUL.FTZ R7, R32, c[0x0][0x320] ;  /* 0x0000c80020077a20 */ /* 0x000fe40000410000 */
[----:B------:R-:W-:Y:S02]  /*7320*/  FMUL.FTZ R6, R33, c[0x0][0x320] ;  /* 0x0000c80021067a20 */ /* 0x000fe40000410000 */
[----:B------:R2:W-:Y:S01]  /*7330*/  MUFU.TANH R12, R4 ;  /* 0x00000004000c7308 */ /* 0x0005e20000002400 */
[----:B-1----:R-:W-:Y:S09]  /*7340*/  FMUL.FTZ R2, R22, c[0x0][0x320] ;  /* 0x0000c80016027a20 */ /* 0x002ff20000410000 */
[----:B------:R1:W-:Y:S01]  /*7350*/  MUFU.TANH R137, R2 ;  /* 0x0000000200897308 */ /* 0x0003e20000002400 */
[----:B---3--:R-:W-:Y:S09]  /*7360*/  FMUL.FTZ R3, R13, c[0x0][0x320] ;  /* 0x0000c8000d037a20 */ /* 0x008ff20000410000 */
[----:B------:R3:W-:Y:S01]  /*7370*/  MUFU.TANH R138, R3 ;  /* 0x00000003008a7308 */ /* 0x0007e20000002400 */
[----:B--2---:R-:W-:Y:S09]  /*7380*/  FMUL.FTZ R4, R34, c[0x0][0x320] ;  /* 0x0000c80022047a20 */ /* 0x004ff20000410000 */
[----:B------:R2:W-:Y:S01]  /*7390*/  MUFU.TANH R11, R4 ;  /* 0x00000004000b7308 */ /* 0x0005e20000002400 */
[----:B-1----:R-:W-:Y:S09]  /*73a0*/  FMUL.FTZ R2, R21, c[0x0][0x320] ;  /* 0x0000c80015027a20 */ /* 0x002ff20000410000 */
[----:B------:R1:W-:Y:S01]  /*73b0*/  MUFU.TANH R17, R2 ;  /* 0x0000000200117308 */ /* 0x0003e20000002400 */
[----:B---3--:R-:W-:Y:S09]  /*73c0*/  FMUL.FTZ R3, R15, c[0x0][0x320] ;  /* 0x0000c8000f037a20 */ /* 0x008ff20000410000 */
[----:B------:R3:W3:Y:S01]  /*73d0*/  MUFU.TANH R144, R3 ;  /* 0x0000000300907308 */ /* 0x0006e20000002400 */
[----:B--2---:R-:W-:Y:S09]  /*73e0*/  FMUL.FTZ R4, R35, c[0x0][0x320] ;  /* 0x0000c80023047a20 */ /* 0x004ff20000410000 */
[----:B------:R-:W-:Y:S01]  /*73f0*/  MUFU.TANH R7, R7 ;  /* 0x0000000700077308 */ /* 0x000fe20000002400 */
[----:B-1----:R-:W-:Y:S09]  /*7400*/  FMUL.FTZ R2, R23, c[0x0][0x320] ;  /* 0x0000c80017027a20 */ /* 0x002ff20000410000 */
[----:B------:R1:W2:Y:S01]  /*7410*/  MUFU.TANH R103, R2 ;  /* 0x0000000200677308 */ /* 0x0002a20000002400 */
[----:B---3--:R-:W-:Y:S09]  /*7420*/  FMUL.FTZ R3, R16, c[0x0][0x320] ;  /* 0x0000c80010037a20 */ /* 0x008ff20000410000 */
[----:B------:R3:W-:Y:S10]  /*7430*/  MUFU.TANH R136, R3 ;  /* 0x0000000300887308 */ /* 0x0007f40000002400 */
[----:B------:R2:W-:Y:S01]  /*7440*/  MUFU.TANH R9, R4 ;  /* 0x0000000400097308 */ /* 0x0005e20000002400 */
[----:B-1----:R-:W-:Y:S09]  /*7450*/  FMUL.FTZ R2, R24, c[0x0][0x320] ;  /* 0x0000c80018027a20 */ /* 0x002ff20000410000 */
[----:B------:R1:W-:Y:S01]  /*7460*/  MUFU.TANH R15, R2 ;  /* 0x00000002000f7308 */ /* 0x0003e20000002400 */
[----:B---3--:R-:W-:Y:S09]  /*7470*/  FMUL.FTZ R3, R20, c[0x0][0x320] ;  /* 0x0000c80014037a20 */ /* 0x008ff20000410000 */
[----:B------:R3:W-:Y:S01]  /*7480*/  MUFU.TANH R19, R3 ;  /* 0x0000000300137308 */ /* 0x0007e20000002400 */
[----:B--2---:R-:W-:Y:S04]  /*7490*/  IADD3 R4, R176, 0x1, RZ ;  /* 0x00000001b0047810 */ /* 0x004fe80007ffe0ff */
[----:B------:R-:W-:Y:S05]  /*74a0*/  SEL R176, R4, RZ, !P0 ;  /* 0x000000ff04b07207 */ /* 0x000fea0004000000 */
[----:B------:R-:W-:Y:S01]  /*74b0*/  MUFU.TANH R6, R6 ;  /* 0x0000000600067308 */ /* 0x000fe20000002400 */
[----:B-1----:R-:W-:Y:S09]  /*74c0*/  FMUL.FTZ R2, R26, c[0x0][0x320] ;  /* 0x0000c8001a027a20 */ /* 0x002ff20000410000 */
[----:B------:R1:W2:Y:S01]  /*74d0*/  MUFU.TANH R20, R2 ;  /* 0x0000000200147308 */ /* 0x0002a20000002400 */
[----:B---3--:R-:W-:Y:S09]  /*74e0*/  FMUL.FTZ R3, R25, c[0x0][0x320] ;  /* 0x0000c80019037a20 */ /* 0x008ff20000410000 */
[----:B------:R3:W-:Y:S01]  /*74f0*/  MUFU.TANH R14, R3 ;  /* 0x00000003000e7308 */ /* 0x0007e20000002400 */
[----:B-1----:R-:W-:Y:S09]  /*7500*/  FMUL.FTZ R2, R27, c[0x0][0x320] ;  /* 0x0000c8001b027a20 */ /* 0x002ff20000410000 */
[----:B------:R1:W1:Y:S01]  /*7510*/  MUFU.TANH R18, R2 ;  /* 0x0000000200127308 */ /* 0x0002620000002400 */
[----:B---3--:R-:W-:Y:S04]  /*7520*/  FMNMX.FTZ R3, R154, R102, !PT ;  /* 0x000000669a037209 */ /* 0x008fe80007810000 */
[----:B----4-:R-:W-:Y:S04]  /*7530*/  FMNMX.FTZ R3, R155, R3, !PT ;  /* 0x000000039b037209 */ /* 0x010fe80007810000 */
[----:B------:R-:W-:Y:S04]  /*7540*/  FMNMX.FTZ R3, R153, R3, !PT ;  /* 0x0000000399037209 */ /* 0x000fe80007810000 */
[----:B------:R-:W-:Y:S04]  /*7550*/  FMNMX.FTZ R3, R152, R3, !PT ;  /* 0x0000000398037209 */ /* 0x000fe80007810000 */
[----:B-----5:R-:W-:Y:S01]  /*7560*/  FMNMX.FTZ R3, R145, R3, !PT ;  /* 0x0000000391037209 */ /* 0x020fe20007810000 */
[----:B-1----:R-:W-:Y:S03]  /*7570*/  FMUL.FTZ R2, R28, c[0x0][0x320] ;  /* 0x0000c8001c027a20 */ /* 0x002fe60000410000 */
[----:B------:R-:W-:Y:S01]  /*7580*/  FMNMX.FTZ R3, R144, R3, !PT ;  /* 0x0000000390037209 */ /* 0x000fe20007810000 */
[----:B------:R1:W-:Y:S03]  /*7590*/  MUFU.TANH R10, R2 ;  /* 0x00000002000a7308 */ /* 0x0003e60000002400 */
[----:B------:R-:W-:Y:S04]  /*75a0*/  FMNMX.FTZ R3, R141, R3, !PT ;  /* 0x000000038d037209 */ /* 0x000fe80007810000 */
[----:B------:R-:W-:Y:S04]  /*75b0*/  FMNMX.FTZ R3, R140, R3, !PT ;  /* 0x000000038c037209 */ /* 0x000fe80007810000 */
[----:B------:R-:W-:Y:S04]  /*75c0*/  FMNMX.FTZ R3, R137, R3, !PT ;  /* 0x0000000389037209 */ /* 0x000fe80007810000 */
[----:B------:R-:W-:Y:S04]  /*75d0*/  FMNMX.FTZ R3, R103, R3, !PT ;  /* 0x0000000367037209 */ /* 0x000fe80007810000 */
[----:B--2---:R-:W-:Y:S04]  /*75e0*/  FMNMX.FTZ R3, R20, R3, !PT ;  /* 0x0000000314037209 */ /* 0x004fe80007810000 */
[----:B------:R-:W-:Y:S01]  /*75f0*/  FMNMX.FTZ R3, R18, R3, !PT ;  /* 0x0000000312037209 */ /* 0x000fe20007810000 */
[----:B-1----:R-:W-:Y:S04]  /*7600*/  FMUL.FTZ R2, R30, c[0x0][0x320] ;  /* 0x0000c8001e027a20 */ /* 0x002fe80000410000 */
[----:B------:R-:W1:Y:S02]  /*7610*/  MUFU.TANH R13, R2 ;  /* 0x00000002000d7308 */ /* 0x000e640000002400 */
[----:B-1----:R-:W-:Y:S01]  /*7620*/  FMNMX.FTZ R3, R13, R3, !PT ;  /* 0x000000030d037209 */ /* 0x002fe20007810000 */
[----:B------:R-:W-:Y:S03]  /*7630*/  FMUL.FTZ R2, R29, c[0x0][0x320] ;  /* 0x0000c8001d027a20 */ /* 0x000fe60000410000 */
[----:B------:R-:W-:Y:S04]  /*7640*/  FMNMX.FTZ R3, R12, R3, !PT ;  /* 0x000000030c037209 */ /* 0x000fe80007810000 */
[----:B------:R1:W2:Y:S01]  /*7650*/  MUFU.TANH R8, R2 ;  /* 0x0000000200087308 */ /* 0x0002a20000002400 */
[----:B------:R-:W-:Y:S04]  /*7660*/  FMNMX.FTZ R3, R11, R3, !PT ;  /* 0x000000030b037209 */ /* 0x000fe80007810000 */
[----:B------:R-:W-:Y:S02]  /*7670*/  FMNMX.FTZ R5, R9, R3, !PT ;  /* 0x0000000309057209 */ /* 0x000fe40007810000 */
[----:B-1----:R-:W-:Y:S04]  /*7680*/  FMNMX.FTZ R2, R143, R0, !PT ;  /* 0x000000008f027209 */ /* 0x002fe80007810000 */
        /* <DEDUP_REMOVED lines=12> */
[----:B--2---:R-:W-:Y:S04]  /*7750*/  FMNMX.FTZ R2, R8, R2, !PT ;  /* 0x0000000208027209 */ /* 0x004fe80007810000 */
[----:B------:R-:W-:Y:S04]  /*7760*/  FMNMX.FTZ R2, R7, R2, !PT ;  /* 0x0000000207027209 */ /* 0x000fe80007810000 */
[----:B------:R-:W-:Y:S01]  /*7770*/  FMNMX.FTZ R4, R6, R2, !PT ;  /* 0x0000000206047209 */ /* 0x000fe20007810000 */
[----:B------:R-:W-:-:S05]  /*7780*/  BRA.DIV ~URZ, `(.L_x_1593) ;  /* 0x000076a27f007947 */ /* 0x000fca000b800000 */
[----:B------:R1:W2:Y:S02]  /*7790*/  SHFL.BFLY PT, R2, R4, 0x2, 0x1f ;  /* 0x0c401f0004027f89 */ /* 0x0002a400000e0000 */
.L_x_1678:
[----:B--2---:R-:W-:Y:S01]  /*77a0*/  FMNMX.FTZ R2, R4, R2, !PT ;  /* 0x0000000204027209 */ /* 0x004fe20007810000 */
[----:B------:R-:W-:Y:S04]  /*77b0*/  DEPBAR.LE SB0, 0x2 ;  /* 0x000080800000791a */ /* 0x000fe80000000000 */
[----:B------:R-:W2:Y:S01]  /*77c0*/  SHFL.BFLY PT, R3, R2, 0x1, 0x1f ;  /* 0x0c201f0002037f89 */ /* 0x000ea200000e0000 */
[----:B------:R-:W-:Y:S07]  /*77d0*/  BSSY B0, `(.L_x_1594) ;  /* 0x00001c6000007945 */ /* 0x000fee0003800000 */
[----:B------:R-:W-:Y:S01]  /*77e0*/  BAR.SYNC.DEFER_BLOCKING 0x0 ;  /* 0x0000000000007b1d */ /* 0x000fe20000010000 */
[----:B--2---:R-:W-:Y:S05]  /*77f0*/  FMNMX.FTZ R101, R2, R3, !PT ;  /* 0x0000000302657209 */ /* 0x004fea0007810000 */
[C---:B------:R-:W-:Y:S02]  /*7800*/  FMUL.FTZ R3, R101.reuse, c[0x0][0x2d0] ;  /* 0x0000b40065037a20 */ /* 0x040fe40000410000 */
[----:B------:R-:W-:Y:S02]  /*7810*/  FADD.FTZ R0, -R101, R0 ;  /* 0x0000000065007221 */ /* 0x000fe40000010100 */
[--C-:B------:R-:W-:Y:S02]  /*7820*/  FFMA.FTZ R16, R143, c[0x0][0x2d0], -R3.reuse ;  /* 0x0000b4008f107a23 */ /* 0x100fe40000010803 */
[----:B------:R-:W-:Y:S02]  /*7830*/  FMUL.FTZ R0, R0, c[0x0][0x2d0] ;  /* 0x0000b40000007a20 */ /* 0x000fe40000410000 */
[--C-:B------:R-:W-:Y:S02]  /*7840*/  FFMA.FTZ R182, R7, c[0x0][0x2d0], -R3.reuse ;  /* 0x0000b40007b67a23 */ /* 0x100fe40000010803 */
[--C-:B-1----:R-:W-:Y:S01]  /*7850*/  FFMA.FTZ R4, R147, c[0x0][0x2d0], -R3.reuse ;  /* 0x0000b40093047a23 */ /* 0x102fe20000010803 */
        /* <DEDUP_REMOVED lines=15> */
[----:B------:R-:W-:Y:S02]  /*7950*/  FFMA.FTZ R181, R6, c[0x0][0x2d0], -R3 ;  /* 0x0000b40006b57a23 */ /* 0x000fe40000010803 */
[C---:B-1----:R-:W-:Y:S02]  /*7960*/  FMUL.FTZ R32, R2.reuse, R104 ;  /* 0x0000006802207220 */ /* 0x042fe40000410000 */
[C---:B------:R-:W-:Y:S01]  /*7970*/  FMUL.FTZ R33, R2.reuse, R105 ;  /* 0x0000006902217220 */ /* 0x040fe20000410000 */
[----:B------:R-:W1:Y:S01]  /*7980*/  MUFU.EX2 R3, R4 ;  /* 0x0000000400037308 */ /* 0x000e620000000800 */
[C---:B------:R-:W-:Y:S02]  /*7990*/  FMUL.FTZ R17, R2.reuse, R121 ;  /* 0x0000007902117220 */ /* 0x040fe40000410000 */
[C---:B------:R-:W-:Y:S02]  /*79a0*/  FMUL.FTZ R25, R2.reuse, R113 ;  /* 0x0000007102197220 */ /* 0x040fe40000410000 */
[C---:B--2---:R-:W-:Y:S02]  /*79b0*/  FFMA.FTZ R0, R2.reuse, R179, R7 ;  /* 0x000000b302007223 */ /* 0x044fe40000010007 */
[C---:B------:R-:W-:Y:S02]  /*79c0*/  FMUL.FTZ R16, R2.reuse, R120 ;  /* 0x0000007802107220 */ /* 0x040fe40000410000 */
[C---:B------:R-:W-:Y:S01]  /*79d0*/  FMUL.FTZ R28, R2.reuse, R108 ;  /* 0x0000006c021c7220 */ /* 0x040fe20000410000 */
[----:B------:R-:W-:Y:S01]  /*79e0*/  MUFU.EX2 R14, R23 ;  /* 0x00000017000e7308 */ /* 0x000fe20000000800 */
[C---:B------:R-:W-:Y:S02]  /*79f0*/  FMUL.FTZ R29, R2.reuse, R109 ;  /* 0x0000006d021d7220 */ /* 0x040fe40000410000 */
[C---:B------:R-:W-:Y:S02]  /*7a00*/  FMUL.FTZ R36, R2.reuse, R36 ;  /* 0x0000002402247220 */ /* 0x040fe40000410000 */
[C---:B---3--:R-:W-:Y:S02]  /*7a10*/  FMUL.FTZ R24, R2.reuse, R112 ;  /* 0x0000007002187220 */ /* 0x048fe40000410000 */
[C---:B------:R-:W-:Y:S02]  /*7a20*/  FMUL.FTZ R37, R2.reuse, R37 ;  /* 0x0000002502257220 */ /* 0x040fe40000410000 */
[C---:B------:R-:W-:Y:S01]  /*7a30*/  FMUL.FTZ R40, R2.reuse, R40 ;  /* 0x0000002802287220 */ /* 0x040fe20000410000 */
[----:B------:R-:W2:Y:S01]  /*7a40*/  MUFU.EX2 R8, R22 ;  /* 0x0000001600087308 */ /* 0x000ea20000000800 */
[C---:B------:R-:W-:Y:S02]  /*7a50*/  FMUL.FTZ R41, R2.reuse, R41 ;  /* 0x0000002902297220 */ /* 0x040fe40000410000 */
[C---:B------:R-:W-:Y:S01]  /*7a60*/  FMUL.FTZ R44, R2.reuse, R44 ;  /* 0x0000002c022c7220 */ /* 0x040fe20000410000 */
[C---:B-1----:R-:W-:Y:S01]  /*7a70*/  F2FP.BF16.PACK_AB R136, R3.reuse, R7 ;  /* 0x000000070388723e */ /* 0x042fe200000010ff */
[----:B------:R-:W-:Y:S02]  /*7a80*/  FADD.FTZ R6, R3, R0 ;  /* 0x0000000003067221 */ /* 0x000fe40000010000 */
[----:B------:R-:W1:Y:S01]  /*7a90*/  SHFL.BFLY PT, R0, R5, 0x2, 0x1f ;  /* 0x0c401f0005007f89 */ /* 0x000e6200000e0000 */
[C---:B------:R-:W-:Y:S02]  /*7aa0*/  FMUL.FTZ R45, R2.reuse, R45 ;  /* 0x0000002d022d7220 */ /* 0x040fe40000410000 */
[----:B------:R3:W4:Y:S01]  /*7ab0*/  MUFU.EX2 R22, R21 ;  /* 0x0000001500167308 */ /* 0x0007220000000800 */
        /* <DEDUP_REMOVED lines=8> */
[----:B--2---:R-:W-:Y:S01]  /*7b40*/  F2FP.BF16.PACK_AB R138, R8, R14 ;  /* 0x0000000e088a723e */ /* 0x004fe200000010ff */
[C---:B------:R-:W-:Y:S02]  /*7b50*/  FMUL.FTZ R61, R2.reuse, R61 ;  /* 0x0000003d023d7220 */ /* 0x040fe40000410000 */
[C---:B------:R-:W-:Y:S02]  /*7b60*/  FMUL.FTZ R64, R2.reuse, R64 ;  /* 0x0000004002407220 */ /* 0x040fe40000410000 */
[C---:B------:R-:W-:Y:S01]  /*7b70*/  FMUL.FTZ R65, R2.reuse, R65 ;  /* 0x0000004102417220 */ /* 0x040fe20000410000 */
[----:B------:R-:W-:Y:S01]  /*7b80*/  MUFU.EX2 R113, R159 ;  /* 0x0000009f00717308 */ /* 0x000fe20000000800 */
[----:B-1----:R-:W-:Y:S01]  /*7b90*/  FMNMX.FTZ R0, R5, R0, !PT ;  /* 0x0000000005007209 */ /* 0x002fe20007810000 */
[C---:B------:R-:W-:Y:S02]  /*7ba0*/  FMUL.FTZ R68, R2.reuse, R68 ;  /* 0x0000004402447220 */ /* 0x040fe40000410000 */
[C---:B---3--:R-:W-:Y:S01]  /*7bb0*/  FMUL.FTZ R21, R2.reuse, R117 ;  /* 0x0000007502157220 */ /* 0x048fe20000410000 */
[----:B----4-:R-:W-:Y:S01]  /*7bc0*/  F2FP.BF16.PACK_AB R108, R19, R22 ;  /* 0x00000016136c723e */ /* 0x010fe200000010ff */
[----:B------:R-:W1:Y:S01]  /*7bd0*/  SHFL.BFLY PT, R3, R0, 0x1, 0x1f ;  /* 0x0c201f0000037f89 */ /* 0x000e6200000e0000 */
        /* <DEDUP_REMOVED lines=13> */
[----:B------:R-:W-:Y:S01]  /*7cb0*/  FMUL.FTZ R92, R2, R92 ;  /* 0x0000005c025c7220 */ /* 0x000fe20000410000 */
[----:B-1----:R-:W-:Y:S01]  /*7cc0*/  FMNMX.FTZ R100, R0, R3, !PT ;  /* 0x0000000300647209 */ /* 0x002fe20007810000 */
[C---:B------:R-:W-:Y:S02]  /*7cd0*/  FMUL.FTZ R93, R2.reuse, R93 ;  /* 0x0000005d025d7220 */ /* 0x040fe40000410000 */
[----:B------:R-:W-:Y:S02]  /*7ce0*/  FMUL.FTZ R96, R2, R96 ;  /* 0x0000006002607220 */ /* 0x000fe40000410000 */
[C---:B------:R-:W-:Y:S02]  /*7cf0*/  FMUL.FTZ R3, R100.reuse, c[0x0][0x2d0] ;  /* 0x0000b40064037a20 */ /* 0x040fe40000410000 */
[----:B------:R-:W-:Y:S02]  /*7d00*/  FADD.FTZ R0, -R100, R102 ;  /* 0x0000006664007221 */ /* 0x000fe40000010100 */
[--C-:B------:R-:W-:Y:S02]  /*7d10*/  FFMA.FTZ R4, R154, c[0x0][0x2d0], -R3.reuse ;  /* 0x0000b4009a047a23 */ /* 0x100fe40000010803 */
[--C-:B------:R-:W-:Y:S02]  /*7d20*/  FFMA.FTZ R5, R155, c[0x0][0x2d0], -R3.reuse ;  /* 0x0000b4009b057a23 */ /* 0x100fe40000010803 */
[--C-:B------:R-:W-:Y:S01]  /*7d30*/  FFMA.FTZ R179, R11, c[0x0][0x2d0], -R3.reuse ;  /* 0x0000b4000bb37a23 */ /* 0x100fe20000010803 */
[----:B------:R1:W-:Y:S01]  /*7d40*/  MUFU.EX2 R15, R4 ;  /* 0x00000004000f7308 */ /* 0x0003e20000000800 */
[----:B------:R-:W-:Y:S02]  /*7d50*/  FMUL.FTZ R0, R0, c[0x0][0x2d0] ;  /* 0x0000b40000007a20 */ /* 0x000fe40000410000 */
        /* <DEDUP_REMOVED lines=14> */
[----:B------:R-:W-:Y:S02]  /*7e40*/  FFMA.FTZ R155, R12, c[0x0][0x2d0], -R3 ;  /* 0x0000b4000c9b7a23 */ /* 0x000fe40000010803 */
[----:B------:R-:W-:Y:S01]  /*7e50*/  FADD.FTZ R3, R14, R6 ;  /* 0x000000060e037221 */ /* 0x000fe20000010000 */
[----:B------:R-:W-:Y:S01]  /*7e60*/  MUFU.EX2 R121, R145 ;  /* 0x0000009100797308 */ /* 0x000fe20000000800 */
[C---:B------:R-:W-:Y:S02]  /*7e70*/  FMUL.FTZ R9, R2.reuse, R129 ;  /* 0x0000008102097220 */ /* 0x040fe40000410000 */
[C---:B-1----:R-:W-:Y:S01]  /*7e80*/  FMUL.FTZ R4, R2.reuse, R132 ;  /* 0x0000008402047220 */ /* 0x042fe20000410000 */
[C---:B--2---:R-:W-:Y:S01]  /*7e90*/  F2FP.BF16.PACK_AB R137, R11.reuse, R15 ;  /* 0x0000000f0b89723e */ /* 0x044fe200000010ff */
[C---:B------:R-:W-:Y:S02]  /*7ea0*/  FMUL.FTZ R5, R2.reuse, R133 ;  /* 0x0000008502057220 */ /* 0x040fe40000410000 */
[C---:B------:R-:W-:Y:S02]  /*7eb0*/  FMUL.FTZ R12, R2.reuse, R124 ;  /* 0x0000007c020c7220 */ /* 0x040fe40000410000 */
[C---:B------:R-:W-:Y:S01]  /*7ec0*/  FMUL.FTZ R13, R2.reuse, R125 ;  /* 0x0000007d020d7220 */ /* 0x040fe20000410000 */
[----:B------:R-:W-:Y:S01]  /*7ed0*/  MUFU.EX2 R124, R146 ;  /* 0x00000092007c7308 */ /* 0x000fe20000000800 */
[C---:B------:R-:W-:Y:S02]  /*7ee0*/  FMUL.FTZ R20, R2.reuse, R116 ;  /* 0x0000007402147220 */ /* 0x040fe40000410000 */
[----:B------:R-:W-:Y:S02]  /*7ef0*/  FMUL.FTZ R97, R2, R97 ;  /* 0x0000006102617220 */ /* 0x000fe40000410000 */
[----:B------:R-:W-:Y:S02]  /*7f00*/  FADD.FTZ R3, R8, R3 ;  /* 0x0000000308037221 */ /* 0x000fe40000010000 */
[----:B------:R-:W-:Y:S01]  /*7f10*/  FMUL.FTZ R8, R2, R128 ;  /* 0x0000008002087220 */ /* 0x000fe20000410000 */
[----:B------:R-:W-:Y:S01]  /*7f20*/  IADD3 R2, R170, R160, RZ ;  /* 0x000000a0aa027210 */ /* 0x000fe20007ffe0ff */
[C---:B---3--:R-:W-:Y:S01]  /*7f30*/  FMUL.FTZ R34, R0.reuse, R106 ;  /* 0x0000006a00227220 */ /* 0x048fe20000410000 */
[----:B------:R1:W-:Y:S01]  /*7f40*/  MUFU.EX2 R128, R10 ;  /* 0x0000000a00807308 */ /* 0x0003e20000000800 */
[----:B------:R-:W-:Y:S01]  /*7f50*/  FMUL.FTZ R35, R0, R107 ;  /* 0x0000006b00237220 */ /* 0x000fe20000410000 */
[----:B------:R-:W-:Y:S01]  /*7f60*/  IADD3 R102, R168, R2, RZ ;  /* 0x00000002a8667210 */ /* 0x000fe20007ffe0ff */
[----:B------:R-:W2:Y:S01]  /*7f70*/  LDSM.16.MT88.4 R140, [R2] ;  /* 0x00000000028c783b */ /* 0x000ea20000004200 */
[C---:B------:R-:W-:Y:S02]  /*7f80*/  FFMA.FTZ R6, R0.reuse, R184, R15 ;  /* 0x000000b800067223 */ /* 0x040fe4000001000f */
[C---:B------:R-:W-:Y:S02]  /*7f90*/  FMUL.FTZ R14, R0.reuse, R126 ;  /* 0x0000007e000e7220 */ /* 0x040fe40000410000 */
[----:B------:R-:W-:Y:S02]  /*7fa0*/  FADD.FTZ R120, R11, R6 ;  /* 0x000000060b787221 */ /* 0x000fe40000010000 */
[----:B------:R-:W3:Y:S01]  /*7fb0*/  MUFU.EX2 R125, R7 ;  /* 0x00000007007d7308 */ /* 0x000ee20000000800 */
[----:B------:R-:W4:Y:S01]  /*7fc0*/  LDSM.16.MT88.4 R104, [R102] ;  /* 0x000000006668783b */ /* 0x000f220000004200 */
[C---:B------:R-:W-:Y:S02]  /*7fd0*/  FMUL.FTZ R6, R0.reuse, R134 ;  /* 0x0000008600067220 */ /* 0x040fe40000410000 */
[C---:B------:R-:W-:Y:S02]  /*7fe0*/  FMUL.FTZ R11, R0.reuse, R131 ;  /* 0x00000083000b7220 */ /* 0x040fe40000410000 */
[----:B------:R-:W-:Y:S02]  /*7ff0*/  FMUL.FTZ R15, R0, R127 ;  /* 0x0000007f000f7220 */ /* 0x000fe40000410000 */
[----:B------:R-:W-:Y:S02]  /*8000*/  FADD.FTZ R3, R22, R3 ;  /* 0x0000000316037221 */ /* 0x000fe40000010000 */
[C---:B------:R-:W-:Y:S01]  /*8010*/  FMUL.FTZ R18, R0.reuse, R122 ;  /* 0x0000007a00127220 */ /* 0x040fe20000410000 */
[----:B------:R-:W-:Y:S01]  /*8020*/  MUFU.EX2 R116, R156 ;  /* 0x0000009c00747308 */ /* 0x000fe20000000800 */
[----:B------:R-:W-:Y:S02]  /*8030*/  FADD.FTZ R103, R19, R3 ;  /* 0x0000000313677221 */ /* 0x000fe40000010000 */
[C---:B-1----:R-:W-:Y:S02]  /*8040*/  FMUL.FTZ R10, R0.reuse, R130 ;  /* 0x00000082000a7220 */ /* 0x042fe40000410000 */
[C---:B------:R-:W-:Y:S02]  /*8050*/  FMUL.FTZ R19, R0.reuse, R123 ;  /* 0x0000007b00137220 */ /* 0x040fe40000410000 */
[C---:B------:R-:W-:Y:S02]  /*8060*/  FMUL.FTZ R26, R0.reuse, R114 ;  /* 0x00000072001a7220 */ /* 0x040fe40000410000 */
[C---:B------:R-:W-:Y:S01]  /*8070*/  FMUL.FTZ R27, R0.reuse, R115 ;  /* 0x00000073001b7220 */ /* 0x040fe20000410000 */
[----:B------:R-:W-:Y:S01]  /*8080*/  MUFU.EX2 R122, R144 ;  /* 0x00000090007a7308 */ /* 0x000fe20000000800 */
[----:B------:R-:W-:Y:S01]  /*8090*/  FMUL.FTZ R22, R0, R118 ;  /* 0x0000007600167220 */ /* 0x000fe20000410000 */
[----:B---3--:R-:W-:Y:S01]  /*80a0*/  F2FP.BF16.PACK_AB R139, R128, R125 ;  /* 0x0000007d808b723e */ /* 0x008fe200000010ff */
[C---:B------:R-:W-:Y:S02]  /*80b0*/  FMUL.FTZ R7, R0.reuse, R135 ;  /* 0x0000008700077220 */ /* 0x040fe40000410000 */
[----:B------:R-:W-:Y:S02]  /*80c0*/  FADD.FTZ R120, R125, R120 ;  /* 0x000000787d787221 */ /* 0x000fe40000010000 */
[C---:B------:R-:W-:Y:S02]  /*80d0*/  FMUL.FTZ R23, R0.reuse, R119 ;  /* 0x0000007700177220 */ /* 0x040fe40000410000 */
[C---:B------:R-:W-:Y:S01]  /*80e0*/  FMUL.FTZ R30, R0.reuse, R110 ;  /* 0x0000006e001e7220 */ /* 0x040fe20000410000 */
[----:B------:R-:W-:Y:S01]  /*80f0*/  MUFU.EX2 R146, R151 ;  /* 0x0000009700927308 */ /* 0x000fe20000000800 */
[C---:B--2---:R-:W-:Y:S05]  /*8100*/  HMMA.16816.F32.BF16 R4, R136.reuse, R140, R4 ;  /* 0x0000008c8804723c */ /* 0x044fea0000041804 */
[C---:B------:R-:W-:Y:S02]  /*8110*/  FMUL.FTZ R31, R0.reuse, R111 ;  /* 0x0000006f001f7220 */ /* 0x040fe40000410000 */
[C---:B------:R-:W-:Y:S01]  /*8120*/  FMUL.FTZ R38, R0.reuse, R38 ;  /* 0x0000002600267220 */ /* 0x040fe20000410000 */
[C---:B------:R-:W-:Y:S01]  /*8130*/  HMMA.16816.F32.BF16 R8, R136.reuse, R142, R8 ;  /* 0x0000008e8808723c */ /* 0x040fe20000041808 */
[----:B------:R-:W-:Y:S03]  /*8140*/  MUFU.EX2 R110, R148 ;  /* 0x00000094006e7308 */ /* 0x000fe60000000800 */
[C---:B------:R-:W-:Y:S02]  /*8150*/  FMUL.FTZ R39, R0.reuse, R39 ;  /* 0x0000002700277220 */ /* 0x040fe40000410000 */
[C---:B------:R-:W-:Y:S02]  /*8160*/  FMUL.FTZ R42, R0.reuse, R42 ;  /* 0x0000002a002a7220 */ /* 0x040fe40000410000 */
[C---:B----4-:R-:W-:Y:S03]  /*8170*/  HMMA.16816.F32.BF16 R12, R136.reuse, R104, R12 ;  /* 0x00000068880c723c */ /* 0x050fe6000004180c */
[----:B------:R-:W1:Y:S01]  /*8180*/  MUFU.EX2 R148, R147 ;  /* 0x0000009300947308 */ /* 0x000e620000000800 */
[C---:B------:R-:W-:Y:S02]  /*8190*/  FMUL.FTZ R43, R0.reuse, R43 ;  /* 0x0000002b002b7220 */ /* 0x040fe40000410000 */
[C---:B------:R-:W-:Y:S02]  /*81a0*/  FMUL.FTZ R46, R0.reuse, R46 ;  /* 0x0000002e002e7220 */ /* 0x040fe40000410000 */
[C---:B------:R-:W-:Y:S04]  /*81b0*/  HMMA.16816.F32.BF16 R16, R136.reuse, R106, R16 ;  /* 0x0000006a8810723c */ /* 0x040fe80000041810 */
[C---:B------:R-:W-:Y:S01]  /*81c0*/  FMUL.FTZ R47, R0.reuse, R47 ;  /* 0x0000002f002f7220 */ /* 0x040fe20000410000 */
[----:B------:R-:W-:Y:S01]  /*81d0*/  MUFU.EX2 R147, R150 ;  /* 0x0000009600937308 */ /* 0x000fe20000000800 */
[C---:B------:R-:W-:Y:S02]  /*81e0*/  FMUL.FTZ R50, R0.reuse, R50 ;  /* 0x0000003200327220 */ /* 0x040fe40000410000 */
[C---:B------:R-:W-:Y:S04]  /*81f0*/  FMUL.FTZ R51, R0.reuse, R51 ;  /* 0x0000003300337220 */ /* 0x040fe80000410000 */
        /* <DEDUP_REMOVED lines=30> */
[----:B------:R-:W-:Y:S01]  /*83e0*/  IADD3 R0, R171, R160, RZ ;  /* 0x000000a0ab007210 */ /* 0x000fe20007ffe0ff */
[----:B------:R-:W-:Y:S03]  /*83f0*/  FADD.FTZ R103, R109, R103 ;  /* 0x000000676d677221 */ /* 0x000fe60000010000 */
[----:B------:R-:W-:Y:S01]  /*8400*/  IADD3 R3, R168, R0, RZ ;  /* 0x00000000a8037210 */ /* 0x000fe20007ffe0ff */
[----:B------:R-:W2:Y:S01]  /*8410*/  LDSM.16.MT88.4 R104, [R0] ;  /* 0x000000000068783b */ /* 0x000ea20000004200 */
[C---:B------:R-:W-:Y:S01]  /*8420*/  FADD.FTZ R103, R110.reuse, R103 ;  /* 0x000000676e677221 */ /* 0x040fe20000010000 */
[----:B------:R-:W-:Y:S01]  /*8430*/  F2FP.BF16.PACK_AB R110, R110, R109 ;  /* 0x0000006d6e6e723e */ /* 0x000fe200000010ff */
[----:B------:R-:W-:Y:S01]  /*8440*/  MUFU.EX2 R143, R154 ;  /* 0x0000009a008f7308 */ /* 0x000fe20000000800 */
[----:B------:R-:W-:Y:S01]  /*8450*/  F2FP.BF16.PACK_AB R109, R122, R121 ;  /* 0x000000797a6d723e */ /* 0x000fe200000010ff */
[----:B------:R-:W-:Y:S04]  /*8460*/  FADD.FTZ R103, R113, R103 ;  /* 0x0000006771677221 */ /* 0x000fe80000010000 */
[----:B------:R-:W-:Y:S04]  /*8470*/  FADD.FTZ R103, R112, R103 ;  /* 0x0000006770677221 */ /* 0x000fe80000010000 */
[----:B------:R-:W-:Y:S01]  /*8480*/  FADD.FTZ R103, R117, R103 ;  /* 0x0000006775677221 */ /* 0x000fe20000010000 */
[----:B------:R-:W3:Y:S03]  /*8490*/  MUFU.EX2 R142, R155 ;  /* 0x0000009b008e7308 */ /* 0x000ee60000000800 */
[----:B------:R-:W-:Y:S04]  /*84a0*/  FADD.FTZ R103, R116, R103 ;  /* 0x0000006774677221 */ /* 0x000fe80000010000 */
[----:B-1----:R-:W-:Y:S03]  /*84b0*/  FADD.FTZ R103, R119, R103 ;  /* 0x0000006777677221 */ /* 0x002fe60000010000 */
[----:B------:R-:W1:Y:S01]  /*84c0*/  MUFU.EX2 R140, R183 ;  /* 0x000000b7008c7308 */ /* 0x000e620000000800 */
[C---:B--2---:R-:W-:Y:S08]  /*84d0*/  HMMA.16816.F32.BF16 R20, R136.reuse, R104, R20 ;  /* 0x000000688814723c */ /* 0x044ff00000041814 */
        /* <DEDUP_REMOVED lines=27> */
[----:B------:R-:W-:Y:S01]  /*8690*/  HMMA.16816.F32.BF16 R96, R136, R106, R96 ;  /* 0x0000006a8860723c */ /* 0x000fe20000041860 */
[----:B------:R-:W2:Y:S06]  /*86a0*/  LDSM.16.MT88.4 R104, [R2+0x800] ;  /* 0x000800000268783b */ /* 0x000eac0000004200 */
[----:B---3--:R-:W-:Y:S02]  /*86b0*/  F2FP.BF16.PACK_AB R137, R142, R143 ;  /* 0x0000008f8e89723e */ /* 0x008fe400000010ff */
[----:B-1----:R-:W-:Y:S01]  /*86c0*/  F2FP.BF16.PACK_AB R139, R140, R141 ;  /* 0x0000008d8c8b723e */ /* 0x002fe200000010ff */
        /* <DEDUP_REMOVED lines=36> */
[----:B------:R-:W1:Y:S03]  /*8910*/  LDSM.16.MT88.4 R108, [R2+0x1000] ;  /* 0x00100000026c783b */ /* 0x000e660000004200 */
[----:B------:R-:W-:Y:S03]  /*8920*/  F2FP.BF16.PACK_AB R105, R147, R146 ;  /* 0x000000929369723e */ /* 0x000fe600000010ff */
[----:B------:R-:W-:Y:S02]  /*8930*/  F2FP.BF16.PACK_AB R106, R116, R117 ;  /* 0x00000075746a723e */ /* 0x000fe400000010ff */
[----:B------:R-:W2:Y:S01]  /*8940*/  LDSM.16.MT88.4 R112, [R102+0x1000] ;  /* 0x001000006670783b */ /* 0x000ea20000004200 */
[----:B------:R-:W3:Y:S02]  /*8950*/  MUFU.EX2 R116, R180 ;  /* 0x000000b400747308 */ /* 0x000ee40000000800 */
[----:B------:R-:W-:Y:S08]  /*8960*/  F2FP.BF16.PACK_AB R107, R145, R144 ;  /* 0x00000090916b723e */ /* 0x000ff000000010ff */
[----:B------:R-:W4:Y:S01]  /*8970*/  MUFU.EX2 R117, R181 ;  /* 0x000000b500757308 */ /* 0x000f220000000800 */
[C---:B---3--:R-:W-:Y:S01]  /*8980*/  FADD.FTZ R103, R116.reuse, R103 ;  /* 0x0000006774677221 */ /* 0x048fe20000010000 */
[----:B------:R-:W-:Y:S03]  /*8990*/  F2FP.BF16.PACK_AB R136, R116, R119 ;  /* 0x000000777488723e */ /* 0x000fe600000010ff */
[----:B------:R-:W-:Y:S01]  /*89a0*/  FADD.FTZ R103, R118, R103 ;  /* 0x0000006776677221 */ /* 0x000fe20000010000 */
[C---:B-1----:R-:W-:Y:S05]  /*89b0*/  HMMA.16816.F32.BF16 R4, R104.reuse, R108, R4 ;  /* 0x0000006c6804723c */ /* 0x042fea0000041804 */
[C---:B----4-:R-:W-:Y:S01]  /*89c0*/  FADD.FTZ R179, R117.reuse, R103 ;  /* 0x0000006775b37221 */ /* 0x050fe20000010000 */
[----:B------:R-:W-:Y:S02]  /*89d0*/  F2FP.BF16.PACK_AB R138, R117, R118 ;  /* 0x00000076758a723e */ /* 0x000fe400000010ff */
        /* <DEDUP_REMOVED lines=29> */
[C---:B-1----:R-:W-:Y:S07]  /*8bb0*/  HMMA.16816.F32.BF16 R84, R104.reuse, R108, R84 ;  /* 0x0000006c6854723c */ /* 0x042fee0000041854 */
[----:B------:R-:W-:Y:S01]  /*8bc0*/  FADD.FTZ R108, R128, R120 ;  /* 0x00000078806c7221 */ /* 0x000fe20000010000 */
[C---:B------:R-:W-:Y:S01]  /*8bd0*/  HMMA.16816.F32.BF16 R88, R104.reuse, R110, R88 ;  /* 0x0000006e6858723c */ /* 0x040fe20000041858 */
[----:B------:R-:W1:Y:S03]  /*8be0*/  LDSM.16.MT88.4 R128, [R2+0x1800] ;  /* 0x001800000280783b */ /* 0x000e660000004200 */
[----:B------:R-:W-:Y:S04]  /*8bf0*/  FADD.FTZ R108, R121, R108 ;  /* 0x0000006c796c7221 */ /* 0x000fe80000010000 */
[C---:B--2---:R-:W-:Y:S04]  /*8c00*/  HMMA.16816.F32.BF16 R92, R104.reuse, R112, R92 ;  /* 0x00000070685c723c */ /* 0x044fe8000004185c */
[----:B------:R-:W-:Y:S02]  /*8c10*/  FADD.FTZ R108, R122, R108 ;  /* 0x0000006c7a6c7221 */ /* 0x000fe40000010000 */
[----:B------:R-:W2:Y:S02]  /*8c20*/  LDSM.16.MT88.4 R120, [R102+0x1800] ;  /* 0x001800006678783b */ /* 0x000ea40000004200 */
[----:B------:R-:W-:Y:S04]  /*8c30*/  HMMA.16816.F32.BF16 R96, R104, R114, R96 ;  /* 0x000000726860723c */ /* 0x000fe80000041860 */
[----:B------:R-:W-:Y:S02]  /*8c40*/  FADD.FTZ R103, R124, R108 ;  /* 0x0000006c7c677221 */ /* 0x000fe40000010000 */
[----:B------:R-:W3:Y:S08]  /*8c50*/  LDSM.16.MT88.4 R108, [R0+0x1800] ;  /* 0x00180000006c783b */ /* 0x000ef00000004200 */
[----:B------:R-:W4:Y:S01]  /*8c60*/  LDSM.16.MT88.4 R104, [R3+0x1800] ;  /* 0x001800000368783b */ /* 0x000f220000004200 */
[C---:B-1----:R-:W-:Y:S07]  /*8c70*/  HMMA.16816.F32.BF16 R132, R136.reuse, R128, R4 ;  /* 0x000000808884723c */ /* 0x042fee0000041804 */
[----:B------:R-:W1:Y:S01]  /*8c80*/  LDSM.16.MT88.4 R4, [R2+0x3800] ;  /* 0x003800000204783b */ /* 0x000e620000004200 */
[C---:B------:R-:W-:Y:S07]  /*8c90*/  HMMA.16816.F32.BF16 R128, R136.reuse, R130, R8 ;  /* 0x000000828880723c */ /* 0x040fee0000041808 */
[----:B------:R-:W5:Y:S01]  /*8ca0*/  LDSM.16.MT88.4 R8, [R102+0x3800] ;  /* 0x003800006608783b */ /* 0x000f620000004200 */
[C---:B--2---:R-:W-:Y:S07]  /*8cb0*/  HMMA.16816.F32.BF16 R124, R136.reuse, R120, R12 ;  /* 0x00000078887c723c */ /* 0x044fee000004180c */
[----:B------:R-:W2:Y:S01]  /*8cc0*/  LDSM.16.MT88.4 R12, [R0+0x3800] ;  /* 0x00380000000c783b */ /* 0x000ea20000004200 */
[C---:B------:R-:W-:Y:S07]  /*8cd0*/  HMMA.16816.F32.BF16 R120, R136.reuse, R122, R16 ;  /* 0x0000007a8878723c */ /* 0x040fee0000041810 */
[----:B------:R-:W-:Y:S01]  /*8ce0*/  LDSM.16.MT88.4 R16, [R102+0x5800] ;  /* 0x005800006610783b */ /* 0x000fe20000004200 */
[C---:B---3--:R-:W-:Y:S07]  /*8cf0*/  HMMA.16816.F32.BF16 R116, R136.reuse, R108, R20 ;  /* 0x0000006c8874723c */ /* 0x048fee0000041814 */
[----:B------:R3:W-:Y:S01]  /*8d00*/  LDSM.16.MT88.4 R20, [R0+0x5800] ;  /* 0x005800000014783b */ /* 0x0007e20000004200 */
[C---:B------:R-:W-:Y:S08]  /*8d10*/  HMMA.16816.F32.BF16 R112, R136.reuse, R110, R24 ;  /* 0x0000006e8870723c */ /* 0x040ff00000041818 */
[C---:B----4-:R-:W-:Y:S08]  /*8d20*/  HMMA.16816.F32.BF16 R108, R136.reuse, R104, R28 ;  /* 0x00000068886c723c */ /* 0x050ff0000004181c */
[C---:B------:R-:W-:Y:S04]  /*8d30*/  HMMA.16816.F32.BF16 R104, R136.reuse, R106, R32 ;  /* 0x0000006a8868723c */ /* 0x040fe80000041820 */
[----:B---3--:R-:W-:Y:S04]  /*8d40*/  FADD.FTZ R0, R148, R103 ;  /* 0x0000006794007221 */ /* 0x008fe80000010000 */
[C---:B-1----:R-:W-:Y:S04]  /*8d50*/  HMMA.16816.F32.BF16 R36, R136.reuse, R4, R36 ;  /* 0x000000048824723c */ /* 0x042fe80000041824 */
[----:B------:R-:W-:Y:S04]  /*8d60*/  FADD.FTZ R0, R146, R0 ;  /* 0x0000000092007221 */ /* 0x000fe80000010000 */
[C---:B------:R-:W-:Y:S01]  /*8d70*/  HMMA.16816.F32.BF16 R40, R136.reuse, R6, R40 ;  /* 0x000000068828723c */ /* 0x040fe20000041828 */
[----:B------:R-:W1:Y:S03]  /*8d80*/  LDSM.16.MT88.4 R4, [R3+0x3800] ;  /* 0x003800000304783b */ /* 0x000e660000004200 */
[----:B------:R-:W-:Y:S04]  /*8d90*/  FADD.FTZ R0, R147, R0 ;  /* 0x0000000093007221 */ /* 0x000fe80000010000 */
[C---:B-----5:R-:W-:Y:S04]  /*8da0*/  HMMA.16816.F32.BF16 R44, R136.reuse, R8, R44 ;  /* 0x00000008882c723c */ /* 0x060fe8000004182c */
[----:B------:R-:W-:Y:S04]  /*8db0*/  FADD.FTZ R0, R144, R0 ;  /* 0x0000000090007221 */ /* 0x000fe80000010000 */
[C---:B------:R-:W-:Y:S01]  /*8dc0*/  HMMA.16816.F32.BF16 R48, R136.reuse, R10, R48 ;  /* 0x0000000a8830723c */ /* 0x040fe20000041830 */
[----:B------:R3:W4:Y:S03]  /*8dd0*/  LDSM.16.MT88.4 R8, [R2+0x5800] ;  /* 0x005800000208783b */ /* 0x0007260000004200 */
[----:B------:R-:W-:Y:S04]  /*8de0*/  FADD.FTZ R0, R145, R0 ;  /* 0x0000000091007221 */ /* 0x000fe80000010000 */
[C---:B--2---:R-:W-:Y:S04]  /*8df0*/  HMMA.16816.F32.BF16 R52, R136.reuse, R12, R52 ;  /* 0x0000000c8834723c */ /* 0x044fe80000041834 */
[----:B------:R-:W-:Y:S04]  /*8e00*/  FADD.FTZ R0, R143, R0 ;  /* 0x000000008f007221 */ /* 0x000fe80000010000 */
[C---:B------:R-:W-:Y:S01]  /*8e10*/  HMMA.16816.F32.BF16 R56, R136.reuse, R14, R56 ;  /* 0x0000000e8838723c */ /* 0x040fe20000041838 */
[----:B------:R-:W2:Y:S03]  /*8e20*/  LDSM.16.MT88.4 R12, [R3+0x5800] ;  /* 0x00580000030c783b */ /* 0x000ea60000004200 */
[----:B------:R-:W-:Y:S01]  /*8e30*/  FADD.FTZ R0, R142, R0 ;  /* 0x000000008e007221 */ /* 0x000fe20000010000 */
[----:B---3--:R-:W-:Y:S03]  /*8e40*/  IADD3 R2, R175, -0x2, RZ ;  /* 0xfffffffeaf027810 */ /* 0x008fe60007ffe0ff */
[C---:B-1----:R-:W-:Y:S03]  /*8e50*/  HMMA.16816.F32.BF16 R60, R136.reuse, R4, R60 ;  /* 0x00000004883c723c */ /* 0x042fe6000004183c */
[----:B------:R-:W-:Y:S01]  /*8e60*/  ISETP.GE.AND P0, PT, R2, R187, PT ;  /* 0x000000bb0200720c */ /* 0x000fe20003f06270 */
[----:B------:R-:W-:Y:S04]  /*8e70*/  FADD.FTZ R0, R141, R0 ;  /* 0x000000008d007221 */ /* 0x000fe80000010000 */
[C---:B------:R-:W-:Y:S04]  /*8e80*/  HMMA.16816.F32.BF16 R64, R136.reuse, R6, R64 ;  /* 0x000000068840723c */ /* 0x040fe80000041840 */
[----:B------:R-:W-:Y:S04]  /*8e90*/  FADD.FTZ R184, R140, R0 ;  /* 0x000000008cb87221 */ /* 0x000fe80000010000 */
[C---:B----4-:R-:W-:Y:S08]  /*8ea0*/  HMMA.16816.F32.BF16 R68, R136.reuse, R8, R68 ;  /* 0x000000088844723c */ /* 0x050ff00000041844 */
[C---:B------:R-:W-:Y:S08]  /*8eb0*/  HMMA.16816.F32.BF16 R72, R136.reuse, R10, R72 ;  /* 0x0000000a8848723c */ /* 0x040ff00000041848 */
[C---:B------:R-:W-:Y:S08]  /*8ec0*/  HMMA.16816.F32.BF16 R76, R136.reuse, R16, R76 ;  /* 0x00000010884c723c */ /* 0x040ff0000004184c */
[C---:B------:R-:W-:Y:S08]  /*8ed0*/  HMMA.16816.F32.BF16 R80, R136.reuse, R18, R80 ;  /* 0x000000128850723c */ /* 0x040ff00000041850 */
[C---:B------:R-:W-:Y:S08]  /*8ee0*/  HMMA.16816.F32.BF16 R84, R136.reuse, R20, R84 ;  /* 0x000000148854723c */ /* 0x040ff00000041854 */
[C---:B------:R-:W-:Y:S08]  /*8ef0*/  HMMA.16816.F32.BF16 R88, R136.reuse, R22, R88 ;  /* 0x000000168858723c */ /* 0x040ff00000041858 */
[C---:B--2---:R-:W-:Y:S08]  /*8f00*/  HMMA.16816.F32.BF16 R92, R136.reuse, R12, R92 ;  /* 0x0000000c885c723c */ /* 0x044ff0000004185c */
[----:B------:R-:W-:Y:S01]  /*8f10*/  HMMA.16816.F32.BF16 R96, R136, R14, R96 ;  /* 0x0000000e8860723c */ /* 0x000fe20000041860 */
[----:B------:R-:W-:Y:S07]  /*8f20*/  @!UPT UIADD3 URZ, URZ, URZ, URZ ;  /* 0x0000003f3f3ff290 */ /* 0x000fee000fffe03f */
[----:B------:R-:W-:-:S11]  /*8f30*/  @!P0 BRA `(.L_x_1595) ;  /* 0x000004f000008947 */ /* 0x000fd60003800000 */
[----:B------:R-:W-:Y:S01]  /*8f40*/  IMAD.MOV.U32 R212, RZ, RZ, c[0x0][0x2b8] ;  /* 0x0000ae00ffd47624 */ /* 0x000fe200078e00ff */
[----:B------:R-:W-:Y:S01]  /*8f50*/  SHF.R.S32.HI R7, RZ, 0x1f, R185 ;  /* 0x0000001fff077819 */ /* 0x000fe200000114b9 */
[----:B------:R-:W-:Y:S01]  /*8f60*/  IMAD R2, R175, 0x40, R192 ;  /* 0x00000040af027824 */ /* 0x000fe200078e02c0 */
[----:B------:R-:W-:Y:S01]  /*8f70*/  SHF.R.S32.HI R6, RZ, 0x1f, R177 ;  /* 0x0000001fff067819 */ /* 0x000fe200000114b1 */
[----:B------:R-:W-:Y:S01]  /*8f80*/  IMAD.MOV.U32 R173, RZ, RZ, RZ ;  /* 0x000000ffffad7224 */ /* 0x000fe200078e00ff */
[----:B------:R-:W-:Y:S01]  /*8f90*/  ISETP.NE.AND P1, PT, R212, 0x1, PT ;  /* 0x00000001d400780c */ /* 0x000fe20003f25270 */
[----:B------:R-:W-:Y:S01]  /*8fa0*/  IMAD.SHL.U32 R18, R186, 0x2, RZ ;  /* 0x00000002ba127824 */ /* 0x000fe200078e00ff */
[----:B------:R-:W-:Y:S01]  /*8fb0*/  IADD3 R2, R2, -0x80, R189 ;  /* 0xffffff8002027810 */ /* 0x000fe20007ffe0bd */
[----:B------:R-:W-:Y:S01]  /*8fc0*/  IMAD.SHL.U32 R17, R185, 0x2, RZ ;  /* 0x00000002b9117824 */ /* 0x000fe200078e00ff */
[----:B------:R-:W-:Y:S01]  /*8fd0*/  SHF.R.S32.HI R212, RZ, 0x1f, R186 ;  /* 0x0000001fffd47819 */ /* 0x000fe200000114ba */
[----:B------:R-:W-:Y:S01]  /*8fe0*/  IMAD.SHL.U32 R16, R177, 0x2, RZ ;  /* 0x00000002b1107824 */ /* 0x000fe200078e00ff */
[----:B------:R-:W-:Y:S01]  /*8ff0*/  SHF.L.U64.HI R14, R185, 0x1, R7 ;  /* 0x00000001b90e7819 */ /* 0x000fe20000010207 */
[----:B------:R-:W-:Y:S01]  /*9000*/  IMAD.MOV.U32 R0, RZ, RZ, R2 ;  /* 0x000000ffff007224 */ /* 0x000fe200078e0002 */
[----:B------:R-:W-:Y:S02]  /*9010*/  SHF.L.U64.HI R15, R186, 0x1, R212 ;  /* 0x00000001ba0f7819 */ /* 0x000fe400000102d4 */
[----:B------:R-:W-:Y:S03]  /*9020*/  SHF.L.U64.HI R13, R177, 0x1, R6 ;  /* 0x00000001b10d7819 */ /* 0x000fe60000010206 */
        /* <DEDUP_REMOVED lines=24> */
.L_x_1679:
[----:B------:R-:W-:-:S05]  /*91b0*/  BRA.DIV ~URZ, `(.L_x_1597) ;  /* 0x00005d327f007947 */ /* 0x000fca000b800000 */
[----:B------:R-:W3:Y:S01]  /*91c0*/  SHFL.IDX PT, R0, R12, RZ, 0x181f ;  /* 0x00181fff0c007589 */ /* 0x000ee200000e0000 */
[----:B------:R-:W-:Y:S02]  /*91d0*/  SEL R11, RZ, 0x10, P5 ;  /* 0x00000010ff0b7807 */ /* 0x000fe40002800000 */
[----:B------:R-:W-:Y:S02]  /*91e0*/  SEL R10, RZ, 0x10, P4 ;  /* 0x00000010ff0a7807 */ /* 0x000fe40002000000 */
[C---:B---3--:R-:W-:Y:S02]  /*91f0*/  IADD3 R2, P0, R0.reuse, R16, RZ ;  /* 0x0000001000027210 */ /* 0x048fe40007f1e0ff */
[----:B------:R-:W-:Y:S03]  /*9200*/  IADD3 R8, P1, R0, R17, RZ ;  /* 0x0000001100087210 */ /* 0x000fe60007f3e0ff */
[----:B--2---:R-:W-:Y:S01]  /*9210*/  IMAD.X R3, R4, 0x1, R13, P0 ;  /* 0x0000000104037824 */ /* 0x004fe200000e060d */
[----:B------:R-:W-:Y:S01]  /*9220*/  IADD3 R6, P0, R0, R18, RZ ;  /* 0x0000001200067210 */ /* 0x000fe20007f1e0ff */
[----:B------:R-:W-:Y:S02]  /*9230*/  IMAD R0, R176, 0x6000, R205 ;  /* 0x00006000b0007824 */ /* 0x000fe400078e02cd */
[C---:B------:R-:W-:Y:S02]  /*9240*/  IMAD.X R9, R4.reuse, 0x1, R14, P1 ;  /* 0x0000000104097824 */ /* 0x040fe400008e060e */
[----:B------:R-:W-:Y:S01]  /*9250*/  IMAD.X R7, R4, 0x1, R15, P0 ;  /* 0x0000000104077824 */ /* 0x000fe200000e060f */
[----:B------:R-:W-:Y:S01]  /*9260*/  @!PT LDS RZ, [RZ] ;  /* 0x00000000fffff984 */ /* 0x000fe20000000800 */
[----:B------:R-:W-:Y:S01]  /*9270*/  @!PT LDS RZ, [RZ] ;  /* 0x00000000fffff984 */ /* 0x000fe20000000800 */
[----:B------:R2:W-:Y:S04]  /*9280*/  LDGSTS.E.BYPASS.LTC128B.128 [R0], [R2.64], !P5 ;  /* 0x0000000002007fae */ /* 0x0005e8000e901d46 */
[----:B------:R3:W-:Y:S04]  /*9290*/  LDGSTS.E.BYPASS.LTC128B.128 [R0+0x2000], [R8.64], !P4 ;  /* 0x0200000008007fae */ /* 0x0007e8000e101d46 */
[----:B------:R4:W1:Y:S04]  /*92a0*/  SHFL.IDX PT, R4, R5, 0x1, 0x181f ;  /* 0x00381f0005047f89 */ /* 0x00086800000e0000 */
[----:B------:R3:W-:Y:S04]  /*92b0*/  LDGSTS.E.BYPASS.LTC128B.128 [R0+0x4000], [R6.64], !P6 ;  /* 0x0400000006007fae */ /* 0x0007e8000f101d46 */
[----:B--2---:R3:W2:Y:S01]  /*92c0*/  SHFL.IDX PT, R2, R12, 0x1, 0x181f ;  /* 0x00381f000c027f89 */ /* 0x0046a200000e0000 */
[----:B-1--4-:R-:W-:Y:S03]  /*92d0*/  SEL R5, RZ, 0x10, P6 ;  /* 0x00000010ff057807 */ /* 0x012fe60003000000 */
.L_x_1680:
[----:B------:R-:W-:Y:S02]  /*92e0*/  IADD3 R3, -R11, 0x10, RZ ;  /* 0x000000100b037810 */ /* 0x000fe40007ffe1ff */
[----:B---3--:R-:W-:Y:S02]  /*92f0*/  IADD3 R6, -R10, 0x10, RZ ;  /* 0x000000100a067810 */ /* 0x008fe40007ffe1ff */
[----:B------:R-:W-:Y:S02]  /*9300*/  LOP3.LUT R3, R3, 0xf, RZ, 0xc0, !PT ;  /* 0x0000000f03037812 */ /* 0x000fe400078ec0ff */
[----:B------:R-:W-:Y:S02]  /*9310*/  IADD3 R7, -R5, 0x10, RZ ;  /* 0x0000001005077810 */ /* 0x000fe40007ffe1ff */
[----:B--2---:R-:W-:Y:S02]  /*9320*/  IADD3 R8, P1, P0, R3, R2, R16 ;  /* 0x0000000203087210 */ /* 0x004fe4000783e010 */
[----:B------:R-:W-:Y:S02]  /*9330*/  LOP3.LUT R3, R6, 0xf, RZ, 0xc0, !PT ;  /* 0x0000000f06037812 */ /* 0x000fe400078ec0ff */
[----:B------:R-:W-:Y:S02]  /*9340*/  IADD3.X R9, RZ, R4, R13, P1, P0 ;  /* 0x00000004ff097210 */ /* 0x000fe40000fe040d */
[----:B------:R-:W-:Y:S02]  /*9350*/  IADD3 R6, P1, P0, R3, R2, R17 ;  /* 0x0000000203067210 */ /* 0x000fe4000783e011 */
[----:B------:R-:W-:Y:S02]  /*9360*/  LOP3.LUT R3, R7, 0xf, RZ, 0xc0, !PT ;  /* 0x0000000f07037812 */ /* 0x000fe400078ec0ff */
[----:B------:R-:W-:Y:S02]  /*9370*/  IADD3.X R7, RZ, R4, R14, P1, P0 ;  /* 0x00000004ff077210 */ /* 0x000fe40000fe040e */
[----:B------:R-:W-:Y:S04]  /*9380*/  IADD3 R2, P1, P0, R3, R2, R18 ;  /* 0x0000000203027210 */ /* 0x000fe8000783e012 */
[----:B------:R-:W-:Y:S02]  /*9390*/  IADD3.X R3, RZ, R4, R15, P1, P0 ;  /* 0x00000004ff037210 */ /* 0x000fe40000fe040f */
[----:B------:R-:W-:Y:S02]  /*93a0*/  ISETP.NE.U32.AND P0, PT, R11, RZ, PT ;  /* 0x000000ff0b00720c */ /* 0x000fe40003f05070 */
[----:B------:R-:W-:Y:S11]  /*93b0*/  ISETP.NE.U32.AND P1, PT, R10, RZ, PT ;  /* 0x000000ff0a00720c */ /* 0x000ff60003f25070 */
[----:B------:R-:W-:Y:S01]  /*93c0*/  @!PT LDS RZ, [RZ] ;  /* 0x00000000fffff984 */ /* 0x000fe20000000800 */
[----:B------:R-:W-:Y:S01]  /*93d0*/  @!PT LDS RZ, [RZ] ;  /* 0x00000000fffff984 */ /* 0x000fe20000000800 */
[----:B------:R-:W-:Y:S01]  /*93e0*/  @!PT LDS RZ, [RZ] ;  /* 0x00000000fffff984 */ /* 0x000fe20000000800 */
[----:B------:R1:W-:Y:S01]  /*93f0*/  LDGSTS.E.BYPASS.LTC128B.128.ZFILL [R0+0x1000], [R8.64], P0 ;  /* 0x0100000008007fae */ /* 0x0003e20008141d46 */
[----:B------:R-:W-:Y:S03]  /*9400*/  ISETP.NE.U32.AND P0, PT, R5, RZ, PT ;  /* 0x000000ff0500720c */ /* 0x000fe60003f05070 */
[----:B------:R1:W-:Y:S10]  /*9410*/  LDGSTS.E.BYPASS.LTC128B.128.ZFILL [R0+0x3000], [R6.64], P1 ;  /* 0x0300000006007fae */ /* 0x0003f40008941d46 */
[----:B------:R1:W-:Y:S02]  /*9420*/  LDGSTS.E.BYPASS.LTC128B.128.ZFILL [R0+0x5000], [R2.64], P0 ;  /* 0x0500000002007fae */ /* 0x0003e40008141d46 */
.L_x_1595:
[----:B------:R-:W-:Y:S05]  /*9430*/  BSYNC B0 ;  /* 0x0000000000007941 */ /* 0x000fea0003800000 */
.L_x_1594:
[----:B------:R-:W-:Y:S01]  /*9440*/  ISETP.GE.AND P0, PT, R187, R175, PT ;  /* 0x000000afbb00720c */ /* 0x000fe20003f06270 */
[----:B------:R-:W0:Y:S01]  /*9450*/  LDGDEPBAR ;  /* 0x00000000000079af */ /* 0x000e220000000000 */
[----:B-1----:R-:W-:Y:S01]  /*9460*/  IADD3 R3, R175, -0x1, RZ ;  /* 0xffffffffaf037810 */ /* 0x002fe20007ffe0ff */
[----:B------:R-:W-:Y:S01]  /*9470*/  IMAD.MOV.U32 R102, RZ, RZ, R100 ;  /* 0x000000ffff667224 */ /* 0x000fe200078e0064 */
[C---:B------:R-:W-:Y:S01]  /*9480*/  ISETP.GE.AND P1, PT, R161.reuse, 0x1, PT ;  /* 0x00000001a100780c */ /* 0x040fe20003f26270 */
[----:B------:R-:W-:Y:S01]  /*9490*/  IMAD.MOV.U32 R0, RZ, RZ, R101 ;  /* 0x000000ffff007224 */ /* 0x000fe200078e0065 */
[----:B------:R-:W-:Y:S01]  /*94a0*/  IADD3 R2, R161, 0x1, RZ ;  /* 0x00000001a1027810 */ /* 0x000fe20007ffe0ff */
[----:B------:R-:W-:Y:S03]  /*94b0*/  IMAD.MOV.U32 R175, RZ, RZ, R3 ;  /* 0x000000ffffaf7224 */ /* 0x000fe600078e0003 */
[----:B------:R-:W-:Y:S03]  /*94c0*/  SEL R161, R2, RZ, !P1 ;  /* 0x000000ff02a17207 */ /* 0x000fe60004800000 */
[----:B------:R-:W-:-:S05]  /*94d0*/  @!P0 BRA `(.L_x_1598) ;  /* 0xffffcd8000008947 */ /* 0x000fca000383ffff */
.L_x_1588:
[----:B------:R-:W-:Y:S05]  /*94e0*/  BRA.DIV ~URZ, `(.L_x_1599) ;  /* 0x00005c227f007947 */ /* 0x000fea000b800000 */
[----:B------:R2:W3:Y:S02]  /*94f0*/  SHFL.BFLY PT, R0, R179, 0x2, 0x1f ;  /* 0x0c401f00b3007f89 */ /* 0x0004e400000e0000 */
.L_x_1681:
[----:B---3--:R-:W-:Y:S01]  /*9500*/  FADD.FTZ R0, R0, R179 ;  /* 0x000000b300007221 */ /* 0x008fe20000010000 */
[----:B------:R-:W-:Y:S05]  /*9510*/  BRA.DIV ~URZ, `(.L_x_1600) ;  /* 0x00005c527f007947 */ /* 0x000fea000b800000 */
[----:B-1----:R-:W1:Y:S04]  /*9520*/  SHFL.BFLY PT, R2, R184, 0x2, 0x1f ;  /* 0x0c401f00b8027f89 */ /* 0x002e6800000e0000 */
[----:B------:R-:W3:Y:S01]  /*9530*/  SHFL.BFLY PT, R5, R0, 0x1, 0x1f ;  /* 0x0c201f0000057f89 */ /* 0x000ee200000e0000 */
[----:B-1----:R-:W-:-:S02]  /*9540*/  FADD.FTZ R4, R2, R184 ;  /* 0x000000b802047221 */ /* 0x002fc40000010000 */
[----:B---3--:R-:W-:-:S03]  /*9550*/  FADD.FTZ R0, R0, R5 ;  /* 0x0000000500007221 */ /* 0x008fc60000010000 */
[----:B------:R1:W3:Y:S04]  /*9560*/  SHFL.BFLY PT, R3, R4, 0x1, 0x1f ;  /* 0x0c201f0004037f89 */ /* 0x0002e800000e0000 */
.L_x_1682:
[----:B------:R-:W-:Y:S01]  /*9570*/  FSETP.NE.FTZ.AND P1, PT, R0, RZ, PT ;  /* 0x000000ff0000720b */ /* 0x000fe20003f35000 */
[----:B---3--:R-:W-:Y:S01]  /*9580*/  FADD.FTZ R3, R3, R4 ;  /* 0x0000000403037221 */ /* 0x008fe20000010000 */
[----:B------:R-:W-:Y:S02]  /*9590*/  MOV R2, RZ ;  /* 0x000000ff00027202 */ /* 0x000fe40000000f00 */
[----:B------:R-:W-:Y:S02]  /*95a0*/  MOV R23, 0xff800000 ;  /* 0xff80000000177802 */ /* 0x000fe40000000f00 */
[----:B------:R-:W-:Y:S02]  /*95b0*/  FSETP.NE.FTZ.AND P0, PT, R3, RZ, PT ;  /* 0x000000ff0300720b */ /* 0x000fe40003f15000 */
[----:B------:R-:W-:-:S05]  /*95c0*/  MOV R22, 0xff800000 ;  /* 0xff80000000167802 */ /* 0x000fca0000000f00 */
[----:B------:R-:W3:Y:S01]  /*95d0*/  @P1 MUFU.RCP R2, R0 ;  /* 0x0000000000021308 */ /* 0x000ee20000001000 */
[----:B-1----:R-:W-:-:S05]  /*95e0*/  @P1 MOV R4, 0x3f317218 ;  /* 0x3f31721800041802 */ /* 0x002fca0000000f00 */
[----:B------:R-:W-:Y:S02]  /*95f0*/  @P1 FMUL.FTZ R4, R4, c[0x0][0x2d0] ;  /* 0x0000b40004041a20 */ /* 0x000fe40000410000 */
[----:B------:R1:W4:Y:S01]  /*9600*/  @P1 MUFU.LG2 R5, R0 ;  /* 0x0000000000051308 */ /* 0x0003220000000c00 */
[C---:B---3--:R-:W-:Y:S02]  /*9610*/  FMUL.FTZ R102, R2.reuse, R112 ;  /* 0x0000007002667220 */ /* 0x048fe40000410000 */
[C---:B------:R-:W-:Y:S02]  /*9620*/  FMUL.FTZ R103, R2.reuse, R113 ;  /* 0x0000007102677220 */ /* 0x040fe40000410000 */
[C---:B------:R-:W-:Y:S02]  /*9630*/  FMUL.FTZ R112, R2.reuse, R68 ;  /* 0x0000004402707220 */ /* 0x040fe40000410000 */
[C---:B------:R-:W-:Y:S01]  /*9640*/  FMUL.FTZ R113, R2.reuse, R69 ;  /* 0x0000004502717220 */ /* 0x040fe20000410000 */
[----:B-1----:R-:W-:Y:S01]  /*9650*/  MOV R0, RZ ;  /* 0x000000ff00007202 */ /* 0x002fe20000000f00 */
[----:B------:R-:W-:-:S02]  /*9660*/  FMUL.FTZ R68, R2, R72 ;  /* 0x0000004802447220 */ /* 0x000fc40000410000 */
[C---:B------:R-:W-:Y:S02]  /*9670*/  FMUL.FTZ R69, R2.reuse, R73 ;  /* 0x0000004902457220 */ /* 0x040fe40000410000 */
[C---:B------:R-:W-:Y:S01]  /*9680*/  FMUL.FTZ R72, R2.reuse, R76 ;  /* 0x0000004c02487220 */ /* 0x040fe20000410000 */
[----:B------:R-:W1:Y:S01]  /*9690*/  @P0 MUFU.RCP R0, R3 ;  /* 0x0000000300000308 */ /* 0x000e620000001000 */
        /* <DEDUP_REMOVED lines=41> */
[----:B------:R3:W5:Y:S01]  /*9930*/  @P0 MUFU.LG2 R2, R3 ;  /* 0x0000000300020308 */ /* 0x0007620000000c00 */
[----:B----4-:R-:W-:Y:S02]  /*9940*/  @P1 FMUL.FTZ R5, R5, 0.69314718246459960938 ;  /* 0x3f31721805051820 */ /* 0x010fe40000410000 */
[----:B-1----:R-:W-:Y:S02]  /*9950*/  FMUL.FTZ R124, R0, R38 ;  /* 0x00000026007c7220 */ /* 0x002fe40000410000 */
[----:B------:R-:W-:Y:S01]  /*9960*/  @P1 FFMA.FTZ R23, R4, R101, R5 ;  /* 0x0000006504171223 */ /* 0x000fe20000010005 */
[----:B------:R-:W-:Y:S01]  /*9970*/  MOV R4, 0x1 ;  /* 0x0000000100047802 */ /* 0x000fe20000000f00 */
[C---:B------:R-:W-:Y:S02]  /*9980*/  FMUL.FTZ R125, R0.reuse, R39 ;  /* 0x00000027007d7220 */ /* 0x040fe40000410000 */
[----:B------:R-:W-:-:S02]  /*9990*/  FMUL.FTZ R84, R0, R130 ;  /* 0x0000008200547220 */ /* 0x000fc40000410000 */
[C---:B------:R-:W-:Y:S02]  /*99a0*/  FMUL.FTZ R85, R0.reuse, R131 ;  /* 0x0000008300557220 */ /* 0x040fe40000410000 */
[C---:B------:R-:W-:Y:S02]  /*99b0*/  FMUL.FTZ R38, R0.reuse, R46 ;  /* 0x0000002e00267220 */ /* 0x040fe40000410000 */
[----:B------:R-:W-:Y:S01]  /*99c0*/  FMUL.FTZ R39, R0, R47 ;  /* 0x0000002f00277220 */ /* 0x000fe20000410000 */
[----:B---3--:R-:W-:Y:S01]  /*99d0*/  @P0 MOV R3, 0x3f317218 ;  /* 0x3f31721800030802 */ /* 0x008fe20000000f00 */
[----:B-----5:R-:W-:Y:S02]  /*99e0*/  @P0 FMUL.FTZ R2, R2, 0.69314718246459960938 ;  /* 0x3f31721802020820 */ /* 0x020fe40000410000 */
        /* <DEDUP_REMOVED lines=43> */
[----:B------:R-:W-:Y:S01]  /*9ca0*/  PRMT R0, R4, 0x7610, R0 ;  /* 0x0000761004007816 */ /* 0x000fe20000000000 */
[----:B------:R-:W-:-:S02]  /*9cb0*/  @P0 FFMA.FTZ R22, R3, R100, R2 ;  /* 0x0000006403160223 */ /* 0x000fc40000010002 */
.L_x_1562:
[----:B------:R-:W-:Y:S01]  /*9cc0*/  LOP3.LUT P0, RZ, R172, 0xff, RZ, 0xc0, !PT ;  /* 0x000000ffacff7812 */ /* 0x000fe2000780c0ff */
[----:B------:R-:W-:-:S12]  /*9cd0*/  BSSY B0, `(.L_x_1601) ;  /* 0x000000f000007945 */ /* 0x000fd80003800000 */
        /* <DEDUP_REMOVED lines=14> */
.L_x_1602:
[----:B------:R-:W-:Y:S05]  /*9dc0*/  BSYNC B0 ;  /* 0x0000000000007941 */ /* 0x000fea0003800000 */
.L_x_1601:
[----:B------:R-:W-:Y:S01]  /*9dd0*/  PRMT R0, R0, 0x9910, RZ ;  /* 0x0000991000007816 */ /* 0x000fe200000000ff */
[----:B------:R-:W-:Y:S01]  /*9de0*/  BSSY B1, `(.L_x_1603) ;  /* 0x0000336000017945 */ /* 0x000fe20003800000 */
[----:B------:R-:W-:Y:S02]  /*9df0*/  IMAD.MOV.U32 R82, RZ, RZ, R200 ;  /* 0x000000ffff527224 */ /* 0x000fe400078e00c8 */
[----:B------:R-:W-:-:S13]  /*9e00*/  ISETP.NE.AND P0, PT, R0, RZ, PT ;  /* 0x000000ff0000720c */ /* 0x000fda0003f05270 */
[----:B------:R-:W-:Y:S05]  /*9e10*/  @!P0 BRA `(.L_x_1604) ;  /* 0x000026b000008947 */ /* 0x000fea0003800000 */
[----:B------:R-:W-:Y:S01]  /*9e20*/  WARPSYNC 0xffffffff ;  /* 0xffffffff00007948 */ /* 0x000fe20003800000 */
[----:B------:R-:W-:Y:S01]  /*9e30*/  BAR.SYNC.DEFER_BLOCKING 0x1, 0x100 ;  /* 0x0044000000007b1d */ /* 0x000fe20000010000 */
[----:B------:R-:W-:Y:S01]  /*9e40*/  F2FP.BF16.PACK_AB R0, R133, R132 ;  /* 0x000000848500723e */ /* 0x000fe200000010ff */
[----:B------:R-:W-:Y:S01]  /*9e50*/  IMAD.MOV.U32 R14, RZ, RZ, c[0x0][0x388] ;  /* 0x0000e200ff0e7624 */ /* 0x000fe200078e00ff */
        /* <DEDUP_REMOVED lines=10> */
[----:B-1----:R-:W-:-:S02]  /*9f00*/  F2FP.BF16.PACK_AB R0, R85, R84 ;  /* 0x000000545500723e */ /* 0x002fc400000010ff */
[----:B---3--:R-:W-:-:S03]  /*9f10*/  F2FP.BF16.PACK_AB R2, R29, R28 ;  /* 0x0000001c1d02723e */ /* 0x008fc600000010ff */
[----:B------:R1:W-:Y:S01]  /*9f20*/  STS [R222+0x400], R0 ;  /* 0x00040000de007388 */ /* 0x0003e20000000800 */
[----:B----4-:R-:W-:-:S03]  /*9f30*/  F2FP.BF16.PACK_AB R3, R127, R126 ;  /* 0x0000007e7f03723e */ /* 0x010fc600000010ff */
[----:B------:R3:W-:Y:S04]  /*9f40*/  STS [R224], R2 ;  /* 0x00000002e0007388 */ /* 0x0007e80000000800 */
[----:B------:R4:W-:Y:S01]  /*9f50*/  STS [R224+0x400], R3 ;  /* 0x00040003e0007388 */ /* 0x0009e20000000800 */
[----:B-1----:R-:W-:Y:S02]  /*9f60*/  F2FP.BF16.PACK_AB R0, R33, R32 ;  /* 0x000000202100723e */ /* 0x002fe400000010ff */
[----:B---3--:R-:W-:-:S03]  /*9f70*/  F2FP.BF16.PACK_AB R2, R123, R122 ;  /* 0x0000007a7b02723e */ /* 0x008fc600000010ff */
[----:B------:R1:W-:Y:S01]  /*9f80*/  STS [R223], R0 ;  /* 0x00000000df007388 */ /* 0x0003e20000000800 */
[----:B----4-:R-:W-:-:S03]  /*9f90*/  F2FP.BF16.PACK_AB R3, R35, R34 ;  /* 0x000000222303723e */ /* 0x010fc600000010ff */
[----:B------:R3:W-:Y:S04]  /*9fa0*/  STS [R223+0x400], R2 ;  /* 0x00040002df007388 */ /* 0x0007e80000000800 */
[----:B------:R4:W-:Y:S01]  /*9fb0*/  STS [R251], R3 ;  /* 0x00000003fb007388 */ /* 0x0009e20000000800 */
[----:B-1----:R-:W-:Y:S02]  /*9fc0*/  F2FP.BF16.PACK_AB R0, R89, R88 ;  /* 0x000000585900723e */ /* 0x002fe400000010ff */
        /* <DEDUP_REMOVED lines=15> */
[----:B------:R3:W-:Y:S04]  /*a0c0*/  STS [R221+0x4000], R2 ;  /* 0x00400002dd007388 */ /* 0x0007e80000000800 */
[----:B------:R4:W-:Y:S01]  /*a0d0*/  STS [R221+0x4400], R3 ;  /* 0x00440003dd007388 */ /* 0x0009e20000000800 */
        /* <DEDUP_REMOVED lines=23> */
[----:B------:R4:W-:Y:S04]  /*a250*/  STS [R250+0x4400], R4 ;  /* 0x00440004fa007388 */ /* 0x0009e80000000800 */
[----:B------:R2:W-:Y:S01]  /*a260*/  STS [R248+0x4000], R2 ;  /* 0x00400002f8007388 */ /* 0x0005e20000000800 */
[----:B-1----:R-:W-:Y:S02]  /*a270*/  F2FP.BF16.PACK_AB R0, R67, R66 ;  /* 0x000000424300723e */ /* 0x002fe400000010ff */
[----:B---3--:R-:W-:-:S03]  /*a280*/  F2FP.BF16.PACK_AB R3, R51, R50 ;  /* 0x000000323303723e */ /* 0x008fc600000010ff */
[----:B------:R1:W-:Y:S01]  /*a290*/  STS [R248+0x4400], R0 ;  /* 0x00440000f8007388 */ /* 0x0003e20000000800 */
[----:B----4-:R-:W-:-:S03]  /*a2a0*/  F2FP.BF16.PACK_AB R4, R113, R112 ;  /* 0x000000707104723e */ /* 0x010fc600000010ff */
[----:B------:R3:W-:Y:S01]  /*a2b0*/  STS [R221+0x8400], R3 ;  /* 0x00840003dd007388 */ /* 0x0007e20000000800 */
[----:B--2---:R-:W-:-:S03]  /*a2c0*/  F2FP.BF16.PACK_AB R2, R69, R68 ;  /* 0x000000444502723e */ /* 0x004fc600000010ff */
[----:B------:R2:W-:Y:S04]  /*a2d0*/  STS [R221+0x8000], R4 ;  /* 0x00800004dd007388 */ /* 0x0005e80000000800 */
[----:B------:R4:W-:Y:S01]  /*a2e0*/  STS [R222+0x8000], R2 ;  /* 0x00800002de007388 */ /* 0x0009e20000000800 */
[----:B-1----:R-:W-:Y:S02]  /*a2f0*/  F2FP.BF16.PACK_AB R0, R59, R58 ;  /* 0x0000003a3b00723e */ /* 0x002fe400000010ff */
[----:B---3--:R-:W-:-:S03]  /*a300*/  F2FP.BF16.PACK_AB R3, R63, R62 ;  /* 0x0000003e3f03723e */ /* 0x008fc600000010ff */
[----:B------:R1:W-:Y:S01]  /*a310*/  STS [R222+0x8400], R0 ;  /* 0x00840000de007388 */ /* 0x0003e20000000800 */
[----:B--2---:R-:W-:-:S03]  /*a320*/  F2FP.BF16.PACK_AB R4, R73, R72 ;  /* 0x000000484904723e */ /* 0x004fc600000010ff */
        /* <DEDUP_REMOVED lines=9> */
[----:B------:R2:W-:Y:S01]  /*a3c0*/  STS [R251+0x8400], R4 ;  /* 0x00840004fb007388 */ /* 0x0005e20000000800 */
[----:B-1----:R-:W-:-:S05]  /*a3d0*/  F2FP.BF16.PACK_AB R0, R121, R120 ;  /* 0x000000787900723e */ /* 0x002fca00000010ff */
[----:B------:R1:W-:Y:S01]  /*a3e0*/  STS [R251+0x8000], R0 ;  /* 0x00800000fb007388 */ /* 0x0003e20000000800 */
[----:B--2---:R-:W-:-:S03]  /*a3f0*/  @P2 IADD3 R4, P0, R209, c[0x0][0x508], RZ ;  /* 0x00014200d1042a10 */ /* 0x004fc60007f1e0ff */
[----:B------:R2:W-:Y:S01]  /*a400*/  STS [R249+0x8000], R3 ;  /* 0x00800003f9007388 */ /* 0x0005e20000000800 */
[----:B------:R-:W-:-:S03]  /*a410*/  @P2 IADD3.X R5, R210, c[0x0][0x50c], RZ, P0, !PT ;  /* 0x00014300d2052a10 */ /* 0x000fc600007fe4ff */
[----:B------:R3:W-:Y:S01]  /*a420*/  STS [R249+0x8400], R2 ;  /* 0x00840002f9007388 */ /* 0x0007e20000000800 */
[----:B-1----:R-:W-:Y:S02]  /*a430*/  F2FP.BF16.PACK_AB R0, R81, R80 ;  /* 0x000000505100723e */ /* 0x002fe400000010ff */
[----:B--2---:R-:W-:-:S03]  /*a440*/  F2FP.BF16.PACK_AB R3, R43, R42 ;  /* 0x0000002a2b03723e */ /* 0x004fc600000010ff */
[----:B------:R1:W-:Y:S01]  /*a450*/  STS [R250+0x8000], R0 ;  /* 0x00800000fa007388 */ /* 0x0003e20000000800 */
[----:B---3--:R-:W-:-:S05]  /*a460*/  F2FP.BF16.PACK_AB R2, R55, R54 ;  /* 0x000000363702723e */ /* 0x008fca00000010ff */
        /* <DEDUP_REMOVED lines=17> */
.L_x_1605:
[----:B--2---:R-:W2:Y:S01]  /*a580*/  LDL R3, [R1+0xc] ;  /* 0x00000c0001037983 */ /* 0x004ea20000100800 */
[----:B------:R-:W-:Y:S01]  /*a590*/  IMAD.MOV.U32 R2, RZ, RZ, 0x368 ;  /* 0x00000368ff027424 */ /* 0x000fe200078e00ff */
[----:B------:R-:W-:-:S02]  /*a5a0*/  ISETP.GT.AND P2, PT, R5, 0x1, PT ;  /* 0x000000010500780c */ /* 0x000fc40003f44270 */
[----:B------:R-:W3:Y:S01]  /*a5b0*/  LDL R31, [R1+0x8] ;  /* 0x00000800011f7983 */ /* 0x000ee20000100800 */
[----:B------:R-:W-:Y:S02]  /*a5c0*/  ISETP.NE.U32.AND P0, PT, RZ, c[0x0][0x500], PT ;  /* 0x00014000ff007a0c */ /* 0x000fe40003f05070 */
[----:B------:R-:W-:Y:S02]  /*a5d0*/  SEL R2, R2, 0x328, P2 ;  /* 0x0000032802027807 */ /* 0x000fe40001000000 */
[----:B------:R-:W-:Y:S02]  /*a5e0*/  ISETP.NE.AND.EX P0, PT, RZ, c[0x0][0x504], PT, P0 ;  /* 0x00014100ff007a0c */ /* 0x000fe40003f05300 */
[----:B------:R1:W4:Y:S02]  /*a5f0*/  LDC.64 R4, c[0x0][R2+0x170] ;  /* 0x00005c0002047b82 */ /* 0x0003240000000a00 */
[----:B------:R-:W-:-:S06]  /*a600*/  SEL R8, R207, RZ, !P0 ;  /* 0x000000ffcf087207 */ /* 0x000fcc0004000000 */
[----:B------:R1:W4:Y:S08]  /*a610*/  LDC.64 R16, c[0x0][R2+0x168] ;  /* 0x00005a0002107b82 */ /* 0x0003300000000a00 */
[----:B------:R1:W2:Y:S08]  /*a620*/  LDC.64 R18, c[0x0][R2+0x178] ;  /* 0x00005e0002127b82 */ /* 0x0002b00000000a00 */
[----:B------:R1:W2:Y:S01]  /*a630*/  LDC.64 R20, c[0x0][R2+0x160] ;  /* 0x0000580002147b82 */ /* 0x0002a20000000a00 */
[----:B------:R-:W-:Y:S01]  /*a640*/  LOP3.LUT R9, R202, 0xffff, RZ, 0xc0, !PT ;  /* 0x0000ffffca097812 */ /* 0x000fe200078ec0ff */
[----:B-1----:R-:W-:-:S05]  /*a650*/  IMAD.MOV.U32 R2, RZ, RZ, c[0x0][0x4e8] ;  /* 0x00013a00ff027624 */ /* 0x002fca00078e00ff */
[----:B------:R-:W-:Y:S01]  /*a660*/  ISETP.NE.AND P3, PT, R2, 0x1, PT ;  /* 0x000000010200780c */ /* 0x000fe20003f65270 */
[----:B----4-:R-:W-:Y:S02]  /*a670*/  IMAD R2, R5, R8, RZ ;  /* 0x0000000805027224 */ /* 0x010fe400078e02ff */
[----:B------:R-:W-:-:S04]  /*a680*/  IMAD.WIDE.U32 R6, R16, R9, RZ ;  /* 0x0000000910067225 */ /* 0x000fc800078e00ff */
        /* <DEDUP_REMOVED lines=53> */
[----:B------:R-:W-:Y:S01]  /*a9e0*/  IMAD R11, R11, c[0x0][0x3a0], RZ ;  /* 0x0000e8000b0b7a24 */ /* 0x000fe200078e02ff */
[----:B-1----:R-:W-:Y:S01]  /*a9f0*/  LEA R4, R201, R189, 0x7 ;  /* 0x000000bdc9047211 */ /* 0x002fe200078e38ff */
[C---:B------:R-:W-:Y:S01]  /*aa00*/  IMAD.WIDE.U32 R2, R0.reuse, c[0x0][0x3a0], RZ ;  /* 0x0000e80000027a25 */ /* 0x040fe200078e00ff */
[----:B------:R-:W-:Y:S01]  /*aa10*/  SHF.R.S32.HI R5, RZ, 0x1f, R8 ;  /* 0x0000001fff057819 */ /* 0x000fe20000011408 */
[----:B------:R1:W2:Y:S02]  /*aa20*/  LDS.128 R24, [R188+0x80] ;  /* 0x00008000bc187984 */ /* 0x0002a40000000c00 */
[----:B------:R-:W-:-:S02]  /*aa30*/  IMAD R0, R0, c[0x0][0x3a4], R11 ;  /* 0x0000e90000007a24 */ /* 0x000fc400078e020b */
[----:B------:R-:W-:Y:S01]  /*aa40*/  @P3 IMAD.HI.U32 R6, R4, c[0x0][0x4ec], RZ ;  /* 0x00013b0004063a27 */ /* 0x000fe200078e00ff */
[----:B------:R1:W3:Y:S02]  /*aa50*/  LDS.128 R40, [R188+0x1080] ;  /* 0x00108000bc287984 */ /* 0x0002e40000000c00 */
[----:B------:R-:W-:Y:S01]  /*aa60*/  IADD3 R3, R3, R0, RZ ;  /* 0x0000000003037210 */ /* 0x000fe20007ffe0ff */
[----:B------:R-:W-:Y:S01]  /*aa70*/  IMAD R5, R5, c[0x0][0x3f0], RZ ;  /* 0x0000fc0005057a24 */ /* 0x000fe200078e02ff */
[----:B------:R1:W4:Y:S01]  /*aa80*/  LDS.128 R52, [R188+0x2080] ;  /* 0x00208000bc347984 */ /* 0x0003220000000c00 */
[----:B------:R-:W-:Y:S02]  /*aa90*/  MOV R0, R4 ;  /* 0x0000000400007202 */ /* 0x000fe40000000f00 */
[----:B------:R-:W-:Y:S01]  /*aaa0*/  IMAD.WIDE.U32 R2, R9, c[0x0][0x3e8], R2 ;  /* 0x0000fa0009027a25 */ /* 0x000fe200078e0002 */
[----:B------:R1:W1:Y:S01]  /*aab0*/  LDS.128 R60, [R188+0x3080] ;  /* 0x00308000bc3c7984 */ /* 0x0002620000000c00 */
[----:B------:R-:W-:-:S02]  /*aac0*/  @P3 SHF.R.U32.HI R0, RZ, c[0x0][0x4f0], R6 ;  /* 0x00013c00ff003a19 */ /* 0x000fc40000011606 */
[----:B------:R-:W-:Y:S01]  /*aad0*/  IMAD R3, R9, c[0x0][0x3ec], R3 ;  /* 0x0000fb0009037a24 */ /* 0x000fe200078e0203 */
[----:B------:R1:W1:Y:S01]  /*aae0*/  LDS.128 R20, [R188+0x4080] ;  /* 0x00408000bc147984 */ /* 0x0002620000000c00 */
[C---:B------:R-:W-:Y:S01]  /*aaf0*/  IMAD R7, R8.reuse, c[0x0][0x3f4], R5 ;  /* 0x0000fd0008077a24 */ /* 0x040fe200078e0205 */
[----:B------:R-:W-:Y:S01]  /*ab00*/  SHF.R.S32.HI R6, RZ, 0x1f, R0 ;  /* 0x0000001fff067819 */ /* 0x000fe20000011400 */
[----:B------:R-:W-:Y:S01]  /*ab10*/  IMAD.WIDE.U32 R2, R8, c[0x0][0x3f0], R2 ;  /* 0x0000fc0008027a25 */ /* 0x000fe200078e0002 */
[----:B------:R1:W1:Y:S01]  /*ab20*/  LDS.128 R36, [R188+0x5080] ;  /* 0x00508000bc247984 */ /* 0x0002620000000c00 */
[----:B------:R-:W-:Y:S02]  /*ab30*/  IADD3 R5, -R0, RZ, RZ ;  /* 0x000000ff00057210 */ /* 0x000fe40007ffe1ff */
[----:B------:R-:W-:Y:S01]  /*ab40*/  IMAD R6, R6, c[0x0][0x3e0], RZ ;  /* 0x0000f80006067a24 */ /* 0x000fe200078e02ff */
[----:B------:R1:W1:Y:S01]  /*ab50*/  LDS.128 R48, [R188+0x6080] ;  /* 0x00608000bc307984 */ /* 0x0002620000000c00 */
[----:B------:R-:W-:Y:S01]  /*ab60*/  IADD3 R3, R3, R7, RZ ;  /* 0x0000000703037210 */ /* 0x000fe20007ffe0ff */
[----:B------:R-:W-:-:S02]  /*ab70*/  IMAD R4, R5, c[0x0][0x4e8], R4 ;  /* 0x00013a0005047a24 */ /* 0x000fc400078e0204 */
        /* <DEDUP_REMOVED lines=17> */
.L_x_1683:
[----:B------:R-:W-:Y:S05]  /*ac90*/  BRA.DIV ~URZ, `(.L_x_1608) ;  /* 0x000046327f007947 */ /* 0x000fea000b800000 */
[----:B------:R4:W2:Y:S02]  /*aca0*/  SHFL.IDX PT, R0, R11, RZ, 0x181f ;  /* 0x00181fff0b007589 */ /* 0x0008a400000e0000 */
.L_x_1684:
        /* <DEDUP_REMOVED lines=19> */
.L_x_1610:
[----:B------:R-:W-:Y:S05]  /*ade0*/  BSYNC B0 ;  /* 0x0000000000007941 */ /* 0x000fea0003800000 */
.L_x_1609:
[----:B------:R-:W-:Y:S05]  /*adf0*/  BRA.DIV ~URZ, `(.L_x_1611) ;  /* 0x000045427f007947 */ /* 0x000fea000b800000 */
[----:B---3--:R3:W4:Y:S04]  /*ae00*/  SHFL.IDX PT, R4, R5, 0x1, 0x181f ;  /* 0x00381f0005047f89 */ /* 0x00872800000e0000 */
[----:B--2---:R3:W2:Y:S02]  /*ae10*/  SHFL.IDX PT, R0, R11, 0x1, 0x181f ;  /* 0x00381f000b007f89 */ /* 0x0046a400000e0000 */
.L_x_1685:
        /* <DEDUP_REMOVED lines=19> */
.L_x_1613:
[----:B------:R-:W-:Y:S05]  /*af50*/  BSYNC B0 ;  /* 0x0000000000007941 */ /* 0x000fea0003800000 */
.L_x_1612:
[----:B------:R-:W-:Y:S05]  /*af60*/  BRA.DIV ~URZ, `(.L_x_1614) ;  /* 0x000044a27f007947 */ /* 0x000fea000b800000 */
[----:B----4-:R4:W3:Y:S02]  /*af70*/  SHFL.IDX PT, R4, R5, 0x2, 0x181f ;  /* 0x00581f0005047f89 */ /* 0x0108e400000e0000 */
.L_x_1686:
[----:B------:R-:W-:Y:S05]  /*af80*/  BRA.DIV ~URZ, `(.L_x_1615) ;  /* 0x000044f27f007947 */ /* 0x000fea000b800000 */
[----:B--2---:R2:W4:Y:S02]  /*af90*/  SHFL.IDX PT, R0, R11, 0x2, 0x181f ;  /* 0x00581f000b007f89 */ /* 0x00452400000e0000 */
.L_x_1687:
        /* <DEDUP_REMOVED lines=19> */
.L_x_1617:
[----:B------:R-:W-:Y:S05]  /*b0d0*/  BSYNC B0 ;  /* 0x0000000000007941 */ /* 0x000fea0003800000 */
.L_x_1616:
[----:B------:R-:W-:Y:S05]  /*b0e0*/  BRA.DIV ~URZ, `(.L_x_1618) ;  /* 0x000044027f007947 */ /* 0x000fea000b800000 */
[----:B---3--:R3:W2:Y:S04]  /*b0f0*/  SHFL.IDX PT, R6, R5, 0x3, 0x181f ;  /* 0x00781f0005067f89 */ /* 0x0086a800000e0000 */
[----:B----4-:R3:W4:Y:S02]  /*b100*/  SHFL.IDX PT, R0, R11, 0x3, 0x181f ;  /* 0x00781f000b007f89 */ /* 0x01072400000e0000 */
.L_x_1688:
        /* <DEDUP_REMOVED lines=9> */
[-C--:B--23--:R-:W-:Y:S02]  /*b1a0*/  @!P1 LEA.HI.X R5, R177, R6.reuse, R8, 0x1, P3 ;  /* 0x00000006b1059211 */ /* 0x08cfe400018f0c08 */
        /* <DEDUP_REMOVED lines=10> */
.L_x_1606:
        /* <DEDUP_REMOVED lines=32> */
.L_x_1689:
[----:B------:R-:W-:Y:S05]  /*b450*/  BRA.DIV ~URZ, `(.L_x_1621) ;  /* 0x000041d27f007947 */ /* 0x000fea000b800000 */
[----:B------:R3:W4:Y:S02]  /*b460*/  SHFL.IDX PT, R0, R12, RZ, 0x1c1f ;  /* 0x001c1fff0c007589 */ /* 0x00072400000e0000 */
.L_x_1690:
[----:B------:R-:W-:Y:S01]  /*b470*/  BSSY B0, `(.L_x_1622) ;  /* 0x000007a000007945 */ /* 0x000fe20003800000 */
[----:B------:R-:W-:Y:S05]  /*b480*/  @P0 BRA `(.L_x_1623) ;  /* 0x0000078000000947 */ /* 0x000fea0003800000 */
[----:B------:R-:W-:Y:S02]  /*b490*/  ISETP.GE.AND P1, PT, R220, c[0x0][0x3c8], PT ;  /* 0x0000f200dc007a0c */ /* 0x000fe40003f26270 */
[----:B------:R-:W-:Y:S02]  /*b4a0*/  ISETP.GE.AND P0, PT, R247, c[0x0][0x3c8], PT ;  /* 0x0000f200f7007a0c */ /* 0x000fe40003f06270 */
[----:B------:R-:W-:Y:S02]  /*b4b0*/  ISETP.GE.AND P3, PT, R246, c[0x0][0x3c8], PT ;  /* 0x0000f200f6007a0c */ /* 0x000fe40003f66270 */
[----:B------:R-:W-:Y:S02]  /*b4c0*/  ISETP.GE.AND P4, PT, R245, c[0x0][0x3c8], PT ;  /* 0x0000f200f5007a0c */ /* 0x000fe40003f86270 */
[----:B------:R-:W-:-:S02]  /*b4d0*/  SHF.R.S32.HI R8, RZ, 0x1f, R247 ;  /* 0x0000001fff087819 */ /* 0x000fc400000114f7 */
[----:B------:R-:W-:Y:S02]  /*b4e0*/  SHF.R.S32.HI R9, RZ, 0x1f, R246 ;  /* 0x0000001fff097819 */ /* 0x000fe400000114f6 */
[----:B------:R-:W-:Y:S01]  /*b4f0*/  ISETP.GE.AND P6, PT, R230, c[0x0][0x3c8], PT ;  /* 0x0000f200e6007a0c */ /* 0x000fe20003fc6270 */
[----:B----4-:R-:W-:Y:S01]  /*b500*/  @!P1 IMAD.MOV.U32 R6, RZ, RZ, R0 ;  /* 0x000000ffff069224 */ /* 0x010fe200078e0000 */
[----:B------:R-:W-:Y:S01]  /*b510*/  SHF.R.S32.HI R10, RZ, 0x1f, R232 ;  /* 0x0000001fff0a7819 */ /* 0x000fe200000114e8 */
[----:B--2---:R-:W-:Y:S01]  /*b520*/  @!P1 IMAD.MOV.U32 R7, RZ, RZ, R4 ;  /* 0x000000ffff079224 */ /* 0x004fe200078e0004 */
[C---:B------:R-:W-:Y:S02]  /*b530*/  @!P0 LEA R2, P2, R247.reuse, R0, 0x2 ;  /* 0x00000000f7028211 */ /* 0x040fe400078410ff */
[----:B------:R-:W-:Y:S01]  /*b540*/  SHF.R.S32.HI R11, RZ, 0x1f, R231 ;  /* 0x0000001fff0b7819 */ /* 0x000fe200000114e7 */
[----:B------:R-:W-:Y:S01]  /*b550*/  @!P1 IMAD.WIDE R6, R220, 0x4, R6 ;  /* 0x00000004dc069825 */ /* 0x000fe200078e0206 */
[----:B------:R-:W-:-:S02]  /*b560*/  @!P0 LEA.HI.X R3, R247, R4, R8, 0x2, P2 ;  /* 0x00000004f7038211 */ /* 0x000fc400010f1408 */
[----:B------:R-:W-:Y:S02]  /*b570*/  ISETP.GE.AND P2, PT, R244, c[0x0][0x3c8], PT ;  /* 0x0000f200f4007a0c */ /* 0x000fe40003f46270 */
[----:B------:R2:W-:Y:S01]  /*b580*/  @!P1 ST.E.64 [R6.64], R132 ;  /* 0x0000008406009985 */ /* 0x0005e2000c101b06 */
[----:B------:R-:W-:Y:S02]  /*b590*/  ISETP.GE.AND P1, PT, R243, c[0x0][0x3c8], PT ;  /* 0x0000f200f3007a0c */ /* 0x000fe40003f26270 */
[----:B------:R-:W-:Y:S01]  /*b5a0*/  SHF.R.S32.HI R8, RZ, 0x1f, R245 ;  /* 0x0000001fff087819 */ /* 0x000fe200000114f5 */
[----:B------:R4:W-:Y:S01]  /*b5b0*/  @!P0 ST.E.64 [R2.64], R26 ;  /* 0x0000001a02008985 */ /* 0x0009e2000c101b06 */
[----:B------:R-:W-:Y:S02]  /*b5c0*/  SHF.R.S32.HI R14, RZ, 0x1f, R228 ;  /* 0x0000001fff0e7819 */ /* 0x000fe400000114e4 */
[----:B------:R-:W-:Y:S02]  /*b5d0*/  SHF.R.S32.HI R16, RZ, 0x1f, R227 ;  /* 0x0000001fff107819 */ /* 0x000fe400000114e3 */
[----:B------:R-:W-:-:S02]  /*b5e0*/  SHF.R.S32.HI R15, RZ, 0x1f, R226 ;  /* 0x0000001fff0f7819 */ /* 0x000fc400000114e2 */
        /* <DEDUP_REMOVED lines=64> */
[----:B------:R-:W-:Y:S01]  /*b9f0*/  @!P2 LEA R8, P0, R232, R0, 0x2 ;  /* 0x00000000e808a211 */ /* 0x000fe200078010ff */
[----:B------:R2:W-:Y:S01]  /*ba00*/  @!P3 ST.E.64 [R6.64], R60 ;  /* 0x0000003c0600b985 */ /* 0x0005e2000c101b06 */
[----:B------:R-:W-:-:S02]  /*ba10*/  ISETP.GE.AND P5, PT, R229, c[0x0][0x3c8], PT ;  /* 0x0000f200e5007a0c */ /* 0x000fc40003fa6270 */
[----:B------:R-:W-:Y:S01]  /*ba20*/  @!P2 LEA.HI.X R9, R232, R4, R10, 0x2, P0 ;  /* 0x00000004e809a211 */ /* 0x000fe200000f140a */
[----:B------:R4:W-:Y:S01]  /*ba30*/  @!P4 ST.E.64 [R2.64], R64 ;  /* 0x000000400200c985 */ /* 0x0009e2000c101b06 */
[----:B------:R-:W-:Y:S02]  /*ba40*/  SHF.R.S32.HI R10, RZ, 0x1f, R230 ;  /* 0x0000001fff0a7819 */ /* 0x000fe400000114e6 */
[----:B------:R-:W-:Y:S01]  /*ba50*/  ISETP.GE.AND P4, PT, R228, c[0x0][0x3c8], PT ;  /* 0x0000f200e4007a0c */ /* 0x000fe20003f86270 */
[----:B------:R-:W-:Y:S01]  /*ba60*/  @!P2 ST.E.64 [R8.64], R112 ;  /* 0x000000700800a985 */ /* 0x000fe2000c101b06 */
[----:B------:R-:W-:Y:S02]  /*ba70*/  ISETP.GE.AND P2, PT, R227, c[0x0][0x3c8], PT ;  /* 0x0000f200e3007a0c */ /* 0x000fe40003f46270 */
[-C--:B--2---:R-:W-:Y:S02]  /*ba80*/  @!P6 LEA R6, P0, R230, R0.reuse, 0x2 ;  /* 0x00000000e606e211 */ /* 0x084fe400078010ff */
[----:B----4-:R-:W-:-:S02]  /*ba90*/  @!P1 LEA R2, P3, R231, R0, 0x2 ;  /* 0x00000000e7029211 */ /* 0x010fc400078610ff */
[-C--:B------:R-:W-:Y:S02]  /*baa0*/  @!P6 LEA.HI.X R7, R230, R4.reuse, R10, 0x2, P0 ;  /* 0x00000004e607e211 */ /* 0x080fe400000f140a */
[----:B------:R-:W-:Y:S02]  /*bab0*/  @!P1 LEA.HI.X R3, R231, R4, R11, 0x2, P3 ;  /* 0x00000004e7039211 */ /* 0x000fe400018f140b */
[----:B------:R-:W-:Y:S02]  /*bac0*/  ISETP.GE.AND P0, PT, R225, c[0x0][0x3c8], PT ;  /* 0x0000f200e1007a0c */ /* 0x000fe40003f06270 */
[----:B------:R-:W-:Y:S01]  /*bad0*/  SHF.R.S32.HI R10, RZ, 0x1f, R229 ;  /* 0x0000001fff0a7819 */ /* 0x000fe200000114e5 */
        /* <DEDUP_REMOVED lines=19> */
.L_x_1623:
[----:B------:R-:W-:Y:S05]  /*bc10*/  BSYNC B0 ;  /* 0x0000000000007941 */ /* 0x000fea0003800000 */
.L_x_1622:
[----:B------:R-:W-:Y:S05]  /*bc20*/  BRA.DIV ~URZ, `(.L_x_1624) ;  /* 0x00003a727f007947 */ /* 0x000fea000b800000 */
[----:B--2---:R2:W1:Y:S04]  /*bc30*/  SHFL.IDX PT, R4, R5, 0x1, 0x1c1f ;  /* 0x003c1f0005047f89 */ /* 0x00446800000e0000 */
[----:B----4-:R2:W4:Y:S02]  /*bc40*/  SHFL.IDX PT, R0, R12, 0x1, 0x1c1f ;  /* 0x003c1f000c007f89 */ /* 0x01052400000e0000 */
.L_x_1691:
[----:B------:R-:W-:-:S13]  /*bc50*/  ISETP.NE.AND P0, PT, R13, RZ, PT ;  /* 0x000000ff0d00720c */ /* 0x000fda0003f05270 */
[----:B------:R-:W-:Y:S05]  /*bc60*/  @P0 BRA `(.L_x_1619) ;  /* 0x000014d000000947 */ /* 0x000fea0003800000 */
[----:B------:R-:W-:Y:S02]  /*bc70*/  ISETP.GE.AND P4, PT, R220, c[0x0][0x3c8], PT ;  /* 0x0000f200dc007a0c */ /* 0x000fe40003f86270 */
[----:B------:R-:W-:Y:S02]  /*bc80*/  ISETP.GE.AND P1, PT, R245, c[0x0][0x3c8], PT ;  /* 0x0000f200f5007a0c */ /* 0x000fe40003f26270 */
[----:B------:R-:W-:Y:S02]  /*bc90*/  ISETP.GE.AND P3, PT, R247, c[0x0][0x3c8], PT ;  /* 0x0000f200f7007a0c */ /* 0x000fe40003f66270 */
[----:B------:R-:W-:Y:S02]  /*bca0*/  ISETP.GE.AND P2, PT, R246, c[0x0][0x3c8], PT ;  /* 0x0000f200f6007a0c */ /* 0x000fe40003f46270 */
[----:B-12---:R-:W-:Y:S02]  /*bcb0*/  SHF.R.S32.HI R5, RZ, 0x1f, R247 ;  /* 0x0000001fff057819 */ /* 0x006fe400000114f7 */
[----:B------:R-:W-:-:S02]  /*bcc0*/  ISETP.GE.AND P0, PT, R244, c[0x0][0x3c8], PT ;  /* 0x0000f200f4007a0c */ /* 0x000fc40003f06270 */
[----:B------:R-:W-:Y:S01]  /*bcd0*/  SHF.R.S32.HI R10, RZ, 0x1f, R245 ;  /* 0x0000001fff0a7819 */ /* 0x000fe200000114f5 */
[----:B----4-:R-:W-:Y:S01]  /*bce0*/  @!P4 IMAD.MOV.U32 R6, RZ, RZ, R0 ;  /* 0x000000ffff06c224 */ /* 0x010fe200078e0000 */
[----:B------:R-:W-:Y:S01]  /*bcf0*/  SHF.R.S32.HI R13, RZ, 0x1f, R228 ;  /* 0x0000001fff0d7819 */ /* 0x000fe200000114e4 */
[----:B------:R-:W-:Y:S01]  /*bd00*/  @!P4 IMAD.MOV.U32 R7, RZ, RZ, R4 ;  /* 0x000000ffff07c224 */ /* 0x000fe200078e0004 */
[----:B---3--:R-:W-:Y:S02]  /*bd10*/  SHF.R.S32.HI R12, RZ, 0x1f, R227 ;  /* 0x0000001fff0c7819 */ /* 0x008fe400000114e3 */
[----:B------:R-:W-:Y:S01]  /*bd20*/  @!P3 LEA R2, P5, R247, R0, 0x2 ;  /* 0x00000000f702b211 */ /* 0x000fe200078a10ff */
[----:B------:R-:W-:-:S03]  /*bd30*/  @!P4 IMAD.WIDE R6, R220, 0x4, R6 ;  /* 0x00000004dc06c825 */ /* 0x000fc600078e0206 */
[----:B------:R-:W-:Y:S02]  /*bd40*/  @!P3 LEA.HI.X R3, R247, R4, R5, 0x2, P5 ;  /* 0x00000004f703b211 */ /* 0x000fe400028f1405 */
[----:B------:R1:W-:Y:S01]  /*bd50*/  @!P4 ST.E.64 [R6.64], R92 ;  /* 0x0000005c0600c985 */ /* 0x0003e2000c101b06 */
[----:B------:R-:W-:Y:S02]  /*bd60*/  SHF.R.S32.HI R5, RZ, 0x1f, R246 ;  /* 0x0000001fff057819 */ /* 0x000fe400000114f6 */
[----:B------:R-:W-:Y:S01]  /*bd70*/  ISETP.GE.AND P5, PT, R243, c[0x0][0x3c8], PT ;  /* 0x0000f200f3007a0c */ /* 0x000fe20003fa6270 */
[----:B------:R2:W-:Y:S01]  /*bd80*/  @!P3 ST.E.64 [R2.64], R84 ;  /* 0x000000540200b985 */ /* 0x0005e2000c101b06 */
[----:B------:R-:W-:Y:S02]  /*bd90*/  @!P2 LEA R8, P3, R246, R0, 0x2 ;  /* 0x00000000f608a211 */ /* 0x000fe400078610ff */
[----:B------:R-:W-:Y:S02]  /*bda0*/  ISETP.GE.AND P4, PT, R242, c[0x0][0x3c8], PT ;  /* 0x0000f200f2007a0c */ /* 0x000fe40003f86270 */
[----:B------:R-:W-:-:S02]  /*bdb0*/  @!P2 LEA.HI.X R9, R246, R4, R5, 0x2, P3 ;  /* 0x00000004f609a211 */ /* 0x000fc400018f1405 */
[----:B------:R-:W-:-:S03]  /*bdc0*/  SHF.R.S32.HI R5, RZ, 0x1f, R244 ;  /* 0x0000001fff057819 */ /* 0x000fc600000114f4 */
        /* <DEDUP_REMOVED lines=94> */
[C---:B------:R-:W-:Y:S02]  /*c3b0*/  @!P1 LEA R6, P5, R227.reuse, R0, 0x2 ;  /* 0x00000000e3069211 */ /* 0x040fe400078a10ff */
        /* <DEDUP_REMOVED lines=17> */
.L_x_1604:
        /* <DEDUP_REMOVED lines=17> */
[----:B-1-3--:R-:W4:Y:S02]  /*c5e0*/  LDG.E R2, [R2.64+0x4] ;  /* 0x0000040602027981 */ /* 0x00af24000c1e1900 */
[----:B----45:R-:W-:Y:S02]  /*c5f0*/  IADD3 R20, -R0, R2, RZ ;  /* 0x0000000200147210 */ /* 0x030fe40007ffe1ff */
.L_x_1625:
[----:B------:R-:W-:Y:S01]  /*c600*/  ISETP.GT.AND P0, PT, R172, 0x7f, PT ;  /* 0x0000007fac00780c */ /* 0x000fe20003f04270 */
[----:B------:R-:W-:Y:S01]  /*c610*/  BSSY B0, `(.L_x_1626) ;  /* 0x0000035000007945 */ /* 0x000fe20003800000 */
[----:B------:R-:W-:Y:S02]  /*c620*/  LOP3.LUT R14, R202, 0xffff, RZ, 0xc0, !PT ;  /* 0x0000ffffca0e7812 */ /* 0x000fe400078ec0ff */
[----:B------:R-:W-:-:S02]  /*c630*/  SEL R15, R207, RZ, !P3 ;  /* 0x000000ffcf0f7207 */ /* 0x000fc40005800000 */
[----:B------:R-:W-:Y:S02]  /*c640*/  SEL R21, R218, RZ, !P3 ;  /* 0x000000ffda157207 */ /* 0x000fe40005800000 */
[----:B-----5:R-:W-:-:S05]  /*c650*/  SHF.R.S32.HI R18, RZ, 0x1f, R8 ;  /* 0x0000001fff127819 */ /* 0x020fca0000011408 */
        /* <DEDUP_REMOVED lines=8> */
[----:B------:R3:W4:Y:S08]  /*c6e0*/  LDC.64 R6, c[0x0][R0+0x170] ;  /* 0x00005c0000067b82 */ /* 0x0007300000000a00 */
[----:B-1----:R3:W1:Y:S08]  /*c6f0*/  LDC.64 R4, c[0x0][R0+0x168] ;  /* 0x00005a0000047b82 */ /* 0x0026700000000a00 */
[----:B------:R3:W5:Y:S08]  /*c700*/  LDC.64 R12, c[0x0][R0+0x178] ;  /* 0x00005e00000c7b82 */ /* 0x0007700000000a00 */
[----:B------:R3:W2:Y:S02]  /*c710*/  LDC.64 R10, c[0x0][R0+0x160] ;  /* 0x00005800000a7b82 */ /* 0x0006a40000000a00 */
[----:B---3--:R-:W-:-:S02]  /*c720*/  IMAD.MOV.U32 R0, RZ, RZ, c[0x0][0x4e8] ;  /* 0x00013a00ff007624 */ /* 0x008fc400078e00ff */
[-C--:B----4-:R-:W-:Y:S02]  /*c730*/  IMAD R7, R7, R15.reuse, RZ ;  /* 0x0000000f07077224 */ /* 0x090fe400078e02ff */
[----:B------:R-:W-:Y:S01]  /*c740*/  IMAD.WIDE.U32 R2, R6, R15, RZ ;  /* 0x0000000f06027225 */ /* 0x000fe200078e00ff */
[----:B------:R-:W-:Y:S02]  /*c750*/  ISETP.NE.AND P0, PT, R0, 0x1, PT ;  /* 0x000000010000780c */ /* 0x000fe40003f05270 */
[----:B------:R-:W-:Y:S01]  /*c760*/  MOV R0, R9 ;  /* 0x0000000900007202 */ /* 0x000fe20000000f00 */
[----:B------:R-:W-:Y:S01]  /*c770*/  IMAD R7, R6, R21, R7 ;  /* 0x0000001506077224 */ /* 0x000fe200078e0207 */
[----:B------:R-:W-:Y:S01]  /*c780*/  SEL R6, R219, RZ, P2 ;  /* 0x000000ffdb067207 */ /* 0x000fe20001000000 */
[-C--:B-1----:R-:W-:Y:S02]  /*c790*/  IMAD R16, R5, R14.reuse, RZ ;  /* 0x0000000e05107224 */ /* 0x082fe400078e02ff */
        /* <DEDUP_REMOVED lines=15> */
[----:B--2---:R-:W-:Y:S01]  /*c890*/  IMAD R0, R11, R2, RZ ;  /* 0x000000020b007224 */ /* 0x004fe200078e02ff */
        /* <DEDUP_REMOVED lines=12> */
.L_x_1627:
[----:B------:R-:W-:Y:S05]  /*c960*/  BSYNC B0 ;  /* 0x0000000000007941 */ /* 0x000fea0003800000 */
.L_x_1626:
[----:B------:R-:W-:-:S13]  /*c970*/  ISETP.GT.AND P0, PT, R19, 0x1, PT ;  /* 0x000000011300780c */ /* 0x000fda0003f04270 */
[----:B------:R-:W-:Y:S05]  /*c980*/  @P0 BRA `(.L_x_1619) ;  /* 0x000007b000000947 */ /* 0x000fea0003800000 */
[----:B-1----:R-:W-:Y:S01]  /*c990*/  MOV R2, c[0x0][0x4e8] ;  /* 0x00013a0000027a02 */ /* 0x002fe20000000f00 */
[----:B------:R-:W-:Y:S01]  /*c9a0*/  IMAD R0, R18, c[0x0][0x3a0], RZ ;  /* 0x0000e80012007a24 */ /* 0x000fe200078e02ff */
[----:B------:R-:W-:Y:S01]  /*c9b0*/  LEA R4, R201, R189, 0x7 ;  /* 0x000000bdc9047211 */ /* 0x000fe200078e38ff */
[----:B------:R-:W-:Y:S01]  /*c9c0*/  IMAD R5, R21, c[0x0][0x3f0], RZ ;  /* 0x0000fc0015057a24 */ /* 0x000fe200078e02ff */
[----:B------:R-:W-:Y:S01]  /*c9d0*/  ISETP.NE.AND P0, PT, R2, 0x1, PT ;  /* 0x000000010200780c */ /* 0x000fe20003f05270 */
[----:B------:R-:W-:-:S04]  /*c9e0*/  IMAD.WIDE.U32 R2, R8, c[0x0][0x3a0], RZ ;  /* 0x0000e80008027a25 */ /* 0x000fc800078e00ff */
[----:B------:R-:W-:Y:S01]  /*c9f0*/  IMAD R8, R8, c[0x0][0x3a4], R0 ;  /* 0x0000e90008087a24 */ /* 0x000fe200078e0200 */
[----:B------:R-:W-:Y:S01]  /*ca00*/  MOV R0, R4 ;  /* 0x0000000400007202 */ /* 0x000fe20000000f00 */
[----:B------:R-:W-:-:S03]  /*ca10*/  IMAD R7, R15, c[0x0][0x3f4], R5 ;  /* 0x0000fd000f077a24 */ /* 0x000fc600078e0205 */
[----:B------:R-:W-:-:S03]  /*ca20*/  IADD3 R3, R3, R8, RZ ;  /* 0x0000000803037210 */ /* 0x000fc60007ffe0ff */
        /* <DEDUP_REMOVED lines=22> */
.L_x_1692:
[----:B------:R-:W-:Y:S05]  /*cb90*/  BRA.DIV ~URZ, `(.L_x_1629) ;  /* 0x00002c427f007947 */ /* 0x000fea000b800000 */
[----:B------:R4:W1:Y:S02]  /*cba0*/  SHFL.IDX PT, R0, R12, RZ, 0x181f ;  /* 0x00181fff0c007589 */ /* 0x00086400000e0000 */
.L_x_1693:
        /* <DEDUP_REMOVED lines=14> */
[-C--:B---3--:R-:W-:Y:S02]  /*cc90*/  @!P2 LEA.HI.X R9, R177, R4.reuse, R15, 0x1, P5 ;  /* 0x00000004b109a211 */ /* 0x088fe400028f0c0f */
[-C--:B------:R-:W-:Y:S02]  /*cca0*/  @!P1 LEA.HI.X R7, R185, R4.reuse, R14, 0x1, P4 ;  /* 0x00000004b9079211 */ /* 0x080fe400020f0c0e */
[----:B------:R-:W-:Y:S01]  /*ccb0*/  @!P0 LEA.HI.X R3, R186, R4, R13, 0x1, P3 ;  /* 0x00000004ba038211 */ /* 0x000fe200018f0c0d */
[----:B------:R1:W-:Y:S04]  /*ccc0*/  @!P2 ST.E.128 [R8.64], RZ ;  /* 0x000000ff0800a985 */ /* 0x0003e8000c101d06 */
[----:B------:R1:W-:Y:S04]  /*ccd0*/  @!P1 ST.E.128 [R6.64], RZ ;  /* 0x000000ff06009985 */ /* 0x0003e8000c101d06 */
[----:B------:R1:W-:Y:S02]  /*cce0*/  @!P0 ST.E.128 [R2.64], RZ ;  /* 0x000000ff02008985 */ /* 0x0003e4000c101d06 */
.L_x_1631:
[----:B------:R-:W-:Y:S05]  /*ccf0*/  BSYNC B0 ;  /* 0x0000000000007941 */ /* 0x000fea0003800000 */
.L_x_1630:
[----:B------:R-:W-:Y:S05]  /*cd00*/  BRA.DIV ~URZ, `(.L_x_1632) ;  /* 0x00002b427f007947 */ /* 0x000fea000b800000 */
[----:B---3--:R3:W2:Y:S04]  /*cd10*/  SHFL.IDX PT, R4, R5, 0x1, 0x181f ;  /* 0x00381f0005047f89 */ /* 0x0086a800000e0000 */
[----:B-1----:R3:W1:Y:S02]  /*cd20*/  SHFL.IDX PT, R0, R12, 0x1, 0x181f ;  /* 0x00381f000c007f89 */ /* 0x00266400000e0000 */
.L_x_1694:
        /* <DEDUP_REMOVED lines=19> */
.L_x_1634:
[----:B------:R-:W-:Y:S05]  /*ce60*/  BSYNC B0 ;  /* 0x0000000000007941 */ /* 0x000fea0003800000 */
.L_x_1633:
[----:B------:R-:W-:Y:S05]  /*ce70*/  BRA.DIV ~URZ, `(.L_x_1635) ;  /* 0x00002aa27f007947 */ /* 0x000fea000b800000 */
[----:B--2---:R2:W3:Y:S02]  /*ce80*/  SHFL.IDX PT, R4, R5, 0x2, 0x181f ;  /* 0x00581f0005047f89 */ /* 0x0044e400000e0000 */
.L_x_1695:
[----:B------:R-:W-:Y:S05]  /*ce90*/  BRA.DIV ~URZ, `(.L_x_1636) ;  /* 0x00002af27f007947 */ /* 0x000fea000b800000 */
[----:B-1----:R1:W2:Y:S02]  /*cea0*/  SHFL.IDX PT, R0, R12, 0x2, 0x181f ;  /* 0x00581f000c007f89 */ /* 0x0022a400000e0000 */
.L_x_1696:
        /* <DEDUP_REMOVED lines=19> */
.L_x_1638:
[----:B------:R-:W-:Y:S05]  /*cfe0*/  BSYNC B0 ;  /* 0x0000000000007941 */ /* 0x000fea0003800000 */
.L_x_1637:
[----:B------:R-:W-:Y:S05]  /*cff0*/  BRA.DIV ~URZ, `(.L_x_1639) ;  /* 0x00002a027f007947 */ /* 0x000fea000b800000 */
[----:B---3--:R3:W1:Y:S04]  /*d000*/  SHFL.IDX PT, R4, R5, 0x3, 0x181f ;  /* 0x00781f0005047f89 */ /* 0x00866800000e0000 */
[----:B--2---:R3:W2:Y:S02]  /*d010*/  SHFL.IDX PT, R0, R12, 0x3, 0x181f ;  /* 0x00781f000c007f89 */ /* 0x0046a400000e0000 */
.L_x_1697:
[----:B------:R-:W-:-:S04]  /*d020*/  IADD3 R2, R10, 0x60, RZ ;  /* 0x000000600a027810 */ /* 0x000fc80007ffe0ff */
[----:B------:R-:W-:-:S13]  /*d030*/  ISETP.GE.AND P0, PT, R2, R11, PT ;  /* 0x0000000b0200720c */ /* 0x000fda0003f06270 */
[----:B------:R-:W-:Y:S05]  /*d040*/  @P0 BRA `(.L_x_1619) ;  /* 0x000000f000000947 */ /* 0x000fea0003800000 */
[----:B------:R-:W-:Y:S02]  /*d050*/  ISETP.GE.AND P2, PT, R177, c[0x0][0x3c8], PT ;  /* 0x0000f200b1007a0c */ /* 0x000fe40003f46270 */
[----:B------:R-:W-:Y:S02]  /*d060*/  ISETP.GE.AND P1, PT, R185, c[0x0][0x3c8], PT ;  /* 0x0000f200b9007a0c */ /* 0x000fe40003f26270 */
[----:B------:R-:W-:Y:S02]  /*d070*/  ISETP.GE.AND P0, PT, R186, c[0x0][0x3c8], PT ;  /* 0x0000f200ba007a0c */ /* 0x000fe40003f06270 */
[----:B------:R-:W-:Y:S02]  /*d080*/  SHF.R.S32.HI R13, RZ, 0x1f, R177 ;  /* 0x0000001fff0d7819 */ /* 0x000fe400000114b1 */
[----:B-1-34-:R-:W-:Y:S02]  /*d090*/  SHF.R.S32.HI R12, RZ, 0x1f, R185 ;  /* 0x0000001fff0c7819 */ /* 0x01afe400000114b9 */
[----:B------:R-:W-:-:S03]  /*d0a0*/  SHF.R.S32.HI R5, RZ, 0x1f, R186 ;  /* 0x0000001fff057819 */ /* 0x000fc600000114ba */
[-C--:B--2---:R-:W-:Y:S02]  /*d0b0*/  @!P2 LEA R8, P5, R177, R0.reuse, 0x1 ;  /* 0x00000000b108a211 */ /* 0x084fe400078a08ff */
        /* <DEDUP_REMOVED lines=8> */
.L_x_1619:
[----:B------:R-:W-:Y:S05]  /*d140*/  BSYNC B1 ;  /* 0x0000000000017941 */ /* 0x000fea0003800000 */
.L_x_1603:
[----:B-12-4-:R-:W2:Y:S02]  /*d150*/  LDL R0, [R1+0x4] ;  /* 0x0000040001007983 */ /* 0x016ea40000100800 */
[----:B--2---:R-:W-:-:S13]  /*d160*/  ISETP.NE.AND P0, PT, R0, RZ, PT ;  /* 0x000000ff0000720c */ /* 0x004fda0003f05270 */
[----:B------:R-:W-:Y:S01]  /*d170*/  @P0 WARPSYNC 0xffffffff ;  /* 0xffffffff00000948 */ /* 0x000fe20003800000 */
[----:B------:R-:W-:Y:S06]  /*d180*/  @P0 BAR.SYNC.DEFER_BLOCKING 0x5, 0x100 ;  /* 0x0144000000000b1d */ /* 0x000fec0000010000 */
[----:B------:R-:W1:Y:S04]  /*d190*/  @P0 LDS.128 R200, [0x24100] ;  /* 0x02410000ffc80984 */ /* 0x000e680000000c00 */
[----:B------:R-:W-:Y:S06]  /*d1a0*/  @P0 BAR.ARV 0x4, 0x100 ;  /* 0x0104000000000b1d */ /* 0x000fec0000002000 */
[----:B------:R-:W-:Y:S05]  /*d1b0*/  @P0 BRA `(.L_x_1640) ;  /* 0x00000ac000000947 */ /* 0x000fea0003800000 */
[----:B------:R-:W-:Y:S01]  /*d1c0*/  LOP3.LUT R13, R172, 0x1f, RZ, 0xc0, !PT ;  /* 0x0000001fac0d7812 */ /* 0x000fe200078ec0ff */
[----:B------:R-:W-:-:S03]  /*d1d0*/  IMAD.MOV.U32 R7, RZ, RZ, RZ ;  /* 0x000000ffff077224 */ /* 0x000fc600078e00ff */
[----:B------:R-:W-:Y:S01]  /*d1e0*/  ISETP.NE.AND P6, PT, R13, 0x1f, PT ;  /* 0x0000001f0d00780c */ /* 0x000fe20003fc5270 */
[----:B------:R-:W-:Y:S10]  /*d1f0*/  BRA.DIV ~URZ, `(.L_x_1641) ;  /* 0x000028d27f007947 */ /* 0x000ff4000b800000 */
[----:B------:R2:W4:Y:S02]  /*d200*/  SHFL.IDX PT, R9, R82, RZ, 0x1f ;  /* 0x00001fff52097589 */ /* 0x00052400000e0000 */
.L_x_1698:
[----:B------:R-:W-:Y:S05]  /*d210*/  BRA.DIV ~URZ, `(.L_x_1642) ;  /* 0x000029227f007947 */ /* 0x000fea000b800000 */
[----:B------:R2:W3:Y:S02]  /*d220*/  SHFL.IDX PT, R8, R82, 0x1, 0x1f ;  /* 0x00201f0052087f89 */ /* 0x0004e400000e0000 */
.L_x_1699:
[----:B-1----:R-:W-:Y:S02]  /*d230*/  IMAD.IADD R0, R203, 0x1, R13 ;  /* 0x00000001cb007824 */ /* 0x002fe400078e020d */
[----:B------:R-:W-:-:S03]  /*d240*/  IMAD.MOV.U32 R6, RZ, RZ, RZ ;  /* 0x000000ffff067224 */ /* 0x000fc600078e00ff */
[----:B------:R-:W-:-:S13]  /*d250*/  ISETP.GE.OR P0, PT, R0, c[0x0][0x53c], !P6 ;  /* 0x00014f0000007a0c */ /* 0x000fda0007706670 */
[----:B------:R-:W-:Y:S01]  /*d260*/  @!P0 IMAD.MOV.U32 R2, RZ, RZ, 0x4 ;  /* 0x00000004ff028424 */ /* 0x000fe200078e00ff */
[----:B------:R-:W-:-:S03]  /*d270*/  @!P0 MOV R3, 0x4 ;  /* 0x0000000400038802 */ /* 0x000fc60000000f00 */
[----:B---3--:R-:W-:-:S04]  /*d280*/  @!P0 IMAD.WIDE R4, R0, R2, c[0x0][0x580] ;  /* 0x0001600000048625 */ /* 0x008fc800078e0202 */
[----:B------:R-:W-:Y:S01]  /*d290*/  @!P0 IMAD.WIDE R2, R0, R3, c[0x0][0x578] ;  /* 0x00015e0000028625 */ /* 0x000fe200078e0203 */
[----:B------:R-:W3:Y:S04]  /*d2a0*/  @!P0 LDG.E R6, [R4.64] ;  /* 0x0000000604068981 */ /* 0x000ee8000c1e1900 */
[----:B------:R-:W3:Y:S01]  /*d2b0*/  @!P0 LDG.E R7, [R2.64] ;  /* 0x0000000602078981 */ /* 0x000ee2000c1e1900 */
[C---:B------:R-:W-:Y:S02]  /*d2c0*/  ISETP.GE.U32.AND P4, PT, R13.reuse, 0x10, PT ;  /* 0x000000100d00780c */ /* 0x040fe40003f86070 */
[C---:B------:R-:W-:Y:S02]  /*d2d0*/  ISETP.GE.U32.AND P3, PT, R13.reuse, 0x8, PT ;  /* 0x000000080d00780c */ /* 0x040fe40003f66070 */
[----:B------:R-:W-:-:S02]  /*d2e0*/  ISETP.GE.U32.AND P2, PT, R13, 0x4, PT ;  /* 0x000000040d00780c */ /* 0x000fc40003f46070 */
[C---:B------:R-:W-:Y:S02]  /*d2f0*/  ISETP.GE.U32.AND P1, PT, R13.reuse, 0x2, PT ;  /* 0x000000020d00780c */ /* 0x040fe40003f26070 */
[----:B------:R-:W-:Y:S02]  /*d300*/  ISETP.NE.AND P5, PT, R13, RZ, PT ;  /* 0x000000ff0d00720c */ /* 0x000fe40003fa5270 */
[----:B------:R-:W-:Y:S01]  /*d310*/  MOV R10, RZ ;  /* 0x000000ff000a7202 */ /* 0x000fe20000000f00 */
[----:B---3--:R-:W-:Y:S01]  /*d320*/  IMAD R0, R7, R6, RZ ;  /* 0x0000000607007224 */ /* 0x008fe200078e02ff */
[----:B------:R-:W-:Y:S07]  /*d330*/  BRA.DIV ~URZ, `(.L_x_1643) ;  /* 0x000028727f007947 */ /* 0x000fee000b800000 */
[----:B------:R1:W3:Y:S02]  /*d340*/  SHFL.UP PT, R4, R0, 0x1, RZ ;  /* 0x0420000000047989 */ /* 0x0002e400000e00ff */
.L_x_1700:
        /* <DEDUP_REMOVED lines=16> */
.L_x_1701:
[----:B---3--:R-:W-:Y:S01]  /*d450*/  IMAD R0, R0, c[0x0][0x538], RZ ;  /* 0x00014e0000007a24 */ /* 0x008fe200078e02ff */
[----:B------:R-:W-:Y:S04]  /*d460*/  BSSY B1, `(.L_x_1645) ;  /* 0x000007c000017945 */ /* 0x000fe80003800000 */
[----:B------:R-:W-:-:S04]  /*d470*/  IADD3 R8, R0, R8, RZ ;  /* 0x0000000800087210 */ /* 0x000fc80007ffe0ff */
[----:B----4-:R-:W-:-:S13]  /*d480*/  ISETP.GT.AND P0, PT, R8, R9, PT ;  /* 0x000000090800720c */ /* 0x010fda0003f04270 */
[----:B------:R-:W-:Y:S05]  /*d490*/  @P0 BRA `(.L_x_1646) ;  /* 0x0000024000000947 */ /* 0x000fea0003800000 */
.L_x_1650:
        /* <DEDUP_REMOVED lines=11> */
[----:B------:R-:W3:Y:S04]  /*d550*/  @!P0 LDG.E R6, [R4.64] ;  /* 0x0000000604068981 */ /* 0x000ee8000c1e1900 */
[----:B------:R-:W3:Y:S02]  /*d560*/  @!P0 LDG.E R7, [R2.64] ;  /* 0x0000000602078981 */ /* 0x000ee4000c1e1900 */
[----:B---3--:R-:W-:Y:S01]  /*d570*/  IMAD R0, R7, R6, RZ ;  /* 0x0000000607007224 */ /* 0x008fe200078e02ff */
[----:B------:R-:W-:Y:S05]  /*d580*/  BRA.DIV ~URZ, `(.L_x_1648) ;  /* 0x000028127f007947 */ /* 0x000fea000b800000 */
[----:B------:R1:W3:Y:S02]  /*d590*/  SHFL.UP PT, R2, R0, 0x1, RZ ;  /* 0x0420000000027989 */ /* 0x0002e400000e00ff */
.L_x_1702:
        /* <DEDUP_REMOVED lines=16> */
.L_x_1703:
[----:B---3--:R-:W-:-:S05]  /*d6a0*/  IMAD R0, R0, c[0x0][0x538], RZ ;  /* 0x00014e0000007a24 */ /* 0x008fca00078e02ff */
[----:B------:R-:W-:-:S04]  /*d6b0*/  IADD3 R8, R0, R8, RZ ;  /* 0x0000000800087210 */ /* 0x000fc80007ffe0ff */
[----:B------:R-:W-:-:S13]  /*d6c0*/  ISETP.GT.AND P0, PT, R8, R9, PT ;  /* 0x000000090800720c */ /* 0x000fda0003f04270 */
[----:B-12---:R-:W-:Y:S05]  /*d6d0*/  @!P0 BRA `(.L_x_1650) ;  /* 0xfffffdc000008947 */ /* 0x006fea000383ffff */
.L_x_1646:
[----:B------:R-:W-:-:S05]  /*d6e0*/  IADD3 R8, -R0, R8, RZ ;  /* 0x0000000800087210 */ /* 0x000fca0007ffe1ff */
[----:B------:R-:W-:-:S05]  /*d6f0*/  IMAD R0, R4, c[0x0][0x538], R8 ;  /* 0x00014e0004007a24 */ /* 0x000fca00078e0208 */
[----:B------:R-:W-:Y:S01]  /*d700*/  ISETP.GT.AND P0, PT, R0, R9, PT ;  /* 0x000000090000720c */ /* 0x000fe20003f04270 */
[----:B------:R-:W-:-:S12]  /*d710*/  BRA.DIV ~URZ, `(.L_x_1651) ;  /* 0x000028827f007947 */ /* 0x000fd8000b800000 */
[----:B------:R-:W-:-:S04]  /*d720*/  VOTE.ANY R0, PT, !P0 ;  /* 0x0000000000007806 */ /* 0x000fc800040e0100 */
.L_x_1704:
[----:B------:R3:W4:Y:S01]  /*d730*/  POPC R11, R0 ;  /* 0x00000000000b7309 */ /* 0x0007220000000000 */
[----:B------:R-:W-:Y:S05]  /*d740*/  BRA.DIV ~URZ, `(.L_x_1652) ;  /* 0x000028927f007947 */ /* 0x000fea000b800000 */
[----:B----4-:R4:W1:Y:S04]  /*d750*/  SHFL.IDX PT, R6, R6, R11, 0x1f ;  /* 0x00001f0b06067589 */ /* 0x01086800000e0000 */
[----:B------:R4:W2:Y:S02]  /*d760*/  SHFL.IDX PT, R7, R7, R11, 0x1f ;  /* 0x00001f0b07077589 */ /* 0x0008a400000e0000 */
.L_x_1705:
[----:B------:R-:W-:Y:S01]  /*d770*/  ISETP.NE.AND P0, PT, R0, RZ, PT ;  /* 0x000000ff0000720c */ /* 0x000fe20003f05270 */
[----:B------:R-:W-:-:S12]  /*d780*/  BSSY B0, `(.L_x_1653) ;  /* 0x0000005000007945 */ /* 0x000fd80003800000 */
[----:B------:R-:W-:Y:S05]  /*d790*/  @!P0 BRA `(.L_x_1654) ;  /* 0x0000003000008947 */ /* 0x000fea0003800000 */
[----:B---3--:R-:W-:Y:S01]  /*d7a0*/  IADD3 R0, R11, -0x1, RZ ;  /* 0xffffffff0b007810 */ /* 0x008fe20007ffe0ff */
[----:B------:R-:W-:Y:S05]  /*d7b0*/  BRA.DIV ~URZ, `(.L_x_1655) ;  /* 0x000028f27f007947 */ /* 0x000fea000b800000 */
[----:B------:R3:W4:Y:S02]  /*d7c0*/  SHFL.IDX PT, R10, R4, R0, 0x1f ;  /* 0x00001f00040a7589 */ /* 0x00072400000e0000 */
.L_x_1654:
[----:B------:R-:W-:Y:S05]  /*d7d0*/  BSYNC B0 ;  /* 0x0000000000007941 */ /* 0x000fea0003800000 */
.L_x_1653:
[-C--:B-1-3--:R-:W-:Y:S01]  /*d7e0*/  IABS R4, R6.reuse ;  /* 0x0000000600047213 */ /* 0x08afe20000000000 */
[----:B----4-:R-:W-:Y:S01]  /*d7f0*/  IMAD R200, R10, c[0x0][0x538], R8 ;  /* 0x00014e000ac87a24 */ /* 0x010fe200078e0208 */
[----:B--2---:R-:W-:Y:S01]  /*d800*/  IABS R0, R7 ;  /* 0x0000000700007213 */ /* 0x004fe20000000000 */
        /* <DEDUP_REMOVED lines=61> */
.L_x_1647:
[----:B------:R-:W-:Y:S01]  /*dbe0*/  IMAD.MOV.U32 R200, RZ, RZ, R9 ;  /* 0x000000ffffc87224 */ /* 0x000fe200078e0009 */
[----:B------:R-:W-:Y:S01]  /*dbf0*/  MOV R202, RZ ;  /* 0x000000ff00ca7202 */ /* 0x000fe20000000f00 */
[----:B------:R-:W-:Y:S01]  /*dc00*/  IMAD.MOV.U32 R201, RZ, RZ, RZ ;  /* 0x000000ffffc97224 */ /* 0x000fe200078e00ff */
[----:B------:R-:W-:Y:S02]  /*dc10*/  MOV R203, c[0x0][0x53c] ;  /* 0x00014f0000cb7a02 */ /* 0x000fe40000000f00 */
.L_x_1656:
[----:B------:R-:W-:Y:S05]  /*dc20*/  BSYNC B1 ;  /* 0x0000000000017941 */ /* 0x000fea0003800000 */
.L_x_1645:
[----:B------:R-:W-:Y:S01]  /*dc30*/  WARPSYNC 0xffffffff ;  /* 0xffffffff00007948 */ /* 0x000fe20003800000 */
[----:B------:R-:W-:Y:S01]  /*dc40*/  BAR.SYNC.DEFER_BLOCKING 0x4, 0x100 ;  /* 0x0104000000007b1d */ /* 0x000fe20000010000 */
[----:B------:R-:W-:-:S13]  /*dc50*/  ISETP.NE.AND P0, PT, R13, RZ, PT ;  /* 0x000000ff0d00720c */ /* 0x000fda0003f05270 */
[----:B------:R3:W-:Y:S04]  /*dc60*/  @!P0 STS.128 [0x24100], R200 ;  /* 0x024100c8ff008388 */ /* 0x0007e80000000c00 */
[----:B------:R-:W-:Y:S06]  /*dc70*/  BAR.ARV 0x5, 0x100 ;  /* 0x0144000000007b1d */ /* 0x000fec0000002000 */
.L_x_1640:
[----:B-1----:R-:W-:-:S13]  /*dc80*/  ISETP.GE.AND P0, PT, R203, c[0x0][0x53c], PT ;  /* 0x00014f00cb007a0c */ /* 0x002fda0003f06270 */
[----:B--23--:R-:W-:Y:S01]  /*dc90*/  @P0 CALL.REL.NOINC `(.L_x_1657) ;  /* 0x0000001000000944 */ /* 0x00cfe20003c00000 */
[----:B------:R-:W-:Y:S05]  /*dca0*/  BRA `(.L_x_1658) ;  /* 0xffff38f000007947 */ /* 0x000fea000383ffff */
.L_x_1657:
[----:B------:R-:W-:Y:S05]  /*dcb0*/  EXIT ;  /* 0x000000000000794d */ /* 0x000fea0003800000 */
.L_x_1548:
[----:B------:R-:W-:Y:S01]  /*dcc0*/  IMAD.MOV.U32 R0, RZ, RZ, R5 ;  /* 0x000000ffff007224 */ /* 0x000fe200078e0005 */
[----:B------:R-:W-:Y:S02]  /*dcd0*/  MOV R2, 0x1 ;  /* 0x0000000100027802 */ /* 0x000fe40000000f00 */
[----:B------:R-:W-:Y:S02]  /*dce0*/  MOV R3, 0xdd00 ;  /* 0x0000dd0000037802 */ /* 0x000fe40000000f00 */
[----:B--2---:R-:W-:Y:S05]  /*dcf0*/  CALL.REL.NOINC `($__internal_28_$__cuda_sm70_shflsync_up_p) ;  /* 0x000024d000007944 */ /* 0x004fea0003c00000 */
[----:B------:R-:W-:Y:S01]  /*dd00*/  MOV R0, R4 ;  /* 0x0000000400007202 */ /* 0x000fe20000000f00 */
[----:B------:R-:W-:Y:S05]  /*dd10*/  BRA `(.L_x_1659) ;  /* 0xffff273000007947 */ /* 0x000fea000383ffff */
.L_x_1549:
[----:B------:R-:W-:Y:S01]  /*dd20*/  IMAD.MOV.U32 R0, RZ, RZ, R5 ;  /* 0x000000ffff007224 */ /* 0x000fe200078e0005 */
[----:B------:R-:W-:Y:S02]  /*dd30*/  MOV R2, 0x2 ;  /* 0x0000000200027802 */ /* 0x000fe40000000f00 */
[----:B------:R-:W-:Y:S02]  /*dd40*/  MOV R3, 0xdd60 ;  /* 0x0000dd6000037802 */ /* 0x000fe40000000f00 */
[----:B--2---:R-:W-:Y:S05]  /*dd50*/  CALL.REL.NOINC `($__internal_28_$__cuda_sm70_shflsync_up_p) ;  /* 0x0000247000007944 */ /* 0x004fea0003c00000 */
[----:B------:R-:W-:Y:S01]  /*dd60*/  SEL R0, R4, RZ, P4 ;  /* 0x000000ff04007207 */ /* 0x000fe20002000000 */
[----:B------:R-:W-:Y:S01]  /*dd70*/  IMAD.MOV.U32 R2, RZ, RZ, 0x4 ;  /* 0x00000004ff027424 */ /* 0x000fe200078e00ff */
[----:B------:R-:W-:-:S03]  /*dd80*/  MOV R3, 0xddb0 ;  /* 0x0000ddb000037802 */ /* 0x000fc60000000f00 */
[----:B------:R-:W-:Y:S02]  /*dd90*/  IMAD.IADD R0, R5, 0x1, R0 ;  /* 0x0000000105007824 */ /* 0x000fe400078e0200 */
[----:B------:R-:W-:Y:S05]  /*dda0*/  CALL.REL.NOINC `($__internal_28_$__cuda_sm70_shflsync_up_p) ;  /* 0x0000242000007944 */ /* 0x000fea0003c00000 */
        /* <DEDUP_REMOVED lines=12> */
[----:B------:R-:W-:Y:S02]  /*de70*/  MOV R3, 0x1f ;  /* 0x0000001f00037802 */ /* 0x000fe40000000f00 */
[----:B------:R-:W-:Y:S01]  /*de80*/  MOV R2, 0xdec0 ;  /* 0x0000dec000027802 */ /* 0x000fe20000000f00 */
[----:B------:R-:W-:-:S04]  /*de90*/  IMAD.IADD R4, R0, 0x1, R4 ;  /* 0x0000000100047824 */ /* 0x000fc800078e0204 */
[----:B------:R-:W-:Y:S02]  /*dea0*/  IMAD.MOV.U32 R31, RZ, RZ, R4 ;  /* 0x000000ffff1f7224 */ /* 0x000fe400078e0004 */
[----:B------:R-:W-:Y:S05]  /*deb0*/  CALL.REL.NOINC `($__internal_27_$__cuda_sm70_shflsync_idx_p) ;  /* 0x000022c000007944 */ /* 0x000fea0003c00000 */
[----:B------:R-:W-:Y:S01]  /*dec0*/  MOV R0, R30 ;  /* 0x0000001e00007202 */ /* 0x000fe20000000f00 */
[----:B------:R-:W-:Y:S05]  /*ded0*/  BRA `(.L_x_1660) ;  /* 0xffff267000007947 */ /* 0x000fea000383ffff */
.L_x_1551:
[----:B------:R-:W-:Y:S02]  /*dee0*/  SEL R0, RZ, 0x1, P0 ;  /* 0x00000001ff007807 */ /* 0x000fe40000000000 */
[----:B------:R-:W-:Y:S02]  /*def0*/  MOV R2, 0xdf10 ;  /* 0x0000df1000027802 */ /* 0x000fe40000000f00 */
[----:B------:R-:W-:Y:S05]  /*df00*/  CALL.REL.NOINC `($__internal_29_$__cuda_sm70_votesync_ballot) ;  /* 0x0000233000007944 */ /* 0x000fea0003c00000 */
[----:B------:R-:W-:Y:S05]  /*df10*/  BRA `(.L_x_1661) ;  /* 0xffff26c000007947 */ /* 0x000fea000383ffff */
.L_x_1552:
[----:B------:R-:W-:Y:S01]  /*df20*/  IMAD.MOV.U32 R31, RZ, RZ, R8 ;  /* 0x000000ffff1f7224 */ /* 0x000fe200078e0008 */
[----:B--2---:R-:W-:Y:S01]  /*df30*/  MOV R30, R203 ;  /* 0x000000cb001e7202 */ /* 0x004fe20000000f00 */
[----:B------:R-:W-:Y:S01]  /*df40*/  IMAD.MOV.U32 R3, RZ, RZ, 0x1f ;  /* 0x0000001fff037424 */ /* 0x000fe200078e00ff */
[----:B------:R-:W-:Y:S02]  /*df50*/  MOV R2, 0xdf70 ;  /* 0x0000df7000027802 */ /* 0x000fe40000000f00 */
[----:B-1----:R-:W-:Y:S05]  /*df60*/  CALL.REL.NOINC `($__internal_27_$__cuda_sm70_shflsync_idx_p) ;  /* 0x0000221000007944 */ /* 0x002fea0003c00000 */
[----:B------:R-:W-:Y:S01]  /*df70*/  IMAD.MOV.U32 R11, RZ, RZ, R30 ;  /* 0x000000ffff0b7224 */ /* 0x000fe200078e001e */
[----:B------:R-:W-:Y:S01]  /*df80*/  MOV R31, R7 ;  /* 0x00000007001f7202 */ /* 0x000fe20000000f00 */
[----:B------:R-:W-:Y:S01]  /*df90*/  IMAD.MOV.U32 R5, RZ, RZ, RZ ;  /* 0x000000ffff057224 */ /* 0x000fe200078e00ff */
[----:B------:R-:W-:Y:S01]  /*dfa0*/  MOV R30, R203 ;  /* 0x000000cb001e7202 */ /* 0x000fe20000000f00 */
[----:B------:R-:W-:Y:S01]  /*dfb0*/  IMAD.MOV.U32 R3, RZ, RZ, 0x1f ;  /* 0x0000001fff037424 */ /* 0x000fe200078e00ff */
[----:B------:R-:W-:-:S02]  /*dfc0*/  MOV R2, 0xdfe0 ;  /* 0x0000dfe000027802 */ /* 0x000fc40000000f00 */
[----:B------:R-:W-:Y:S05]  /*dfd0*/  CALL.REL.NOINC `($__internal_27_$__cuda_sm70_shflsync_idx_p) ;  /* 0x000021a000007944 */ /* 0x000fea0003c00000 */
[----:B------:R-:W-:Y:S01]  /*dfe0*/  MOV R10, R30 ;  /* 0x0000001e000a7202 */ /* 0x000fe20000000f00 */
[----:B------:R-:W-:Y:S05]  /*dff0*/  BRA `(.L_x_1662) ;  /* 0xffff263000007947 */ /* 0x000fea000383ffff */
.L_x_1555:
[----:B------:R-:W-:Y:S01]  /*e000*/  IMAD.MOV.U32 R31, RZ, RZ, R4 ;  /* 0x000000ffff1f7224 */ /* 0x000fe200078e0004 */
[----:B------:R-:W-:-:S02]  /*e010*/  MOV R3, 0x1f ;  /* 0x0000001f00037802 */ /* 0x000fc40000000f00 */
[----:B------:R-:W-:Y:S02]  /*e020*/  MOV R2, 0xe040 ;  /* 0x0000e04000027802 */ /* 0x000fe40000000f00 */
[----:B-1234-:R-:W-:Y:S05]  /*e030*/  CALL.REL.NOINC `($__internal_27_$__cuda_sm70_shflsync_idx_p) ;  /* 0x0000214000007944 */ /* 0x01efea0003c00000 */
[----:B------:R-:W-:Y:S01]  /*e040*/  MOV R5, R30 ;  /* 0x0000001e00057202 */ /* 0x000fe20000000f00 */
[----:B------:R-:W-:Y:S05]  /*e050*/  BRA `(.L_x_1554) ;  /* 0xffff263000007947 */ /* 0x000fea000383ffff */
.L_x_1563:
[----:B------:R-:W-:Y:S01]  /*e060*/  IMAD.MOV.U32 R31, RZ, RZ, R5 ;  /* 0x000000ffff1f7224 */ /* 0x000fe200078e0005 */
[----:B------:R-:W-:Y:S01]  /*e070*/  MOV R30, RZ ;  /* 0x000000ff001e7202 */ /* 0x000fe20000000f00 */
[----:B------:R-:W-:Y:S01]  /*e080*/  IMAD.MOV.U32 R3, RZ, RZ, 0x181f ;  /* 0x0000181fff037424 */ /* 0x000fe200078e00ff */
[----:B------:R-:W-:Y:S02]  /*e090*/  MOV R2, 0xe0b0 ;  /* 0x0000e0b000027802 */ /* 0x000fe40000000f00 */
[----:B-----5:R-:W-:Y:S05]  /*e0a0*/  CALL.REL.NOINC `($__internal_27_$__cuda_sm70_shflsync_idx_p) ;  /* 0x000020d000007944 */ /* 0x020fea0003c00000 */
[----:B------:R-:W-:Y:S01]  /*e0b0*/  MOV R4, R30 ;  /* 0x0000001e00047202 */ /* 0x000fe20000000f00 */
[----:B------:R-:W-:Y:S05]  /*e0c0*/  BRA `(.L_x_1663) ;  /* 0xffff40d000007947 */ /* 0x000fea000383ffff */
.L_x_1564:
[----:B------:R-:W-:Y:S01]  /*e0d0*/  IMAD.MOV.U32 R31, RZ, RZ, R12 ;  /* 0x000000ffff1f7224 */ /* 0x000fe200078e000c */
[----:B------:R-:W-:Y:S01]  /*e0e0*/  MOV R30, RZ ;  /* 0x000000ff001e7202 */ /* 0x000fe20000000f00 */
[----:B------:R-:W-:Y:S01]  /*e0f0*/  IMAD.MOV.U32 R3, RZ, RZ, 0x181f ;  /* 0x0000181fff037424 */ /* 0x000fe200078e00ff */
[----:B------:R-:W-:Y:S02]  /*e100*/  MOV R2, 0xe120 ;  /* 0x0000e12000027802 */ /* 0x000fe40000000f00 */
[----:B-12--5:R-:W-:Y:S05]  /*e110*/  CALL.REL.NOINC `($__internal_27_$__cuda_sm70_shflsync_idx_p) ;  /* 0x0000206000007944 */ /* 0x026fea0003c00000 */
[----:B------:R-:W-:Y:S01]  /*e120*/  MOV R0, R30 ;  /* 0x0000001e00007202 */ /* 0x000fe20000000f00 */
[----:B------:R-:W-:Y:S05]  /*e130*/  BRA `(.L_x_1664) ;  /* 0xffff408000007947 */ /* 0x000fea000383ffff */
.L_x_1567:
[----:B------:R-:W-:Y:S01]  /*e140*/  IMAD.MOV.U32 R31, RZ, RZ, R5 ;  /* 0x000000ffff1f7224 */ /* 0x000fe200078e0005 */
[----:B------:R-:W-:Y:S01]  /*e150*/  MOV R30, 0x1 ;  /* 0x00000001001e7802 */ /* 0x000fe20000000f00 */
[----:B--2---:R-:W-:Y:S01]  /*e160*/  IMAD.MOV.U32 R3, RZ, RZ, 0x181f ;  /* 0x0000181fff037424 */ /* 0x004fe200078e00ff */
[----:B------:R-:W-:-:S02]  /*e170*/  MOV R2, 0xe190 ;  /* 0x0000e19000027802 */ /* 0x000fc40000000f00 */
[----:B-1-345:R-:W-:Y:S05]  /*e180*/  CALL.REL.NOINC `($__internal_27_$__cuda_sm70_shflsync_idx_p) ;  /* 0x00001ff000007944 */ /* 0x03afea0003c00000 */
[----:B------:R-:W-:Y:S01]  /*e190*/  IMAD.MOV.U32 R4, RZ, RZ, R30 ;  /* 0x000000ffff047224 */ /* 0x000fe200078e001e */
[----:B------:R-:W-:Y:S01]  /*e1a0*/  MOV R30, 0x1 ;  /* 0x00000001001e7802 */ /* 0x000fe20000000f00 */
[----:B------:R-:W-:Y:S01]  /*e1b0*/  IMAD.MOV.U32 R31, RZ, RZ, R12 ;  /* 0x000000ffff1f7224 */ /* 0x000fe200078e000c */
[----:B------:R-:W-:-:S02]  /*e1c0*/  MOV R3, 0x181f ;  /* 0x0000181f00037802 */ /* 0x000fc40000000f00 */
[----:B------:R-:W-:Y:S02]  /*e1d0*/  MOV R2, 0xe1f0 ;  /* 0x0000e1f000027802 */ /* 0x000fe40000000f00 */
[----:B------:R-:W-:Y:S05]  /*e1e0*/  CALL.REL.NOINC `($__internal_27_$__cuda_sm70_shflsync_idx_p) ;  /* 0x00001f9000007944 */ /* 0x000fea0003c00000 */
[----:B------:R-:W-:Y:S01]  /*e1f0*/  MOV R0, R30 ;  /* 0x0000001e00007202 */ /* 0x000fe20000000f00 */
[----:B------:R-:W-:Y:S05]  /*e200*/  BRA `(.L_x_1665) ;  /* 0xffff413000007947 */ /* 0x000fea000383ffff */
.L_x_1570:
[----:B------:R-:W-:Y:S01]  /*e210*/  IMAD.MOV.U32 R31, RZ, RZ, R5 ;  /* 0x000000ffff1f7224 */ /* 0x000fe200078e0005 */
[----:B------:R-:W-:Y:S01]  /*e220*/  MOV R30, 0x2 ;  /* 0x00000002001e7802 */ /* 0x000fe20000000f00 */
[----:B-1----:R-:W-:Y:S01]  /*e230*/  IMAD.MOV.U32 R3, RZ, RZ, 0x181f ;  /* 0x0000181fff037424 */ /* 0x002fe200078e00ff */
[----:B------:R-:W-:Y:S02]  /*e240*/  MOV R2, 0xe260 ;  /* 0x0000e26000027802 */ /* 0x000fe40000000f00 */
[----:B--2345:R-:W-:Y:S05]  /*e250*/  CALL.REL.NOINC `($__internal_27_$__cuda_sm70_shflsync_idx_p) ;  /* 0x00001f2000007944 */ /* 0x03cfea0003c00000 */
[----:B------:R-:W-:Y:S01]  /*e260*/  MOV R4, R30 ;  /* 0x0000001e00047202 */ /* 0x000fe20000000f00 */
[----:B------:R-:W-:Y:S05]  /*e270*/  BRA `(.L_x_1666) ;  /* 0xffff422000007947 */ /* 0x000fea000383ffff */
.L_x_1571:
[----:B------:R-:W-:Y:S01]  /*e280*/  IMAD.MOV.U32 R31, RZ, RZ, R12 ;  /* 0x000000ffff1f7224 */ /* 0x000fe200078e000c */
[----:B------:R-:W-:Y:S01]  /*e290*/  MOV R30, 0x2 ;  /* 0x00000002001e7802 */ /* 0x000fe20000000f00 */
[----:B------:R-:W-:Y:S01]  /*e2a0*/  IMAD.MOV.U32 R3, RZ, RZ, 0x181f ;  /* 0x0000181fff037424 */ /* 0x000fe200078e00ff */
[----:B------:R-:W-:Y:S02]  /*e2b0*/  MOV R2, 0xe2d0 ;  /* 0x0000e2d000027802 */ /* 0x000fe40000000f00 */
[----:B-12345:R-:W-:Y:S05]  /*e2c0*/  CALL.REL.NOINC `($__internal_27_$__cuda_sm70_shflsync_idx_p) ;  /* 0x00001eb000007944 */ /* 0x03efea0003c00000 */
[----:B------:R-:W-:Y:S01]  /*e2d0*/  MOV R0, R30 ;  /* 0x0000001e00007202 */ /* 0x000fe20000000f00 */
[----:B------:R-:W-:Y:S05]  /*e2e0*/  BRA `(.L_x_1667) ;  /* 0xffff41d000007947 */ /* 0x000fea000383ffff */
.L_x_1574:
[----:B------:R-:W-:Y:S01]  /*e2f0*/  IMAD.MOV.U32 R31, RZ, RZ, R5 ;  /* 0x000000ffff1f7224 */ /* 0x000fe200078e0005 */
[----:B------:R-:W-:Y:S01]  /*e300*/  MOV R30, 0x3 ;  /* 0x00000003001e7802 */ /* 0x000fe20000000f00 */
[----:B-1----:R-:W-:Y:S01]  /*e310*/  IMAD.MOV.U32 R3, RZ, RZ, 0x181f ;  /* 0x0000181fff037424 */ /* 0x002fe200078e00ff */
[----:B------:R-:W-:-:S02]  /*e320*/  MOV R2, 0xe340 ;  /* 0x0000e34000027802 */ /* 0x000fc40000000f00 */
[----:B--2345:R-:W-:Y:S05]  /*e330*/  CALL.REL.NOINC `($__internal_27_$__cuda_sm70_shflsync_idx_p) ;  /* 0x00001e4000007944 */ /* 0x03cfea0003c00000 */
        /* <DEDUP_REMOVED lines=8> */
.L_x_1577:
[----:B------:R-:W-:Y:S01]  /*e3c0*/  IMAD.MOV.U32 R31, RZ, RZ, R5 ;  /* 0x000000ffff1f7224 */ /* 0x000fe200078e0005 */
[----:B------:R-:W-:Y:S01]  /*e3d0*/  MOV R30, RZ ;  /* 0x000000ff001e7202 */ /* 0x000fe20000000f00 */
[----:B------:R-:W-:Y:S01]  /*e3e0*/  IMAD.MOV.U32 R3, RZ, RZ, 0x181f ;  /* 0x0000181fff037424 */ /* 0x000fe200078e00ff */
[----:B------:R-:W-:Y:S02]  /*e3f0*/  MOV R2, 0xe410 ;  /* 0x0000e41000027802 */ /* 0x000fe40000000f00 */
[----:B------:R-:W-:Y:S05]  /*e400*/  CALL.REL.NOINC `($__internal_27_$__cuda_sm70_shflsync_idx_p) ;  /* 0x00001d7000007944 */ /* 0x000fea0003c00000 */
[----:B------:R-:W-:Y:S01]  /*e410*/  MOV R4, R30 ;  /* 0x0000001e00047202 */ /* 0x000fe20000000f00 */
[----:B------:R-:W-:Y:S05]  /*e420*/  BRA `(.L_x_1669) ;  /* 0xffff4cc000007947 */ /* 0x000fea000383ffff */
.L_x_1578:
[----:B------:R-:W-:Y:S01]  /*e430*/  IMAD.MOV.U32 R31, RZ, RZ, R10 ;  /* 0x000000ffff1f7224 */ /* 0x000fe200078e000a */
[----:B------:R-:W-:Y:S01]  /*e440*/  MOV R30, RZ ;  /* 0x000000ff001e7202 */ /* 0x000fe20000000f00 */
[----:B------:R-:W-:Y:S01]  /*e450*/  IMAD.MOV.U32 R3, RZ, RZ, 0x181f ;  /* 0x0000181fff037424 */ /* 0x000fe200078e00ff */
[----:B------:R-:W-:Y:S02]  /*e460*/  MOV R2, 0xe480 ;  /* 0x0000e48000027802 */ /* 0x000fe40000000f00 */
[----:B-12---:R-:W-:Y:S05]  /*e470*/  CALL.REL.NOINC `($__internal_27_$__cuda_sm70_shflsync_idx_p) ;  /* 0x00001d0000007944 */ /* 0x006fea0003c00000 */
[----:B------:R-:W-:Y:S02]  /*e480*/  IADD3 R8, P0, R30, R20, RZ ;  /* 0x000000141e087210 */ /* 0x000fe40007f1e0ff */
[----:B------:R-:W-:-:S02]  /*e490*/  MOV R31, R5 ;  /* 0x00000005001f7202 */ /* 0x000fc40000000f00 */
[----:B------:R-:W-:Y:S01]  /*e4a0*/  SEL R12, RZ, 0x10, P5 ;  /* 0x00000010ff0c7807 */ /* 0x000fe20002800000 */
[----:B------:R-:W-:Y:S01]  /*e4b0*/  IMAD.X R9, R4, 0x1, R16, P0 ;  /* 0x0000000104097824 */ /* 0x000fe200000e0610 */
[----:B------:R-:W-:Y:S02]  /*e4c0*/  IADD3 R6, P0, R30, R19, RZ ;  /* 0x000000131e067210 */ /* 0x000fe40007f1e0ff */
[----:B------:R-:W-:Y:S02]  /*e4d0*/  SEL R11, RZ, 0x10, P4 ;  /* 0x00000010ff0b7807 */ /* 0x000fe40002000000 */
[----:B------:R-:W-:Y:S01]  /*e4e0*/  @!PT LDS RZ, [RZ] ;  /* 0x00000000fffff984 */ /* 0x000fe20000000800 */
[----:B------:R-:W-:Y:S01]  /*e4f0*/  @!PT LDS RZ, [RZ] ;  /* 0x00000000fffff984 */ /* 0x000fe20000000800 */
[----:B------:R-:W-:Y:S01]  /*e500*/  @!PT LDS RZ, [RZ] ;  /* 0x00000000fffff984 */ /* 0x000fe20000000800 */
[----:B------:R1:W-:Y:S01]  /*e510*/  LDGSTS.E.BYPASS.LTC128B.128 [R188+0x12100], [R8.64], !P5 ;  /* 0x1210000008bc7fae */ /* 0x0003e2000e901d46 */
[----:B------:R-:W-:Y:S01]  /*e520*/  IMAD.X R7, R4, 0x1, R13, P0 ;  /* 0x0000000104077824 */ /* 0x000fe200000e060d */
[----:B------:R-:W-:Y:S01]  /*e530*/  IADD3 R2, P0, R30, R17, RZ ;  /* 0x000000111e027210 */ /* 0x000fe20007f1e0ff */
[----:B------:R-:W-:-:S03]  /*e540*/  IMAD.MOV.U32 R30, RZ, RZ, 0x1 ;  /* 0x00000001ff1e7424 */ /* 0x000fc600078e00ff */
[----:B------:R2:W-:Y:S01]  /*e550*/  LDGSTS.E.BYPASS.LTC128B.128 [R188+0x14100], [R6.64], !P4 ;  /* 0x1410000006bc7fae */ /* 0x0005e2000e101d46 */
[----:B------:R-:W-:-:S05]  /*e560*/  IMAD.X R3, R4, 0x1, R15, P0 ;  /* 0x0000000104037824 */ /* 0x000fca00000e060f */
[----:B------:R3:W-:Y:S01]  /*e570*/  LDGSTS.E.BYPASS.LTC128B.128 [R188+0x16100], [R2.64], !P6 ;  /* 0x1610000002bc7fae */ /* 0x0007e2000f101d46 */
[----:B-1----:R-:W-:Y:S01]  /*e580*/  IMAD.MOV.U32 R9, RZ, RZ, R252 ;  /* 0x000000ffff097224 */ /* 0x002fe200078e00fc */
[----:B---3--:R-:W-:Y:S02]  /*e590*/  MOV R3, 0x181f ;  /* 0x0000181f00037802 */ /* 0x008fe40000000f00 */
[----:B------:R-:W-:Y:S02]  /*e5a0*/  MOV R2, 0xe5c0 ;  /* 0x0000e5c000027802 */ /* 0x000fe40000000f00 */
[----:B--2---:R-:W-:Y:S05]  /*e5b0*/  CALL.REL.NOINC `($__internal_27_$__cuda_sm70_shflsync_idx_p) ;  /* 0x00001bc000007944 */ /* 0x004fea0003c00000 */
[----:B------:R-:W-:Y:S01]  /*e5c0*/  IMAD.MOV.U32 R8, RZ, RZ, R30 ;  /* 0x000000ffff087224 */ /* 0x000fe200078e001e */
[----:B------:R-:W-:Y:S01]  /*e5d0*/  MOV R30, 0x1 ;  /* 0x00000001001e7802 */ /* 0x000fe20000000f00 */
[----:B------:R-:W-:Y:S01]  /*e5e0*/  IMAD.MOV.U32 R31, RZ, RZ, R10 ;  /* 0x000000ffff1f7224 */ /* 0x000fe200078e000a */
[----:B------:R-:W-:Y:S02]  /*e5f0*/  MOV R3, 0x181f ;  /* 0x0000181f00037802 */ /* 0x000fe40000000f00 */
[----:B------:R-:W-:Y:S02]  /*e600*/  MOV R2, 0xe620 ;  /* 0x0000e62000027802 */ /* 0x000fe40000000f00 */
[----:B------:R-:W-:Y:S05]  /*e610*/  CALL.REL.NOINC `($__internal_27_$__cuda_sm70_shflsync_idx_p) ;  /* 0x00001b6000007944 */ /* 0x000fea0003c00000 */
[----:B------:R-:W-:Y:S01]  /*e620*/  MOV R0, R30 ;  /* 0x0000001e00007202 */ /* 0x000fe20000000f00 */
[----:B------:R-:W-:Y:S05]  /*e630*/  BRA `(.L_x_1670) ;  /* 0xffff4bd000007947 */ /* 0x000fea000383ffff */
.L_x_1581:
[----:B------:R-:W-:Y:S01]  /*e640*/  IMAD.MOV.U32 R31, RZ, RZ, R13 ;  /* 0x000000ffff1f7224 */ /* 0x000fe200078e000d */
[----:B------:R-:W-:Y:S01]  /*e650*/  MOV R30, RZ ;  /* 0x000000ff001e7202 */ /* 0x000fe20000000f00 */
[----:B------:R-:W-:Y:S01]  /*e660*/  IMAD.MOV.U32 R3, RZ, RZ, 0x181f ;  /* 0x0000181fff037424 */ /* 0x000fe200078e00ff */
[----:B------:R-:W-:-:S02]  /*e670*/  MOV R2, 0xe690 ;  /* 0x0000e69000027802 */ /* 0x000fc40000000f00 */
[----:B-1234-:R-:W-:Y:S05]  /*e680*/  CALL.REL.NOINC `($__internal_27_$__cuda_sm70_shflsync_idx_p) ;  /* 0x00001af000007944 */ /* 0x01efea0003c00000 */
[----:B------:R-:W-:Y:S01]  /*e690*/  MOV R12, R30 ;  /* 0x0000001e000c7202 */ /* 0x000fe20000000f00 */
[----:B------:R-:W-:Y:S05]  /*e6a0*/  BRA `(.L_x_1671) ;  /* 0xffff4f9000007947 */ /* 0x000fea000383ffff */
.L_x_1582:
[----:B------:R-:W-:Y:S01]  /*e6b0*/  IMAD.MOV.U32 R31, RZ, RZ, R20 ;  /* 0x000000ffff1f7224 */ /* 0x000fe200078e0014 */
[----:B------:R-:W-:Y:S01]  /*e6c0*/  MOV R30, RZ ;  /* 0x000000ff001e7202 */ /* 0x000fe20000000f00 */
[----:B------:R-:W-:Y:S01]  /*e6d0*/  IMAD.MOV.U32 R3, RZ, RZ, 0x181f ;  /* 0x0000181fff037424 */ /* 0x000fe200078e00ff */
[----:B------:R-:W-:-:S02]  /*e6e0*/  MOV R2, 0xe700 ;  /* 0x0000e70000027802 */ /* 0x000fc40000000f00 */
[----:B-1234-:R-:W-:Y:S05]  /*e6f0*/  CALL.REL.NOINC `($__internal_27_$__cuda_sm70_shflsync_idx_p) ;  /* 0x00001a8000007944 */ /* 0x01efea0003c00000 */
[C---:B------:R-:W-:Y:S02]  /*e700*/  IADD3 R16, P0, R30.reuse, R25, RZ ;  /* 0x000000191e107210 */ /* 0x040fe40007f1e0ff */
[----:B------:R-:W-:-:S02]  /*e710*/  IADD3 R14, P1, R30, R26, RZ ;  /* 0x0000001a1e0e7210 */ /* 0x000fc40007f3e0ff */
[----:B------:R-:W-:Y:S01]  /*e720*/  MOV R31, R13 ;  /* 0x0000000d001f7202 */ /* 0x000fe20000000f00 */
[----:B------:R-:W-:Y:S01]  /*e730*/  IMAD.X R17, R12, 0x1, R21, P0 ;  /* 0x000000010c117824 */ /* 0x000fe200000e0615 */
[----:B------:R-:W-:Y:S01]  /*e740*/  IADD3 R2, P0, R30, R27, RZ ;  /* 0x0000001b1e027210 */ /* 0x000fe20007f1e0ff */
[C---:B------:R-:W-:Y:S01]  /*e750*/  IMAD.X R15, R12.reuse, 0x1, R22, P1 ;  /* 0x000000010c0f7824 */ /* 0x040fe200008e0616 */
[----:B------:R-:W-:Y:S01]  /*e760*/  SEL R19, RZ, 0x10, P5 ;  /* 0x00000010ff137807 */ /* 0x000fe20002800000 */
[----:B------:R-:W-:Y:S01]  /*e770*/  IMAD.MOV.U32 R30, RZ, RZ, 0x1 ;  /* 0x00000001ff1e7424 */ /* 0x000fe200078e00ff */
[----:B------:R-:W-:Y:S01]  /*e780*/  @!PT LDS RZ, [RZ] ;  /* 0x00000000fffff984 */ /* 0x000fe20000000800 */
[----:B------:R-:W-:Y:S01]  /*e790*/  @!PT LDS RZ, [RZ] ;  /* 0x00000000fffff984 */ /* 0x000fe20000000800 */
[----:B------:R-:W-:Y:S01]  /*e7a0*/  @!PT LDS RZ, [RZ] ;  /* 0x00000000fffff984 */ /* 0x000fe20000000800 */
[----:B------:R1:W-:Y:S01]  /*e7b0*/  LDGSTS.E.BYPASS.LTC128B.128 [R188+0x6100], [R16.64], !P5 ;  /* 0x0610000010bc7fae */ /* 0x0003e2000e901d46 */
[----:B------:R-:W-:Y:S01]  /*e7c0*/  IMAD.X R3, R12, 0x1, R23, P0 ;  /* 0x000000010c037824 */ /* 0x000fe200000e0617 */
[----:B------:R-:W-:Y:S02]  /*e7d0*/  SEL R18, RZ, 0x10, P4 ;  /* 0x00000010ff127807 */ /* 0x000fe40002000000 */
[----:B------:R2:W-:Y:S04]  /*e7e0*/  LDGSTS.E.BYPASS.LTC128B.128 [R188+0x8100], [R14.64], !P4 ;  /* 0x081000000ebc7fae */ /* 0x0005e8000e101d46 */
[----:B------:R3:W-:Y:S01]  /*e7f0*/  LDGSTS.E.BYPASS.LTC128B.128 [R188+0xa100], [R2.64], !P6 ;  /* 0x0a10000002bc7fae */ /* 0x0007e2000f101d46 */
[----:B-1----:R-:W-:Y:S01]  /*e800*/  IMAD.MOV.U32 R17, RZ, RZ, R252 ;  /* 0x000000ffff117224 */ /* 0x002fe200078e00fc */
[----:B---3--:R-:W-:-:S02]  /*e810*/  MOV R3, 0x181f ;  /* 0x0000181f00037802 */ /* 0x008fc40000000f00 */
        /* <DEDUP_REMOVED lines=10> */
.L_x_1583:
[----:B------:R-:W-:Y:S01]  /*e8c0*/  IMAD.MOV.U32 R4, RZ, RZ, R0 ;  /* 0x000000ffff047224 */ /* 0x000fe200078e0000 */
[----:B------:R-:W-:Y:S02]  /*e8d0*/  MOV R3, 0x2 ;  /* 0x0000000200037802 */ /* 0x000fe40000000f00 */
[----:B------:R-:W-:Y:S02]  /*e8e0*/  MOV R2, 0xe900 ;  /* 0x0000e90000027802 */ /* 0x000fe40000000f00 */
[----:B------:R-:W-:Y:S05]  /*e8f0*/  CALL.REL.NOINC `($__internal_26_$__cuda_sm70_shflsync_bfly_p) ;  /* 0x0000182000007944 */ /* 0x000fea0003c00000 */
[----:B------:R-:W-:Y:S01]  /*e900*/  MOV R2, R16 ;  /* 0x0000001000027202 */ /* 0x000fe20000000f00 */
[----:B------:R-:W-:Y:S05]  /*e910*/  BRA `(.L_x_1673) ;  /* 0xffff625000007947 */ /* 0x000fea000383ffff */
.L_x_1586:
[----:B------:R-:W-:Y:S01]  /*e920*/  IMAD.MOV.U32 R31, RZ, RZ, R10 ;  /* 0x000000ffff1f7224 */ /* 0x000fe200078e000a */
[----:B------:R-:W-:Y:S01]  /*e930*/  MOV R30, RZ ;  /* 0x000000ff001e7202 */ /* 0x000fe20000000f00 */
[----:B------:R-:W-:Y:S01]  /*e940*/  IMAD.MOV.U32 R3, RZ, RZ, 0x181f ;  /* 0x0000181fff037424 */ /* 0x000fe200078e00ff */
[----:B------:R-:W-:-:S02]  /*e950*/  MOV R2, 0xe970 ;  /* 0x0000e97000027802 */ /* 0x000fc40000000f00 */
[----:B------:R-:W-:Y:S05]  /*e960*/  CALL.REL.NOINC `($__internal_27_$__cuda_sm70_shflsync_idx_p) ;  /* 0x0000181000007944 */ /* 0x000fea0003c00000 */
[----:B------:R-:W-:Y:S01]  /*e970*/  MOV R4, R30 ;  /* 0x0000001e00047202 */ /* 0x000fe20000000f00 */
[----:B------:R-:W-:Y:S05]  /*e980*/  BRA `(.L_x_1674) ;  /* 0xffff75d000007947 */ /* 0x000fea000383ffff */
.L_x_1587:
[----:B------:R-:W-:Y:S01]  /*e990*/  IMAD.MOV.U32 R31, RZ, RZ, R12 ;  /* 0x000000ffff1f7224 */ /* 0x000fe200078e000c */
[----:B------:R-:W-:Y:S01]  /*e9a0*/  MOV R30, RZ ;  /* 0x000000ff001e7202 */ /* 0x000fe20000000f00 */
[----:B------:R-:W-:Y:S01]  /*e9b0*/  IMAD.MOV.U32 R3, RZ, RZ, 0x181f ;  /* 0x0000181fff037424 */ /* 0x000fe200078e00ff */
[----:B------:R-:W-:-:S02]  /*e9c0*/  MOV R2, 0xe9e0 ;  /* 0x0000e9e000027802 */ /* 0x000fc40000000f00 */
[----:B-12---:R-:W-:Y:S05]  /*e9d0*/  CALL.REL.NOINC `($__internal_27_$__cuda_sm70_shflsync_idx_p) ;  /* 0x000017a000007944 */ /* 0x006fea0003c00000 */
[----:B------:R-:W-:Y:S01]  /*e9e0*/  IADD3 R6, P0, R30, R16, RZ ;  /* 0x000000101e067210 */ /* 0x000fe20007f1e0ff */
[----:B------:R-:W-:Y:S01]  /*e9f0*/  IMAD.MOV.U32 R31, RZ, RZ, R10 ;  /* 0x000000ffff1f7224 */ /* 0x000fe200078e000a */
        /* <DEDUP_REMOVED lines=9> */
[----:B------:R-:W-:-:S05]  /*ea90*/  IMAD.X R3, R4, 0x1, R14, P0 ;  /* 0x0000000104037824 */ /* 0x000fca00000e060e */
[----:B------:R2:W-:Y:S02]  /*eaa0*/  LDGSTS.E.BYPASS.LTC128B.128 [R188+0xe100], [R2.64], !P4 ;  /* 0x0e10000002bc7fae */ /* 0x0005e4000e101d46 */
[----:B--2---:R-:W-:Y:S01]  /*eab0*/  IADD3 R2, P0, R30, R18, RZ ;  /* 0x000000121e027210 */ /* 0x004fe20007f1e0ff */
[----:B------:R-:W-:-:S04]  /*eac0*/  IMAD.MOV.U32 R30, RZ, RZ, 0x1 ;  /* 0x00000001ff1e7424 */ /* 0x000fc800078e00ff */
[----:B------:R-:W-:-:S05]  /*ead0*/  IMAD.X R3, R4, 0x1, R15, P0 ;  /* 0x0000000104037824 */ /* 0x000fca00000e060f */
[----:B------:R2:W-:Y:S02]  /*eae0*/  LDGSTS.E.BYPASS.LTC128B.128 [R188+0x10100], [R2.64], !P6 ;  /* 0x1010000002bc7fae */ /* 0x0005e4000f101d46 */
[----:B--2---:R-:W-:Y:S02]  /*eaf0*/  MOV R3, 0x181f ;  /* 0x0000181f00037802 */ /* 0x004fe40000000f00 */
[----:B------:R-:W-:Y:S02]  /*eb00*/  MOV R2, 0xeb20 ;  /* 0x0000eb2000027802 */ /* 0x000fe40000000f00 */
[----:B-1----:R-:W-:Y:S05]  /*eb10*/  CALL.REL.NOINC `($__internal_27_$__cuda_sm70_shflsync_idx_p) ;  /* 0x0000166000007944 */ /* 0x002fea0003c00000 */
        /* <DEDUP_REMOVED lines=8> */
.L_x_1591:
[----:B------:R-:W-:Y:S01]  /*eba0*/  MOV R30, RZ ;  /* 0x000000ff001e7202 */ /* 0x000fe20000000f00 */
[----:B------:R-:W-:Y:S01]  /*ebb0*/  IMAD.MOV.U32 R31, RZ, RZ, R12 ;  /* 0x000000ffff1f7224 */ /* 0x000fe200078e000c */
[----:B------:R-:W-:Y:S01]  /*ebc0*/  MOV R2, 0xebf0 ;  /* 0x0000ebf000027802 */ /* 0x000fe20000000f00 */
[----:B------:R-:W-:Y:S02]  /*ebd0*/  IMAD.MOV.U32 R3, RZ, RZ, 0x181f ;  /* 0x0000181fff037424 */ /* 0x000fe400078e00ff */
[----:B-1234-:R-:W-:Y:S05]  /*ebe0*/  CALL.REL.NOINC `($__internal_27_$__cuda_sm70_shflsync_idx_p) ;  /* 0x0000159000007944 */ /* 0x01efea0003c00000 */
[----:B------:R-:W-:Y:S01]  /*ebf0*/  MOV R5, R30 ;  /* 0x0000001e00057202 */ /* 0x000fe20000000f00 */
[----:B------:R-:W-:-:S05]  /*ec00*/  BRA `(.L_x_1676) ;  /* 0xffff790000007947 */ /* 0x000fca000383ffff */
.L_x_1592:
[----:B------:R-:W-:Y:S01]  /*ec10*/  MOV R30, RZ ;  /* 0x000000ff001e7202 */ /* 0x000fe20000000f00 */
[----:B------:R-:W-:Y:S01]  /*ec20*/  IMAD.MOV.U32 R31, RZ, RZ, R13 ;  /* 0x000000ffff1f7224 */ /* 0x000fe200078e000d */
[----:B------:R-:W-:Y:S01]  /*ec30*/  MOV R2, 0xec60 ;  /* 0x0000ec6000027802 */ /* 0x000fe20000000f00 */
[----:B------:R-:W-:Y:S02]  /*ec40*/  IMAD.MOV.U32 R3, RZ, RZ, 0x181f ;  /* 0x0000181fff037424 */ /* 0x000fe400078e00ff */
[----:B-1234-:R-:W-:Y:S05]  /*ec50*/  CALL.REL.NOINC `($__internal_27_$__cuda_sm70_shflsync_idx_p) ;  /* 0x0000152000007944 */ /* 0x01efea0003c00000 */
[----:B------:R-:W-:Y:S01]  /*ec60*/  IMAD R4, R176, 0x6000, R204 ;  /* 0x00006000b0047824 */ /* 0x000fe200078e02cc */
[C---:B------:R-:W-:Y:S01]  /*ec70*/  IADD3 R2, P0, R30.reuse, R23, RZ ;  /* 0x000000171e027210 */ /* 0x040fe20007f1e0ff */
[----:B------:R-:W-:Y:S01]  /*ec80*/  IMAD.MOV.U32 R31, RZ, RZ, R12 ;  /* 0x000000ffff1f7224 */ /* 0x000fe200078e000c */
[----:B------:R-:W-:Y:S02]  /*ec90*/  SEL R15, RZ, 0x10, P4 ;  /* 0x00000010ff0f7807 */ /* 0x000fe40002000000 */
[----:B------:R-:W-:Y:S01]  /*eca0*/  SEL R14, RZ, 0x10, P6 ;  /* 0x00000010ff0e7807 */ /* 0x000fe20003000000 */
[C---:B------:R-:W-:Y:S01]  /*ecb0*/  IMAD.X R3, R5.reuse, 0x1, R20, P0 ;  /* 0x0000000105037824 */ /* 0x040fe200000e0614 */
[C---:B------:R-:W-:Y:S04]  /*ecc0*/  IADD3 R6, P0, R30.reuse, R28, RZ ;  /* 0x0000001c1e067210 */ /* 0x040fe80007f1e0ff */
[----:B------:R-:W-:Y:S01]  /*ecd0*/  @!PT LDS RZ, [RZ] ;  /* 0x00000000fffff984 */ /* 0x000fe20000000800 */
[----:B------:R-:W-:Y:S01]  /*ece0*/  @!PT LDS RZ, [RZ] ;  /* 0x00000000fffff984 */ /* 0x000fe20000000800 */
[----:B------:R-:W-:Y:S01]  /*ecf0*/  @!PT LDS RZ, [RZ] ;  /* 0x00000000fffff984 */ /* 0x000fe20000000800 */
[----:B------:R1:W-:Y:S01]  /*ed00*/  LDGSTS.E.BYPASS.LTC128B.128 [R4], [R2.64], !P5 ;  /* 0x0000000002047fae */ /* 0x0003e2000e901d46 */
[C---:B------:R-:W-:Y:S05]  /*ed10*/  IMAD.X R7, R5.reuse, 0x1, R21, P0 ;  /* 0x0000000105077824 */ /* 0x040fea00000e0615 */
[----:B------:R2:W-:Y:S01]  /*ed20*/  LDGSTS.E.BYPASS.LTC128B.128 [R4+0x2000], [R6.64], !P4 ;  /* 0x0200000006047fae */ /* 0x0005e2000e101d46 */
[----:B-1----:R-:W-:Y:S01]  /*ed30*/  IADD3 R2, P0, R30, R29, RZ ;  /* 0x0000001d1e027210 */ /* 0x002fe20007f1e0ff */
[----:B------:R-:W-:Y:S04]  /*ed40*/  IMAD.MOV.U32 R30, RZ, RZ, 0x1 ;  /* 0x00000001ff1e7424 */ /* 0x000fe800078e00ff */
[----:B------:R-:W-:Y:S01]  /*ed50*/  IMAD.X R3, R5, 0x1, R22, P0 ;  /* 0x0000000105037824 */ /* 0x000fe200000e0616 */
[----:B--2---:R-:W-:Y:S04]  /*ed60*/  SEL R6, RZ, 0x10, P5 ;  /* 0x00000010ff067807 */ /* 0x004fe80002800000 */
[----:B------:R1:W-:Y:S02]  /*ed70*/  LDGSTS.E.BYPASS.LTC128B.128 [R4+0x4000], [R2.64], !P6 ;  /* 0x0400000002047fae */ /* 0x0003e4000f101d46 */
[----:B-1----:R-:W-:Y:S01]  /*ed80*/  MOV R2, 0xedb0 ;  /* 0x0000edb000027802 */ /* 0x002fe20000000f00 */
[----:B------:R-:W-:Y:S02]  /*ed90*/  IMAD.MOV.U32 R3, RZ, RZ, 0x181f ;  /* 0x0000181fff037424 */ /* 0x000fe400078e00ff */
[----:B------:R-:W-:Y:S05]  /*eda0*/  CALL.REL.NOINC `($__internal_27_$__cuda_sm70_shflsync_idx_p) ;  /* 0x000013d000007944 */ /* 0x000fea0003c00000 */
[----:B------:R-:W-:Y:S01]  /*edb0*/  MOV R3, 0x181f ;  /* 0x0000181f00037802 */ /* 0x000fe20000000f00 */
[----:B------:R-:W-:Y:S01]  /*edc0*/  IMAD.MOV.U32 R5, RZ, RZ, R30 ;  /* 0x000000ffff057224 */ /* 0x000fe200078e001e */
[----:B------:R-:W-:Y:S01]  /*edd0*/  MOV R30, 0x1 ;  /* 0x00000001001e7802 */ /* 0x000fe20000000f00 */
[----:B------:R-:W-:Y:S01]  /*ede0*/  IMAD.MOV.U32 R31, RZ, RZ, R13 ;  /* 0x000000ffff1f7224 */ /* 0x000fe200078e000d */
[----:B------:R-:W-:Y:S02]  /*edf0*/  MOV R2, 0xee10 ;  /* 0x0000ee1000027802 */ /* 0x000fe40000000f00 */
[----:B------:R-:W-:Y:S05]  /*ee00*/  CALL.REL.NOINC `($__internal_27_$__cuda_sm70_shflsync_idx_p) ;  /* 0x0000137000007944 */ /* 0x000fea0003c00000 */
[----:B------:R-:W-:Y:S01]  /*ee10*/  MOV R2, R30 ;  /* 0x0000001e00027202 */ /* 0x000fe20000000f00 */
[----:B------:R-:W-:-:S05]  /*ee20*/  BRA `(.L_x_1677) ;  /* 0xffff781000007947 */ /* 0x000fca000383ffff */
.L_x_1593:
[----:B------:R-:W-:Y:S02]  /*ee30*/  MOV R3, 0x2 ;  /* 0x0000000200037802 */ /* 0x000fe40000000f00 */
[----:B------:R-:W-:Y:S02]  /*ee40*/  MOV R2, 0xee60 ;  /* 0x0000ee6000027802 */ /* 0x000fe40000000f00 */
[----:B------:R-:W-:Y:S05]  /*ee50*/  CALL.REL.NOINC `($__internal_26_$__cuda_sm70_shflsync_bfly_p) ;  /* 0x000012c000007944 */ /* 0x000fea0003c00000 */
[----:B------:R-:W-:Y:S01]  /*ee60*/  MOV R2, R16 ;  /* 0x0000001000027202 */ /* 0x000fe20000000f00 */
[----:B------:R-:W-:-:S05]  /*ee70*/  BRA `(.L_x_1678) ;  /* 0xffff892000007947 */ /* 0x000fca000383ffff */
.L_x_1596:
[----:B------:R-:W-:Y:S01]  /*ee80*/  MOV R30, RZ ;  /* 0x000000ff001e7202 */ /* 0x000fe20000000f00 */
[----:B------:R-:W-:Y:S01]  /*ee90*/  IMAD.MOV.U32 R31, RZ, RZ, R5 ;  /* 0x000000ffff1f7224 */ /* 0x000fe200078e0005 */
[----:B------:R-:W-:Y:S01]  /*eea0*/  MOV R2, 0xeed0 ;  /* 0x0000eed000027802 */ /* 0x000fe20000000f00 */
[----:B------:R-:W-:Y:S02]  /*eeb0*/  IMAD.MOV.U32 R3, RZ, RZ, 0x181f ;  /* 0x0000181fff037424 */ /* 0x000fe400078e00ff */
[----:B------:R-:W-:Y:S05]  /*eec0*/  CALL.REL.NOINC `($__internal_27_$__cuda_sm70_shflsync_idx_p) ;  /* 0x000012b000007944 */ /* 0x000fea0003c00000 */
[----:B------:R-:W-:Y:S01]  /*eed0*/  MOV R4, R30 ;  /* 0x0000001e00047202 */ /* 0x000fe20000000f00 */
[----:B------:R-:W-:-:S05]  /*eee0*/  BRA `(.L_x_1679) ;  /* 0xffffa2c000007947 */ /* 0x000fca000383ffff */
.L_x_1597:
[----:B------:R-:W-:Y:S01]  /*eef0*/  MOV R30, RZ ;  /* 0x000000ff001e7202 */ /* 0x000fe20000000f00 */
[----:B------:R-:W-:Y:S01]  /*ef00*/  IMAD.MOV.U32 R31, RZ, RZ, R12 ;  /* 0x000000ffff1f7224 */ /* 0x000fe200078e000c */
[----:B------:R-:W-:Y:S01]  /*ef10*/  MOV R2, 0xef40 ;  /* 0x0000ef4000027802 */ /* 0x000fe20000000f00 */
[----:B------:R-:W-:Y:S02]  /*ef20*/  IMAD.MOV.U32 R3, RZ, RZ, 0x181f ;  /* 0x0000181fff037424 */ /* 0x000fe400078e00ff */
[----:B-12---:R-:W-:Y:S05]  /*ef30*/  CALL.REL.NOINC `($__internal_27_$__cuda_sm70_shflsync_idx_p) ;  /* 0x0000124000007944 */ /* 0x006fea0003c00000 */
[----:B------:R-:W-:Y:S01]  /*ef40*/  IMAD R0, R176, 0x6000, R205 ;  /* 0x00006000b0007824 */ /* 0x000fe200078e02cd */
[----:B------:R-:W-:Y:S01]  /*ef50*/  IADD3 R2, P0, R30, R16, RZ ;  /* 0x000000101e027210 */ /* 0x000fe20007f1e0ff */
[----:B------:R-:W-:Y:S01]  /*ef60*/  IMAD.MOV.U32 R31, RZ, RZ, R5 ;  /* 0x000000ffff1f7224 */ /* 0x000fe200078e0005 */
[----:B------:R-:W-:Y:S02]  /*ef70*/  SEL R11, RZ, 0x10, P5 ;  /* 0x00000010ff0b7807 */ /* 0x000fe40002800000 */
[----:B------:R-:W-:Y:S01]  /*ef80*/  SEL R10, RZ, 0x10, P4 ;  /* 0x00000010ff0a7807 */ /* 0x000fe20002000000 */
[----:B------:R-:W-:Y:S01]  /*ef90*/  IMAD.X R3, R4, 0x1, R13, P0 ;  /* 0x0000000104037824 */ /* 0x000fe200000e060d */
[----:B------:R-:W-:Y:S02]  /*efa0*/  IADD3 R6, P0, R30, R17, RZ ;  /* 0x000000111e067210 */ /* 0x000fe40007f1e0ff */
[----:B------:R-:W-:Y:S02]  /*efb0*/  SEL R5, RZ, 0x10, P6 ;  /* 0x00000010ff057807 */ /* 0x000fe40003000000 */
[----:B------:R-:W-:Y:S01]  /*efc0*/  @!PT LDS RZ, [RZ] ;  /* 0x00000000fffff984 */ /* 0x000fe20000000800 */
[----:B------:R-:W-:Y:S01]  /*efd0*/  @!PT LDS RZ, [RZ] ;  /* 0x00000000fffff984 */ /* 0x000fe20000000800 */
[----:B------:R-:W-:Y:S01]  /*efe0*/  @!PT LDS RZ, [RZ] ;  /* 0x00000000fffff984 */ /* 0x000fe20000000800 */
[----:B------:R1:W-:Y:S01]  /*eff0*/  LDGSTS.E.BYPASS.LTC128B.128 [R0], [R2.64], !P5 ;  /* 0x0000000002007fae */ /* 0x0003e2000e901d46 */
        /* <DEDUP_REMOVED lines=8> */
[----:B--2---:R-:W-:Y:S05]  /*f080*/  CALL.REL.NOINC `($__internal_27_$__cuda_sm70_shflsync_idx_p) ;  /* 0x000010f000007944 */ /* 0x004fea0003c00000 */
        /* <DEDUP_REMOVED lines=8> */
.L_x_1599:
[----:B------:R-:W-:Y:S01]  /*f110*/  IMAD.MOV.U32 R4, RZ, RZ, R179 ;  /* 0x000000ffff047224 */ /* 0x000fe200078e00b3 */
[----:B-1----:R-:W-:-:S02]  /*f120*/  MOV R3, 0x2 ;  /* 0x0000000200037802 */ /* 0x002fc40000000f00 */
[----:B------:R-:W-:Y:S02]  /*f130*/  MOV R2, 0xf150 ;  /* 0x0000f15000027802 */ /* 0x000fe40000000f00 */
[----:B------:R-:W-:Y:S05]  /*f140*/  CALL.REL.NOINC `($__internal_26_$__cuda_sm70_shflsync_bfly_p) ;  /* 0x00000fd000007944 */ /* 0x000fea0003c00000 */
[----:B------:R-:W-:Y:S01]  /*f150*/  MOV R0, R16 ;  /* 0x0000001000007202 */ /* 0x000fe20000000f00 */
[----:B------:R-:W-:Y:S05]  /*f160*/  BRA `(.L_x_1681) ;  /* 0xffffa39000007947 */ /* 0x000fea000383ffff */
.L_x_1600:
[----:B------:R-:W-:Y:S01]  /*f170*/  IMAD.MOV.U32 R4, RZ, RZ, R0 ;  /* 0x000000ffff047224 */ /* 0x000fe200078e0000 */
[----:B-1----:R-:W-:Y:S02]  /*f180*/  MOV R3, 0x1 ;  /* 0x0000000100037802 */ /* 0x002fe40000000f00 */
[----:B------:R-:W-:Y:S02]  /*f190*/  MOV R2, 0xf1b0 ;  /* 0x0000f1b000027802 */ /* 0x000fe40000000f00 */
[----:B--2---:R-:W-:Y:S05]  /*f1a0*/  CALL.REL.NOINC `($__internal_26_$__cuda_sm70_shflsync_bfly_p) ;  /* 0x00000f7000007944 */ /* 0x004fea0003c00000 */
[----:B------:R-:W-:Y:S01]  /*f1b0*/  FADD.FTZ R0, R0, R16 ;  /* 0x0000001000007221 */ /* 0x000fe20000010000 */
[----:B------:R-:W-:Y:S02]  /*f1c0*/  MOV R4, R184 ;  /* 0x000000b800047202 */ /* 0x000fe40000000f00 */
[----:B------:R-:W-:Y:S02]  /*f1d0*/  MOV R3, 0x2 ;  /* 0x0000000200037802 */ /* 0x000fe40000000f00 */
[----:B------:R-:W-:Y:S02]  /*f1e0*/  MOV R2, 0xf200 ;  /* 0x0000f20000027802 */ /* 0x000fe40000000f00 */
[----:B------:R-:W-:Y:S05]  /*f1f0*/  CALL.REL.NOINC `($__internal_26_$__cuda_sm70_shflsync_bfly_p) ;  /* 0x00000f2000007944 */ /* 0x000fea0003c00000 */
[----:B------:R-:W-:Y:S01]  /*f200*/  FADD.FTZ R4, R184, R16 ;  /* 0x00000010b8047221 */ /* 0x000fe20000010000 */
[----:B------:R-:W-:-:S02]  /*f210*/  MOV R3, 0x1 ;  /* 0x0000000100037802 */ /* 0x000fc40000000f00 */
[----:B------:R-:W-:Y:S02]  /*f220*/  MOV R2, 0xf240 ;  /* 0x0000f24000027802 */ /* 0x000fe40000000f00 */
[----:B------:R-:W-:Y:S05]  /*f230*/  CALL.REL.NOINC `($__internal_26_$__cuda_sm70_shflsync_bfly_p) ;  /* 0x00000ee000007944 */ /* 0x000fea0003c00000 */
[----:B------:R-:W-:Y:S01]  /*f240*/  MOV R3, R16 ;  /* 0x0000001000037202 */ /* 0x000fe20000000f00 */
[----:B------:R-:W-:Y:S05]  /*f250*/  BRA `(.L_x_1682) ;  /* 0xffffa31000007947 */ /* 0x000fea000383ffff */
.L_x_1607:
[----:B--234-:R-:W-:Y:S01]  /*f260*/  IMAD.MOV.U32 R31, RZ, RZ, R5 ;  /* 0x000000ffff1f7224 */ /* 0x01cfe200078e0005 */
[----:B------:R-:W-:Y:S01]  /*f270*/  MOV R30, RZ ;  /* 0x000000ff001e7202 */ /* 0x000fe20000000f00 */
[----:B------:R-:W-:Y:S01]  /*f280*/  IMAD.MOV.U32 R3, RZ, RZ, 0x181f ;  /* 0x0000181fff037424 */ /* 0x000fe200078e00ff */
[----:B------:R-:W-:Y:S02]  /*f290*/  MOV R2, 0xf2b0 ;  /* 0x0000f2b000027802 */ /* 0x000fe40000000f00 */
[----:B-1----:R-:W-:Y:S05]  /*f2a0*/  CALL.REL.NOINC `($__internal_27_$__cuda_sm70_shflsync_idx_p) ;  /* 0x00000ed000007944 */ /* 0x002fea0003c00000 */
[----:B------:R-:W-:Y:S01]  /*f2b0*/  MOV R4, R30 ;  /* 0x0000001e00047202 */ /* 0x000fe20000000f00 */
[----:B------:R-:W-:Y:S05]  /*f2c0*/  BRA `(.L_x_1683) ;  /* 0xffffb9c000007947 */ /* 0x000fea000383ffff */
.L_x_1608:
[----:B------:R-:W-:Y:S01]  /*f2d0*/  IMAD.MOV.U32 R31, RZ, RZ, R11 ;  /* 0x000000ffff1f7224 */ /* 0x000fe200078e000b */
[----:B------:R-:W-:Y:S01]  /*f2e0*/  MOV R30, RZ ;  /* 0x000000ff001e7202 */ /* 0x000fe20000000f00 */
[----:B------:R-:W-:Y:S01]  /*f2f0*/  IMAD.MOV.U32 R3, RZ, RZ, 0x181f ;  /* 0x0000181fff037424 */ /* 0x000fe200078e00ff */
[----:B------:R-:W-:Y:S02]  /*f300*/  MOV R2, 0xf320 ;  /* 0x0000f32000027802 */ /* 0x000fe40000000f00 */
[----:B-123--:R-:W-:Y:S05]  /*f310*/  CALL.REL.NOINC `($__internal_27_$__cuda_sm70_shflsync_idx_p) ;  /* 0x00000e6000007944 */ /* 0x00efea0003c00000 */
[----:B------:R-:W-:Y:S01]  /*f320*/  MOV R0, R30 ;  /* 0x0000001e00007202 */ /* 0x000fe20000000f00 */
[----:B------:R-:W-:Y:S05]  /*f330*/  BRA `(.L_x_1684) ;  /* 0xffffb97000007947 */ /* 0x000fea000383ffff */
.L_x_1611:
[----:B------:R-:W-:Y:S01]  /*f340*/  IMAD.MOV.U32 R31, RZ, RZ, R5 ;  /* 0x000000ffff1f7224 */ /* 0x000fe200078e0005 */
[----:B------:R-:W-:Y:S01]  /*f350*/  MOV R30, 0x1 ;  /* 0x00000001001e7802 */ /* 0x000fe20000000f00 */
[----:B--2---:R-:W-:Y:S01]  /*f360*/  IMAD.MOV.U32 R3, RZ, RZ, 0x181f ;  /* 0x0000181fff037424 */ /* 0x004fe200078e00ff */
[----:B------:R-:W-:-:S02]  /*f370*/  MOV R2, 0xf390 ;  /* 0x0000f39000027802 */ /* 0x000fc40000000f00 */
[----:B-1-34-:R-:W-:Y:S05]  /*f380*/  CALL.REL.NOINC `($__internal_27_$__cuda_sm70_shflsync_idx_p) ;  /* 0x00000df000007944 */ /* 0x01afea0003c00000 */
        /* <DEDUP_REMOVED lines=8> */
.L_x_1614:
[----:B------:R-:W-:Y:S01]  /*f410*/  IMAD.MOV.U32 R31, RZ, RZ, R5 ;  /* 0x000000ffff1f7224 */ /* 0x000fe200078e0005 */
[----:B------:R-:W-:Y:S01]  /*f420*/  MOV R30, 0x2 ;  /* 0x00000002001e7802 */ /* 0x000fe20000000f00 */
[----:B--2---:R-:W-:Y:S01]  /*f430*/  IMAD.MOV.U32 R3, RZ, RZ, 0x181f ;  /* 0x0000181fff037424 */ /* 0x004fe200078e00ff */
[----:B------:R-:W-:Y:S02]  /*f440*/  MOV R2, 0xf460 ;  /* 0x0000f46000027802 */ /* 0x000fe40000000f00 */
[----:B-1-34-:R-:W-:Y:S05]  /*f450*/  CALL.REL.NOINC `($__internal_27_$__cuda_sm70_shflsync_idx_p) ;  /* 0x00000d2000007944 */ /* 0x01afea0003c00000 */
[----:B------:R-:W-:Y:S01]  /*f460*/  MOV R4, R30 ;  /* 0x0000001e00047202 */ /* 0x000fe20000000f00 */
[----:B------:R-:W-:Y:S05]  /*f470*/  BRA `(.L_x_1686) ;  /* 0xffffbb0000007947 */ /* 0x000fea000383ffff */
.L_x_1615:
[----:B------:R-:W-:Y:S01]  /*f480*/  IMAD.MOV.U32 R31, RZ, RZ, R11 ;  /* 0x000000ffff1f7224 */ /* 0x000fe200078e000b */
[----:B------:R-:W-:Y:S01]  /*f490*/  MOV R30, 0x2 ;  /* 0x00000002001e7802 */ /* 0x000fe20000000f00 */
[----:B--2---:R-:W-:Y:S01]  /*f4a0*/  IMAD.MOV.U32 R3, RZ, RZ, 0x181f ;  /* 0x0000181fff037424 */ /* 0x004fe200078e00ff */
[----:B------:R-:W-:Y:S02]  /*f4b0*/  MOV R2, 0xf4d0 ;  /* 0x0000f4d000027802 */ /* 0x000fe40000000f00 */
[----:B-1-34-:R-:W-:Y:S05]  /*f4c0*/  CALL.REL.NOINC `($__internal_27_$__cuda_sm70_shflsync_idx_p) ;  /* 0x00000cb000007944 */ /* 0x01afea0003c00000 */
[----:B------:R-:W-:Y:S01]  /*f4d0*/  MOV R0, R30 ;  /* 0x0000001e00007202 */ /* 0x000fe20000000f00 */
[----:B------:R-:W-:Y:S05]  /*f4e0*/  BRA `(.L_x_1687) ;  /* 0xffffbab000007947 */ /* 0x000fea000383ffff */
.L_x_1618:
[----:B------:R-:W-:Y:S01]  /*f4f0*/  IMAD.MOV.U32 R31, RZ, RZ, R5 ;  /* 0x000000ffff1f7224 */ /* 0x000fe200078e0005 */
[----:B------:R-:W-:Y:S01]  /*f500*/  MOV R30, 0x3 ;  /* 0x00000003001e7802 */ /* 0x000fe20000000f00 */
[----:B---3--:R-:W-:Y:S01]  /*f510*/  IMAD.MOV.U32 R3, RZ, RZ, 0x181f ;  /* 0x0000181fff037424 */ /* 0x008fe200078e00ff */
        /* <DEDUP_REMOVED lines=10> */
.L_x_1620:
[----:B------:R-:W-:Y:S01]  /*f5c0*/  IMAD.MOV.U32 R31, RZ, RZ, R5 ;  /* 0x000000ffff1f7224 */ /* 0x000fe200078e0005 */
[----:B------:R-:W-:Y:S01]  /*f5d0*/  MOV R30, RZ ;  /* 0x000000ff001e7202 */ /* 0x000fe20000000f00 */
[----:B------:R-:W-:Y:S01]  /*f5e0*/  IMAD.MOV.U32 R3, RZ, RZ, 0x1c1f ;  /* 0x00001c1fff037424 */ /* 0x000fe200078e00ff */
[----:B------:R-:W-:Y:S02]  /*f5f0*/  MOV R2, 0xf610 ;  /* 0x0000f61000027802 */ /* 0x000fe40000000f00 */
[----:B------:R-:W-:Y:S05]  /*f600*/  CALL.REL.NOINC `($__internal_27_$__cuda_sm70_shflsync_idx_p) ;  /* 0x00000b7000007944 */ /* 0x000fea0003c00000 */
[----:B------:R-:W-:Y:S01]  /*f610*/  MOV R4, R30 ;  /* 0x0000001e00047202 */ /* 0x000fe20000000f00 */
[----:B------:R-:W-:Y:S05]  /*f620*/  BRA `(.L_x_1689) ;  /* 0xffffbe2000007947 */ /* 0x000fea000383ffff */
.L_x_1621:
[----:B------:R-:W-:Y:S01]  /*f630*/  IMAD.MOV.U32 R31, RZ, RZ, R12 ;  /* 0x000000ffff1f7224 */ /* 0x000fe200078e000c */
[----:B------:R-:W-:Y:S01]  /*f640*/  MOV R30, RZ ;  /* 0x000000ff001e7202 */ /* 0x000fe20000000f00 */
[----:B------:R-:W-:Y:S01]  /*f650*/  IMAD.MOV.U32 R3, RZ, RZ, 0x1c1f ;  /* 0x00001c1fff037424 */ /* 0x000fe200078e00ff */
[----:B------:R-:W-:Y:S02]  /*f660*/  MOV R2, 0xf680 ;  /* 0x0000f68000027802 */ /* 0x000fe40000000f00 */
[----:B-12---:R-:W-:Y:S05]  /*f670*/  CALL.REL.NOINC `($__internal_27_$__cuda_sm70_shflsync_idx_p) ;  /* 0x00000b0000007944 */ /* 0x006fea0003c00000 */
[----:B------:R-:W-:Y:S01]  /*f680*/  MOV R0, R30 ;  /* 0x0000001e00007202 */ /* 0x000fe20000000f00 */
[----:B------:R-:W-:Y:S05]  /*f690*/  BRA `(.L_x_1690) ;  /* 0xffffbdd000007947 */ /* 0x000fea000383ffff */
.L_x_1624:
[----:B------:R-:W-:Y:S01]  /*f6a0*/  IMAD.MOV.U32 R31, RZ, RZ, R5 ;  /* 0x000000ffff1f7224 */ /* 0x000fe200078e0005 */
[----:B------:R-:W-:Y:S01]  /*f6b0*/  MOV R30, 0x1 ;  /* 0x00000001001e7802 */ /* 0x000fe20000000f00 */
[----:B----4-:R-:W-:Y:S01]  /*f6c0*/  IMAD.MOV.U32 R3, RZ, RZ, 0x1c1f ;  /* 0x00001c1fff037424 */ /* 0x010fe200078e00ff */
[----:B------:R-:W-:-:S02]  /*f6d0*/  MOV R2, 0xf6f0 ;  /* 0x0000f6f000027802 */ /* 0x000fc40000000f00 */
[----:B-123--:R-:W-:Y:S05]  /*f6e0*/  CALL.REL.NOINC `($__internal_27_$__cuda_sm70_shflsync_idx_p) ;  /* 0x00000a9000007944 */ /* 0x00efea0003c00000 */
        /* <DEDUP_REMOVED lines=8> */
.L_x_1628:
[----:B------:R-:W-:Y:S01]  /*f770*/  IMAD.MOV.U32 R31, RZ, RZ, R5 ;  /* 0x000000ffff1f7224 */ /* 0x000fe200078e0005 */
[----:B------:R-:W-:Y:S01]  /*f780*/  MOV R30, RZ ;  /* 0x000000ff001e7202 */ /* 0x000fe20000000f00 */
[----:B------:R-:W-:Y:S01]  /*f790*/  IMAD.MOV.U32 R3, RZ, RZ, 0x181f ;  /* 0x0000181fff037424 */ /* 0x000fe200078e00ff */
[----:B------:R-:W-:Y:S02]  /*f7a0*/  MOV R2, 0xf7c0 ;  /* 0x0000f7c000027802 */ /* 0x000fe40000000f00 */
[----:B--2---:R-:W-:Y:S05]  /*f7b0*/  CALL.REL.NOINC `($__internal_27_$__cuda_sm70_shflsync_idx_p) ;  /* 0x000009c000007944 */ /* 0x004fea0003c00000 */
[----:B------:R-:W-:Y:S01]  /*f7c0*/  MOV R4, R30 ;  /* 0x0000001e00047202 */ /* 0x000fe20000000f00 */
[----:B------:R-:W-:Y:S05]  /*f7d0*/  BRA `(.L_x_1692) ;  /* 0xffffd3b000007947 */ /* 0x000fea000383ffff */
.L_x_1629:
[----:B------:R-:W-:Y:S01]  /*f7e0*/  IMAD.MOV.U32 R31, RZ, RZ, R12 ;  /* 0x000000ffff1f7224 */ /* 0x000fe200078e000c */
[----:B------:R-:W-:Y:S01]  /*f7f0*/  MOV R30, RZ ;  /* 0x000000ff001e7202 */ /* 0x000fe20000000f00 */
[----:B------:R-:W-:Y:S01]  /*f800*/  IMAD.MOV.U32 R3, RZ, RZ, 0x181f ;  /* 0x0000181fff037424 */ /* 0x000fe200078e00ff */
[----:B------:R-:W-:Y:S02]  /*f810*/  MOV R2, 0xf830 ;  /* 0x0000f83000027802 */ /* 0x000fe40000000f00 */
[----:B-123--:R-:W-:Y:S05]  /*f820*/  CALL.REL.NOINC `($__internal_27_$__cuda_sm70_shflsync_idx_p) ;  /* 0x0000095000007944 */ /* 0x00efea0003c00000 */
[----:B------:R-:W-:Y:S01]  /*f830*/  MOV R0, R30 ;  /* 0x0000001e00007202 */ /* 0x000fe20000000f00 */
[----:B------:R-:W-:Y:S05]  /*f840*/  BRA `(.L_x_1693) ;  /* 0xffffd36000007947 */ /* 0x000fea000383ffff */
.L_x_1632:
[----:B------:R-:W-:Y:S01]  /*f850*/  IMAD.MOV.U32 R31, RZ, RZ, R5 ;  /* 0x000000ffff1f7224 */ /* 0x000fe200078e0005 */
[----:B------:R-:W-:Y:S01]  /*f860*/  MOV R30, 0x1 ;  /* 0x00000001001e7802 */ /* 0x000fe20000000f00 */
[----:B-1----:R-:W-:Y:S01]  /*f870*/  IMAD.MOV.U32 R3, RZ, RZ, 0x181f ;  /* 0x0000181fff037424 */ /* 0x002fe200078e00ff */
[----:B------:R-:W-:-:S02]  /*f880*/  MOV R2, 0xf8a0 ;  /* 0x0000f8a000027802 */ /* 0x000fc40000000f00 */
[----:B--234-:R-:W-:Y:S05]  /*f890*/  CALL.REL.NOINC `($__internal_27_$__cuda_sm70_shflsync_idx_p) ;  /* 0x000008e000007944 */ /* 0x01cfea0003c00000 */
        /* <DEDUP_REMOVED lines=8> */
.L_x_1635:
[----:B------:R-:W-:Y:S01]  /*f920*/  IMAD.MOV.U32 R31, RZ, RZ, R5 ;  /* 0x000000ffff1f7224 */ /* 0x000fe200078e0005 */
[----:B------:R-:W-:Y:S01]  /*f930*/  MOV R30, 0x2 ;  /* 0x00000002001e7802 */ /* 0x000fe20000000f00 */
[----:B-1----:R-:W-:Y:S01]  /*f940*/  IMAD.MOV.U32 R3, RZ, RZ, 0x181f ;  /* 0x0000181fff037424 */ /* 0x002fe200078e00ff */
[----:B------:R-:W-:Y:S02]  /*f950*/  MOV R2, 0xf970 ;  /* 0x0000f97000027802 */ /* 0x000fe40000000f00 */
[----:B--234-:R-:W-:Y:S05]  /*f960*/  CALL.REL.NOINC `($__internal_27_$__cuda_sm70_shflsync_idx_p) ;  /* 0x0000081000007944 */ /* 0x01cfea0003c00000 */
[----:B------:R-:W-:Y:S01]  /*f970*/  MOV R4, R30 ;  /* 0x0000001e00047202 */ /* 0x000fe20000000f00 */
[----:B------:R-:W-:Y:S05]  /*f980*/  BRA `(.L_x_1695) ;  /* 0xffffd50000007947 */ /* 0x000fea000383ffff */
.L_x_1636:
[----:B------:R-:W-:Y:S01]  /*f990*/  IMAD.MOV.U32 R31, RZ, RZ, R12 ;  /* 0x000000ffff1f7224 */ /* 0x000fe200078e000c */
[----:B------:R-:W-:Y:S01]  /*f9a0*/  MOV R30, 0x2 ;  /* 0x00000002001e7802 */ /* 0x000fe20000000f00 */
[----:B-1----:R-:W-:Y:S01]  /*f9b0*/  IMAD.MOV.U32 R3, RZ, RZ, 0x181f ;  /* 0x0000181fff037424 */ /* 0x002fe200078e00ff */
[----:B------:R-:W-:Y:S02]  /*f9c0*/  MOV R2, 0xf9e0 ;  /* 0x0000f9e000027802 */ /* 0x000fe40000000f00 */
[----:B--234-:R-:W-:Y:S05]  /*f9d0*/  CALL.REL.NOINC `($__internal_27_$__cuda_sm70_shflsync_idx_p) ;  /* 0x000007a000007944 */ /* 0x01cfea0003c00000 */
[----:B------:R-:W-:Y:S01]  /*f9e0*/  MOV R0, R30 ;  /* 0x0000001e00007202 */ /* 0x000fe20000000f00 */
[----:B------:R-:W-:Y:S05]  /*f9f0*/  BRA `(.L_x_1696) ;  /* 0xffffd4b000007947 */ /* 0x000fea000383ffff */
.L_x_1639:
        /* <DEDUP_REMOVED lines=13> */
.L_x_1641:
[----:B------:R-:W-:Y:S01]  /*fad0*/  IMAD.MOV.U32 R31, RZ, RZ, R82 ;  /* 0x000000ffff1f7224 */ /* 0x000fe200078e0052 */
[----:B------:R-:W-:Y:S01]  /*fae0*/  MOV R30, RZ ;  /* 0x000000ff001e7202 */ /* 0x000fe20000000f00 */
[----:B------:R-:W-:Y:S01]  /*faf0*/  IMAD.MOV.U32 R3, RZ, RZ, 0x1f ;  /* 0x0000001fff037424 */ /* 0x000fe200078e00ff */
[----:B------:R-:W-:Y:S02]  /*fb00*/  MOV R2, 0xfb20 ;  /* 0x0000fb2000027802 */ /* 0x000fe40000000f00 */
[----:B-1-3--:R-:W-:Y:S05]  /*fb10*/  CALL.REL.NOINC `($__internal_27_$__cuda_sm70_shflsync_idx_p) ;  /* 0x0000066000007944 */ /* 0x00afea0003c00000 */
[----:B------:R-:W-:Y:S01]  /*fb20*/  MOV R9, R30 ;  /* 0x0000001e00097202 */ /* 0x000fe20000000f00 */
[----:B------:R-:W-:Y:S05]  /*fb30*/  BRA `(.L_x_1698) ;  /* 0xffffd6d000007947 */ /* 0x000fea000383ffff */
.L_x_1642:
[----:B------:R-:W-:Y:S01]  /*fb40*/  IMAD.MOV.U32 R31, RZ, RZ, R82 ;  /* 0x000000ffff1f7224 */ /* 0x000fe200078e0052 */
[----:B------:R-:W-:Y:S01]  /*fb50*/  MOV R30, 0x1 ;  /* 0x00000001001e7802 */ /* 0x000fe20000000f00 */
[----:B------:R-:W-:Y:S01]  /*fb60*/  IMAD.MOV.U32 R3, RZ, RZ, 0x1f ;  /* 0x0000001fff037424 */ /* 0x000fe200078e00ff */
[----:B------:R-:W-:Y:S02]  /*fb70*/  MOV R2, 0xfb90 ;  /* 0x0000fb9000027802 */ /* 0x000fe40000000f00 */
[----:B-1234-:R-:W-:Y:S05]  /*fb80*/  CALL.REL.NOINC `($__internal_27_$__cuda_sm70_shflsync_idx_p) ;  /* 0x000005f000007944 */ /* 0x01efea0003c00000 */
[----:B------:R-:W-:Y:S01]  /*fb90*/  MOV R8, R30 ;  /* 0x0000001e00087202 */ /* 0x000fe20000000f00 */
[----:B------:R-:W-:Y:S05]  /*fba0*/  BRA `(.L_x_1699) ;  /* 0xffffd68000007947 */ /* 0x000fea000383ffff */
.L_x_1643:
[----:B------:R-:W-:Y:S02]  /*fbb0*/  MOV R2, 0x1 ;  /* 0x0000000100027802 */ /* 0x000fe40000000f00 */
[----:B------:R-:W-:-:S02]  /*fbc0*/  MOV R3, 0xfbe0 ;  /* 0x0000fbe000037802 */ /* 0x000fc40000000f00 */
[----:B--2-4-:R-:W-:Y:S05]  /*fbd0*/  CALL.REL.NOINC `($__internal_28_$__cuda_sm70_shflsync_up_p) ;  /* 0x000005f000007944 */ /* 0x014fea0003c00000 */
[----:B------:R-:W-:Y:S05]  /*fbe0*/  BRA `(.L_x_1700) ;  /* 0xffffd76000007947 */ /* 0x000fea000383ffff */
.L_x_1644:
[----:B------:R-:W-:Y:S02]  /*fbf0*/  MOV R2, 0x2 ;  /* 0x0000000200027802 */ /* 0x000fe40000000f00 */
[----:B------:R-:W-:-:S02]  /*fc00*/  MOV R3, 0xfc20 ;  /* 0x0000fc2000037802 */ /* 0x000fc40000000f00 */
[----:B--2-4-:R-:W-:Y:S05]  /*fc10*/  CALL.REL.NOINC `($__internal_28_$__cuda_sm70_shflsync_up_p) ;  /* 0x000005b000007944 */ /* 0x014fea0003c00000 */
        /* <DEDUP_REMOVED lines=24> */
.L_x_1648:
[----:B------:R-:W-:Y:S02]  /*fda0*/  MOV R2, 0x1 ;  /* 0x0000000100027802 */ /* 0x000fe40000000f00 */
[----:B------:R-:W-:Y:S02]  /*fdb0*/  MOV R3, 0xfdd0 ;  /* 0x0000fdd000037802 */ /* 0x000fe40000000f00 */
[----:B--2---:R-:W-:Y:S05]  /*fdc0*/  CALL.REL.NOINC `($__internal_28_$__cuda_sm70_shflsync_up_p) ;  /* 0x0000040000007944 */ /* 0x004fea0003c00000 */
[----:B------:R-:W-:Y:S01]  /*fdd0*/  MOV R2, R4 ;  /* 0x0000000400027202 */ /* 0x000fe20000000f00 */
[----:B------:R-:W-:Y:S05]  /*fde0*/  BRA `(.L_x_1702) ;  /* 0xffffd7b000007947 */ /* 0x000fea000383ffff */
.L_x_1649:
        /* <DEDUP_REMOVED lines=27> */
.L_x_1651:
[----:B------:R-:W-:Y:S02]  /*ffa0*/  SEL R0, RZ, 0x1, P0 ;  /* 0x00000001ff007807 */ /* 0x000fe40000000000 */
[----:B------:R-:W-:Y:S02]  /*ffb0*/  MOV R2, 0xffd0 ;  /* 0x0000ffd000027802 */ /* 0x000fe40000000f00 */
[----:B-12---:R-:W-:Y:S05]  /*ffc0*/  CALL.REL.NOINC `($__internal_29_$__cuda_sm70_votesync_ballot) ;  /* 0x0000027000007944 */ /* 0x006fea0003c00000 */
[----:B------:R-:W-:Y:S05]  /*ffd0*/  BRA `(.L_x_1704) ;  /* 0xffffd75000007947 */ /* 0x000fea000383ffff */
.L_x_1652:
[----:B------:R-:W-:Y:S01]  /*ffe0*/  IMAD.MOV.U32 R31, RZ, RZ, R6 ;  /* 0x000000ffff1f7224 */ /* 0x000fe200078e0006 */
[----:B----4-:R-:W-:Y:S01]  /*fff0*/  MOV R30, R11 ;  /* 0x0000000b001e7202 */ /* 0x010fe20000000f00 */
[----:B------:R-:W-:Y:S01]  /*10000*/  IMAD.MOV.U32 R3, RZ, RZ, 0x1f ;  /* 0x0000001fff037424 */ /* 0x000fe200078e00ff */
[----:B------:R-:W-:Y:S02]  /*10010*/  MOV R2, 0x10030 ;  /* 0x0001003000027802 */ /* 0x000fe40000000f00 */
[----:B-123--:R-:W-:Y:S05]  /*10020*/  CALL.REL.NOINC `($__internal_27_$__cuda_sm70_shflsync_idx_p) ;  /* 0x0000015000007944 */ /* 0x00efea0003c00000 */
[----:B------:R-:W-:Y:S01]  /*10030*/  IMAD.MOV.U32 R6, RZ, RZ, R30 ;  /* 0x000000ffff067224 */ /* 0x000fe200078e001e */
[----:B------:R-:W-:Y:S01]  /*10040*/  MOV R30, R11 ;  /* 0x0000000b001e7202 */ /* 0x000fe20000000f00 */
[----:B------:R-:W-:Y:S01]  /*10050*/  IMAD.MOV.U32 R31, RZ, RZ, R7 ;  /* 0x000000ffff1f7224 */ /* 0x000fe200078e0007 */
[----:B------:R-:W-:Y:S02]  /*10060*/  MOV R3, 0x1f ;  /* 0x0000001f00037802 */ /* 0x000fe40000000f00 */
[----:B------:R-:W-:-:S02]  /*10070*/  MOV R2, 0x10090 ;  /* 0x0001009000027802 */ /* 0x000fc40000000f00 */
[----:B------:R-:W-:Y:S05]  /*10080*/  CALL.REL.NOINC `($__internal_27_$__cuda_sm70_shflsync_idx_p) ;  /* 0x000000f000007944 */ /* 0x000fea0003c00000 */
[----:B------:R-:W-:Y:S01]  /*10090*/  MOV R7, R30 ;  /* 0x0000001e00077202 */ /* 0x000fe20000000f00 */
[----:B------:R-:W-:Y:S05]  /*100a0*/  BRA `(.L_x_1705) ;  /* 0xffffd6c000007947 */ /* 0x000fea000383ffff */
.L_x_1655:
[----:B------:R-:W-:Y:S01]  /*100b0*/  IMAD.MOV.U32 R31, RZ, RZ, R4 ;  /* 0x000000ffff1f7224 */ /* 0x000fe200078e0004 */
[----:B------:R-:W-:Y:S01]  /*100c0*/  MOV R30, R0 ;  /* 0x00000000001e7202 */ /* 0x000fe20000000f00 */
[----:B------:R-:W-:Y:S01]  /*100d0*/  IMAD.MOV.U32 R3, RZ, RZ, 0x1f ;  /* 0x0000001fff037424 */ /* 0x000fe200078e00ff */
[----:B------:R-:W-:-:S02]  /*100e0*/  MOV R2, 0x10100 ;  /* 0x0001010000027802 */ /* 0x000fc40000000f00 */
[----:B-12-4-:R-:W-:Y:S05]  /*100f0*/  CALL.REL.NOINC `($__internal_27_$__cuda_sm70_shflsync_idx_p) ;  /* 0x0000008000007944 */ /* 0x016fea0003c00000 */
[----:B------:R-:W-:Y:S01]  /*10100*/  MOV R10, R30 ;  /* 0x0000001e000a7202 */ /* 0x000fe20000000f00 */
[----:B------:R-:W-:Y:S05]  /*10110*/  BRA `(.L_x_1654) ;  /* 0xffffd6b000007947 */ /* 0x000fea000383ffff */
        .weak           $__internal_26_$__cuda_sm70_shflsync_bfly_p
        .type           $__internal_26_$__cuda_sm70_shflsync_bfly_p,@function
        .size           $__internal_26_$__cuda_sm70_shflsync_bfly_p,($__internal_27_$__cuda_sm70_shflsync_idx_p - $__internal_26_$__cuda_sm70_shflsync_bfly_p)
$__internal_26_$__cuda_sm70_shflsync_bfly_p:
[----:B------:R-:W-:Y:S02]  /*10120*/  MOV R16, 0x1f ;  /* 0x0000001f00107802 */ /* 0x000fe40000000f00 */
[----:B------:R-:W-:-:S04]  /*10130*/  MOV R24, 0xffffffff ;  /* 0xffffffff00187802 */ /* 0x000fc80000000f00 */
[----:B------:R-:W-:Y:S04]  /*10140*/  WARPSYNC R24 ;  /* 0x0000001800007348 */ /* 0x000fe80003800000 */
[----:B------:R1:W2:Y:S02]  /*10150*/  SHFL.BFLY PT, R16, R4, R3, R16 ;  /* 0x0c00000304107389 */ /* 0x0002a400000e0010 */
[----:B-1----:R-:W-:-:S04]  /*10160*/  MOV R3, 0x0 ;  /* 0x0000000000037802 */ /* 0x002fc80000000f00 */
[----:B--2---:R-:W-:Y:S05]  /*10170*/  RET.REL.NODEC R2 `(_ZN7cutlass13device_kernelIN5flash19enable_sm80_to_sm89INS1_16FlashAttnFwdSm80INS1_25CollectiveMainloopFwdSm80ILi8ELi2ELb0EN4cute5tupleIJNS5_1CILi128EEENS7_ILi64EEENS7_ILi192EEEEEELi192ENS_10bfloat16_tEfNS_4arch4Sm80ELb0ELb0ELb1ELb1ELb1ELb0ELb1ELb1EEENS1_21CollectiveEpilogueFwdINS6_IJS8_SA_S9_EEENS6_IJNS7_ILi1EEESI_SI_EEESC_SE_Li256ELb1ELb1ELb1ELb0EEENS1_36VarlenDynamicPersistentTileSchedulerILi128ELi64ELi256ELi256ELb1ELb1ELb0ELb0ELb1ELb1EEEEEEEEEvNT_6ParamsE) ;  /* 0xfffefe8002007950 */ /* 0x004fea0003c3ffff */
        .weak           $__internal_27_$__cuda_sm70_shflsync_idx_p
        .type           $__internal_27_$__cuda_sm70_shflsync_idx_p,@function
        .size           $__internal_27_$__cuda_sm70_shflsync_idx_p,($__internal_28_$__cuda_sm70_shflsync_up_p - $__internal_27_$__cuda_sm70_shflsync_idx_p)
$__internal_27_$__cuda_sm70_shflsync_idx_p:
[----:B------:R-:W-:-:S04]  /*10180*/  MOV R178, 0xffffffff ;  /* 0xffffffff00b27802 */ /* 0x000fc80000000f00 */
[----:B------:R-:W-:Y:S04]  /*10190*/  WARPSYNC R178 ;  /* 0x000000b200007348 */ /* 0x000fe80003800000 */
[----:B------:R1:W2:Y:S02]  /*101a0*/  SHFL.IDX PT, R30, R31, R30, R3 ;  /* 0x0000001e1f1e7389 */ /* 0x0002a400000e0003 */
[----:B-1----:R-:W-:-:S04]  /*101b0*/  MOV R3, 0x0 ;  /* 0x0000000000037802 */ /* 0x002fc80000000f00 */
[----:B--2---:R-:W-:Y:S05]  /*101c0*/  RET.REL.NODEC R2 `(_ZN7cutlass13device_kernelIN5flash19enable_sm80_to_sm89INS1_16FlashAttnFwdSm80INS1_25CollectiveMainloopFwdSm80ILi8ELi2ELb0EN4cute5tupleIJNS5_1CILi128EEENS7_ILi64EEENS7_ILi192EEEEEELi192ENS_10bfloat16_tEfNS_4arch4Sm80ELb0ELb0ELb1ELb1ELb1ELb0ELb1ELb1EEENS1_21CollectiveEpilogueFwdINS6_IJS8_SA_S9_EEENS6_IJNS7_ILi1EEESI_SI_EEESC_SE_Li256ELb1ELb1ELb1ELb0EEENS1_36VarlenDynamicPersistentTileSchedulerILi128ELi64ELi256ELi256ELb1ELb1ELb0ELb0ELb1ELb1EEEEEEEEEvNT_6ParamsE) ;  /* 0xfffefe3002007950 */ /* 0x004fea0003c3ffff */
        .weak           $__internal_28_$__cuda_sm70_shflsync_up_p
        .type           $__internal_28_$__cuda_sm70_shflsync_up_p,@function
        .size           $__internal_28_$__cuda_sm70_shflsync_up_p,($__internal_29_$__cuda_sm70_votesync_ballot - $__internal_28_$__cuda_sm70_shflsync_up_p)
$__internal_28_$__cuda_sm70_shflsync_up_p:
[----:B------:R-:W-:Y:S02]  /*101d0*/  IMAD.MOV.U32 R4, RZ, RZ, RZ ;  /* 0x000000ffff047224 */ /* 0x000fe400078e00ff */
[----:B------:R-:W-:-:S04]  /*101e0*/  IMAD.MOV.U32 R11, RZ, RZ, -0x1 ;  /* 0xffffffffff0b7424 */ /* 0x000fc800078e00ff */
[----:B------:R-:W-:Y:S04]  /*101f0*/  WARPSYNC R11 ;  /* 0x0000000b00007348 */ /* 0x000fe80003800000 */
[----:B------:R1:W2:Y:S02]  /*10200*/  SHFL.UP PT, R4, R0, R2, R4 ;  /* 0x0400000200047389 */ /* 0x0002a400000e0004 */
[----:B-1----:R-:W-:Y:S02]  /*10210*/  MOV R2, R3 ;  /* 0x0000000300027202 */ /* 0x002fe40000000f00 */
[----:B------:R-:W-:-:S04]  /*10220*/  MOV R3, 0x0 ;  /* 0x0000000000037802 */ /* 0x000fc80000000f00 */
[----:B--2---:R-:W-:Y:S05]  /*10230*/  RET.REL.NODEC R2 `(_ZN7cutlass13device_kernelIN5flash19enable_sm80_to_sm89INS1_16FlashAttnFwdSm80INS1_25CollectiveMainloopFwdSm80ILi8ELi2ELb0EN4cute5tupleIJNS5_1CILi128EEENS7_ILi64EEENS7_ILi192EEEEEELi192ENS_10bfloat16_tEfNS_4arch4Sm80ELb0ELb0ELb1ELb1ELb1ELb0ELb1ELb1EEENS1_21CollectiveEpilogueFwdINS6_IJS8_SA_S9_EEENS6_IJNS7_ILi1EEESI_SI_EEESC_SE_Li256ELb1ELb1ELb1ELb0EEENS1_36VarlenDynamicPersistentTileSchedulerILi128ELi64ELi256ELi256ELb1ELb1ELb0ELb0ELb1ELb1EEEEEEEEEvNT_6ParamsE) ;  /* 0xfffefdc002007950 */ /* 0x004fea0003c3ffff */
        .weak           $__internal_29_$__cuda_sm70_votesync_ballot
        .type           $__internal_29_$__cuda_sm70_votesync_ballot,@function
        .size           $__internal_29_$__cuda_sm70_votesync_ballot,(.L_x_6247 - $__internal_29_$__cuda_sm70_votesync_ballot)
$__internal_29_$__cuda_sm70_votesync_ballot:
[----:B------:R-:W-:Y:S01]  /*10240*/  ISETP.NE.U32.AND P0, PT, R0, 0x1, PT ;  /* 0x000000010000780c */ /* 0x000fe20003f05070 */
[----:B------:R-:W-:-:S04]  /*10250*/  IMAD.MOV.U32 R3, RZ, RZ, -0x1 ;  /* 0xffffffffff037424 */ /* 0x000fc800078e00ff */
[----:B------:R-:W-:Y:S08]  /*10260*/  WARPSYNC R3 ;  /* 0x0000000300007348 */ /* 0x000ff00003800000 */
[----:B------:R-:W-:-:S04]  /*10270*/  VOTE.ANY R0, PT, !P0 ;  /* 0x0000000000007806 */ /* 0x000fc800040e0100 */
[----:B------:R-:W-:Y:S01]  /*10280*/  LOP3.LUT R0, R0, R3, RZ, 0xc0, !PT ;  /* 0x0000000300007212 */ /* 0x000fe200078ec0ff */
[----:B------:R-:W-:-:S04]  /*10290*/  IMAD.MOV.U32 R3, RZ, RZ, 0x0 ;  /* 0x00000000ff037424 */ /* 0x000fc800078e00ff */
[----:B------:R-:W-:Y:S05]  /*102a0*/  RET.REL.NODEC R2 `(_ZN7cutlass13device_kernelIN5flash19enable_sm80_to_sm89INS1_16FlashAttnFwdSm80INS1_25CollectiveMainloopFwdSm80ILi8ELi2ELb0EN4cute5tupleIJNS5_1CILi128EEENS7_ILi64EEENS7_ILi192EEEEEELi192ENS_10bfloat16_tEfNS_4arch4Sm80ELb0ELb0ELb1ELb1ELb1ELb0ELb1ELb1EEENS1_21CollectiveEpilogueFwdINS6_IJS8_SA_S9_EEENS6_IJNS7_ILi1EEESI_SI_EEESC_SE_Li256ELb1ELb1ELb1ELb0EEENS1_36VarlenDynamicPersistentTileSchedulerILi128ELi64ELi256ELi256ELb1ELb1ELb0ELb0ELb1ELb1EEEEEEEEEvNT_6ParamsE) ;  /* 0xfffefd5002007950 */ /* 0x000fea0003c3ffff */
.L_x_1706:
        /* <DEDUP_REMOVED lines=13> */
.L_x_6247:


//--------------------- .text._ZN7cutlass13device_kernelIN5flash19enable_sm80_to_sm89INS1_16FlashAttnFwdSm80INS1_25CollectiveMainloopFwdSm80ILi8ELi2ELb0EN4cute5tupleIJNS5_1CILi128EEENS7_ILi64EEENS7_ILi192EEEEEELi192ENS_10bfloat16_tEfNS_4arch4Sm80ELb0ELb0ELb1ELb1ELb1ELb1ELb1ELb1EEENS1_21CollectiveEpilogueFwdINS6_IJS8_SA_S9_EEENS6_IJNS7_ILi1EEESI_SI_EEESC_SE_Li256ELb1ELb1ELb1ELb0EEENS1_36VarlenDynamicPersistentTileSchedulerILi128ELi64ELi256ELi256ELb1ELb1ELb0ELb0ELb1ELb1EEEEEEEEEvNT_6ParamsE --------------------------
	.section	.text._ZN7cutlass13device_kernelIN5flash19enable_sm80_to_sm89INS1_16FlashAttnFwdSm80INS1_25CollectiveMainloopFwdSm80ILi8ELi2ELb0EN4cute5tupleIJNS5_1CILi128EEENS7_ILi64EEENS7_ILi192EEEEEELi192ENS_10bfloat16_tEfNS_4arch4Sm80ELb0ELb0ELb1ELb1ELb1ELb1ELb1ELb1EEENS1_21CollectiveEpilogueFwdINS6_IJS8_SA_S9_EEENS6_IJNS7_ILi1EEESI_SI_EEESC_SE_Li256ELb1ELb1ELb1ELb0EEENS1_36VarlenDynamicPersistentTileSchedulerILi128ELi64ELi256ELi256ELb1ELb1ELb0ELb0ELb1ELb1EEEEEEEEEvNT_6ParamsE,"ax",@progbits
	.sectioninfo	@"SHI_REGISTERS=255"
	.align	128
.text._ZN7cutlass13device_kernelIN5flash19enable_sm80_to_sm89INS1_16FlashAttnFwdSm80INS1_25CollectiveMainloopFwdSm80ILi8ELi2ELb0EN4cute5tupleIJNS5_1CILi128EEENS7_ILi64EEENS7_ILi192EEEEEELi192ENS_10bfloat16_tEfNS_4arch4Sm80ELb0ELb0ELb1ELb1ELb1ELb1ELb1ELb1EEENS1_21CollectiveEpilogueFwdINS6_IJS8_SA_S9_EEENS6_IJNS7_ILi1EEESI_SI_EEESC_SE_Li256ELb1ELb1ELb1ELb0EEENS1_36VarlenDynamicPersistentTileSchedulerILi128ELi64ELi256ELi256ELb1ELb1ELb0ELb0ELb1ELb1EEEEEEEEEvNT_6ParamsE:
        .type           _ZN7cutlass13device_kernelIN5flash19enable_sm80_to_sm89INS1_16FlashAttnFwdSm80INS1_25CollectiveMainloopFwdSm80ILi8ELi2ELb0EN4cute5tupleIJNS5_1CILi128EEENS7_ILi64EEENS7_ILi192EEEEEELi192ENS_10bfloat16_tEfNS_4arch4Sm80ELb0ELb0ELb1ELb1ELb1ELb1ELb1ELb1EEENS1_21CollectiveEpilogueFwdINS6_IJS8_SA_S9_EEENS6_IJNS7_ILi1EEESI_SI_EEESC_SE_Li256ELb1ELb1ELb1ELb0EEENS1_36VarlenDynamicPersistentTileSchedulerILi128ELi64ELi256ELi256ELb1ELb1ELb0ELb0ELb1ELb1EEEEEEEEEvNT_6ParamsE,@function
        .size           _ZN7cutlass13device_kernelIN5flash19enable_sm80_to_sm89INS1_16FlashAttnFwdSm80INS1_25CollectiveMainloopFwdSm80ILi8ELi2ELb0EN4cute5tupleIJNS5_1CILi128EEENS7_ILi64EEENS7_ILi192EEEEEELi192ENS_10bfloat16_tEfNS_4arch4Sm80ELb0ELb0ELb1ELb1ELb1ELb1ELb1ELb1EEENS1_21CollectiveEpilogueFwdINS6_IJS8_SA_S9_EEENS6_IJNS7_ILi1EEESI_SI_EEESC_SE_Li256ELb1ELb1ELb1ELb0EEENS1_36VarlenDynamicPersistentTileSchedulerILi128ELi64ELi256ELi256ELb1ELb1ELb0ELb0ELb1ELb1EEEEEEEEEvNT_6ParamsE,(.L_x_6252 - _ZN7cutlass13device_kernelIN5flash19enable_sm80_to_sm89INS1_16FlashAttnFwdSm80INS1_25CollectiveMainloopFwdSm80ILi8ELi2ELb0EN4cute5tupleIJNS5_1CILi128EEENS7_ILi64EEENS7_ILi192EEEEEELi192ENS_10bfloat16_tEfNS_4arch4Sm80ELb0ELb0ELb1ELb1ELb1ELb1ELb1ELb1EEENS1_21CollectiveEpilogueFwdINS6_IJS8_SA_S9_EEENS6_IJNS7_ILi1EEESI_SI_EEESC_SE_Li256ELb1ELb1ELb1ELb0EEENS1_36VarlenDynamicPersistentTileSchedulerILi128ELi64ELi256ELi256ELb1ELb1ELb0ELb0ELb1ELb1EEEEEEEEEvNT_6ParamsE)
        .other          _ZN7cutlass13device_kernelIN5flash19enable_sm80_to_sm89INS1_16FlashAttnFwdSm80INS1_25CollectiveMainloopFwdSm80ILi8ELi2ELb0EN4cute5tupleIJNS5_1CILi128EEENS7_ILi64EEENS7_ILi192EEEEEELi192ENS_10bfloat16_tEfNS_4arch4Sm80ELb0ELb0ELb1ELb1ELb1ELb1ELb1ELb1EEENS1_21CollectiveEpilogueFwdINS6_IJS8_SA_S9_EEENS6_IJNS7_ILi1EEESI_SI_EEESC_SE_Li256ELb1ELb1ELb1ELb0EEENS1_36VarlenDynamicPersistentTileSchedulerILi128ELi64ELi256ELi256ELb1ELb1ELb0ELb0ELb1ELb1EEEEEEEEEvNT_6ParamsE,@"STO_CUDA_ENTRY STV_DEFAULT"
_ZN7cutlass13device_kernelIN5flash19enable_sm80_to_sm89INS1_16FlashAttnFwdSm80INS1_25CollectiveMainloopFwdSm80ILi8ELi2ELb0EN4cute5tupleIJNS5_1CILi128EEENS7_ILi64EEENS7_ILi192EEEEEELi192ENS_10bfloat16_tEfNS_4arch4Sm80ELb0ELb0ELb1ELb1ELb1ELb1ELb1ELb1EEENS1_21CollectiveEpilogueFwdINS6_IJS8_SA_S9_EEENS6_IJNS7_ILi1EEESI_SI_EEESC_SE_Li256ELb1ELb1ELb1ELb0EEENS1_36VarlenDynamicPersistentTileSchedulerILi128ELi64ELi256ELi256ELb1ELb1ELb0ELb0ELb1ELb1EEEEEEEEEvNT_6ParamsE:
        /* <DEDUP_REMOVED lines=52> */
.L_x_1712:
        /* <DEDUP_REMOVED lines=17> */
.L_x_1892:
        /* <DEDUP_REMOVED lines=16> */
.L_x_1893:
[----:B---3--:R-:W-:-:S05]  /*0550*/  IMAD R0, R0, c[0x0][0x538], RZ ;  /* 0x00014e0000007a24 */ /* 0x008fca00078e02ff */
[----:B------:R-:W-:-:S04]  /*0560*/  IADD3 R6, R0, R6, RZ ;  /* 0x0000000600067210 */ /* 0x000fc80007ffe0ff */
[----:B------:R-:W-:-:S13]  /*0570*/  ISETP.GT.AND P0, PT, R6, UR4, PT ;  /* 0x0000000406007c0c */ /* 0x000fda000bf04270 */
[----:B-12---:R-:W-:Y:S05]  /*0580*/  @!P0 BRA `(.L_x_1712) ;  /* 0xfffffdb000008947 */ /* 0x006fea000383ffff */
.L_x_1708:
[----:B------:R-:W-:-:S05]  /*0590*/  IADD3 R6, -R0, R6, RZ ;  /* 0x0000000600067210 */ /* 0x000fca0007ffe1ff */
[----:B------:R-:W-:-:S05]  /*05a0*/  IMAD R0, R4, c[0x0][0x538], R6 ;  /* 0x00014e0004007a24 */ /* 0x000fca00078e0206 */
[----:B------:R-:W-:Y:S01]  /*05b0*/  ISETP.GT.AND P0, PT, R0, UR4, PT ;  /* 0x0000000400007c0c */ /* 0x000fe2000bf04270 */
[----:B------:R-:W-:-:S12]  /*05c0*/  BRA.DIV ~URZ, `(.L_x_1713) ;  /* 0x000195727f007947 */ /* 0x000fd8000b800000 */
[----:B------:R-:W-:-:S04]  /*05d0*/  VOTE.ANY R0, PT, !P0 ;  /* 0x0000000000007806 */ /* 0x000fc800040e0100 */
.L_x_1894:
[----:B------:R1:W3:Y:S01]  /*05e0*/  POPC R12, R0 ;  /* 0x00000000000c7309 */ /* 0x0002e20000000000 */
[----:B------:R-:W-:Y:S05]  /*05f0*/  BRA.DIV ~URZ, `(.L_x_1714) ;  /* 0x000195827f007947 */ /* 0x000fea000b800000 */
[----:B---3--:R3:W4:Y:S01]  /*0600*/  SHFL.IDX PT, R11, R8, R12, 0x1f ;  /* 0x00001f0c080b7589 */ /* 0x00872200000e0000 */
[----:B------:R-:W-:-:S03]  /*0610*/  MOV R5, RZ ;  /* 0x000000ff00057202 */ /* 0x000fc60000000f00 */
[----:B------:R3:W1:Y:S04]  /*0620*/  SHFL.IDX PT, R10, R7, R12, 0x1f ;  /* 0x00001f0c070a7589 */ /* 0x00066800000e0000 */
.L_x_1895:
[----:B------:R-:W-:Y:S01]  /*0630*/  ISETP.NE.AND P0, PT, R0, RZ, PT ;  /* 0x000000ff0000720c */ /* 0x000fe20003f05270 */
[----:B------:R-:W-:-:S12]  /*0640*/  BSSY B0, `(.L_x_1715) ;  /* 0x0000005000007945 */ /* 0x000fd80003800000 */
[----:B------:R-:W-:Y:S05]  /*0650*/  @!P0 BRA `(.L_x_1716) ;  /* 0x0000003000008947 */ /* 0x000fea0003800000 */
[----:B------:R-:W-:Y:S01]  /*0660*/  IADD3 R32, R12, -0x1, RZ ;  /* 0xffffffff0c207810 */ /* 0x000fe20007ffe0ff */
[----:B------:R-:W-:Y:S05]  /*0670*/  BRA.DIV ~URZ, `(.L_x_1717) ;  /* 0x000195e27f007947 */ /* 0x000fea000b800000 */
[----:B------:R3:W4:Y:S02]  /*0680*/  SHFL.IDX PT, R5, R4, R32, 0x1f ;  /* 0x00001f2004057589 */ /* 0x00072400000e0000 */
.L_x_1716:
[----:B------:R-:W-:Y:S05]  /*0690*/  BSYNC B0 ;  /* 0x0000000000007941 */ /* 0x000fea0003800000 */
.L_x_1715:
[-C--:B---34-:R-:W-:Y:S01]  /*06a0*/  IABS R4, R11.reuse ;  /* 0x0000000b00047213 */ /* 0x098fe20000000000 */
[----:B--2---:R-:W-:Y:S01]  /*06b0*/  IMAD R236, R5, c[0x0][0x538], R6 ;  /* 0x00014e0005ec7a24 */ /* 0x004fe200078e0206 */
[----:B-1----:R-:W-:Y:S01]  /*06c0*/  IABS R0, R10 ;  /* 0x0000000a00007213 */ /* 0x002fe20000000000 */
        /* <DEDUP_REMOVED lines=62> */
.L_x_1709:
[----:B--2---:R-:W-:Y:S01]  /*0ab0*/  IMAD.MOV.U32 R237, RZ, RZ, RZ ;  /* 0x000000ffffed7224 */ /* 0x004fe200078e00ff */
[----:B------:R-:W-:Y:S01]  /*0ac0*/  MOV R238, RZ ;  /* 0x000000ff00ee7202 */ /* 0x000fe20000000f00 */
[----:B------:R-:W-:Y:S01]  /*0ad0*/  IMAD.U32 R236, RZ, RZ, UR4 ;  /* 0x00000004ffec7e24 */ /* 0x000fe2000f8e00ff */
[----:B------:R-:W-:Y:S02]  /*0ae0*/  MOV R239, c[0x0][0x53c] ;  /* 0x00014f0000ef7a02 */ /* 0x000fe40000000f00 */
.L_x_1718:
[----:B------:R-:W-:Y:S01]  /*0af0*/  ISETP.NE.AND P0, PT, R14, RZ, PT ;  /* 0x000000ff0e00720c */ /* 0x000fe20003f05270 */
[----:B------:R-:W-:-:S12]  /*0b00*/  WARPSYNC 0xffffffff ;  /* 0xffffffff00007948 */ /* 0x000fd80003800000 */
[----:B------:R1:W-:Y:S04]  /*0b10*/  @!P0 STS.128 [0x24100], R236 ;  /* 0x024100ecff008388 */ /* 0x0003e80000000c00 */
[----:B------:R-:W-:Y:S06]  /*0b20*/  BAR.ARV 0x5, 0x100 ;  /* 0x0144000000007b1d */ /* 0x000fec0000002000 */
.L_x_1707:
[----:B-12---:R-:W-:-:S13]  /*0b30*/  ISETP.GE.AND P0, PT, R239, c[0x0][0x53c], PT ;  /* 0x00014f00ef007a0c */ /* 0x006fda0003f06270 */
[----:B------:R-:W-:Y:S05]  /*0b40*/  @P0 EXIT ;  /* 0x000000000000094d */ /* 0x000fea0003800000 */
[----:B------:R-:W-:Y:S01]  /*0b50*/  SHF.R.S32.HI R12, RZ, 0x1f, R187 ;  /* 0x0000001fff0c7819 */ /* 0x000fe200000114bb */
[----:B------:R-:W-:Y:S01]  /*0b60*/  IMAD.MOV.U32 R18, RZ, RZ, 0x40 ;  /* 0x00000040ff127424 */ /* 0x000fe200078e00ff */
[----:B------:R-:W-:Y:S02]  /*0b70*/  ULDC UR4, c[0x0][0x2ac] ;  /* 0x0000ab0000047ab9 */ /* 0x000fe40000000800 */
[CC--:B------:R-:W-:Y:S01]  /*0b80*/  LEA.HI R9, R12.reuse, R187.reuse, RZ, 0x3 ;  /* 0x000000bb0c097211 */ /* 0x0c0fe200078f18ff */
[----:B------:R-:W-:Y:S01]  /*0b90*/  ULDC UR6, c[0x0][0x1d0] ;  /* 0x0000740000067ab9 */ /* 0x000fe20000000800 */
[----:B------:R-:W-:Y:S01]  /*0ba0*/  LEA.HI R3, R12, R187, RZ, 0x4 ;  /* 0x000000bb0c037211 */ /* 0x000fe200078f20ff */
[----:B------:R-:W-:Y:S01]  /*0bb0*/  UIMAD UR6, UR4, UR6, URZ ;  /* 0x00000006040672a4 */ /* 0x000fe2000f8e023f */
[----:B------:R-:W-:Y:S02]  /*0bc0*/  LOP3.LUT R0, R9, 0xfffffff8, RZ, 0xc0, !PT ;  /* 0xfffffff809007812 */ /* 0x000fe400078ec0ff */
[----:B------:R-:W-:-:S02]  /*0bd0*/  LOP3.LUT R2, R3, 0xfffffff0, RZ, 0xc0, !PT ;  /* 0xfffffff003027812 */ /* 0x000fc400078ec0ff */
[----:B------:R-:W-:Y:S01]  /*0be0*/  SHF.R.S32.HI R241, RZ, 0x3, R9 ;  /* 0x00000003fff17819 */ /* 0x000fe20000011409 */
[C---:B------:R-:W-:Y:S01]  /*0bf0*/  IMAD.IADD R182, R187.reuse, 0x1, -R0 ;  /* 0x00000001bbb67824 */ /* 0x040fe200078e0a00 */
[----:B------:R-:W-:Y:S01]  /*0c00*/  SHF.R.S32.HI R4, RZ, 0x4, R3 ;  /* 0x00000004ff047819 */ /* 0x000fe20000011403 */
[----:B------:R-:W-:Y:S02]  /*0c10*/  IMAD.IADD R0, R187, 0x1, -R2 ;  /* 0x00000001bb007824 */ /* 0x000fe400078e0a02 */
[----:B------:R-:W-:Y:S01]  /*0c20*/  IMAD.SHL.U32 R5, R241, 0x40, RZ ;  /* 0x00000040f1057824 */ /* 0x000fe200078e00ff */
[----:B------:R-:W-:Y:S01]  /*0c30*/  LEA.HI R3, R3, R4, RZ, 0x1 ;  /* 0x0000000403037211 */ /* 0x000fe200078f08ff */
[C---:B------:R-:W-:Y:S01]  /*0c40*/  IMAD.SHL.U32 R202, R182.reuse, 0x8, RZ ;  /* 0x00000008b6ca7824 */ /* 0x040fe200078e00ff */
[----:B------:R-:W-:Y:S01]  /*0c50*/  SHF.R.S32.HI R8, RZ, 0x1f, R0 ;  /* 0x0000001fff087819 */ /* 0x000fe20000011400 */
[C---:B------:R-:W-:Y:S01]  /*0c60*/  IMAD.SHL.U32 R7, R182.reuse, 0x40, RZ ;  /* 0x00000040b6077824 */ /* 0x040fe200078e00ff */
[----:B------:R-:W-:Y:S01]  /*0c70*/  LOP3.LUT R6, R3, 0xfffffffe, RZ, 0xc0, !PT ;  /* 0xfffffffe03067812 */ /* 0x000fe200078ec0ff */
[----:B------:R-:W-:Y:S01]  /*0c80*/  IMAD R216, R182, 0x20, R241 ;  /* 0x00000020b6d87824 */ /* 0x000fe200078e02f1 */
[----:B------:R-:W-:-:S02]  /*0c90*/  LOP3.LUT R2, R5, 0x1c0, RZ, 0xc0, !PT ;  /* 0x000001c005027812 */ /* 0x000fc400078ec0ff */
[----:B------:R-:W-:Y:S01]  /*0ca0*/  LEA.HI R13, R8, R0, RZ, 0x3 ;  /* 0x00000000080d7211 */ /* 0x000fe200078f18ff */
[----:B------:R-:W-:Y:S01]  /*0cb0*/  IMAD.IADD R8, R4, 0x1, -R6 ;  /* 0x0000000104087824 */ /* 0x000fe200078e0a06 */
[----:B------:R-:W-:Y:S02]  /*0cc0*/  SHF.R.U32.HI R5, RZ, 0x3, R2 ;  /* 0x00000003ff057819 */ /* 0x000fe40000011602 */
[----:B------:R-:W-:Y:S02]  /*0cd0*/  LOP3.LUT R3, R2, 0x38, R202, 0xf8, !PT ;  /* 0x0000003802037812 */ /* 0x000fe400078ef8ca */
[----:B------:R-:W-:Y:S02]  /*0ce0*/  LOP3.LUT R2, R7, 0x1c0, RZ, 0xc0, !PT ;  /* 0x000001c007027812 */ /* 0x000fe400078ec0ff */
[----:B------:R-:W-:Y:S02]  /*0cf0*/  LOP3.LUT R4, R13, 0xfffffff8, RZ, 0xc0, !PT ;  /* 0xfffffff80d047812 */ /* 0x000fe400078ec0ff */
[----:B------:R-:W-:-:S02]  /*0d00*/  LOP3.LUT R10, R3, R5, RZ, 0x3c, !PT ;  /* 0x00000005030a7212 */ /* 0x000fc400078e3cff */
[CC--:B------:R-:W-:Y:S02]  /*0d10*/  LEA.HI R6, R12.reuse, R187.reuse, RZ, 0x2 ;  /* 0x000000bb0c067211 */ /* 0x0c0fe400078f10ff */
[----:B------:R-:W-:Y:S02]  /*0d20*/  LEA.HI R5, R12, R187, RZ, 0x5 ;  /* 0x000000bb0c057211 */ /* 0x000fe400078f28ff */
[----:B------:R-:W-:Y:S01]  /*0d30*/  LOP3.LUT R3, R2, 0x8, R9, 0xf8, !PT ;  /* 0x0000000802037812 */ /* 0x000fe200078ef809 */
[----:B------:R-:W-:Y:S01]  /*0d40*/  IMAD.IADD R9, R0, 0x1, -R4 ;  /* 0x0000000100097824 */ /* 0x000fe200078e0a04 */
[----:B------:R-:W-:Y:S02]  /*0d50*/  LOP3.LUT R4, R6, 0xfffffffc, RZ, 0xc0, !PT ;  /* 0xfffffffc06047812 */ /* 0x000fe400078ec0ff */
[----:B------:R-:W-:Y:S02]  /*0d60*/  LOP3.LUT R0, R5, 0xffffffe0, RZ, 0xc0, !PT ;  /* 0xffffffe005007812 */ /* 0x000fe400078ec0ff */
[----:B------:R-:W-:Y:S01]  /*0d70*/  SHF.R.U32.HI R2, RZ, 0x3, R2 ;  /* 0x00000003ff027819 */ /* 0x000fe20000011602 */
[C---:B------:R-:W-:Y:S01]  /*0d80*/  IMAD.IADD R235, R187.reuse, 0x1, -R4 ;  /* 0x00000001bbeb7824 */ /* 0x040fe200078e0a04 */
[----:B------:R-:W-:Y:S01]  /*0d90*/  SHF.R.S32.HI R206, RZ, 0x2, R6 ;  /* 0x00000002ffce7819 */ /* 0x000fe20000011406 */
[----:B------:R-:W-:Y:S01]  /*0da0*/  IMAD.IADD R22, R187, 0x1, -R0 ;  /* 0x00000001bb167824 */ /* 0x000fe200078e0a00 */
[----:B------:R-:W-:Y:S01]  /*0db0*/  LOP3.LUT R11, R3, R2, RZ, 0x3c, !PT ;  /* 0x00000002030b7212 */ /* 0x000fe200078e3cff */
[C---:B------:R-:W-:Y:S01]  /*0dc0*/  IMAD.SHL.U32 R108, R235.reuse, 0x4, RZ ;  /* 0x00000004eb6c7824 */ /* 0x040fe200078e00ff */
[--C-:B------:R-:W-:Y:S01]  /*0dd0*/  SHF.R.S32.HI R2, RZ, 0x5, R5.reuse ;  /* 0x00000005ff027819 */ /* 0x100fe20000011405 */
[----:B------:R-:W-:Y:S01]  /*0de0*/  IMAD.SHL.U32 R104, R235, 0x8, RZ ;  /* 0x00000008eb687824 */ /* 0x000fe200078e00ff */
[----:B------:R-:W-:-:S02]  /*0df0*/  SHF.R.S32.HI R3, RZ, 0x1f, R5 ;  /* 0x0000001fff037819 */ /* 0x000fc40000011405 */
[----:B------:R-:W-:Y:S01]  /*0e00*/  SHF.R.S32.HI R4, RZ, 0x1f, R22 ;  /* 0x0000001fff047819 */ /* 0x000fe20000011416 */
[----:B------:R-:W-:Y:S01]  /*0e10*/  IMAD.SHL.U32 R148, R2, 0x200, RZ ;  /* 0x0000020002947824 */ /* 0x000fe200078e00ff */
[----:B------:R-:W-:Y:S02]  /*0e20*/  LEA.HI R3, R3, R2, RZ, 0x3 ;  /* 0x0000000203037211 */ /* 0x000fe400078f18ff */
[----:B------:R-:W-:Y:S02]  /*0e30*/  LEA.HI R0, R12, R187, RZ, 0x6 ;  /* 0x000000bb0c007211 */ /* 0x000fe400078f30ff */
[----:B------:R-:W-:Y:S02]  /*0e40*/  IADD3 R111, R108, 0x20, RZ ;  /* 0x000000206c6f7810 */ /* 0x000fe40007ffe0ff */
[----:B------:R-:W-:Y:S01]  /*0e50*/  LOP3.LUT R3, R3, 0xffffff8, RZ, 0xc0, !PT ;  /* 0x0ffffff803037812 */ /* 0x000fe200078ec0ff */
[----:B------:R-:W-:Y:S01]  /*0e60*/  IMAD.SHL.U32 R7, R0, 0x8, RZ ;  /* 0x0000000800077824 */ /* 0x000fe200078e00ff */
[----:B------:R-:W-:Y:S01]  /*0e70*/  LEA.HI R12, R4, R22, RZ, 0x2 ;  /* 0x00000016040c7211 */ /* 0x000fe200078f10ff */
[----:B------:R-:W-:Y:S01]  /*0e80*/  IMAD.IADD R0, R108, 0x1, R111 ;  /* 0x000000016c007824 */ /* 0x000fe200078e026f */
[----:B------:R-:W-:Y:S01]  /*0e90*/  SHF.R.S32.HI R6, RZ, 0x1f, R6 ;  /* 0x0000001fff067819 */ /* 0x000fe20000011406 */
[C---:B------:R-:W-:Y:S01]  /*0ea0*/  IMAD.IADD R5, R2.reuse, 0x1, -R3 ;  /* 0x0000000102057824 */ /* 0x040fe200078e0a03 */
[----:B------:R-:W-:Y:S01]  /*0eb0*/  SHF.R.S32.HI R4, RZ, 0x2, R12 ;  /* 0x00000002ff047819 */ /* 0x000fe2000001140c */
[----:B------:R-:W-:Y:S01]  /*0ec0*/  IMAD.SHL.U32 R2, R2, 0x400, RZ ;  /* 0x0000040002027824 */ /* 0x000fe200078e00ff */
[----:B------:R-:W-:-:S02]  /*0ed0*/  SHF.R.S32.HI R3, RZ, 0x1f, R0 ;  /* 0x0000001fff037819 */ /* 0x000fc40000011400 */
[----:B------:R-:W-:Y:S01]  /*0ee0*/  IADD3 R14, R206, 0x40, RZ ;  /* 0x00000040ce0e7810 */ /* 0x000fe20007ffe0ff */
[----:B------:R-:W-:Y:S01]  /*0ef0*/  IMAD R21, R5, 0x10, R4 ;  /* 0x0000001005157824 */ /* 0x000fe200078e0204 */
[----:B------:R-:W-:Y:S01]  /*0f00*/  LEA.HI R4, R6, R206, RZ, 0x3 ;  /* 0x000000ce06047211 */ /* 0x000fe200078f18ff */
[----:B------:R-:W-:Y:S01]  /*0f10*/  IMAD.SHL.U32 R6, R9, 0x40, RZ ;  /* 0x0000004009067824 */ /* 0x000fe200078e00ff */
[----:B------:R-:W-:Y:S01]  /*0f20*/  LOP3.LUT R107, R10, 0x7ffffe00, R7, 0xf8, !PT ;  /* 0x7ffffe000a6b7812 */ /* 0x000fe200078ef807 */
[----:B------:R-:W-:Y:S01]  /*0f30*/  IMAD.SHL.U32 R10, R8, 0x8, RZ ;  /* 0x00000008080a7824 */ /* 0x000fe200078e00ff */
[CC--:B------:R-:W-:Y:S01]  /*0f40*/  LEA.HI R210, R3.reuse, R0.reuse, RZ, 0x3 ;  /* 0x0000000003d27211 */ /* 0x0c0fe200078f18ff */
[----:B------:R-:W-:Y:S01]  /*0f50*/  STL [R1+0x48], R21 ;  /* 0x0000481501007387 */ /* 0x000fe20000100800 */
[----:B------:R-:W-:Y:S01]  /*0f60*/  LEA.HI R7, R3, R0, RZ, 0x6 ;  /* 0x0000000003077211 */ /* 0x000fe200078f30ff */
[----:B------:R-:W-:Y:S01]  /*0f70*/  IMAD.SHL.U32 R3, R14, 0x40, RZ ;  /* 0x000000400e037824 */ /* 0x000fe200078e00ff */
[----:B------:R-:W-:Y:S01]  /*0f80*/  LOP3.LUT R0, R4, 0xfffffff8, RZ, 0xc0, !PT ;  /* 0xfffffff804007812 */ /* 0x000fe200078ec0ff */
[----:B------:R-:W-:Y:S01]  /*0f90*/  IMAD.SHL.U32 R107, R107, 0x2, RZ ;  /* 0x000000026b6b7824 */ /* 0x000fe200078e00ff */
[----:B------:R-:W-:-:S02]  /*0fa0*/  SHF.R.S32.HI R4, RZ, 0x1f, R14 ;  /* 0x0000001fff047819 */ /* 0x000fc4000001140e */
[----:B------:R-:W-:Y:S01]  /*0fb0*/  IADD3 R110, R108, 0x40, RZ ;  /* 0x000000406c6e7810 */ /* 0x000fe20007ffe0ff */
[----:B------:R-:W-:Y:S01]  /*0fc0*/  IMAD.IADD R240, R206, 0x1, -R0 ;  /* 0x00000001cef07824 */ /* 0x000fe200078e0a00 */
[----:B------:R-:W-:Y:S01]  /*0fd0*/  LEA.HI R4, R4, R14, RZ, 0x3 ;  /* 0x0000000e04047211 */ /* 0x000fe200078f18ff */
[----:B------:R-:W-:Y:S01]  /*0fe0*/  IMAD R0, R8, 0x200, R11 ;  /* 0x0000020008007824 */ /* 0x000fe200078e020b */
[----:B------:R-:W-:Y:S01]  /*0ff0*/  LOP3.LUT R23, R3, 0x1c0, RZ, 0xc0, !PT ;  /* 0x000001c003177812 */ /* 0x000fe200078ec0ff */
[----:B------:R-:W-:Y:S01]  /*1000*/  IMAD.SHL.U32 R5, R240, 0x40, RZ ;  /* 0x00000040f0057824 */ /* 0x000fe200078e00ff */
[----:B------:R-:W-:Y:S01]  /*1010*/  R2P PR, R9, 0x6 ;  /* 0x0000000609007804 */ /* 0x000fe20000000000 */
[----:B------:R-:W-:Y:S01]  /*1020*/  IMAD.SHL.U32 R4, R4, 0x40, RZ ;  /* 0x0000004004047824 */ /* 0x000fe200078e00ff */
[----:B------:R-:W-:Y:S01]  /*1030*/  SHF.R.U32.HI R20, RZ, 0x3, R23 ;  /* 0x00000003ff147819 */ /* 0x000fe20000011617 */
[----:B------:R-:W-:Y:S01]  /*1040*/  IMAD.IADD R3, R108, 0x1, R110 ;  /* 0x000000016c037824 */ /* 0x000fe200078e026e */
[----:B------:R-:W-:-:S02]  /*1050*/  LOP3.LUT R208, R5, 0x1c0, RZ, 0xc0, !PT ;  /* 0x000001c005d07812 */ /* 0x000fc400078ec0ff */
[----:B------:R-:W-:Y:S02]  /*1060*/  LOP3.LUT R19, R4, 0xfffffe00, RZ, 0xc0, !PT ;  /* 0xfffffe0004137812 */ /* 0x000fe400078ec0ff */
[----:B------:R-:W-:Y:S01]  /*1070*/  LOP3.LUT R4, R6, 0x1c0, RZ, 0xc0, !PT ;  /* 0x000001c006047812 */ /* 0x000fe200078ec0ff */
[----:B------:R-:W-:Y:S01]  /*1080*/  IMAD.SHL.U32 R6, R7, 0x80, RZ ;  /* 0x0000008007067824 */ /* 0x000fe200078e00ff */
[----:B------:R-:W-:Y:S01]  /*1090*/  SHF.R.S32.HI R5, RZ, 0x1f, R3 ;  /* 0x0000001fff057819 */ /* 0x000fe20000011403 */
[----:B------:R-:W-:Y:S01]  /*10a0*/  STL [R1], R19 ;  /* 0x0000001301007387 */ /* 0x000fe20000100800 */
[----:B------:R-:W-:Y:S02]  /*10b0*/  SHF.R.U32.HI R147, RZ, 0x3, R208 ;  /* 0x00000003ff937819 */ /* 0x000fe400000116d0 */
[--C-:B------:R-:W-:Y:S02]  /*10c0*/  LOP3.LUT R8, R208, 0x38, R210.reuse, 0xf8, !PT ;  /* 0x00000038d0087812 */ /* 0x100fe400078ef8d2 */
[----:B------:R-:W-:-:S02]  /*10d0*/  LOP3.LUT R7, R23, 0x38, R210, 0xf8, !PT ;  /* 0x0000003817077812 */ /* 0x000fc400078ef8d2 */
[CC--:B------:R-:W-:Y:S02]  /*10e0*/  LEA.HI R11, R5.reuse, R3.reuse, RZ, 0x3 ;  /* 0x00000003050b7211 */ /* 0x0c0fe400078f18ff */
[----:B------:R-:W-:Y:S02]  /*10f0*/  LOP3.LUT R10, R4, 0x8, R10, 0xf8, !PT ;  /* 0x00000008040a7812 */ /* 0x000fe400078ef80a */
[----:B------:R-:W-:Y:S02]  /*1100*/  SHF.R.U32.HI R9, RZ, 0x3, R4 ;  /* 0x00000003ff097819 */ /* 0x000fe40000011604 */
[----:B------:R-:W-:Y:S02]  /*1110*/  LOP3.LUT R4, R6, 0xffffe000, RZ, 0xc0, !PT ;  /* 0xffffe00006047812 */ /* 0x000fe400078ec0ff */
[----:B------:R-:W-:Y:S02]  /*1120*/  LEA.HI R3, R5, R3, RZ, 0x6 ;  /* 0x0000000305037211 */ /* 0x000fe400078f30ff */
[----:B------:R-:W-:-:S02]  /*1130*/  LOP3.LUT R8, R8, R147, RZ, 0x3c, !PT ;  /* 0x0000009308087212 */ /* 0x000fc400078e3cff */
[----:B------:R-:W-:Y:S01]  /*1140*/  LOP3.LUT R6, R7, R20, RZ, 0x3c, !PT ;  /* 0x0000001407067212 */ /* 0x000fe200078e3cff */
[----:B------:R-:W-:Y:S01]  /*1150*/  IMAD.SHL.U32 R3, R3, 0x80, RZ ;  /* 0x0000008003037824 */ /* 0x000fe200078e00ff */
[-C--:B------:R-:W-:Y:S01]  /*1160*/  IADD3 R17, R8, R4.reuse, R148 ;  /* 0x0000000408117210 */ /* 0x080fe20007ffe094 */
[----:B------:R-:W-:Y:S01]  /*1170*/  IMAD.SHL.U32 R8, R13, 0x40, RZ ;  /* 0x000000400d087824 */ /* 0x000fe200078e00ff */
[----:B------:R-:W-:Y:S02]  /*1180*/  IADD3 R16, R6, R4, R19 ;  /* 0x0000000406107210 */ /* 0x000fe40007ffe013 */
[--C-:B------:R-:W-:Y:S02]  /*1190*/  LOP3.LUT R4, R208, 0x38, R11.reuse, 0xf8, !PT ;  /* 0x00000038d0047812 */ /* 0x100fe400078ef80b */
[----:B------:R-:W-:Y:S02]  /*11a0*/  LOP3.LUT R6, R23, 0x38, R11, 0xf8, !PT ;  /* 0x0000003817067812 */ /* 0x000fe400078ef80b */
[----:B------:R-:W-:-:S02]  /*11b0*/  LOP3.LUT R3, R3, 0xffffe000, RZ, 0xc0, !PT ;  /* 0xffffe00003037812 */ /* 0x000fc400078ec0ff */
[----:B------:R-:W-:Y:S02]  /*11c0*/  LOP3.LUT R7, R4, R147, RZ, 0x3c, !PT ;  /* 0x0000009304077212 */ /* 0x000fe400078e3cff */
[----:B------:R-:W-:Y:S02]  /*11d0*/  LOP3.LUT R6, R6, R20, RZ, 0x3c, !PT ;  /* 0x0000001406067212 */ /* 0x000fe400078e3cff */
[----:B------:R-:W-:Y:S02]  /*11e0*/  LOP3.LUT R5, R10, R9, RZ, 0x3c, !PT ;  /* 0x000000090a057212 */ /* 0x000fe400078e3cff */
[----:B------:R-:W-:Y:S02]  /*11f0*/  LOP3.LUT R4, R8, 0xfffffe00, RZ, 0xc0, !PT ;  /* 0xfffffe0008047812 */ /* 0x000fe400078ec0ff */
[----:B------:R-:W-:Y:S02]  /*1200*/  IADD3 R146, R108, 0x10, RZ ;  /* 0x000000106c927810 */ /* 0x000fe40007ffe0ff */
[----:B------:R-:W-:-:S02]  /*1210*/  IADD3 R15, R7, R3, R148 ;  /* 0x00000003070f7210 */ /* 0x000fc40007ffe094 */
[----:B------:R-:W-:Y:S01]  /*1220*/  IADD3 R14, R6, R3, R19 ;  /* 0x00000003060e7210 */ /* 0x000fe20007ffe013 */
[----:B------:R-:W-:Y:S01]  /*1230*/  IMAD.SHL.U32 R24, R146, 0x2, RZ ;  /* 0x0000000292187824 */ /* 0x000fe200078e00ff */
[CC--:B------:R-:W-:Y:S02]  /*1240*/  IADD3 R2, R5.reuse, R4.reuse, R2 ;  /* 0x0000000405027210 */ /* 0x0c0fe40007ffe002 */
[----:B------:R-:W-:Y:S01]  /*1250*/  LOP3.LUT R3, R5, R4, RZ, 0xfc, !PT ;  /* 0x0000000405037212 */ /* 0x000fe200078efcff */
[----:B------:R-:W-:Y:S01]  /*1260*/  IMAD.MOV.U32 R4, RZ, RZ, 0x20 ;  /* 0x00000020ff047424 */ /* 0x000fe200078e00ff */
[----:B------:R-:W-:Y:S01]  /*1270*/  LEA.HI R5, R235, R235, RZ, 0x1 ;  /* 0x000000ebeb057211 */ /* 0x000fe200078f08ff */
[----:B------:R1:W-:Y:S01]  /*1280*/  STL [R1+0x30], R24 ;  /* 0x0000301801007387 */ /* 0x0003e20000100800 */
[----:B------:R-:W-:Y:S02]  /*1290*/  LOP3.LUT R10, R12, 0x7ffffffc, RZ, 0xc0, !PT ;  /* 0x7ffffffc0c0a7812 */ /* 0x000fe400078ec0ff */
[----:B------:R-:W-:-:S02]  /*12a0*/  IADD3 R145, R108, 0x30, RZ ;  /* 0x000000306c917810 */ /* 0x000fc40007ffe0ff */
[----:B------:R-:W-:Y:S01]  /*12b0*/  LOP3.LUT R12, R23, 0x38, R104, 0xf8, !PT ;  /* 0x00000038170c7812 */ /* 0x000fe200078ef868 */
[----:B------:R-:W-:Y:S01]  /*12c0*/  IMAD.SHL.U32 R23, R111, 0x2, RZ ;  /* 0x000000026f177824 */ /* 0x000fe200078e00ff */
[----:B------:R-:W-:Y:S01]  /*12d0*/  LOP3.LUT R5, R5, 0x1ffffffe, RZ, 0xc0, !PT ;  /* 0x1ffffffe05057812 */ /* 0x000fe200078ec0ff */
[----:B------:R-:W-:Y:S01]  /*12e0*/  IMAD.SHL.U32 R25, R145, 0x2, RZ ;  /* 0x0000000291197824 */ /* 0x000fe200078e00ff */
[----:B------:R-:W-:Y:S01]  /*12f0*/  IADD3 R144, R108, 0x50, RZ ;  /* 0x000000506c907810 */ /* 0x000fe20007ffe0ff */
[----:B------:R-:W-:Y:S01]  /*1300*/  IMAD.IADD R10, R22, 0x1, -R10 ;  /* 0x00000001160a7824 */ /* 0x000fe200078e0a0a */
[----:B------:R-:W-:Y:S01]  /*1310*/  SHF.R.S32.HI R9, RZ, 0x1f, R146 ;  /* 0x0000001fff097819 */ /* 0x000fe20000011492 */
[----:B------:R2:W-:Y:S01]  /*1320*/  STL [R1+0x34], R23 ;  /* 0x0000341701007387 */ /* 0x0005e20000100800 */
[----:B------:R-:W-:Y:S01]  /*1330*/  SHF.R.S32.HI R8, RZ, 0x1f, R111 ;  /* 0x0000001fff087819 */ /* 0x000fe2000001146f */
[----:B------:R-:W-:Y:S01]  /*1340*/  IMAD.IADD R13, R235, 0x1, -R5 ;  /* 0x00000001eb0d7824 */ /* 0x000fe200078e0a05 */
[----:B------:R-:W-:Y:S01]  /*1350*/  SHF.R.S32.HI R7, RZ, 0x1f, R145 ;  /* 0x0000001fff077819 */ /* 0x000fe20000011491 */
[----:B------:R3:W-:Y:S01]  /*1360*/  STL [R1+0x38], R25 ;  /* 0x0000381901007387 */ /* 0x0007e20000100800 */
[----:B------:R-:W-:Y:S01]  /*1370*/  SHF.R.S32.HI R6, RZ, 0x1f, R110 ;  /* 0x0000001fff067819 */ /* 0x000fe2000001146e */
[----:B------:R-:W-:Y:S01]  /*1380*/  IMAD.SHL.U32 R250, R10, 0x2, RZ ;  /* 0x000000020afa7824 */ /* 0x000fe200078e00ff */
[----:B------:R-:W-:-:S02]  /*1390*/  SHF.R.S32.HI R5, RZ, 0x1f, R144 ;  /* 0x0000001fff057819 */ /* 0x000fc40000011490 */
[----:B------:R-:W-:Y:S02]  /*13a0*/  SHF.L.U64.HI R9, R146, 0x1, R9 ;  /* 0x0000000192097819 */ /* 0x000fe40000010209 */
[----:B------:R-:W-:Y:S01]  /*13b0*/  SHF.L.U64.HI R8, R111, 0x1, R8 ;  /* 0x000000016f087819 */ /* 0x000fe20000010208 */
[C---:B-1----:R-:W-:Y:S01]  /*13c0*/  IMAD.SHL.U32 R24, R110.reuse, 0x2, RZ ;  /* 0x000000026e187824 */ /* 0x042fe200078e00ff */
[----:B------:R-:W-:Y:S02]  /*13d0*/  SHF.L.U64.HI R7, R145, 0x1, R7 ;  /* 0x0000000191077819 */ /* 0x000fe40000010207 */
[----:B------:R-:W-:Y:S02]  /*13e0*/  SHF.L.U64.HI R6, R110, 0x1, R6 ;  /* 0x000000016e067819 */ /* 0x000fe40000010206 */
[----:B------:R1:W-:Y:S01]  /*13f0*/  STL [R1+0x3c], R24 ;  /* 0x00003c1801007387 */ /* 0x0003e20000100800 */
[----:B------:R-:W-:Y:S02]  /*1400*/  SHF.L.U64.HI R5, R144, 0x1, R5 ;  /* 0x0000000190057819 */ /* 0x000fe40000010205 */
[----:B------:R-:W-:-:S02]  /*1410*/  IADD3 R33, R250, 0x8, RZ ;  /* 0x00000008fa217810 */ /* 0x000fc40007ffe0ff */
[----:B------:R-:W-:Y:S01]  /*1420*/  IADD3 R31, R250, 0x18, RZ ;  /* 0x00000018fa1f7810 */ /* 0x000fe20007ffe0ff */
[----:B--2---:R-:W-:Y:S01]  /*1430*/  IMAD.SHL.U32 R23, R144, 0x2, RZ ;  /* 0x0000000290177824 */ /* 0x004fe200078e00ff */
[C---:B------:R-:W-:Y:S02]  /*1440*/  IADD3 R30, R250.reuse, 0x20, RZ ;  /* 0x00000020fa1e7810 */ /* 0x040fe40007ffe0ff */
[C---:B------:R-:W-:Y:S02]  /*1450*/  IADD3 R28, R250.reuse, 0x30, RZ ;  /* 0x00000030fa1c7810 */ /* 0x040fe40007ffe0ff */
[----:B------:R-:W-:Y:S01]  /*1460*/  STL [R1+0x40], R23 ;  /* 0x0000401701007387 */ /* 0x000fe20000100800 */
[C---:B------:R-:W-:Y:S02]  /*1470*/  IADD3 R27, R250.reuse, 0x38, RZ ;  /* 0x00000038fa1b7810 */ /* 0x040fe40007ffe0ff */
[----:B---3--:R-:W-:Y:S01]  /*1480*/  IADD3 R25, R250, 0x48, RZ ;  /* 0x00000048fa197810 */ /* 0x008fe20007ffe0ff */
[----:B------:R2:W-:Y:S01]  /*1490*/  STL [R1+0x2c], R9 ;  /* 0x00002c0901007387 */ /* 0x0005e20000100800 */
[----:B------:R-:W-:-:S02]  /*14a0*/  SEL R183, R4, 0xffffffe0, !P1 ;  /* 0xffffffe004b77807 */ /* 0x000fc40004800000 */
[C---:B------:R-:W-:Y:S01]  /*14b0*/  IADD3 R22, R250.reuse, 0x60, RZ ;  /* 0x00000060fa167810 */ /* 0x040fe20007ffe0ff */
[----:B------:R3:W-:Y:S01]  /*14c0*/  STL [R1+0x28], R8 ;  /* 0x0000280801007387 */ /* 0x0007e20000100800 */
[----:B------:R-:W-:Y:S02]  /*14d0*/  SHF.R.S32.HI R4, RZ, 0x1f, R33 ;  /* 0x0000001fff047819 */ /* 0x000fe40000011421 */
[----:B------:R-:W-:Y:S01]  /*14e0*/  SHF.R.S32.HI R4, RZ, 0x1f, R30 ;  /* 0x0000001fff047819 */ /* 0x000fe2000001141e */
[----:B------:R-:W-:Y:S01]  /*14f0*/  STL [R1+0x24], R7 ;  /* 0x0000240701007387 */ /* 0x000fe20000100800 */
[----:B-1----:R-:W-:Y:S02]  /*1500*/  IADD3 R24, R250, 0x50, RZ ;  /* 0x00000050fa187810 */ /* 0x002fe40007ffe0ff */
[----:B------:R-:W-:Y:S01]  /*1510*/  LEA R178, R2, 0x18100, 0x1 ;  /* 0x0001810002b27811 */ /* 0x000fe200078e08ff */
[----:B------:R1:W-:Y:S01]  /*1520*/  STL [R1+0x20], R6 ;  /* 0x0000200601007387 */ /* 0x0003e20000100800 */
[----:B------:R-:W-:-:S02]  /*1530*/  SHF.R.S32.HI R4, RZ, 0x1f, R27 ;  /* 0x0000001fff047819 */ /* 0x000fc4000001141b */
[----:B------:R-:W-:Y:S01]  /*1540*/  LEA R185, R3, 0x100, 0x1 ;  /* 0x0000010003b97811 */ /* 0x000fe200078e08ff */
[----:B------:R4:W-:Y:S01]  /*1550*/  STL [R1+0x1c], R5 ;  /* 0x00001c0501007387 */ /* 0x0009e20000100800 */
[----:B------:R-:W-:Y:S01]  /*1560*/  IADD3 R252, R250, 0xb0, RZ ;  /* 0x000000b0fafc7810 */ /* 0x000fe20007ffe0ff */
[----:B------:R-:W-:Y:S01]  /*1570*/  IMAD.IADD R179, R178, 0x1, R183 ;  /* 0x00000001b2b37824 */ /* 0x000fe200078e02b7 */
[----:B------:R-:W-:Y:S01]  /*1580*/  SHF.R.S32.HI R4, RZ, 0x1f, R24 ;  /* 0x0000001fff047819 */ /* 0x000fe20000011418 */
[----:B------:R-:W-:Y:S01]  /*1590*/  IMAD.IADD R245, R183, 0x1, R185 ;  /* 0x00000001b7f57824 */ /* 0x000fe200078e02b9 */
[----:B------:R-:W-:Y:S02]  /*15a0*/  LEA R184, R0, 0xc100, 0x1 ;  /* 0x0000c10000b87811 */ /* 0x000fe400078e08ff */
[----:B------:R-:W-:Y:S02]  /*15b0*/  SEL R0, R18, 0xffffffc0, !P2 ;  /* 0xffffffc012007807 */ /* 0x000fe40005000000 */
[----:B--2---:R-:W-:-:S02]  /*15c0*/  IADD3 R9, R250, 0x90, RZ ;  /* 0x00000090fa097810 */ /* 0x004fc40007ffe0ff */
[----:B------:R-:W-:Y:S01]  /*15d0*/  LEA R3, R15, 0x18100, 0x1 ;  /* 0x000181000f037811 */ /* 0x000fe200078e08ff */
[----:B------:R-:W-:Y:S01]  /*15e0*/  IMAD.IADD R186, R0, 0x1, R185 ;  /* 0x0000000100ba7824 */ /* 0x000fe200078e02b9 */
[----:B---3--:R-:W-:Y:S01]  /*15f0*/  IADD3 R8, R250, 0x98, RZ ;  /* 0x00000098fa087810 */ /* 0x008fe20007ffe0ff */
[--C-:B------:R-:W-:Y:S01]  /*1600*/  IMAD.IADD R181, R178, 0x1, R0.reuse ;  /* 0x00000001b2b57824 */ /* 0x100fe200078e0200 */
[----:B------:R-:W-:Y:S01]  /*1610*/  LEA R2, R14, 0x18100, 0x1 ;  /* 0x000181000e027811 */ /* 0x000fe200078e08ff */
[----:B------:R-:W-:Y:S01]  /*1620*/  IMAD.IADD R180, R179, 0x1, R0 ;  /* 0x00000001b3b47824 */ /* 0x000fe200078e0200 */
[----:B------:R-:W-:Y:S01]  /*1630*/  IADD3 R32, R250, 0x10, RZ ;  /* 0x00000010fa207810 */ /* 0x000fe20007ffe0ff */
[----:B------:R-:W-:Y:S01]  /*1640*/  IMAD.IADD R0, R0, 0x1, R245 ;  /* 0x0000000100007824 */ /* 0x000fe200078e02f5 */
[C---:B------:R-:W-:Y:S01]  /*1650*/  IADD3 R29, R250.reuse, 0x28, RZ ;  /* 0x00000028fa1d7810 */ /* 0x040fe20007ffe0ff */
[----:B------:R-:W-:Y:S01]  /*1660*/  IMAD.IADD R246, R183, 0x1, R186 ;  /* 0x00000001b7f67824 */ /* 0x000fe200078e02ba */
[C---:B------:R-:W-:Y:S01]  /*1670*/  IADD3 R26, R250.reuse, 0x40, RZ ;  /* 0x00000040fa1a7810 */ /* 0x040fe20007ffe0ff */
[----:B-1----:R-:W-:Y:S01]  /*1680*/  IMAD R6, R13, 0x8, R21 ;  /* 0x000000080d067824 */ /* 0x002fe200078e0215 */
[----:B------:R-:W-:-:S02]  /*1690*/  IADD3 R21, R250, 0x68, RZ ;  /* 0x00000068fa157810 */ /* 0x000fc40007ffe0ff */
[----:B----4-:R-:W-:Y:S02]  /*16a0*/  LOP3.LUT R5, R19, R12, R20, 0xf6, !PT ;  /* 0x0000000c13057212 */ /* 0x010fe400078ef614 */
[----:B------:R1:W-:Y:S01]  /*16b0*/  STL [R1+0x4c], R6 ;  /* 0x00004c0601007387 */ /* 0x0003e20000100800 */
[C---:B------:R-:W-:Y:S02]  /*16c0*/  IADD3 R19, R250.reuse, 0x78, RZ ;  /* 0x00000078fa137810 */ /* 0x040fe40007ffe0ff */
[----:B------:R-:W-:Y:S02]  /*16d0*/  LEA R5, R5, 0x18100, 0x1 ;  /* 0x0001810005057811 */ /* 0x000fe400078e08ff */
[----:B------:R-:W-:Y:S02]  /*16e0*/  IADD3 R13, R250, 0x80, RZ ;  /* 0x00000080fa0d7810 */ /* 0x000fe40007ffe0ff */
[----:B------:R-:W-:Y:S01]  /*16f0*/  SHF.R.S32.HI R4, RZ, 0x1f, R21 ;  /* 0x0000001fff047819 */ /* 0x000fe20000011415 */
[----:B------:R2:W-:Y:S01]  /*1700*/  STL [R1+0x18], R5 ;  /* 0x0000180501007387 */ /* 0x0005e20000100800 */
[----:B------:R-:W-:-:S02]  /*1710*/  SHF.R.S32.HI R4, RZ, 0x1f, R13 ;  /* 0x0000001fff047819 */ /* 0x000fc4000001140d */
[----:B------:R-:W-:Y:S02]  /*1720*/  SHF.R.S32.HI R4, RZ, 0x1f, R8 ;  /* 0x0000001fff047819 */ /* 0x000fe40000011408 */
[----:B------:R-:W-:Y:S02]  /*1730*/  SHF.R.S32.HI R4, RZ, 0x1f, R252 ;  /* 0x0000001fff047819 */ /* 0x000fe400000114fc */
[----:B------:R-:W-:Y:S02]  /*1740*/  LEA R4, R16, 0x18100, 0x1 ;  /* 0x0001810010047811 */ /* 0x000fe400078e08ff */
[----:B------:R-:W-:Y:S02]  /*1750*/  IADD3 R23, R250, 0x58, RZ ;  /* 0x00000058fa177810 */ /* 0x000fe40007ffe0ff */
[C---:B------:R-:W-:Y:S02]  /*1760*/  IADD3 R204, R202.reuse, 0x40, RZ ;  /* 0x00000040cacc7810 */ /* 0x040fe40007ffe0ff */
[----:B------:R-:W-:-:S02]  /*1770*/  IADD3 R205, R202, 0x80, RZ ;  /* 0x00000080cacd7810 */ /* 0x000fc40007ffe0ff */
[----:B------:R-:W-:Y:S02]  /*1780*/  IADD3 R200, R104, 0x60, RZ ;  /* 0x0000006068c87810 */ /* 0x000fe40007ffe0ff */
[----:B-1----:R-:W-:Y:S02]  /*1790*/  IADD3 R6, R250, 0xa8, RZ ;  /* 0x000000a8fa067810 */ /* 0x002fe40007ffe0ff */
[C---:B------:R-:W-:Y:S02]  /*17a0*/  IADD3 R199, R104.reuse, 0x80, RZ ;  /* 0x0000008068c77810 */ /* 0x040fe40007ffe0ff */
[----:B------:R-:W-:Y:S02]  /*17b0*/  IADD3 R198, R104, 0xa0, RZ ;  /* 0x000000a068c67810 */ /* 0x000fe40007ffe0ff */
[----:B------:R-:W-:Y:S02]  /*17c0*/  IADD3 R20, R250, 0x70, RZ ;  /* 0x00000070fa147810 */ /* 0x000fe40007ffe0ff */
[----:B--2---:R-:W-:-:S02]  /*17d0*/  SHF.R.S32.HI R5, RZ, 0x1f, R31 ;  /* 0x0000001fff057819 */ /* 0x004fc4000001141f */
[----:B------:R-:W-:Y:S02]  /*17e0*/  SHF.R.S32.HI R5, RZ, 0x1f, R28 ;  /* 0x0000001fff057819 */ /* 0x000fe4000001141c */
[----:B------:R-:W-:Y:S02]  /*17f0*/  SHF.R.S32.HI R5, RZ, 0x1f, R25 ;  /* 0x0000001fff057819 */ /* 0x000fe40000011419 */
[----:B------:R-:W-:Y:S02]  /*1800*/  SHF.R.S32.HI R5, RZ, 0x1f, R22 ;  /* 0x0000001fff057819 */ /* 0x000fe40000011416 */
[----:B------:R-:W-:Y:S02]  /*1810*/  SHF.R.S32.HI R5, RZ, 0x1f, R19 ;  /* 0x0000001fff057819 */ /* 0x000fe40000011413 */
[----:B------:R-:W-:Y:S02]  /*1820*/  SHF.R.S32.HI R5, RZ, 0x1f, R9 ;  /* 0x0000001fff057819 */ /* 0x000fe40000011409 */
[----:B------:R-:W-:-:S02]  /*1830*/  SHF.R.S32.HI R5, RZ, 0x1f, R6 ;  /* 0x0000001fff057819 */ /* 0x000fc40000011406 */
[----:B------:R-:W-:Y:S02]  /*1840*/  LEA R5, R17, 0x18100, 0x1 ;  /* 0x0001810011057811 */ /* 0x000fe400078e08ff */
[C---:B------:R-:W-:Y:S02]  /*1850*/  IADD3 R12, R250.reuse, 0x88, RZ ;  /* 0x00000088fa0c7810 */ /* 0x040fe40007ffe0ff */
[C---:B------:R-:W-:Y:S01]  /*1860*/  IADD3 R7, R250.reuse, 0xa0, RZ ;  /* 0x000000a0fa077810 */ /* 0x040fe20007ffe0ff */
[----:B------:R1:W-:Y:S01]  /*1870*/  STL [R1+0x14], R5 ;  /* 0x0000140501007387 */ /* 0x0003e20000100800 */
[----:B------:R-:W-:Y:S02]  /*1880*/  IADD3 R251, R250, 0xb8, RZ ;  /* 0x000000b8fafb7810 */ /* 0x000fe40007ffe0ff */
[----:B------:R-:W-:Y:S01]  /*1890*/  SHF.R.S32.HI R18, RZ, 0x1f, R32 ;  /* 0x0000001fff127819 */ /* 0x000fe20000011420 */
[----:B------:R1:W-:Y:S01]  /*18a0*/  STL [R1+0x10], R4 ;  /* 0x0000100401007387 */ /* 0x0003e20000100800 */
[----:B------:R-:W-:-:S02]  /*18b0*/  SHF.R.S32.HI R18, RZ, 0x1f, R29 ;  /* 0x0000001fff127819 */ /* 0x000fc4000001141d */
[----:B------:R-:W-:Y:S01]  /*18c0*/  SHF.R.S32.HI R18, RZ, 0x1f, R26 ;  /* 0x0000001fff127819 */ /* 0x000fe2000001141a */
[----:B------:R1:W-:Y:S01]  /*18d0*/  STL [R1+0xc], R3 ;  /* 0x00000c0301007387 */ /* 0x0003e20000100800 */
[----:B------:R-:W-:Y:S02]  /*18e0*/  SHF.R.S32.HI R209, RZ, 0x3, R11 ;  /* 0x00000003ffd17819 */ /* 0x000fe4000001140b */
[----:B------:R-:W-:Y:S01]  /*18f0*/  SHF.R.S32.HI R18, RZ, 0x1f, R23 ;  /* 0x0000001fff127819 */ /* 0x000fe20000011417 */
[----:B------:R1:W-:Y:S01]  /*1900*/  STL [R1+0x8], R2 ;  /* 0x0000080201007387 */ /* 0x0003e20000100800 */
        /* <DEDUP_REMOVED lines=9> */
[----:B------:R-:W-:-:S02]  /*19a0*/  IADD3 R11, R107, 0xc100, RZ ;  /* 0x0000c1006b0b7810 */ /* 0x000fc40007ffe0ff */
[----:B------:R-:W-:Y:S02]  /*19b0*/  IADD3 R10, R107, 0x100, RZ ;  /* 0x000001006b0a7810 */ /* 0x000fe40007ffe0ff */
[----:B------:R-:W-:Y:S02]  /*19c0*/  SHF.R.S32.HI R18, RZ, 0x1f, R20 ;  /* 0x0000001fff127819 */ /* 0x000fe40000011414 */
[----:B------:R-:W-:Y:S02]  /*19d0*/  SHF.R.S32.HI R12, RZ, 0x1f, R12 ;  /* 0x0000001fff0c7819 */ /* 0x000fe4000001140c */
[----:B------:R-:W-:Y:S02]  /*19e0*/  SHF.R.S32.HI R7, RZ, 0x1f, R7 ;  /* 0x0000001fff077819 */ /* 0x000fe40000011407 */
[----:B------:R-:W-:Y:S02]  /*19f0*/  SHF.R.S32.HI R6, RZ, 0x1f, R251 ;  /* 0x0000001fff067819 */ /* 0x000fe400000114fb */
.L_x_1891:
        /* <DEDUP_REMOVED lines=42> */
.L_x_1719:
[----:B------:R-:W-:-:S04]  /*1ca0*/  ISETP.NE.U32.AND P0, PT, RZ, c[0x0][0x368], PT ;  /* 0x0000da00ff007a0c */ /* 0x000fc80003f05070 */
[----:B------:R-:W-:-:S13]  /*1cb0*/  ISETP.NE.AND.EX P0, PT, RZ, c[0x0][0x36c], PT, P0 ;  /* 0x0000db00ff007a0c */ /* 0x000fda0003f05300 */
[----:B------:R-:W-:Y:S05]  /*1cc0*/  @!P0 BRA `(.L_x_1720) ;  /* 0x0000004000008947 */ /* 0x000fea0003800000 */
[----:B---3--:R-:W-:-:S04]  /*1cd0*/  IADD3 R4, P0, R242, c[0x0][0x368], RZ ;  /* 0x0000da00f2047a10 */ /* 0x008fc80007f1e0ff */
[----:B------:R-:W-:-:S05]  /*1ce0*/  IADD3.X R5, R243, c[0x0][0x36c], RZ, P0, !PT ;  /* 0x0000db00f3057a10 */ /* 0x000fca00007fe4ff */
[----:B------:R1:W5:Y:S01]  /*1cf0*/  LDG.E R17, [R4.64] ;  /* 0x0000000804117981 */ /* 0x000362000c1e1900 */
[----:B------:R-:W-:Y:S05]  /*1d00*/  BRA `(.L_x_1721) ;  /* 0x0000005000007947 */ /* 0x000fea0003800000 */
.L_x_1720:
[----:B------:R-:W-:Y:S01]  /*1d10*/  MOV R17, UR6 ;  /* 0x0000000600117c02 */ /* 0x000fe20008000f00 */
[----:B------:R-:W-:Y:S05]  /*1d20*/  @!P5 BRA `(.L_x_1721) ;  /* 0x000000300000d947 */ /* 0x000fea0003800000 */
[----:B---3--:R-:W2:Y:S04]  /*1d30*/  LDG.E R6, [R4.64] ;  /* 0x0000000804067981 */ /* 0x008ea8000c1e1900 */
[----:B------:R-:W2:Y:S02]  /*1d40*/  LDG.E R0, [R4.64+0x4] ;  /* 0x0000040804007981 */ /* 0x000ea4000c1e1900 */
[----:B--2---:R-:W-:Y:S02]  /*1d50*/  IADD3 R17, -R6, R0, RZ ;  /* 0x0000000006117210 */ /* 0x004fe40007ffe1ff */
.L_x_1721:
        /* <DEDUP_REMOVED lines=56> */
.L_x_1723:
[----:B------:R-:W-:Y:S05]  /*20e0*/  BSYNC B0 ;  /* 0x0000000000007941 */ /* 0x000fea0003800000 */
.L_x_1722:
[----:B------:R-:W-:-:S04]  /*20f0*/  IMAD R2, R249, R0, RZ ;  /* 0x00000000f9027224 */ /* 0x000fc800078e02ff */
[----:B------:R-:W-:-:S05]  /*2100*/  IMAD.IADD R0, R2, 0x1, R0 ;  /* 0x0000000102007824 */ /* 0x000fca00078e0200 */
[----:B------:R-:W-:Y:S01]  /*2110*/  IMNMX R3, R121, R0, PT ;  /* 0x0000000079037217 */ /* 0x000fe20003800200 */
[----:B------:R-:W-:-:S04]  /*2120*/  IMAD R0, R2, 0x40, -R6 ;  /* 0x0000004002007824 */ /* 0x000fc800078e0a06 */
[----:B------:R-:W-:Y:S01]  /*2130*/  IMAD R2, R3, 0x40, -R6 ;  /* 0x0000004003027824 */ /* 0x000fe200078e0a06 */
[----:B------:R-:W-:-:S04]  /*2140*/  IMNMX R0, RZ, R0, !PT ;  /* 0x00000000ff007217 */ /* 0x000fc80007800200 */
[----:B------:R-:W-:Y:S02]  /*2150*/  IMNMX R2, R2, R70, PT ;  /* 0x0000004602027217 */ /* 0x000fe40003800200 */
[----:B------:R-:W-:Y:S02]  /*2160*/  SHF.R.U32.HI R33, RZ, 0x6, R0 ;  /* 0x00000006ff217819 */ /* 0x000fe40000011600 */
[----:B------:R-:W-:-:S03]  /*2170*/  ISETP.GT.AND P0, PT, R2, R0, PT ;  /* 0x000000000200720c */ /* 0x000fc60003f04270 */
[----:B------:R-:W-:-:S10]  /*2180*/  IMAD.MOV.U32 R8, RZ, RZ, R33 ;  /* 0x000000ffff087224 */ /* 0x000fd400078e0021 */
[----:B------:R-:W-:-:S04]  /*2190*/  @P0 IADD3 R2, R2, 0x3f, RZ ;  /* 0x0000003f02020810 */ /* 0x000fc80007ffe0ff */
[----:B------:R-:W-:-:S04]  /*21a0*/  @P0 SHF.R.S32.HI R0, RZ, 0x1f, R2 ;  /* 0x0000001fff000819 */ /* 0x000fc80000011402 */
[----:B------:R-:W-:-:S04]  /*21b0*/  @P0 LEA.HI R2, R0, R2, RZ, 0x6 ;  /* 0x0000000200020211 */ /* 0x000fc800078f30ff */
[----:B------:R-:W-:-:S04]  /*21c0*/  @P0 SHF.R.S32.HI R8, RZ, 0x6, R2 ;  /* 0x00000006ff080819 */ /* 0x000fc80000011402 */
[----:B------:R-:W-:-:S13]  /*21d0*/  ISETP.GT.AND P0, PT, R8, R33, PT ;  /* 0x000000210800720c */ /* 0x000fda0003f04270 */
[----:B------:R-:W-:Y:S05]  /*21e0*/  @!P0 BRA `(.L_x_1724) ;  /* 0x000055b000008947 */ /* 0x000fea0003800000 */
[----:B------:R-:W-:Y:S01]  /*21f0*/  SHF.R.S32.HI R2, RZ, 0x1f, R12 ;  /* 0x0000001fff027819 */ /* 0x000fe2000001140c */
[----:B------:R-:W-:Y:S01]  /*2200*/  IMAD.MOV.U32 R9, RZ, RZ, c[0x0][0x238] ;  /* 0x00008e00ff097624 */ /* 0x000fe200078e00ff */
[----:B------:R-:W-:Y:S02]  /*2210*/  IADD3 R0, P0, R241, R12, RZ ;  /* 0x0000000cf1007210 */ /* 0x000fe40007f1e0ff */
[----:B------:R-:W-:Y:S01]  /*2220*/  LOP3.LUT R31, R238, 0xffff, RZ, 0xc0, !PT ;  /* 0x0000ffffee1f7812 */ /* 0x000fe200078ec0ff */
[----:B------:R-:W-:Y:S01]  /*2230*/  IMAD.SHL.U32 R129, R9, 0x40, RZ ;  /* 0x0000004009817824 */ /* 0x000fe200078e00ff */
[----:B------:R-:W-:Y:S01]  /*2240*/  LEA.HI.X.SX32 R15, R241, R2, 0x1, P0 ;  /* 0x00000002f10f7211 */ /* 0x000fe200000f0eff */
[----:B------:R-:W-:Y:S01]  /*2250*/  IMAD.WIDE.U32 R2, R0, c[0x0][0x238], R202 ;  /* 0x00008e0000027a25 */ /* 0x000fe200078e00ca */
[----:B------:R-:W-:Y:S02]  /*2260*/  IADD3 R16, R8, -0x1, RZ ;  /* 0xffffffff08107810 */ /* 0x000fe40007ffe0ff */
[----:B------:R-:W-:Y:S01]  /*2270*/  SEL R14, R247, RZ, !P6 ;  /* 0x000000fff70e7207 */ /* 0x000fe20007000000 */
[----:B------:R-:W-:Y:S01]  /*2280*/  IMAD R4, R15, c[0x0][0x238], RZ ;  /* 0x00008e000f047a24 */ /* 0x000fe200078e02ff */
[----:B------:R-:W-:Y:S01]  /*2290*/  SEL R13, R244, RZ, !P6 ;  /* 0x000000fff40d7207 */ /* 0x000fe20007000000 */
[C---:B------:R-:W-:Y:S01]  /*22a0*/  IMAD.SHL.U32 R130, R9.reuse, 0x20, RZ ;  /* 0x0000002009827824 */ /* 0x040fe200078e00ff */
[----:B------:R-:W-:Y:S01]  /*22b0*/  MOV R124, 0x6 ;  /* 0x00000006007c7802 */ /* 0x000fe20000000f00 */
[----:B------:R-:W-:Y:S01]  /*22c0*/  IMAD R4, R0, c[0x0][0x23c], R4 ;  /* 0x00008f0000047a24 */ /* 0x000fe200078e0204 */
[----:B------:R-:W-:Y:S01]  /*22d0*/  SHF.R.S32.HI R20, RZ, 0x1f, R16 ;  /* 0x0000001fff147819 */ /* 0x000fe20000011410 */
[----:B------:R-:W-:Y:S01]  /*22e0*/  IMAD R5, R14, c[0x0][0x248], RZ ;  /* 0x000092000e057a24 */ /* 0x000fe200078e02ff */
[----:B------:R-:W-:Y:S01]  /*22f0*/  SHF.L.U64.HI R128, R9, R124, c[0x0][0x23c] ;  /* 0x00008f0009807619 */ /* 0x000fe2000001027c */
[----:B------:R-:W-:Y:S01]  /*2300*/  IMAD.IADD R3, R3, 0x1, R4 ;  /* 0x0000000103037824 */ /* 0x000fe200078e0204 */
[----:B------:R-:W-:Y:S01]  /*2310*/  ISETP.NE.U32.AND P0, PT, RZ, c[0x0][0x340], PT ;  /* 0x0000d000ff007a0c */ /* 0x000fe20003f05070 */
[----:B------:R-:W-:Y:S01]  /*2320*/  IMAD.IADD R4, R70, 0x1, -R241 ;  /* 0x0000000146047824 */ /* 0x000fe200078e0af1 */
[----:B------:R-:W-:Y:S01]  /*2330*/  MOV R126, 0x5 ;  /* 0x00000005007e7802 */ /* 0x000fe20000000f00 */
[----:B------:R-:W-:Y:S01]  /*2340*/  IMAD.WIDE.U32 R2, R31, c[0x0][0x240], R2 ;  /* 0x000090001f027a25 */ /* 0x000fe200078e0002 */
[----:B------:R-:W-:-:S02]  /*2350*/  ISETP.NE.AND.EX P3, PT, RZ, c[0x0][0x344], PT, P0 ;  /* 0x0000d100ff007a0c */ /* 0x000fc40003f65300 */
[----:B------:R-:W-:Y:S01]  /*2360*/  SHF.L.U64.HI R125, R9, R126, c[0x0][0x23c] ;  /* 0x00008f00097d7619 */ /* 0x000fe2000001027e */
[----:B------:R-:W-:Y:S01]  /*2370*/  IMAD R4, R16, -0x40, R4 ;  /* 0xffffffc010047824 */ /* 0x000fe200078e0204 */
[----:B------:R-:W-:Y:S01]  /*2380*/  P2R R12, PR, RZ, 0x8 ;  /* 0x00000008ff0c7803 */ /* 0x000fe20000000000 */
[----:B------:R-:W-:Y:S01]  /*2390*/  IMAD R3, R31, c[0x0][0x244], R3 ;  /* 0x000091001f037a24 */ /* 0x000fe200078e0203 */
[----:B------:R-:W-:Y:S01]  /*23a0*/  ISETP.GE.AND P6, PT, R202, c[0x0][0x1d4], PT ;  /* 0x00007500ca007a0c */ /* 0x000fe20003fc6270 */
[C---:B------:R-:W-:Y:S01]  /*23b0*/  IMAD R5, R13.reuse, c[0x0][0x24c], R5 ;  /* 0x000093000d057a24 */ /* 0x040fe200078e0205 */
[C---:B------:R-:W-:Y:S01]  /*23c0*/  ISETP.GE.AND P2, PT, R4.reuse, 0x1, PT ;  /* 0x000000010400780c */ /* 0x040fe20003f46270 */
[----:B------:R-:W-:Y:S01]  /*23d0*/  IMAD.WIDE.U32 R82, R13, c[0x0][0x248], R2 ;  /* 0x000092000d527a25 */ /* 0x000fe200078e0002 */
[----:B------:R-:W-:Y:S02]  /*23e0*/  ISETP.GE.AND P1, PT, R4, 0x21, PT ;  /* 0x000000210400780c */ /* 0x000fe40003f26270 */
[----:B------:R-:W-:Y:S01]  /*23f0*/  ISETP.GE.AND P5, PT, R204, c[0x0][0x1d4], PT ;  /* 0x00007500cc007a0c */ /* 0x000fe20003fa6270 */
[----:B------:R-:W-:Y:S01]  /*2400*/  IMAD R3, R128, R16, RZ ;  /* 0x0000001080037224 */ /* 0x000fe200078e02ff */
[----:B------:R-:W-:Y:S01]  /*2410*/  ISETP.GE.AND P4, PT, R205, c[0x0][0x1d4], PT ;  /* 0x00007500cd007a0c */ /* 0x000fe20003f86270 */
[----:B------:R-:W-:-:S02]  /*2420*/  IMAD.IADD R79, R83, 0x1, R5 ;  /* 0x00000001534f7824 */ /* 0x000fc400078e0205 */
[----:B------:R-:W-:Y:S02]  /*2430*/  IMAD.MOV.U32 R78, RZ, RZ, R82 ;  /* 0x000000ffff4e7224 */ /* 0x000fe400078e0052 */
[-C--:B------:R-:W-:Y:S02]  /*2440*/  IMAD R3, R20, R129.reuse, R3 ;  /* 0x0000008114037224 */ /* 0x080fe400078e0203 */
[----:B------:R-:W-:-:S05]  /*2450*/  IMAD.WIDE.U32 R6, R16, R129, R78 ;  /* 0x0000008110067225 */ /* 0x000fca00078e004e */
[----:B------:R-:W-:Y:S02]  /*2460*/  IADD3 R3, R7, R3, RZ ;  /* 0x0000000307037210 */ /* 0x000fe40007ffe0ff */
[----:B------:R-:W-:Y:S02]  /*2470*/  @P2 LEA R4, P3, R6, c[0x0][0x220], 0x1 ;  /* 0x0000880006042a11 */ /* 0x000fe400078608ff */
[----:B------:R-:W-:Y:S02]  /*2480*/  @P1 IADD3 R7, P0, R130, R6, RZ ;  /* 0x0000000682071210 */ /* 0x000fe40007f1e0ff */
[----:B------:R-:W-:Y:S02]  /*2490*/  @P2 LEA.HI.X R5, R6, c[0x0][0x224], R3, 0x1, P3 ;  /* 0x0000890006052a11 */ /* 0x000fe400018f0c03 */
[----:B------:R-:W-:Y:S01]  /*24a0*/  ISETP.NE.AND P3, PT, R12, RZ, PT ;  /* 0x000000ff0c00720c */ /* 0x000fe20003f65270 */
[----:B------:R-:W-:Y:S01]  /*24b0*/  @P1 IMAD.X R9, R3, 0x1, R125, P0 ;  /* 0x0000000103091824 */ /* 0x000fe200000e067d */
[C---:B------:R-:W-:Y:S01]  /*24c0*/  @P1 LEA R2, P0, R7.reuse, c[0x0][0x220], 0x1 ;  /* 0x0000880007021a11 */ /* 0x040fe200078008ff */
[----:B------:R-:W-:Y:S01]  /*24d0*/  @!PT LDS RZ, [RZ] ;  /* 0x00000000fffff984 */ /* 0x000fe20000000800 */
[----:B------:R-:W-:Y:S01]  /*24e0*/  @!PT LDS RZ, [RZ] ;  /* 0x00000000fffff984 */ /* 0x000fe20000000800 */
[----:B------:R-:W-:Y:S01]  /*24f0*/  @!PT LDS RZ, [RZ] ;  /* 0x00000000fffff984 */ /* 0x000fe20000000800 */
[----:B------:R1:W-:Y:S03]  /*2500*/  @P2 LDGSTS.E.BYPASS.LTC128B.128 [R107+0xc100], [R4.64], !P6 ;  /* 0x0c100000046b2fae */ /* 0x0003e6000f101d48 */
[----:B------:R-:W-:Y:S01]  /*2510*/  @P1 LEA.HI.X R3, R7, c[0x0][0x224], R9, 0x1, P0 ;  /* 0x0000890007031a11 */ /* 0x000fe200000f0c09 */
[----:B------:R1:W-:Y:S04]  /*2520*/  @P2 LDGSTS.E.BYPASS.LTC128B.128 [R107+0xe100], [R4.64+0x80], !P5 ;  /* 0x0e100080046b2fae */ /* 0x0003e8000e901d48 */
[----:B------:R1:W-:Y:S02]  /*2530*/  @P2 LDGSTS.E.BYPASS.LTC128B.128 [R107+0x10100], [R4.64+0x100], !P4 ;  /* 0x10100100046b2fae */ /* 0x0003e4000e101d48 */
[----:B------:R-:W-:-:S02]  /*2540*/  @P3 IADD3 R6, P0, R242, c[0x0][0x340], RZ ;  /* 0x0000d000f2063a10 */ /* 0x000fc40007f1e0ff */
[----:B------:R2:W-:Y:S02]  /*2550*/  @P1 LDGSTS.E.BYPASS.LTC128B.128 [R107+0xd100], [R2.64], !P6 ;  /* 0x0d100000026b1fae */ /* 0x0005e4000f101d48 */
[----:B------:R-:W-:Y:S02]  /*2560*/  @P3 IADD3.X R7, R243, c[0x0][0x344], RZ, P0, !PT ;  /* 0x0000d100f3073a10 */ /* 0x000fe400007fe4ff */
[----:B------:R2:W-:Y:S04]  /*2570*/  @P1 LDGSTS.E.BYPASS.LTC128B.128 [R107+0xf100], [R2.64+0x80], !P5 ;  /* 0x0f100080026b1fae */ /* 0x0005e8000e901d48 */
[----:B------:R2:W-:Y:S04]  /*2580*/  @P1 LDGSTS.E.BYPASS.LTC128B.128 [R107+0x11100], [R2.64+0x100], !P4 ;  /* 0x11100100026b1fae */ /* 0x0005e8000e101d48 */
[----:B------:R-:W0:Y:S04]  /*2590*/  LDGDEPBAR ;  /* 0x00000000000079af */ /* 0x000e280000000000 */
[----:B------:R-:W3:Y:S01]  /*25a0*/  @P3 LDG.E R19, [R6.64] ;  /* 0x0000000806133981 */ /* 0x000ee2000c1e1900 */
[----:B------:R-:W-:Y:S01]  /*25b0*/  MOV R134, c[0x0][0x258] ;  /* 0x0000960000867a02 */ /* 0x000fe20000000f00 */
[----:B------:R-:W-:Y:S01]  /*25c0*/  IMAD.MOV.U32 R122, RZ, RZ, c[0x0][0x27c] ;  /* 0x00009f00ff7a7624 */ /* 0x000fe200078e00ff */
[----:B------:R-:W-:Y:S01]  /*25d0*/  WARPSYNC 0xffffffff ;  /* 0xffffffff00007948 */ /* 0x000fe20003800000 */
[----:B------:R-:W-:Y:S01]  /*25e0*/  IMAD.WIDE.U32 R72, R31, c[0x0][0x1e8], RZ ;  /* 0x00007a001f487a25 */ /* 0x000fe200078e00ff */
[----:B------:R-:W-:-:S02]  /*25f0*/  SHF.L.U64.HI R126, R134, R126, c[0x0][0x25c] ;  /* 0x00009700867e7619 */ /* 0x000fc4000001027e */
[C---:B------:R-:W-:Y:S01]  /*2600*/  SHF.L.U64.HI R127, R134.reuse, R124, c[0x0][0x25c] ;  /* 0x00009700867f7619 */ /* 0x040fe2000001027c */
[----:B-1----:R-:W-:Y:S01]  /*2610*/  IMAD R4, R15, c[0x0][0x258], RZ ;  /* 0x000096000f047a24 */ /* 0x002fe200078e02ff */
[----:B------:R-:W-:Y:S01]  /*2620*/  SHF.R.S32.HI R109, RZ, 0x1f, R108 ;  /* 0x0000001fff6d7819 */ /* 0x000fe2000001146c */
[----:B------:R-:W-:Y:S01]  /*2630*/  IMAD.SHL.U32 R133, R134, 0x40, RZ ;  /* 0x0000004086857824 */ /* 0x000fe200078e00ff */
[----:B------:R-:W-:Y:S01]  /*2640*/  SHF.R.S32.HI R18, RZ, 0x1f, R206 ;  /* 0x0000001fff127819 */ /* 0x000fe200000114ce */
[----:B------:R-:W-:Y:S01]  /*2650*/  IMAD.SHL.U32 R122, R122, 0x2, RZ ;  /* 0x000000027a7a7824 */ /* 0x000fe200078e00ff */
[----:B------:R-:W-:Y:S01]  /*2660*/  SHF.L.U32 R134, R134, 0x5, RZ ;  /* 0x0000000586867819 */ /* 0x000fe200000006ff */
[----:B------:R-:W-:Y:S02]  /*2670*/  IMAD.MOV.U32 R28, RZ, RZ, R16 ;  /* 0x000000ffff1c7224 */ /* 0x000fe400078e0010 */
[----:B------:R-:W-:Y:S02]  /*2680*/  IMAD R76, R31, c[0x0][0x1ec], R73 ;  /* 0x00007b001f4c7a24 */ /* 0x000fe400078e0249 */
[----:B--2---:R-:W-:-:S04]  /*2690*/  IMAD.WIDE.U32 R2, R0, c[0x0][0x258], R202 ;  /* 0x0000960000027a25 */ /* 0x004fc800078e00ca */
[----:B------:R-:W-:-:S04]  /*26a0*/  IMAD R0, R0, c[0x0][0x25c], R4 ;  /* 0x0000970000007a24 */ /* 0x000fc800078e0204 */
[----:B------:R-:W-:Y:S02]  /*26b0*/  IMAD.IADD R3, R3, 0x1, R0 ;  /* 0x0000000103037824 */ /* 0x000fe400078e0200 */
[----:B------:R-:W-:Y:S02]  /*26c0*/  IMAD R0, R14, c[0x0][0x268], RZ ;  /* 0x00009a000e007a24 */ /* 0x000fe400078e02ff */
[----:B------:R-:W-:-:S04]  /*26d0*/  IMAD.WIDE.U32 R2, R31, c[0x0][0x260], R2 ;  /* 0x000098001f027a25 */ /* 0x000fc800078e0002 */
[----:B------:R-:W-:Y:S02]  /*26e0*/  IMAD R3, R31, c[0x0][0x264], R3 ;  /* 0x000099001f037a24 */ /* 0x000fe400078e0203 */
[C---:B------:R-:W-:Y:S02]  /*26f0*/  IMAD R0, R13.reuse, c[0x0][0x26c], R0 ;  /* 0x00009b000d007a24 */ /* 0x040fe400078e0200 */
[----:B------:R-:W-:-:S05]  /*2700*/  IMAD.WIDE.U32 R80, R13, c[0x0][0x268], R2 ;  /* 0x00009a000d507a25 */ /* 0x000fca00078e0002 */
[----:B------:R-:W-:Y:S02]  /*2710*/  IADD3 R77, R81, R0, RZ ;  /* 0x00000000514d7210 */ /* 0x000fe40007ffe0ff */
[----:B---3--:R-:W-:Y:S01]  /*2720*/  @P3 SHF.R.S32.HI R27, RZ, 0x1f, R19 ;  /* 0x0000001fff1b3819 */ /* 0x008fe20000011413 */
[----:B------:R-:W-:Y:S01]  /*2730*/  @!P3 IMAD.MOV.U32 R27, RZ, RZ, R247 ;  /* 0x000000ffff1bb224 */ /* 0x000fe200078e00f7 */
[----:B------:R-:W-:Y:S02]  /*2740*/  @!P3 MOV R19, R244 ;  /* 0x000000f40013b202 */ /* 0x000fe40000000f00 */
[----:B------:R-:W-:Y:S01]  /*2750*/  BAR.SYNC.DEFER_BLOCKING 0x0 ;  /* 0x0000000000007b1d */ /* 0x000fe20000010000 */
[----:B------:R-:W-:Y:S01]  /*2760*/  ISETP.GT.AND P0, PT, R28, R33, PT ;  /* 0x000000211c00720c */ /* 0x000fe20003f04270 */
[----:B------:R-:W-:Y:S01]  /*2770*/  IMAD R0, R127, R16, RZ ;  /* 0x000000107f007224 */ /* 0x000fe200078e02ff */
[----:B------:R-:W-:Y:S01]  /*2780*/  IADD3 R30, R104, 0x20, RZ ;  /* 0x00000020681e7810 */ /* 0x000fe20007ffe0ff */
[----:B------:R-:W-:Y:S01]  /*2790*/  IMAD.MOV.U32 R2, RZ, RZ, R80 ;  /* 0x000000ffff027224 */ /* 0x000fe200078e0050 */
[----:B------:R-:W-:Y:S01]  /*27a0*/  LOP3.LUT R196, R196, 0xfffffffe, RZ, 0xc0, !PT ;  /* 0xfffffffec4c47812 */ /* 0x000fe200078ec0ff */
[----:B------:R-:W-:Y:S01]  /*27b0*/  IMAD.MOV.U32 R3, RZ, RZ, R77 ;  /* 0x000000ffff037224 */ /* 0x000fe200078e004d */
[----:B------:R-:W-:Y:S01]  /*27c0*/  IADD3 R29, R104, 0x40, RZ ;  /* 0x00000040681d7810 */ /* 0x000fe20007ffe0ff */
[-C--:B------:R-:W-:Y:S01]  /*27d0*/  IMAD R0, R20, R133.reuse, R0 ;  /* 0x0000008514007224 */ /* 0x080fe200078e0200 */
[----:B------:R-:W-:Y:S01]  /*27e0*/  ULDC.U8 UR5, c[0x0][0x298] ;  /* 0x0000a60000057ab9 */ /* 0x000fe20000000000 */
[----:B------:R-:W-:-:S04]  /*27f0*/  IMAD.WIDE.U32 R2, R16, R133, R2 ;  /* 0x0000008510027225 */ /* 0x000fc800078e0002 */
[----:B------:R-:W-:Y:S01]  /*2800*/  IMAD.IADD R3, R3, 0x1, R0 ;  /* 0x0000000103037824 */ /* 0x000fe200078e0200 */
[----:B------:R-:W-:Y:S01]  /*2810*/  @P2 LEA R6, P3, R2, c[0x0][0x250], 0x1 ;  /* 0x0000940002062a11 */ /* 0x000fe200078608ff */
[----:B------:R-:W-:Y:S01]  /*2820*/  IMAD R4, R18, c[0x0][0x290], RZ ;  /* 0x0000a40012047a24 */ /* 0x000fe200078e02ff */
[----:B------:R-:W-:Y:S01]  /*2830*/  @P0 IADD3 R0, R8, -0x2, RZ ;  /* 0xfffffffe08000810 */ /* 0x000fe20007ffe0ff */
[----:B------:R-:W-:Y:S01]  /*2840*/  IMAD.IADD R118, R17, 0x1, R21 ;  /* 0x0000000111767824 */ /* 0x000fe200078e0215 */
[----:B------:R-:W-:Y:S01]  /*2850*/  @P2 LEA.HI.X R7, R2, c[0x0][0x254], R3, 0x1, P3 ;  /* 0x0000950002072a11 */ /* 0x000fe200018f0c03 */
[----:B------:R-:W-:Y:S01]  /*2860*/  IMAD R16, R206, c[0x0][0x294], R4 ;  /* 0x0000a500ce107a24 */ /* 0x000fe200078e0204 */
[----:B------:R-:W-:Y:S01]  /*2870*/  @P1 IADD3 R2, P3, R134, R2, RZ ;  /* 0x0000000286021210 */ /* 0x000fe20007f7e0ff */
[----:B------:R-:W-:Y:S01]  /*2880*/  @P0 IMAD R5, R128, R0, RZ ;  /* 0x0000000080050224 */ /* 0x000fe200078e02ff */
[----:B------:R-:W-:Y:S01]  /*2890*/  @P0 SHF.R.S32.HI R14, RZ, 0x1f, R0 ;  /* 0x0000001fff0e0819 */ /* 0x000fe20000011400 */
[-C--:B------:R-:W-:Y:S01]  /*28a0*/  @P0 IMAD.WIDE.U32 R8, R0, R129.reuse, R78 ;  /* 0x0000008100080225 */ /* 0x080fe200078e004e */
[----:B------:R-:W-:Y:S01]  /*28b0*/  @!PT LDS RZ, [RZ] ;  /* 0x00000000fffff984 */ /* 0x000fe20000000800 */
[----:B------:R-:W-:Y:S01]  /*28c0*/  @!PT LDS RZ, [RZ] ;  /* 0x00000000fffff984 */ /* 0x000fe20000000800 */
[----:B------:R-:W-:Y:S01]  /*28d0*/  @!PT LDS RZ, [RZ] ;  /* 0x00000000fffff984 */ /* 0x000fe20000000800 */
[----:B------:R1:W-:Y:S03]  /*28e0*/  @P2 LDGSTS.E.BYPASS.LTC128B.128 [R107+0x100], [R6.64], !P6 ;  /* 0x00100000066b2fae */ /* 0x0003e6000f101d48 */
[----:B------:R-:W-:Y:S01]  /*28f0*/  @P1 IMAD.X R3, R3, 0x1, R126, P3 ;  /* 0x0000000103031824 */ /* 0x000fe200018e067e */
[----:B------:R-:W-:Y:S01]  /*2900*/  @P1 LEA R4, P3, R2, c[0x0][0x250], 0x1 ;  /* 0x0000940002041a11 */ /* 0x000fe200078608ff */
[----:B------:R-:W-:Y:S01]  /*2910*/  @P0 IMAD R0, R14, R129, R5 ;  /* 0x000000810e000224 */ /* 0x000fe200078e0205 */
[----:B------:R1:W-:Y:S01]  /*2920*/  @P2 LDGSTS.E.BYPASS.LTC128B.128 [R107+0x2100], [R6.64+0x80], !P5 ;  /* 0x02100080066b2fae */ /* 0x0003e2000e901d48 */
[----:B------:R-:W-:Y:S01]  /*2930*/  IMAD.WIDE.U32 R12, R206, c[0x0][0x290], R104 ;  /* 0x0000a400ce0c7a25 */ /* 0x000fe200078e0068 */
[----:B------:R-:W-:-:S02]  /*2940*/  @P1 LEA.HI.X R5, R2, c[0x0][0x254], R3, 0x1, P3 ;  /* 0x0000950002051a11 */ /* 0x000fc400018f0c03 */
[----:B------:R1:W-:Y:S01]  /*2950*/  @P2 LDGSTS.E.BYPASS.LTC128B.128 [R107+0x4100], [R6.64+0x100], !P4 ;  /* 0x04100100066b2fae */ /* 0x0003e2000e101d48 */
[----:B------:R-:W-:Y:S01]  /*2960*/  @P0 IMAD.IADD R0, R9, 0x1, R0 ;  /* 0x0000000109000824 */ /* 0x000fe200078e0200 */
[----:B------:R-:W-:Y:S01]  /*2970*/  ISETP.GE.AND P2, PT, R104, c[0x0][0x27c], PT ;  /* 0x00009f0068007a0c */ /* 0x000fe20003f46270 */
[----:B------:R-:W-:Y:S01]  /*2980*/  IMAD.IADD R15, R13, 0x1, R16 ;  /* 0x000000010d0f7824 */ /* 0x000fe200078e0210 */
[C---:B------:R-:W-:Y:S01]  /*2990*/  @P0 LEA R2, P3, R8.reuse, c[0x0][0x220], 0x1 ;  /* 0x0000880008020a11 */ /* 0x040fe200078608ff */
[----:B------:R2:W-:Y:S01]  /*29a0*/  @P1 LDGSTS.E.BYPASS.LTC128B.128 [R107+0x1100], [R4.64], !P6 ;  /* 0x01100000046b1fae */ /* 0x0005e2000f101d48 */
[----:B------:R-:W-:Y:S02]  /*29b0*/  IMAD.MOV.U32 R14, RZ, RZ, R12 ;  /* 0x000000ffff0e7224 */ /* 0x000fe400078e000c */
[----:B------:R-:W-:Y:S01]  /*29c0*/  @P0 LEA.HI.X R3, R8, c[0x0][0x224], R0, 0x1, P3 ;  /* 0x0000890008030a11 */ /* 0x000fe200018f0c00 */
[----:B------:R-:W-:Y:S01]  /*29d0*/  IMAD R0, R18, c[0x0][0x280], RZ ;  /* 0x0000a00012007a24 */ /* 0x000fe200078e02ff */
[----:B------:R-:W-:Y:S01]  /*29e0*/  ISETP.GE.AND P3, PT, R30, c[0x0][0x27c], PT ;  /* 0x00009f001e007a0c */ /* 0x000fe20003f66270 */
[----:B------:R2:W-:Y:S01]  /*29f0*/  @P1 LDGSTS.E.BYPASS.LTC128B.128 [R107+0x3100], [R4.64+0x80], !P5 ;  /* 0x03100080046b1fae */ /* 0x0005e2000e901d48 */
[----:B------:R-:W-:-:S03]  /*2a00*/  IMAD.WIDE.U32 R8, R206, c[0x0][0x290], R108 ;  /* 0x0000a400ce087a25 */ /* 0x000fc600078e006c */
[----:B------:R-:W-:Y:S01]  /*2a10*/  @P2 LOP3.LUT R196, R196, 0x1, RZ, 0xfc, !PT ;  /* 0x00000001c4c42812 */ /* 0x000fe200078efcff */
[----:B------:R-:W-:Y:S01]  /*2a20*/  IMAD R21, R206, c[0x0][0x284], R0 ;  /* 0x0000a100ce157a24 */ /* 0x000fe200078e0200 */
[----:B------:R-:W-:Y:S01]  /*2a30*/  SEL R0, RZ, c[0x0][0x27c], !P2 ;  /* 0x00009f00ff007a07 */ /* 0x000fe20005000000 */
[----:B------:R2:W-:Y:S01]  /*2a40*/  @P1 LDGSTS.E.BYPASS.LTC128B.128 [R107+0x5100], [R4.64+0x100], !P4 ;  /* 0x05100100046b1fae */ /* 0x0005e2000e101d48 */
[----:B------:R-:W-:Y:S01]  /*2a50*/  ISETP.GE.AND P2, PT, R29, c[0x0][0x27c], PT ;  /* 0x00009f001d007a0c */ /* 0x000fe20003f46270 */
[----:B------:R-:W-:Y:S01]  /*2a60*/  IMAD.IADD R9, R16, 0x1, R9 ;  /* 0x0000000110097824 */ /* 0x000fe200078e0209 */
[----:B------:R-:W-:Y:S01]  /*2a70*/  LOP3.LUT R196, R196, 0xfffffffd, RZ, 0xc0, !PT ;  /* 0xfffffffdc4c47812 */ /* 0x000fe200078ec0ff */
[----:B------:R-:W-:Y:S01]  /*2a80*/  IMAD.IADD R0, R104, 0x1, R0 ;  /* 0x0000000168007824 */ /* 0x000fe200078e0200 */
[----:B------:R-:W-:Y:S01]  /*2a90*/  SEL R17, RZ, c[0x0][0x27c], !P2 ;  /* 0x00009f00ff117a07 */ /* 0x000fe20005000000 */
[----:B------:R-:W0:Y:S01]  /*2aa0*/  LDGDEPBAR ;  /* 0x00000000000079af */ /* 0x000e220000000000 */
[----:B------:R-:W-:Y:S01]  /*2ab0*/  @P3 LOP3.LUT R196, R196, 0x2, RZ, 0xfc, !PT ;  /* 0x00000002c4c43812 */ /* 0x000fe200078efcff */
[----:B------:R-:W-:Y:S01]  /*2ac0*/  IMAD.MOV.U32 R136, RZ, RZ, 0x1 ;  /* 0x00000001ff887424 */ /* 0x000fe200078e00ff */
[----:B------:R-:W-:Y:S01]  /*2ad0*/  SHF.R.S32.HI R16, RZ, 0x1f, R0 ;  /* 0x0000001fff107819 */ /* 0x000fe20000011400 */
[----:B-1----:R-:W-:Y:S01]  /*2ae0*/  IMAD.WIDE.U32 R6, R206, c[0x0][0x280], R104 ;  /* 0x0000a000ce067a25 */ /* 0x002fe200078e0068 */
[----:B------:R1:W-:Y:S01]  /*2af0*/  @P0 LDGSTS.E.BYPASS.LTC128B.128 [R107+0x12100], [R2.64], !P6 ;  /* 0x12100000026b0fae */ /* 0x0003e2000f101d48 */
[----:B------:R-:W-:-:S02]  /*2b00*/  LOP3.LUT R196, R196, 0xfffffffb, RZ, 0xc0, !PT ;  /* 0xfffffffbc4c47812 */ /* 0x000fc400078ec0ff */
[----:B------:R-:W-:Y:S01]  /*2b10*/  IMAD.IADD R13, R7, 0x1, R21 ;  /* 0x00000001070d7824 */ /* 0x000fe200078e0215 */
[----:B------:R-:W-:Y:S01]  /*2b20*/  SEL R7, RZ, c[0x0][0x27c], !P3 ;  /* 0x00009f00ff077a07 */ /* 0x000fe20005800000 */
[----:B------:R-:W-:Y:S01]  /*2b30*/  IMAD.MOV.U32 R12, RZ, RZ, R6 ;  /* 0x000000ffff0c7224 */ /* 0x000fe200078e0006 */
[----:B------:R1:W-:Y:S01]  /*2b40*/  @P0 LDGSTS.E.BYPASS.LTC128B.128 [R107+0x14100], [R2.64+0x80], !P5 ;  /* 0x14100080026b0fae */ /* 0x0003e2000e901d48 */
[----:B------:R-:W-:Y:S01]  /*2b50*/  IMAD.IADD R20, R29, 0x1, R17 ;  /* 0x000000011d147824 */ /* 0x000fe200078e0211 */
[-C--:B------:R-:W-:Y:S01]  /*2b60*/  LEA.HI R18, R16, R0.reuse, RZ, 0x3 ;  /* 0x0000000010127211 */ /* 0x080fe200078f18ff */
[----:B------:R-:W-:Y:S01]  /*2b70*/  IMAD.IADD R6, R30, 0x1, R7 ;  /* 0x000000011e067824 */ /* 0x000fe200078e0207 */
[----:B------:R1:W-:Y:S01]  /*2b80*/  @P0 LDGSTS.E.BYPASS.LTC128B.128 [R107+0x16100], [R2.64+0x100], !P4 ;  /* 0x16100100026b0fae */ /* 0x0003e2000e101d48 */
[----:B------:R-:W-:Y:S01]  /*2b90*/  LEA.HI R16, R16, R0, RZ, 0x6 ;  /* 0x0000000010107211 */ /* 0x000fe200078f30ff */
[----:B------:R-:W-:Y:S01]  /*2ba0*/  IMAD.MOV.U32 R132, RZ, RZ, c[0x0][0x290] ;  /* 0x0000a400ff847624 */ /* 0x000fe200078e00ff */
[----:B------:R-:W-:Y:S01]  /*2bb0*/  SHF.R.S32.HI R0, RZ, 0x1f, R20 ;  /* 0x0000001fff007819 */ /* 0x000fe20000011414 */
[----:B------:R-:W-:Y:S01]  /*2bc0*/  IMAD.MOV.U32 R131, RZ, RZ, c[0x0][0x280] ;  /* 0x0000a000ff837624 */ /* 0x000fe200078e00ff */
[----:B------:R-:W-:Y:S01]  /*2bd0*/  SHF.R.S32.HI R7, RZ, 0x1f, R6 ;  /* 0x0000001fff077819 */ /* 0x000fe20000011406 */
[----:B------:R-:W-:Y:S01]  /*2be0*/  IMAD.SHL.U32 R22, R16, 0x40, RZ ;  /* 0x0000004010167824 */ /* 0x000fe200078e00ff */
[----:B--2---:R-:W-:Y:S01]  /*2bf0*/  @P0 LEA R4, P1, R130, R2, 0x1 ;  /* 0x0000000282040211 */ /* 0x004fe200078208ff */
[----:B------:R-:W-:Y:S01]  /*2c00*/  IMAD.WIDE.U32 R94, R19, c[0x0][0x2b0], RZ ;  /* 0x0000ac00135e7a25 */ /* 0x000fe200078e00ff */
[----:B------:R-:W-:-:S02]  /*2c10*/  LEA.HI R24, R7, R6, RZ, 0x6 ;  /* 0x0000000607187211 */ /* 0x000fc400078f30ff */
[----:B------:R-:W-:Y:S01]  /*2c20*/  @P0 LEA.HI.X R5, R130, R3, R125, 0x1, P1 ;  /* 0x0000000382050211 */ /* 0x000fe200008f0c7d */
[----:B------:R-:W-:Y:S01]  /*2c30*/  IMAD.WIDE.U32 R92, R31, c[0x0][0x210], RZ ;  /* 0x000084001f5c7a25 */ /* 0x000fe200078e00ff */
[CC--:B------:R-:W-:Y:S02]  /*2c40*/  LEA.HI R16, R0.reuse, R20.reuse, RZ, 0x3 ;  /* 0x0000001400107211 */ /* 0x0c0fe400078f18ff */
[----:B------:R-:W-:Y:S01]  /*2c50*/  LEA.HI R0, R0, R20, RZ, 0x6 ;  /* 0x0000001400007211 */ /* 0x000fe200078f30ff */
[----:B------:R2:W-:Y:S01]  /*2c60*/  @P0 LDGSTS.E.BYPASS.LTC128B.128 [R107+0x13100], [R4.64], !P6 ;  /* 0x13100000046b0fae */ /* 0x0005e2000f101d48 */
[----:B------:R-:W-:Y:S01]  /*2c70*/  @P2 LOP3.LUT R196, R196, 0x4, RZ, 0xfc, !PT ;  /* 0x00000004c4c42812 */ /* 0x000fe200078efcff */
[----:B------:R-:W-:Y:S01]  /*2c80*/  IMAD.SHL.U32 R20, R24, 0x40, RZ ;  /* 0x0000004018147824 */ /* 0x000fe200078e00ff */
[----:B------:R-:W-:Y:S01]  /*2c90*/  LOP3.LUT R23, R208, 0x38, R18, 0xf8, !PT ;  /* 0x00000038d0177812 */ /* 0x000fe200078ef812 */
[----:B------:R2:W-:Y:S01]  /*2ca0*/  @P0 LDGSTS.E.BYPASS.LTC128B.128 [R107+0x15100], [R4.64+0x80], !P5 ;  /* 0x15100080046b0fae */ /* 0x0005e2000e901d48 */
[----:B------:R-:W-:Y:S01]  /*2cb0*/  IMAD.SHL.U32 R0, R0, 0x40, RZ ;  /* 0x0000004000007824 */ /* 0x000fe200078e00ff */
[----:B------:R-:W-:Y:S01]  /*2cc0*/  LOP3.LUT R196, R196, 0xfffffff7, RZ, 0xc0, !PT ;  /* 0xfffffff7c4c47812 */ /* 0x000fe200078ec0ff */
[----:B-----5:R-:W-:Y:S01]  /*2cd0*/  IMAD.WIDE.U32 R90, R142, c[0x0][0x290], R14 ;  /* 0x0000a4008e5a7a25 */ /* 0x020fe200078e000e */
[----:B------:R2:W-:Y:S01]  /*2ce0*/  @P0 LDGSTS.E.BYPASS.LTC128B.128 [R107+0x17100], [R4.64+0x100], !P4 ;  /* 0x17100100046b0fae */ /* 0x0005e2000e101d48 */
[----:B------:R-:W-:-:S02]  /*2cf0*/  LOP3.LUT P0, RZ, R240, 0x4, RZ, 0xc0, !PT ;  /* 0x00000004f0ff7812 */ /* 0x000fc4000780c0ff */
[----:B------:R-:W-:Y:S01]  /*2d00*/  LOP3.LUT R26, R22, 0xfffff000, RZ, 0xc0, !PT ;  /* 0xfffff000161a7812 */ /* 0x000fe200078ec0ff */
[----:B------:R-:W0:Y:S01]  /*2d10*/  LDGDEPBAR ;  /* 0x00000000000079af */ /* 0x000e220000000000 */
[----:B------:R-:W-:Y:S01]  /*2d20*/  LOP3.LUT R22, R208, 0x38, R16, 0xf8, !PT ;  /* 0x00000038d0167812 */ /* 0x000fe200078ef810 */
[----:B------:R-:W-:Y:S01]  /*2d30*/  IMAD.WIDE.U32 R88, R142, c[0x0][0x280], R12 ;  /* 0x0000a0008e587a25 */ /* 0x000fe200078e000c */
[-C--:B------:R-:W-:Y:S02]  /*2d40*/  LOP3.LUT R25, R23, R147.reuse, RZ, 0x3c, !PT ;  /* 0x0000009317197212 */ /* 0x080fe400078e3cff */
[----:B------:R-:W-:Y:S01]  /*2d50*/  ISETP.NE.AND P1, PT, R136, c[0x0][0x2b8], PT ;  /* 0x0000ae0088007a0c */ /* 0x000fe20003f25270 */
[----:B------:R-:W-:Y:S01]  /*2d60*/  IMAD.WIDE.U32 R86, R142, c[0x0][0x290], R8 ;  /* 0x0000a4008e567a25 */ /* 0x000fe200078e0008 */
[----:B------:R-:W-:Y:S02]  /*2d70*/  LOP3.LUT R23, R20, 0xfffff000, RZ, 0xc0, !PT ;  /* 0xfffff00014177812 */ /* 0x000fe400078ec0ff */
[----:B------:R-:W-:Y:S01]  /*2d80*/  LOP3.LUT R20, R0, 0xfffff000, RZ, 0xc0, !PT ;  /* 0xfffff00000147812 */ /* 0x000fe200078ec0ff */
[----:B------:R-:W-:Y:S01]  /*2d90*/  IMAD R135, R235, 0x40, R206 ;  /* 0x00000040eb877824 */ /* 0x000fe200078e02ce */
[----:B------:R-:W-:Y:S01]  /*2da0*/  @P0 LOP3.LUT R196, R196, 0x8, RZ, 0xfc, !PT ;  /* 0x00000008c4c40812 */ /* 0x000fe200078efcff */
[----:B------:R-:W-:Y:S01]  /*2db0*/  IMAD.MOV.U32 R34, RZ, RZ, RZ ;  /* 0x000000ffff227224 */ /* 0x000fe200078e00ff */
[----:B------:R-:W-:Y:S01]  /*2dc0*/  LEA.HI R17, R7, R6, RZ, 0x3 ;  /* 0x0000000607117211 */ /* 0x000fe200078f18ff */
[----:B------:R-:W-:Y:S01]  /*2dd0*/  IMAD.WIDE.U32 R6, R206, c[0x0][0x280], R108 ;  /* 0x0000a000ce067a25 */ /* 0x000fe200078e006c */
[----:B------:R-:W-:-:S02]  /*2de0*/  LOP3.LUT R0, R22, R147, RZ, 0x3c, !PT ;  /* 0x0000009316007212 */ /* 0x000fc400078e3cff */
[----:B-1----:R-:W-:Y:S01]  /*2df0*/  SHF.R.S32.HI R2, RZ, 0x1f, R142 ;  /* 0x0000001fff027819 */ /* 0x002fe2000001148e */
[----:B------:R-:W-:Y:S01]  /*2e00*/  IMAD.IADD R7, R21, 0x1, R7 ;  /* 0x0000000115077824 */ /* 0x000fe200078e0207 */
[----:B------:R-:W-:Y:S01]  /*2e10*/  ISETP.LE.AND P0, PT, R136, c[0x0][0x27c], PT ;  /* 0x00009f0088007a0c */ /* 0x000fe20003f03270 */
[----:B------:R-:W-:Y:S01]  /*2e20*/  IMAD.MOV.U32 R36, RZ, RZ, 0x1 ;  /* 0x00000001ff247424 */ /* 0x000fe200078e00ff */
[----:B------:R-:W-:Y:S01]  /*2e30*/  LOP3.LUT R196, R196, 0xffffffdf, RZ, 0xc0, !PT ;  /* 0xffffffdfc4c47812 */ /* 0x000fe200078ec0ff */
[----:B------:R-:W-:Y:S01]  /*2e40*/  IMAD R3, R2, c[0x0][0x290], RZ ;  /* 0x0000a40002037a24 */ /* 0x000fe200078e02ff */
[----:B------:R-:W-:Y:S01]  /*2e50*/  IADD3 R115, R0, R20, R148 ;  /* 0x0000001400737210 */ /* 0x000fe20007ffe094 */
[----:B------:R-:W-:Y:S01]  /*2e60*/  IMAD R0, R27, c[0x0][0x2b0], RZ ;  /* 0x0000ac001b007a24 */ /* 0x000fe200078e02ff */
[----:B------:R-:W-:Y:S01]  /*2e70*/  LOP3.LUT R21, R208, 0x38, R17, 0xf8, !PT ;  /* 0x00000038d0157812 */ /* 0x000fe200078ef811 */
[----:B------:R-:W-:Y:S01]  /*2e80*/  IMAD R2, R2, c[0x0][0x280], RZ ;  /* 0x0000a00002027a24 */ /* 0x000fe200078e02ff */
[----:B------:R-:W-:Y:S01]  /*2e90*/  LOP3.LUT R196, R196, 0xffffffef, RZ, 0xc0, !PT ;  /* 0xffffffefc4c47812 */ /* 0x000fe200078ec0ff */
[----:B--2---:R-:W-:Y:S01]  /*2ea0*/  IMAD R4, R19, c[0x0][0x2b4], R0 ;  /* 0x0000ad0013047a24 */ /* 0x004fe200078e0200 */
[----:B------:R-:W-:Y:S01]  /*2eb0*/  LOP3.LUT R21, R21, R147, RZ, 0x3c, !PT ;  /* 0x0000009315157212 */ /* 0x000fe200078e3cff */
[----:B------:R-:W-:Y:S01]  /*2ec0*/  IMAD R3, R142, c[0x0][0x294], R3 ;  /* 0x0000a5008e037a24 */ /* 0x000fe200078e0203 */
[----:B------:R-:W-:Y:S01]  /*2ed0*/  LOP3.LUT R0, R208, 0x18, R104, 0xf8, !PT ;  /* 0x00000018d0007812 */ /* 0x000fe200078ef868 */
[----:B------:R-:W-:Y:S01]  /*2ee0*/  IMAD R2, R142, c[0x0][0x284], R2 ;  /* 0x0000a1008e027a24 */ /* 0x000fe200078e0202 */
[----:B------:R-:W-:Y:S01]  /*2ef0*/  LOP3.LUT R75, R18, 0xfffffff8, RZ, 0xc0, !PT ;  /* 0xfffffff8124b7812 */ /* 0x000fe200078ec0ff */
[----:B------:R-:W-:Y:S01]  /*2f00*/  IMAD.WIDE.U32 R84, R142, c[0x0][0x280], R6 ;  /* 0x0000a0008e547a25 */ /* 0x000fe200078e0006 */
[----:B------:R-:W-:-:S02]  /*2f10*/  LOP3.LUT R74, R17, 0xfffffff8, RZ, 0xc0, !PT ;  /* 0xfffffff8114a7812 */ /* 0x000fc400078ec0ff */
[----:B------:R-:W-:Y:S01]  /*2f20*/  LOP3.LUT R71, R16, 0xfffffff8, RZ, 0xc0, !PT ;  /* 0xfffffff810477812 */ /* 0x000fe200078ec0ff */
[----:B------:R-:W-:Y:S01]  /*2f30*/  IMAD R114, R31, c[0x0][0x214], R93 ;  /* 0x000085001f727a24 */ /* 0x000fe200078e025d */
[----:B------:R-:W-:Y:S01]  /*2f40*/  @P1 LOP3.LUT R196, R196, 0x10, RZ, 0xfc, !PT ;  /* 0x00000010c4c41812 */ /* 0x000fe200078efcff */
[----:B------:R-:W-:Y:S01]  /*2f50*/  IMAD.IADD R113, R95, 0x1, R4 ;  /* 0x000000015f717824 */ /* 0x000fe200078e0204 */
[CC--:B------:R-:W-:Y:S01]  /*2f60*/  SHF.L.U64.HI R123, R132.reuse, R124.reuse, c[0x0][0x294] ;  /* 0x0000a500847b7619 */ /* 0x0c0fe2000001027c */
[----:B------:R-:W-:Y:S01]  /*2f70*/  IMAD.SHL.U32 R132, R132, 0x40, RZ ;  /* 0x0000004084847824 */ /* 0x000fe200078e00ff */
[C---:B------:R-:W-:Y:S01]  /*2f80*/  SHF.L.U64.HI R124, R131.reuse, R124, c[0x0][0x284] ;  /* 0x0000a100837c7619 */ /* 0x040fe2000001027c */
[----:B------:R-:W-:Y:S01]  /*2f90*/  IMAD.SHL.U32 R131, R131, 0x40, RZ ;  /* 0x0000004083837824 */ /* 0x000fe200078e00ff */
[--C-:B------:R-:W-:Y:S01]  /*2fa0*/  IADD3 R117, R25, R26, R148.reuse ;  /* 0x0000001a19757210 */ /* 0x100fe20007ffe094 */
[----:B------:R-:W-:Y:S01]  /*2fb0*/  IMAD.IADD R106, R91, 0x1, R3 ;  /* 0x000000015b6a7824 */ /* 0x000fe200078e0203 */
[----:B------:R-:W-:Y:S01]  /*2fc0*/  IADD3 R116, R21, R23, R148 ;  /* 0x0000001715747210 */ /* 0x000fe20007ffe094 */
[----:B------:R-:W-:Y:S01]  /*2fd0*/  IMAD.IADD R102, R3, 0x1, R87 ;  /* 0x0000000103667824 */ /* 0x000fe200078e0257 */
[----:B------:R-:W-:Y:S01]  /*2fe0*/  LOP3.LUT R0, R148, R0, R147, 0xf6, !PT ;  /* 0x0000000094007212 */ /* 0x000fe200078ef693 */
        /* <DEDUP_REMOVED lines=8> */
[----:B------:R-:W-:Y:S02]  /*3070*/  @P0 LOP3.LUT R196, R196, 0x20, RZ, 0xfc, !PT ;  /* 0x00000020c4c40812 */ /* 0x000fe400078efcff */
.L_x_1749:
[----:B------:R-:W-:Y:S01]  /*3080*/  ISETP.NE.AND P1, PT, R136, c[0x0][0x2b8], PT ;  /* 0x0000ae0088007a0c */ /* 0x000fe20003f25270 */
[----:B------:R-:W-:Y:S01]  /*3090*/  IMAD.SHL.U32 R8, R28, 0x40, RZ ;  /* 0x000000401c087824 */ /* 0x000fe200078e00ff */
[----:B------:R-:W-:Y:S01]  /*30a0*/  LOP3.LUT P2, RZ, R240, 0x4, RZ, 0xc0, !PT ;  /* 0x00000004f0ff7812 */ /* 0x000fe2000784c0ff */
[----:B------:R-:W-:Y:S01]  /*30b0*/  IMAD.MOV.U32 R63, RZ, RZ, RZ ;  /* 0x000000ffff3f7224 */ /* 0x000fe200078e00ff */
[----:B------:R-:W-:Y:S04]  /*30c0*/  DEPBAR.LE SB0, 0x2 ;  /* 0x000080800000791a */ /* 0x000fe80000000000 */
[C---:B-1----:R-:W-:Y:S01]  /*30d0*/  IMAD.IADD R2, R135.reuse, 0x1, R8 ;  /* 0x0000000187027824 */ /* 0x042fe200078e0208 */
[----:B------:R-:W-:Y:S01]  /*30e0*/  WARPSYNC 0xffffffff ;  /* 0xffffffff00007948 */ /* 0x000fe20003800000 */
[----:B------:R-:W-:Y:S02]  /*30f0*/  BSSY B1, `(.L_x_1725) ;  /* 0x00003fb000017945 */ /* 0x000fe40003800000 */
[----:B------:R-:W-:Y:S01]  /*3100*/  IMAD.IADD R4, R118, 0x1, R2 ;  /* 0x0000000176047824 */ /* 0x000fe200078e0202 */
[----:B------:R-:W-:Y:S03]  /*3110*/  ISETP.GE.AND P0, PT, R2, R70, PT ;  /* 0x000000460200720c */ /* 0x000fe60003f06270 */
[----:B------:R-:W-:Y:S01]  /*3120*/  @P1 IMAD.HI.U32 R2, R4, c[0x0][0x2bc], RZ ;  /* 0x0000af0004021a27 */ /* 0x000fe200078e00ff */
[----:B------:R-:W-:Y:S03]  /*3130*/  ISETP.GT.OR P0, PT, R135, 0x3f, P0 ;  /* 0x0000003f8700780c */ /* 0x000fe60000704670 */
[----:B------:R-:W-:Y:S01]  /*3140*/  IMAD.MOV.U32 R3, RZ, RZ, R4 ;  /* 0x000000ffff037224 */ /* 0x000fe200078e0004 */
[----:B------:R-:W-:Y:S09]  /*3150*/  @P1 SHF.R.U32.HI R3, RZ, c[0x0][0x2c0], R2 ;  /* 0x0000b000ff031a19 */ /* 0x000ff20000011602 */
[C---:B------:R-:W-:Y:S04]  /*3160*/  @!P0 IADD3 R2, P1, R3.reuse, R94, RZ ;  /* 0x0000005e03028210 */ /* 0x040fe80007f3e0ff */
[----:B------:R-:W-:Y:S01]  /*3170*/  @!P0 LEA.HI.X.SX32 R5, R3, R113, 0x1, P1 ;  /* 0x0000007103058211 */ /* 0x000fe200008f0eff */
[----:B------:R-:W-:Y:S01]  /*3180*/  IMAD.MOV R3, RZ, RZ, -R3 ;  /* 0x000000ffff037224 */ /* 0x000fe200078e0a03 */
[C---:B------:R-:W-:Y:S03]  /*3190*/  @!P0 LEA R6, P1, R2.reuse, c[0x0][0x2a0], 0x2 ;  /* 0x0000a80002068a11 */ /* 0x040fe600078210ff */
[----:B------:R-:W-:Y:S01]  /*31a0*/  IMAD R66, R3, c[0x0][0x2b8], R4 ;  /* 0x0000ae0003427a24 */ /* 0x000fe200078e0204 */
[----:B------:R-:W-:Y:S01]  /*31b0*/  @!P0 LEA.HI.X R7, R2, c[0x0][0x2a4], R5, 0x2, P1 ;  /* 0x0000a90002078a11 */ /* 0x000fe200008f1405 */
[----:B------:R-:W-:Y:S04]  /*31c0*/  IMAD R2, R34, 0x3000, R0 ;  /* 0x0000300022027824 */ /* 0x000fe800078e0200 */
[----:B------:R1:W5:Y:S01]  /*31d0*/  @!P0 LDG.E R63, [R6.64] ;  /* 0x00000008063f8981 */ /* 0x000362000c1e1900 */
[C---:B------:R-:W-:Y:S02]  /*31e0*/  IADD3 R5, R2.reuse, 0x20, RZ ;  /* 0x0000002002057810 */ /* 0x040fe40007ffe0ff */
[----:B------:R-:W-:Y:S01]  /*31f0*/  @P2 IADD3 R5, R2, -0x20, RZ ;  /* 0xffffffe002052810 */ /* 0x000fe20007ffe0ff */
[----:B------:R-:W-:Y:S01]  /*3200*/  BAR.SYNC.DEFER_BLOCKING 0x0 ;  /* 0x0000000000007b1d */ /* 0x000fe20000010000 */
[----:B------:R-:W-:Y:S02]  /*3210*/  ISETP.LE.AND P2, PT, R136, c[0x0][0x27c], PT ;  /* 0x00009f0088007a0c */ /* 0x000fe40003f43270 */
[----:B------:R-:W-:Y:S02]  /*3220*/  LEA R64, R2, 0x100, 0x1 ;  /* 0x0000010002407811 */ /* 0x000fe400078e08ff */
[----:B------:R-:W-:Y:S09]  /*3230*/  LEA R65, R5, 0x100, 0x1 ;  /* 0x0000010005417811 */ /* 0x000ff200078e08ff */
[----:B---3--:R-:W-:-:S05]  /*3240*/  @!P2 BRA `(.L_x_1726) ;  /* 0x00003b100000a947 */ /* 0x008fca0003800000 */
[----:B------:R-:W-:Y:S01]  /*3250*/  IMAD.WIDE.U32 R2, R66, c[0x0][0x1e0], RZ ;  /* 0x0000780042027a25 */ /* 0x000fe200078e00ff */
[----:B------:R-:W-:Y:S02]  /*3260*/  SHF.R.S32.HI R68, RZ, 0x1f, R66 ;  /* 0x0000001fff447819 */ /* 0x000fe40000011442 */
[----:B-----5:R-:W-:Y:S01]  /*3270*/  SHF.R.S32.HI R69, RZ, 0x1f, R63 ;  /* 0x0000001fff457819 */ /* 0x020fe2000001143f */
[-C--:B------:R-:W-:Y:S04]  /*3280*/  IMAD.WIDE.U32 R52, R131, R28.reuse, RZ ;  /* 0x0000001c83347225 */ /* 0x080fe800078e00ff */
[----:B------:R-:W-:Y:S02]  /*3290*/  IMAD R4, R68, c[0x0][0x1e0], RZ ;  /* 0x0000780044047a24 */ /* 0x000fe400078e02ff */
[----:B------:R-:W-:Y:S04]  /*32a0*/  IMAD.WIDE.U32 R54, R132, R28, RZ ;  /* 0x0000001c84367225 */ /* 0x000fe800078e00ff */
[----:B------:R-:W-:Y:S05]  /*32b0*/  IMAD R4, R66, c[0x0][0x1e4], R4 ;  /* 0x0000790042047a24 */ /* 0x000fea00078e0204 */
[----:B------:R-:W-:Y:S01]  /*32c0*/  IADD3 R3, R3, R4, RZ ;  /* 0x0000000403037210 */ /* 0x000fe20007ffe0ff */
[----:B------:R-:W-:Y:S04]  /*32d0*/  IMAD R4, R69, c[0x0][0x1f0], RZ ;  /* 0x00007c0045047a24 */ /* 0x000fe800078e02ff */
[C---:B------:R-:W-:Y:S04]  /*32e0*/  IMAD.WIDE.U32 R2, R63.reuse, c[0x0][0x1f0], R2 ;  /* 0x00007c003f027a25 */ /* 0x040fe800078e0002 */
[----:B------:R-:W-:Y:S01]  /*32f0*/  IMAD R4, R63, c[0x0][0x1f4], R4 ;  /* 0x00007d003f047a24 */ /* 0x000fe200078e0204 */
[----:B------:R-:W-:Y:S04]  /*3300*/  IADD3 R2, P0, R72, R2, RZ ;  /* 0x0000000248027210 */ /* 0x000fe80007f1e0ff */
[----:B------:R-:W-:Y:S01]  /*3310*/  IADD3.X R3, R76, R3, R4, P0, !PT ;  /* 0x000000034c037210 */ /* 0x000fe200007fe404 */
[-C--:B------:R-:W-:Y:S01]  /*3320*/  IMAD R4, R124, R28.reuse, RZ ;  /* 0x0000001c7c047224 */ /* 0x080fe200078e02ff */
[C---:B------:R-:W-:Y:S04]  /*3330*/  LEA R37, P0, R2.reuse, c[0x0][0x1c8], 0x1 ;  /* 0x0000720002257a11 */ /* 0x040fe800078008ff */
[----:B------:R-:W-:Y:S01]  /*3340*/  LEA.HI.X R35, R2, c[0x0][0x1cc], R3, 0x1, P0 ;  /* 0x0000730002237a11 */ /* 0x000fe200000f0c03 */
[----:B------:R-:W-:Y:S01]  /*3350*/  IMAD R3, R123, R28, RZ ;  /* 0x0000001c7b037224 */ /* 0x000fe200078e02ff */
[----:B------:R-:W-:Y:S02]  /*3360*/  ISETP.NE.AND P0, PT, RZ, UR5, PT ;  /* 0x00000005ff007c0c */ /* 0x000fe4000bf05270 */
[----:B------:R-:W-:Y:S05]  /*3370*/  SHF.R.S32.HI R2, RZ, 0x1f, R28 ;  /* 0x0000001fff027819 */ /* 0x000fea000001141c */
        /* <DEDUP_REMOVED lines=34> */
[C---:B-1----:R-:W-:Y:S01]  /*35a0*/  LEA R6, P0, R2.reuse, c[0x0][0x270], 0x1 ;  /* 0x00009c0002067a11 */ /* 0x042fe200078008ff */
        /* <DEDUP_REMOVED lines=31> */
.L_x_1729:
[----:B------:R-:W-:Y:S05]  /*37a0*/  BSYNC B0 ;  /* 0x0000000000007941 */ /* 0x000fea0003800000 */
.L_x_1728:
[----:B------:R2:W3:Y:S04]  /*37b0*/  SHFL.IDX PT, R53, R35, RZ, 0x1c1f ;  /* 0x001c1fff23357589 */ /* 0x0004e800000e0000 */
[----:B------:R2:W4:Y:S01]  /*37c0*/  SHFL.IDX PT, R52, R37, RZ, 0x1c1f ;  /* 0x001c1fff25347589 */ /* 0x00052200000e0000 */
[----:B------:R-:W-:-:S05]  /*37d0*/  @P1 BRA `(.L_x_1730) ;  /* 0x000038c000001947 */ /* 0x000fca0003800000 */
[----:B-1---5:R-:W-:Y:S01]  /*37e0*/  MOV R4, R21 ;  /* 0x0000001500047202 */ /* 0x022fe20000000f00 */
[----:B------:R-:W-:Y:S01]  /*37f0*/  IMAD.MOV.U32 R7, RZ, RZ, R22 ;  /* 0x000000ffff077224 */ /* 0x000fe200078e0016 */
        /* <DEDUP_REMOVED lines=29> */
[----:B--2---:R-:W-:Y:S01]  /*39d0*/  PRMT R37, R5, 0x5410, R4 ;  /* 0x0000541005257816 */ /* 0x004fe20000000004 */
        /* <DEDUP_REMOVED lines=8> */
[----:B------:R-:W-:Y:S02]  /*3a60*/  @!P0 SHF.R.U32.HI R14, RZ, 0x10, R13 ;  /* 0x00000010ff0e8819 */ /* 0x000fe4000001160d */
[----:B------:R-:W-:Y:S02]  /*3a70*/  @!P0 PRMT R32, R5, 0x5410, R6 ;  /* 0x0000541005208816 */ /* 0x000fe40000000006 */
[----:B------:R-:W-:Y:S02]  /*3a80*/  @!P0 PRMT R13, R4, 0x5410, R2 ;  /* 0x00005410040d8816 */ /* 0x000fe40000000002 */
[----:B------:R-:W1:Y:S01]  /*3a90*/  LDS.128 R4, [R64+0xc000] ;  /* 0x00c0000040047984 */ /* 0x000e620000000c00 */
        /* <DEDUP_REMOVED lines=23> */
[----:B------:R-:W-:Y:S02]  /*3c10*/  @!P0 LOP3.LUT R2, R6, 0xffff0000, RZ, 0xc0, !PT ;  /* 0xffff000006028812 */ /* 0x000fe400078ec0ff */
[----:B------:R-:W-:Y:S01]  /*3c20*/  @!P0 SHF.L.U32 R13, R35, 0x10, RZ ;  /* 0x00000010230d8819 */ /* 0x000fe200000006ff */
[----:B------:R-:W-:Y:S02]  /*3c30*/  @!P0 IMAD.MOV.U32 R5, RZ, RZ, R3 ;  /* 0x000000ffff058224 */ /* 0x000fe400078e0003 */
[C---:B------:R-:W-:Y:S01]  /*3c40*/  @!P0 IMAD.U32 R3, R12.reuse, 0x10000, RZ ;  /* 0x000100000c038824 */ /* 0x040fe200078e00ff */
[----:B------:R-:W-:Y:S01]  /*3c50*/  @!P0 LOP3.LUT R12, R12, 0xffff0000, RZ, 0xc0, !PT ;  /* 0xffff00000c0c8812 */ /* 0x000fe200078ec0ff */
[C---:B------:R-:W-:Y:S02]  /*3c60*/  @!P0 FMUL.FTZ R15, R2.reuse, R13 ;  /* 0x0000000d020f8220 */ /* 0x040fe40000410000 */
[-C--:B------:R-:W-:Y:S02]  /*3c70*/  @!P0 FMUL.FTZ R2, R2, R3.reuse ;  /* 0x0000000302028220 */ /* 0x080fe40000410000 */
[----:B------:R-:W-:Y:S01]  /*3c80*/  @!P0 FFMA.FTZ R32, R14, R3, -R15 ;  /* 0x000000030e208223 */ /* 0x000fe2000001080f */
[----:B------:R-:W-:Y:S01]  /*3c90*/  @!P0 LOP3.LUT R3, R7, 0xffff0000, RZ, 0xc0, !PT ;  /* 0xffff000007038812 */ /* 0x000fe200078ec0ff */
[----:B------:R-:W-:Y:S01]  /*3ca0*/  @!P0 FFMA.FTZ R2, R13, R14, R2 ;  /* 0x0000000e0d028223 */ /* 0x000fe20000010002 */
[----:B------:R-:W-:Y:S02]  /*3cb0*/  @!P0 LOP3.LUT R13, R35, 0xffff0000, RZ, 0xc0, !PT ;  /* 0xffff0000230d8812 */ /* 0x000fe400078ec0ff */
[----:B------:R-:W-:Y:S02]  /*3cc0*/  @!P0 SHF.L.U32 R14, R7, 0x10, RZ ;  /* 0x00000010070e8819 */ /* 0x000fe400000006ff */
[----:B------:R-:W-:Y:S01]  /*3cd0*/  @!P0 F2FP.BF16.PACK_AB R2, R2, R32 ;  /* 0x000000200202823e */ /* 0x000fe200000010ff */
[C---:B------:R-:W-:Y:S02]  /*3ce0*/  @!P0 FMUL.FTZ R15, R3.reuse, R13 ;  /* 0x0000000d030f8220 */ /* 0x040fe40000410000 */
[-C--:B------:R-:W-:Y:S02]  /*3cf0*/  @!P0 FMUL.FTZ R3, R3, R12.reuse ;  /* 0x0000000c03038220 */ /* 0x080fe40000410000 */
[----:B------:R-:W-:Y:S01]  /*3d00*/  @!P0 FFMA.FTZ R15, R14, R12, -R15 ;  /* 0x0000000c0e0f8223 */ /* 0x000fe2000001080f */
[C---:B----4-:R-:W-:Y:S01]  /*3d10*/  LEA R12, P1, R104.reuse, R52, 0x1 ;  /* 0x00000034680c7211 */ /* 0x050fe200078208ff */
[----:B------:R-:W-:Y:S02]  /*3d20*/  @!P0 FFMA.FTZ R3, R13, R14, R3 ;  /* 0x0000000e0d038223 */ /* 0x000fe40000010003 */
[----:B------:R-:W-:Y:S01]  /*3d30*/  @!P0 IMAD.MOV.U32 R6, RZ, RZ, R2 ;  /* 0x000000ffff068224 */ /* 0x000fe200078e0002 */
[----:B---3--:R-:W-:Y:S02]  /*3d40*/  LEA.HI.X R13, R104, R53, R105, 0x1, P1 ;  /* 0x00000035680d7211 */ /* 0x008fe400008f0c69 */
[----:B------:R-:W-:Y:S04]  /*3d50*/  @!P0 F2FP.BF16.PACK_AB R3, R3, R15 ;  /* 0x0000000f0303823e */ /* 0x000fe800000010ff */
[----:B------:R-:W-:Y:S05]  /*3d60*/  @!P0 MOV R7, R3 ;  /* 0x0000000300078202 */ /* 0x000fea0000000f00 */
[----:B------:R1:W-:Y:S02]  /*3d70*/  ST.E.128 [R12.64], R4 ;  /* 0x000000040c007985 */ /* 0x0003e4000c101d08 */
.L_x_1732:
[----:B------:R-:W-:Y:S05]  /*3d80*/  BSYNC B0 ;  /* 0x0000000000007941 */ /* 0x000fea0003800000 */
.L_x_1731:
        /* <DEDUP_REMOVED lines=17> */
[----:B------:R-:W-:Y:S02]  /*3ea0*/  @!P0 LOP3.LUT R24, R8, 0xffff0000, RZ, 0xc0, !PT ;  /* 0xffff000008188812 */ /* 0x000fe400078ec0ff */
        /* <DEDUP_REMOVED lines=10> */
[----:B------:R-:W-:Y:S02]  /*3f50*/  @!P0 IMAD.U32 R32, R35, 0x10000, RZ ;  /* 0x0001000023208824 */ /* 0x000fe400078e00ff */
[C---:B------:R-:W-:Y:S02]  /*3f60*/  @!P0 FMUL.FTZ R37, R5.reuse, R24 ;  /* 0x0000001805258220 */ /* 0x040fe40000410000 */
[-C--:B------:R-:W-:Y:S01]  /*3f70*/  @!P0 FMUL.FTZ R3, R5, R8.reuse ;  /* 0x0000000805038220 */ /* 0x080fe20000410000 */
[----:B------:R-:W-:Y:S01]  /*3f80*/  @!P0 LOP3.LUT R5, R15, 0xffff0000, RZ, 0xc0, !PT ;  /* 0xffff00000f058812 */ /* 0x000fe200078ec0ff */
[C---:B------:R-:W-:Y:S01]  /*3f90*/  @!P0 IMAD.U32 R7, R6.reuse, 0x10000, RZ ;  /* 0x0001000006078824 */ /* 0x040fe200078e00ff */
[----:B------:R-:W-:Y:S01]  /*3fa0*/  @!P0 LOP3.LUT R6, R6, 0xffff0000, RZ, 0xc0, !PT ;  /* 0xffff000006068812 */ /* 0x000fe200078ec0ff */
[----:B------:R-:W-:Y:S01]  /*3fb0*/  @!P0 FFMA.FTZ R37, R9, R8, -R37 ;  /* 0x0000000809258223 */ /* 0x000fe20000010825 */
[----:B------:R-:W-:Y:S01]  /*3fc0*/  @!P0 SHF.L.U32 R8, R14, 0x10, RZ ;  /* 0x000000100e088819 */ /* 0x000fe200000006ff */
[----:B------:R-:W-:Y:S01]  /*3fd0*/  @!P0 FFMA.FTZ R3, R24, R9, R3 ;  /* 0x0000000918038223 */ /* 0x000fe20000010003 */
[----:B------:R-:W-:Y:S01]  /*3fe0*/  @!P0 LOP3.LUT R9, R35, 0xffff0000, RZ, 0xc0, !PT ;  /* 0xffff000023098812 */ /* 0x000fe200078ec0ff */
[C---:B------:R-:W-:Y:S02]  /*3ff0*/  @!P0 FMUL.FTZ R24, R4.reuse, R32 ;  /* 0x0000002004188220 */ /* 0x040fe40000410000 */
[-C--:B------:R-:W-:Y:S02]  /*4000*/  @!P0 FMUL.FTZ R4, R4, R7.reuse ;  /* 0x0000000704048220 */ /* 0x080fe40000410000 */
[----:B------:R-:W-:Y:S02]  /*4010*/  @!P0 FFMA.FTZ R35, R8, R7, -R24 ;  /* 0x0000000708238223 */ /* 0x000fe40000010818 */
[----:B------:R-:W-:Y:S02]  /*4020*/  @!P0 IMAD.U32 R7, R15, 0x10000, RZ ;  /* 0x000100000f078824 */ /* 0x000fe400078e00ff */
[C---:B------:R-:W-:Y:S02]  /*4030*/  @!P0 FMUL.FTZ R24, R5.reuse, R9 ;  /* 0x0000000905188220 */ /* 0x040fe40000410000 */
[----:B------:R-:W-:Y:S02]  /*4040*/  @!P0 FMUL.FTZ R5, R5, R6 ;  /* 0x0000000605058220 */ /* 0x000fe40000410000 */
[----:B------:R-:W-:Y:S02]  /*4050*/  @!P0 FFMA.FTZ R4, R32, R8, R4 ;  /* 0x0000000820048223 */ /* 0x000fe40000010004 */
[----:B------:R-:W-:Y:S02]  /*4060*/  IMAD.SHL.U32 R8, R210, 0x8, RZ ;  /* 0x00000008d2087824 */ /* 0x000fe400078e00ff */
[----:B------:R-:W-:Y:S01]  /*4070*/  @!P0 FFMA.FTZ R24, R7, R6, -R24 ;  /* 0x0000000607188223 */ /* 0x000fe20000010818 */
[----:B------:R-:W-:Y:S01]  /*4080*/  @!P0 F2FP.BF16.PACK_AB R6, R3, R37 ;  /* 0x000000250306823e */ /* 0x000fe200000010ff */
[----:B------:R-:W-:Y:S01]  /*4090*/  @!P0 FFMA.FTZ R5, R9, R7, R5 ;  /* 0x0000000709058223 */ /* 0x000fe20000010005 */
[----:B------:R-:W-:Y:S02]  /*40a0*/  @!P0 F2FP.BF16.PACK_AB R3, R4, R35 ;  /* 0x000000230403823e */ /* 0x000fe400000010ff */
[----:B----4-:R-:W-:Y:S01]  /*40b0*/  LEA R38, P1, R8, R52, 0x1 ;  /* 0x0000003408267211 */ /* 0x010fe200078208ff */
[----:B------:R-:W-:Y:S01]  /*40c0*/  @!P0 IMAD.MOV.U32 R13, RZ, RZ, R6 ;  /* 0x000000ffff0d8224 */ /* 0x000fe200078e0006 */
[----:B------:R-:W-:Y:S01]  /*40d0*/  @!P0 F2FP.BF16.PACK_AB R7, R2, R54 ;  /* 0x000000360207823e */ /* 0x000fe200000010ff */
[----:B------:R-:W-:Y:S01]  /*40e0*/  @!P0 IMAD.MOV.U32 R14, RZ, RZ, R3 ;  /* 0x000000ffff0e8224 */ /* 0x000fe200078e0003 */
[----:B------:R-:W-:Y:S02]  /*40f0*/  @!P0 F2FP.BF16.PACK_AB R2, R5, R24 ;  /* 0x000000180502823e */ /* 0x000fe400000010ff */
[----:B---3--:R-:W-:Y:S02]  /*4100*/  LEA.HI.X.SX32 R39, R8, R53, 0x1, P1 ;  /* 0x0000003508277211 */ /* 0x008fe400008f0eff */
[----:B------:R-:W-:Y:S02]  /*4110*/  @!P0 MOV R12, R7 ;  /* 0x00000007000c8202 */ /* 0x000fe40000000f00 */
[----:B------:R-:W-:Y:S05]  /*4120*/  @!P0 MOV R15, R2 ;  /* 0x00000002000f8202 */ /* 0x000fea0000000f00 */
[----:B------:R1:W-:Y:S02]  /*4130*/  ST.E.128 [R38.64], R12 ;  /* 0x0000000c26007985 */ /* 0x0003e4000c101d08 */
.L_x_1734:
[----:B------:R-:W-:Y:S05]  /*4140*/  BSYNC B0 ;  /* 0x0000000000007941 */ /* 0x000fea0003800000 */
.L_x_1733:
[----:B------:R-:W-:Y:S01]  /*4150*/  ISETP.GE.AND P0, PT, R29, c[0x0][0x1d4], PT ;  /* 0x000075001d007a0c */ /* 0x000fe20003f06270 */
[----:B------:R-:W-:Y:S01]  /*4160*/  @!UPT UIADD3 URZ, URZ, URZ, URZ ;  /* 0x0000003f3f3ff290 */ /* 0x000fe2000fffe03f */
[----:B------:R-:W-:Y:S11]  /*4170*/  BSSY B0, `(.L_x_1735) ;  /* 0x000003b000007945 */ /* 0x000ff60003800000 */
[----:B------:R-:W-:-:S05]  /*4180*/  @P0 BRA `(.L_x_1736) ;  /* 0x0000039000000947 */ /* 0x000fca0003800000 */
[----:B-1----:R-:W1:Y:S01]  /*4190*/  LDS.128 R12, [R64+0xe000] ;  /* 0x00e00000400c7984 */ /* 0x002e620000000c00 */
[----:B------:R-:W-:Y:S02]  /*41a0*/  IMAD.SHL.U32 R4, R209, 0x8, RZ ;  /* 0x00000008d1047824 */ /* 0x000fe400078e00ff */
[----:B----4-:R-:W-:Y:S02]  /*41b0*/  IMAD.MOV.U32 R2, RZ, RZ, R52 ;  /* 0x000000ffff027224 */ /* 0x010fe400078e0034 */
[----:B---3--:R-:W-:Y:S03]  /*41c0*/  IMAD.MOV.U32 R3, RZ, RZ, R53 ;  /* 0x000000ffff037224 */ /* 0x008fe600078e0035 */
[C---:B------:R-:W-:Y:S04]  /*41d0*/  LEA R38, P0, R4.reuse, R2, 0x1 ;  /* 0x0000000204267211 */ /* 0x040fe800078008ff */
[----:B------:R-:W-:Y:S02]  /*41e0*/  LEA.HI.X.SX32 R39, R4, R3, 0x1, P0 ;  /* 0x0000000304277211 */ /* 0x000fe400000f0eff */
[----:B------:R-:W-:Y:S11]  /*41f0*/  ISETP.GE.AND P0, PT, R111, c[0x0][0x27c], PT ;  /* 0x00009f006f007a0c */ /* 0x000ff60003f06270 */
[----:B------:R-:W-:Y:S02]  /*4200*/  @!UPT UIADD3 URZ, URZ, URZ, URZ ;  /* 0x0000003f3f3ff290 */ /* 0x000fe4000fffe03f */
[----:B------:R-:W-:Y:S02]  /*4210*/  @!P0 SHF.R.U64 R5, R40, 0x10, R41 ;  /* 0x0000001028058819 */ /* 0x000fe40000001229 */
[--C-:B------:R-:W-:Y:S02]  /*4220*/  @!P0 SHF.R.U64 R2, R16, 0x10, R17.reuse ;  /* 0x0000001010028819 */ /* 0x100fe40000001211 */
[----:B------:R-:W-:Y:S02]  /*4230*/  @!P0 SHF.R.U32.HI R3, RZ, 0x10, R17 ;  /* 0x00000010ff038819 */ /* 0x000fe40000011611 */
[----:B------:R-:W-:Y:S02]  /*4240*/  @!P0 PRMT R5, R48, 0x5410, R5 ;  /* 0x0000541030058816 */ /* 0x000fe40000000005 */
[C---:B------:R-:W-:Y:S02]  /*4250*/  @!P0 PRMT R2, R25.reuse, 0x5432, R2 ;  /* 0x0000543219028816 */ /* 0x040fe40000000002 */
[----:B------:R-:W-:Y:S02]  /*4260*/  @!P0 SHF.R.U32.HI R4, RZ, 0x10, R41 ;  /* 0x00000010ff048819 */ /* 0x000fe40000011629 */
[----:B------:R-:W-:Y:S01]  /*4270*/  @!P0 PRMT R6, R25, 0x5410, R3 ;  /* 0x0000541019068816 */ /* 0x000fe20000000003 */
[----:B------:R-:W-:Y:S01]  /*4280*/  @!P0 IMAD.U32 R7, R2, 0x10000, RZ ;  /* 0x0001000002078824 */ /* 0x000fe200078e00ff */
[C---:B-1----:R-:W-:Y:S01]  /*4290*/  @!P0 LOP3.LUT R3, R12.reuse, 0xffff0000, RZ, 0xc0, !PT ;  /* 0xffff00000c038812 */ /* 0x042fe200078ec0ff */
[----:B------:R-:W-:Y:S01]  /*42a0*/  @!P0 IMAD.U32 R9, R12, 0x10000, RZ ;  /* 0x000100000c098824 */ /* 0x000fe200078e00ff */
[----:B------:R-:W-:Y:S02]  /*42b0*/  @!P0 SHF.L.U32 R8, R5, 0x10, RZ ;  /* 0x0000001005088819 */ /* 0x000fe400000006ff */
[----:B------:R-:W-:Y:S02]  /*42c0*/  @!P0 PRMT R24, R48, 0x5432, R4 ;  /* 0x0000543230188816 */ /* 0x000fe40000000004 */
[----:B------:R-:W-:Y:S01]  /*42d0*/  @!P0 LOP3.LUT R4, R13, 0xffff0000, RZ, 0xc0, !PT ;  /* 0xffff00000d048812 */ /* 0x000fe200078ec0ff */
[----:B------:R-:W-:Y:S01]  /*42e0*/  @!P0 FMUL.FTZ R25, R3, R8 ;  /* 0x0000000803198220 */ /* 0x000fe20000410000 */
[----:B------:R-:W-:Y:S02]  /*42f0*/  @!P0 LOP3.LUT R16, R5, 0xffff0000, RZ, 0xc0, !PT ;  /* 0xffff000005108812 */ /* 0x000fe400078ec0ff */
[----:B------:R-:W-:Y:S01]  /*4300*/  @!P0 LOP3.LUT R5, R2, 0xffff0000, RZ, 0xc0, !PT ;  /* 0xffff000002058812 */ /* 0x000fe200078ec0ff */
[-C--:B------:R-:W-:Y:S01]  /*4310*/  @!P0 FMUL.FTZ R2, R3, R7.reuse ;  /* 0x0000000703028220 */ /* 0x080fe20000410000 */
[----:B------:R-:W-:Y:S01]  /*4320*/  @!P0 SHF.L.U32 R17, R13, 0x10, RZ ;  /* 0x000000100d118819 */ /* 0x000fe200000006ff */
        /* <DEDUP_REMOVED lines=10> */
[C---:B------:R-:W-:Y:S01]  /*43d0*/  @!P0 LOP3.LUT R5, R15.reuse, 0xffff0000, RZ, 0xc0, !PT ;  /* 0xffff00000f058812 */ /* 0x040fe200078ec0ff */
        /* <DEDUP_REMOVED lines=20> */
.L_x_1736:
[----:B------:R-:W-:Y:S05]  /*4520*/  BSYNC B0 ;  /* 0x0000000000007941 */ /* 0x000fea0003800000 */
.L_x_1735:
        /* <DEDUP_REMOVED lines=10> */
[--C-:B------:R-:W-:Y:S02]  /*45d0*/  @!P0 SHF.R.U64 R2, R18, 0x10, R19.reuse ;  /* 0x0000001012028819 */ /* 0x100fe40000001213 */
[----:B------:R-:W-:Y:S02]  /*45e0*/  @!P0 SHF.R.U32.HI R3, RZ, 0x10, R19 ;  /* 0x00000010ff038819 */ /* 0x000fe40000011613 */
[----:B------:R-:W-:Y:S02]  /*45f0*/  @!P0 PRMT R5, R49, 0x5410, R5 ;  /* 0x0000541031058816 */ /* 0x000fe40000000005 */
[C---:B------:R-:W-:Y:S02]  /*4600*/  @!P0 PRMT R2, R26.reuse, 0x5432, R2 ;  /* 0x000054321a028816 */ /* 0x040fe40000000002 */
[----:B------:R-:W-:Y:S01]  /*4610*/  @!P0 SHF.R.U32.HI R4, RZ, 0x10, R43 ;  /* 0x00000010ff048819 */ /* 0x000fe2000001162b */
[----:B------:R-:W-:Y:S01]  /*4620*/  @!P0 IMAD.U32 R8, R5, 0x10000, RZ ;  /* 0x0001000005088824 */ /* 0x000fe200078e00ff */
[----:B------:R-:W-:Y:S01]  /*4630*/  @!P0 PRMT R6, R26, 0x5410, R3 ;  /* 0x000054101a068816 */ /* 0x000fe20000000003 */
[C---:B------:R-:W-:Y:S01]  /*4640*/  @!P0 IMAD.U32 R7, R2.reuse, 0x10000, RZ ;  /* 0x0001000002078824 */ /* 0x040fe200078e00ff */
[----:B------:R-:W-:Y:S02]  /*4650*/  @!P0 PRMT R18, R49, 0x5432, R4 ;  /* 0x0000543231128816 */ /* 0x000fe40000000004 */
        /* <DEDUP_REMOVED lines=24> */
[-C--:B------:R-:W-:Y:S02]  /*47e0*/  @!P0 FMUL.FTZ R5, R5, R6.reuse ;  /* 0x0000000605058220 */ /* 0x080fe40000410000 */
        /* <DEDUP_REMOVED lines=14> */
.L_x_1738:
[----:B------:R-:W-:Y:S05]  /*48d0*/  BSYNC B0 ;  /* 0x0000000000007941 */ /* 0x000fea0003800000 */
.L_x_1737:
        /* <DEDUP_REMOVED lines=13> */
[----:B------:R-:W-:Y:S02]  /*49b0*/  @!P0 PRMT R2, R27, 0x5432, R2 ;  /* 0x000054321b028816 */ /* 0x000fe40000000002 */
[----:B------:R-:W-:Y:S01]  /*49c0*/  @!P0 SHF.R.U32.HI R4, RZ, 0x10, R45 ;  /* 0x00000010ff048819 */ /* 0x000fe2000001162d */
[----:B------:R-:W-:Y:S01]  /*49d0*/  @!P0 IMAD.U32 R8, R5, 0x10000, RZ ;  /* 0x0001000005088824 */ /* 0x000fe200078e00ff */
[----:B------:R-:W-:Y:S01]  /*49e0*/  @!P0 PRMT R6, R27, 0x5410, R3 ;  /* 0x000054101b068816 */ /* 0x000fe20000000003 */
[----:B------:R-:W-:Y:S01]  /*49f0*/  @!P0 IMAD.U32 R7, R2, 0x10000, RZ ;  /* 0x0001000002078824 */ /* 0x000fe200078e00ff */
        /* <DEDUP_REMOVED lines=40> */
.L_x_1740:
[----:B------:R-:W-:Y:S05]  /*4c80*/  BSYNC B0 ;  /* 0x0000000000007941 */ /* 0x000fea0003800000 */
.L_x_1739:
        /* <DEDUP_REMOVED lines=56> */
[----:B------:R1:W-:Y:S01]  /*5010*/  ST.E.128 [R24.64], R12 ;  /* 0x0000000c18007985 */ /* 0x0003e2000c101d08 */
[----:B------:R-:W-:-:S05]  /*5020*/  BRA `(.L_x_1730) ;  /* 0x0000207000007947 */ /* 0x000fca0003800000 */
.L_x_1727:
[----:B------:R-:W-:Y:S01]  /*5030*/  ISETP.GE.AND P1, PT, R206, R67, PT ;  /* 0x00000043ce00720c */ /* 0x000fe20003f26270 */
[----:B------:R-:W-:Y:S01]  /*5040*/  BSSY B0, `(.L_x_1741) ;  /* 0x000002e000007945 */ /* 0x000fe20003800000 */
[----:B------:R-:W-:Y:S01]  /*5050*/  CS2R R26, SRZ ;  /* 0x00000000001a7805 */ /* 0x000fe2000001ff00 */
[----:B------:R-:W-:Y:S01]  /*5060*/  CS2R R24, SRZ ;  /* 0x0000000000187805 */ /* 0x000fe2000001ff00 */
[----:B------:R-:W-:Y:S01]  /*5070*/  CS2R R18, SRZ ;  /* 0x0000000000127805 */ /* 0x000fe2000001ff00 */
[----:B------:R-:W-:Y:S01]  /*5080*/  CS2R R16, SRZ ;  /* 0x0000000000107805 */ /* 0x000fe2000001ff00 */
[----:B-1----:R-:W-:Y:S01]  /*5090*/  CS2R R6, SRZ ;  /* 0x0000000000067805 */ /* 0x002fe2000001ff00 */
        /* <DEDUP_REMOVED lines=40> */
.L_x_1742:
[----:B------:R-:W-:Y:S05]  /*5320*/  BSYNC B0 ;  /* 0x0000000000007941 */ /* 0x000fea0003800000 */
.L_x_1741:
[----:B------:R2:W3:Y:S04]  /*5330*/  SHFL.IDX PT, R61, R35, RZ, 0x1c1f ;  /* 0x001c1fff233d7589 */ /* 0x0004e800000e0000 */
[----:B------:R2:W4:Y:S01]  /*5340*/  SHFL.IDX PT, R60, R37, RZ, 0x1c1f ;  /* 0x001c1fff253c7589 */ /* 0x00052200000e0000 */
[----:B------:R-:W-:-:S05]  /*5350*/  @P1 BRA `(.L_x_1730) ;  /* 0x00001d4000001947 */ /* 0x000fca0003800000 */
[----:B-1---5:R-:W-:Y:S01]  /*5360*/  MOV R2, R25 ;  /* 0x0000001900027202 */ /* 0x022fe20000000f00 */
[----:B------:R-:W-:Y:S01]  /*5370*/  IMAD.MOV.U32 R9, RZ, RZ, R26 ;  /* 0x000000ffff097224 */ /* 0x000fe200078e001a */
[----:B------:R-:W-:Y:S01]  /*5380*/  ISETP.GE.AND P0, PT, R104, c[0x0][0x1d4], PT ;  /* 0x0000750068007a0c */ /* 0x000fe20003f06270 */
[----:B------:R-:W-:Y:S01]  /*5390*/  IMAD.MOV.U32 R8, RZ, RZ, R27 ;  /* 0x000000ffff087224 */ /* 0x000fe200078e001b */
[----:B------:R-:W-:Y:S01]  /*53a0*/  IADD3 R119, -R122, c[0x0][0x1d4], RZ ;  /* 0x000075007a777a10 */ /* 0x000fe20007ffe1ff */
[----:B------:R-:W-:Y:S01]  /*53b0*/  IMAD.MOV.U32 R3, RZ, RZ, R24 ;  /* 0x000000ffff037224 */ /* 0x000fe200078e0018 */
[----:B------:R-:W-:Y:S01]  /*53c0*/  BSSY B0, `(.L_x_1743) ;  /* 0x0000099000007945 */ /* 0x000fe20003800000 */
[----:B------:R-:W-:Y:S01]  /*53d0*/  IMAD R59, R34, 0x3000, RZ ;  /* 0x00003000223b7824 */ /* 0x000fe200078e02ff */
        /* <DEDUP_REMOVED lines=18> */
[----:B------:R-:W-:Y:S02]  /*5500*/  PRMT R56, R9, 0x5410, R8 ;  /* 0x0000541009387816 */ /* 0x000fe40000000008 */
[----:B------:R-:W-:Y:S01]  /*5510*/  PRMT R55, R3, 0x5410, R2 ;  /* 0x0000541003377816 */ /* 0x000fe20000000002 */
[----:B------:R-:W-:-:S05]  /*5520*/  @P0 BRA `(.L_x_1744) ;  /* 0x0000082000000947 */ /* 0x000fca0003800000 */
[----:B------:R-:W-:Y:S01]  /*5530*/  LOP3.LUT P2, RZ, R196, 0x1, RZ, 0xc0, !PT ;  /* 0x00000001c4ff7812 */ /* 0x000fe2000784c0ff */
[----:B------:R-:W-:Y:S01]  /*5540*/  IMAD.MOV.U32 R53, RZ, RZ, R15 ;  /* 0x000000ffff357224 */ /* 0x000fe200078e000f */
[----:B------:R-:W-:Y:S01]  /*5550*/  ISETP.GE.AND P0, PT, R104, c[0x0][0x27c], PT ;  /* 0x00009f0068007a0c */ /* 0x000fe20003f06270 */
[----:B------:R-:W-:Y:S01]  /*5560*/  IMAD.MOV.U32 R21, RZ, RZ, R12 ;  /* 0x000000ffff157224 */ /* 0x000fe200078e000c */
[----:B------:R-:W-:Y:S01]  /*5570*/  SEL R2, R122, R119, !P2 ;  /* 0x000000777a027207 */ /* 0x000fe20005000000 */
[----:B--2---:R-:W-:Y:S02]  /*5580*/  IMAD.MOV.U32 R35, RZ, RZ, R14 ;  /* 0x000000ffff237224 */ /* 0x004fe400078e000e */
        /* <DEDUP_REMOVED lines=10> */
[----:B------:R-:W-:Y:S02]  /*5630*/  LEA.HI R3, R3, R2, RZ, 0x3 ;  /* 0x0000000203037211 */ /* 0x000fe400078f18ff */
[----:B------:R-:W-:Y:S02]  /*5640*/  @!P0 SHF.R.U32.HI R52, RZ, 0x10, R15 ;  /* 0x00000010ff348819 */ /* 0x000fe4000001160f */
[----:B------:R-:W-:Y:S01]  /*5650*/  @!P0 PRMT R54, R21, 0x5410, R12 ;  /* 0x0000541015368816 */ /* 0x000fe2000000000c */
[----:B------:R-:W-:Y:S01]  /*5660*/  IMAD.SHL.U32 R3, R3, 0x200, RZ ;  /* 0x0000020003037824 */ /* 0x000fe200078e00ff */
[----:B------:R-:W-:Y:S02]  /*5670*/  LOP3.LUT R8, R208, 0x38, R62, 0xf8, !PT ;  /* 0x00000038d0087812 */ /* 0x000fe400078ef83e */
[----:B------:R-:W-:Y:S02]  /*5680*/  MOV R2, R4 ;  /* 0x0000000400027202 */ /* 0x000fe40000000f00 */
[----:B------:R-:W-:Y:S02]  /*5690*/  LOP3.LUT R13, R8, R147, RZ, 0x3c, !PT ;  /* 0x00000093080d7212 */ /* 0x000fe400078e3cff */
[----:B------:R-:W-:Y:S02]  /*56a0*/  LOP3.LUT R9, R3, 0x7ffff000, RZ, 0xc0, !PT ;  /* 0x7ffff00003097812 */ /* 0x000fe400078ec0ff */
[----:B------:R-:W-:Y:S02]  /*56b0*/  @!P0 SHF.R.U64 R3, R4, 0x10, R5 ;  /* 0x0000001004038819 */ /* 0x000fe40000001205 */
[----:B------:R-:W-:Y:S01]  /*56c0*/  IADD3 R4, R13, R9, R148 ;  /* 0x000000090d047210 */ /* 0x000fe20007ffe094 */
[----:B------:R-:W-:Y:S01]  /*56d0*/  IMAD.MOV.U32 R9, RZ, RZ, R7 ;  /* 0x000000ffff097224 */ /* 0x000fe200078e0007 */
[----:B------:R-:W-:Y:S02]  /*56e0*/  IADD3 R13, R117, R59, RZ ;  /* 0x0000003b750d7210 */ /* 0x000fe40007ffe0ff */
[----:B------:R-:W-:Y:S01]  /*56f0*/  @!P0 SHF.R.U32.HI R8, RZ, 0x10, R5 ;  /* 0x00000010ff088819 */ /* 0x000fe20000011605 */
[----:B------:R-:W-:Y:S01]  /*5700*/  IMAD.IADD R4, R59, 0x1, R4 ;  /* 0x000000013b047824 */ /* 0x000fe200078e0204 */
[----:B------:R-:W-:Y:S01]  /*5710*/  @!P0 PRMT R38, R39, 0x5410, R38 ;  /* 0x0000541027268816 */ /* 0x000fe20000000026 */
[----:B------:R-:W-:Y:S01]  /*5720*/  IMAD.MOV.U32 R5, RZ, RZ, R6 ;  /* 0x000000ffff057224 */ /* 0x000fe200078e0006 */
[--C-:B------:R-:W-:Y:S02]  /*5730*/  @!P0 SHF.R.U64 R6, R6, 0x10, R7.reuse ;  /* 0x0000001006068819 */ /* 0x100fe40000001207 */
[----:B------:R-:W-:Y:S02]  /*5740*/  SHF.L.U32 R14, R4, 0x1, RZ ;  /* 0x00000001040e7819 */ /* 0x000fe400000006ff */
[----:B------:R-:W-:Y:S02]  /*5750*/  @!P0 SHF.R.U32.HI R4, RZ, 0x10, R7 ;  /* 0x00000010ff048819 */ /* 0x000fe40000011607 */
[----:B------:R-:W-:Y:S01]  /*5760*/  @!P0 PRMT R7, R2, 0x5410, R3 ;  /* 0x0000541002078816 */ /* 0x000fe20000000003 */
[----:B------:R-:W-:Y:S01]  /*5770*/  IMAD.SHL.U32 R2, R13, 0x2, RZ ;  /* 0x000000020d027824 */ /* 0x000fe200078e00ff */
[----:B------:R-:W-:Y:S01]  /*5780*/  @!P0 PRMT R8, R20, 0x5410, R8 ;  /* 0x0000541014088816 */ /* 0x000fe20000000008 */
[----:B------:R-:W1:Y:S01]  /*5790*/  LDS.128 R12, [R14+0xc100] ;  /* 0x00c100000e0c7984 */ /* 0x000e620000000c00 */
[----:B------:R-:W-:Y:S02]  /*57a0*/  @!P0 SHF.L.U32 R3, R7, 0x10, RZ ;  /* 0x0000001007038819 */ /* 0x000fe400000006ff */
[----:B------:R-:W-:Y:S01]  /*57b0*/  @!P0 PRMT R20, R5, 0x5410, R6 ;  /* 0x0000541005148816 */ /* 0x000fe20000000006 */
[----:B------:R-:W-:Y:S01]  /*57c0*/  @!P0 IMAD.U32 R5, R54, 0x10000, RZ ;  /* 0x0001000036058824 */ /* 0x000fe200078e00ff */
[----:B------:R-:W-:Y:S02]  /*57d0*/  @!P0 PRMT R21, R9, 0x5410, R4 ;  /* 0x0000541009158816 */ /* 0x000fe40000000004 */
[----:B------:R-:W-:Y:S01]  /*57e0*/  @!P0 PRMT R35, R35, 0x5410, R37 ;  /* 0x0000541023238816 */ /* 0x000fe20000000025 */
[----:B------:R1:W2:Y:S01]  /*57f0*/  LDS.128 R40, [R2+0xc100] ;  /* 0x00c1000002287984 */ /* 0x0002a20000000c00 */
[----:B------:R-:W-:Y:S01]  /*5800*/  @!P0 PRMT R37, R53, 0x5410, R52 ;  /* 0x0000541035258816 */ /* 0x000fe20000000034 */
[----:B-1----:R-:W-:Y:S04]  /*5810*/  @!P0 IMAD.U32 R2, R12, 0x10000, RZ ;  /* 0x000100000c028824 */ /* 0x002fe800078e00ff */
[C---:B------:R-:W-:Y:S02]  /*5820*/  @!P0 FMUL.FTZ R6, R2.reuse, R5 ;  /* 0x0000000502068220 */ /* 0x040fe40000410000 */
[-C--:B------:R-:W-:Y:S02]  /*5830*/  @!P0 FMUL.FTZ R2, R2, R3.reuse ;  /* 0x0000000302028220 */ /* 0x080fe40000410000 */
[----:B--2---:R-:W-:Y:S04]  /*5840*/  @!P0 IMAD.U32 R4, R40, 0x10000, RZ ;  /* 0x0001000028048824 */ /* 0x004fe800078e00ff */
        /* <DEDUP_REMOVED lines=8> */
[----:B------:R-:W-:Y:S02]  /*58d0*/  @!P0 FFMA.FTZ R7, R6, R4, -R7 ;  /* 0x0000000406078223 */ /* 0x000fe40000010807 */
[----:B------:R-:W-:Y:S01]  /*58e0*/  @!P0 FFMA.FTZ R3, R5, R6, R3 ;  /* 0x0000000605038223 */ /* 0x000fe20000010003 */
[----:B------:R-:W-:Y:S01]  /*58f0*/  @!P0 SHF.L.U32 R5, R8, 0x10, RZ ;  /* 0x0000001008058819 */ /* 0x000fe200000006ff */
[----:B------:R-:W-:Y:S01]  /*5900*/  @!P0 IMAD.U32 R6, R38, 0x10000, RZ ;  /* 0x0001000026068824 */ /* 0x000fe200078e00ff */
[----:B------:R-:W-:Y:S01]  /*5910*/  @!P0 F2FP.BF16.PACK_AB R9, R7, R9 ;  /* 0x000000090709823e */ /* 0x000fe200000010ff */
        /* <DEDUP_REMOVED lines=10> */
[----:B------:R-:W-:Y:S01]  /*59c0*/  @!P0 IMAD.U32 R9, R42, 0x10000, RZ ;  /* 0x000100002a098824 */ /* 0x000fe200078e00ff */
[----:B------:R-:W-:Y:S01]  /*59d0*/  @!P0 LOP3.LUT R8, R41, 0xffff0000, RZ, 0xc0, !PT ;  /* 0xffff000029088812 */ /* 0x000fe200078ec0ff */
[C---:B------:R-:W-:Y:S02]  /*59e0*/  @!P0 FMUL.FTZ R38, R5.reuse, R7 ;  /* 0x0000000705268220 */ /* 0x040fe40000410000 */
[-C--:B------:R-:W-:Y:S02]  /*59f0*/  @!P0 FMUL.FTZ R5, R5, R6.reuse ;  /* 0x0000000605058220 */ /* 0x080fe40000410000 */
[----:B------:R-:W-:Y:S02]  /*5a00*/  @!P0 FFMA.FTZ R38, R8, R6, -R38 ;  /* 0x0000000608268223 */ /* 0x000fe40000010826 */
[----:B------:R-:W-:Y:S01]  /*5a10*/  @!P0 FFMA.FTZ R5, R7, R8, R5 ;  /* 0x0000000807058223 */ /* 0x000fe20000010005 */
[----:B------:R-:W-:Y:S01]  /*5a20*/  @!P0 SHF.L.U32 R8, R35, 0x10, RZ ;  /* 0x0000001023088819 */ /* 0x000fe200000006ff */
[----:B------:R-:W-:Y:S01]  /*5a30*/  @!P0 IMAD.U32 R7, R20, 0x10000, RZ ;  /* 0x0001000014078824 */ /* 0x000fe200078e00ff */
[----:B------:R-:W-:Y:S02]  /*5a40*/  @!P0 F2FP.BF16.PACK_AB R6, R38, R39 ;  /* 0x000000272606823e */ /* 0x000fe400000010ff */
[----:B------:R-:W-:Y:S03]  /*5a50*/  @!P0 F2FP.BF16.PACK_AB R4, R5, R4 ;  /* 0x000000040504823e */ /* 0x000fe600000010ff */
[----:B------:R-:W-:Y:S02]  /*5a60*/  @!P0 IMAD.MOV.U32 R41, RZ, RZ, R6 ;  /* 0x000000ffff298224 */ /* 0x000fe400078e0006 */
[----:B------:R-:W-:Y:S02]  /*5a70*/  @!P0 IMAD.U32 R6, R14, 0x10000, RZ ;  /* 0x000100000e068824 */ /* 0x000fe400078e00ff */
[----:B------:R-:W-:Y:S02]  /*5a80*/  @!P0 IMAD.MOV.U32 R13, RZ, RZ, R4 ;  /* 0x000000ffff0d8224 */ /* 0x000fe400078e0004 */
        /* <DEDUP_REMOVED lines=16> */
[----:B------:R-:W-:Y:S01]  /*5b90*/  @!P0 IMAD.U32 R35, R43, 0x10000, RZ ;  /* 0x000100002b238824 */ /* 0x000fe200078e00ff */
[----:B------:R-:W-:Y:S01]  /*5ba0*/  @!P0 MOV R42, R38 ;  /* 0x00000026002a8202 */ /* 0x000fe20000000f00 */
        /* <DEDUP_REMOVED lines=16> */
[----:B------:R-:W-:Y:S02]  /*5cb0*/  @!P0 F2FP.BF16.PACK_AB R2, R9, R8 ;  /* 0x000000080902823e */ /* 0x000fe400000010ff */
[----:B------:R-:W-:Y:S01]  /*5cc0*/  @!P0 MOV R14, R3 ;  /* 0x00000003000e8202 */ /* 0x000fe20000000f00 */
        /* <DEDUP_REMOVED lines=8> */
.L_x_1744:
[----:B------:R-:W-:Y:S05]  /*5d50*/  BSYNC B0 ;  /* 0x0000000000007941 */ /* 0x000fea0003800000 */
.L_x_1743:
[----:B------:R-:W-:Y:S01]  /*5d60*/  ISETP.GE.AND P0, PT, R30, c[0x0][0x1d4], PT ;  /* 0x000075001e007a0c */ /* 0x000fe20003f06270 */
[----:B------:R-:W-:Y:S01]  /*5d70*/  @!UPT UIADD3 URZ, URZ, URZ, URZ ;  /* 0x0000003f3f3ff290 */ /* 0x000fe2000fffe03f */
[----:B------:R-:W-:Y:S11]  /*5d80*/  BSSY B0, `(.L_x_1745) ;  /* 0x000007c000007945 */ /* 0x000ff60003800000 */
[----:B------:R-:W-:-:S05]  /*5d90*/  @P0 BRA `(.L_x_1746) ;  /* 0x000007a000000947 */ /* 0x000fca0003800000 */
[----:B------:R-:W-:Y:S02]  /*5da0*/  LOP3.LUT P1, RZ, R196, 0x2, RZ, 0xc0, !PT ;  /* 0x00000002c4ff7812 */ /* 0x000fe4000782c0ff */
[----:B------:R-:W-:Y:S02]  /*5db0*/  ISETP.GE.AND P0, PT, R30, c[0x0][0x27c], PT ;  /* 0x00009f001e007a0c */ /* 0x000fe40003f06270 */
[----:B-1----:R-:W-:Y:S04]  /*5dc0*/  SEL R2, R122, R119, !P1 ;  /* 0x000000777a027207 */ /* 0x002fe80004800000 */
[----:B------:R-:W-:Y:S04]  /*5dd0*/  SHF.R.S32.HI R3, RZ, 0x1f, R2 ;  /* 0x0000001fff037819 */ /* 0x000fe80000011402 */
[----:B------:R-:W-:Y:S03]  /*5de0*/  LEA.HI R2, R3, R2, RZ, 0x4 ;  /* 0x0000000203027211 */ /* 0x000fe600078f20ff */
[----:B------:R-:W-:Y:S02]  /*5df0*/  @!P0 SHF.R.U64 R6, R44, 0x10, R45 ;  /* 0x000000102c068819 */ /* 0x000fe4000000122d */
[----:B------:R-:W-:Y:S02]  /*5e00*/  LEA.HI.SX32 R2, R2, R101, 0x1c ;  /* 0x0000006502027211 */ /* 0x000fe400078fe2ff */
[----:B------:R-:W-:Y:S02]  /*5e10*/  @!P0 SHF.R.U64 R4, R16, 0x10, R17 ;  /* 0x0000001010048819 */ /* 0x000fe40000001211 */
[----:B------:R-:W-:Y:S01]  /*5e20*/  SHF.R.S32.HI R3, RZ, 0x1f, R2 ;  /* 0x0000001fff037819 */ /* 0x000fe20000011402 */
[----:B--2---:R-:W-:Y:S01]  /*5e30*/  IMAD.SHL.U32 R35, R2, 0x8, RZ ;  /* 0x0000000802237824 */ /* 0x004fe200078e00ff */
[----:B------:R-:W-:Y:S02]  /*5e40*/  @!P0 SHF.R.U32.HI R8, RZ, 0x10, R45 ;  /* 0x00000010ff088819 */ /* 0x000fe4000001162d */
[----:B------:R-:W-:Y:S02]  /*5e50*/  LEA.HI R2, R3, R2, RZ, 0x3 ;  /* 0x0000000203027211 */ /* 0x000fe400078f18ff */
[----:B------:R-:W-:Y:S02]  /*5e60*/  @!P0 SHF.R.U64 R5, R18, 0x10, R19 ;  /* 0x0000001012058819 */ /* 0x000fe40000001213 */
[----:B------:R-:W-:Y:S01]  /*5e70*/  @!P0 PRMT R18, R55, 0x5410, R6 ;  /* 0x0000541037128816 */ /* 0x000fe20000000006 */
[----:B------:R-:W-:Y:S01]  /*5e80*/  IMAD.SHL.U32 R2, R2, 0x200, RZ ;  /* 0x0000020002027824 */ /* 0x000fe200078e00ff */
[----:B------:R-:W-:Y:S02]  /*5e90*/  LOP3.LUT R3, R208, 0x38, R35, 0xf8, !PT ;  /* 0x00000038d0037812 */ /* 0x000fe400078ef823 */
[----:B------:R-:W-:Y:S02]  /*5ea0*/  @!P0 PRMT R4, R22, 0x5432, R4 ;  /* 0x0000543216048816 */ /* 0x000fe40000000004 */
[----:B------:R-:W-:Y:S02]  /*5eb0*/  LOP3.LUT R3, R3, R147, RZ, 0x3c, !PT ;  /* 0x0000009303037212 */ /* 0x000fe400078e3cff */
[----:B------:R-:W-:Y:S02]  /*5ec0*/  LOP3.LUT R2, R2, 0x7ffff000, RZ, 0xc0, !PT ;  /* 0x7ffff00002027812 */ /* 0x000fe400078ec0ff */
[----:B------:R-:W-:Y:S02]  /*5ed0*/  @!P0 SHF.R.U32.HI R7, RZ, 0x10, R47 ;  /* 0x00000010ff078819 */ /* 0x000fe4000001162f */
[----:B------:R-:W-:Y:S01]  /*5ee0*/  IADD3 R2, R3, R2, R148 ;  /* 0x0000000203027210 */ /* 0x000fe20007ffe094 */
[----:B------:R-:W-:Y:S01]  /*5ef0*/  IMAD.IADD R3, R116, 0x1, R59 ;  /* 0x0000000174037824 */ /* 0x000fe200078e023b */
[----:B------:R-:W-:Y:S02]  /*5f00*/  @!P0 SHF.R.U64 R9, R46, 0x10, R47 ;  /* 0x000000102e098819 */ /* 0x000fe4000000122f */
[C---:B------:R-:W-:Y:S01]  /*5f10*/  @!P0 PRMT R20, R56.reuse, 0x5432, R7 ;  /* 0x0000543238148816 */ /* 0x040fe20000000007 */
[----:B------:R-:W-:Y:S01]  /*5f20*/  IMAD.IADD R2, R59, 0x1, R2 ;  /* 0x000000013b027824 */ /* 0x000fe200078e0202 */
[----:B------:R-:W-:Y:S01]  /*5f30*/  @!P0 PRMT R21, R56, 0x5410, R9 ;  /* 0x0000541038158816 */ /* 0x000fe20000000009 */
[----:B------:R-:W-:Y:S01]  /*5f40*/  IMAD.SHL.U32 R3, R3, 0x2, RZ ;  /* 0x0000000203037824 */ /* 0x000fe200078e00ff */
[----:B------:R-:W-:Y:S01]  /*5f50*/  @!P0 PRMT R16, R23, 0x5410, R5 ;  /* 0x0000541017108816 */ /* 0x000fe20000000005 */
[----:B------:R-:W-:Y:S01]  /*5f60*/  IMAD.SHL.U32 R2, R2, 0x2, RZ ;  /* 0x0000000202027824 */ /* 0x000fe200078e00ff */
[C---:B------:R-:W-:Y:S01]  /*5f70*/  @!P0 LOP3.LUT R5, R4.reuse, 0xffff0000, RZ, 0xc0, !PT ;  /* 0xffff000004058812 */ /* 0x040fe200078ec0ff */
[----:B------:R-:W-:Y:S01]  /*5f80*/  @!P0 IMAD.U32 R7, R4, 0x10000, RZ ;  /* 0x0001000004078824 */ /* 0x000fe200078e00ff */
[----:B------:R1:W2:Y:S08]  /*5f90*/  LDS.128 R40, [R3+0xc100] ;  /* 0x00c1000003287984 */ /* 0x0002b00000000c00 */
[----:B------:R5:W4:Y:S01]  /*5fa0*/  LDS.128 R12, [R2+0xc100] ;  /* 0x00c10000020c7984 */ /* 0x000b220000000c00 */
[----:B-1----:R-:W-:Y:S02]  /*5fb0*/  @!P0 SHF.R.U32.HI R3, RZ, 0x10, R19 ;  /* 0x00000010ff038819 */ /* 0x002fe40000011613 */
[----:B------:R-:W-:Y:S02]  /*5fc0*/  @!P0 PRMT R19, R55, 0x5432, R8 ;  /* 0x0000543237138816 */ /* 0x000fe40000000008 */
[C---:B------:R-:W-:Y:S02]  /*5fd0*/  @!P0 SHF.L.U32 R8, R18.reuse, 0x10, RZ ;  /* 0x0000001012088819 */ /* 0x040fe400000006ff */
[----:B------:R-:W-:Y:S02]  /*5fe0*/  @!P0 PRMT R9, R23, 0x5432, R3 ;  /* 0x0000543217098816 */ /* 0x000fe40000000003 */
[----:B-----5:R-:W-:Y:S02]  /*5ff0*/  @!P0 SHF.R.U32.HI R2, RZ, 0x10, R17 ;  /* 0x00000010ff028819 */ /* 0x020fe40000011611 */
[----:B------:R-:W-:Y:S02]  /*6000*/  @!P0 LOP3.LUT R18, R18, 0xffff0000, RZ, 0xc0, !PT ;  /* 0xffff000012128812 */ /* 0x000fe400078ec0ff */
[----:B------:R-:W-:Y:S01]  /*6010*/  @!P0 PRMT R6, R22, 0x5410, R2 ;  /* 0x0000541016068816 */ /* 0x000fe20000000002 */
[----:B--2---:R-:W-:Y:S02]  /*6020*/  @!P0 IMAD.U32 R17, R40, 0x10000, RZ ;  /* 0x0001000028118824 */ /* 0x004fe400078e00ff */
[C---:B----4-:R-:W-:Y:S01]  /*6030*/  @!P0 IMAD.U32 R2, R12.reuse, 0x10000, RZ ;  /* 0x000100000c028824 */ /* 0x050fe200078e00ff */
[----:B------:R-:W-:Y:S02]  /*6040*/  @!P0 LOP3.LUT R3, R12, 0xffff0000, RZ, 0xc0, !PT ;  /* 0xffff00000c038812 */ /* 0x000fe400078ec0ff */
[----:B------:R-:W-:Y:S01]  /*6050*/  @!P0 SHF.L.U32 R4, R13, 0x10, RZ ;  /* 0x000000100d048819 */ /* 0x000fe200000006ff */
[C---:B------:R-:W-:Y:S02]  /*6060*/  @!P0 FMUL.FTZ R22, R2.reuse, R8 ;  /* 0x0000000802168220 */ /* 0x040fe40000410000 */
[-C--:B------:R-:W-:Y:S02]  /*6070*/  @!P0 FMUL.FTZ R2, R2, R7.reuse ;  /* 0x0000000702028220 */ /* 0x080fe40000410000 */
[----:B------:R-:W-:Y:S01]  /*6080*/  @!P0 FFMA.FTZ R37, R17, R7, -R22 ;  /* 0x0000000711258223 */ /* 0x000fe20000010816 */
[----:B------:R-:W-:Y:S01]  /*6090*/  @!P0 LOP3.LUT R7, R40, 0xffff0000, RZ, 0xc0, !PT ;  /* 0xffff000028078812 */ /* 0x000fe200078ec0ff */
[----:B------:R-:W-:Y:S02]  /*60a0*/  @!P0 FFMA.FTZ R2, R8, R17, R2 ;  /* 0x0000001108028223 */ /* 0x000fe40000010002 */
[C---:B------:R-:W-:Y:S02]  /*60b0*/  @!P0 FMUL.FTZ R17, R3.reuse, R18 ;  /* 0x0000001203118220 */ /* 0x040fe40000410000 */
[-C--:B------:R-:W-:Y:S02]  /*60c0*/  @!P0 FMUL.FTZ R3, R3, R5.reuse ;  /* 0x0000000503038220 */ /* 0x080fe40000410000 */
[----:B------:R-:W-:Y:S02]  /*60d0*/  @!P0 IMAD.U32 R8, R19, 0x10000, RZ ;  /* 0x0001000013088824 */ /* 0x000fe400078e00ff */
        /* <DEDUP_REMOVED lines=12> */
[----:B------:R-:W-:Y:S01]  /*61a0*/  @!P0 F2FP.BF16.PACK_AB R19, R23, R37 ;  /* 0x000000251713823e */ /* 0x000fe200000010ff */
[C---:B------:R-:W-:Y:S02]  /*61b0*/  @!P0 FMUL.FTZ R8, R5.reuse, R17 ;  /* 0x0000001105088220 */ /* 0x040fe40000410000 */
[-C--:B------:R-:W-:Y:S02]  /*61c0*/  @!P0 FMUL.FTZ R5, R5, R6.reuse ;  /* 0x0000000605058220 */ /* 0x080fe40000410000 */
[----:B------:R-:W-:Y:S02]  /*61d0*/  @!P0 FFMA.FTZ R8, R7, R6, -R8 ;  /* 0x0000000607088223 */ /* 0x000fe40000010808 */
[----:B------:R-:W-:Y:S02]  /*61e0*/  @!P0 IMAD.U32 R6, R14, 0x10000, RZ ;  /* 0x000100000e068824 */ /* 0x000fe400078e00ff */
[----:B------:R-:W-:Y:S01]  /*61f0*/  @!P0 FFMA.FTZ R5, R17, R7, R5 ;  /* 0x0000000711058223 */ /* 0x000fe20000010005 */
[----:B------:R-:W-:Y:S01]  /*6200*/  @!P0 F2FP.BF16.PACK_AB R22, R8, R18 ;  /* 0x000000120816823e */ /* 0x000fe200000010ff */
[----:B------:R-:W-:Y:S01]  /*6210*/  @!P0 IMAD.U32 R18, R21, 0x10000, RZ ;  /* 0x0001000015128824 */ /* 0x000fe200078e00ff */
[----:B------:R-:W-:Y:S01]  /*6220*/  @!P0 SHF.L.U32 R8, R16, 0x10, RZ ;  /* 0x0000001010088819 */ /* 0x000fe200000006ff */
[----:B------:R-:W-:Y:S01]  /*6230*/  @!P0 IMAD.MOV.U32 R40, RZ, RZ, R19 ;  /* 0x000000ffff288224 */ /* 0x000fe200078e0013 */
[----:B------:R-:W-:Y:S01]  /*6240*/  @!P0 SHF.L.U32 R7, R15, 0x10, RZ ;  /* 0x000000100f078819 */ /* 0x000fe200000006ff */
[----:B------:R-:W-:Y:S02]  /*6250*/  @!P0 IMAD.MOV.U32 R41, RZ, RZ, R22 ;  /* 0x000000ffff298224 */ /* 0x000fe400078e0016 */
[----:B------:R-:W-:Y:S02]  /*6260*/  @!P0 IMAD.U32 R17, R42, 0x10000, RZ ;  /* 0x000100002a118824 */ /* 0x000fe400078e00ff */
[C---:B------:R-:W-:Y:S02]  /*6270*/  @!P0 FMUL.FTZ R22, R6.reuse, R18 ;  /* 0x0000001206168220 */ /* 0x040fe40000410000 */
[-C--:B------:R-:W-:Y:S02]  /*6280*/  @!P0 FMUL.FTZ R6, R6, R8.reuse ;  /* 0x0000000806068220 */ /* 0x080fe40000410000 */
[----:B------:R-:W-:Y:S02]  /*6290*/  @!P0 IMAD.U32 R19, R20, 0x10000, RZ ;  /* 0x0001000014138824 */ /* 0x000fe400078e00ff */
[----:B------:R-:W-:Y:S02]  /*62a0*/  @!P0 FFMA.FTZ R22, R17, R8, -R22 ;  /* 0x0000000811168223 */ /* 0x000fe40000010816 */
[----:B------:R-:W-:Y:S02]  /*62b0*/  @!P0 FFMA.FTZ R6, R18, R17, R6 ;  /* 0x0000001112068223 */ /* 0x000fe40000010006 */
[----:B------:R-:W-:Y:S02]  /*62c0*/  @!P0 IMAD.U32 R8, R9, 0x10000, RZ ;  /* 0x0001000009088824 */ /* 0x000fe400078e00ff */
[----:B------:R-:W-:Y:S02]  /*62d0*/  @!P0 IMAD.U32 R17, R43, 0x10000, RZ ;  /* 0x000100002b118824 */ /* 0x000fe400078e00ff */
[C---:B------:R-:W-:Y:S02]  /*62e0*/  @!P0 FMUL.FTZ R18, R7.reuse, R19 ;  /* 0x0000001307128220 */ /* 0x040fe40000410000 */
[-C--:B------:R-:W-:Y:S02]  /*62f0*/  @!P0 FMUL.FTZ R7, R7, R8.reuse ;  /* 0x0000000807078220 */ /* 0x080fe40000410000 */
[----:B------:R-:W-:Y:S01]  /*6300*/  @!P0 FFMA.FTZ R37, R17, R8, -R18 ;  /* 0x0000000811258223 */ /* 0x000fe20000010812 */
[----:B------:R-:W-:Y:S02]  /*6310*/  @!P0 LOP3.LUT R18, R20, 0xffff0000, RZ, 0xc0, !PT ;  /* 0xffff000014128812 */ /* 0x000fe400078ec0ff */
[----:B------:R-:W-:Y:S02]  /*6320*/  @!P0 LOP3.LUT R8, R15, 0xffff0000, RZ, 0xc0, !PT ;  /* 0xffff00000f088812 */ /* 0x000fe400078ec0ff */
[----:B------:R-:W-:Y:S02]  /*6330*/  @!P0 F2FP.BF16.PACK_AB R20, R3, R2 ;  /* 0x000000020314823e */ /* 0x000fe400000010ff */
[----:B------:R-:W-:Y:S01]  /*6340*/  @!P0 LOP3.LUT R3, R9, 0xffff0000, RZ, 0xc0, !PT ;  /* 0xffff000009038812 */ /* 0x000fe200078ec0ff */
[----:B------:R-:W-:Y:S01]  /*6350*/  @!P0 FMUL.FTZ R2, R8, R18 ;  /* 0x0000001208028220 */ /* 0x000fe20000410000 */
[----:B------:R-:W-:Y:S01]  /*6360*/  @!P0 LOP3.LUT R9, R43, 0xffff0000, RZ, 0xc0, !PT ;  /* 0xffff00002b098812 */ /* 0x000fe200078ec0ff */
[----:B------:R-:W-:Y:S04]  /*6370*/  @!P0 IMAD.MOV.U32 R12, RZ, RZ, R20 ;  /* 0x000000ffff0c8224 */ /* 0x000fe800078e0014 */
[-C--:B------:R-:W-:Y:S01]  /*6380*/  @!P0 FFMA.FTZ R23, R9, R3.reuse, -R2 ;  /* 0x0000000309178223 */ /* 0x080fe20000010802 */
[----:B------:R-:W-:Y:S01]  /*6390*/  @!P0 LOP3.LUT R2, R14, 0xffff0000, RZ, 0xc0, !PT ;  /* 0xffff00000e028812 */ /* 0x000fe200078ec0ff */
[----:B------:R-:W-:Y:S01]  /*63a0*/  @!P0 FMUL.FTZ R3, R8, R3 ;  /* 0x0000000308038220 */ /* 0x000fe20000410000 */
[----:B------:R-:W-:Y:S02]  /*63b0*/  @!P0 F2FP.BF16.PACK_AB R8, R5, R4 ;  /* 0x000000040508823e */ /* 0x000fe400000010ff */
[----:B------:R-:W-:Y:S02]  /*63c0*/  @!P0 LOP3.LUT R5, R21, 0xffff0000, RZ, 0xc0, !PT ;  /* 0xffff000015058812 */ /* 0x000fe400078ec0ff */
[----:B------:R-:W-:Y:S01]  /*63d0*/  @!P0 LOP3.LUT R4, R16, 0xffff0000, RZ, 0xc0, !PT ;  /* 0xffff000010048812 */ /* 0x000fe200078ec0ff */
[----:B------:R-:W-:Y:S01]  /*63e0*/  @!P0 IMAD.MOV.U32 R13, RZ, RZ, R8 ;  /* 0x000000ffff0d8224 */ /* 0x000fe200078e0008 */
[----:B------:R-:W-:Y:S01]  /*63f0*/  @!P0 LOP3.LUT R8, R42, 0xffff0000, RZ, 0xc0, !PT ;  /* 0xffff00002a088812 */ /* 0x000fe200078ec0ff */
[C---:B------:R-:W-:Y:S02]  /*6400*/  @!P0 FMUL.FTZ R16, R2.reuse, R5 ;  /* 0x0000000502108220 */ /* 0x040fe40000410000 */
[-C--:B------:R-:W-:Y:S02]  /*6410*/  @!P0 FMUL.FTZ R2, R2, R4.reuse ;  /* 0x0000000402028220 */ /* 0x080fe40000410000 */
[----:B------:R-:W-:Y:S02]  /*6420*/  @!P0 FFMA.FTZ R16, R8, R4, -R16 ;  /* 0x0000000408108223 */ /* 0x000fe40000010810 */
[----:B------:R-:W-:Y:S01]  /*6430*/  @!P0 FFMA.FTZ R2, R5, R8, R2 ;  /* 0x0000000805028223 */ /* 0x000fe20000010002 */
[----:B------:R-:W-:Y:S01]  /*6440*/  @!P0 F2FP.BF16.PACK_AB R5, R23, R37 ;  /* 0x000000251705823e */ /* 0x000fe200000010ff */
[----:B------:R-:W-:Y:S01]  /*6450*/  @!P0 FFMA.FTZ R7, R19, R17, R7 ;  /* 0x0000001113078223 */ /* 0x000fe20000010007 */
[----:B------:R-:W-:Y:S01]  /*6460*/  @!P0 F2FP.BF16.PACK_AB R4, R16, R22 ;  /* 0x000000161004823e */ /* 0x000fe200000010ff */
[----:B------:R-:W-:Y:S01]  /*6470*/  @!P0 FFMA.FTZ R3, R18, R9, R3 ;  /* 0x0000000912038223 */ /* 0x000fe20000010003 */
[----:B------:R-:W-:Y:S01]  /*6480*/  @!P0 F2FP.BF16.PACK_AB R2, R2, R6 ;  /* 0x000000060202823e */ /* 0x000fe200000010ff */
[----:B------:R-:W-:Y:S01]  /*6490*/  @!P0 IMAD.MOV.U32 R43, RZ, RZ, R5 ;  /* 0x000000ffff2b8224 */ /* 0x000fe200078e0005 */
[----:B------:R-:W-:Y:S02]  /*64a0*/  @!P0 MOV R42, R4 ;  /* 0x00000004002a8202 */ /* 0x000fe40000000f00 */
[----:B------:R-:W-:Y:S01]  /*64b0*/  @!P0 F2FP.BF16.PACK_AB R3, R3, R7 ;  /* 0x000000070303823e */ /* 0x000fe200000010ff */
[----:B------:R-:W-:Y:S04]  /*64c0*/  @!P0 IMAD.MOV.U32 R14, RZ, RZ, R2 ;  /* 0x000000ffff0e8224 */ /* 0x000fe800078e0002 */
[----:B------:R-:W-:Y:S01]  /*64d0*/  @!P0 IMAD.MOV.U32 R15, RZ, RZ, R3 ;  /* 0x000000ffff0f8224 */ /* 0x000fe200078e0003 */
[C---:B------:R-:W-:Y:S04]  /*64e0*/  LEA R2, P0, R74.reuse, R60, 0x1 ;  /* 0x0000003c4a027211 */ /* 0x040fe800078008ff */
[----:B---3--:R-:W-:Y:S02]  /*64f0*/  LEA.HI.X R3, R74, R61, R97, 0x1, P0 ;  /* 0x0000003d4a037211 */ /* 0x008fe400000f0c61 */
[C---:B------:R-:W-:Y:S03]  /*6500*/  ISETP.GE.AND P0, PT, R35.reuse, c[0x0][0x1d4], PT ;  /* 0x0000750023007a0c */ /* 0x040fe60003f06270 */
[----:B------:R1:W-:Y:S10]  /*6510*/  ST.E.128 [R2.64], R40 ;  /* 0x0000002802007985 */ /* 0x0003f4000c101d08 */
[----:B------:R-:W-:Y:S05]  /*6520*/  @!P0 IMAD.WIDE R4, R35, 0x2, R60 ;  /* 0x0000000223048825 */ /* 0x000fea00078e023c */
[----:B------:R1:W-:Y:S02]  /*6530*/  @!P0 ST.E.128 [R4.64], R12 ;  /* 0x0000000c04008985 */ /* 0x0003e4000c101d08 */
.L_x_1746:
[----:B------:R-:W-:Y:S05]  /*6540*/  BSYNC B0 ;  /* 0x0000000000007941 */ /* 0x000fea0003800000 */
.L_x_1745:
[----:B------:R-:W-:Y:S11]  /*6550*/  ISETP.GE.AND P0, PT, R29, c[0x0][0x1d4], PT ;  /* 0x000075001d007a0c */ /* 0x000ff60003f06270 */
[----:B------:R-:W-:Y:S02]  /*6560*/  @!UPT UIADD3 URZ, URZ, URZ, URZ ;  /* 0x0000003f3f3ff290 */ /* 0x000fe4000fffe03f */
[----:B------:R-:W-:-:S05]  /*6570*/  @P0 BRA `(.L_x_1730) ;  /* 0x00000b2000000947 */ /* 0x000fca0003800000 */
[----:B------:R-:W-:Y:S02]  /*6580*/  LOP3.LUT P1, RZ, R196, 0x4, RZ, 0xc0, !PT ;  /* 0x00000004c4ff7812 */ /* 0x000fe4000782c0ff */
[C---:B----4-:R-:W-:Y:S02]  /*6590*/  LEA R52, P0, R71.reuse, R60, 0x1 ;  /* 0x0000003c47347211 */ /* 0x050fe400078008ff */
[----:B-1----:R-:W-:Y:S02]  /*65a0*/  SEL R2, R122, R119, !P1 ;  /* 0x000000777a027207 */ /* 0x002fe40004800000 */
[----:B---3--:R-:W-:Y:S02]  /*65b0*/  LEA.HI.X R53, R71, R61, R96, 0x1, P0 ;  /* 0x0000003d47357211 */ /* 0x008fe400000f0c60 */
[----:B------:R-:W-:Y:S02]  /*65c0*/  SHF.R.S32.HI R3, RZ, 0x1f, R2 ;  /* 0x0000001fff037819 */ /* 0x000fe40000011402 */
[----:B------:R-:W-:Y:S02]  /*65d0*/  ISETP.GE.AND P0, PT, R29, c[0x0][0x27c], PT ;  /* 0x00009f001d007a0c */ /* 0x000fe40003f06270 */
[----:B------:R-:W-:Y:S04]  /*65e0*/  LEA.HI R2, R3, R2, RZ, 0x4 ;  /* 0x0000000203027211 */ /* 0x000fe800078f20ff */
[----:B------:R-:W-:Y:S04]  /*65f0*/  LEA.HI.SX32 R2, R2, R99, 0x1c ;  /* 0x0000006302027211 */ /* 0x000fe800078fe2ff */
[----:B------:R-:W-:Y:S01]  /*6600*/  SHF.R.S32.HI R3, RZ, 0x1f, R2 ;  /* 0x0000001fff037819 */ /* 0x000fe20000011402 */
[----:B------:R-:W-:Y:S02]  /*6610*/  IMAD.SHL.U32 R38, R2, 0x8, RZ ;  /* 0x0000000802267824 */ /* 0x000fe400078e00ff */
[----:B------:R-:W-:Y:S02]  /*6620*/  @!P0 SHF.R.U32.HI R8, RZ, 0x10, R51 ;  /* 0x00000010ff088819 */ /* 0x000fe40000011633 */
        /* <DEDUP_REMOVED lines=8> */
[----:B------:R-:W-:Y:S01]  /*66b0*/  IADD3 R2, R3, R2, R148 ;  /* 0x0000000203027210 */ /* 0x000fe20007ffe094 */
[----:B------:R-:W-:Y:S01]  /*66c0*/  IMAD.IADD R3, R115, 0x1, R59 ;  /* 0x0000000173037824 */ /* 0x000fe200078e023b */
[----:B------:R-:W-:Y:S02]  /*66d0*/  @!P0 SHF.R.U64 R17, R50, 0x10, R51 ;  /* 0x0000001032118819 */ /* 0x000fe40000001233 */
[----:B------:R-:W-:Y:S01]  /*66e0*/  @!P0 SHF.R.U64 R5, R26, 0x10, R27 ;  /* 0x000000101a058819 */ /* 0x000fe2000000121b */
[----:B------:R-:W-:Y:S01]  /*66f0*/  IMAD.IADD R2, R59, 0x1, R2 ;  /* 0x000000013b027824 */ /* 0x000fe200078e0202 */
[----:B------:R-:W-:Y:S01]  /*6700*/  @!P0 PRMT R26, R58, 0x5432, R17 ;  /* 0x000054323a1a8816 */ /* 0x000fe20000000011 */
[----:B------:R-:W-:Y:S01]  /*6710*/  IMAD.SHL.U32 R3, R3, 0x2, RZ ;  /* 0x0000000203037824 */ /* 0x000fe200078e00ff */
[----:B------:R-:W-:Y:S01]  /*6720*/  @!P0 PRMT R17, R32, 0x5432, R5 ;  /* 0x0000543220118816 */ /* 0x000fe20000000005 */
[----:B------:R-:W-:Y:S01]  /*6730*/  IMAD.SHL.U32 R2, R2, 0x2, RZ ;  /* 0x0000000202027824 */ /* 0x000fe200078e00ff */
[----:B------:R-:W-:Y:S02]  /*6740*/  @!P0 SHF.R.U32.HI R4, RZ, 0x10, R27 ;  /* 0x00000010ff048819 */ /* 0x000fe4000001161b */
[----:B------:R1:W3:Y:S01]  /*6750*/  LDS.128 R40, [R3+0xc100] ;  /* 0x00c1000003287984 */ /* 0x0002e20000000c00 */
[----:B------:R-:W-:Y:S02]  /*6760*/  @!P0 PRMT R16, R57, 0x5432, R7 ;  /* 0x0000543239108816 */ /* 0x000fe40000000007 */
[C---:B------:R-:W-:Y:S02]  /*6770*/  @!P0 SHF.L.U32 R7, R18.reuse, 0x10, RZ ;  /* 0x0000001012078819 */ /* 0x040fe400000006ff */
[----:B------:R-:W-:Y:S01]  /*6780*/  @!P0 LOP3.LUT R18, R18, 0xffff0000, RZ, 0xc0, !PT ;  /* 0xffff000012128812 */ /* 0x000fe200078ec0ff */
[----:B------:R-:W-:Y:S01]  /*6790*/  @!P0 IMAD.U32 R20, R16, 0x10000, RZ ;  /* 0x0001000010148824 */ /* 0x000fe200078e00ff */
[----:B------:R-:W-:Y:S01]  /*67a0*/  @!P0 PRMT R9, R32, 0x5410, R4 ;  /* 0x0000541020098816 */ /* 0x000fe20000000004 */
[----:B------:R4:W5:Y:S01]  /*67b0*/  LDS.128 R12, [R2+0xc100] ;  /* 0x00c10000020c7984 */ /* 0x0009620000000c00 */
[----:B------:R-:W-:Y:S02]  /*67c0*/  @!P0 LOP3.LUT R22, R16, 0xffff0000, RZ, 0xc0, !PT ;  /* 0xffff000010168812 */ /* 0x000fe400078ec0ff */
[----:B------:R-:W-:Y:S02]  /*67d0*/  @!P0 SHF.L.U32 R16, R9, 0x10, RZ ;  /* 0x0000001009108819 */ /* 0x000fe400000006ff */
[----:B-1----:R-:W-:Y:S02]  /*67e0*/  @!P0 SHF.R.U64 R3, R24, 0x10, R25 ;  /* 0x0000001018038819 */ /* 0x002fe40000001219 */
[----:B------:R-:W-:Y:S02]  /*67f0*/  @!P0 PRMT R24, R58, 0x5410, R8 ;  /* 0x000054103a188816 */ /* 0x000fe40000000008 */
[----:B------:R-:W-:Y:S02]  /*6800*/  @!P0 PRMT R3, R31, 0x5432, R3 ;  /* 0x000054321f038816 */ /* 0x000fe40000000003 */
[C---:B------:R-:W-:Y:S01]  /*6810*/  @!P0 LOP3.LUT R32, R24.reuse, 0xffff0000, RZ, 0xc0, !PT ;  /* 0xffff000018208812 */ /* 0x040fe200078ec0ff */
[----:B------:R-:W-:Y:S01]  /*6820*/  @!P0 IMAD.U32 R27, R24, 0x10000, RZ ;  /* 0x00010000181b8824 */ /* 0x000fe200078e00ff */
[----:B----4-:R-:W-:Y:S01]  /*6830*/  @!P0 SHF.R.U32.HI R2, RZ, 0x10, R25 ;  /* 0x00000010ff028819 */ /* 0x010fe20000011619 */
[----:B------:R-:W-:Y:S02]  /*6840*/  @!P0 IMAD.U32 R4, R3, 0x10000, RZ ;  /* 0x0001000003048824 */ /* 0x000fe400078e00ff */
[C---:B------:R-:W-:Y:S01]  /*6850*/  @!P0 IMAD.U32 R24, R26.reuse, 0x10000, RZ ;  /* 0x000100001a188824 */ /* 0x040fe200078e00ff */
[----:B------:R-:W-:Y:S02]  /*6860*/  @!P0 PRMT R6, R31, 0x5410, R2 ;  /* 0x000054101f068816 */ /* 0x000fe40000000002 */
[----:B------:R-:W-:Y:S01]  /*6870*/  @!P0 LOP3.LUT R26, R26, 0xffff0000, RZ, 0xc0, !PT ;  /* 0xffff00001a1a8812 */ /* 0x000fe200078ec0ff */
[----:B---3--:R-:W-:Y:S01]  /*6880*/  @!P0 IMAD.U32 R8, R40, 0x10000, RZ ;  /* 0x0001000028088824 */ /* 0x008fe200078e00ff */
[C---:B------:R-:W-:Y:S01]  /*6890*/  @!P0 LOP3.LUT R23, R41.reuse, 0xffff0000, RZ, 0xc0, !PT ;  /* 0xffff000029178812 */ /* 0x040fe200078ec0ff */
[----:B------:R-:W-:Y:S01]  /*68a0*/  @!P0 IMAD.U32 R21, R41, 0x10000, RZ ;  /* 0x0001000029158824 */ /* 0x000fe200078e00ff */
[C---:B--2---:R-:W-:Y:S01]  /*68b0*/  @!P0 LOP3.LUT R35, R43.reuse, 0xffff0000, RZ, 0xc0, !PT ;  /* 0xffff00002b238812 */ /* 0x044fe200078ec0ff */
[----:B------:R-:W-:Y:S02]  /*68c0*/  @!P0 IMAD.U32 R31, R43, 0x10000, RZ ;  /* 0x000100002b1f8824 */ /* 0x000fe400078e00ff */
[C---:B-----5:R-:W-:Y:S01]  /*68d0*/  @!P0 IMAD.U32 R2, R12.reuse, 0x10000, RZ ;  /* 0x000100000c028824 */ /* 0x060fe200078e00ff */
[----:B------:R-:W-:Y:S03]  /*68e0*/  @!P0 LOP3.LUT R5, R12, 0xffff0000, RZ, 0xc0, !PT ;  /* 0xffff00000c058812 */ /* 0x000fe600078ec0ff */
[C---:B------:R-:W-:Y:S02]  /*68f0*/  @!P0 FMUL.FTZ R19, R2.reuse, R7 ;  /* 0x0000000702138220 */ /* 0x040fe40000410000 */
[-C--:B------:R-:W-:Y:S02]  /*6900*/  @!P0 FMUL.FTZ R2, R2, R4.reuse ;  /* 0x0000000402028220 */ /* 0x080fe40000410000 */
[----:B------:R-:W-:Y:S01]  /*6910*/  @!P0 FFMA.FTZ R49, R8, R4, -R19 ;  /* 0x0000000408318223 */ /* 0x000fe20000010813 */
[----:B------:R-:W-:Y:S01]  /*6920*/  @!P0 LOP3.LUT R19, R40, 0xffff0000, RZ, 0xc0, !PT ;  /* 0xffff000028138812 */ /* 0x000fe200078ec0ff */
[----:B------:R-:W-:Y:S01]  /*6930*/  @!P0 FFMA.FTZ R2, R7, R8, R2 ;  /* 0x0000000807028223 */ /* 0x000fe20000010002 */
[----:B------:R-:W-:Y:S01]  /*6940*/  @!P0 LOP3.LUT R7, R3, 0xffff0000, RZ, 0xc0, !PT ;  /* 0xffff000003078812 */ /* 0x000fe200078ec0ff */
[----:B------:R-:W-:Y:S01]  /*6950*/  @!P0 FMUL.FTZ R8, R5, R18 ;  /* 0x0000001205088220 */ /* 0x000fe20000410000 */
[----:B------:R-:W-:Y:S03]  /*6960*/  @!P0 SHF.L.U32 R4, R13, 0x10, RZ ;  /* 0x000000100d048819 */ /* 0x000fe600000006ff */
[-C--:B------:R-:W-:Y:S01]  /*6970*/  @!P0 FMUL.FTZ R3, R5, R7.reuse ;  /* 0x0000000705038220 */ /* 0x080fe20000410000 */
[----:B------:R-:W-:Y:S01]  /*6980*/  @!P0 LOP3.LUT R5, R13, 0xffff0000, RZ, 0xc0, !PT ;  /* 0xffff00000d058812 */ /* 0x000fe200078ec0ff */
[----:B------:R-:W-:Y:S02]  /*6990*/  @!P0 FFMA.FTZ R48, R19, R7, -R8 ;  /* 0x0000000713308223 */ /* 0x000fe40000010808 */
[C---:B------:R-:W-:Y:S01]  /*69a0*/  @!P0 IMAD.U32 R7, R6.reuse, 0x10000, RZ ;  /* 0x0001000006078824 */ /* 0x040fe200078e00ff */
[----:B------:R-:W-:Y:S01]  /*69b0*/  @!P0 LOP3.LUT R6, R6, 0xffff0000, RZ, 0xc0, !PT ;  /* 0xffff000006068812 */ /* 0x000fe200078ec0ff */
[C---:B------:R-:W-:Y:S02]  /*69c0*/  @!P0 FMUL.FTZ R8, R4.reuse, R20 ;  /* 0x0000001404088220 */ /* 0x040fe40000410000 */
[-C--:B------:R-:W-:Y:S02]  /*69d0*/  @!P0 FMUL.FTZ R4, R4, R7.reuse ;  /* 0x0000000704048220 */ /* 0x080fe40000410000 */
[----:B------:R-:W-:Y:S02]  /*69e0*/  @!P0 FFMA.FTZ R47, R21, R7, -R8 ;  /* 0x00000007152f8223 */ /* 0x000fe40000010808 */
[----:B------:R-:W-:Y:S02]  /*69f0*/  @!P0 FMUL.FTZ R8, R5, R22 ;  /* 0x0000001605088220 */ /* 0x000fe40000410000 */
[----:B------:R-:W-:Y:S02]  /*6a00*/  @!P0 IMAD.U32 R7, R15, 0x10000, RZ ;  /* 0x000100000f078824 */ /* 0x000fe400078e00ff */
[-C--:B------:R-:W-:Y:S02]  /*6a10*/  @!P0 FMUL.FTZ R5, R5, R6.reuse ;  /* 0x0000000605058220 */ /* 0x080fe40000410000 */
[----:B------:R-:W-:Y:S01]  /*6a20*/  @!P0 FFMA.FTZ R46, R23, R6, -R8 ;  /* 0x00000006172e8223 */ /* 0x000fe20000010808 */
[----:B------:R-:W-:Y:S01]  /*6a30*/  @!P0 LOP3.LUT R6, R15, 0xffff0000, RZ, 0xc0, !PT ;  /* 0xffff00000f068812 */ /* 0x000fe200078ec0ff */
[C---:B------:R-:W-:Y:S02]  /*6a40*/  @!P0 FMUL.FTZ R25, R7.reuse, R27 ;  /* 0x0000001b07198220 */ /* 0x040fe40000410000 */
[-C--:B------:R-:W-:Y:S02]  /*6a50*/  @!P0 FMUL.FTZ R8, R7, R16.reuse ;  /* 0x0000001007088220 */ /* 0x080fe40000410000 */
[----:B------:R-:W-:Y:S01]  /*6a60*/  @!P0 FFMA.FTZ R44, R31, R16, -R25 ;  /* 0x000000101f2c8223 */ /* 0x000fe20000010819 */
[----:B------:R-:W-:Y:S01]  /*6a70*/  @!P0 LOP3.LUT R16, R9, 0xffff0000, RZ, 0xc0, !PT ;  /* 0xffff000009108812 */ /* 0x000fe200078ec0ff */
[----:B------:R-:W-:Y:S02]  /*6a80*/  @!P0 FMUL.FTZ R25, R6, R32 ;  /* 0x0000002006198220 */ /* 0x000fe40000410000 */
[----:B------:R-:W-:Y:S02]  /*6a90*/  @!P0 IMAD.U32 R7, R14, 0x10000, RZ ;  /* 0x000100000e078824 */ /* 0x000fe400078e00ff */
[-C--:B------:R-:W-:Y:S02]  /*6aa0*/  @!P0 FMUL.FTZ R9, R6, R16.reuse ;  /* 0x0000001006098220 */ /* 0x080fe40000410000 */
[----:B------:R-:W-:Y:S01]  /*6ab0*/  @!P0 FFMA.FTZ R39, R35, R16, -R25 ;  /* 0x0000001023278223 */ /* 0x000fe20000010819 */
[----:B------:R-:W-:Y:S01]  /*6ac0*/  @!P0 SHF.L.U32 R25, R42, 0x10, RZ ;  /* 0x000000102a198819 */ /* 0x000fe200000006ff */
[----:B------:R-:W-:Y:S02]  /*6ad0*/  @!P0 IMAD.U32 R16, R17, 0x10000, RZ ;  /* 0x0001000011108824 */ /* 0x000fe400078e00ff */
[C---:B------:R-:W-:Y:S02]  /*6ae0*/  @!P0 FMUL.FTZ R37, R7.reuse, R24 ;  /* 0x0000001807258220 */ /* 0x040fe40000410000 */
[-C--:B------:R-:W-:Y:S01]  /*6af0*/  @!P0 FMUL.FTZ R6, R7, R16.reuse ;  /* 0x0000001007068220 */ /* 0x080fe20000410000 */
[----:B------:R-:W-:Y:S01]  /*6b00*/  @!P0 LOP3.LUT R7, R14, 0xffff0000, RZ, 0xc0, !PT ;  /* 0xffff00000e078812 */ /* 0x000fe200078ec0ff */
[----:B------:R-:W-:Y:S01]  /*6b10*/  @!P0 FFMA.FTZ R45, R25, R16, -R37 ;  /* 0x00000010192d8223 */ /* 0x000fe20000010825 */
[----:B------:R-:W-:Y:S01]  /*6b20*/  @!P0 LOP3.LUT R16, R17, 0xffff0000, RZ, 0xc0, !PT ;  /* 0xffff000011108812 */ /* 0x000fe200078ec0ff */
[----:B------:R-:W-:Y:S01]  /*6b30*/  @!P0 FFMA.FTZ R3, R18, R19, R3 ;  /* 0x0000001312038223 */ /* 0x000fe20000010003 */
[----:B------:R-:W-:Y:S01]  /*6b40*/  @!P0 LOP3.LUT R17, R42, 0xffff0000, RZ, 0xc0, !PT ;  /* 0xffff00002a118812 */ /* 0x000fe200078ec0ff */
[C---:B------:R-:W-:Y:S01]  /*6b50*/  @!P0 FMUL.FTZ R18, R7.reuse, R26 ;  /* 0x0000001a07128220 */ /* 0x040fe20000410000 */
[----:B------:R-:W-:Y:S01]  /*6b60*/  @!P0 F2FP.BF16.PACK_AB R19, R48, R49 ;  /* 0x000000313013823e */ /* 0x000fe200000010ff */
[----:B------:R-:W-:Y:S01]  /*6b70*/  @!P0 FFMA.FTZ R4, R20, R21, R4 ;  /* 0x0000001514048223 */ /* 0x000fe20000010004 */
[----:B------:R-:W-:Y:S01]  /*6b80*/  @!P0 F2FP.BF16.PACK_AB R37, R46, R47 ;  /* 0x0000002f2e25823e */ /* 0x000fe200000010ff */
[-C--:B------:R-:W-:Y:S02]  /*6b90*/  @!P0 FMUL.FTZ R7, R7, R16.reuse ;  /* 0x0000001007078220 */ /* 0x080fe40000410000 */
[----:B------:R-:W-:Y:S01]  /*6ba0*/  @!P0 FFMA.FTZ R16, R17, R16, -R18 ;  /* 0x0000001011108223 */ /* 0x000fe20000010812 */
[----:B------:R-:W-:Y:S01]  /*6bb0*/  @!P0 F2FP.BF16.PACK_AB R18, R39, R44 ;  /* 0x0000002c2712823e */ /* 0x000fe200000010ff */
[----:B------:R-:W-:Y:S02]  /*6bc0*/  @!P0 FFMA.FTZ R5, R22, R23, R5 ;  /* 0x0000001716058223 */ /* 0x000fe40000010005 */
[----:B------:R-:W-:Y:S02]  /*6bd0*/  @!P0 FFMA.FTZ R6, R24, R25, R6 ;  /* 0x0000001918068223 */ /* 0x000fe40000010006 */
[----:B------:R-:W-:Y:S01]  /*6be0*/  @!P0 FFMA.FTZ R7, R26, R17, R7 ;  /* 0x000000111a078223 */ /* 0x000fe20000010007 */
[----:B------:R-:W-:Y:S01]  /*6bf0*/  @!P0 F2FP.BF16.PACK_AB R17, R16, R45 ;  /* 0x0000002d1011823e */ /* 0x000fe200000010ff */
[----:B------:R-:W-:Y:S01]  /*6c00*/  @!P0 FFMA.FTZ R8, R27, R31, R8 ;  /* 0x0000001f1b088223 */ /* 0x000fe20000010008 */
[----:B------:R-:W-:Y:S01]  /*6c10*/  @!P0 F2FP.BF16.PACK_AB R16, R3, R2 ;  /* 0x000000020310823e */ /* 0x000fe200000010ff */
[----:B------:R-:W-:Y:S01]  /*6c20*/  @!P0 FFMA.FTZ R9, R32, R35, R9 ;  /* 0x0000002320098223 */ /* 0x000fe20000010009 */
[----:B------:R-:W-:Y:S01]  /*6c30*/  @!P0 F2FP.BF16.PACK_AB R4, R5, R4 ;  /* 0x000000040504823e */ /* 0x000fe200000010ff */
[----:B------:R-:W-:Y:S01]  /*6c40*/  @!P0 IMAD.MOV.U32 R40, RZ, RZ, R19 ;  /* 0x000000ffff288224 */ /* 0x000fe200078e0013 */
[----:B------:R-:W-:Y:S01]  /*6c50*/  @!P0 F2FP.BF16.PACK_AB R3, R7, R6 ;  /* 0x000000060703823e */ /* 0x000fe200000010ff */
[----:B------:R-:W-:Y:S01]  /*6c60*/  @!P0 IMAD.MOV.U32 R41, RZ, RZ, R37 ;  /* 0x000000ffff298224 */ /* 0x000fe200078e0025 */
[----:B------:R-:W-:Y:S01]  /*6c70*/  @!P0 F2FP.BF16.PACK_AB R2, R9, R8 ;  /* 0x000000080902823e */ /* 0x000fe200000010ff */
[----:B------:R-:W-:Y:S01]  /*6c80*/  @!P0 IMAD.MOV.U32 R42, RZ, RZ, R17 ;  /* 0x000000ffff2a8224 */ /* 0x000fe200078e0011 */
[----:B------:R-:W-:Y:S01]  /*6c90*/  @!P0 MOV R12, R16 ;  /* 0x00000010000c8202 */ /* 0x000fe20000000f00 */
[----:B------:R-:W-:Y:S02]  /*6ca0*/  @!P0 IMAD.MOV.U32 R43, RZ, RZ, R18 ;  /* 0x000000ffff2b8224 */ /* 0x000fe400078e0012 */
[----:B------:R-:W-:Y:S02]  /*6cb0*/  @!P0 IMAD.MOV.U32 R13, RZ, RZ, R4 ;  /* 0x000000ffff0d8224 */ /* 0x000fe400078e0004 */
        /* <DEDUP_REMOVED lines=10> */
.L_x_1726:
[----:B------:R-:W-:Y:S01]  /*6d60*/  IMAD.WIDE.U32 R2, R66, c[0x0][0x1e0], RZ ;  /* 0x0000780042027a25 */ /* 0x000fe200078e00ff */
[----:B------:R-:W-:Y:S02]  /*6d70*/  SHF.R.S32.HI R68, RZ, 0x1f, R66 ;  /* 0x0000001fff447819 */ /* 0x000fe40000011442 */
[----:B-----5:R-:W-:Y:S03]  /*6d80*/  SHF.R.S32.HI R69, RZ, 0x1f, R63 ;  /* 0x0000001fff457819 */ /* 0x020fe6000001143f */
[----:B------:R-:W-:Y:S04]  /*6d90*/  IMAD R4, R68, c[0x0][0x1e0], RZ ;  /* 0x0000780044047a24 */ /* 0x000fe800078e02ff */
[----:B------:R-:W-:Y:S04]  /*6da0*/  IMAD R4, R66, c[0x0][0x1e4], R4 ;  /* 0x0000790042047a24 */ /* 0x000fe800078e0204 */
[----:B------:R-:W-:Y:S02]  /*6db0*/  IMAD.IADD R3, R3, 0x1, R4 ;  /* 0x0000000103037824 */ /* 0x000fe400078e0204 */
[----:B------:R-:W-:Y:S02]  /*6dc0*/  IMAD R4, R69, c[0x0][0x1f0], RZ ;  /* 0x00007c0045047a24 */ /* 0x000fe400078e02ff */
[C---:B------:R-:W-:Y:S04]  /*6dd0*/  IMAD.WIDE.U32 R2, R63.reuse, c[0x0][0x1f0], R2 ;  /* 0x00007c003f027a25 */ /* 0x040fe800078e0002 */
[----:B------:R-:W-:Y:S01]  /*6de0*/  IMAD R4, R63, c[0x0][0x1f4], R4 ;  /* 0x00007d003f047a24 */ /* 0x000fe200078e0204 */
[----:B------:R-:W-:Y:S04]  /*6df0*/  IADD3 R2, P0, R72, R2, RZ ;  /* 0x0000000248027210 */ /* 0x000fe80007f1e0ff */
[----:B------:R-:W-:Y:S02]  /*6e00*/  IADD3.X R4, R76, R3, R4, P0, !PT ;  /* 0x000000034c047210 */ /* 0x000fe400007fe404 */
[C---:B------:R-:W-:Y:S04]  /*6e10*/  LEA R3, P0, R2.reuse, c[0x0][0x1c8], 0x1 ;  /* 0x0000720002037a11 */ /* 0x040fe800078008ff */
[----:B------:R-:W-:Y:S02]  /*6e20*/  LEA.HI.X R4, R2, c[0x0][0x1cc], R4, 0x1, P0 ;  /* 0x0000730002047a11 */ /* 0x000fe400000f0c04 */
[----:B------:R-:W2:Y:S08]  /*6e30*/  SHFL.IDX PT, R2, R3, RZ, 0x1c1f ;  /* 0x001c1fff03027589 */ /* 0x000eb000000e0000 */
[----:B------:R3:W4:Y:S02]  /*6e40*/  SHFL.IDX PT, R3, R4, RZ, 0x1c1f ;  /* 0x001c1fff04037589 */ /* 0x00072400000e0000 */
[----:B---3--:R-:W-:Y:S05]  /*6e50*/  IMAD.IADD R4, R70, 0x1, -R8 ;  /* 0x0000000146047824 */ /* 0x008fea00078e0a08 */
[----:B------:R-:W-:Y:S04]  /*6e60*/  IMNMX R67, R4, 0x40, PT ;  /* 0x0000004004437817 */ /* 0x000fe80003800200 */
[----:B------:R-:W-:Y:S11]  /*6e70*/  ISETP.GT.AND P0, PT, R67, R206, PT ;  /* 0x000000ce4300720c */ /* 0x000ff60003f04270 */
[----:B------:R-:W-:Y:S02]  /*6e80*/  @!UPT UIADD3 URZ, URZ, URZ, URZ ;  /* 0x0000003f3f3ff290 */ /* 0x000fe4000fffe03f */
[----:B------:R-:W-:-:S05]  /*6e90*/  @!P0 BRA `(.L_x_1730) ;  /* 0x0000020000008947 */ /* 0x000fca0003800000 */
[----:B--2-4-:R-:W-:Y:S02]  /*6ea0*/  ISETP.GE.AND P1, PT, R104, c[0x0][0x1d4], PT ;  /* 0x0000750068007a0c */ /* 0x014fe40003f26270 */
[----:B------:R-:W-:Y:S02]  /*6eb0*/  ISETP.GE.AND P3, PT, R200, c[0x0][0x1d4], PT ;  /* 0x00007500c8007a0c */ /* 0x000fe40003f66270 */
[C---:B------:R-:W-:Y:S09]  /*6ec0*/  ISETP.GE.AND P2, PT, R199.reuse, c[0x0][0x1d4], PT ;  /* 0x00007500c7007a0c */ /* 0x040ff20003f46270 */
[----:B------:R-:W2:Y:S01]  /*6ed0*/  @!P1 LDS.128 R12, [R64+0xc000] ;  /* 0x00c00000400c9984 */ /* 0x000ea20000000c00 */
[CC--:B------:R-:W-:Y:S04]  /*6ee0*/  @!P1 LEA R4, P0, R104.reuse, R2.reuse, 0x1 ;  /* 0x0000000268049211 */ /* 0x0c0fe800078008ff */
[-C--:B------:R-:W-:Y:S02]  /*6ef0*/  @!P1 LEA.HI.X R5, R104, R3.reuse, R105, 0x1, P0 ;  /* 0x0000000368059211 */ /* 0x080fe400000f0c69 */
[CC--:B------:R-:W-:Y:S04]  /*6f00*/  @!P3 LEA R8, P0, R200.reuse, R2.reuse, 0x1 ;  /* 0x00000002c808b211 */ /* 0x0c0fe800078008ff */
[-C--:B------:R-:W-:Y:S02]  /*6f10*/  @!P3 LEA.HI.X R9, R200, R3.reuse, R215, 0x1, P0 ;  /* 0x00000003c809b211 */ /* 0x080fe400000f0cd7 */
[CC--:B-1----:R-:W-:Y:S04]  /*6f20*/  @!P2 LEA R6, P0, R199.reuse, R2.reuse, 0x1 ;  /* 0x00000002c706a211 */ /* 0x0c2fe800078008ff */
[-C--:B------:R-:W-:Y:S02]  /*6f30*/  @!P2 LEA.HI.X R7, R199, R3.reuse, R214, 0x1, P0 ;  /* 0x00000003c707a211 */ /* 0x080fe400000f0cd6 */
[----:B------:R-:W-:Y:S01]  /*6f40*/  ISETP.GE.AND P0, PT, R30, c[0x0][0x1d4], PT ;  /* 0x000075001e007a0c */ /* 0x000fe20003f06270 */
[----:B--2---:R1:W-:Y:S11]  /*6f50*/  @!P1 ST.E.128 [R4.64], R12 ;  /* 0x0000000c04009985 */ /* 0x0043f6000c101d08 */
[----:B------:R-:W-:Y:S01]  /*6f60*/  @!UPT UIADD3 URZ, URZ, URZ, URZ ;  /* 0x0000003f3f3ff290 */ /* 0x000fe2000fffe03f */
[----:B------:R-:W2:Y:S01]  /*6f70*/  @!P0 LDS.128 R12, [R65+0xc000] ;  /* 0x00c00000410c8984 */ /* 0x000ea20000000c00 */
[----:B-1----:R-:W-:Y:S04]  /*6f80*/  @!P0 IMAD.SHL.U32 R4, R210, 0x8, RZ ;  /* 0x00000008d2048824 */ /* 0x002fe800078e00ff */
[--C-:B------:R-:W-:Y:S05]  /*6f90*/  @!P0 IMAD.WIDE R4, R4, 0x2, R2.reuse ;  /* 0x0000000204048825 */ /* 0x100fea00078e0202 */
[----:B--2---:R1:W-:Y:S01]  /*6fa0*/  @!P0 ST.E.128 [R4.64], R12 ;  /* 0x0000000c04008985 */ /* 0x0043e2000c101d08 */
[----:B------:R-:W-:Y:S11]  /*6fb0*/  ISETP.GE.AND P0, PT, R29, c[0x0][0x1d4], PT ;  /* 0x000075001d007a0c */ /* 0x000ff60003f06270 */
[----:B------:R-:W-:Y:S02]  /*6fc0*/  @!UPT UIADD3 URZ, URZ, URZ, URZ ;  /* 0x0000003f3f3ff290 */ /* 0x000fe4000fffe03f */
[----:B------:R-:W2:Y:S01]  /*6fd0*/  @!P0 LDS.128 R16, [R64+0xe000] ;  /* 0x00e0000040108984 */ /* 0x000ea20000000c00 */
[----:B-1----:R-:W-:Y:S04]  /*6fe0*/  @!P0 IMAD.SHL.U32 R4, R209, 0x8, RZ ;  /* 0x00000008d1048824 */ /* 0x002fe800078e00ff */
[----:B------:R-:W-:Y:S05]  /*6ff0*/  @!P0 IMAD.WIDE R4, R4, 0x2, R2 ;  /* 0x0000000204048825 */ /* 0x000fea00078e0202 */
        /* <DEDUP_REMOVED lines=10> */
.L_x_1730:
[----:B--2-4-:R-:W-:Y:S05]  /*70a0*/  BSYNC B1 ;  /* 0x0000000000017941 */ /* 0x014fea0003800000 */
.L_x_1725:
[----:B------:R-:W-:Y:S01]  /*70b0*/  ISETP.GT.AND P0, PT, R28, R33, PT ;  /* 0x000000211c00720c */ /* 0x000fe20003f04270 */
[----:B-1---5:R-:W-:Y:S01]  /*70c0*/  IMAD R8, R69, c[0x0][0x218], RZ ;  /* 0x0000860045087a24 */ /* 0x022fe200078e02ff */
[C---:B------:R-:W-:Y:S01]  /*70d0*/  ISETP.GE.AND P1, PT, R36.reuse, 0x1, PT ;  /* 0x000000012400780c */ /* 0x040fe20003f26270 */
[----:B------:R-:W-:Y:S01]  /*70e0*/  BSSY B0, `(.L_x_1747) ;  /* 0x000004a000007945 */ /* 0x000fe20003800000 */
[C---:B------:R-:W-:Y:S01]  /*70f0*/  IADD3 R3, R36.reuse, 0x1, RZ ;  /* 0x0000000124037810 */ /* 0x040fe20007ffe0ff */
[----:B------:R-:W-:Y:S08]  /*7100*/  IMAD R8, R63, c[0x0][0x21c], R8 ;  /* 0x000087003f087a24 */ /* 0x000ff000078e0208 */
[----:B------:R-:W-:Y:S01]  /*7110*/  @P0 IMAD R2, R36, 0x6000, R10 ;  /* 0x0000600024020824 */ /* 0x000fe200078e020a */
[----:B------:R-:W-:Y:S01]  /*7120*/  SEL R36, R3, RZ, !P1 ;  /* 0x000000ff03247207 */ /* 0x000fe20004800000 */
[----:B------:R-:W-:Y:S01]  /*7130*/  @P0 IMAD.MOV.U32 R6, RZ, RZ, R80 ;  /* 0x000000ffff060224 */ /* 0x000fe200078e0050 */
[----:B------:R-:W-:Y:S01]  /*7140*/  @P0 IADD3 R3, R28, -0x1, RZ ;  /* 0xffffffff1c030810 */ /* 0x000fe20007ffe0ff */
[----:B------:R-:W-:Y:S03]  /*7150*/  @P0 IMAD.MOV.U32 R7, RZ, RZ, R77 ;  /* 0x000000ffff070224 */ /* 0x000fe600078e004d */
[----:B------:R-:W-:Y:S01]  /*7160*/  @P0 SHF.R.S32.HI R5, RZ, 0x1f, R3 ;  /* 0x0000001fff050819 */ /* 0x000fe20000011403 */
[----:B------:R-:W-:Y:S02]  /*7170*/  @P0 IMAD R4, R127, R3, RZ ;  /* 0x000000037f040224 */ /* 0x000fe400078e02ff */
[-C--:B------:R-:W-:Y:S04]  /*7180*/  @P0 IMAD.WIDE.U32 R6, R3, R133.reuse, R6 ;  /* 0x0000008503060225 */ /* 0x080fe800078e0006 */
[----:B------:R-:W-:Y:S01]  /*7190*/  @P0 IMAD R3, R5, R133, R4 ;  /* 0x0000008505030224 */ /* 0x000fe200078e0204 */
[C---:B------:R-:W-:Y:S03]  /*71a0*/  @P0 LEA R4, P1, R6.reuse, c[0x0][0x250], 0x1 ;  /* 0x0000940006040a11 */ /* 0x040fe600078208ff */
[----:B------:R-:W-:Y:S05]  /*71b0*/  @P0 IMAD.IADD R3, R7, 0x1, R3 ;  /* 0x0000000107030824 */ /* 0x000fea00078e0203 */
[----:B------:R-:W-:Y:S01]  /*71c0*/  @P0 LEA.HI.X R5, R6, c[0x0][0x254], R3, 0x1, P1 ;  /* 0x0000950006050a11 */ /* 0x000fe200008f0c03 */
[----:B------:R-:W-:Y:S02]  /*71d0*/  IMAD R3, R68, c[0x0][0x208], RZ ;  /* 0x0000820044037a24 */ /* 0x000fe400078e02ff */
[C---:B------:R-:W-:Y:S02]  /*71e0*/  IMAD.WIDE.U32 R6, R66.reuse, c[0x0][0x208], RZ ;  /* 0x0000820042067a25 */ /* 0x040fe400078e00ff */
[----:B------:R-:W-:Y:S01]  /*71f0*/  @!PT LDS RZ, [RZ] ;  /* 0x00000000fffff984 */ /* 0x000fe20000000800 */
[----:B------:R-:W-:Y:S01]  /*7200*/  @!PT LDS RZ, [RZ] ;  /* 0x00000000fffff984 */ /* 0x000fe20000000800 */
[----:B------:R-:W-:Y:S01]  /*7210*/  @!PT LDS RZ, [RZ] ;  /* 0x00000000fffff984 */ /* 0x000fe20000000800 */
[----:B------:R1:W-:Y:S02]  /*7220*/  @P0 LDGSTS.E.BYPASS.LTC128B.128 [R2], [R4.64], !P6 ;  /* 0x0000000004020fae */ /* 0x0003e4000f101d48 */
[----:B------:R-:W-:Y:S02]  /*7230*/  IMAD R3, R66, c[0x0][0x20c], R3 ;  /* 0x0000830042037a24 */ /* 0x000fe400078e0203 */
[----:B------:R1:W-:Y:S02]  /*7240*/  @P0 LDGSTS.E.BYPASS.LTC128B.128 [R2+0x2000], [R4.64+0x80], !P5 ;  /* 0x0200008004020fae */ /* 0x0003e4000e901d48 */
[----:B------:R-:W-:Y:S02]  /*7250*/  IMAD.IADD R7, R7, 0x1, R3 ;  /* 0x0000000107077824 */ /* 0x000fe400078e0203 */
[----:B------:R1:W-:Y:S02]  /*7260*/  @P0 LDGSTS.E.BYPASS.LTC128B.128 [R2+0x4000], [R4.64+0x100], !P4 ;  /* 0x0400010004020fae */ /* 0x0003e4000e101d48 */
[----:B------:R-:W-:Y:S05]  /*7270*/  IMAD.WIDE.U32 R6, R63, c[0x0][0x218], R6 ;  /* 0x000086003f067a25 */ /* 0x000fea00078e0006 */
[----:B------:R-:W-:Y:S04]  /*7280*/  IADD3 R3, P1, R92, R6, RZ ;  /* 0x000000065c037210 */ /* 0x000fe80007f3e0ff */
[----:B------:R-:W-:Y:S02]  /*7290*/  IADD3.X R8, R114, R7, R8, P1, !PT ;  /* 0x0000000772087210 */ /* 0x000fe40000ffe408 */
[C---:B------:R-:W-:Y:S04]  /*72a0*/  @P0 LEA R6, P1, R134.reuse, R4, 0x1 ;  /* 0x0000000486060211 */ /* 0x040fe800078208ff */
[----:B------:R-:W-:Y:S02]  /*72b0*/  @P0 LEA.HI.X R7, R134, R5, R126, 0x1, P1 ;  /* 0x0000000586070211 */ /* 0x000fe400008f0c7e */
[C---:B------:R-:W-:Y:S03]  /*72c0*/  LEA R9, P1, R3.reuse, c[0x0][0x1f8], 0x1 ;  /* 0x00007e0003097a11 */ /* 0x040fe600078208ff */
[----:B------:R2:W-:Y:S01]  /*72d0*/  @P0 LDGSTS.E.BYPASS.LTC128B.128 [R2+0x1000], [R6.64], !P6 ;  /* 0x0100000006020fae */ /* 0x0005e2000f101d48 */
[----:B------:R-:W-:Y:S03]  /*72e0*/  LEA.HI.X R3, R3, c[0x0][0x1fc], R8, 0x1, P1 ;  /* 0x00007f0003037a11 */ /* 0x000fe600008f0c08 */
[----:B------:R2:W-:Y:S04]  /*72f0*/  @P0 LDGSTS.E.BYPASS.LTC128B.128 [R2+0x3000], [R6.64+0x80], !P5 ;  /* 0x0300008006020fae */ /* 0x0005e8000e901d48 */
[----:B------:R2:W-:Y:S01]  /*7300*/  @P0 LDGSTS.E.BYPASS.LTC128B.128 [R2+0x5000], [R6.64+0x100], !P4 ;  /* 0x0500010006020fae */ /* 0x0005e2000e101d48 */
[----:B------:R-:W-:Y:S03]  /*7310*/  ISETP.GT.AND P0, PT, R67, R206, PT ;  /* 0x000000ce4300720c */ /* 0x000fe60003f04270 */
[----:B------:R-:W0:Y:S04]  /*7320*/  LDGDEPBAR ;  /* 0x00000000000079af */ /* 0x000e280000000000 */
[----:B-1----:R2:W1:Y:S04]  /*7330*/  SHFL.IDX PT, R4, R9, RZ, 0x1c1f ;  /* 0x001c1fff09047589 */ /* 0x00246800000e0000 */
[----:B------:R2:W4:Y:S01]  /*7340*/  SHFL.IDX PT, R5, R3, RZ, 0x1c1f ;  /* 0x001c1fff03057589 */ /* 0x00052200000e0000 */
[----:B------:R-:W-:Y:S04]  /*7350*/  DEPBAR.LE SB0, 0x2 ;  /* 0x000080800000791a */ /* 0x000fe80000000000 */
[----:B------:R-:W-:Y:S06]  /*7360*/  BAR.SYNC.DEFER_BLOCKING 0x0 ;  /* 0x0000000000007b1d */ /* 0x000fec0000010000 */
[----:B------:R-:W-:-:S05]  /*7370*/  @!P0 BRA `(.L_x_1748) ;  /* 0x0000020000008947 */ /* 0x000fca0003800000 */
[----:B-12-4-:R-:W-:Y:S02]  /*7380*/  ISETP.GE.AND P1, PT, R104, c[0x0][0x1d4], PT ;  /* 0x0000750068007a0c */ /* 0x016fe40003f26270 */
[----:B------:R-:W-:Y:S02]  /*7390*/  ISETP.GE.AND P3, PT, R200, c[0x0][0x1d4], PT ;  /* 0x00007500c8007a0c */ /* 0x000fe40003f66270 */
[C---:B------:R-:W-:Y:S09]  /*73a0*/  ISETP.GE.AND P2, PT, R199.reuse, c[0x0][0x1d4], PT ;  /* 0x00007500c7007a0c */ /* 0x040ff20003f46270 */
[----:B------:R-:W1:Y:S01]  /*73b0*/  @!P1 LDS.128 R12, [R64] ;  /* 0x00000000400c9984 */ /* 0x000e620000000c00 */
[CC--:B------:R-:W-:Y:S04]  /*73c0*/  @!P1 LEA R2, P0, R104.reuse, R4.reuse, 0x1 ;  /* 0x0000000468029211 */ /* 0x0c0fe800078008ff */
[-C--:B------:R-:W-:Y:S02]  /*73d0*/  @!P1 LEA.HI.X R3, R104, R5.reuse, R105, 0x1, P0 ;  /* 0x0000000568039211 */ /* 0x080fe400000f0c69 */
[CC--:B------:R-:W-:Y:S04]  /*73e0*/  @!P3 LEA R8, P0, R200.reuse, R4.reuse, 0x1 ;  /* 0x00000004c808b211 */ /* 0x0c0fe800078008ff */
[-C--:B------:R-:W-:Y:S02]  /*73f0*/  @!P3 LEA.HI.X R9, R200, R5.reuse, R215, 0x1, P0 ;  /* 0x00000005c809b211 */ /* 0x080fe400000f0cd7 */
[CC--:B------:R-:W-:Y:S04]  /*7400*/  @!P2 LEA R6, P0, R199.reuse, R4.reuse, 0x1 ;  /* 0x00000004c706a211 */ /* 0x0c0fe800078008ff */
[-C--:B------:R-:W-:Y:S02]  /*7410*/  @!P2 LEA.HI.X R7, R199, R5.reuse, R214, 0x1, P0 ;  /* 0x00000005c707a211 */ /* 0x080fe400000f0cd6 */
[----:B------:R-:W-:Y:S01]  /*7420*/  ISETP.GE.AND P0, PT, R30, c[0x0][0x1d4], PT ;  /* 0x000075001e007a0c */ /* 0x000fe20003f06270 */
[----:B-1----:R1:W-:Y:S11]  /*7430*/  @!P1 ST.E.128 [R2.64], R12 ;  /* 0x0000000c02009985 */ /* 0x0023f6000c101d08 */
[----:B------:R-:W-:Y:S01]  /*7440*/  @!UPT UIADD3 URZ, URZ, URZ, URZ ;  /* 0x0000003f3f3ff290 */ /* 0x000fe2000fffe03f */
[----:B------:R-:W2:Y:S01]  /*7450*/  @!P0 LDS.128 R12, [R65] ;  /* 0x00000000410c8984 */ /* 0x000ea20000000c00 */
        /* <DEDUP_REMOVED lines=8> */
[----:B--2---:R1:W-:Y:S01]  /*74e0*/  @!P0 ST.E.128 [R2.64], R16 ;  /* 0x0000001002008985 */ /* 0x0043e2000c101d08 */
[C---:B------:R-:W-:Y:S03]  /*74f0*/  ISETP.GE.AND P0, PT, R198.reuse, c[0x0][0x1d4], PT ;  /* 0x00007500c6007a0c */ /* 0x040fe60003f06270 */
[----:B------:R-:W2:Y:S10]  /*7500*/  @!P3 LDS.128 R12, [R65+0x2000] ;  /* 0x00200000410cb984 */ /* 0x000eb40000000c00 */
[C---:B-1----:R-:W-:Y:S04]  /*7510*/  @!P0 LEA R2, P1, R198.reuse, R4, 0x1 ;  /* 0x00000004c6028211 */ /* 0x042fe800078208ff */
[----:B------:R-:W-:Y:S01]  /*7520*/  @!P0 LEA.HI.X R3, R198, R5, R213, 0x1, P1 ;  /* 0x00000005c6038211 */ /* 0x000fe200008f0cd5 */
[----:B--2---:R-:W-:Y:S04]  /*7530*/  @!P3 ST.E.128 [R8.64], R12 ;  /* 0x0000000c0800b985 */ /* 0x004fe8000c101d08 */
[----:B------:R-:W1:Y:S04]  /*7540*/  @!P2 LDS.128 R12, [R64+0x4000] ;  /* 0x00400000400ca984 */ /* 0x000e680000000c00 */
[----:B-1----:R-:W-:Y:S04]  /*7550*/  @!P2 ST.E.128 [R6.64], R12 ;  /* 0x0000000c0600a985 */ /* 0x002fe8000c101d08 */
[----:B------:R-:W1:Y:S04]  /*7560*/  @!P0 LDS.128 R4, [R65+0x4000] ;  /* 0x0040000041048984 */ /* 0x000e680000000c00 */
[----:B-1----:R1:W-:Y:S02]  /*7570*/  @!P0 ST.E.128 [R2.64], R4 ;  /* 0x0000000402008985 */ /* 0x0023e4000c101d08 */
.L_x_1748:
[----:B-12-4-:R-:W-:Y:S05]  /*7580*/  BSYNC B0 ;  /* 0x0000000000007941 */ /* 0x016fea0003800000 */
.L_x_1747:
[C---:B------:R-:W-:Y:S02]  /*7590*/  ISETP.GE.AND P0, PT, R34.reuse, 0x1, PT ;  /* 0x000000012200780c */ /* 0x040fe40003f06270 */
[----:B------:R-:W-:Y:S04]  /*75a0*/  IADD3 R2, R34, 0x1, RZ ;  /* 0x0000000122027810 */ /* 0x000fe80007ffe0ff */
[----:B------:R-:W-:Y:S02]  /*75b0*/  SEL R34, R2, RZ, !P0 ;  /* 0x000000ff02227207 */ /* 0x000fe40004000000 */
[----:B------:R-:W-:Y:S04]  /*75c0*/  IADD3 R2, R28, -0x2, RZ ;  /* 0xfffffffe1c027810 */ /* 0x000fe80007ffe0ff */
[----:B------:R-:W-:Y:S11]  /*75d0*/  ISETP.GE.AND P0, PT, R2, R33, PT ;  /* 0x000000210200720c */ /* 0x000ff60003f06270 */
[----:B------:R-:W-:Y:S02]  /*75e0*/  @!UPT UIADD3 URZ, URZ, URZ, URZ ;  /* 0x0000003f3f3ff290 */ /* 0x000fe4000fffe03f */
[----:B------:R-:W-:Y:S01]  /*75f0*/  @P0 SHF.R.S32.HI R6, RZ, 0x1f, R2 ;  /* 0x0000001fff060819 */ /* 0x000fe20000011402 */
[----:B------:R-:W-:Y:S02]  /*7600*/  @P0 IMAD.MOV.U32 R4, RZ, RZ, R82 ;  /* 0x000000ffff040224 */ /* 0x000fe400078e0052 */
[----:B------:R-:W-:Y:S02]  /*7610*/  @P0 IMAD.MOV.U32 R5, RZ, RZ, R79 ;  /* 0x000000ffff050224 */ /* 0x000fe400078e004f */
[----:B------:R-:W-:Y:S04]  /*7620*/  @P0 IMAD R3, R128, R2, RZ ;  /* 0x0000000280030224 */ /* 0x000fe800078e02ff */
[-C--:B------:R-:W-:Y:S02]  /*7630*/  @P0 IMAD R6, R6, R129.reuse, R3 ;  /* 0x0000008106060224 */ /* 0x080fe400078e0203 */
[----:B------:R-:W-:Y:S04]  /*7640*/  @P0 IMAD.WIDE.U32 R2, R2, R129, R4 ;  /* 0x0000008102020225 */ /* 0x000fe800078e0004 */
[----:B------:R-:W-:Y:S01]  /*7650*/  @P0 IMAD.IADD R3, R3, 0x1, R6 ;  /* 0x0000000103030824 */ /* 0x000fe200078e0206 */
[C---:B------:R-:W-:Y:S04]  /*7660*/  @P0 LEA R4, P1, R2.reuse, c[0x0][0x220], 0x1 ;  /* 0x0000880002040a11 */ /* 0x040fe800078208ff */
[----:B------:R-:W-:Y:S01]  /*7670*/  @P0 LEA.HI.X R5, R2, c[0x0][0x224], R3, 0x1, P1 ;  /* 0x0000890002050a11 */ /* 0x000fe200008f0c03 */
[----:B------:R-:W-:Y:S01]  /*7680*/  @P0 IMAD R2, R36, 0x6000, R11 ;  /* 0x0000600024020824 */ /* 0x000fe200078e020b */
[C---:B------:R-:W-:Y:S04]  /*7690*/  @P0 LEA R6, P1, R130.reuse, R4, 0x1 ;  /* 0x0000000482060211 */ /* 0x040fe800078208ff */
[----:B------:R-:W-:Y:S01]  /*76a0*/  @!PT LDS RZ, [RZ] ;  /* 0x00000000fffff984 */ /* 0x000fe20000000800 */
[----:B------:R-:W-:Y:S01]  /*76b0*/  @!PT LDS RZ, [RZ] ;  /* 0x00000000fffff984 */ /* 0x000fe20000000800 */
[----:B------:R-:W-:Y:S01]  /*76c0*/  @!PT LDS RZ, [RZ] ;  /* 0x00000000fffff984 */ /* 0x000fe20000000800 */
[----:B------:R1:W-:Y:S01]  /*76d0*/  @P0 LDGSTS.E.BYPASS.LTC128B.128 [R2], [R4.64], !P6 ;  /* 0x0000000004020fae */ /* 0x0003e2000f101d48 */
[----:B------:R-:W-:Y:S03]  /*76e0*/  @P0 LEA.HI.X R7, R130, R5, R125, 0x1, P1 ;  /* 0x0000000582070211 */ /* 0x000fe600008f0c7d */
[----:B------:R1:W-:Y:S04]  /*76f0*/  @P0 LDGSTS.E.BYPASS.LTC128B.128 [R2+0x2000], [R4.64+0x80], !P5 ;  /* 0x0200008004020fae */ /* 0x0003e8000e901d48 */
[----:B------:R1:W-:Y:S04]  /*7700*/  @P0 LDGSTS.E.BYPASS.LTC128B.128 [R2+0x4000], [R4.64+0x100], !P4 ;  /* 0x0400010004020fae */ /* 0x0003e8000e101d48 */
[----:B------:R1:W-:Y:S04]  /*7710*/  @P0 LDGSTS.E.BYPASS.LTC128B.128 [R2+0x1000], [R6.64], !P6 ;  /* 0x0100000006020fae */ /* 0x0003e8000f101d48 */
[----:B------:R1:W-:Y:S04]  /*7720*/  @P0 LDGSTS.E.BYPASS.LTC128B.128 [R2+0x3000], [R6.64+0x80], !P5 ;  /* 0x0300008006020fae */ /* 0x0003e8000e901d48 */
[----:B------:R1:W-:Y:S01]  /*7730*/  @P0 LDGSTS.E.BYPASS.LTC128B.128 [R2+0x5000], [R6.64+0x100], !P4 ;  /* 0x0500010006020fae */ /* 0x0003e2000e101d48 */
[C---:B------:R-:W-:Y:S02]  /*7740*/  ISETP.GT.AND P0, PT, R28.reuse, R33, PT ;  /* 0x000000211c00720c */ /* 0x040fe40003f04270 */
[----:B------:R-:W-:Y:S01]  /*7750*/  IADD3 R28, R28, -0x1, RZ ;  /* 0xffffffff1c1c7810 */ /* 0x000fe20007ffe0ff */
[----:B------:R-:W0:Y:S10]  /*7760*/  LDGDEPBAR ;  /* 0x00000000000079af */ /* 0x000e340000000000 */
[----:B------:R-:W-:-:S05]  /*7770*/  @P0 BRA `(.L_x_1749) ;  /* 0xffffb90000000947 */ /* 0x000fca000383ffff */
[----:B------:R-:W-:Y:S01]  /*7780*/  WARPSYNC 0xffffffff ;  /* 0xffffffff00007948 */ /* 0x000fe20003800000 */
[----:B------:R-:W-:Y:S06]  /*7790*/  BAR.SYNC.DEFER_BLOCKING 0x0 ;  /* 0x0000000000007b1d */ /* 0x000fec0000010000 */
.L_x_1724:
        /* <DEDUP_REMOVED lines=32> */
.L_x_1751:
[----:B------:R-:W-:Y:S05]  /*79a0*/  BSYNC B0 ;  /* 0x0000000000007941 */ /* 0x000fea0003800000 */
.L_x_1750:
[----:B------:R-:W-:Y:S01]  /*79b0*/  IMAD R207, R249, R0, RZ ;  /* 0x00000000f9cf7224 */ /* 0x000fe200078e02ff */
[----:B------:R-:W-:Y:S01]  /*79c0*/  MOV R17, RZ ;  /* 0x000000ff00117202 */ /* 0x000fe20000000f00 */
[----:B------:R-:W-:Y:S01]  /*79d0*/  IMAD.MOV.U32 R22, RZ, RZ, RZ ;  /* 0x000000ffff167224 */ /* 0x000fe200078e00ff */
[----:B------:R-:W-:Y:S01]  /*79e0*/  CS2R R54, SRZ ;  /* 0x0000000000367805 */ /* 0x000fe2000001ff00 */
        /* <DEDUP_REMOVED lines=24> */
[----:B---3--:R-:W-:Y:S01]  /*7b70*/  CS2R R60, SRZ ;  /* 0x00000000003c7805 */ /* 0x008fe2000001ff00 */
        /* <DEDUP_REMOVED lines=32> */
[----:B------:R-:W-:Y:S01]  /*7d80*/  IMAD.MOV.U32 R4, RZ, RZ, 0x1 ;  /* 0x00000001ff047424 */ /* 0x000fe200078e00ff */
[----:B------:R-:W-:Y:S02]  /*7d90*/  SHF.R.S32.HI R0, RZ, 0x1f, R149 ;  /* 0x0000001fff007819 */ /* 0x000fe40000011495 */
[----:B------:R-:W-:Y:S02]  /*7da0*/  ISETP.NE.U32.AND P0, PT, RZ, c[0x0][0x348], PT ;  /* 0x0000d200ff007a0c */ /* 0x000fe40003f05070 */
[----:B------:R-:W-:Y:S01]  /*7db0*/  ISETP.NE.AND P1, PT, R4, c[0x0][0x2c4], PT ;  /* 0x0000b10004007a0c */ /* 0x000fe20003f25270 */
        /* <DEDUP_REMOVED lines=40> */
.L_x_1896:
[----:B------:R-:W-:Y:S05]  /*8040*/  BRA.DIV ~URZ, `(.L_x_1754) ;  /* 0x00011ce27f007947 */ /* 0x000fea000b800000 */
[----:B------:R3:W4:Y:S02]  /*8050*/  SHFL.IDX PT, R0, R13, RZ, 0x181f ;  /* 0x00181fff0d007589 */ /* 0x00072400000e0000 */
.L_x_1897:
[----:B------:R-:W-:Y:S01]  /*8060*/  IMAD R48, R150, c[0x0][0x2c4], RZ ;  /* 0x0000b10096307a24 */ /* 0x000fe200078e02ff */
[----:B------:R-:W-:Y:S04]  /*8070*/  BSSY B0, `(.L_x_1755) ;  /* 0x000000f000007945 */ /* 0x000fe80003800000 */
[----:B------:R-:W-:-:S13]  /*8080*/  ISETP.GE.AND P0, PT, R5, R48, PT ;  /* 0x000000300500720c */ /* 0x000fda0003f06270 */
[----:B------:R-:W-:Y:S05]  /*8090*/  @P0 BRA `(.L_x_1756) ;  /* 0x000000c000000947 */ /* 0x000fea0003800000 */
[-C--:B----4-:R-:W-:Y:S02]  /*80a0*/  LEA R8, P2, R202, R0.reuse, 0x1 ;  /* 0x00000000ca087211 */ /* 0x090fe400078408ff */
[-C--:B------:R-:W-:Y:S02]  /*80b0*/  LEA R6, P1, R204, R0.reuse, 0x1 ;  /* 0x00000000cc067211 */ /* 0x080fe400078208ff */
[C---:B------:R-:W-:Y:S02]  /*80c0*/  LEA R2, P0, R205.reuse, R0, 0x1 ;  /* 0x00000000cd027211 */ /* 0x040fe400078008ff */
        /* <DEDUP_REMOVED lines=9> */
.L_x_1756:
[----:B------:R-:W-:Y:S05]  /*8160*/  BSYNC B0 ;  /* 0x0000000000007941 */ /* 0x000fea0003800000 */
.L_x_1755:
[----:B------:R-:W-:Y:S05]  /*8170*/  BRA.DIV ~URZ, `(.L_x_1757) ;  /* 0x00011c227f007947 */ /* 0x000fea000b800000 */
[----:B--2---:R2:W1:Y:S04]  /*8180*/  SHFL.IDX PT, R4, R12, 0x1, 0x181f ;  /* 0x00381f000c047f89 */ /* 0x00446800000e0000 */
[----:B----4-:R2:W4:Y:S02]  /*8190*/  SHFL.IDX PT, R0, R13, 0x1, 0x181f ;  /* 0x00381f000d007f89 */ /* 0x01052400000e0000 */
.L_x_1898:
[----:B------:R-:W-:Y:S01]  /*81a0*/  IADD3 R2, R5, 0x20, RZ ;  /* 0x0000002005027810 */ /* 0x000fe20007ffe0ff */
[----:B------:R-:W-:Y:S03]  /*81b0*/  BSSY B0, `(.L_x_1758) ;  /* 0x000000f000007945 */ /* 0x000fe60003800000 */
[----:B------:R-:W-:-:S13]  /*81c0*/  ISETP.GE.AND P0, PT, R2, R48, PT ;  /* 0x000000300200720c */ /* 0x000fda0003f06270 */
[----:B------:R-:W-:Y:S05]  /*81d0*/  @P0 BRA `(.L_x_1759) ;  /* 0x000000c000000947 */ /* 0x000fea0003800000 */
[-C--:B----4-:R-:W-:Y:S02]  /*81e0*/  LEA R8, P2, R202, R0.reuse, 0x1 ;  /* 0x00000000ca087211 */ /* 0x090fe400078408ff */
[-C--:B------:R-:W-:Y:S02]  /*81f0*/  LEA R6, P1, R204, R0.reuse, 0x1 ;  /* 0x00000000cc067211 */ /* 0x080fe400078208ff */
[C---:B------:R-:W-:Y:S02]  /*8200*/  LEA R2, P0, R205.reuse, R0, 0x1 ;  /* 0x00000000cd027211 */ /* 0x040fe400078008ff */
        /* <DEDUP_REMOVED lines=9> */
.L_x_1759:
[----:B------:R-:W-:Y:S05]  /*82a0*/  BSYNC B0 ;  /* 0x0000000000007941 */ /* 0x000fea0003800000 */
.L_x_1758:
[----:B------:R-:W-:Y:S05]  /*82b0*/  BRA.DIV ~URZ, `(.L_x_1760) ;  /* 0x00011bb27f007947 */ /* 0x000fea000b800000 */
[----:B-1----:R1:W2:Y:S02]  /*82c0*/  SHFL.IDX PT, R4, R12, 0x2, 0x181f ;  /* 0x00581f000c047f89 */ /* 0x0022a400000e0000 */
.L_x_1899:
[----:B------:R-:W-:Y:S05]  /*82d0*/  BRA.DIV ~URZ, `(.L_x_1761) ;  /* 0x00011c027f007947 */ /* 0x000fea000b800000 */
[----:B----4-:R4:W1:Y:S02]  /*82e0*/  SHFL.IDX PT, R0, R13, 0x2, 0x181f ;  /* 0x00581f000d007f89 */ /* 0x01086400000e0000 */
.L_x_1900:
[----:B------:R-:W-:Y:S01]  /*82f0*/  IADD3 R2, R5, 0x40, RZ ;  /* 0x0000004005027810 */ /* 0x000fe20007ffe0ff */
[----:B------:R-:W-:Y:S03]  /*8300*/  BSSY B0, `(.L_x_1762) ;  /* 0x000000f000007945 */ /* 0x000fe60003800000 */
[----:B------:R-:W-:-:S13]  /*8310*/  ISETP.GE.AND P0, PT, R2, R48, PT ;  /* 0x000000300200720c */ /* 0x000fda0003f06270 */
[----:B------:R-:W-:Y:S05]  /*8320*/  @P0 BRA `(.L_x_1763) ;  /* 0x000000c000000947 */ /* 0x000fea0003800000 */
[-C--:B-1----:R-:W-:Y:S02]  /*8330*/  LEA R8, P2, R202, R0.reuse, 0x1 ;  /* 0x00000000ca087211 */ /* 0x082fe400078408ff */
        /* <DEDUP_REMOVED lines=11> */
.L_x_1763:
[----:B------:R-:W-:Y:S05]  /*83f0*/  BSYNC B0 ;  /* 0x0000000000007941 */ /* 0x000fea0003800000 */
.L_x_1762:
[----:B------:R-:W-:Y:S05]  /*8400*/  BRA.DIV ~URZ, `(.L_x_1764) ;  /* 0x00011b427f007947 */ /* 0x000fea000b800000 */
[----:B--2---:R2:W3:Y:S04]  /*8410*/  SHFL.IDX PT, R4, R12, 0x3, 0x181f ;  /* 0x00781f000c047f89 */ /* 0x0044e800000e0000 */
[----:B-1----:R2:W1:Y:S02]  /*8420*/  SHFL.IDX PT, R0, R13, 0x3, 0x181f ;  /* 0x00781f000d007f89 */ /* 0x00246400000e0000 */
.L_x_1901:
[----:B------:R-:W-:Y:S01]  /*8430*/  IADD3 R2, R5, 0x60, RZ ;  /* 0x0000006005027810 */ /* 0x000fe20007ffe0ff */
[----:B-----5:R-:W-:Y:S01]  /*8440*/  IMAD.WIDE.U32 R220, R15, c[0x0][0x2b0], RZ ;  /* 0x0000ac000fdc7a25 */ /* 0x020fe200078e00ff */
[----:B------:R-:W-:-:S02]  /*8450*/  LOP3.LUT R196, R196, 0xfffffffd, RZ, 0xc0, !PT ;  /* 0xfffffffdc4c47812 */ /* 0x000fc400078ec0ff */
[----:B------:R-:W-:-:S13]  /*8460*/  ISETP.GE.AND P0, PT, R2, R48, PT ;  /* 0x000000300200720c */ /* 0x000fda0003f06270 */
[-C--:B-1----:R-:W-:Y:S02]  /*8470*/  @!P0 LEA R8, P3, R202, R0.reuse, 0x1 ;  /* 0x00000000ca088211 */ /* 0x082fe400078608ff */
[----:B------:R-:W-:Y:S02]  /*8480*/  @!P0 LEA R6, P2, R204, R0, 0x1 ;  /* 0x00000000cc068211 */ /* 0x000fe400078408ff */
[CC--:B---3--:R-:W-:Y:S02]  /*8490*/  @!P0 LEA.HI.X R9, R202.reuse, R4.reuse, R203, 0x1, P3 ;  /* 0x00000004ca098211 */ /* 0x0c8fe400018f0ccb */
[----:B------:R-:W-:Y:S02]  /*84a0*/  ISETP.GE.AND P3, PT, R202, c[0x0][0x1d4], PT ;  /* 0x00007500ca007a0c */ /* 0x000fe40003f66270 */
[----:B------:R-:W-:Y:S01]  /*84b0*/  @!P0 LEA.HI.X R7, R204, R4, R212, 0x1, P2 ;  /* 0x00000004cc078211 */ /* 0x000fe200010f0cd4 */
[----:B------:R-:W-:Y:S01]  /*84c0*/  @!PT LDS RZ, [RZ] ;  /* 0x00000000fffff984 */ /* 0x000fe20000000800 */
[----:B------:R-:W-:Y:S01]  /*84d0*/  @!PT LDS RZ, [RZ] ;  /* 0x00000000fffff984 */ /* 0x000fe20000000800 */
[----:B------:R-:W-:Y:S01]  /*84e0*/  @!PT LDS RZ, [RZ] ;  /* 0x00000000fffff984 */ /* 0x000fe20000000800 */
[----:B------:R1:W-:Y:S01]  /*84f0*/  @!P0 LDGSTS.E.BYPASS.LTC128B.128 [R107+0x1b100], [R8.64], !P6 ;  /* 0x1b100000086b8fae */ /* 0x0003e2000f101d48 */
[----:B------:R-:W-:-:S02]  /*8500*/  @!P0 LEA R2, P1, R205, R0, 0x1 ;  /* 0x00000000cd028211 */ /* 0x000fc400078208ff */
[----:B------:R-:W-:Y:S01]  /*8510*/  SHF.R.S32.HI R0, RZ, 0x1f, R15 ;  /* 0x0000001fff007819 */ /* 0x000fe2000001140f */
[----:B------:R1:W-:Y:S01]  /*8520*/  @!P0 LDGSTS.E.BYPASS.LTC128B.128 [R107+0x1f100], [R6.64], !P5 ;  /* 0x1f100000066b8fae */ /* 0x0003e2000e901d48 */
[----:B------:R-:W-:Y:S02]  /*8530*/  ISETP.GE.AND P5, PT, R204, c[0x0][0x1d4], PT ;  /* 0x00007500cc007a0c */ /* 0x000fe40003fa6270 */
[C---:B------:R-:W-:Y:S01]  /*8540*/  ISETP.GE.AND P6, PT, R205.reuse, c[0x0][0x1d4], PT ;  /* 0x00007500cd007a0c */ /* 0x040fe20003fc6270 */
[----:B------:R-:W-:Y:S01]  /*8550*/  IMAD R0, R0, c[0x0][0x2b0], RZ ;  /* 0x0000ac0000007a24 */ /* 0x000fe200078e02ff */
[----:B------:R-:W-:Y:S02]  /*8560*/  @!P0 LEA.HI.X R3, R205, R4, R211, 0x1, P1 ;  /* 0x00000004cd038211 */ /* 0x000fe400008f0cd3 */
[----:B------:R-:W-:Y:S01]  /*8570*/  @P3 LOP3.LUT R196, R196, 0x2, RZ, 0xfc, !PT ;  /* 0x00000002c4c43812 */ /* 0x000fe200078efcff */
[----:B------:R-:W-:Y:S01]  /*8580*/  IMAD R0, R15, c[0x0][0x2b4], R0 ;  /* 0x0000ad000f007a24 */ /* 0x000fe200078e0200 */
[----:B------:R-:W-:Y:S01]  /*8590*/  SEL R149, RZ, 0x10, P6 ;  /* 0x00000010ff957807 */ /* 0x000fe20003000000 */
[----:B------:R1:W-:Y:S01]  /*85a0*/  @!P0 LDGSTS.E.BYPASS.LTC128B.128 [R107+0x23100], [R2.64], !P4 ;  /* 0x23100000026b8fae */ /* 0x0003e2000e101d48 */
[----:B------:R-:W-:Y:S01]  /*85b0*/  LOP3.LUT R196, R196, 0xfffffffe, RZ, 0xc0, !PT ;  /* 0xfffffffec4c47812 */ /* 0x000fe200078ec0ff */
[----:B------:R-:W-:-:S02]  /*85c0*/  IMAD.IADD R232, R221, 0x1, R0 ;  /* 0x00000001dde87824 */ /* 0x000fc400078e0200 */
[----:B------:R-:W0:Y:S01]  /*85d0*/  LDGDEPBAR ;  /* 0x00000000000079af */ /* 0x000e220000000000 */
[----:B------:R-:W-:Y:S01]  /*85e0*/  @P5 LOP3.LUT R196, R196, 0x1, RZ, 0xfc, !PT ;  /* 0x00000001c4c45812 */ /* 0x000fe200078efcff */
[----:B------:R-:W-:Y:S03]  /*85f0*/  WARPSYNC 0xffffffff ;  /* 0xffffffff00007948 */ /* 0x000fe60003800000 */
[----:B------:R-:W-:-:S04]  /*8600*/  LOP3.LUT R196, R196, 0xfffffffb, RZ, 0xc0, !PT ;  /* 0xfffffffbc4c47812 */ /* 0x000fc800078ec0ff */
[----:B------:R-:W-:Y:S02]  /*8610*/  @P6 LOP3.LUT R196, R196, 0x4, RZ, 0xfc, !PT ;  /* 0x00000004c4c46812 */ /* 0x000fe400078efcff */
[----:B------:R-:W-:Y:S01]  /*8620*/  IMAD.MOV.U32 R0, RZ, RZ, c[0x0][0x2b8] ;  /* 0x0000ae00ff007624 */ /* 0x000fe200078e00ff */
[----:B------:R-:W-:Y:S01]  /*8630*/  BAR.SYNC.DEFER_BLOCKING 0x0 ;  /* 0x0000000000007b1d */ /* 0x000fe20000010000 */
[----:B-1----:R-:W-:Y:S01]  /*8640*/  IMAD R2, R22, 0x40, R216 ;  /* 0x0000004016027824 */ /* 0x002fe200078e02d8 */
[----:B------:R-:W-:Y:S01]  /*8650*/  LOP3.LUT R196, R196, 0xfffffff7, RZ, 0xc0, !PT ;  /* 0xfffffff7c4c47812 */ /* 0x000fe200078ec0ff */
[----:B------:R-:W-:Y:S01]  /*8660*/  IMAD.MOV.U32 R189, RZ, RZ, RZ ;  /* 0x000000ffffbd7224 */ /* 0x000fe200078e00ff */
[----:B------:R-:W-:Y:S02]  /*8670*/  ISETP.NE.AND P4, PT, R0, 0x1, PT ;  /* 0x000000010000780c */ /* 0x000fe40003f85270 */
        /* <DEDUP_REMOVED lines=15> */
[----:B------:R-:W-:Y:S01]  /*8770*/  SHF.L.U64.HI R18, R204, 0x1, R212 ;  /* 0x00000001cc127819 */ /* 0x000fe200000102d4 */
[----:B------:R-:W-:Y:S02]  /*8780*/  BSSY B0, `(.L_x_1765) ;  /* 0x00000a8000007945 */ /* 0x000fe40003800000 */
[----:B------:R-:W-:Y:S02]  /*8790*/  IMAD R194, R0, c[0x0][0x2b8], R2 ;  /* 0x0000ae0000c27a24 */ /* 0x000fe400078e0202 */
[----:B------:R-:W-:Y:S02]  /*87a0*/  IMAD R217, R14, c[0x0][0x1ec], R219 ;  /* 0x00007b000ed97a24 */ /* 0x000fe400078e02db */
        /* <DEDUP_REMOVED lines=18> */
[C---:B------:R-:W-:Y:S01]  /*88d0*/  IMAD R4, R189.reuse, c[0x0][0x1f4], R0 ;  /* 0x00007d00bd047a24 */ /* 0x040fe200078e0200 */
[----:B------:R-:W-:Y:S01]  /*88e0*/  IADD3 R0, P0, R2, R218, RZ ;  /* 0x000000da02007210 */ /* 0x000fe20007f1e0ff */
[----:B------:R-:W-:-:S03]  /*88f0*/  IMAD R16, R189, c[0x0][0x21c], R7 ;  /* 0x00008700bd107a24 */ /* 0x000fc600078e0207 */
[----:B------:R-:W-:Y:S02]  /*8900*/  IADD3.X R2, R217, R3, R4, P0, !PT ;  /* 0x00000003d9027210 */ /* 0x000fe400007fe404 */
[----:B------:R-:W-:-:S04]  /*8910*/  LEA R5, P0, R0, c[0x0][0x1c8], 0x1 ;  /* 0x0000720000057a11 */ /* 0x000fc800078008ff */
[----:B------:R-:W-:Y:S01]  /*8920*/  LEA.HI.X R8, R0, c[0x0][0x1cc], R2, 0x1, P0 ;  /* 0x0000730000087a11 */ /* 0x000fe200000f0c02 */
[----:B------:R-:W-:Y:S01]  /*8930*/  IMAD.WIDE.U32 R2, R194, c[0x0][0x208], RZ ;  /* 0x00008200c2027a25 */ /* 0x000fe200078e00ff */
[----:B------:R-:W1:Y:S03]  /*8940*/  SHFL.IDX PT, R0, R5, RZ, 0x181f ;  /* 0x00181fff05007589 */ /* 0x000e6600000e0000 */
[----:B------:R-:W-:Y:S01]  /*8950*/  IMAD.IADD R3, R3, 0x1, R6 ;  /* 0x0000000103037824 */ /* 0x000fe200078e0206 */
[----:B------:R-:W3:Y:S03]  /*8960*/  SHFL.IDX PT, R4, R8, RZ, 0x181f ;  /* 0x00181fff08047589 */ /* 0x000ee600000e0000 */
[----:B------:R-:W-:Y:S01]  /*8970*/  IMAD.WIDE.U32 R2, R189, c[0x0][0x218], R2 ;  /* 0x00008600bd027a25 */ /* 0x000fe200078e0002 */
[----:B------:R-:W5:Y:S04]  /*8980*/  SHFL.IDX PT, R5, R5, 0x1, 0x181f ;  /* 0x00381f0005057f89 */ /* 0x000f6800000e0000 */
[----:B------:R2:W4:Y:S02]  /*8990*/  SHFL.IDX PT, R14, R8, 0x1, 0x181f ;  /* 0x00381f00080e7f89 */ /* 0x00052400000e0000 */
[----:B-12---:R-:W-:-:S02]  /*89a0*/  @P1 LEA R12, P0, R202, R0, 0x1 ;  /* 0x00000000ca0c1211 */ /* 0x006fc400078008ff */
[----:B------:R-:W-:Y:S02]  /*89b0*/  @P1 LEA R6, P2, R204, R0, 0x1 ;  /* 0x00000000cc061211 */ /* 0x000fe400078408ff */
[-C--:B---34-:R-:W-:Y:S02]  /*89c0*/  @P1 LEA.HI.X R13, R202, R4.reuse, R203, 0x1, P0 ;  /* 0x00000004ca0d1211 */ /* 0x098fe400000f0ccb */
[----:B------:R-:W-:-:S03]  /*89d0*/  @P1 LEA.HI.X R7, R204, R4, R212, 0x1, P2 ;  /* 0x00000004cc071211 */ /* 0x000fc600010f0cd4 */
[----:B------:R1:W-:Y:S01]  /*89e0*/  @P1 LDGSTS.E.BYPASS.LTC128B.128 [R107+0xc100], [R12.64], !P3 ;  /* 0x0c1000000c6b1fae */ /* 0x0003e2000d901d48 */
[C---:B------:R-:W-:Y:S02]  /*89f0*/  @P1 LEA R8, P0, R205.reuse, R0, 0x1 ;  /* 0x00000000cd081211 */ /* 0x040fe400078008ff */
[----:B------:R-:W-:Y:S01]  /*8a00*/  IADD3 R0, P2, R2, R222, RZ ;  /* 0x000000de02007210 */ /* 0x000fe20007f5e0ff */
[----:B------:R2:W-:Y:S01]  /*8a10*/  @P1 LDGSTS.E.BYPASS.LTC128B.128 [R107+0xe100], [R6.64], !P5 ;  /* 0x0e100000066b1fae */ /* 0x0005e2000e901d48 */
[----:B------:R-:W-:Y:S02]  /*8a20*/  @P1 LEA.HI.X R9, R205, R4, R211, 0x1, P0 ;  /* 0x00000004cd091211 */ /* 0x000fe400000f0cd3 */
[----:B------:R-:W-:Y:S02]  /*8a30*/  ISETP.GE.AND P0, PT, R15, 0x21, PT ;  /* 0x000000210f00780c */ /* 0x000fe40003f06270 */
[----:B------:R-:W-:Y:S01]  /*8a40*/  IADD3.X R2, R233, R3, R16, P2, !PT ;  /* 0x00000003e9027210 */ /* 0x000fe200017fe410 */
[----:B------:R3:W-:Y:S01]  /*8a50*/  @P1 LDGSTS.E.BYPASS.LTC128B.128 [R107+0x10100], [R8.64], !P6 ;  /* 0x10100000086b1fae */ /* 0x0007e2000f101d48 */
[----:B------:R-:W-:-:S04]  /*8a60*/  LEA R16, P2, R0, c[0x0][0x1f8], 0x1 ;  /* 0x00007e0000107a11 */ /* 0x000fc800078408ff */
[----:B------:R-:W-:Y:S02]  /*8a70*/  LEA.HI.X R19, R0, c[0x0][0x1fc], R2, 0x1, P2 ;  /* 0x00007f0000137a11 */ /* 0x000fe400010f0c02 */
[----:B------:R-:W-:Y:S03]  /*8a80*/  SHFL.IDX PT, R0, R16, 0x1, 0x181f ;  /* 0x00381f0010007f89 */ /* 0x000fe600000e0000 */
[-C--:B-----5:R-:W-:Y:S02]  /*8a90*/  @P0 LEA R4, P2, R204, R5.reuse, 0x1 ;  /* 0x00000005cc040211 */ /* 0x0a0fe400078408ff */
[CC--:B------:R-:W-:Y:S01]  /*8aa0*/  @P0 LEA R2, P1, R205.reuse, R5.reuse, 0x1 ;  /* 0x00000005cd020211 */ /* 0x0c0fe200078208ff */
[----:B-1----:R1:W4:Y:S03]  /*8ab0*/  SHFL.IDX PT, R12, R16, RZ, 0x181f ;  /* 0x00181fff100c7589 */ /* 0x00232600000e0000 */
[----:B------:R-:W-:Y:S01]  /*8ac0*/  @P0 LEA.HI.X R3, R205, R14, R211, 0x1, P1 ;  /* 0x0000000ecd030211 */ /* 0x000fe200008f0cd3 */
[----:B------:R-:W5:Y:S01]  /*8ad0*/  SHFL.IDX PT, R13, R19, RZ, 0x181f ;  /* 0x00181fff130d7589 */ /* 0x000f6200000e0000 */
[----:B--2---:R-:W-:-:S02]  /*8ae0*/  @P0 LEA R6, P3, R202, R5, 0x1 ;  /* 0x00000005ca060211 */ /* 0x004fc400078608ff */
[-C--:B------:R-:W-:Y:S02]  /*8af0*/  @P0 LEA.HI.X R5, R204, R14.reuse, R212, 0x1, P2 ;  /* 0x0000000ecc050211 */ /* 0x080fe400010f0cd4 */
[----:B------:R-:W-:Y:S02]  /*8b00*/  @P0 LEA.HI.X R7, R202, R14, R203, 0x1, P3 ;  /* 0x0000000eca070211 */ /* 0x000fe400018f0ccb */
[----:B------:R-:W-:Y:S02]  /*8b10*/  LOP3.LUT P3, RZ, R196, 0x2, RZ, 0xc0, !PT ;  /* 0x00000002c4ff7812 */ /* 0x000fe4000786c0ff */
[----:B------:R-:W-:Y:S02]  /*8b20*/  ISETP.GE.AND P2, PT, R204, c[0x0][0x1d4], PT ;  /* 0x00007500cc007a0c */ /* 0x000fe40003f46270 */
[----:B------:R-:W-:Y:S02]  /*8b30*/  LOP3.LUT R196, R196, 0xffffffef, RZ, 0xc0, !PT ;  /* 0xffffffefc4c47812 */ /* 0x000fe400078ec0ff */
[----:B-1----:R-:W-:-:S07]  /*8b40*/  SHF.L.U64.HI R16, R205, 0x1, R211 ;  /* 0x00000001cd107819 */ /* 0x002fce00000102d3 */
[----:B------:R1:W-:Y:S01]  /*8b50*/  @P0 LDGSTS.E.BYPASS.LTC128B.128 [R107+0xd100], [R6.64], !P3 ;  /* 0x0d100000066b0fae */ /* 0x0003e2000d901d48 */
[----:B------:R-:W-:-:S03]  /*8b60*/  ISETP.GE.AND P3, PT, R202, c[0x0][0x1d4], PT ;  /* 0x00007500ca007a0c */ /* 0x000fc60003f66270 */
[----:B------:R2:W-:Y:S01]  /*8b70*/  @P0 LDGSTS.E.BYPASS.LTC128B.128 [R107+0xf100], [R4.64], !P5 ;  /* 0x0f100000046b0fae */ /* 0x0005e2000e901d48 */
[----:B------:R-:W-:Y:S02]  /*8b80*/  ISETP.LT.OR P1, PT, R15, 0x1, P3 ;  /* 0x000000010f00780c */ /* 0x000fe40001f21670 */
[----:B------:R-:W-:Y:S01]  /*8b90*/  ISETP.GT.AND P5, PT, R22, R207, PT ;  /* 0x000000cf1600720c */ /* 0x000fe20003fa4270 */
[----:B------:R4:W-:Y:S01]  /*8ba0*/  @P0 LDGSTS.E.BYPASS.LTC128B.128 [R107+0x11100], [R2.64], !P6 ;  /* 0x11100000026b0fae */ /* 0x0009e2000f101d48 */
[----:B------:R-:W-:-:S03]  /*8bb0*/  ISETP.GT.AND P6, PT, R216, 0x3f, PT ;  /* 0x0000003fd800780c */ /* 0x000fc60003fc4270 */
[----:B------:R-:W0:Y:S08]  /*8bc0*/  LDGDEPBAR ;  /* 0x00000000000079af */ /* 0x000e300000000000 */
[----:B------:R-:W-:Y:S01]  /*8bd0*/  @P5 LOP3.LUT R196, R196, 0x10, RZ, 0xfc, !PT ;  /* 0x00000010c4c45812 */ /* 0x000fe200078efcff */
[----:B-1----:R1:W3:Y:S01]  /*8be0*/  SHFL.IDX PT, R6, R19, 0x1, 0x181f ;  /* 0x00381f0013067f89 */ /* 0x0022e200000e0000 */
[----:B----4-:R-:W-:-:S05]  /*8bf0*/  IADD3 R2, P0, R12, R21, RZ ;  /* 0x000000150c027210 */ /* 0x010fca0007f1e0ff */
[----:B-----5:R-:W-:Y:S01]  /*8c00*/  IMAD.X R3, R13, 0x1, R20, P0 ;  /* 0x000000010d037824 */ /* 0x020fe200000e0614 */
[----:B--2---:R-:W-:-:S04]  /*8c10*/  IADD3 R4, P0, R12, R17, RZ ;  /* 0x000000110c047210 */ /* 0x004fc80007f1e0ff */
[----:B------:R2:W-:Y:S01]  /*8c20*/  LDGSTS.E.BYPASS.LTC128B.128 [R107+0x100], [R2.64], !P1 ;  /* 0x00100000026b7fae */ /* 0x0005e2000c901d48 */
[----:B------:R-:W-:Y:S01]  /*8c30*/  IMAD.X R5, R13, 0x1, R18, P0 ;  /* 0x000000010d057824 */ /* 0x000fe200000e0612 */
[----:B------:R-:W-:Y:S02]  /*8c40*/  ISETP.LT.OR P0, PT, R15, 0x1, P2 ;  /* 0x000000010f00780c */ /* 0x000fe40001701670 */
[C---:B------:R-:W-:Y:S01]  /*8c50*/  ISETP.GE.AND P1, PT, R205.reuse, c[0x0][0x1d4], PT ;  /* 0x00007500cd007a0c */ /* 0x040fe20003f26270 */
[----:B-1----:R-:W-:Y:S01]  /*8c60*/  IMAD.SHL.U32 R19, R205, 0x2, RZ ;  /* 0x00000002cd137824 */ /* 0x002fe200078e00ff */
[----:B------:R-:W-:-:S09]  /*8c70*/  ISETP.LT.OR P2, PT, R15, 0x21, P2 ;  /* 0x000000210f00780c */ /* 0x000fd20001741670 */
[----:B------:R1:W-:Y:S02]  /*8c80*/  LDGSTS.E.BYPASS.LTC128B.128 [R107+0x2100], [R4.64], !P0 ;  /* 0x02100000046b7fae */ /* 0x0003e4000c101d48 */
[----:B-1----:R-:W-:-:S05]  /*8c90*/  IADD3 R4, P0, R12, R19, RZ ;  /* 0x000000130c047210 */ /* 0x002fca0007f1e0ff */
[----:B------:R-:W-:Y:S01]  /*8ca0*/  IMAD.X R5, R13, 0x1, R16, P0 ;  /* 0x000000010d057824 */ /* 0x000fe200000e0610 */
[----:B--2---:R-:W-:-:S05]  /*8cb0*/  IADD3 R2, P0, R0, R21, RZ ;  /* 0x0000001500027210 */ /* 0x004fca0007f1e0ff */
[----:B---3--:R-:W-:Y:S01]  /*8cc0*/  IMAD.X R3, R6, 0x1, R20, P0 ;  /* 0x0000000106037824 */ /* 0x008fe200000e0614 */
[C---:B------:R-:W-:Y:S02]  /*8cd0*/  ISETP.LT.OR P0, PT, R15.reuse, 0x1, P1 ;  /* 0x000000010f00780c */ /* 0x040fe40000f01670 */
[----:B------:R-:W-:-:S11]  /*8ce0*/  ISETP.LT.OR P1, PT, R15, 0x21, P1 ;  /* 0x000000210f00780c */ /* 0x000fd60000f21670 */
[----:B------:R1:W-:Y:S01]  /*8cf0*/  LDGSTS.E.BYPASS.LTC128B.128 [R107+0x4100], [R4.64], !P0 ;  /* 0x04100000046b7fae */ /* 0x0003e2000c101d48 */
[----:B------:R-:W-:-:S13]  /*8d00*/  ISETP.LT.OR P0, PT, R15, 0x21, P3 ;  /* 0x000000210f00780c */ /* 0x000fda0001f01670 */
[----:B------:R2:W-:Y:S01]  /*8d10*/  LDGSTS.E.BYPASS.LTC128B.128 [R107+0x1100], [R2.64], !P0 ;  /* 0x01100000026b7fae */ /* 0x0005e2000c101d48 */
[----:B-1----:R-:W-:-:S05]  /*8d20*/  IADD3 R4, P0, R0, R17, RZ ;  /* 0x0000001100047210 */ /* 0x002fca0007f1e0ff */
[----:B------:R-:W-:-:S05]  /*8d30*/  IMAD.X R5, R6, 0x1, R18, P0 ;  /* 0x0000000106057824 */ /* 0x000fca00000e0612 */
[----:B------:R1:W-:Y:S01]  /*8d40*/  LDGSTS.E.BYPASS.LTC128B.128 [R107+0x3100], [R4.64], !P2 ;  /* 0x03100000046b7fae */ /* 0x0003e2000d101d48 */
[----:B--2---:R-:W-:-:S05]  /*8d50*/  IADD3 R2, P0, R0, R19, RZ ;  /* 0x0000001300027210 */ /* 0x004fca0007f1e0ff */
[----:B------:R-:W-:-:S05]  /*8d60*/  IMAD.X R3, R6, 0x1, R16, P0 ;  /* 0x0000000106037824 */ /* 0x000fca00000e0610 */
[----:B------:R1:W-:Y:S04]  /*8d70*/  LDGSTS.E.BYPASS.LTC128B.128 [R107+0x5100], [R2.64], !P1 ;  /* 0x05100000026b7fae */ /* 0x0003e8000c901d48 */
[----:B------:R-:W0:Y:S01]  /*8d80*/  LDGDEPBAR ;  /* 0x00000000000079af */ /* 0x000e220000000000 */
[----:B------:R-:W-:Y:S05]  /*8d90*/  @!P5 BRA `(.L_x_1766) ;  /* 0x000004600000d947 */ /* 0x000fea0003800000 */
[----:B-1----:R-:W-:Y:S01]  /*8da0*/  IMAD R2, R22, 0x40, R234 ;  /* 0x0000004016027824 */ /* 0x002fe200078e02ea */
[----:B------:R-:W-:-:S04]  /*8db0*/  MOV R189, RZ ;  /* 0x000000ff00bd7202 */ /* 0x000fc80000000f00 */
        /* <DEDUP_REMOVED lines=26> */
.L_x_1902:
[----:B------:R-:W-:Y:S05]  /*8f60*/  BRA.DIV ~URZ, `(.L_x_1768) ;  /* 0x000111227f007947 */ /* 0x000fea000b800000 */
[----:B------:R-:W3:Y:S01]  /*8f70*/  SHFL.IDX PT, R0, R14, RZ, 0x181f ;  /* 0x00181fff0e007589 */ /* 0x000ee200000e0000 */
[C---:B------:R-:W-:Y:S02]  /*8f80*/  LOP3.LUT P2, RZ, R196.reuse, 0x2, RZ, 0xc0, !PT ;  /* 0x00000002c4ff7812 */ /* 0x040fe4000784c0ff */
[C---:B------:R-:W-:Y:S02]  /*8f90*/  LOP3.LUT P1, RZ, R196.reuse, 0x1, RZ, 0xc0, !PT ;  /* 0x00000001c4ff7812 */ /* 0x040fe4000782c0ff */
[----:B------:R-:W-:Y:S02]  /*8fa0*/  LOP3.LUT P3, RZ, R196, 0x4, RZ, 0xc0, !PT ;  /* 0x00000004c4ff7812 */ /* 0x000fe4000786c0ff */
[----:B------:R-:W-:Y:S02]  /*8fb0*/  SEL R13, RZ, 0x10, P2 ;  /* 0x00000010ff0d7807 */ /* 0x000fe40001000000 */
[----:B------:R-:W-:-:S02]  /*8fc0*/  SEL R12, RZ, 0x10, P1 ;  /* 0x00000010ff0c7807 */ /* 0x000fc40000800000 */
        /* <DEDUP_REMOVED lines=14> */
.L_x_1903:
        /* <DEDUP_REMOVED lines=21> */
.L_x_1766:
[----:B------:R-:W-:Y:S05]  /*9200*/  BSYNC B0 ;  /* 0x0000000000007941 */ /* 0x000fea0003800000 */
.L_x_1765:
[----:B------:R-:W-:Y:S01]  /*9210*/  ISETP.LT.AND P0, PT, RZ, c[0x0][0x27c], PT ;  /* 0x00009f00ff007a0c */ /* 0x000fe20003f01270 */
[----:B------:R-:W0:Y:S01]  /*9220*/  LDGDEPBAR ;  /* 0x00000000000079af */ /* 0x000e220000000000 */
[----:B------:R-:W-:Y:S11]  /*9230*/  BSSY B2, `(.L_x_1769) ;  /* 0x0000580000027945 */ /* 0x000ff60003800000 */
[----:B------:R-:W-:Y:S05]  /*9240*/  @P0 BRA `(.L_x_1770) ;  /* 0x0000002000000947 */ /* 0x000fea0003800000 */
[----:B------:R-:W-:-:S04]  /*9250*/  DEPBAR.LE SB0, 0x3 ;  /* 0x000080c00000791a */ /* 0x000fc80000000000 */
[----:B------:R-:W-:Y:S05]  /*9260*/  BRA `(.L_x_1771) ;  /* 0x000057c000007947 */ /* 0x000fea0003800000 */
.L_x_1770:
[----:B------:R-:W-:Y:S01]  /*9270*/  SHF.R.S32.HI R0, RZ, 0x1f, R142 ;  /* 0x0000001fff007819 */ /* 0x000fe2000001148e */
[----:B-1----:R-:W-:Y:S01]  /*9280*/  IMAD.WIDE.U32 R4, R142, c[0x0][0x280], RZ ;  /* 0x0000a0008e047a25 */ /* 0x002fe200078e00ff */
[----:B------:R-:W-:-:S03]  /*9290*/  ULDC.U8 UR4, c[0x0][0x298] ;  /* 0x0000a60000047ab9 */ /* 0x000fc60000000000 */
[----:B------:R-:W-:Y:S01]  /*92a0*/  IMAD R2, R0, c[0x0][0x280], RZ ;  /* 0x0000a00000027a24 */ /* 0x000fe200078e02ff */
[----:B------:R-:W-:Y:S01]  /*92b0*/  LEA R6, P0, R4, c[0x0][0x270], 0x1 ;  /* 0x00009c0004067a11 */ /* 0x000fe200078008ff */
[----:B------:R-:W-:Y:S02]  /*92c0*/  IMAD R0, R0, c[0x0][0x290], RZ ;  /* 0x0000a40000007a24 */ /* 0x000fe400078e02ff */
[C---:B------:R-:W-:Y:S02]  /*92d0*/  IMAD R7, R142.reuse, c[0x0][0x284], R2 ;  /* 0x0000a1008e077a24 */ /* 0x040fe400078e0202 */
[----:B------:R-:W-:-:S03]  /*92e0*/  IMAD.WIDE.U32 R2, R142, c[0x0][0x290], RZ ;  /* 0x0000a4008e027a25 */ /* 0x000fc600078e00ff */
[----:B------:R-:W-:Y:S01]  /*92f0*/  IADD3 R7, R7, R5, RZ ;  /* 0x0000000507077210 */ /* 0x000fe20007ffe0ff */
[----:B------:R-:W-:-:S03]  /*9300*/  IMAD R5, R142, c[0x0][0x294], R0 ;  /* 0x0000a5008e057a24 */ /* 0x000fc600078e0200 */
[----:B------:R-:W-:Y:S02]  /*9310*/  LEA.HI.X R0, R4, c[0x0][0x274], R7, 0x1, P0 ;  /* 0x00009d0004007a11 */ /* 0x000fe400000f0c07 */
[C---:B------:R-:W-:Y:S02]  /*9320*/  LEA R12, P0, R2.reuse, c[0x0][0x288], 0x1 ;  /* 0x0000a200020c7a11 */ /* 0x040fe400078008ff */
[----:B------:R-:W-:Y:S02]  /*9330*/  IADD3 R3, R5, R3, RZ ;  /* 0x0000000305037210 */ /* 0x000fe40007ffe0ff */
[----:B------:R-:W-:Y:S02]  /*9340*/  LEA R7, R237, R206, 0x7 ;  /* 0x000000ceed077211 */ /* 0x000fe400078e38ff */
[----:B------:R-:W-:Y:S02]  /*9350*/  LEA.HI.X R5, R2, c[0x0][0x28c], R3, 0x1, P0 ;  /* 0x0000a30002057a11 */ /* 0x000fe400000f0c03 */
[----:B------:R-:W-:-:S13]  /*9360*/  ISETP.NE.AND P0, PT, RZ, UR4, PT ;  /* 0x00000004ff007c0c */ /* 0x000fda000bf05270 */
[----:B------:R-:W-:Y:S05]  /*9370*/  @!P0 BRA `(.L_x_1772) ;  /* 0x00002a9000008947 */ /* 0x000fea0003800000 */
[----:B------:R-:W-:Y:S05]  /*9380*/  BRA.DIV ~URZ, `(.L_x_1773) ;  /* 0x00010f427f007947 */ /* 0x000fea000b800000 */
[----:B------:R1:W2:Y:S02]  /*9390*/  SHFL.IDX PT, R8, R0, RZ, 0x1c1f ;  /* 0x001c1fff00087589 */ /* 0x0002a400000e0000 */
.L_x_1904:
[----:B------:R-:W-:Y:S05]  /*93a0*/  BRA.DIV ~URZ, `(.L_x_1774) ;  /* 0x00010f927f007947 */ /* 0x000fea000b800000 */
[----:B------:R-:W3:Y:S04]  /*93b0*/  SHFL.IDX PT, R4, R6, RZ, 0x1c1f ;  /* 0x001c1fff06047589 */ /* 0x000ee800000e0000 */
[----:B-1----:R-:W1:Y:S04]  /*93c0*/  SHFL.IDX PT, R0, R12, RZ, 0x1c1f ;  /* 0x001c1fff0c007589 */ /* 0x002e6800000e0000 */
[----:B------:R4:W2:Y:S02]  /*93d0*/  SHFL.IDX PT, R30, R5, RZ, 0x1c1f ;  /* 0x001c1fff051e7589 */ /* 0x0008a400000e0000 */
[----:B--2-4-:R-:W-:-:S02]  /*93e0*/  MOV R5, R8 ;  /* 0x0000000800057202 */ /* 0x014fc40000000f00 */
.L_x_1905:
[----:B-1-3--:R-:W-:Y:S01]  /*93f0*/  ISETP.GE.AND P0, PT, R7, R48, PT ;  /* 0x000000300700720c */ /* 0x00afe20003f06270 */
        /* <DEDUP_REMOVED lines=14> */
[----:B------:R-:W2:Y:S04]  /*94e0*/  LDL R42, [R1+0x30] ;  /* 0x00003000012a7983 */ /* 0x000ea80000100800 */
[----:B------:R-:W3:Y:S04]  /*94f0*/  LDL R41, [R1+0x2c] ;  /* 0x00002c0001297983 */ /* 0x000ee80000100800 */
        /* <DEDUP_REMOVED lines=11> */
[----:B------:R-:W-:Y:S01]  /*95b0*/  CS2R R2, SRZ ;  /* 0x0000000000027805 */ /* 0x000fe2000001ff00 */
[----:B------:R-:W-:-:S02]  /*95c0*/  ISETP.GE.AND P2, PT, R145, c[0x0][0x27c], PT ;  /* 0x00009f0091007a0c */ /* 0x000fc40003f46270 */
[----:B------:R-:W-:Y:S01]  /*95d0*/  ISETP.GE.AND P1, PT, R110, c[0x0][0x27c], PT ;  /* 0x00009f006e007a0c */ /* 0x000fe20003f26270 */
[----:B------:R-:W-:Y:S01]  /*95e0*/  CS2R R20, SRZ ;  /* 0x0000000000147805 */ /* 0x000fe2000001ff00 */
[----:B------:R-:W-:Y:S01]  /*95f0*/  CS2R R22, SRZ ;  /* 0x0000000000167805 */ /* 0x000fe2000001ff00 */
[----:B------:R-:W-:Y:S01]  /*9600*/  CS2R R24, SRZ ;  /* 0x0000000000187805 */ /* 0x000fe2000001ff00 */
[----:B------:R-:W-:Y:S01]  /*9610*/  CS2R R26, SRZ ;  /* 0x00000000001a7805 */ /* 0x000fe2000001ff00 */
[----:B------:R-:W-:Y:S02]  /*9620*/  CS2R R28, SRZ ;  /* 0x00000000001c7805 */ /* 0x000fe4000001ff00 */
[----:B--2---:R-:W-:-:S05]  /*9630*/  @!P4 IADD3 R8, P0, R4, R42, RZ ;  /* 0x0000002a0408c210 */ /* 0x004fca0007f1e0ff */
[----:B---3--:R-:W-:Y:S01]  /*9640*/  @!P4 IMAD.X R9, R5, 0x1, R41, P0 ;  /* 0x000000010509c824 */ /* 0x008fe200000e0629 */
[----:B----4-:R-:W-:-:S04]  /*9650*/  @!P3 IADD3 R12, P0, R4, R40, RZ ;  /* 0x00000028040cb210 */ /* 0x010fc80007f1e0ff */
[----:B------:R1:W5:Y:S01]  /*9660*/  @!P4 LD.E.64 R20, [R8.64] ;  /* 0x000000080814c980 */ /* 0x000362000c101b00 */
[----:B------:R-:W-:Y:S01]  /*9670*/  @!P3 IMAD.X R13, R5, 0x1, R39, P0 ;  /* 0x00000001050db824 */ /* 0x000fe200000e0627 */
[----:B------:R-:W-:-:S04]  /*9680*/  @!P2 IADD3 R14, P0, R4, R38, RZ ;  /* 0x00000026040ea210 */ /* 0x000fc80007f1e0ff */
[----:B------:R2:W5:Y:S01]  /*9690*/  @!P3 LD.E.64 R22, [R12.64] ;  /* 0x000000080c16b980 */ /* 0x000562000c101b00 */
[----:B------:R-:W-:Y:S01]  /*96a0*/  @!P2 IMAD.X R15, R5, 0x1, R37, P0 ;  /* 0x00000001050fa824 */ /* 0x000fe200000e0625 */
[----:B------:R-:W-:-:S04]  /*96b0*/  @!P1 IADD3 R16, P0, R4, R36, RZ ;  /* 0x0000002404109210 */ /* 0x000fc80007f1e0ff */
[----:B------:R3:W5:Y:S01]  /*96c0*/  @!P2 LD.E.64 R24, [R14.64] ;  /* 0x000000080e18a980 */ /* 0x000762000c101b00 */
[----:B------:R-:W-:Y:S01]  /*96d0*/  @!P1 IMAD.X R17, R5, 0x1, R35, P0 ;  /* 0x0000000105119824 */ /* 0x000fe200000e0623 */
[----:B------:R-:W-:-:S04]  /*96e0*/  ISETP.GE.AND P0, PT, R144, c[0x0][0x27c], PT ;  /* 0x00009f0090007a0c */ /* 0x000fc80003f06270 */
[----:B------:R4:W5:Y:S09]  /*96f0*/  @!P1 LD.E.64 R26, [R16.64] ;  /* 0x00000008101a9980 */ /* 0x000972000c101b00 */
[----:B------:R-:W-:-:S05]  /*9700*/  @!P0 IADD3 R32, P5, R4, R34, RZ ;  /* 0x0000002204208210 */ /* 0x000fca0007fbe0ff */
[----:B------:R-:W-:Y:S01]  /*9710*/  @!P0 IMAD.X R33, R5, 0x1, R31, P5 ;  /* 0x0000000105218824 */ /* 0x000fe200028e061f */
[----:B------:R-:W-:Y:S01]  /*9720*/  ISETP.GE.AND P5, PT, R108, c[0x0][0x27c], PT ;  /* 0x00009f006c007a0c */ /* 0x000fe20003fa6270 */
[----:B-1----:R-:W-:Y:S01]  /*9730*/  CS2R R8, SRZ ;  /* 0x0000000000087805 */ /* 0x002fe2000001ff00 */
[----:B--2---:R-:W-:Y:S01]  /*9740*/  CS2R R12, SRZ ;  /* 0x00000000000c7805 */ /* 0x004fe2000001ff00 */
[----:B---3--:R-:W-:Y:S01]  /*9750*/  CS2R R14, SRZ ;  /* 0x00000000000e7805 */ /* 0x008fe2000001ff00 */
[----:B------:R1:W5:Y:S09]  /*9760*/  @!P0 LD.E.64 R28, [R32.64] ;  /* 0x00000008201c8980 */ /* 0x000372000c101b00 */
[----:B------:R-:W-:-:S02]  /*9770*/  @!P5 IMAD.MOV.U32 R6, RZ, RZ, R4 ;  /* 0x000000ffff06d224 */ /* 0x000fc400078e0004 */
[----:B------:R-:W-:Y:S02]  /*9780*/  @!P5 IMAD.MOV.U32 R7, RZ, RZ, R5 ;  /* 0x000000ffff07d224 */ /* 0x000fe400078e0005 */
[----:B------:R-:W-:Y:S02]  /*9790*/  @!P5 IMAD.MOV.U32 R4, RZ, RZ, R0 ;  /* 0x000000ffff04d224 */ /* 0x000fe400078e0000 */
[----:B------:R-:W-:Y:S02]  /*97a0*/  @!P5 IMAD.MOV.U32 R5, RZ, RZ, R30 ;  /* 0x000000ffff05d224 */ /* 0x000fe400078e001e */
[----:B------:R-:W-:-:S04]  /*97b0*/  @!P5 IMAD.WIDE R6, R108, 0x2, R6 ;  /* 0x000000026c06d825 */ /* 0x000fc800078e0206 */
[----:B------:R-:W-:Y:S01]  /*97c0*/  @!P5 IMAD.WIDE R4, R108, 0x2, R4 ;  /* 0x000000026c04d825 */ /* 0x000fe200078e0204 */
[----:B------:R2:W5:Y:S04]  /*97d0*/  @!P5 LD.E.64 R18, [R6.64] ;  /* 0x000000080612d980 */ /* 0x000568000c101b00 */
[----:B------:R3:W5:Y:S01]  /*97e0*/  @!P5 LD.E.64 R2, [R4.64] ;  /* 0x000000080402d980 */ /* 0x000762000c101b00 */
[----:B--2---:R-:W-:Y:S01]  /*97f0*/  CS2R R6, SRZ ;  /* 0x0000000000067805 */ /* 0x004fe2000001ff00 */
[----:B---3--:R-:W-:-:S05]  /*9800*/  @!P4 IADD3 R4, P5, R0, R42, RZ ;  /* 0x0000002a0004c210 */ /* 0x008fca0007fbe0ff */
[----:B------:R-:W-:-:S05]  /*9810*/  @!P4 IMAD.X R5, R30, 0x1, R41, P5 ;  /* 0x000000011e05c824 */ /* 0x000fca00028e0629 */
[----:B------:R2:W5:Y:S02]  /*9820*/  @!P4 LD.E.64 R6, [R4.64] ;  /* 0x000000080406c980 */ /* 0x000564000c101b00 */
[----:B--2---:R-:W-:-:S05]  /*9830*/  @!P3 IADD3 R4, P4, R0, R40, RZ ;  /* 0x000000280004b210 */ /* 0x004fca0007f9e0ff */
[----:B------:R-:W-:-:S05]  /*9840*/  @!P3 IMAD.X R5, R30, 0x1, R39, P4 ;  /* 0x000000011e05b824 */ /* 0x000fca00020e0627 */
[----:B------:R2:W5:Y:S02]  /*9850*/  @!P3 LD.E.64 R8, [R4.64] ;  /* 0x000000080408b980 */ /* 0x000564000c101b00 */
[----:B--2---:R-:W-:-:S05]  /*9860*/  @!P2 IADD3 R4, P3, R0, R38, RZ ;  /* 0x000000260004a210 */ /* 0x004fca0007f7e0ff */
[----:B------:R-:W-:-:S05]  /*9870*/  @!P2 IMAD.X R5, R30, 0x1, R37, P3 ;  /* 0x000000011e05a824 */ /* 0x000fca00018e0625 */
[----:B------:R2:W5:Y:S01]  /*9880*/  @!P2 LD.E.64 R12, [R4.64] ;  /* 0x00000008040ca980 */ /* 0x000562000c101b00 */
[----:B----4-:R-:W-:Y:S01]  /*9890*/  CS2R R16, SRZ ;  /* 0x0000000000107805 */ /* 0x010fe2000001ff00 */
[----:B--2---:R-:W-:-:S05]  /*98a0*/  @!P1 IADD3 R4, P2, R0, R36, RZ ;  /* 0x0000002400049210 */ /* 0x004fca0007f5e0ff */
[----:B------:R-:W-:-:S05]  /*98b0*/  @!P1 IMAD.X R5, R30, 0x1, R35, P2 ;  /* 0x000000011e059824 */ /* 0x000fca00010e0623 */
[----:B------:R2:W5:Y:S02]  /*98c0*/  @!P1 LD.E.64 R14, [R4.64] ;  /* 0x00000008040e9980 */ /* 0x000564000c101b00 */
[----:B--2---:R-:W-:-:S05]  /*98d0*/  @!P0 IADD3 R4, P1, R0, R34, RZ ;  /* 0x0000002200048210 */ /* 0x004fca0007f3e0ff */
[----:B------:R-:W-:-:S05]  /*98e0*/  @!P0 IMAD.X R5, R30, 0x1, R31, P1 ;  /* 0x000000011e058824 */ /* 0x000fca00008e061f */
[----:B------:R1:W5:Y:S03]  /*98f0*/  @!P0 LD.E.64 R16, [R4.64] ;  /* 0x0000000804108980 */ /* 0x000366000c101b00 */
.L_x_1776:
[----:B------:R-:W-:Y:S05]  /*9900*/  BSYNC B0 ;  /* 0x0000000000007941 */ /* 0x000fea0003800000 */
.L_x_1775:
[--C-:B-----5:R-:W-:Y:S01]  /*9910*/  IMAD.MOV.U32 R39, RZ, RZ, R27.reuse ;  /* 0x000000ffff277224 */ /* 0x120fe200078e001b */
[----:B------:R-:W-:Y:S01]  /*9920*/  SHF.R.U32.HI R0, RZ, 0x10, R27 ;  /* 0x00000010ff007819 */ /* 0x000fe2000001161b */
[--C-:B------:R-:W-:Y:S01]  /*9930*/  IMAD.MOV.U32 R43, RZ, RZ, R25.reuse ;  /* 0x000000ffff2b7224 */ /* 0x100fe200078e0019 */
[----:B-1----:R-:W-:Y:S01]  /*9940*/  SHF.R.U32.HI R33, RZ, 0x10, R25 ;  /* 0x00000010ff217819 */ /* 0x002fe20000011619 */
[----:B------:R-:W-:Y:S01]  /*9950*/  IMAD.MOV.U32 R40, RZ, RZ, R26 ;  /* 0x000000ffff287224 */ /* 0x000fe200078e001a */
[----:B------:R-:W-:Y:S01]  /*9960*/  PRMT R39, R39, 0x5410, R0 ;  /* 0x0000541027277816 */ /* 0x000fe20000000000 */
[----:B------:R-:W-:Y:S01]  /*9970*/  IMAD.MOV.U32 R31, RZ, RZ, R29 ;  /* 0x000000ffff1f7224 */ /* 0x000fe200078e001d */
[----:B------:R-:W-:Y:S01]  /*9980*/  LOP3.LUT R0, R208, 0x18, R104, 0xf8, !PT ;  /* 0x00000018d0007812 */ /* 0x000fe200078ef868 */
[----:B------:R-:W-:Y:S01]  /*9990*/  IMAD.MOV.U32 R32, RZ, RZ, R28 ;  /* 0x000000ffff207224 */ /* 0x000fe200078e001c */
[----:B------:R-:W-:Y:S01]  /*99a0*/  SHF.R.U64 R34, R26, 0x10, R27 ;  /* 0x000000101a227819 */ /* 0x000fe2000000121b */
[----:B------:R-:W-:Y:S01]  /*99b0*/  IMAD.MOV.U32 R37, RZ, RZ, R2 ;  /* 0x000000ffff257224 */ /* 0x000fe200078e0002 */
[----:B------:R-:W-:Y:S01]  /*99c0*/  SHF.R.U32.HI R26, RZ, 0x10, R29 ;  /* 0x00000010ff1a7819 */ /* 0x000fe2000001161d */
[----:B------:R-:W-:Y:S01]  /*99d0*/  IMAD.MOV.U32 R36, RZ, RZ, R3 ;  /* 0x000000ffff247224 */ /* 0x000fe200078e0003 */
[----:B------:R-:W-:Y:S01]  /*99e0*/  LOP3.LUT R0, R148, R0, R147, 0xf6, !PT ;  /* 0x0000000094007212 */ /* 0x000fe200078ef693 */
[----:B------:R-:W-:Y:S01]  /*99f0*/  IMAD.MOV.U32 R47, RZ, RZ, R23 ;  /* 0x000000ffff2f7224 */ /* 0x000fe200078e0017 */
[----:B------:R-:W-:Y:S01]  /*9a00*/  LOP3.LUT P0, RZ, R240, 0x4, RZ, 0xc0, !PT ;  /* 0x00000004f0ff7812 */ /* 0x000fe2000780c0ff */
[----:B------:R-:W-:Y:S01]  /*9a10*/  IMAD.MOV.U32 R55, RZ, RZ, R19 ;  /* 0x000000ffff377224 */ /* 0x000fe200078e0013 */
[----:B------:R-:W-:Y:S01]  /*9a20*/  PRMT R33, R43, 0x5410, R33 ;  /* 0x000054102b217816 */ /* 0x000fe20000000021 */
[----:B------:R-:W-:Y:S01]  /*9a30*/  IMAD.MOV.U32 R53, RZ, RZ, R20 ;  /* 0x000000ffff357224 */ /* 0x000fe200078e0014 */
[----:B------:R-:W-:Y:S01]  /*9a40*/  PRMT R43, R31, 0x5410, R26 ;  /* 0x000054101f2b7816 */ /* 0x000fe2000000001a */
[----:B------:R-:W-:Y:S01]  /*9a50*/  IMAD.SHL.U32 R26, R0, 0x2, RZ ;  /* 0x00000002001a7824 */ /* 0x000fe200078e00ff */
[----:B------:R-:W-:Y:S01]  /*9a60*/  SHF.R.U64 R30, R28, 0x10, R29 ;  /* 0x000000101c1e7819 */ /* 0x000fe2000000121d */
[----:B------:R-:W-:Y:S01]  /*9a70*/  IMAD.MOV.U32 R52, RZ, RZ, R21 ;  /* 0x000000ffff347224 */ /* 0x000fe200078e0015 */
[--C-:B------:R-:W-:Y:S01]  /*9a80*/  SHF.R.U64 R35, R2, 0x10, R3.reuse ;  /* 0x0000001002237819 */ /* 0x100fe20000001203 */
[----:B------:R-:W-:Y:S01]  /*9a90*/  IMAD R2, R237, -0x80, R48 ;  /* 0xffffff80ed027824 */ /* 0x000fe200078e0230 */
[----:B------:R-:W-:Y:S01]  /*9aa0*/  SHF.R.U32.HI R27, RZ, 0x10, R3 ;  /* 0x00000010ff1b7819 */ /* 0x000fe20000011603 */
[----:B------:R-:W-:Y:S01]  /*9ab0*/  IMAD.MOV.U32 R49, RZ, RZ, R22 ;  /* 0x000000ffff317224 */ /* 0x000fe200078e0016 */
[----:B------:R-:W-:Y:S01]  /*9ac0*/  PRMT R34, R40, 0x5410, R34 ;  /* 0x0000541028227816 */ /* 0x000fe20000000022 */
[----:B------:R-:W-:Y:S01]  /*9ad0*/  IMAD.MOV.U32 R56, RZ, RZ, R18 ;  /* 0x000000ffff387224 */ /* 0x000fe200078e0012 */
[----:B------:R-:W-:Y:S01]  /*9ae0*/  PRMT R40, R32, 0x5410, R30 ;  /* 0x0000541020287816 */ /* 0x000fe2000000001e */
[----:B------:R-:W-:Y:S01]  /*9af0*/  IMAD.MOV.U32 R44, RZ, RZ, R24 ;  /* 0x000000ffff2c7224 */ /* 0x000fe200078e0018 */
[----:B------:R-:W-:Y:S01]  /*9b00*/  PRMT R30, R37, 0x5410, R35 ;  /* 0x00005410251e7816 */ /* 0x000fe20000000023 */
[----:B------:R-:W-:Y:S01]  /*9b10*/  IMAD.MOV.U32 R38, RZ, RZ, R6 ;  /* 0x000000ffff267224 */ /* 0x000fe200078e0006 */
[----:B------:R-:W-:Y:S01]  /*9b20*/  IADD3 R0, R26, 0x18100, RZ ;  /* 0x000181001a007810 */ /* 0x000fe20007ffe0ff */
[----:B------:R-:W-:Y:S01]  /*9b30*/  IMAD.MOV.U32 R29, RZ, RZ, R7 ;  /* 0x000000ffff1d7224 */ /* 0x000fe200078e0007 */
[----:B------:R-:W-:Y:S01]  /*9b40*/  IMNMX R35, R2, 0x80, PT ;  /* 0x0000008002237817 */ /* 0x000fe20003800200 */
[----:B------:R-:W-:-:S04]  /*9b50*/  DEPBAR.LE SB0, 0x3 ;  /* 0x000080c00000791a */ /* 0x000fc80000000000 */
[----:B------:R-:W-:Y:S01]  /*9b60*/  PRMT R31, R36, 0x5410, R27 ;  /* 0x00005410241f7816 */ /* 0x000fe2000000001b */
[----:B------:R-:W-:Y:S01]  /*9b70*/  WARPSYNC 0xffffffff ;  /* 0xffffffff00007948 */ /* 0x000fe20003800000 */
[----:B------:R-:W-:Y:S01]  /*9b80*/  IADD3 R27, R26, 0x18140, RZ ;  /* 0x000181401a1b7810 */ /* 0x000fe20007ffe0ff */
[----:B------:R-:W-:Y:S01]  /*9b90*/  BSSY B1, `(.L_x_1777) ;  /* 0x0000129000017945 */ /* 0x000fe20003800000 */
[----:B------:R-:W-:Y:S02]  /*9ba0*/  @P0 IADD3 R27, R0, -0x40, RZ ;  /* 0xffffffc0001b0810 */ /* 0x000fe40007ffe0ff */
[----:B------:R-:W-:Y:S02]  /*9bb0*/  ISETP.GE.AND P0, PT, R206, R35, PT ;  /* 0x00000023ce00720c */ /* 0x000fe40003f06270 */
[--C-:B------:R-:W-:Y:S02]  /*9bc0*/  SHF.R.U64 R46, R22, 0x10, R23.reuse ;  /* 0x00000010162e7819 */ /* 0x100fe40000001217 */
[----:B------:R-:W-:-:S02]  /*9bd0*/  SHF.R.U32.HI R41, RZ, 0x10, R23 ;  /* 0x00000010ff297819 */ /* 0x000fc40000011617 */
[----:B------:R-:W-:Y:S01]  /*9be0*/  SHF.R.U64 R42, R24, 0x10, R25 ;  /* 0x00000010182a7819 */ /* 0x000fe20000001219 */
[----:B------:R-:W-:Y:S01]  /*9bf0*/  IMAD.MOV.U32 R25, RZ, RZ, R8 ;  /* 0x000000ffff197224 */ /* 0x000fe200078e0008 */
[----:B------:R-:W-:Y:S01]  /*9c00*/  SHF.R.U64 R54, R18, 0x10, R19 ;  /* 0x0000001012367819 */ /* 0x000fe20000001213 */
[----:B------:R-:W-:Y:S01]  /*9c10*/  IMAD.MOV.U32 R24, RZ, RZ, R9 ;  /* 0x000000ffff187224 */ /* 0x000fe200078e0009 */
[----:B------:R-:W-:Y:S02]  /*9c20*/  SHF.R.U32.HI R50, RZ, 0x10, R19 ;  /* 0x00000010ff327819 */ /* 0x000fe40000011613 */
[----:B------:R-:W-:Y:S01]  /*9c30*/  SHF.R.U64 R51, R20, 0x10, R21 ;  /* 0x0000001014337819 */ /* 0x000fe20000001215 */
[----:B------:R-:W-:Y:S01]  /*9c40*/  IMAD.MOV.U32 R20, RZ, RZ, R13 ;  /* 0x000000ffff147224 */ /* 0x000fe200078e000d */
[----:B------:R-:W-:Y:S01]  /*9c50*/  SHF.R.U32.HI R45, RZ, 0x10, R21 ;  /* 0x00000010ff2d7819 */ /* 0x000fe20000011615 */
[----:B------:R-:W-:Y:S01]  /*9c60*/  IMAD.MOV.U32 R21, RZ, RZ, R12 ;  /* 0x000000ffff157224 */ /* 0x000fe200078e000c */
[----:B------:R-:W-:-:S02]  /*9c70*/  SHF.R.U64 R23, R8, 0x10, R9 ;  /* 0x0000001008177819 */ /* 0x000fc40000001209 */
        /* <DEDUP_REMOVED lines=8> */
[----:B------:R-:W-:Y:S02]  /*9d00*/  SHF.R.U32.HI R18, RZ, 0x10, R9 ;  /* 0x00000010ff127819 */ /* 0x000fe40000011609 */
[----:B------:R-:W-:-:S02]  /*9d10*/  SHF.R.U64 R9, R14, 0x10, R15 ;  /* 0x000000100e097819 */ /* 0x000fc4000000120f */
[----:B------:R-:W-:Y:S02]  /*9d20*/  SHF.R.U32.HI R4, RZ, 0x10, R15 ;  /* 0x00000010ff047819 */ /* 0x000fe4000001160f */
        /* <DEDUP_REMOVED lines=18> */
[----:B------:R-:W-:Y:S01]  /*9e50*/  PRMT R32, R6, 0x5410, R3 ;  /* 0x0000541006207816 */ /* 0x000fe20000000003 */
[----:B------:R-:W-:Y:S06]  /*9e60*/  BAR.SYNC.DEFER_BLOCKING 0x0 ;  /* 0x0000000000007b1d */ /* 0x000fec0000010000 */
[----:B------:R-:W-:Y:S05]  /*9e70*/  @P0 BRA `(.L_x_1778) ;  /* 0x00000fa000000947 */ /* 0x000fea0003800000 */
[----:B------:R-:W-:Y:S01]  /*9e80*/  ISETP.GE.AND P0, PT, R108, c[0x0][0x27c], PT ;  /* 0x00009f006c007a0c */ /* 0x000fe20003f06270 */
[----:B------:R-:W-:-:S12]  /*9e90*/  BSSY B0, `(.L_x_1779) ;  /* 0x0000028000007945 */ /* 0x000fd80003800000 */
[----:B------:R-:W-:Y:S05]  /*9ea0*/  @P0 BRA `(.L_x_1780) ;  /* 0x0000026000000947 */ /* 0x000fea0003800000 */
[----:B------:R-:W1:Y:S01]  /*9eb0*/  LDS.128 R4, [R26+0x18100] ;  /* 0x018100001a047984 */ /* 0x000e620000000c00 */
        /* <DEDUP_REMOVED lines=10> */
[-C--:B------:R-:W-:Y:S01]  /*9f60*/  FMUL.FTZ R16, R8, R3.reuse ;  /* 0x0000000308107220 */ /* 0x080fe20000410000 */
[C---:B------:R-:W-:Y:S01]  /*9f70*/  SHF.L.U32 R14, R6.reuse, 0x10, RZ ;  /* 0x00000010060e7819 */ /* 0x040fe200000006ff */
[----:B------:R-:W-:Y:S01]  /*9f80*/  FFMA.FTZ R18, R9, R3, -R17 ;  /* 0x0000000309127223 */ /* 0x000fe20000010811 */
[----:B------:R-:W-:Y:S01]  /*9f90*/  LOP3.LUT R13, R6, 0xffff0000, RZ, 0xc0, !PT ;  /* 0xffff0000060d7812 */ /* 0x000fe200078ec0ff */
[CC--:B------:R-:W-:Y:S01]  /*9fa0*/  FMUL.FTZ R8, R4.reuse, R5.reuse ;  /* 0x0000000504087220 */ /* 0x0c0fe20000410000 */
[----:B------:R-:W-:Y:S01]  /*9fb0*/  LOP3.LUT R6, R7, 0xffff0000, RZ, 0xc0, !PT ;  /* 0xffff000007067812 */ /* 0x000fe200078ec0ff */
[----:B------:R-:W-:Y:S01]  /*9fc0*/  FFMA.FTZ R17, R9, R0, R16 ;  /* 0x0000000009117223 */ /* 0x000fe20000010010 */
[----:B------:R-:W-:Y:S01]  /*9fd0*/  LOP3.LUT R0, R31, 0xffff0000, RZ, 0xc0, !PT ;  /* 0xffff00001f007812 */ /* 0x000fe200078ec0ff */
[-C--:B------:R-:W-:Y:S01]  /*9fe0*/  FMUL.FTZ R7, R4, R2.reuse ;  /* 0x0000000204077220 */ /* 0x080fe20000410000 */
[C---:B------:R-:W-:Y:S01]  /*9ff0*/  SHF.L.U32 R4, R50.reuse, 0x10, RZ ;  /* 0x0000001032047819 */ /* 0x040fe200000006ff */
[----:B------:R-:W-:Y:S01]  /*a000*/  FFMA.FTZ R16, R15, R2, -R8 ;  /* 0x000000020f107223 */ /* 0x000fe20000010808 */
        /* <DEDUP_REMOVED lines=16> */
.L_x_1780:
[----:B------:R-:W-:Y:S05]  /*a110*/  BSYNC B0 ;  /* 0x0000000000007941 */ /* 0x000fea0003800000 */
.L_x_1779:
[----:B------:R-:W-:Y:S01]  /*a120*/  ISETP.GE.AND P0, PT, R146, c[0x0][0x27c], PT ;  /* 0x00009f0092007a0c */ /* 0x000fe20003f06270 */
[----:B------:R-:W-:-:S12]  /*a130*/  BSSY B0, `(.L_x_1781) ;  /* 0x0000028000007945 */ /* 0x000fd80003800000 */
[----:B------:R-:W-:Y:S05]  /*a140*/  @P0 BRA `(.L_x_1782) ;  /* 0x0000026000000947 */ /* 0x000fea0003800000 */
[----:B-1----:R-:W1:Y:S01]  /*a150*/  LDS.128 R4, [R27] ;  /* 0x000000001b047984 */ /* 0x002e620000000c00 */
        /* <DEDUP_REMOVED lines=36> */
[----:B------:R1:W-:Y:S02]  /*a3a0*/  STS.128 [R27], R4 ;  /* 0x000000041b007388 */ /* 0x0003e40000000c00 */
.L_x_1782:
[----:B------:R-:W-:Y:S05]  /*a3b0*/  BSYNC B0 ;  /* 0x0000000000007941 */ /* 0x000fea0003800000 */
.L_x_1781:
        /* <DEDUP_REMOVED lines=41> */
.L_x_1784:
[----:B------:R-:W-:Y:S05]  /*a650*/  BSYNC B0 ;  /* 0x0000000000007941 */ /* 0x000fea0003800000 */
.L_x_1783:
        /* <DEDUP_REMOVED lines=41> */
.L_x_1786:
[----:B------:R-:W-:Y:S05]  /*a8f0*/  BSYNC B0 ;  /* 0x0000000000007941 */ /* 0x000fea0003800000 */
.L_x_1785:
        /* <DEDUP_REMOVED lines=23> */
[----:B------:R-:W-:Y:S01]  /*aa70*/  SHF.L.U32 R4, R39, 0x10, RZ ;  /* 0x0000001027047819 */ /* 0x000fe200000006ff */
        /* <DEDUP_REMOVED lines=17> */
.L_x_1788:
[----:B------:R-:W-:Y:S05]  /*ab90*/  BSYNC B0 ;  /* 0x0000000000007941 */ /* 0x000fea0003800000 */
.L_x_1787:
[----:B------:R-:W-:-:S13]  /*aba0*/  ISETP.GE.AND P0, PT, R144, c[0x0][0x27c], PT ;  /* 0x00009f0090007a0c */ /* 0x000fda0003f06270 */
        /* <DEDUP_REMOVED lines=39> */
.L_x_1778:
[----:B------:R-:W-:Y:S05]  /*ae20*/  BSYNC B1 ;  /* 0x0000000000017941 */ /* 0x000fea0003800000 */
.L_x_1777:
[----:B------:R-:W-:-:S04]  /*ae30*/  IADD3 R0, R206, 0x40, RZ ;  /* 0x00000040ce007810 */ /* 0x000fc80007ffe0ff */
[----:B------:R-:W-:-:S13]  /*ae40*/  ISETP.GE.AND P0, PT, R0, R35, PT ;  /* 0x000000230000720c */ /* 0x000fda0003f06270 */
[----:B------:R-:W-:Y:S05]  /*ae50*/  @P0 BRA `(.L_x_1771) ;  /* 0x00003bd000000947 */ /* 0x000fea0003800000 */
        /* <DEDUP_REMOVED lines=21> */
[C---:B------:R-:W-:Y:S01]  /*afb0*/  LOP3.LUT R0, R31.reuse, 0xffff0000, RZ, 0xc0, !PT ;  /* 0xffff00001f007812 */ /* 0x040fe200078ec0ff */
        /* <DEDUP_REMOVED lines=19> */
.L_x_1790:
[----:B------:R-:W-:Y:S05]  /*b0f0*/  BSYNC B0 ;  /* 0x0000000000007941 */ /* 0x000fea0003800000 */
.L_x_1789:
        /* <DEDUP_REMOVED lines=41> */
.L_x_1792:
[----:B------:R-:W-:Y:S05]  /*b390*/  BSYNC B0 ;  /* 0x0000000000007941 */ /* 0x000fea0003800000 */
.L_x_1791:
        /* <DEDUP_REMOVED lines=41> */
.L_x_1794:
[----:B------:R-:W-:Y:S05]  /*b630*/  BSYNC B0 ;  /* 0x0000000000007941 */ /* 0x000fea0003800000 */
.L_x_1793:
        /* <DEDUP_REMOVED lines=41> */
.L_x_1796:
[----:B------:R-:W-:Y:S05]  /*b8d0*/  BSYNC B0 ;  /* 0x0000000000007941 */ /* 0x000fea0003800000 */
.L_x_1795:
        /* <DEDUP_REMOVED lines=41> */
.L_x_1798:
[----:B------:R-:W-:Y:S05]  /*bb70*/  BSYNC B0 ;  /* 0x0000000000007941 */ /* 0x000fea0003800000 */
.L_x_1797:
        /* <DEDUP_REMOVED lines=41> */
.L_x_1772:
[----:B------:R-:W-:Y:S05]  /*be10*/  BRA.DIV ~URZ, `(.L_x_1799) ;  /* 0x0000e6627f007947 */ /* 0x000fea000b800000 */
[----:B------:R-:W1:Y:S02]  /*be20*/  SHFL.IDX PT, R0, R0, RZ, 0x1c1f ;  /* 0x001c1fff00007589 */ /* 0x000e6400000e0000 */
.L_x_1906:
[----:B------:R-:W-:Y:S05]  /*be30*/  BRA.DIV ~URZ, `(.L_x_1800) ;  /* 0x0000e6b27f007947 */ /* 0x000fea000b800000 */
[----:B------:R2:W3:Y:S01]  /*be40*/  SHFL.IDX PT, R8, R6, RZ, 0x1c1f ;  /* 0x001c1fff06087589 */ /* 0x0004e200000e0000 */
[----:B-1----:R-:W-:-:S03]  /*be50*/  MOV R9, R0 ;  /* 0x0000000000097202 */ /* 0x002fc60000000f00 */
[----:B------:R2:W1:Y:S04]  /*be60*/  SHFL.IDX PT, R35, R5, RZ, 0x1c1f ;  /* 0x001c1fff05237589 */ /* 0x00046800000e0000 */
[----:B------:R2:W4:Y:S02]  /*be70*/  SHFL.IDX PT, R32, R12, RZ, 0x1c1f ;  /* 0x001c1fff0c207589 */ /* 0x00052400000e0000 */
.L_x_1907:
        /* <DEDUP_REMOVED lines=11> */
[----:B--2---:R-:W-:Y:S01]  /*bf30*/  CS2R R12, SRZ ;  /* 0x00000000000c7805 */ /* 0x004fe2000001ff00 */
[----:B------:R-:W-:Y:S01]  /*bf40*/  CS2R R6, SRZ ;  /* 0x0000000000067805 */ /* 0x000fe2000001ff00 */
[----:B------:R-:W-:Y:S01]  /*bf50*/  CS2R R4, SRZ ;  /* 0x0000000000047805 */ /* 0x000fe2000001ff00 */
[----:B------:R-:W-:Y:S05]  /*bf60*/  @P0 BRA `(.L_x_1802) ;  /* 0x0000025000000947 */ /* 0x000fea0003800000 */
[----:B------:R-:W-:Y:S01]  /*bf70*/  ISETP.GE.AND P0, PT, R104, c[0x0][0x27c], PT ;  /* 0x00009f0068007a0c */ /* 0x000fe20003f06270 */
[----:B------:R-:W-:Y:S01]  /*bf80*/  CS2R R22, SRZ ;  /* 0x0000000000167805 */ /* 0x000fe2000001ff00 */
[----:B------:R-:W-:Y:S01]  /*bf90*/  CS2R R20, SRZ ;  /* 0x0000000000147805 */ /* 0x000fe2000001ff00 */
[----:B------:R-:W-:Y:S01]  /*bfa0*/  CS2R R6, SRZ ;  /* 0x0000000000067805 */ /* 0x000fe2000001ff00 */
[----:B------:R-:W-:-:S09]  /*bfb0*/  CS2R R4, SRZ ;  /* 0x0000000000047805 */ /* 0x000fd2000001ff00 */
[C---:B------:R-:W-:Y:S01]  /*bfc0*/  @!P0 IMAD.SHL.U32 R0, R104.reuse, 0x2, RZ ;  /* 0x0000000268008824 */ /* 0x040fe200078e00ff */
[----:B------:R-:W-:-:S04]  /*bfd0*/  @!P0 SHF.L.U64.HI R3, R104, 0x1, R105 ;  /* 0x0000000168038819 */ /* 0x000fc80000010269 */
[----:B---3--:R-:W-:-:S05]  /*bfe0*/  @!P0 IADD3 R12, P1, R8, R0, RZ ;  /* 0x00000000080c8210 */ /* 0x008fca0007f3e0ff */
[----:B------:R-:W-:Y:S01]  /*bff0*/  @!P0 IMAD.X R13, R9, 0x1, R3, P1 ;  /* 0x00000001090d8824 */ /* 0x000fe200008e0603 */
[----:B----4-:R-:W-:Y:S02]  /*c000*/  @!P0 IADD3 R2, P1, R32, R0, RZ ;  /* 0x0000000020028210 */ /* 0x010fe40007f3e0ff */
[----:B------:R-:W-:Y:S02]  /*c010*/  IADD3 R0, R104, 0x20, RZ ;  /* 0x0000002068007810 */ /* 0x000fe40007ffe0ff */
[----:B-1----:R-:W-:Y:S01]  /*c020*/  @!P0 IADD3.X R3, R35, R3, RZ, P1, !PT ;  /* 0x0000000323038210 */ /* 0x002fe20000ffe4ff */
[----:B------:R1:W5:Y:S04]  /*c030*/  @!P0 LD.E.128 R20, [R12.64] ;  /* 0x000000080c148980 */ /* 0x000368000c101d00 */
[----:B------:R2:W5:Y:S01]  /*c040*/  @!P0 LD.E.128 R4, [R2.64] ;  /* 0x0000000802048980 */ /* 0x000562000c101d00 */
[----:B------:R-:W-:Y:S01]  /*c050*/  ISETP.GE.AND P0, PT, R0, c[0x0][0x27c], PT ;  /* 0x00009f0000007a0c */ /* 0x000fe20003f06270 */
[----:B------:R-:W-:Y:S01]  /*c060*/  CS2R R26, SRZ ;  /* 0x00000000001a7805 */ /* 0x000fe2000001ff00 */
[----:B------:R-:W-:Y:S01]  /*c070*/  CS2R R24, SRZ ;  /* 0x0000000000187805 */ /* 0x000fe2000001ff00 */
[----:B------:R-:W-:-:S10]  /*c080*/  CS2R R14, SRZ ;  /* 0x00000000000e7805 */ /* 0x000fd4000001ff00 */
[----:B------:R-:W-:-:S04]  /*c090*/  @!P0 IMAD.SHL.U32 R0, R210, 0x8, RZ ;  /* 0x00000008d2008824 */ /* 0x000fc800078e00ff */
[----:B------:R-:W-:Y:S01]  /*c0a0*/  @!P0 IMAD.WIDE R18, R0, 0x2, R8 ;  /* 0x0000000200128825 */ /* 0x000fe200078e0208 */
[----:B-1----:R-:W-:-:S04]  /*c0b0*/  CS2R R12, SRZ ;  /* 0x00000000000c7805 */ /* 0x002fc8000001ff00 */
[----:B------:R1:W5:Y:S01]  /*c0c0*/  @!P0 LD.E.128 R24, [R18.64] ;  /* 0x0000000812188980 */ /* 0x000362000c101d00 */
[----:B--2---:R-:W-:Y:S01]  /*c0d0*/  MOV R3, R35 ;  /* 0x0000002300037202 */ /* 0x004fe20000000f00 */
[----:B------:R-:W-:-:S04]  /*c0e0*/  IMAD.MOV.U32 R2, RZ, RZ, R32 ;  /* 0x000000ffff027224 */ /* 0x000fc800078e0020 */
[----:B------:R-:W-:Y:S01]  /*c0f0*/  @!P0 IMAD.WIDE R16, R0, 0x2, R2 ;  /* 0x0000000200108825 */ /* 0x000fe200078e0202 */
[----:B------:R-:W-:-:S04]  /*c100*/  IADD3 R0, R104, 0x40, RZ ;  /* 0x0000004068007810 */ /* 0x000fc80007ffe0ff */
[----:B------:R2:W5:Y:S01]  /*c110*/  @!P0 LD.E.128 R12, [R16.64] ;  /* 0x00000008100c8980 */ /* 0x000562000c101d00 */
[----:B------:R-:W-:Y:S01]  /*c120*/  ISETP.GE.AND P0, PT, R0, c[0x0][0x27c], PT ;  /* 0x00009f0000007a0c */ /* 0x000fe20003f06270 */
[----:B------:R-:W-:Y:S01]  /*c130*/  CS2R R30, SRZ ;  /* 0x00000000001e7805 */ /* 0x000fe2000001ff00 */
[----:B------:R-:W-:-:S11]  /*c140*/  CS2R R28, SRZ ;  /* 0x00000000001c7805 */ /* 0x000fd6000001ff00 */
[----:B------:R-:W-:Y:S01]  /*c150*/  @!P0 SHF.L.U32 R0, R209, 0x3, RZ ;  /* 0x00000003d1008819 */ /* 0x000fe200000006ff */
[----:B-1----:R-:W-:-:S04]  /*c160*/  CS2R R18, SRZ ;  /* 0x0000000000127805 */ /* 0x002fc8000001ff00 */
[----:B------:R-:W-:-:S04]  /*c170*/  @!P0 IMAD.WIDE R8, R0, 0x2, R8 ;  /* 0x0000000200088825 */ /* 0x000fc800078e0208 */
[----:B------:R-:W-:Y:S01]  /*c180*/  @!P0 IMAD.WIDE R2, R0, 0x2, R2 ;  /* 0x0000000200028825 */ /* 0x000fe200078e0202 */
[----:B------:R1:W5:Y:S01]  /*c190*/  @!P0 LD.E.128 R28, [R8.64] ;  /* 0x00000008081c8980 */ /* 0x000362000c101d00 */
[----:B--2---:R-:W-:-:S06]  /*c1a0*/  CS2R R16, SRZ ;  /* 0x0000000000107805 */ /* 0x004fcc000001ff00 */
[----:B------:R1:W5:Y:S02]  /*c1b0*/  @!P0 LD.E.128 R16, [R2.64] ;  /* 0x0000000802108980 */ /* 0x000364000c101d00 */
.L_x_1802:
[----:B------:R-:W-:Y:S05]  /*c1c0*/  BSYNC B0 ;  /* 0x0000000000007941 */ /* 0x000fea0003800000 */
.L_x_1801:
[--C-:B-----5:R-:W-:Y:S01]  /*c1d0*/  IMAD.MOV.U32 R43, RZ, RZ, R27.reuse ;  /* 0x000000ffff2b7224 */ /* 0x120fe200078e001b */
[----:B------:R-:W-:Y:S01]  /*c1e0*/  SHF.R.U32.HI R0, RZ, 0x10, R27 ;  /* 0x00000010ff007819 */ /* 0x000fe2000001161b */
[----:B------:R-:W-:Y:S01]  /*c1f0*/  IMAD.MOV.U32 R37, RZ, RZ, R30 ;  /* 0x000000ffff257224 */ /* 0x000fe200078e001e */
[----:B-1----:R-:W-:Y:S01]  /*c200*/  SHF.R.U64 R35, R30, 0x10, R31 ;  /* 0x000000101e237819 */ /* 0x002fe2000000121f */
[----:B------:R-:W-:Y:S01]  /*c210*/  IMAD.MOV.U32 R56, RZ, RZ, R20 ;  /* 0x000000ffff387224 */ /* 0x000fe200078e0014 */
[----:B------:R-:W-:Y:S01]  /*c220*/  PRMT R43, R43, 0x5410, R0 ;  /* 0x000054102b2b7816 */ /* 0x000fe20000000000 */
[----:B------:R-:W-:Y:S01]  /*c230*/  IMAD R0, R237, -0x80, R48 ;  /* 0xffffff80ed007824 */ /* 0x000fe200078e0230 */
[----:B------:R-:W-:Y:S01]  /*c240*/  SHF.R.U64 R51, R22, 0x10, R23 ;  /* 0x0000001016337819 */ /* 0x000fe20000001217 */
[----:B------:R-:W-:Y:S01]  /*c250*/  IMAD.MOV.U32 R55, RZ, RZ, R21 ;  /* 0x000000ffff377224 */ /* 0x000fe200078e0015 */
[--C-:B------:R-:W-:Y:S01]  /*c260*/  SHF.R.U32.HI R45, RZ, 0x10, R23.reuse ;  /* 0x00000010ff2d7819 */ /* 0x100fe20000011617 */
[----:B------:R-:W-:Y:S01]  /*c270*/  IMAD.MOV.U32 R53, RZ, RZ, R22 ;  /* 0x000000ffff357224 */ /* 0x000fe200078e0016 */
[----:B------:R-:W-:Y:S01]  /*c280*/  IMNMX R57, R0, 0x80, PT ;  /* 0x0000008000397817 */ /* 0x000fe20003800200 */
[----:B------:R-:W-:Y:S01]  /*c290*/  IMAD.MOV.U32 R52, RZ, RZ, R23 ;  /* 0x000000ffff347224 */ /* 0x000fe200078e0017 */
[--C-:B------:R-:W-:Y:S01]  /*c2a0*/  SHF.R.U64 R46, R24, 0x10, R25.reuse ;  /* 0x00000010182e7819 */ /* 0x100fe20000001219 */
[----:B------:R-:W-:Y:S01]  /*c2b0*/  IMAD.MOV.U32 R49, RZ, RZ, R24 ;  /* 0x000000ffff317224 */ /* 0x000fe200078e0018 */
[----:B------:R-:W-:Y:S01]  /*c2c0*/  ISETP.GE.AND P0, PT, R206, R57, PT ;  /* 0x00000039ce00720c */ /* 0x000fe20003f06270 */
[--C-:B------:R-:W-:Y:S01]  /*c2d0*/  IMAD.MOV.U32 R47, RZ, RZ, R25.reuse ;  /* 0x000000ffff2f7224 */ /* 0x100fe200078e0019 */
[----:B------:R-:W-:Y:S01]  /*c2e0*/  SHF.R.U32.HI R41, RZ, 0x10, R25 ;  /* 0x00000010ff297819 */ /* 0x000fe20000011619 */
[----:B------:R-:W-:Y:S01]  /*c2f0*/  IMAD.MOV.U32 R44, RZ, RZ, R26 ;  /* 0x000000ffff2c7224 */ /* 0x000fe200078e001a */
[----:B------:R-:W-:Y:S01]  /*c300*/  SHF.R.U64 R42, R26, 0x10, R27 ;  /* 0x000000101a2a7819 */ /* 0x000fe2000000121b */
[--C-:B------:R-:W-:Y:S01]  /*c310*/  IMAD.MOV.U32 R40, RZ, RZ, R29.reuse ;  /* 0x000000ffff287224 */ /* 0x100fe200078e001d */
[----:B------:R-:W-:Y:S01]  /*c320*/  SHF.R.U64 R38, R28, 0x10, R29 ;  /* 0x000000101c267819 */ /* 0x000fe2000000121d */
[----:B------:R-:W-:Y:S01]  /*c330*/  IMAD.MOV.U32 R36, RZ, RZ, R31 ;  /* 0x000000ffff247224 */ /* 0x000fe200078e001f */
[----:B------:R-:W-:Y:S01]  /*c340*/  SHF.R.U32.HI R34, RZ, 0x10, R29 ;  /* 0x00000010ff227819 */ /* 0x000fe2000001161d */
[----:B------:R-:W-:Y:S01]  /*c350*/  IMAD.MOV.U32 R39, RZ, RZ, R28 ;  /* 0x000000ffff277224 */ /* 0x000fe200078e001c */
[----:B------:R-:W-:Y:S01]  /*c360*/  SHF.R.U32.HI R30, RZ, 0x10, R31 ;  /* 0x00000010ff1e7819 */ /* 0x000fe2000001161f */
[----:B----4-:R-:W-:Y:S01]  /*c370*/  IMAD.MOV.U32 R32, RZ, RZ, R5 ;  /* 0x000000ffff207224 */ /* 0x010fe200078e0005 */
        /* <DEDUP_REMOVED lines=9> */
[--C-:B------:R-:W-:Y:S01]  /*c410*/  IMAD.MOV.U32 R24, RZ, RZ, R13.reuse ;  /* 0x000000ffff187224 */ /* 0x100fe200078e000d */
[----:B------:R-:W-:Y:S01]  /*c420*/  SHF.R.U64 R23, R12, 0x10, R13 ;  /* 0x000000100c177819 */ /* 0x000fe2000000120d */
[----:B------:R-:W-:Y:S01]  /*c430*/  IMAD.MOV.U32 R21, RZ, RZ, R14 ;  /* 0x000000ffff157224 */ /* 0x000fe200078e000e */
[----:B------:R-:W-:Y:S01]  /*c440*/  SHF.R.U32.HI R22, RZ, 0x10, R7 ;  /* 0x00000010ff167819 */ /* 0x000fe20000011607 */
[----:B------:R-:W-:Y:S01]  /*c450*/  IMAD.MOV.U32 R20, RZ, RZ, R15 ;  /* 0x000000ffff147224 */ /* 0x000fe200078e000f */
[----:B------:R-:W-:-:S04]  /*c460*/  DEPBAR.LE SB0, 0x3 ;  /* 0x000080c00000791a */ /* 0x000fc80000000000 */
[----:B------:R-:W-:Y:S01]  /*c470*/  IMAD.MOV.U32 R12, RZ, RZ, R16 ;  /* 0x000000ffff0c7224 */ /* 0x000fe200078e0010 */
[----:B------:R-:W-:Y:S01]  /*c480*/  SHF.R.U32.HI R13, RZ, 0x10, R13 ;  /* 0x00000010ff0d7819 */ /* 0x000fe2000001160d */
[----:B------:R-:W-:Y:S01]  /*c490*/  IMAD.MOV.U32 R9, RZ, RZ, R17 ;  /* 0x000000ffff097224 */ /* 0x000fe200078e0011 */
[--C-:B------:R-:W-:Y:S01]  /*c4a0*/  SHF.R.U64 R14, R14, 0x10, R15.reuse ;  /* 0x000000100e0e7819 */ /* 0x100fe2000000120f */
[----:B------:R-:W-:Y:S01]  /*c4b0*/  IMAD.MOV.U32 R6, RZ, RZ, R18 ;  /* 0x000000ffff067224 */ /* 0x000fe200078e0012 */
[----:B------:R-:W-:Y:S01]  /*c4c0*/  SHF.R.U32.HI R7, RZ, 0x10, R15 ;  /* 0x00000010ff077819 */ /* 0x000fe2000001160f */
[----:B------:R-:W-:Y:S01]  /*c4d0*/  IMAD.MOV.U32 R5, RZ, RZ, R19 ;  /* 0x000000ffff057224 */ /* 0x000fe200078e0013 */
[--C-:B---3--:R-:W-:Y:S01]  /*c4e0*/  SHF.R.U64 R8, R16, 0x10, R17.reuse ;  /* 0x0000001010087819 */ /* 0x108fe20000001211 */
[----:B------:R-:W-:Y:S01]  /*c4f0*/  WARPSYNC 0xffffffff ;  /* 0xffffffff00007948 */ /* 0x000fe20003800000 */
[----:B------:R-:W-:Y:S01]  /*c500*/  SHF.R.U32.HI R3, RZ, 0x10, R17 ;  /* 0x00000010ff037819 */ /* 0x000fe20000011611 */
[----:B------:R-:W-:Y:S01]  /*c510*/  BSSY B1, `(.L_x_1803) ;  /* 0x0000132000017945 */ /* 0x000fe20003800000 */
[----:B------:R-:W-:-:S02]  /*c520*/  SHF.R.U64 R4, R18, 0x10, R19 ;  /* 0x0000001012047819 */ /* 0x000fc40000001213 */
[----:B------:R-:W-:Y:S02]  /*c530*/  SHF.R.U32.HI R2, RZ, 0x10, R19 ;  /* 0x00000010ff027819 */ /* 0x000fe40000011613 */
        /* <DEDUP_REMOVED lines=22> */
[----:B------:R-:W-:Y:S01]  /*c6a0*/  PRMT R52, R5, 0x5410, R2 ;  /* 0x0000541005347816 */ /* 0x000fe20000000002 */
[----:B------:R-:W-:Y:S06]  /*c6b0*/  BAR.SYNC.DEFER_BLOCKING 0x0 ;  /* 0x0000000000007b1d */ /* 0x000fec0000010000 */
[----:B------:R-:W-:Y:S05]  /*c6c0*/  @P0 BRA `(.L_x_1804) ;  /* 0x0000116000000947 */ /* 0x000fea0003800000 */
[----:B------:R-:W-:Y:S01]  /*c6d0*/  ISETP.GE.AND P0, PT, R104, c[0x0][0x27c], PT ;  /* 0x00009f0068007a0c */ /* 0x000fe20003f06270 */
[----:B------:R-:W-:-:S12]  /*c6e0*/  BSSY B0, `(.L_x_1805) ;  /* 0x000005c000007945 */ /* 0x000fd80003800000 */
[----:B------:R-:W-:Y:S05]  /*c6f0*/  @P0 BRA `(.L_x_1806) ;  /* 0x000005a000000947 */ /* 0x000fea0003800000 */
[----:B------:R-:W-:Y:S01]  /*c700*/  IMAD.MOV.U32 R3, RZ, RZ, c[0x0][0x27c] ;  /* 0x00009f00ff037624 */ /* 0x000fe200078e00ff */
[----:B------:R-:W-:-:S04]  /*c710*/  LOP3.LUT R2, R208, 0x38, R104, 0xf8, !PT ;  /* 0x00000038d0027812 */ /* 0x000fc800078ef868 */
[----:B------:R-:W-:-:S04]  /*c720*/  LEA.HI R3, R3, R235, RZ, 0x1d ;  /* 0x000000eb03037211 */ /* 0x000fc800078fe8ff */
[----:B------:R-:W-:Y:S02]  /*c730*/  SHF.R.S32.HI R4, RZ, 0x1f, R3 ;  /* 0x0000001fff047819 */ /* 0x000fe40000011403 */
[----:B------:R-:W-:Y:S02]  /*c740*/  SHF.L.U32 R0, R3, 0x3, RZ ;  /* 0x0000000303007819 */ /* 0x000fe400000006ff */
[----:B------:R-:W-:Y:S02]  /*c750*/  LEA.HI R3, R4, R3, RZ, 0x3 ;  /* 0x0000000304037211 */ /* 0x000fe400078f18ff */
[----:B------:R-:W-:Y:S02]  /*c760*/  LOP3.LUT R4, R148, R2, R147, 0xf6, !PT ;  /* 0x0000000294047212 */ /* 0x000fe400078ef693 */
[----:B------:R-:W-:Y:S01]  /*c770*/  LOP3.LUT R0, R208, 0x38, R0, 0xf8, !PT ;  /* 0x00000038d0007812 */ /* 0x000fe200078ef800 */
[----:B------:R-:W-:Y:S01]  /*c780*/  IMAD.SHL.U32 R2, R3, 0x400, RZ ;  /* 0x0000040003027824 */ /* 0x000fe200078e00ff */
[----:B------:R-:W-:-:S02]  /*c790*/  SHF.L.U32 R26, R4, 0x1, RZ ;  /* 0x00000001041a7819 */ /* 0x000fc400000006ff */
[----:B------:R-:W-:Y:S02]  /*c7a0*/  LOP3.LUT R0, R0, R147, RZ, 0x3c, !PT ;  /* 0x0000009300007212 */ /* 0x000fe400078e3cff */
[----:B------:R-:W-:Y:S01]  /*c7b0*/  LOP3.LUT R2, R2, 0x7fffe000, RZ, 0xc0, !PT ;  /* 0x7fffe00002027812 */ /* 0x000fe200078ec0ff */
[----:B------:R-:W1:Y:S03]  /*c7c0*/  LDS.128 R12, [R26+0x18100] ;  /* 0x018100001a0c7984 */ /* 0x000e660000000c00 */
[----:B------:R-:W-:Y:S02]  /*c7d0*/  IADD3 R0, R0, R2, R148 ;  /* 0x0000000200007210 */ /* 0x000fe40007ffe094 */
[----:B------:R-:W-:-:S03]  /*c7e0*/  SHF.L.U32 R2, R33, 0x10, RZ ;  /* 0x0000001021027819 */ /* 0x000fc600000006ff */
[----:B------:R-:W-:Y:S02]  /*c7f0*/  IMAD.SHL.U32 R25, R0, 0x2, RZ ;  /* 0x0000000200197824 */ /* 0x000fe400078e00ff */
[----:B------:R-:W-:-:S03]  /*c800*/  IMAD.U32 R0, R54, 0x10000, RZ ;  /* 0x0001000036007824 */ /* 0x000fc600078e00ff */
[----:B------:R-:W2:Y:S01]  /*c810*/  LDS.128 R4, [R25+0x18100] ;  /* 0x0181000019047984 */ /* 0x000ea20000000c00 */
[----:B-1----:R-:W-:Y:S01]  /*c820*/  SHF.L.U32 R16, R12, 0x10, RZ ;  /* 0x000000100c107819 */ /* 0x002fe200000006ff */
[----:B------:R-:W-:Y:S01]  /*c830*/  IMAD.U32 R18, R13, 0x10000, RZ ;  /* 0x000100000d127824 */ /* 0x000fe200078e00ff */
[C---:B------:R-:W-:Y:S01]  /*c840*/  SHF.L.U32 R19, R14.reuse, 0x10, RZ ;  /* 0x000000100e137819 */ /* 0x040fe200000006ff */
[----:B------:R-:W-:Y:S01]  /*c850*/  IMAD.U32 R22, R15, 0x10000, RZ ;  /* 0x000100000f167824 */ /* 0x000fe200078e00ff */
[----:B------:R-:W-:Y:S02]  /*c860*/  LOP3.LUT R20, R14, 0xffff0000, RZ, 0xc0, !PT ;  /* 0xffff00000e147812 */ /* 0x000fe400078ec0ff */
[----:B------:R-:W-:Y:S02]  /*c870*/  LOP3.LUT R17, R12, 0xffff0000, RZ, 0xc0, !PT ;  /* 0xffff00000c117812 */ /* 0x000fe400078ec0ff */
[----:B------:R-:W-:Y:S02]  /*c880*/  LOP3.LUT R24, R13, 0xffff0000, RZ, 0xc0, !PT ;  /* 0xffff00000d187812 */ /* 0x000fe400078ec0ff */
[----:B------:R-:W-:-:S02]  /*c890*/  LOP3.LUT R23, R15, 0xffff0000, RZ, 0xc0, !PT ;  /* 0xffff00000f177812 */ /* 0x000fc400078ec0ff */
[C---:B--2---:R-:W-:Y:S01]  /*c8a0*/  SHF.L.U32 R3, R4.reuse, 0x10, RZ ;  /* 0x0000001004037819 */ /* 0x044fe200000006ff */
[----:B------:R-:W-:Y:S01]  /*c8b0*/  IMAD.U32 R9, R5, 0x10000, RZ ;  /* 0x0001000005097824 */ /* 0x000fe200078e00ff */
[----:B------:R-:W-:Y:S01]  /*c8c0*/  LOP3.LUT R8, R4, 0xffff0000, RZ, 0xc0, !PT ;  /* 0xffff000004087812 */ /* 0x000fe200078ec0ff */
[----:B------:R-:W-:Y:S01]  /*c8d0*/  IMAD.U32 R13, R7, 0x10000, RZ ;  /* 0x00010000070d7824 */ /* 0x000fe200078e00ff */
[----:B------:R-:W-:Y:S01]  /*c8e0*/  LOP3.LUT R4, R33, 0xffff0000, RZ, 0xc0, !PT ;  /* 0xffff000021047812 */ /* 0x000fe200078ec0ff */
[----:B------:R-:W-:Y:S01]  /*c8f0*/  FMUL.FTZ R14, R3, R2 ;  /* 0x00000002030e7220 */ /* 0x000fe20000410000 */
[----:B------:R-:W-:Y:S02]  /*c900*/  LOP3.LUT R21, R5, 0xffff0000, RZ, 0xc0, !PT ;  /* 0xffff000005157812 */ /* 0x000fe400078ec0ff */
[----:B------:R-:W-:Y:S01]  /*c910*/  SHF.L.U32 R5, R6, 0x10, RZ ;  /* 0x0000001006057819 */ /* 0x000fe200000006ff */
[-C--:B------:R-:W-:Y:S01]  /*c920*/  FFMA.FTZ R32, R16, R0.reuse, -R14 ;  /* 0x0000000010207223 */ /* 0x080fe2000001080e */
[----:B------:R-:W-:Y:S01]  /*c930*/  LOP3.LUT R12, R6, 0xffff0000, RZ, 0xc0, !PT ;  /* 0xffff0000060c7812 */ /* 0x000fe200078ec0ff */
[----:B------:R-:W-:Y:S01]  /*c940*/  FMUL.FTZ R6, R3, R0 ;  /* 0x0000000003067220 */ /* 0x000fe20000410000 */
[----:B------:R-:W-:Y:S01]  /*c950*/  LOP3.LUT R15, R7, 0xffff0000, RZ, 0xc0, !PT ;  /* 0xffff0000070f7812 */ /* 0x000fe200078ec0ff */
[----:B------:R-:W-:Y:S01]  /*c960*/  FMUL.FTZ R7, R8, R4 ;  /* 0x0000000408077220 */ /* 0x000fe20000410000 */
[----:B------:R-:W-:Y:S01]  /*c970*/  LOP3.LUT R3, R54, 0xffff0000, RZ, 0xc0, !PT ;  /* 0xffff000036037812 */ /* 0x000fe200078ec0ff */
[----:B------:R-:W-:Y:S01]  /*c980*/  FFMA.FTZ R31, R16, R2, R6 ;  /* 0x00000002101f7223 */ /* 0x000fe20000010006 */
[----:B------:R-:W-:Y:S01]  /*c990*/  SHF.L.U32 R0, R35, 0x10, RZ ;  /* 0x0000001023007819 */ /* 0x000fe200000006ff */
[----:B------:R-:W-:Y:S01]  /*c9a0*/  IMAD.U32 R2, R50, 0x10000, RZ ;  /* 0x0001000032027824 */ /* 0x000fe200078e00ff */
[----:B------:R-:W-:Y:S01]  /*c9b0*/  SHF.L.U32 R6, R34, 0x10, RZ ;  /* 0x0000001022067819 */ /* 0x000fe200000006ff */
[----:B------:R-:W-:-:S02]  /*c9c0*/  FFMA.FTZ R30, R17, R3, -R7 ;  /* 0x00000003111e7223 */ /* 0x000fc40000010807 */
[C---:B------:R-:W-:Y:S02]  /*c9d0*/  FMUL.FTZ R7, R9.reuse, R0 ;  /* 0x0000000009077220 */ /* 0x040fe40000410000 */
[----:B------:R-:W-:Y:S02]  /*c9e0*/  FMUL.FTZ R8, R8, R3 ;  /* 0x0000000308087220 */ /* 0x000fe40000410000 */
[-C--:B------:R-:W-:Y:S02]  /*c9f0*/  FMUL.FTZ R3, R9, R2.reuse ;  /* 0x0000000209037220 */ /* 0x080fe40000410000 */
[----:B------:R-:W-:Y:S02]  /*ca00*/  FFMA.FTZ R28, R18, R2, -R7 ;  /* 0x00000002121c7223 */ /* 0x000fe40000010807 */
[----:B------:R-:W-:Y:S02]  /*ca10*/  IMAD.U32 R2, R51, 0x10000, RZ ;  /* 0x0001000033027824 */ /* 0x000fe400078e00ff */
[----:B------:R-:W-:-:S02]  /*ca20*/  FFMA.FTZ R29, R17, R4, R8 ;  /* 0x00000004111d7223 */ /* 0x000fc40000010008 */
[----:B------:R-:W-:Y:S01]  /*ca30*/  FFMA.FTZ R27, R18, R0, R3 ;  /* 0x00000000121b7223 */ /* 0x000fe20000010003 */
[----:B------:R-:W-:Y:S01]  /*ca40*/  LOP3.LUT R3, R51, 0xffff0000, RZ, 0xc0, !PT ;  /* 0xffff000033037812 */ /* 0x000fe200078ec0ff */
[C---:B------:R-:W-:Y:S01]  /*ca50*/  FMUL.FTZ R4, R5.reuse, R6 ;  /* 0x0000000605047220 */ /* 0x040fe20000410000 */
[----:B------:R-:W-:Y:S01]  /*ca60*/  LOP3.LUT R0, R34, 0xffff0000, RZ, 0xc0, !PT ;  /* 0xffff000022007812 */ /* 0x000fe200078ec0ff */
[-C--:B------:R-:W-:Y:S01]  /*ca70*/  FMUL.FTZ R9, R5, R2.reuse ;  /* 0x0000000205097220 */ /* 0x080fe20000410000 */
[----:B------:R-:W-:Y:S01]  /*ca80*/  SHF.L.U32 R5, R36, 0x10, RZ ;  /* 0x0000001024057819 */ /* 0x000fe200000006ff */
[----:B------:R-:W-:Y:S02]  /*ca90*/  FFMA.FTZ R18, R19, R2, -R4 ;  /* 0x0000000213127223 */ /* 0x000fe40000010804 */
[----:B------:R-:W-:Y:S02]  /*caa0*/  IMAD.U32 R2, R45, 0x10000, RZ ;  /* 0x000100002d027824 */ /* 0x000fe400078e00ff */
[----:B------:R-:W-:-:S02]  /*cab0*/  FMUL.FTZ R7, R12, R3 ;  /* 0x000000030c077220 */ /* 0x000fc40000410000 */
[----:B------:R-:W-:Y:S02]  /*cac0*/  FMUL.FTZ R4, R13, R5 ;  /* 0x000000050d047220 */ /* 0x000fe40000410000 */
[----:B------:R-:W-:Y:S01]  /*cad0*/  FMUL.FTZ R8, R12, R0 ;  /* 0x000000000c087220 */ /* 0x000fe20000410000 */
[----:B------:R-:W-:Y:S01]  /*cae0*/  F2FP.BF16.PACK_AB R12, R30, R32 ;  /* 0x000000201e0c723e */ /* 0x000fe200000010ff */
        /* <DEDUP_REMOVED lines=15> */
[----:B------:R-:W-:Y:S01]  /*cbe0*/  FFMA.FTZ R8, R24, R4, -R8 ;  /* 0x0000000418087223 */ /* 0x000fe20000010808 */
[----:B------:R-:W-:Y:S01]  /*cbf0*/  F2FP.BF16.PACK_AB R4, R29, R31 ;  /* 0x0000001f1d04723e */ /* 0x000fe200000010ff */
[C---:B------:R-:W-:Y:S01]  /*cc00*/  FFMA.FTZ R3, R23.reuse, R3, -R6 ;  /* 0x0000000317037223 */ /* 0x040fe20000010806 */
[----:B------:R-:W-:Y:S01]  /*cc10*/  F2FP.BF16.PACK_AB R6, R16, R19 ;  /* 0x000000131006723e */ /* 0x000fe200000010ff */
[----:B------:R-:W-:Y:S01]  /*cc20*/  FFMA.FTZ R2, R24, R2, R7 ;  /* 0x0000000218027223 */ /* 0x000fe20000010007 */
[----:B------:R-:W-:Y:S01]  /*cc30*/  F2FP.BF16.PACK_AB R13, R8, R28 ;  /* 0x0000001c080d723e */ /* 0x000fe200000010ff */
[----:B------:R-:W-:Y:S01]  /*cc40*/  FFMA.FTZ R0, R23, R0, R5 ;  /* 0x0000000017007223 */ /* 0x000fe20000010005 */
[----:B------:R-:W-:-:S02]  /*cc50*/  F2FP.BF16.PACK_AB R15, R3, R17 ;  /* 0x00000011030f723e */ /* 0x000fc400000010ff */
[----:B------:R-:W-:Y:S02]  /*cc60*/  F2FP.BF16.PACK_AB R5, R2, R27 ;  /* 0x0000001b0205723e */ /* 0x000fe400000010ff */
[----:B------:R-:W-:Y:S01]  /*cc70*/  F2FP.BF16.PACK_AB R7, R0, R9 ;  /* 0x000000090007723e */ /* 0x000fe200000010ff */
[----:B------:R1:W-:Y:S04]  /*cc80*/  STS.128 [R26+0x18100], R12 ;  /* 0x0181000c1a007388 */ /* 0x0003e80000000c00 */
[----:B------:R1:W-:Y:S02]  /*cc90*/  STS.128 [R25+0x18100], R4 ;  /* 0x0181000419007388 */ /* 0x0003e40000000c00 */
.L_x_1806:
[----:B------:R-:W-:Y:S05]  /*cca0*/  BSYNC B0 ;  /* 0x0000000000007941 */ /* 0x000fea0003800000 */
.L_x_1805:
[----:B------:R-:W-:Y:S01]  /*ccb0*/  IADD3 R0, R104, 0x20, RZ ;  /* 0x0000002068007810 */ /* 0x000fe20007ffe0ff */
[----:B------:R-:W-:Y:S03]  /*ccc0*/  BSSY B0, `(.L_x_1807) ;  /* 0x000005b000007945 */ /* 0x000fe60003800000 */
[----:B------:R-:W-:-:S13]  /*ccd0*/  ISETP.GE.AND P0, PT, R0, c[0x0][0x27c], PT ;  /* 0x00009f0000007a0c */ /* 0x000fda0003f06270 */
        /* <DEDUP_REMOVED lines=13> */
[----:B-1----:R-:W-:Y:S02]  /*cdb0*/  IMAD.SHL.U32 R25, R0, 0x2, RZ ;  /* 0x0000000200197824 */ /* 0x002fe400078e00ff */
[----:B------:R-:W-:-:S03]  /*cdc0*/  IMAD.U32 R0, R46, 0x10000, RZ ;  /* 0x000100002e007824 */ /* 0x000fc600078e00ff */
[----:B------:R-:W1:Y:S02]  /*cdd0*/  LDS.128 R4, [R25+0x18100] ;  /* 0x0181000019047984 */ /* 0x000e640000000c00 */
[C---:B-1----:R-:W-:Y:S01]  /*cde0*/  SHF.L.U32 R3, R4.reuse, 0x10, RZ ;  /* 0x0000001004037819 */ /* 0x042fe200000006ff */
[----:B------:R-:W-:Y:S01]  /*cdf0*/  IMAD.U32 R9, R5, 0x10000, RZ ;  /* 0x0001000005097824 */ /* 0x000fe200078e00ff */
[----:B------:R-:W-:Y:S02]  /*ce00*/  LOP3.LUT R8, R4, 0xffff0000, RZ, 0xc0, !PT ;  /* 0xffff000004087812 */ /* 0x000fe400078ec0ff */
[----:B------:R-:W-:Y:S02]  /*ce10*/  LOP3.LUT R4, R37, 0xffff0000, RZ, 0xc0, !PT ;  /* 0xffff000025047812 */ /* 0x000fe400078ec0ff */
[----:B------:R-:W-:Y:S02]  /*ce20*/  LOP3.LUT R21, R5, 0xffff0000, RZ, 0xc0, !PT ;  /* 0xffff000005157812 */ /* 0x000fe400078ec0ff */
[----:B------:R-:W-:Y:S01]  /*ce30*/  SHF.L.U32 R5, R6, 0x10, RZ ;  /* 0x0000001006057819 */ /* 0x000fe200000006ff */
[----:B--2---:R-:W1:Y:S02]  /*ce40*/  LDS.128 R12, [R32] ;  /* 0x00000000200c7984 */ /* 0x004e640000000c00 */
[----:B-1----:R-:W-:Y:S01]  /*ce50*/  SHF.L.U32 R16, R12, 0x10, RZ ;  /* 0x000000100c107819 */ /* 0x002fe200000006ff */
[----:B------:R-:W-:Y:S01]  /*ce60*/  IMAD.U32 R18, R13, 0x10000, RZ ;  /* 0x000100000d127824 */ /* 0x000fe200078e00ff */
[C---:B------:R-:W-:Y:S01]  /*ce70*/  SHF.L.U32 R19, R14.reuse, 0x10, RZ ;  /* 0x000000100e137819 */ /* 0x040fe200000006ff */
[----:B------:R-:W-:Y:S01]  /*ce80*/  IMAD.U32 R22, R15, 0x10000, RZ ;  /* 0x000100000f167824 */ /* 0x000fe200078e00ff */
[----:B------:R-:W-:Y:S01]  /*ce90*/  LOP3.LUT R20, R14, 0xffff0000, RZ, 0xc0, !PT ;  /* 0xffff00000e147812 */ /* 0x000fe200078ec0ff */
[----:B------:R-:W-:Y:S01]  /*cea0*/  FMUL.FTZ R14, R3, R2 ;  /* 0x00000002030e7220 */ /* 0x000fe20000410000 */
[----:B------:R-:W-:-:S02]  /*ceb0*/  LOP3.LUT R17, R12, 0xffff0000, RZ, 0xc0, !PT ;  /* 0xffff00000c117812 */ /* 0x000fc400078ec0ff */
[----:B------:R-:W-:Y:S01]  /*cec0*/  LOP3.LUT R12, R6, 0xffff0000, RZ, 0xc0, !PT ;  /* 0xffff0000060c7812 */ /* 0x000fe200078ec0ff */
[-C--:B------:R-:W-:Y:S01]  /*ced0*/  FMUL.FTZ R6, R3, R0.reuse ;  /* 0x0000000003067220 */ /* 0x080fe20000410000 */
[----:B------:R-:W-:Y:S01]  /*cee0*/  LOP3.LUT R24, R13, 0xffff0000, RZ, 0xc0, !PT ;  /* 0xffff00000d187812 */ /* 0x000fe200078ec0ff */
[----:B------:R-:W-:Y:S01]  /*cef0*/  IMAD.U32 R13, R7, 0x10000, RZ ;  /* 0x00010000070d7824 */ /* 0x000fe200078e00ff */
[----:B------:R-:W-:Y:S01]  /*cf00*/  LOP3.LUT R23, R15, 0xffff0000, RZ, 0xc0, !PT ;  /* 0xffff00000f177812 */ /* 0x000fe200078ec0ff */
[----:B------:R-:W-:Y:S01]  /*cf10*/  FFMA.FTZ R31, R16, R0, -R14 ;  /* 0x00000000101f7223 */ /* 0x000fe2000001080e */
        /* <DEDUP_REMOVED lines=22> */
[----:B------:R-:W-:Y:S02]  /*d080*/  FMUL.FTZ R7, R12, R3 ;  /* 0x000000030c077220 */ /* 0x000fe40000410000 */
[----:B------:R-:W-:-:S02]  /*d090*/  FMUL.FTZ R4, R13, R5 ;  /* 0x000000050d047220 */ /* 0x000fc40000410000 */
        /* <DEDUP_REMOVED lines=16> */
[-C--:B------:R-:W-:Y:S02]  /*d1a0*/  FMUL.FTZ R5, R15, R3.reuse ;  /* 0x000000030f057220 */ /* 0x080fe40000410000 */
        /* <DEDUP_REMOVED lines=10> */
[----:B------:R1:W-:Y:S04]  /*d250*/  STS.128 [R32], R12 ;  /* 0x0000000c20007388 */ /* 0x0003e80000000c00 */
[----:B------:R1:W-:Y:S02]  /*d260*/  STS.128 [R25+0x18100], R4 ;  /* 0x0181000419007388 */ /* 0x0003e40000000c00 */
.L_x_1808:
[----:B------:R-:W-:Y:S05]  /*d270*/  BSYNC B0 ;  /* 0x0000000000007941 */ /* 0x000fea0003800000 */
.L_x_1807:
        /* <DEDUP_REMOVED lines=18> */
[C---:B-1----:R-:W-:Y:S01]  /*d3a0*/  SHF.L.U32 R3, R4.reuse, 0x10, RZ ;  /* 0x0000001004037819 */ /* 0x042fe200000006ff */
[C---:B------:R-:W-:Y:S01]  /*d3b0*/  IMAD.U32 R9, R5.reuse, 0x10000, RZ ;  /* 0x0001000005097824 */ /* 0x040fe200078e00ff */
        /* <DEDUP_REMOVED lines=71> */
.L_x_1804:
[----:B------:R-:W-:Y:S05]  /*d830*/  BSYNC B1 ;  /* 0x0000000000017941 */ /* 0x000fea0003800000 */
.L_x_1803:
[----:B------:R-:W-:-:S04]  /*d840*/  IADD3 R0, R206, 0x40, RZ ;  /* 0x00000040ce007810 */ /* 0x000fc80007ffe0ff */
[----:B------:R-:W-:-:S13]  /*d850*/  ISETP.GE.AND P0, PT, R0, R57, PT ;  /* 0x000000390000720c */ /* 0x000fda0003f06270 */
[----:B------:R-:W-:Y:S05]  /*d860*/  @P0 BRA `(.L_x_1771) ;  /* 0x000011c000000947 */ /* 0x000fea0003800000 */
[----:B------:R2:W5:Y:S01]  /*d870*/  LDL R58, [R1] ;  /* 0x00000000013a7983 */ /* 0x0005620000100800 */
        /* <DEDUP_REMOVED lines=10> */
[----:B-1----:R-:W3:Y:S01]  /*d920*/  LDL R32, [R1+0x18] ;  /* 0x0000180001207983 */ /* 0x002ee20000100800 */
        /* <DEDUP_REMOVED lines=20> */
[----:B---3--:R-:W1:Y:S02]  /*da70*/  LDS.128 R12, [R32] ;  /* 0x00000000200c7984 */ /* 0x008e640000000c00 */
        /* <DEDUP_REMOVED lines=8> */
[C---:B------:R-:W-:Y:S01]  /*db00*/  FMUL.FTZ R6, R0.reuse, R3 ;  /* 0x0000000300067220 */ /* 0x040fe20000410000 */
        /* <DEDUP_REMOVED lines=12> */
[-C--:B------:R-:W-:Y:S02]  /*dbd0*/  FMUL.FTZ R7, R0, R9.reuse ;  /* 0x0000000900077220 */ /* 0x080fe40000410000 */
[----:B------:R-:W-:Y:S02]  /*dbe0*/  FMUL.FTZ R8, R3, R8 ;  /* 0x0000000803087220 */ /* 0x000fe40000410000 */
[C---:B------:R-:W-:Y:S02]  /*dbf0*/  FMUL.FTZ R3, R2.reuse, R9 ;  /* 0x0000000902037220 */ /* 0x040fe40000410000 */
[----:B------:R-:W-:Y:S02]  /*dc00*/  FFMA.FTZ R27, R2, R18, -R7 ;  /* 0x00000012021b7223 */ /* 0x000fe40000010807 */
[----:B------:R-:W-:Y:S02]  /*dc10*/  IMAD.U32 R2, R51, 0x10000, RZ ;  /* 0x0001000033027824 */ /* 0x000fe400078e00ff */
[----:B------:R-:W-:-:S02]  /*dc20*/  FFMA.FTZ R28, R4, R17, R8 ;  /* 0x00000011041c7223 */ /* 0x000fc40000010008 */
[----:B------:R-:W-:Y:S01]  /*dc30*/  FFMA.FTZ R26, R0, R18, R3 ;  /* 0x00000012001a7223 */ /* 0x000fe20000010003 */
[----:B------:R-:W-:Y:S01]  /*dc40*/  LOP3.LUT R3, R51, 0xffff0000, RZ, 0xc0, !PT ;  /* 0xffff000033037812 */ /* 0x000fe200078ec0ff */
[-C--:B------:R-:W-:Y:S01]  /*dc50*/  FMUL.FTZ R4, R6, R5.reuse ;  /* 0x0000000506047220 */ /* 0x080fe20000410000 */
[----:B------:R-:W-:Y:S01]  /*dc60*/  LOP3.LUT R0, R34, 0xffff0000, RZ, 0xc0, !PT ;  /* 0xffff000022007812 */ /* 0x000fe200078ec0ff */
[----:B------:R-:W-:Y:S01]  /*dc70*/  FMUL.FTZ R9, R2, R5 ;  /* 0x0000000502097220 */ /* 0x000fe20000410000 */
        /* <DEDUP_REMOVED lines=10> */
[C---:B------:R-:W-:Y:S02]  /*dd20*/  FMUL.FTZ R6, R2.reuse, R13 ;  /* 0x0000000d02067220 */ /* 0x040fe40000410000 */
        /* <DEDUP_REMOVED lines=10> */
[C---:B------:R-:W-:Y:S02]  /*ddd0*/  FMUL.FTZ R5, R3.reuse, R15 ;  /* 0x0000000f03057220 */ /* 0x040fe40000410000 */
[----:B------:R-:W-:Y:S01]  /*dde0*/  FFMA.FTZ R8, R4, R24, -R8 ;  /* 0x0000001804087223 */ /* 0x000fe20000010808 */
        /* <DEDUP_REMOVED lines=11> */
.L_x_1810:
[----:B------:R-:W-:Y:S05]  /*dea0*/  BSYNC B0 ;  /* 0x0000000000007941 */ /* 0x000fea0003800000 */
.L_x_1809:
[----:B------:R-:W-:Y:S01]  /*deb0*/  IADD3 R0, R104, 0x20, RZ ;  /* 0x0000002068007810 */ /* 0x000fe20007ffe0ff */
[----:B------:R-:W-:Y:S03]  /*dec0*/  BSSY B0, `(.L_x_1811) ;  /* 0x000005b000007945 */ /* 0x000fe60003800000 */
[----:B------:R-:W-:-:S13]  /*ded0*/  ISETP.GE.AND P0, PT, R0, c[0x0][0x27c], PT ;  /* 0x00009f0000007a0c */ /* 0x000fda0003f06270 */
        /* <DEDUP_REMOVED lines=89> */
.L_x_1812:
[----:B------:R-:W-:Y:S05]  /*e470*/  BSYNC B0 ;  /* 0x0000000000007941 */ /* 0x000fea0003800000 */
.L_x_1811:
[----:B------:R-:W-:-:S04]  /*e480*/  IADD3 R0, R104, 0x40, RZ ;  /* 0x0000004068007810 */ /* 0x000fc80007ffe0ff */
        /* <DEDUP_REMOVED lines=90> */
.L_x_1771:
[----:B------:R-:W-:Y:S05]  /*ea30*/  BSYNC B2 ;  /* 0x0000000000027941 */ /* 0x000fea0003800000 */
.L_x_1769:
[----:B------:R-:W-:-:S04]  /*ea40*/  DEPBAR.LE SB0, 0x2 ;  /* 0x000080800000791a */ /* 0x000fc80000000000 */
[----:B------:R-:W-:Y:S01]  /*ea50*/  WARPSYNC 0xffffffff ;  /* 0xffffffff00007948 */ /* 0x000fe20003800000 */
[----:B------:R-:W-:Y:S01]  /*ea60*/  BAR.SYNC.DEFER_BLOCKING 0x0 ;  /* 0x0000000000007b1d */ /* 0x000fe20000010000 */
[----:B------:R-:W-:Y:S01]  /*ea70*/  IMAD.MOV.U32 R0, RZ, RZ, 0x20 ;  /* 0x00000020ff007424 */ /* 0x000fe200078e00ff */
[----:B------:R-:W-:Y:S02]  /*ea80*/  LOP3.LUT P0, RZ, R182, 0x2, RZ, 0xc0, !PT ;  /* 0x00000002b6ff7812 */ /* 0x000fe4000780c0ff */
[----:B------:R-:W-:Y:S02]  /*ea90*/  LOP3.LUT P1, RZ, R196, 0x10, RZ, 0xc0, !PT ;  /* 0x00000010c4ff7812 */ /* 0x000fe4000782c0ff */
[----:B------:R-:W-:Y:S01]  /*eaa0*/  SEL R177, R0, 0xffffffe0, !P0 ;  /* 0xffffffe000b17807 */ /* 0x000fe20004000000 */
[----:B------:R-:W-:Y:S04]  /*eab0*/  BSSY B0, `(.L_x_1813) ;  /* 0x000004b000007945 */ /* 0x000fe80003800000 */
[----:B------:R-:W-:Y:S01]  /*eac0*/  IMAD.IADD R8, R184, 0x1, R177 ;  /* 0x00000001b8087824 */ /* 0x000fe200078e02b1 */
[----:B-1----:R1:W3:Y:S04]  /*ead0*/  LDSM.16.M88.4 R12, [R178] ;  /* 0x00000000b20c783b */ /* 0x0022e80000000200 */
[----:B------:R1:W4:Y:S04]  /*eae0*/  LDSM.16.M88.4 R36, [R184] ;  /* 0x00000000b824783b */ /* 0x0003280000000200 */
[----:B------:R1:W2:Y:S04]  /*eaf0*/  LDSM.16.M88.4 R48, [R184+0x800] ;  /* 0x00080000b830783b */ /* 0x0002a80000000200 */
[----:B------:R1:W1:Y:S04]  /*eb00*/  LDSM.16.M88.4 R40, [R184+0x1000] ;  /* 0x00100000b828783b */ /* 0x0002680000000200 */
[----:B------:R1:W1:Y:S04]  /*eb10*/  LDSM.16.M88.4 R52, [R184+0x1800] ;  /* 0x00180000b834783b */ /* 0x0002680000000200 */
[----:B------:R1:W1:Y:S04]  /*eb20*/  LDSM.16.M88.4 R4, [R179] ;  /* 0x00000000b304783b */ /* 0x0002680000000200 */
        /* <DEDUP_REMOVED lines=8> */
[C---:B------:R-:W-:Y:S01]  /*ebb0*/  SHF.L.U64.HI R29, R205.reuse, 0x1, R211 ;  /* 0x00000001cd1d7819 */ /* 0x040fe200000102d3 */
[----:B------:R-:W-:Y:S01]  /*ebc0*/  IMAD R0, R0, c[0x0][0x208], RZ ;  /* 0x0000820000007a24 */ /* 0x000fe200078e02ff */
[C---:B------:R-:W-:Y:S01]  /*ebd0*/  SHF.L.U64.HI R27, R204.reuse, 0x1, R212 ;  /* 0x00000001cc1b7819 */ /* 0x040fe200000102d4 */
[----:B------:R-:W-:Y:S01]  /*ebe0*/  IMAD.SHL.U32 R28, R205, 0x2, RZ ;  /* 0x00000002cd1c7824 */ /* 0x000fe200078e00ff */
[----:B------:R-:W-:Y:S01]  /*ebf0*/  SHF.L.U32 R26, R204, 0x1, RZ ;  /* 0x00000001cc1a7819 */ /* 0x000fe200000006ff */
[----:B------:R-:W-:Y:S01]  /*ec00*/  IMAD R0, R194, c[0x0][0x20c], R0 ;  /* 0x00008300c2007a24 */ /* 0x000fe200078e0200 */
[C---:B------:R-:W-:Y:S01]  /*ec10*/  SHF.L.U64.HI R25, R202.reuse, 0x1, R203 ;  /* 0x00000001ca197819 */ /* 0x040fe200000102cb */
[----:B------:R-:W-:Y:S02]  /*ec20*/  IMAD.SHL.U32 R23, R202, 0x2, RZ ;  /* 0x00000002ca177824 */ /* 0x000fe400078e00ff */
[----:B------:R-:W-:Y:S02]  /*ec30*/  IMAD.IADD R3, R3, 0x1, R0 ;  /* 0x0000000103037824 */ /* 0x000fe400078e0200 */
[----:B------:R-:W-:-:S02]  /*ec40*/  IMAD R0, R9, c[0x0][0x218], RZ ;  /* 0x0000860009007a24 */ /* 0x000fc400078e02ff */
[----:B------:R-:W-:-:S04]  /*ec50*/  IMAD.WIDE.U32 R2, R189, c[0x0][0x218], R2 ;  /* 0x00008600bd027a25 */ /* 0x000fc800078e0002 */
[----:B------:R-:W-:Y:S01]  /*ec60*/  IMAD R9, R189, c[0x0][0x21c], R0 ;  /* 0x00008700bd097a24 */ /* 0x000fe200078e0200 */
[----:B------:R-:W-:-:S04]  /*ec70*/  IADD3 R0, P0, R222, R2, RZ ;  /* 0x00000002de007210 */ /* 0x000fc80007f1e0ff */
[----:B------:R-:W-:Y:S02]  /*ec80*/  IADD3.X R2, R233, R3, R9, P0, !PT ;  /* 0x00000003e9027210 */ /* 0x000fe400007fe409 */
[----:B------:R-:W-:-:S04]  /*ec90*/  LEA R24, P0, R0, c[0x0][0x1f8], 0x1 ;  /* 0x00007e0000187a11 */ /* 0x000fc800078008ff */
[----:B------:R-:W-:Y:S01]  /*eca0*/  LEA.HI.X R20, R0, c[0x0][0x1fc], R2, 0x1, P0 ;  /* 0x00007f0000147a11 */ /* 0x000fe200000f0c02 */
[----:B------:R-:W-:Y:S06]  /*ecb0*/  BRA.DIV ~URZ, `(.L_x_1815) ;  /* 0x0000b9727f007947 */ /* 0x000fec000b800000 */
[----:B------:R4:W3:Y:S02]  /*ecc0*/  SHFL.IDX PT, R9, R20, RZ, 0x181f ;  /* 0x00181fff14097589 */ /* 0x0008e400000e0000 */
.L_x_1908:
[----:B------:R-:W-:Y:S05]  /*ecd0*/  BRA.DIV ~URZ, `(.L_x_1816) ;  /* 0x0000b9c27f007947 */ /* 0x000fea000b800000 */
[----:B------:R-:W4:Y:S01]  /*ece0*/  SHFL.IDX PT, R0, R24, RZ, 0x181f ;  /* 0x00181fff18007589 */ /* 0x000f2200000e0000 */
[C---:B------:R-:W-:Y:S02]  /*ecf0*/  LOP3.LUT P3, RZ, R196.reuse, 0x2, RZ, 0xc0, !PT ;  /* 0x00000002c4ff7812 */ /* 0x040fe4000786c0ff */
[C---:B------:R-:W-:Y:S02]  /*ed00*/  LOP3.LUT P2, RZ, R196.reuse, 0x1, RZ, 0xc0, !PT ;  /* 0x00000001c4ff7812 */ /* 0x040fe4000784c0ff */
[----:B------:R-:W-:Y:S02]  /*ed10*/  LOP3.LUT P4, RZ, R196, 0x4, RZ, 0xc0, !PT ;  /* 0x00000004c4ff7812 */ /* 0x000fe4000788c0ff */
[----:B------:R-:W-:Y:S02]  /*ed20*/  SEL R22, RZ, 0x10, P3 ;  /* 0x00000010ff167807 */ /* 0x000fe40001800000 */
[----:B------:R-:W-:-:S02]  /*ed30*/  SEL R21, RZ, 0x10, P2 ;  /* 0x00000010ff157807 */ /* 0x000fc40001000000 */
[C---:B----4-:R-:W-:Y:S02]  /*ed40*/  IADD3 R2, P0, R0.reuse, R23, RZ ;  /* 0x0000001700027210 */ /* 0x050fe40007f1e0ff */
[----:B------:R-:W-:-:S03]  /*ed50*/  IADD3 R18, P1, R0, R26, RZ ;  /* 0x0000001a00127210 */ /* 0x000fc60007f3e0ff */
[C---:B---3--:R-:W-:Y:S01]  /*ed60*/  IMAD.X R3, R9.reuse, 0x1, R25, P0 ;  /* 0x0000000109037824 */ /* 0x048fe200000e0619 */
[----:B------:R-:W-:Y:S01]  /*ed70*/  IADD3 R16, P0, R0, R28, RZ ;  /* 0x0000001c00107210 */ /* 0x000fe20007f1e0ff */
[C---:B------:R-:W-:Y:S01]  /*ed80*/  IMAD.X R19, R9.reuse, 0x1, R27, P1 ;  /* 0x0000000109137824 */ /* 0x040fe200008e061b */
[----:B------:R-:W3:Y:S03]  /*ed90*/  SHFL.IDX PT, R0, R24, 0x1, 0x181f ;  /* 0x00381f0018007f89 */ /* 0x000ee600000e0000 */
[----:B------:R-:W-:Y:S01]  /*eda0*/  IMAD.X R17, R9, 0x1, R29, P0 ;  /* 0x0000000109117824 */ /* 0x000fe200000e061d */
[----:B------:R-:W-:Y:S01]  /*edb0*/  @!PT LDS RZ, [RZ] ;  /* 0x00000000fffff984 */ /* 0x000fe20000000800 */
[----:B------:R4:W-:Y:S04]  /*edc0*/  LDGSTS.E.BYPASS.LTC128B.128 [R107+0x6100], [R2.64], !P3 ;  /* 0x06100000026b7fae */ /* 0x0009e8000d901d48 */
[----:B------:R4:W-:Y:S04]  /*edd0*/  LDGSTS.E.BYPASS.LTC128B.128 [R107+0x8100], [R18.64], !P2 ;  /* 0x08100000126b7fae */ /* 0x0009e8000d101d48 */
[----:B------:R4:W-:Y:S04]  /*ede0*/  LDGSTS.E.BYPASS.LTC128B.128 [R107+0xa100], [R16.64], !P4 ;  /* 0x0a100000106b7fae */ /* 0x0009e8000e101d48 */
[----:B------:R2:W1:Y:S02]  /*edf0*/  SHFL.IDX PT, R9, R20, 0x1, 0x181f ;  /* 0x00381f0014097f89 */ /* 0x00046400000e0000 */
[----:B--2---:R-:W-:-:S02]  /*ee00*/  IMAD.MOV.U32 R20, RZ, RZ, R149 ;  /* 0x000000ffff147224 */ /* 0x004fc400078e0095 */
.L_x_1909:
[----:B---34-:R-:W-:Y:S02]  /*ee10*/  IADD3 R2, -R22, 0x10, RZ ;  /* 0x0000001016027810 */ /* 0x018fe40007ffe1ff */
[----:B------:R-:W-:-:S02]  /*ee20*/  IADD3 R3, -R21, 0x10, RZ ;  /* 0x0000001015037810 */ /* 0x000fc40007ffe1ff */
[----:B------:R-:W-:-:S04]  /*ee30*/  LOP3.LUT R2, R2, 0xf, RZ, 0xc0, !PT ;  /* 0x0000000f02027812 */ /* 0x000fc800078ec0ff */
[-C--:B------:R-:W-:Y:S02]  /*ee40*/  IADD3 R18, P1, P0, R2, R0.reuse, R23 ;  /* 0x0000000002127210 */ /* 0x080fe4000783e017 */
[----:B------:R-:W-:Y:S02]  /*ee50*/  LOP3.LUT R2, R3, 0xf, RZ, 0xc0, !PT ;  /* 0x0000000f03027812 */ /* 0x000fe400078ec0ff */
[----:B------:R-:W-:Y:S02]  /*ee60*/  IADD3 R3, -R20, 0x10, RZ ;  /* 0x0000001014037810 */ /* 0x000fe40007ffe1ff */
[----:B-1----:R-:W-:Y:S02]  /*ee70*/  IADD3.X R19, RZ, R9, R25, P1, P0 ;  /* 0x00000009ff137210 */ /* 0x002fe40000fe0419 */
        /* <DEDUP_REMOVED lines=14> */
.L_x_1814:
[----:B------:R-:W-:Y:S05]  /*ef60*/  BSYNC B0 ;  /* 0x0000000000007941 */ /* 0x000fea0003800000 */
.L_x_1813:
[----:B-1----:R-:W-:Y:S01]  /*ef70*/  IMAD.MOV.U32 R2, RZ, RZ, 0x40 ;  /* 0x00000040ff027424 */ /* 0x002fe200078e00ff */
        /* <DEDUP_REMOVED lines=8> */
[----:B-----5:R-:W1:Y:S03]  /*f000*/  LDSM.16.M88.4 R56, [R2] ;  /* 0x000000000238783b */ /* 0x020e660000000200 */
[C---:B--2---:R-:W-:Y:S01]  /*f010*/  HMMA.16816.F32.BF16 R32, R12.reuse, R48, RZ ;  /* 0x000000300c20723c */ /* 0x044fe200000418ff */
[----:B------:R-:W2:Y:S04]  /*f020*/  LDSM.16.M88.4 R68, [R2+0x800] ;  /* 0x000800000244783b */ /* 0x000ea80000000200 */
[----:B------:R-:W3:Y:S03]  /*f030*/  LDSM.16.M88.4 R76, [R2+0x1000] ;  /* 0x00100000024c783b */ /* 0x000ee60000000200 */
[C---:B------:R-:W-:Y:S01]  /*f040*/  HMMA.16816.F32.BF16 R24, R12.reuse, R36, RZ ;  /* 0x000000240c18723c */ /* 0x040fe200000418ff */
[----:B------:R-:W2:Y:S04]  /*f050*/  LDSM.16.M88.4 R84, [R2+0x1800] ;  /* 0x001800000254783b */ /* 0x000ea80000000200 */
[----:B------:R-:W-:Y:S03]  /*f060*/  LDSM.16.M88.4 R88, [R184+0x3000] ;  /* 0x00300000b858783b */ /* 0x000fe60000000200 */
[C---:B------:R-:W-:Y:S01]  /*f070*/  HMMA.16816.F32.BF16 R48, R12.reuse, R50, RZ ;  /* 0x000000320c30723c */ /* 0x040fe200000418ff */
[----:B------:R-:W-:Y:S04]  /*f080*/  LDSM.16.M88.4 R92, [R0+0x2000] ;  /* 0x00200000005c783b */ /* 0x000fe80000000200 */
[----:B------:R-:W-:Y:S03]  /*f090*/  LDSM.16.M88.4 R96, [R0+0x2800] ;  /* 0x002800000060783b */ /* 0x000fe60000000200 */
[C---:B------:R-:W-:Y:S01]  /*f0a0*/  HMMA.16816.F32.BF16 R44, R12.reuse, R40, RZ ;  /* 0x000000280c2c723c */ /* 0x040fe200000418ff */
[----:B------:R-:W4:Y:S01]  /*f0b0*/  LDL R150, [R1+0x4] ;  /* 0x0000040001967983 */ /* 0x000f220000100800 */
[----:B------:R-:W-:Y:S06]  /*f0c0*/  BSSY B0, `(.L_x_1817) ;  /* 0x000027f000007945 */ /* 0x000fec0003800000 */
[C---:B------:R-:W-:Y:S08]  /*f0d0*/  HMMA.16816.F32.BF16 R40, R12.reuse, R42, RZ ;  /* 0x0000002a0c28723c */ /* 0x040ff000000418ff */
[C---:B------:R-:W-:Y:S08]  /*f0e0*/  HMMA.16816.F32.BF16 R36, R12.reuse, R52, RZ ;  /* 0x000000340c24723c */ /* 0x040ff000000418ff */
[----:B------:R-:W-:Y:S08]  /*f0f0*/  HMMA.16816.F32.BF16 R28, R12, R54, RZ ;  /* 0x000000360c1c723c */ /* 0x000ff000000418ff */
[C---:B------:R-:W-:Y:S08]  /*f100*/  HMMA.16816.F32.BF16 R52, R4.reuse, R62, R20 ;  /* 0x0000003e0434723c */ /* 0x040ff00000041814 */
[C---:B------:R-:W-:Y:S01]  /*f110*/  HMMA.16816.F32.BF16 R20, R4.reuse, R60, R24 ;  /* 0x0000003c0414723c */ /* 0x040fe20000041818 */
[----:B------:R-:W-:Y:S07]  /*f120*/  LDSM.16.M88.4 R24, [R0] ;  /* 0x000000000018783b */ /* 0x000fee0000000200 */
[C---:B------:R-:W-:Y:S08]  /*f130*/  HMMA.16816.F32.BF16 R12, R4.reuse, R64, R32 ;  /* 0x00000040040c723c */ /* 0x040ff00000041820 */
[C---:B------:R-:W-:Y:S08]  /*f140*/  HMMA.16816.F32.BF16 R48, R4.reuse, R66, R48 ;  /* 0x000000420430723c */ /* 0x040ff00000041830 */
[C---:B------:R-:W-:Y:S08]  /*f150*/  HMMA.16816.F32.BF16 R60, R4.reuse, R74, R40 ;  /* 0x0000004a043c723c */ /* 0x040ff00000041828 */
[C---:B------:R-:W-:Y:S01]  /*f160*/  HMMA.16816.F32.BF16 R64, R4.reuse, R72, R44 ;  /* 0x000000480440723c */ /* 0x040fe2000004182c */
[----:B------:R-:W-:Y:S04]  /*f170*/  LDSM.16.M88.4 R44, [R0+0x800] ;  /* 0x00080000002c783b */ /* 0x000fe80000000200 */
[----:B------:R-:W-:Y:S03]  /*f180*/  LDSM.16.M88.4 R72, [R0+0x1800] ;  /* 0x001800000048783b */ /* 0x000fe60000000200 */
[C---:B------:R-:W-:Y:S08]  /*f190*/  HMMA.16816.F32.BF16 R40, R4.reuse, R80, R36 ;  /* 0x000000500428723c */ /* 0x040ff00000041824 */
[----:B------:R-:W-:Y:S01]  /*f1a0*/  HMMA.16816.F32.BF16 R36, R4, R82, R28 ;  /* 0x000000520424723c */ /* 0x000fe2000004181c */
[----:B------:R-:W3:Y:S04]  /*f1b0*/  LDSM.16.M88.4 R4, [R180] ;  /* 0x00000000b404783b */ /* 0x000ee80000000200 */
[----:B------:R-:W-:Y:S03]  /*f1c0*/  LDSM.16.M88.4 R80, [R184+0x2000] ;  /* 0x00200000b850783b */ /* 0x000fe60000000200 */
[C---:B-1----:R-:W-:Y:S08]  /*f1d0*/  HMMA.16816.F32.BF16 R32, R16.reuse, R56, R20 ;  /* 0x000000381020723c */ /* 0x042ff00000041814 */
[C---:B--2---:R-:W-:Y:S01]  /*f1e0*/  HMMA.16816.F32.BF16 R20, R16.reuse, R68, R12 ;  /* 0x000000441014723c */ /* 0x044fe2000004180c */
[----:B------:R-:W-:Y:S07]  /*f1f0*/  LDSM.16.M88.4 R12, [R178+0x4000] ;  /* 0x00400000b20c783b */ /* 0x000fee0000000200 */
[C---:B------:R-:W-:Y:S01]  /*f200*/  HMMA.16816.F32.BF16 R48, R16.reuse, R70, R48 ;  /* 0x000000461030723c */ /* 0x040fe20000041830 */
[----:B------:R-:W1:Y:S07]  /*f210*/  LDSM.16.M88.4 R68, [R0+0x1000] ;  /* 0x001000000044783b */ /* 0x000e6e0000000200 */
[C---:B------:R-:W-:Y:S08]  /*f220*/  HMMA.16816.F32.BF16 R28, R16.reuse, R58, R52 ;  /* 0x0000003a101c723c */ /* 0x040ff00000041834 */
[C---:B---3--:R-:W-:Y:S01]  /*f230*/  HMMA.16816.F32.BF16 R52, R16.reuse, R76, R64 ;  /* 0x0000004c1034723c */ /* 0x048fe20000041840 */
[----:B------:R-:W-:Y:S07]  /*f240*/  LDSM.16.M88.4 R64, [R184+0x3800] ;  /* 0x00380000b840783b */ /* 0x000fee0000000200 */
[C---:B------:R-:W-:Y:S08]  /*f250*/  HMMA.16816.F32.BF16 R40, R16.reuse, R84, R40 ;  /* 0x000000541028723c */ /* 0x040ff00000041828 */
[C---:B------:R-:W-:Y:S01]  /*f260*/  HMMA.16816.F32.BF16 R56, R16.reuse, R78, R60 ;  /* 0x0000004e1038723c */ /* 0x040fe2000004183c */
[----:B------:R-:W-:Y:S07]  /*f270*/  LDSM.16.M88.4 R60, [R8+0x2000] ;  /* 0x00200000083c783b */ /* 0x000fee0000000200 */
[----:B------:R-:W-:Y:S01]  /*f280*/  HMMA.16816.F32.BF16 R36, R16, R86, R36 ;  /* 0x000000561024723c */ /* 0x000fe20000041824 */
[----:B------:R-:W2:Y:S07]  /*f290*/  LDSM.16.M88.4 R84, [R184+0x2800] ;  /* 0x00280000b854783b */ /* 0x000eae0000000200 */
[C---:B------:R-:W-:Y:S08]  /*f2a0*/  HMMA.16816.F32.BF16 R32, R4.reuse, R24, R32 ;  /* 0x000000180420723c */ /* 0x040ff00000041820 */
[C---:B------:R-:W-:Y:S08]  /*f2b0*/  HMMA.16816.F32.BF16 R28, R4.reuse, R26, R28 ;  /* 0x0000001a041c723c */ /* 0x040ff0000004181c */
[C---:B------:R-:W-:Y:S08]  /*f2c0*/  HMMA.16816.F32.BF16 R24, R4.reuse, R44, R20 ;  /* 0x0000002c0418723c */ /* 0x040ff00000041814 */
[C---:B-1----:R-:W-:Y:S08]  /*f2d0*/  HMMA.16816.F32.BF16 R16, R4.reuse, R68, R52 ;  /* 0x000000440410723c */ /* 0x042ff00000041834 */
[C---:B------:R-:W-:Y:S08]  /*f2e0*/  HMMA.16816.F32.BF16 R76, R4.reuse, R72, R40 ;  /* 0x00000048044c723c */ /* 0x040ff00000041828 */
[C---:B------:R-:W-:Y:S01]  /*f2f0*/  HMMA.16816.F32.BF16 R20, R4.reuse, R46, R48 ;  /* 0x0000002e0414723c */ /* 0x040fe20000041830 */
[----:B------:R-:W-:Y:S07]  /*f300*/  LDSM.16.M88.4 R44, [R8+0x2800] ;  /* 0x00280000082c783b */ /* 0x000fee0000000200 */
[C---:B------:R-:W-:Y:S08]  /*f310*/  HMMA.16816.F32.BF16 R68, R4.reuse, R70, R56 ;  /* 0x000000460444723c */ /* 0x040ff00000041838 */
[----:B------:R-:W-:Y:S01]  /*f320*/  HMMA.16816.F32.BF16 R72, R4, R74, R36 ;  /* 0x0000004a0448723c */ /* 0x000fe20000041824 */
[----:B------:R-:W1:Y:S04]  /*f330*/  LDSM.16.M88.4 R4, [R179+0x4000] ;  /* 0x00400000b304783b */ /* 0x000e680000000200 */
[----:B------:R-:W-:Y:S03]  /*f340*/  LDSM.16.M88.4 R36, [R8+0x3000] ;  /* 0x003000000824783b */ /* 0x000fe60000000200 */
[C---:B------:R-:W-:Y:S08]  /*f350*/  HMMA.16816.F32.BF16 R52, R12.reuse, R80, R32 ;  /* 0x000000500c34723c */ /* 0x040ff00000041820 */
[C---:B--2---:R-:W-:Y:S01]  /*f360*/  HMMA.16816.F32.BF16 R48, R12.reuse, R84, R24 ;  /* 0x000000540c30723c */ /* 0x044fe20000041818 */
[----:B------:R-:W-:Y:S07]  /*f370*/  LDSM.16.M88.4 R24, [R180+0x4000] ;  /* 0x00400000b418783b */ /* 0x000fee0000000200 */
[C---:B------:R-:W-:Y:S01]  /*f380*/  HMMA.16816.F32.BF16 R40, R12.reuse, R86, R20 ;  /* 0x000000560c28723c */ /* 0x040fe20000041814 */
[----:B------:R-:W-:Y:S07]  /*f390*/  LDSM.16.M88.4 R84, [R2+0x2000] ;  /* 0x002000000254783b */ /* 0x000fee0000000200 */
[C---:B------:R-:W-:Y:S01]  /*f3a0*/  HMMA.16816.F32.BF16 R32, R12.reuse, R88, R16 ;  /* 0x000000580c20723c */ /* 0x040fe20000041810 */
[----:B------:R-:W2:Y:S07]  /*f3b0*/  LDSM.16.M88.4 R16, [R181+0x4000] ;  /* 0x00400000b510783b */ /* 0x000eae0000000200 */
[----:B------:R-:W-:Y:S08]  /*f3c0*/  HMMA.16816.F32.BF16 R56, R12, R82, R28 ;  /* 0x000000520c38723c */ /* 0x000ff0000004181c */
[----:B-1----:R-:W-:Y:S08]  /*f3d0*/  HMMA.16816.F32.BF16 R20, R4, R60, R52 ;  /* 0x0000003c0414723c */ /* 0x002ff00000041834 */
[C---:B------:R-:W-:Y:S01]  /*f3e0*/  HMMA.16816.F32.BF16 R28, R12.reuse, R90, R68 ;  /* 0x0000005a0c1c723c */ /* 0x040fe20000041844 */
[----:B------:R-:W1:Y:S07]  /*f3f0*/  LDSM.16.M88.4 R88, [R8+0x3800] ;  /* 0x003800000858783b */ /* 0x000e6e0000000200 */
[C---:B------:R-:W-:Y:S01]  /*f400*/  HMMA.16816.F32.BF16 R52, R12.reuse, R64, R76 ;  /* 0x000000400c34723c */ /* 0x040fe2000004184c */
[----:B------:R-:W-:Y:S07]  /*f410*/  LDSM.16.M88.4 R76, [R2+0x3800] ;  /* 0x00380000024c783b */ /* 0x000fee0000000200 */
[----:B------:R-:W-:Y:S01]  /*f420*/  HMMA.16816.F32.BF16 R80, R12, R66, R72 ;  /* 0x000000420c50723c */ /* 0x000fe20000041848 */
[----:B------:R-:W-:Y:S07]  /*f430*/  LDSM.16.M88.4 R64, [R184+0x4000] ;  /* 0x00400000b840783b */ /* 0x000fee0000000200 */
[----:B------:R-:W-:Y:S08]  /*f440*/  HMMA.16816.F32.BF16 R60, R4, R62, R56 ;  /* 0x0000003e043c723c */ /* 0x000ff00000041838 */
[----:B--2---:R-:W-:Y:S01]  /*f450*/  HMMA.16816.F32.BF16 R12, R16, R84, R20 ;  /* 0x00000054100c723c */ /* 0x004fe20000041814 */
[----:B------:R-:W2:Y:S07]  /*f460*/  LDSM.16.M88.4 R20, [R178+0x8000] ;  /* 0x00800000b214783b */ /* 0x000eae0000000200 */
[C---:B------:R-:W-:Y:S01]  /*f470*/  HMMA.16816.F32.BF16 R68, R4.reuse, R46, R40 ;  /* 0x0000002e0444723c */ /* 0x040fe20000041828 */
[----:B------:R-:W3:Y:S07]  /*f480*/  LDSM.16.M88.4 R40, [R2+0x2800] ;  /* 0x002800000228783b */ /* 0x000eee0000000200 */
[C---:B------:R-:W-:Y:S08]  /*f490*/  HMMA.16816.F32.BF16 R72, R4.reuse, R44, R48 ;  /* 0x0000002c0448723c */ /* 0x040ff00000041830 */
[C---:B------:R-:W-:Y:S08]  /*f4a0*/  HMMA.16816.F32.BF16 R56, R4.reuse, R36, R32 ;  /* 0x000000240438723c */ /* 0x040ff00000041820 */
[----:B------:R-:W-:Y:S01]  /*f4b0*/  HMMA.16816.F32.BF16 R48, R4, R38, R28 ;  /* 0x000000260430723c */ /* 0x000fe2000004181c */
[----:B------:R-:W3:Y:S07]  /*f4c0*/  LDSM.16.M88.4 R36, [R2+0x3000] ;  /* 0x003000000224783b */ /* 0x000eee0000000200 */
[----:B------:R-:W-:Y:S01]  /*f4d0*/  HMMA.16816.F32.BF16 R32, R16, R86, R60 ;  /* 0x000000561020723c */ /* 0x000fe2000004183c */
[----:B------:R-:W-:Y:S04]  /*f4e0*/  LDSM.16.M88.4 R84, [R8+0x4000] ;  /* 0x004000000854783b */ /* 0x000fe80000000200 */
[----:B------:R-:W-:Y:S03]  /*f4f0*/  LDSM.16.M88.4 R60, [R0+0x3800] ;  /* 0x00380000003c783b */ /* 0x000fe60000000200 */
[----:B------:R-:W-:Y:S01]  /*f500*/  HMMA.16816.F32.BF16 R28, R24, R92, R12 ;  /* 0x0000005c181c723c */ /* 0x000fe2000004180c */
[----:B------:R-:W4:Y:S07]  /*f510*/  LDSM.16.M88.4 R12, [R179+0x8000] ;  /* 0x00800000b30c783b */ /* 0x000f2e0000000200 */
[----:B-1----:R-:W-:Y:S08]  /*f520*/  HMMA.16816.F32.BF16 R52, R4, R88, R52 ;  /* 0x000000580434723c */ /* 0x002ff00000041834 */
[----:B------:R-:W-:Y:S01]  /*f530*/  HMMA.16816.F32.BF16 R32, R24, R94, R32 ;  /* 0x0000005e1820723c */ /* 0x000fe20000041820 */
[----:B------:R-:W-:Y:S07]  /*f540*/  LDSM.16.M88.4 R92, [R8+0x4800] ;  /* 0x00480000085c783b */ /* 0x000fee0000000200 */
[----:B--2---:R-:W-:Y:S08]  /*f550*/  HMMA.16816.F32.BF16 R28, R20, R64, R28 ;  /* 0x00000040141c723c */ /* 0x004ff0000004181c */
[C---:B---3--:R-:W-:Y:S08]  /*f560*/  HMMA.16816.F32.BF16 R44, R16.reuse, R40, R72 ;  /* 0x00000028102c723c */ /* 0x048ff00000041848 */
[----:B------:R-:W-:Y:S08]  /*f570*/  HMMA.16816.F32.BF16 R72, R16, R42, R68 ;  /* 0x0000002a1048723c */ /* 0x000ff00000041844 */
[----:B------:R-:W-:Y:S01]  /*f580*/  HMMA.16816.F32.BF16 R80, R4, R90, R80 ;  /* 0x0000005a0450723c */ /* 0x000fe20000041850 */
[----:B------:R-:W-:Y:S04]  /*f590*/  LDSM.16.M88.4 R4, [R181+0x8000] ;  /* 0x00800000b504783b */ /* 0x000fe80000000200 */
[----:B------:R-:W-:Y:S03]  /*f5a0*/  LDSM.16.M88.4 R88, [R0+0x4000] ;  /* 0x004000000058783b */ /* 0x000fe60000000200 */
[C---:B------:R-:W-:Y:S01]  /*f5b0*/  HMMA.16816.F32.BF16 R68, R16.reuse, R76, R52 ;  /* 0x0000004c1044723c */ /* 0x040fe20000041834 */
[----:B------:R-:W1:Y:S07]  /*f5c0*/  LDSM.16.M88.4 R52, [R2+0x4000] ;  /* 0x004000000234783b */ /* 0x000e6e0000000200 */
[----:B------:R-:W-:Y:S01]  /*f5d0*/  HMMA.16816.F32.BF16 R100, R16, R36, R56 ;  /* 0x000000241064723c */ /* 0x000fe20000041838 */
[----:B------:R-:W2:Y:S07]  /*f5e0*/  LDSM.16.M88.4 R56, [R184+0x4800] ;  /* 0x00480000b838783b */ /* 0x000eae0000000200 */
[----:B------:R-:W-:Y:S08]  /*f5f0*/  HMMA.16816.F32.BF16 R32, R20, R66, R32 ;  /* 0x000000421420723c */ /* 0x000ff00000041820 */
[----:B----4-:R-:W-:Y:S08]  /*f600*/  HMMA.16816.F32.BF16 R28, R12, R84, R28 ;  /* 0x000000540c1c723c */ /* 0x010ff0000004181c */
[----:B------:R-:W-:Y:S01]  /*f610*/  HMMA.16816.F32.BF16 R112, R16, R38, R48 ;  /* 0x000000261070723c */ /* 0x000fe20000041830 */
[----:B------:R-:W3:Y:S07]  /*f620*/  LDSM.16.M88.4 R48, [R0+0x3000] ;  /* 0x003000000030783b */ /* 0x000eee0000000200 */
[----:B------:R-:W-:Y:S08]  /*f630*/  HMMA.16816.F32.BF16 R40, R24, R96, R44 ;  /* 0x000000601828723c */ /* 0x000ff0000004182c */
[----:B------:R-:W-:Y:S01]  /*f640*/  HMMA.16816.F32.BF16 R64, R16, R78, R80 ;  /* 0x0000004e1040723c */ /* 0x000fe20000041850 */
[----:B------:R-:W4:Y:S04]  /*f650*/  LDSM.16.M88.4 R16, [R180+0x8000] ;  /* 0x00800000b410783b */ /* 0x000f280000000200 */
[----:B------:R-:W4:Y:S03]  /*f660*/  LDSM.16.M88.4 R76, [R184+0x5000] ;  /* 0x00500000b84c783b */ /* 0x000f260000000200 */
[----:B------:R-:W-:Y:S01]  /*f670*/  HMMA.16816.F32.BF16 R44, R24, R98, R72 ;  /* 0x00000062182c723c */ /* 0x000fe20000041848 */
[----:B------:R-:W4:Y:S04]  /*f680*/  LDSM.16.M88.4 R80, [R2+0x4800] ;  /* 0x004800000250783b */ /* 0x000f280000000200 */
[----:B------:R-:W4:Y:S03]  /*f690*/  LDSM.16.M88.4 R72, [R8+0x5000] ;  /* 0x005000000848783b */ /* 0x000f260000000200 */
[----:B------:R-:W-:Y:S08]  /*f6a0*/  HMMA.16816.F32.BF16 R36, R12, R86, R32 ;  /* 0x000000560c24723c */ /* 0x000ff00000041820 */
[----:B-1----:R-:W-:Y:S08]  /*f6b0*/  HMMA.16816.F32.BF16 R28, R4, R52, R28 ;  /* 0x00000034041c723c */ /* 0x002ff0000004181c */
[----:B--2---:R-:W-:Y:S08]  /*f6c0*/  HMMA.16816.F32.BF16 R40, R20, R56, R40 ;  /* 0x000000381428723c */ /* 0x004ff00000041828 */
[----:B---3--:R-:W-:Y:S08]  /*f6d0*/  HMMA.16816.F32.BF16 R32, R24, R48, R100 ;  /* 0x000000301820723c */ /* 0x008ff00000041864 */
[----:B------:R-:W-:Y:S01]  /*f6e0*/  HMMA.16816.F32.BF16 R44, R20, R58, R44 ;  /* 0x0000003a142c723c */ /* 0x000fe2000004182c */
[----:B------:R-:W-:Y:S07]  /*f6f0*/  LDSM.16.M88.4 R56, [R2+0x5000] ;  /* 0x005000000238783b */ /* 0x000fee0000000200 */
[----:B------:R-:W-:Y:S08]  /*f700*/  HMMA.16816.F32.BF16 R36, R4, R54, R36 ;  /* 0x000000360424723c */ /* 0x000ff00000041824 */
[----:B----4-:R-:W-:Y:S08]  /*f710*/  HMMA.16816.F32.BF16 R52, R16, R88, R28 ;  /* 0x000000581034723c */ /* 0x010ff0000004181c */
[----:B------:R-:W-:Y:S08]  /*f720*/  HMMA.16816.F32.BF16 R40, R12, R92, R40 ;  /* 0x0000005c0c28723c */ /* 0x000ff00000041828 */
[C---:B------:R-:W-:Y:S08]  /*f730*/  HMMA.16816.F32.BF16 R84, R24.reuse, R50, R112 ;  /* 0x000000321854723c */ /* 0x040ff00000041870 */
[----:B------:R-:W-:Y:S01]  /*f740*/  HMMA.16816.F32.BF16 R100, R24, R60, R68 ;  /* 0x0000003c1864723c */ /* 0x000fe20000041844 */
[----:B------:R-:W1:Y:S01]  /*f750*/  LDSM.16.M88.4 R68, [R184+0x5800] ;  /* 0x00580000b844783b */ /* 0x000e620000000200 */
[----:B------:R-:W-:-:S06]  /*f760*/  FMUL.FTZ R3, R52, c[0x0][0x320] ;  /* 0x0000c80034037a20 */ /* 0x000fcc0000410000 */
[----:B------:R-:W-:Y:S08]  /*f770*/  HMMA.16816.F32.BF16 R28, R20, R76, R32 ;  /* 0x0000004c141c723c */ /* 0x000ff00000041820 */
[----:B------:R-:W-:Y:S01]  /*f780*/  HMMA.16816.F32.BF16 R96, R24, R62, R64 ;  /* 0x0000003e1860723c */ /* 0x000fe20000041840 */
[----:B------:R-:W2:Y:S04]  /*f790*/  LDSM.16.M88.4 R60, [R0+0x4800] ;  /* 0x00480000003c783b */ /* 0x000ea80000000200 */
[----:B------:R-:W3:Y:S03]  /*f7a0*/  LDSM.16.M88.4 R64, [R0+0x5000] ;  /* 0x005000000040783b */ /* 0x000ee60000000200 */
[----:B------:R-:W-:Y:S08]  /*f7b0*/  HMMA.16816.F32.BF16 R24, R12, R94, R44 ;  /* 0x0000005e0c18723c */ /* 0x000ff0000004182c */
[----:B------:R-:W-:Y:S08]  /*f7c0*/  HMMA.16816.F32.BF16 R48, R16, R90, R36 ;  /* 0x0000005a1030723c */ /* 0x000ff00000041824 */
[----:B------:R-:W-:Y:S01]  /*f7d0*/  HMMA.16816.F32.BF16 R32, R4, R80, R40 ;  /* 0x000000500420723c */ /* 0x000fe20000041828 */
[----:B------:R4:W-:Y:S07]  /*f7e0*/  MUFU.TANH R80, R3 ;  /* 0x0000000300507308 */ /* 0x0009ee0000002400 */
[----:B------:R-:W-:Y:S08]  /*f7f0*/  HMMA.16816.F32.BF16 R40, R20, R78, R84 ;  /* 0x0000004e1428723c */ /* 0x000ff00000041854 */
[----:B------:R-:W-:Y:S01]  /*f800*/  HMMA.16816.F32.BF16 R36, R12, R72, R28 ;  /* 0x000000480c24723c */ /* 0x000fe2000004181c */
[----:B----4-:R-:W-:-:S04]  /*f810*/  FMUL.FTZ R3, R53, c[0x0][0x320] ;  /* 0x0000c80035037a20 */ /* 0x010fc80000410000 */
[----:B------:R4:W-:Y:S03]  /*f820*/  MUFU.TANH R77, R3 ;  /* 0x00000003004d7308 */ /* 0x0009e60000002400 */
[----:B------:R-:W-:Y:S08]  /*f830*/  HMMA.16816.F32.BF16 R24, R4, R82, R24 ;  /* 0x000000520418723c */ /* 0x000ff00000041818 */
[----:B-1----:R-:W-:Y:S01]  /*f840*/  HMMA.16816.F32.BF16 R28, R20, R68, R100 ;  /* 0x00000044141c723c */ /* 0x002fe20000041864 */
[----:B----4-:R-:W-:-:S07]  /*f850*/  FMUL.FTZ R3, R54, c[0x0][0x320] ;  /* 0x0000c80036037a20 */ /* 0x010fce0000410000 */
[----:B--2---:R-:W-:Y:S01]  /*f860*/  HMMA.16816.F32.BF16 R44, R16, R60, R32 ;  /* 0x0000003c102c723c */ /* 0x004fe20000041820 */
[----:B------:R1:W2:Y:S07]  /*f870*/  MUFU.TANH R76, R3 ;  /* 0x00000003004c7308 */ /* 0x0002ae0000002400 */
[----:B------:R-:W-:Y:S08]  /*f880*/  HMMA.16816.F32.BF16 R32, R12, R74, R40 ;  /* 0x0000004a0c20723c */ /* 0x000ff00000041828 */
[----:B------:R-:W-:Y:S01]  /*f890*/  HMMA.16816.F32.BF16 R36, R4, R56, R36 ;  /* 0x000000380424723c */ /* 0x000fe20000041824 */
[----:B-1----:R-:W-:-:S02]  /*f8a0*/  FMUL.FTZ R3, R55, c[0x0][0x320] ;  /* 0x0000c80037037a20 */ /* 0x002fc40000410000 */
[----:B------:R-:W1:Y:S02]  /*f8b0*/  LDSM.16.M88.4 R52, [R8+0x5800] ;  /* 0x005800000834783b */ /* 0x000e640000000200 */
[----:B------:R4:W1:Y:S03]  /*f8c0*/  MUFU.TANH R73, R3 ;  /* 0x0000000300497308 */ /* 0x0008660000002400 */
[----:B------:R-:W-:Y:S08]  /*f8d0*/  HMMA.16816.F32.BF16 R40, R16, R62, R24 ;  /* 0x0000003e1028723c */ /* 0x000ff00000041818 */
[----:B------:R-:W-:Y:S01]  /*f8e0*/  HMMA.16816.F32.BF16 R20, R20, R70, R96 ;  /* 0x000000461414723c */ /* 0x000fe20000041860 */
[----:B----4-:R-:W-:-:S07]  /*f8f0*/  FMUL.FTZ R3, R48, c[0x0][0x320] ;  /* 0x0000c80030037a20 */ /* 0x010fce0000410000 */
[----:B---3--:R-:W-:Y:S01]  /*f900*/  HMMA.16816.F32.BF16 R36, R16, R64, R36 ;  /* 0x000000401024723c */ /* 0x008fe20000041824 */
[----:B------:R3:W4:Y:S02]  /*f910*/  MUFU.TANH R72, R3 ;  /* 0x0000000300487308 */ /* 0x0007240000002400 */
[----:B---3--:R-:W-:-:S05]  /*f920*/  FMUL.FTZ R3, R49, c[0x0][0x320] ;  /* 0x0000c80031037a20 */ /* 0x008fca0000410000 */
[----:B-1----:R-:W-:Y:S01]  /*f930*/  HMMA.16816.F32.BF16 R24, R12, R52, R28 ;  /* 0x000000340c18723c */ /* 0x002fe2000004181c */
[----:B------:R1:W-:Y:S07]  /*f940*/  MUFU.TANH R68, R3 ;  /* 0x0000000300447308 */ /* 0x0003ee0000002400 */
[----:B------:R-:W-:Y:S01]  /*f950*/  HMMA.16816.F32.BF16 R28, R4, R58, R32 ;  /* 0x0000003a041c723c */ /* 0x000fe20000041820 */
[----:B------:R3:W-:Y:S07]  /*f960*/  LDSM.16.M88.4 R32, [R0+0x5800] ;  /* 0x005800000020783b */ /* 0x0007ee0000000200 */
[----:B------:R-:W-:Y:S01]  /*f970*/  HMMA.16816.F32.BF16 R12, R12, R54, R20 ;  /* 0x000000360c0c723c */ /* 0x000fe20000041814 */
[----:B-1----:R-:W-:-:S04]  /*f980*/  FMUL.FTZ R3, R50, c[0x0][0x320] ;  /* 0x0000c80032037a20 */ /* 0x002fc80000410000 */
[----:B------:R1:W1:Y:S01]  /*f990*/  MUFU.TANH R61, R3 ;  /* 0x00000003003d7308 */ /* 0x0002620000002400 */
[----:B---3--:R-:W-:Y:S02]  /*f9a0*/  FMUL.FTZ R0, R40, c[0x0][0x320] ;  /* 0x0000c80028007a20 */ /* 0x008fe40000410000 */
[----:B-1----:R-:W-:Y:S02]  /*f9b0*/  FMUL.FTZ R3, R51, c[0x0][0x320] ;  /* 0x0000c80033037a20 */ /* 0x002fe40000410000 */
[----:B------:R1:W3:Y:S01]  /*f9c0*/  LDSM.16.M88.4 R48, [R2+0x5800] ;  /* 0x005800000230783b */ /* 0x0002e20000000200 */
[----:B------:R-:W-:-:S04]  /*f9d0*/  DEPBAR.LE SB0, 0x2 ;  /* 0x000080800000791a */ /* 0x000fc80000000000 */
[----:B------:R2:W1:Y:S02]  /*f9e0*/  MUFU.TANH R60, R3 ;  /* 0x00000003003c7308 */ /* 0x0004640000002400 */
[----:B--2---:R-:W-:Y:S02]  /*f9f0*/  FMUL.FTZ R3, R44, c[0x0][0x320] ;  /* 0x0000c8002c037a20 */ /* 0x004fe40000410000 */
[----:B-1----:R-:W-:-:S04]  /*fa00*/  FMUL.FTZ R2, R45, c[0x0][0x320] ;  /* 0x0000c8002d027a20 */ /* 0x002fc80000410000 */
[----:B------:R1:W-:Y:S08]  /*fa10*/  MUFU.TANH R45, R0 ;  /* 0x00000000002d7308 */ /* 0x0003f00000002400 */
[----:B------:R2:W-:Y:S01]  /*fa20*/  MUFU.TANH R56, R2 ;  /* 0x0000000200387308 */ /* 0x0005e20000002400 */
[----:B---3--:R-:W-:Y:S01]  /*fa30*/  HMMA.16816.F32.BF16 R20, R4, R48, R24 ;  /* 0x000000300414723c */ /* 0x008fe20000041818 */
[----:B-1----:R-:W-:-:S06]  /*fa40*/  FMUL.FTZ R0, R41, c[0x0][0x320] ;  /* 0x0000c80029007a20 */ /* 0x002fcc0000410000 */
[----:B------:R-:W1:Y:S01]  /*fa50*/  MUFU.TANH R57, R3 ;  /* 0x0000000300397308 */ /* 0x000e620000002400 */
[----:B------:R-:W-:Y:S01]  /*fa60*/  HMMA.16816.F32.BF16 R24, R16, R66, R28 ;  /* 0x000000421018723c */ /* 0x000fe2000004181c */
[----:B--2---:R-:W-:-:S06]  /*fa70*/  FMUL.FTZ R2, R46, c[0x0][0x320] ;  /* 0x0000c8002e027a20 */ /* 0x004fcc0000410000 */
[----:B------:R2:W-:Y:S01]  /*fa80*/  MUFU.TANH R46, R0 ;  /* 0x00000000002e7308 */ /* 0x0005e20000002400 */
[----:B------:R-:W-:Y:S01]  /*fa90*/  HMMA.16816.F32.BF16 R12, R4, R50, R12 ;  /* 0x00000032040c723c */ /* 0x000fe2000004180c */
[----:B------:R-:W-:Y:S06]  /*faa0*/  BAR.SYNC.DEFER_BLOCKING 0x0 ;  /* 0x0000000000007b1d */ /* 0x000fec0000010000 */
[----:B------:R3:W1:Y:S01]  /*fab0*/  MUFU.TANH R52, R2 ;  /* 0x0000000200347308 */ /* 0x0006620000002400 */
[----:B------:R-:W-:Y:S01]  /*fac0*/  HMMA.16816.F32.BF16 R4, R16, R32, R20 ;  /* 0x000000201004723c */ /* 0x000fe20000041814 */
[----:B--2---:R-:W-:-:S06]  /*fad0*/  FMUL.FTZ R0, R42, c[0x0][0x320] ;  /* 0x0000c8002a007a20 */ /* 0x004fcc0000410000 */
[----:B------:R2:W-:Y:S01]  /*fae0*/  MUFU.TANH R44, R0 ;  /* 0x00000000002c7308 */ /* 0x0005e20000002400 */
[----:B---3--:R-:W-:-:S08]  /*faf0*/  FMUL.FTZ R2, R47, c[0x0][0x320] ;  /* 0x0000c8002f027a20 */ /* 0x008fd00000410000 */
[----:B------:R-:W-:Y:S01]  /*fb00*/  HMMA.16816.F32.BF16 R12, R16, R34, R12 ;  /* 0x00000022100c723c */ /* 0x000fe2000004180c */
[----:B------:R-:W-:Y:S01]  /*fb10*/  LDSM.16.MT88.4 R48, [R186] ;  /* 0x00000000ba30783b */ /* 0x000fe20000004200 */
[----:B------:R3:W1:Y:S01]  /*fb20*/  MUFU.TANH R47, R2 ;  /* 0x00000002002f7308 */ /* 0x0006620000002400 */
[----:B--2---:R-:W-:-:S05]  /*fb30*/  FMUL.FTZ R0, R43, c[0x0][0x320] ;  /* 0x0000c8002b007a20 */ /* 0x004fca0000410000 */
[----:B------:R-:W-:Y:S02]  /*fb40*/  FMUL.FTZ R3, R4, c[0x0][0x320] ;  /* 0x0000c80004037a20 */ /* 0x000fe40000410000 */
[----:B------:R2:W1:Y:S01]  /*fb50*/  MUFU.TANH R42, R0 ;  /* 0x00000000002a7308 */ /* 0x0004620000002400 */
[----:B------:R-:W-:Y:S02]  /*fb60*/  FMUL.FTZ R4, R5, c[0x0][0x320] ;  /* 0x0000c80005047a20 */ /* 0x000fe40000410000 */
[----:B------:R-:W-:Y:S02]  /*fb70*/  FMUL.FTZ R8, R6, c[0x0][0x320] ;  /* 0x0000c80006087a20 */ /* 0x000fe40000410000 */
[----:B------:R-:W-:Y:S02]  /*fb80*/  FMUL.FTZ R9, R7, c[0x0][0x320] ;  /* 0x0000c80007097a20 */ /* 0x000fe40000410000 */
[----:B---3--:R-:W-:Y:S01]  /*fb90*/  FMUL.FTZ R2, R26, c[0x0][0x320] ;  /* 0x0000c8001a027a20 */ /* 0x008fe20000410000 */
[----:B------:R3:W-:Y:S01]  /*fba0*/  MUFU.TANH R31, R3 ;  /* 0x00000003001f7308 */ /* 0x0007e20000002400 */
[----:B--2---:R-:W-:-:S07]  /*fbb0*/  FMUL.FTZ R0, R36, c[0x0][0x320] ;  /* 0x0000c80024007a20 */ /* 0x004fce0000410000 */
[----:B------:R2:W-:Y:S08]  /*fbc0*/  MUFU.TANH R30, R2 ;  /* 0x00000002001e7308 */ /* 0x0005f00000002400 */
[----:B------:R1:W1:Y:S01]  /*fbd0*/  MUFU.TANH R41, R0 ;  /* 0x0000000000297308 */ /* 0x0002620000002400 */
[----:B---3--:R-:W-:Y:S02]  /*fbe0*/  FMUL.FTZ R3, R12, c[0x0][0x320] ;  /* 0x0000c8000c037a20 */ /* 0x008fe40000410000 */
[----:B--2---:R-:W-:-:S05]  /*fbf0*/  FMUL.FTZ R2, R27, c[0x0][0x320] ;  /* 0x0000c8001b027a20 */ /* 0x004fca0000410000 */
[----:B------:R-:W-:Y:S01]  /*fc00*/  MUFU.TANH R29, R8 ;  /* 0x00000008001d7308 */ /* 0x000fe20000002400 */
[----:B-1----:R-:W-:-:S07]  /*fc10*/  FMUL.FTZ R0, R37, c[0x0][0x320] ;  /* 0x0000c80025007a20 */ /* 0x002fce0000410000 */
[----:B------:R-:W-:Y:S08]  /*fc20*/  MUFU.TANH R28, R2 ;  /* 0x00000002001c7308 */ /* 0x000ff00000002400 */
[----:B------:R1:W-:Y:S08]  /*fc30*/  MUFU.TANH R40, R0 ;  /* 0x0000000000287308 */ /* 0x0003f00000002400 */
[----:B------:R-:W-:Y:S01]  /*fc40*/  MUFU.TANH R8, R3 ;  /* 0x0000000300087308 */ /* 0x000fe20000002400 */
[----:B-1----:R-:W-:-:S07]  /*fc50*/  FMUL.FTZ R0, R38, c[0x0][0x320] ;  /* 0x0000c80026007a20 */ /* 0x002fce0000410000 */
[----:B------:R1:W-:Y:S08]  /*fc60*/  MUFU.TANH R32, R4 ;  /* 0x0000000400207308 */ /* 0x0003f00000002400 */
[----:B------:R2:W3:Y:S01]  /*fc70*/  MUFU.TANH R38, R0 ;  /* 0x0000000000267308 */ /* 0x0004e20000002400 */
[----:B-1----:R-:W-:-:S07]  /*fc80*/  FMUL.FTZ R4, R13, c[0x0][0x320] ;  /* 0x0000c8000d047a20 */ /* 0x002fce0000410000 */
[----:B------:R-:W-:Y:S01]  /*fc90*/  MUFU.TANH R27, R9 ;  /* 0x00000009001b7308 */ /* 0x000fe20000002400 */
[----:B--2---:R-:W-:-:S07]  /*fca0*/  FMUL.FTZ R0, R39, c[0x0][0x320] ;  /* 0x0000c80027007a20 */ /* 0x004fce0000410000 */
[----:B------:R1:W-:Y:S08]  /*fcb0*/  MUFU.TANH R9, R4 ;  /* 0x0000000400097308 */ /* 0x0003f00000002400 */
[----:B------:R2:W2:Y:S01]  /*fcc0*/  MUFU.TANH R33, R0 ;  /* 0x0000000000217308 */ /* 0x0004a20000002400 */
[----:B-1----:R-:W-:Y:S02]  /*fcd0*/  FMUL.FTZ R4, R14, c[0x0][0x320] ;  /* 0x0000c8000e047a20 */ /* 0x002fe40000410000 */
[----:B--2---:R-:W-:-:S05]  /*fce0*/  FMUL.FTZ R0, R24, c[0x0][0x320] ;  /* 0x0000c80018007a20 */ /* 0x004fca0000410000 */
[----:B------:R1:W2:Y:S02]  /*fcf0*/  MUFU.TANH R36, R0 ;  /* 0x0000000000247308 */ /* 0x0002a40000002400 */
[----:B-1----:R-:W-:-:S06]  /*fd00*/  FMUL.FTZ R0, R25, c[0x0][0x320] ;  /* 0x0000c80019007a20 */ /* 0x002fcc0000410000 */
        /* <DEDUP_REMOVED lines=10> */
[----:B----4-:R-:W-:Y:S02]  /*fdb0*/  FSEL R7, R72, -INF , P0 ;  /* 0xff80000048077808 */ /* 0x010fe40000000000 */
[----:B------:R-:W-:Y:S02]  /*fdc0*/  FMNMX.FTZ R2, R5, R6, !PT ;  /* 0x0000000605027209 */ /* 0x000fe40007810000 */
[----:B------:R-:W-:Y:S02]  /*fdd0*/  FSEL R20, R61, -INF , P0 ;  /* 0xff8000003d147808 */ /* 0x000fe40000000000 */
[----:B------:R-:W-:-:S02]  /*fde0*/  ISETP.GT.AND P0, PT, R0, 0x10, PT ;  /* 0x000000100000780c */ /* 0x000fc40003f04270 */
[----:B------:R-:W-:Y:S02]  /*fdf0*/  FSEL R16, R68, -INF , P1 ;  /* 0xff80000044107808 */ /* 0x000fe40000800000 */
[----:B------:R-:W-:Y:S01]  /*fe00*/  FMNMX.FTZ R2, R7, R2, !PT ;  /* 0x0000000207027209 */ /* 0x000fe20007810000 */
[----:B------:R-:W-:Y:S01]  /*fe10*/  LDSM.16.MT88.4 R68, [R185+0x2800] ;  /* 0x00280000b944783b */ /* 0x000fe20000004200 */
[----:B------:R-:W-:Y:S02]  /*fe20*/  FSEL R21, R60, -INF , P1 ;  /* 0xff8000003c157808 */ /* 0x000fe40000800000 */
[----:B------:R-:W-:Y:S01]  /*fe30*/  ISETP.GT.AND P1, PT, R0, 0x11, PT ;  /* 0x000000110000780c */ /* 0x000fe20003f24270 */
[----:B------:R-:W-:Y:S01]  /*fe40*/  LDSM.16.MT88.4 R60, [R185+0x2000] ;  /* 0x00200000b93c783b */ /* 0x000fe20000004200 */
[----:B------:R-:W-:Y:S02]  /*fe50*/  FSEL R17, R57, -INF , P0 ;  /* 0xff80000039117808 */ /* 0x000fe40000000000 */
[----:B------:R-:W-:-:S02]  /*fe60*/  FMNMX.FTZ R2, R16, R2, !PT ;  /* 0x0000000210027209 */ /* 0x000fc40007810000 */
[----:B------:R-:W-:Y:S02]  /*fe70*/  FSEL R25, R52, -INF , P0 ;  /* 0xff80000034197808 */ /* 0x000fe40000000000 */
[----:B------:R-:W-:Y:S01]  /*fe80*/  ISETP.GT.AND P0, PT, R0, 0x18, PT ;  /* 0x000000180000780c */ /* 0x000fe20003f04270 */
[----:B------:R-:W-:Y:S01]  /*fe90*/  LDSM.16.MT88.4 R52, [R186+0x800] ;  /* 0x00080000ba34783b */ /* 0x000fe20000004200 */
[----:B------:R-:W-:Y:S02]  /*fea0*/  FSEL R22, R56, -INF , P1 ;  /* 0xff80000038167808 */ /* 0x000fe40000800000 */
[----:B------:R-:W-:Y:S02]  /*feb0*/  FMNMX.FTZ R2, R17, R2, !PT ;  /* 0x0000000211027209 */ /* 0x000fe40007810000 */
[----:B------:R-:W-:Y:S02]  /*fec0*/  FSEL R26, R47, -INF , P1 ;  /* 0xff8000002f1a7808 */ /* 0x000fe40000800000 */
[----:B------:R-:W-:-:S02]  /*fed0*/  ISETP.GT.AND P1, PT, R0, 0x19, PT ;  /* 0x000000190000780c */ /* 0x000fc40003f24270 */
[----:B------:R-:W-:Y:S02]  /*fee0*/  FSEL R23, R45, -INF , P0 ;  /* 0xff8000002d177808 */ /* 0x000fe40000000000 */
[----:B------:R-:W-:Y:S02]  /*fef0*/  FMNMX.FTZ R2, R22, R2, !PT ;  /* 0x0000000216027209 */ /* 0x000fe40007810000 */
[----:B------:R-:W-:Y:S02]  /*ff00*/  FSEL R56, R44, -INF , P0 ;  /* 0xff8000002c387808 */ /* 0x000fe40000000000 */
[----:B------:R-:W-:Y:S02]  /*ff10*/  ISETP.GT.AND P0, PT, R0, 0x20, PT ;  /* 0x000000200000780c */ /* 0x000fe40003f04270 */
[----:B------:R-:W-:Y:S02]  /*ff20*/  FSEL R24, R46, -INF , P1 ;  /* 0xff8000002e187808 */ /* 0x000fe40000800000 */
[----:B------:R-:W-:-:S02]  /*ff30*/  FMNMX.FTZ R2, R23, R2, !PT ;  /* 0x0000000217027209 */ /* 0x000fc40007810000 */
[----:B------:R-:W-:Y:S02]  /*ff40*/  FSEL R57, R42, -INF , P1 ;  /* 0xff8000002a397808 */ /* 0x000fe40000800000 */
[----:B------:R-:W-:Y:S02]  /*ff50*/  ISETP.GT.AND P1, PT, R0, 0x21, PT ;  /* 0x000000210000780c */ /* 0x000fe40003f24270 */
[----:B------:R-:W-:Y:S02]  /*ff60*/  FSEL R93, R41, -INF , P0 ;  /* 0xff800000295d7808 */ /* 0x000fe40000000000 */
[----:B------:R-:W-:Y:S02]  /*ff70*/  FMNMX.FTZ R2, R24, R2, !PT ;  /* 0x0000000218027209 */ /* 0x000fe40007810000 */
[----:B------:R-:W-:Y:S02]  /*ff80*/  FMNMX.FTZ R3, R18, R19, !PT ;  /* 0x0000001312037209 */ /* 0x000fe40007810000 */
[----:B---3--:R-:W-:-:S02]  /*ff90*/  FSEL R98, R38, -INF , P0 ;  /* 0xff80000026627808 */ /* 0x008fc40000000000 */
[----:B------:R-:W-:Y:S02]  /*ffa0*/  ISETP.GT.AND P0, PT, R0, 0x28, PT ;  /* 0x000000280000780c */ /* 0x000fe40003f04270 */
[----:B------:R-:W-:Y:S02]  /*ffb0*/  FSEL R92, R40, -INF , P1 ;  /* 0xff800000285c7808 */ /* 0x000fe40000800000 */
[----:B------:R-:W-:Y:S01]  /*ffc0*/  FMNMX.FTZ R2, R93, R2, !PT ;  /* 0x000000025d027209 */ /* 0x000fe20007810000 */
[----:B------:R-:W-:Y:S01]  /*ffd0*/  LDSM.16.MT88.4 R40, [R150] ;  /* 0x000000009628783b */ /* 0x000fe20000004200 */
[----:B------:R-:W-:Y:S02]  /*ffe0*/  FMNMX.FTZ R3, R20, R3, !PT ;  /* 0x0000000314037209 */ /* 0x000fe40007810000 */
[----:B------:R-:W-:Y:S02]  /*fff0*/  FSEL R99, R33, -INF , P1 ;  /* 0xff80000021637808 */ /* 0x000fe40000800000 */
[----:B------:R-:W-:-:S02]  /*10000*/  ISETP.GT.AND P1, PT, R0, 0x29, PT ;  /* 0x000000290000780c */ /* 0x000fc40003f24270 */
[----:B--2---:R-:W-:Y:S02]  /*10010*/  FSEL R89, R36, -INF , P0 ;  /* 0xff80000024597808 */ /* 0x004fe40000000000 */
[----:B------:R-:W-:Y:S02]  /*10020*/  FMNMX.FTZ R2, R92, R2, !PT ;  /* 0x000000025c027209 */ /* 0x000fe40007810000 */
[----:B------:R-:W-:Y:S02]  /*10030*/  FMNMX.FTZ R3, R21, R3, !PT ;  /* 0x0000000315037209 */ /* 0x000fe40007810000 */
[----:B------:R-:W-:Y:S02]  /*10040*/  FSEL R97, R30, -INF , P0 ;  /* 0xff8000001e617808 */ /* 0x000fe40000000000 */
[----:B------:R-:W-:Y:S02]  /*10050*/  ISETP.GT.AND P0, PT, R0, 0x30, PT ;  /* 0x000000300000780c */ /* 0x000fe40003f04270 */
[----:B------:R-:W-:-:S02]  /*10060*/  FSEL R88, R37, -INF , P1 ;  /* 0xff80000025587808 */ /* 0x000fc40000800000 */
[----:B------:R-:W-:Y:S01]  /*10070*/  FMNMX.FTZ R2, R89, R2, !PT ;  /* 0x0000000259027209 */ /* 0x000fe20007810000 */
[----:B------:R-:W-:Y:S01]  /*10080*/  LDSM.16.MT88.4 R36, [R185+0x800] ;  /* 0x00080000b924783b */ /* 0x000fe20000004200 */
[----:B------:R-:W-:Y:S02]  /*10090*/  FMNMX.FTZ R3, R25, R3, !PT ;  /* 0x0000000319037209 */ /* 0x000fe40007810000 */
[----:B------:R-:W-:Y:S02]  /*100a0*/  ISETP.GT.AND P2, PT, R0, 0x31, PT ;  /* 0x000000310000780c */ /* 0x000fe40003f44270 */
[----:B------:R-:W-:Y:S02]  /*100b0*/  FSEL R87, R31, -INF , P0 ;  /* 0xff8000001f577808 */ /* 0x000fe40000000000 */
[----:B------:R-:W-:Y:S02]  /*100c0*/  FMNMX.FTZ R2, R88, R2, !PT ;  /* 0x0000000258027209 */ /* 0x000fe40007810000 */
[----:B------:R-:W-:-:S02]  /*100d0*/  FMNMX.FTZ R3, R26, R3, !PT ;  /* 0x000000031a037209 */ /* 0x000fc40007810000 */
[----:B------:R-:W-:Y:S02]  /*100e0*/  FSEL R96, R28, -INF , P1 ;  /* 0xff8000001c607808 */ /* 0x000fe40000800000 */
[----:B------:R-:W-:Y:S02]  /*100f0*/  FSEL R95, R29, -INF , P0 ;  /* 0xff8000001d5f7808 */ /* 0x000fe40000000000 */
[C---:B------:R-:W-:Y:S02]  /*10100*/  ISETP.GT.AND P1, PT, R0.reuse, 0x38, PT ;  /* 0x000000380000780c */ /* 0x040fe40003f24270 */
[----:B------:R-:W-:Y:S02]  /*10110*/  ISETP.GT.AND P0, PT, R0, 0x39, PT ;  /* 0x000000390000780c */ /* 0x000fe40003f04270 */
[----:B------:R-:W-:Y:S02]  /*10120*/  FSEL R86, R32, -INF , P2 ;  /* 0xff80000020567808 */ /* 0x000fe40001000000 */
[----:B------:R-:W-:Y:S01]  /*10130*/  FMNMX.FTZ R0, R87, R2, !PT ;  /* 0x0000000257007209 */ /* 0x000fe20007810000 */
[----:B------:R-:W-:Y:S01]  /*10140*/  LDSM.16.MT88.4 R32, [R245+0x800] ;  /* 0x00080000f520783b */ /* 0x000fe20000004200 */
[----:B------:R-:W-:-:S02]  /*10150*/  FMNMX.FTZ R3, R56, R3, !PT ;  /* 0x0000000338037209 */ /* 0x000fc40007810000 */
[----:B------:R-:W-:Y:S02]  /*10160*/  FSEL R85, R8, -INF , P1 ;  /* 0xff80000008557808 */ /* 0x000fe40000800000 */
[----:B------:R-:W-:Y:S01]  /*10170*/  FMNMX.FTZ R0, R86, R0, !PT ;  /* 0x0000000056007209 */ /* 0x000fe20007810000 */
[----:B------:R-:W1:Y:S01]  /*10180*/  MUFU.TANH R8, R4 ;  /* 0x0000000400087308 */ /* 0x000e620000002400 */
[----:B------:R-:W-:Y:S01]  /*10190*/  FMNMX.FTZ R2, R57, R3, !PT ;  /* 0x0000000339027209 */ /* 0x000fe20007810000 */
[----:B------:R-:W-:Y:S01]  /*101a0*/  FMUL.FTZ R3, R15, c[0x0][0x320] ;  /* 0x0000c8000f037a20 */ /* 0x000fe20000410000 */
[----:B------:R-:W-:Y:S01]  /*101b0*/  FSEL R84, R9, -INF , P0 ;  /* 0xff80000009547808 */ /* 0x000fe20000000000 */
[----:B------:R-:W-:Y:S01]  /*101c0*/  LDSM.16.MT88.4 R12, [R185] ;  /* 0x00000000b90c783b */ /* 0x000fe20000004200 */
[----:B------:R-:W-:Y:S02]  /*101d0*/  FMNMX.FTZ R0, R85, R0, !PT ;  /* 0x0000000055007209 */ /* 0x000fe40007810000 */
[----:B------:R-:W-:Y:S01]  /*101e0*/  FMNMX.FTZ R2, R98, R2, !PT ;  /* 0x0000000262027209 */ /* 0x000fe20007810000 */
[----:B------:R2:W3:Y:S01]  /*101f0*/  MUFU.TANH R4, R3 ;  /* 0x0000000300047308 */ /* 0x0004e20000002400 */
[----:B------:R-:W-:-:S02]  /*10200*/  FMNMX.FTZ R0, R84, R0, !PT ;  /* 0x0000000054007209 */ /* 0x000fc40007810000 */
[----:B------:R-:W-:Y:S02]  /*10210*/  FMNMX.FTZ R2, R99, R2, !PT ;  /* 0x0000000263027209 */ /* 0x000fe40007810000 */
[----:B------:R-:W-:Y:S02]  /*10220*/  FSEL R94, R27, -INF , P2 ;  /* 0xff8000001b5e7808 */ /* 0x000fe40001000000 */
[----:B------:R-:W-:Y:S02]  /*10230*/  FMNMX.FTZ R2, R97, R2, !PT ;  /* 0x0000000261027209 */ /* 0x000fe40007810000 */
[----:B-1----:R-:W-:Y:S02]  /*10240*/  FSEL R91, R8, -INF , P1 ;  /* 0xff800000085b7808 */ /* 0x002fe40000800000 */
[----:B------:R-:W-:-:S04]  /*10250*/  FMNMX.FTZ R2, R96, R2, !PT ;  /* 0x0000000260027209 */ /* 0x000fc80007810000 */
[----:B------:R-:W-:Y:S01]  /*10260*/  FMNMX.FTZ R2, R95, R2, !PT ;  /* 0x000000025f027209 */ /* 0x000fe20007810000 */
[----:B--2---:R-:W1:Y:S01]  /*10270*/  SHFL.BFLY PT, R3, R0, 0x2, 0x1f ;  /* 0x0c401f0000037f89 */ /* 0x004e6200000e0000 */
[----:B---3--:R-:W-:Y:S02]  /*10280*/  FSEL R90, R4, -INF , P0 ;  /* 0xff800000045a7808 */ /* 0x008fe40000000000 */
[----:B------:R-:W-:-:S04]  /*10290*/  FMNMX.FTZ R2, R94, R2, !PT ;  /* 0x000000025e027209 */ /* 0x000fc80007810000 */
[----:B------:R-:W-:-:S04]  /*102a0*/  FMNMX.FTZ R2, R91, R2, !PT ;  /* 0x000000025b027209 */ /* 0x000fc80007810000 */
[----:B------:R-:W-:Y:S02]  /*102b0*/  FMNMX.FTZ R2, R90, R2, !PT ;  /* 0x000000025a027209 */ /* 0x000fe40007810000 */
[----:B-1----:R-:W-:-:S03]  /*102c0*/  FMNMX.FTZ R0, R0, R3, !PT ;  /* 0x0000000300007209 */ /* 0x002fc60007810000 */
[----:B------:R-:W1:Y:S04]  /*102d0*/  SHFL.BFLY PT, R3, R2, 0x2, 0x1f ;  /* 0x0c401f0002037f89 */ /* 0x000e6800000e0000 */
[----:B------:R-:W2:Y:S01]  /*102e0*/  SHFL.BFLY PT, R4, R0, 0x1, 0x1f ;  /* 0x0c201f0000047f89 */ /* 0x000ea200000e0000 */
[----:B-1----:R-:W-:Y:S02]  /*102f0*/  FMNMX.FTZ R3, R2, R3, !PT ;  /* 0x0000000302037209 */ /* 0x002fe40007810000 */
[----:B--2---:R-:W-:-:S03]  /*10300*/  FMNMX.FTZ R9, R0, R4, !PT ;  /* 0x0000000400097209 */ /* 0x004fc60007810000 */
[----:B------:R-:W1:Y:S01]  /*10310*/  SHFL.BFLY PT, R4, R3, 0x1, 0x1f ;  /* 0x0c201f0003047f89 */ /* 0x000e6200000e0000 */
[C---:B------:R-:W-:Y:S01]  /*10320*/  FSETP.NEU.FTZ.AND P0, PT, R9.reuse, -INF , PT ;  /* 0xff8000000900780b */ /* 0x040fe20003f1d000 */
[----:B------:R-:W-:-:S05]  /*10330*/  FMUL.FTZ R2, R9, c[0x0][0x2d0] ;  /* 0x0000b40009027a20 */ /* 0x000fca0000410000 */
[----:B------:R-:W-:-:S05]  /*10340*/  FSEL R2, R2, RZ, P0 ;  /* 0x000000ff02027208 */ /* 0x000fca0000000000 */
[----:B------:R-:W-:-:S04]  /*10350*/  FFMA.FTZ R0, R5, c[0x0][0x2d0], -R2 ;  /* 0x0000b40005007a23 */ /* 0x000fc80000010802 */
[----:B------:R2:W-:Y:S01]  /*10360*/  MUFU.EX2 R67, R0 ;  /* 0x0000000000437308 */ /* 0x0005e20000000800 */
[----:B-1----:R-:W-:Y:S01]  /*10370*/  FMNMX.FTZ R8, R3, R4, !PT ;  /* 0x0000000403087209 */ /* 0x002fe20007810000 */
[----:B------:R-:W-:-:S03]  /*10380*/  FFMA.FTZ R3, R16, c[0x0][0x2d0], -R2 ;  /* 0x0000b40010037a23 */ /* 0x000fc60000010802 */
[----:B------:R-:W-:-:S03]  /*10390*/  FSETP.NEU.FTZ.AND P0, PT, R8, -INF , PT ;  /* 0xff8000000800780b */ /* 0x000fc60003f1d000 */
[----:B------:R1:W-:Y:S01]  /*103a0*/  MUFU.EX2 R77, R3 ;  /* 0x00000003004d7308 */ /* 0x0003e20000000800 */
[----:B--2---:R-:W-:-:S07]  /*103b0*/  FFMA.FTZ R0, R6, c[0x0][0x2d0], -R2 ;  /* 0x0000b40006007a23 */ /* 0x004fce0000010802 */
[----:B------:R2:W3:Y:S01]  /*103c0*/  MUFU.EX2 R66, R0 ;  /* 0x0000000000427308 */ /* 0x0004e20000000800 */
[----:B-1----:R-:W-:-:S07]  /*103d0*/  FFMA.FTZ R3, R17, c[0x0][0x2d0], -R2 ;  /* 0x0000b40011037a23 */ /* 0x002fce0000010802 */
[----:B------:R-:W-:Y:S01]  /*103e0*/  MUFU.EX2 R78, R3 ;  /* 0x00000003004e7308 */ /* 0x000fe20000000800 */
[----:B--2---:R-:W-:Y:S01]  /*103f0*/  FFMA.FTZ R0, R7, c[0x0][0x2d0], -R2 ;  /* 0x0000b40007007a23 */ /* 0x004fe20000010802 */
[----:B---3--:R-:W-:Y:S01]  /*10400*/  F2FP.BF16.PACK_AB R16, R66, R67 ;  /* 0x000000434210723e */ /* 0x008fe200000010ff */
[----:B------:R-:W1:Y:S05]  /*10410*/  LDSM.16.MT88.4 R4, [R245] ;  /* 0x00000000f504783b */ /* 0x000e6a0000004200 */
[----:B------:R2:W3:Y:S02]  /*10420*/  MUFU.EX2 R74, R0 ;  /* 0x00000000004a7308 */ /* 0x0004e40000000800 */
[----:B--2---:R-:W-:-:S05]  /*10430*/  FMUL.FTZ R0, R8, c[0x0][0x2d0] ;  /* 0x0000b40008007a20 */ /* 0x004fca0000410000 */
[----:B------:R-:W-:-:S05]  /*10440*/  FSEL R0, R0, RZ, P0 ;  /* 0x000000ff00007208 */ /* 0x000fca0000000000 */
[----:B------:R-:W-:Y:S01]  /*10450*/  FFMA.FTZ R3, R18, c[0x0][0x2d0], -R0 ;  /* 0x0000b40012037a23 */ /* 0x000fe20000010800 */
[----:B---3--:R-:W-:-:S03]  /*10460*/  F2FP.BF16.PACK_AB R18, R77, R74 ;  /* 0x0000004a4d12723e */ /* 0x008fc600000010ff */
        /* <DEDUP_REMOVED lines=10> */
[----:B------:R2:W3:Y:S02]  /*10510*/  MUFU.EX2 R79, R3 ;  /* 0x00000003004f7308 */ /* 0x0004e40000000800 */
[C---:B------:R-:W-:Y:S08]  /*10520*/  HMMA.16816.F32.BF16 R44, R16.reuse, R12, RZ ;  /* 0x0000000c102c723c */ /* 0x040ff000000418ff */
[----:B------:R-:W-:Y:S01]  /*10530*/  HMMA.16816.F32.BF16 R28, R16, R14, RZ ;  /* 0x0000000e101c723c */ /* 0x000fe200000418ff */
[----:B--2---:R-:W-:Y:S01]  /*10540*/  FFMA.FTZ R3, R23, c[0x0][0x2d0], -R2 ;  /* 0x0000b40017037a23 */ /* 0x004fe20000010802 */
[----:B---3--:R-:W-:-:S03]  /*10550*/  F2FP.BF16.PACK_AB R12, R79, R78 ;  /* 0x0000004e4f0c723e */ /* 0x008fc600000010ff */
[----:B------:R2:W-:Y:S03]  /*10560*/  MUFU.EX2 R82, R3 ;  /* 0x0000000300527308 */ /* 0x0005e60000000800 */
[----:B-1----:R-:W-:Y:S01]  /*10570*/  HMMA.16816.F32.BF16 R20, R16, R6, RZ ;  /* 0x000000061014723c */ /* 0x002fe200000418ff */
[----:B--2---:R-:W-:-:S04]  /*10580*/  FFMA.FTZ R3, R24, c[0x0][0x2d0], -R2 ;  /* 0x0000b40018037a23 */ /* 0x004fc80000010802 */
[----:B------:R1:W2:Y:S02]  /*10590*/  MUFU.EX2 R83, R3 ;  /* 0x0000000300537308 */ /* 0x0002a40000000800 */
[----:B-1----:R-:W-:Y:S01]  /*105a0*/  FFMA.FTZ R3, R25, c[0x0][0x2d0], -R0 ;  /* 0x0000b40019037a23 */ /* 0x002fe20000010800 */
[----:B--2---:R-:W-:-:S05]  /*105b0*/  F2FP.BF16.PACK_AB R14, R83, R82 ;  /* 0x00000052530e723e */ /* 0x004fca00000010ff */
[----:B------:R1:W-:Y:S02]  /*105c0*/  MUFU.EX2 R72, R3 ;  /* 0x0000000300487308 */ /* 0x0003e40000000800 */
[--C-:B-1----:R-:W-:Y:S02]  /*105d0*/  FFMA.FTZ R3, R26, c[0x0][0x2d0], -R0.reuse ;  /* 0x0000b4001a037a23 */ /* 0x102fe40000010800 */
[C---:B------:R-:W-:Y:S04]  /*105e0*/  HMMA.16816.F32.BF16 R24, R16.reuse, R4, RZ ;  /* 0x000000041018723c */ /* 0x040fe800000418ff */
[----:B------:R1:W2:Y:S04]  /*105f0*/  MUFU.EX2 R76, R3 ;  /* 0x00000003004c7308 */ /* 0x0002a80000000800 */
[----:B------:R-:W-:Y:S01]  /*10600*/  HMMA.16816.F32.BF16 R4, R16, R48, RZ ;  /* 0x000000301004723c */ /* 0x000fe200000418ff */
[----:B-1----:R-:W-:Y:S01]  /*10610*/  FFMA.FTZ R3, R56, c[0x0][0x2d0], -R0 ;  /* 0x0000b40038037a23 */ /* 0x002fe20000010800 */
[----:B--2---:R-:W-:-:S03]  /*10620*/  F2FP.BF16.PACK_AB R13, R76, R72 ;  /* 0x000000484c0d723e */ /* 0x004fc600000010ff */
[----:B------:R1:W-:Y:S02]  /*10630*/  MUFU.EX2 R81, R3 ;  /* 0x0000000300517308 */ /* 0x0003e40000000800 */
[----:B-1----:R-:W-:Y:S02]  /*10640*/  FFMA.FTZ R3, R57, c[0x0][0x2d0], -R0 ;  /* 0x0000b40039037a23 */ /* 0x002fe40000010800 */
[----:B------:R-:W1:Y:S04]  /*10650*/  LDSM.16.MT88.4 R56, [R246+0x800] ;  /* 0x00080000f638783b */ /* 0x000e680000004200 */
[----:B------:R-:W2:Y:S02]  /*10660*/  MUFU.EX2 R80, R3 ;  /* 0x0000000300507308 */ /* 0x000ea40000000800 */
[----:B--2---:R-:W-:Y:S01]  /*10670*/  F2FP.BF16.PACK_AB R15, R80, R81 ;  /* 0x00000051500f723e */ /* 0x004fe200000010ff */
[----:B------:R-:W-:-:S04]  /*10680*/  FADD.FTZ R3, R67, R66 ;  /* 0x0000004243037221 */ /* 0x000fc80000010000 */
[----:B------:R-:W-:Y:S02]  /*10690*/  FADD.FTZ R3, R74, R3 ;  /* 0x000000034a037221 */ /* 0x000fe40000010000 */
[C---:B------:R-:W-:Y:S08]  /*106a0*/  HMMA.16816.F32.BF16 R228, R12.reuse, R32, R24 ;  /* 0x000000200ce4723c */ /* 0x040ff00000041818 */
[----:B------:R-:W-:Y:S01]  /*106b0*/  HMMA.16816.F32.BF16 R124, R12, R34, R20 ;  /* 0x000000220c7c723c */ /* 0x000fe20000041814 */
[----:B------:R-:W-:Y:S07]  /*106c0*/  LDSM.16.MT88.4 R32, [R245+0x2800] ;  /* 0x00280000f520783b */ /* 0x000fee0000004200 */
[C---:B------:R-:W-:Y:S08]  /*106d0*/  HMMA.16816.F32.BF16 R24, R16.reuse, R40, RZ ;  /* 0x000000281018723c */ /* 0x040ff000000418ff */
[----:B------:R-:W-:Y:S01]  /*106e0*/  HMMA.16816.F32.BF16 R20, R16, R42, RZ ;  /* 0x0000002a1014723c */ /* 0x000fe200000418ff */
[----:B------:R-:W2:Y:S07]  /*106f0*/  LDSM.16.MT88.4 R40, [R245+0x2000] ;  /* 0x00200000f528783b */ /* 0x000eae0000004200 */
[C---:B------:R-:W-:Y:S01]  /*10700*/  HMMA.16816.F32.BF16 R140, R12.reuse, R36, R44 ;  /* 0x000000240c8c723c */ /* 0x040fe2000004182c */
[----:B------:R-:W3:Y:S07]  /*10710*/  LDSM.16.MT88.4 R44, [R186+0x2000] ;  /* 0x00200000ba2c783b */ /* 0x000eee0000004200 */
[----:B------:R-:W-:Y:S08]  /*10720*/  HMMA.16816.F32.BF16 R224, R12, R52, R4 ;  /* 0x000000340ce0723c */ /* 0x000ff00000041804 */
[----:B------:R-:W-:Y:S08]  /*10730*/  HMMA.16816.F32.BF16 R4, R16, R60, RZ ;  /* 0x0000003c1004723c */ /* 0x000ff000000418ff */
[C---:B------:R-:W-:Y:S01]  /*10740*/  HMMA.16816.F32.BF16 R132, R12.reuse, R38, R28 ;  /* 0x000000260c84723c */ /* 0x040fe2000004181c */
[----:B------:R-:W4:Y:S07]  /*10750*/  LDSM.16.MT88.4 R36, [R186+0x2800] ;  /* 0x00280000ba24783b */ /* 0x000f2e0000004200 */
[C---:B-1----:R-:W-:Y:S08]  /*10760*/  HMMA.16816.F32.BF16 R172, R12.reuse, R56, R24 ;  /* 0x000000380cac723c */ /* 0x042ff00000041818 */
[----:B------:R-:W-:Y:S08]  /*10770*/  HMMA.16816.F32.BF16 R164, R12, R58, R20 ;  /* 0x0000003a0ca4723c */ /* 0x000ff00000041814 */
[C---:B--2---:R-:W-:Y:S08]  /*10780*/  HMMA.16816.F32.BF16 R24, R16.reuse, R40, RZ ;  /* 0x000000281018723c */ /* 0x044ff000000418ff */
[----:B------:R-:W-:Y:S01]  /*10790*/  HMMA.16816.F32.BF16 R20, R16, R42, RZ ;  /* 0x0000002a1014723c */ /* 0x000fe200000418ff */
[----:B------:R-:W1:Y:S07]  /*107a0*/  LDSM.16.MT88.4 R40, [R246+0x2000] ;  /* 0x00200000f628783b */ /* 0x000e6e0000004200 */
[----:B------:R-:W-:Y:S08]  /*107b0*/  HMMA.16816.F32.BF16 R168, R12, R68, R4 ;  /* 0x000000440ca8723c */ /* 0x000ff00000041804 */
[C---:B---3--:R-:W-:Y:S08]  /*107c0*/  HMMA.16816.F32.BF16 R4, R16.reuse, R44, RZ ;  /* 0x0000002c1004723c */ /* 0x048ff000000418ff */
[----:B------:R-:W-:Y:S08]  /*107d0*/  HMMA.16816.F32.BF16 R28, R16, R50, RZ ;  /* 0x00000032101c723c */ /* 0x000ff000000418ff */
[C---:B------:R-:W-:Y:S01]  /*107e0*/  HMMA.16816.F32.BF16 R56, R12.reuse, R32, R24 ;  /* 0x000000200c38723c */ /* 0x040fe20000041818 */
[----:B------:R-:W2:Y:S06]  /*107f0*/  LDSM.16.MT88.4 R24, [R246+0x2800] ;  /* 0x00280000f618783b */ /* 0x000eac0000004200 */
[--C-:B------:R-:W-:Y:S01]  /*10800*/  FFMA.FTZ R32, R89, c[0x0][0x2d0], -R2.reuse ;  /* 0x0000b40059207a23 */ /* 0x100fe20000010802 */
[----:B----4-:R-:W-:Y:S01]  /*10810*/  HMMA.16816.F32.BF16 R160, R12, R36, R4 ;  /* 0x000000240ca0723c */ /* 0x010fe20000041804 */
[----:B------:R-:W-:-:S06]  /*10820*/  FFMA.FTZ R33, R88, c[0x0][0x2d0], -R2 ;  /* 0x0000b40058217a23 */ /* 0x000fcc0000010802 */
[--C-:B------:R-:W-:Y:S01]  /*10830*/  FFMA.FTZ R37, R95, c[0x0][0x2d0], -R0.reuse ;  /* 0x0000b4005f257a23 */ /* 0x100fe20000010800 */
[----:B------:R-:W-:Y:S01]  /*10840*/  HMMA.16816.F32.BF16 R116, R12, R54, R28 ;  /* 0x000000360c74723c */ /* 0x000fe2000004181c */
[----:B------:R-:W-:-:S07]  /*10850*/  FFMA.FTZ R36, R94, c[0x0][0x2d0], -R0 ;  /* 0x0000b4005e247a23 */ /* 0x000fce0000010800 */
[C---:B-1----:R-:W-:Y:S07]  /*10860*/  HMMA.16816.F32.BF16 R4, R16.reuse, R40, RZ ;  /* 0x000000281004723c */ /* 0x042fee00000418ff */
[--C-:B------:R-:W-:Y:S01]  /*10870*/  FFMA.FTZ R40, R87, c[0x0][0x2d0], -R2.reuse ;  /* 0x0000b40057287a23 */ /* 0x100fe20000010802 */
[----:B------:R-:W-:Y:S01]  /*10880*/  HMMA.16816.F32.BF16 R28, R16, R62, RZ ;  /* 0x0000003e101c723c */ /* 0x000fe200000418ff */
[----:B------:R-:W-:-:S07]  /*10890*/  FFMA.FTZ R41, R86, c[0x0][0x2d0], -R2 ;  /* 0x0000b40056297a23 */ /* 0x000fce0000010802 */
[C---:B------:R-:W-:Y:S07]  /*108a0*/  HMMA.16816.F32.BF16 R60, R12.reuse, R34, R20 ;  /* 0x000000220c3c723c */ /* 0x040fee0000041814 */
[--C-:B------:R-:W-:Y:S01]  /*108b0*/  FFMA.FTZ R35, R97, c[0x0][0x2d0], -R0.reuse ;  /* 0x0000b40061237a23 */ /* 0x100fe20000010800 */
[----:B--2---:R-:W-:Y:S01]  /*108c0*/  HMMA.16816.F32.BF16 R156, R12, R24, R4 ;  /* 0x000000180c9c723c */ /* 0x004fe20000041804 */
[----:B------:R-:W-:-:S07]  /*108d0*/  FFMA.FTZ R34, R96, c[0x0][0x2d0], -R0 ;  /* 0x0000b40060227a23 */ /* 0x000fce0000010800 */
[----:B------:R-:W-:Y:S01]  /*108e0*/  HMMA.16816.F32.BF16 R48, R12, R70, R28 ;  /* 0x000000460c30723c */ /* 0x000fe2000004181c */
[----:B------:R-:W1:Y:S07]  /*108f0*/  LDSM.16.MT88.4 R28, [R185+0x4000] ;  /* 0x00400000b91c783b */ /* 0x000e6e0000004200 */
[C---:B------:R-:W-:Y:S07]  /*10900*/  HMMA.16816.F32.BF16 R4, R16.reuse, R42, RZ ;  /* 0x0000002a1004723c */ /* 0x040fee00000418ff */
[--C-:B------:R-:W-:Y:S01]  /*10910*/  FFMA.FTZ R42, R85, c[0x0][0x2d0], -R2.reuse ;  /* 0x0000b400552a7a23 */ /* 0x100fe20000010802 */
[----:B------:R-:W-:Y:S01]  /*10920*/  HMMA.16816.F32.BF16 R20, R16, R46, RZ ;  /* 0x0000002e1014723c */ /* 0x000fe200000418ff */
[----:B------:R-:W-:-:S02]  /*10930*/  FFMA.FTZ R43, R84, c[0x0][0x2d0], -R2 ;  /* 0x0000b400542b7a23 */ /* 0x000fc40000010802 */
[----:B------:R-:W-:Y:S11]  /*10940*/  LDSM.16.MT88.4 R84, [R245+0x5800] ;  /* 0x00580000f554783b */ /* 0x000ff60000004200 */
[----:B------:R-:W-:Y:S02]  /*10950*/  @!UPT UIADD3 URZ, URZ, URZ, URZ ;  /* 0x0000003f3f3ff290 */ /* 0x000fe4000fffe03f */
[C---:B------:R-:W-:Y:S01]  /*10960*/  HMMA.16816.F32.BF16 R128, R12.reuse, R26, R4 ;  /* 0x0000001a0c80723c */ /* 0x040fe20000041804 */
[----:B------:R-:W2:Y:S07]  /*10970*/  LDSM.16.MT88.4 R24, [R185+0x4800] ;  /* 0x00480000b918783b */ /* 0x000eae0000004200 */
[----:B------:R-:W-:Y:S07]  /*10980*/  HMMA.16816.F32.BF16 R136, R12, R38, R20 ;  /* 0x000000260c88723c */ /* 0x000fee0000041814 */
[----:B------:R-:W-:Y:S01]  /*10990*/  FADD.FTZ R21, R65, R64 ;  /* 0x0000004041157221 */ /* 0x000fe20000010000 */
[----:B-1----:R-:W-:Y:S01]  /*109a0*/  HMMA.16816.F32.BF16 R4, R16, R28, RZ ;  /* 0x0000001c1004723c */ /* 0x002fe200000418ff */
[----:B------:R-:W-:-:S02]  /*109b0*/  FADD.FTZ R20, R77, R3 ;  /* 0x000000034d147221 */ /* 0x000fc40000010000 */
[----:B------:R-:W-:Y:S02]  /*109c0*/  FADD.FTZ R21, R73, R21 ;  /* 0x0000001549157221 */ /* 0x000fe40000010000 */
[----:B------:R-:W-:Y:S02]  /*109d0*/  FFMA.FTZ R39, R91, c[0x0][0x2d0], -R0 ;  /* 0x0000b4005b277a23 */ /* 0x000fe40000010800 */
[----:B------:R-:W-:Y:S02]  /*109e0*/  FADD.FTZ R3, R75, R21 ;  /* 0x000000154b037221 */ /* 0x000fe40000010000 */
[----:B------:R-:W-:Y:S02]  /*109f0*/  FFMA.FTZ R28, R93, c[0x0][0x2d0], -R2 ;  /* 0x0000b4005d1c7a23 */ /* 0x000fe40000010802 */
[----:B------:R-:W-:Y:S02]  /*10a00*/  FADD.FTZ R3, R72, R3 ;  /* 0x0000000348037221 */ /* 0x000fe40000010000 */
[----:B------:R-:W-:-:S11]  /*10a10*/  FFMA.FTZ R38, R90, c[0x0][0x2d0], -R0 ;  /* 0x0000b4005a267a23 */ /* 0x000fd60000010800 */
[----:B--2---:R-:W-:Y:S08]  /*10a20*/  HMMA.16816.F32.BF16 R120, R12, R24, R4 ;  /* 0x000000180c78723c */ /* 0x004ff00000041804 */
[----:B------:R-:W-:Y:S07]  /*10a30*/  HMMA.16816.F32.BF16 R4, R16, R30, RZ ;  /* 0x0000001e1004723c */ /* 0x000fee00000418ff */
[----:B------:R-:W-:-:S02]  /*10a40*/  FFMA.FTZ R30, R92, c[0x0][0x2d0], -R2 ;  /* 0x0000b4005c1e7a23 */ /* 0x000fc40000010802 */
[----:B------:R-:W-:Y:S02]  /*10a50*/  FADD.FTZ R31, R76, R3 ;  /* 0x000000034c1f7221 */ /* 0x000fe40000010000 */
[----:B------:R-:W1:Y:S08]  /*10a60*/  MUFU.EX2 R3, R28 ;  /* 0x0000001c00037308 */ /* 0x000e700000000800 */
[----:B------:R2:W3:Y:S05]  /*10a70*/  MUFU.EX2 R2, R30 ;  /* 0x0000001e00027308 */ /* 0x0004ea0000000800 */
[----:B------:R-:W-:Y:S01]  /*10a80*/  HMMA.16816.F32.BF16 R112, R12, R26, R4 ;  /* 0x0000001a0c70723c */ /* 0x000fe20000041804 */
[----:B------:R-:W-:Y:S06]  /*10a90*/  LDSM.16.MT88.4 R24, [R245+0x4800] ;  /* 0x00480000f518783b */ /* 0x000fec0000004200 */
[----:B------:R-:W-:-:S02]  /*10aa0*/  FADD.FTZ R4, R78, R20 ;  /* 0x000000144e047221 */ /* 0x000fc40000010000 */
[----:B------:R-:W4:Y:S02]  /*10ab0*/  LDSM.16.MT88.4 R20, [R245+0x4000] ;  /* 0x00400000f514783b */ /* 0x000f240000004200 */
[----:B------:R-:W-:Y:S02]  /*10ac0*/  FADD.FTZ R29, R79, R4 ;  /* 0x000000044f1d7221 */ /* 0x000fe40000010000 */
[----:B----4-:R-:W-:Y:S01]  /*10ad0*/  HMMA.16816.F32.BF16 R4, R16, R20, RZ ;  /* 0x000000141004723c */ /* 0x010fe200000418ff */
[----:B------:R-:W4:Y:S11]  /*10ae0*/  MUFU.EX2 R20, R32 ;  /* 0x0000002000147308 */ /* 0x000f360000000800 */
[----:B------:R-:W-:Y:S11]  /*10af0*/  @!UPT UIADD3 URZ, URZ, URZ, URZ ;  /* 0x0000003f3f3ff290 */ /* 0x000ff6000fffe03f */
[----:B------:R-:W-:Y:S01]  /*10b00*/  @!UPT UIADD3 URZ, URZ, URZ, URZ ;  /* 0x0000003f3f3ff290 */ /* 0x000fe2000fffe03f */
[----:B------:R-:W-:Y:S08]  /*10b10*/  HMMA.16816.F32.BF16 R68, R12, R24, R4 ;  /* 0x000000180c44723c */ /* 0x000ff00000041804 */
[----:B------:R-:W-:Y:S11]  /*10b20*/  HMMA.16816.F32.BF16 R4, R16, R22, RZ ;  /* 0x000000161004723c */ /* 0x000ff600000418ff */
[----:B------:R-:W-:Y:S11]  /*10b30*/  @!UPT UIADD3 URZ, URZ, URZ, URZ ;  /* 0x0000003f3f3ff290 */ /* 0x000ff6000fffe03f */
[----:B------:R-:W-:Y:S02]  /*10b40*/  @!UPT UIADD3 URZ, URZ, URZ, URZ ;  /* 0x0000003f3f3ff290 */ /* 0x000fe4000fffe03f */
[----:B------:R-:W-:Y:S01]  /*10b50*/  HMMA.16816.F32.BF16 R152, R12, R26, R4 ;  /* 0x0000001a0c98723c */ /* 0x000fe20000041804 */
[----:B------:R-:W-:Y:S01]  /*10b60*/  MUFU.EX2 R7, R33 ;  /* 0x0000002100077308 */ /* 0x000fe20000000800 */
[----:B------:R-:W-:Y:S05]  /*10b70*/  LDSM.16.MT88.4 R24, [R186+0x4800] ;  /* 0x00480000ba18783b */ /* 0x000fea0000004200 */
[----:B------:R-:W-:Y:S02]  /*10b80*/  FADD.FTZ R4, R82, R29 ;  /* 0x0000001d52047221 */ /* 0x000fe40000010000 */
[----:B------:R-:W-:Y:S02]  /*10b90*/  FADD.FTZ R5, R81, R31 ;  /* 0x0000001f51057221 */ /* 0x000fe40000010000 */
[----:B--2---:R-:W2:Y:S01]  /*10ba0*/  LDSM.16.MT88.4 R28, [R186+0x4000] ;  /* 0x00400000ba1c783b */ /* 0x004ea20000004200 */
[----:B------:R-:W-:-:S02]  /*10bb0*/  FFMA.FTZ R6, R98, c[0x0][0x2d0], -R0 ;  /* 0x0000b40062067a23 */ /* 0x000fc40000010800 */
[----:B------:R-:W-:Y:S02]  /*10bc0*/  FADD.FTZ R22, R80, R5 ;  /* 0x0000000550167221 */ /* 0x000fe40000010000 */
[----:B------:R-:W-:Y:S02]  /*10bd0*/  FFMA.FTZ R5, R99, c[0x0][0x2d0], -R0 ;  /* 0x0000b40063057a23 */ /* 0x000fe40000010800 */
[----:B------:R-:W4:Y:S01]  /*10be0*/  MUFU.EX2 R6, R6 ;  /* 0x0000000600067308 */ /* 0x000f220000000800 */
[----:B------:R-:W-:-:S04]  /*10bf0*/  FADD.FTZ R4, R83, R4 ;  /* 0x0000000453047221 */ /* 0x000fc80000010000 */
[----:B-1----:R-:W-:-:S03]  /*10c00*/  FADD.FTZ R4, R3, R4 ;  /* 0x0000000403047221 */ /* 0x002fc60000010000 */
[----:B------:R-:W1:Y:S01]  /*10c10*/  MUFU.EX2 R5, R5 ;  /* 0x0000000500057308 */ /* 0x000e620000000800 */
[C---:B---3--:R-:W-:Y:S01]  /*10c20*/  FADD.FTZ R21, R2.reuse, R4 ;  /* 0x0000000402157221 */ /* 0x048fe20000010000 */
[----:B------:R-:W-:-:S03]  /*10c30*/  F2FP.BF16.PACK_AB R4, R2, R3 ;  /* 0x000000030204723e */ /* 0x000fc600000010ff */
[----:B----4-:R-:W-:Y:S02]  /*10c40*/  FADD.FTZ R2, R20, R21 ;  /* 0x0000001514027221 */ /* 0x010fe40000010000 */
[----:B------:R-:W-:Y:S01]  /*10c50*/  FADD.FTZ R0, R6, R22 ;  /* 0x0000001606007221 */ /* 0x000fe20000010000 */
[----:B------:R-:W-:Y:S01]  /*10c60*/  MUFU.EX2 R3, R41 ;  /* 0x0000002900037308 */ /* 0x000fe20000000800 */
[----:B------:R-:W-:Y:S02]  /*10c70*/  FADD.FTZ R32, R7, R2 ;  /* 0x0000000207207221 */ /* 0x000fe40000010000 */
[C---:B-1----:R-:W-:Y:S01]  /*10c80*/  FADD.FTZ R33, R5.reuse, R0 ;  /* 0x0000000005217221 */ /* 0x042fe20000010000 */
[----:B------:R-:W-:-:S04]  /*10c90*/  F2FP.BF16.PACK_AB R5, R5, R6 ;  /* 0x000000060505723e */ /* 0x000fc800000010ff */
[----:B------:R-:W1:Y:S01]  /*10ca0*/  MUFU.EX2 R2, R35 ;  /* 0x0000002300027308 */ /* 0x000e620000000800 */
[----:B------:R-:W-:Y:S02]  /*10cb0*/  F2FP.BF16.PACK_AB R6, R7, R20 ;  /* 0x000000140706723e */ /* 0x000fe400000010ff */
[C---:B--2---:R-:W-:Y:S05]  /*10cc0*/  HMMA.16816.F32.BF16 R20, R16.reuse, R28, RZ ;  /* 0x0000001c1014723c */ /* 0x044fea00000418ff */
[----:B------:R-:W2:Y:S03]  /*10cd0*/  MUFU.EX2 R0, R34 ;  /* 0x0000002200007308 */ /* 0x000ea60000000800 */
[----:B------:R-:W-:Y:S01]  /*10ce0*/  HMMA.16816.F32.BF16 R28, R16, R30, RZ ;  /* 0x0000001e101c723c */ /* 0x000fe200000418ff */
[----:B-1----:R-:W-:Y:S11]  /*10cf0*/  FADD.FTZ R7, R2, R33 ;  /* 0x0000002102077221 */ /* 0x002ff60000010000 */
[----:B------:R-:W-:Y:S04]  /*10d00*/  @!UPT UIADD3 URZ, URZ, URZ, URZ ;  /* 0x0000003f3f3ff290 */ /* 0x000fe8000fffe03f */
[C---:B------:R-:W-:Y:S01]  /*10d10*/  HMMA.16816.F32.BF16 R52, R12.reuse, R24, R20 ;  /* 0x000000180c34723c */ /* 0x040fe20000041814 */
[----:B------:R-:W1:Y:S07]  /*10d20*/  MUFU.EX2 R20, R40 ;  /* 0x0000002800147308 */ /* 0x000e6e0000000800 */
[----:B------:R-:W-:Y:S01]  /*10d30*/  HMMA.16816.F32.BF16 R44, R12, R26, R28 ;  /* 0x0000001a0c2c723c */ /* 0x000fe2000004181c */
[----:B------:R-:W3:Y:S06]  /*10d40*/  MUFU.EX2 R24, R42 ;  /* 0x0000002a00187308 */ /* 0x000eec0000000800 */
[C---:B--2---:R-:W-:Y:S01]  /*10d50*/  FADD.FTZ R26, R0.reuse, R7 ;  /* 0x00000007001a7221 */ /* 0x044fe20000010000 */
[----:B------:R-:W-:Y:S01]  /*10d60*/  F2FP.BF16.PACK_AB R7, R0, R2 ;  /* 0x000000020007723e */ /* 0x000fe200000010ff */
[----:B------:R-:W2:Y:S01]  /*10d70*/  MUFU.EX2 R22, R37 ;  /* 0x0000002500167308 */ /* 0x000ea20000000800 */
[----:B-1----:R-:W-:Y:S01]  /*10d80*/  FADD.FTZ R25, R20, R32 ;  /* 0x0000002014197221 */ /* 0x002fe20000010000 */
[----:B------:R-:W-:-:S03]  /*10d90*/  F2FP.BF16.PACK_AB R100, R3, R20 ;  /* 0x000000140364723e */ /* 0x000fc600000010ff */
[----:B------:R-:W-:-:S03]  /*10da0*/  FADD.FTZ R2, R3, R25 ;  /* 0x0000001903027221 */ /* 0x000fc60000010000 */
[----:B------:R-:W1:Y:S01]  /*10db0*/  MUFU.EX2 R21, R36 ;  /* 0x0000002400157308 */ /* 0x000e620000000800 */
[----:B---3--:R-:W-:-:S07]  /*10dc0*/  FADD.FTZ R2, R24, R2 ;  /* 0x0000000218027221 */ /* 0x008fce0000010000 */
[----:B------:R-:W3:Y:S01]  /*10dd0*/  MUFU.EX2 R23, R43 ;  /* 0x0000002b00177308 */ /* 0x000ee20000000800 */
[----:B--2---:R-:W-:-:S04]  /*10de0*/  FADD.FTZ R0, R22, R26 ;  /* 0x0000001a16007221 */ /* 0x004fc80000010000 */
[C---:B-1----:R-:W-:Y:S01]  /*10df0*/  FADD.FTZ R3, R21.reuse, R0 ;  /* 0x0000000015037221 */ /* 0x042fe20000010000 */
[----:B------:R-:W-:Y:S02]  /*10e00*/  F2FP.BF16.PACK_AB R101, R21, R22 ;  /* 0x000000161565723e */ /* 0x000fe400000010ff */
[----:B------:R-:W-:Y:S01]  /*10e10*/  MUFU.EX2 R0, R38 ;  /* 0x0000002600007308 */ /* 0x000fe20000000800 */
[C---:B---3--:R-:W-:Y:S01]  /*10e20*/  FADD.FTZ R201, R23.reuse, R2 ;  /* 0x0000000217c97221 */ /* 0x048fe20000010000 */
[----:B------:R-:W-:-:S06]  /*10e30*/  F2FP.BF16.PACK_AB R102, R23, R24 ;  /* 0x000000181766723e */ /* 0x000fcc00000010ff */
[----:B------:R-:W1:Y:S01]  /*10e40*/  MUFU.EX2 R2, R39 ;  /* 0x0000002700027308 */ /* 0x000e620000000800 */
[----:B------:R-:W2:Y:S01]  /*10e50*/  LDSM.16.MT88.4 R20, [R150+0x4000] ;  /* 0x004000009614783b */ /* 0x000ea20000004200 */
[----:B-1----:R-:W-:Y:S01]  /*10e60*/  F2FP.BF16.PACK_AB R103, R0, R2 ;  /* 0x000000020067723e */ /* 0x002fe200000010ff */
[----:B------:R-:W-:-:S04]  /*10e70*/  FADD.FTZ R3, R2, R3 ;  /* 0x0000000302037221 */ /* 0x000fc80000010000 */
[----:B------:R-:W-:Y:S01]  /*10e80*/  FADD.FTZ R197, R0, R3 ;  /* 0x0000000300c57221 */ /* 0x000fe20000010000 */
[----:B------:R-:W-:-:S04]  /*10e90*/  IADD3 R0, R106, -0x3, RZ ;  /* 0xfffffffd6a007810 */ /* 0x000fc80007ffe0ff */
[----:B------:R-:W-:Y:S01]  /*10ea0*/  ISETP.GE.AND P0, PT, R0, R207, PT ;  /* 0x000000cf0000720c */ /* 0x000fe20003f06270 */
[C---:B--2---:R-:W-:Y:S08]  /*10eb0*/  HMMA.16816.F32.BF16 R24, R16.reuse, R20, RZ ;  /* 0x000000141018723c */ /* 0x044ff000000418ff */
        /* <DEDUP_REMOVED lines=13> */
[----:B------:R-:W-:Y:S01]  /*10f90*/  IMAD.MOV.U32 R225, RZ, RZ, 0x1f ;  /* 0x0000001fffe17424 */ /* 0x000fe200078e00ff */
[----:B------:R-:W-:Y:S01]  /*10fa0*/  HMMA.16816.F32.BF16 R32, R4, R14, R116 ;  /* 0x0000000e0420723c */ /* 0x000fe20000041874 */
[----:B------:R-:W1:Y:S01]  /*10fb0*/  LDSM.16.MT88.4 R12, [R246+0x1000] ;  /* 0x00100000f60c783b */ /* 0x000e620000004200 */
[----:B------:R-:W-:-:S06]  /*10fc0*/  IMAD.MOV.U32 R224, RZ, RZ, -0x1 ;  /* 0xffffffffffe07424 */ /* 0x000fcc00078e00ff */
        /* <DEDUP_REMOVED lines=15> */
[----:B------:R-:W1:Y:S04]  /*110c0*/  LDSM.16.MT88.4 R12, [R185+0x5000] ;  /* 0x00500000b90c783b */ /* 0x000e680000004200 */
[----:B------:R-:W3:Y:S03]  /*110d0*/  LDSM.16.MT88.4 R128, [R245+0x1800] ;  /* 0x00180000f580783b */ /* 0x000ee60000004200 */
[C---:B--2---:R-:W-:Y:S08]  /*110e0*/  HMMA.16816.F32.BF16 R140, R100.reuse, R136, R140 ;  /* 0x00000088648c723c */ /* 0x044ff0000004188c */
[----:B------:R-:W-:Y:S08]  /*110f0*/  HMMA.16816.F32.BF16 R136, R100, R138, R20 ;  /* 0x0000008a6488723c */ /* 0x000ff00000041814 */
[C---:B-1----:R-:W-:Y:S01]  /*11100*/  HMMA.16816.F32.BF16 R88, R4.reuse, R12, R120 ;  /* 0x0000000c0458723c */ /* 0x042fe20000041878 */
[----:B------:R-:W1:Y:S07]  /*11110*/  LDSM.16.MT88.4 R120, [R186+0x1800] ;  /* 0x00180000ba78783b */ /* 0x000e6e0000004200 */
[----:B------:R-:W-:Y:S01]  /*11120*/  HMMA.16816.F32.BF16 R92, R4, R14, R112 ;  /* 0x0000000e045c723c */ /* 0x000fe20000041870 */
[----:B------:R-:W2:Y:S04]  /*11130*/  LDSM.16.MT88.4 R12, [R245+0x5000] ;  /* 0x00500000f50c783b */ /* 0x000ea80000004200 */
[----:B------:R-:W4:Y:S03]  /*11140*/  LDSM.16.MT88.4 R112, [R246+0x1800] ;  /* 0x00180000f670783b */ /* 0x000f260000004200 */
[C---:B---3--:R-:W-:Y:S08]  /*11150*/  HMMA.16816.F32.BF16 R132, R100.reuse, R128, R132 ;  /* 0x000000806484723c */ /* 0x048ff00000041884 */
[C---:B------:R-:W-:Y:S08]  /*11160*/  HMMA.16816.F32.BF16 R128, R100.reuse, R130, R28 ;  /* 0x000000826480723c */ /* 0x040ff0000004181c */
[----:B-1----:R-:W-:Y:S08]  /*11170*/  HMMA.16816.F32.BF16 R124, R100, R120, R124 ;  /* 0x00000078647c723c */ /* 0x002ff0000004187c */
[C---:B--2---:R-:W-:Y:S01]  /*11180*/  HMMA.16816.F32.BF16 R96, R4.reuse, R12, R68 ;  /* 0x0000000c0460723c */ /* 0x044fe20000041844 */
[----:B------:R-:W-:Y:S07]  /*11190*/  LDSM.16.MT88.4 R68, [R246+0x3800] ;  /* 0x00380000f644783b */ /* 0x000fee0000004200 */
[----:B------:R-:W-:Y:S01]  /*111a0*/  HMMA.16816.F32.BF16 R152, R4, R14, R152 ;  /* 0x0000000e0498723c */ /* 0x000fe20000041898 */
[----:B------:R-:W1:Y:S07]  /*111b0*/  LDSM.16.MT88.4 R12, [R186+0x5000] ;  /* 0x00500000ba0c783b */ /* 0x000e6e0000004200 */
[C---:B----4-:R-:W-:Y:S08]  /*111c0*/  HMMA.16816.F32.BF16 R116, R100.reuse, R112, R116 ;  /* 0x000000706474723c */ /* 0x050ff00000041874 */
[C---:B------:R-:W-:Y:S08]  /*111d0*/  HMMA.16816.F32.BF16 R120, R100.reuse, R122, R32 ;  /* 0x0000007a6478723c */ /* 0x040ff00000041820 */
[----:B------:R-:W-:Y:S08]  /*111e0*/  HMMA.16816.F32.BF16 R112, R100, R114, R36 ;  /* 0x000000726470723c */ /* 0x000ff00000041824 */
[C---:B-1----:R-:W-:Y:S01]  /*111f0*/  HMMA.16816.F32.BF16 R156, R4.reuse, R14, R44 ;  /* 0x0000000e049c723c */ /* 0x042fe2000004182c */
[----:B------:R-:W1:Y:S07]  /*11200*/  LDSM.16.MT88.4 R44, [R185+0x3800] ;  /* 0x00380000b92c783b */ /* 0x000e6e0000004200 */
[----:B------:R-:W-:Y:S01]  /*11210*/  HMMA.16816.F32.BF16 R160, R4, R12, R52 ;  /* 0x0000000c04a0723c */ /* 0x000fe20000041834 */
[----:B------:R-:W2:Y:S04]  /*11220*/  LDSM.16.MT88.4 R52, [R245+0x3800] ;  /* 0x00380000f534783b */ /* 0x000ea80000004200 */
[----:B------:R-:W3:Y:S03]  /*11230*/  LDSM.16.MT88.4 R12, [R246+0x5000] ;  /* 0x00500000f60c783b */ /* 0x000ee60000004200 */
[C---:B-1----:R-:W-:Y:S08]  /*11240*/  HMMA.16816.F32.BF16 R40, R100.reuse, R44, R40 ;  /* 0x0000002c6428723c */ /* 0x042ff00000041828 */
[C---:B------:R-:W-:Y:S08]  /*11250*/  HMMA.16816.F32.BF16 R44, R100.reuse, R46, R48 ;  /* 0x0000002e642c723c */ /* 0x040ff00000041830 */
[C---:B--2---:R-:W-:Y:S08]  /*11260*/  HMMA.16816.F32.BF16 R48, R100.reuse, R52, R56 ;  /* 0x000000346430723c */ /* 0x044ff00000041838 */
[----:B------:R-:W-:Y:S01]  /*11270*/  HMMA.16816.F32.BF16 R52, R100, R54, R60 ;  /* 0x000000366434723c */ /* 0x000fe2000004183c */
[----:B------:R-:W1:Y:S07]  /*11280*/  LDSM.16.MT88.4 R60, [R186+0x3800] ;  /* 0x00380000ba3c783b */ /* 0x000e6e0000004200 */
[C---:B---3--:R-:W-:Y:S08]  /*11290*/  HMMA.16816.F32.BF16 R24, R4.reuse, R12, R24 ;  /* 0x0000000c0418723c */ /* 0x048ff00000041818 */
[----:B------:R-:W-:Y:S01]  /*112a0*/  HMMA.16816.F32.BF16 R16, R4, R14, R16 ;  /* 0x0000000e0410723c */ /* 0x000fe20000041810 */
[----:B------:R-:W2:Y:S07]  /*112b0*/  LDSM.16.MT88.4 R4, [R246+0x5800] ;  /* 0x00580000f604783b */ /* 0x000eae0000004200 */
[C---:B-1----:R-:W-:Y:S08]  /*112c0*/  HMMA.16816.F32.BF16 R56, R100.reuse, R60, R64 ;  /* 0x0000003c6438723c */ /* 0x042ff00000041840 */
[C---:B------:R-:W-:Y:S01]  /*112d0*/  HMMA.16816.F32.BF16 R64, R100.reuse, R68, R76 ;  /* 0x000000446440723c */ /* 0x040fe2000004184c */
[----:B------:R-:W1:Y:S07]  /*112e0*/  LDSM.16.MT88.4 R76, [R185+0x5800] ;  /* 0x00580000b94c783b */ /* 0x000e6e0000004200 */
[C---:B------:R-:W-:Y:S08]  /*112f0*/  HMMA.16816.F32.BF16 R60, R100.reuse, R62, R72 ;  /* 0x0000003e643c723c */ /* 0x040ff00000041848 */
[C---:B------:R-:W-:Y:S08]  /*11300*/  HMMA.16816.F32.BF16 R68, R100.reuse, R70, R80 ;  /* 0x000000466444723c */ /* 0x040ff00000041850 */
[C---:B------:R-:W-:Y:S08]  /*11310*/  HMMA.16816.F32.BF16 R80, R100.reuse, R84, R96 ;  /* 0x000000546450723c */ /* 0x040ff00000041860 */
[C---:B------:R-:W-:Y:S08]  /*11320*/  HMMA.16816.F32.BF16 R84, R100.reuse, R86, R152 ;  /* 0x000000566454723c */ /* 0x040ff00000041898 */
[C---:B--2---:R-:W-:Y:S08]  /*11330*/  HMMA.16816.F32.BF16 R96, R100.reuse, R4, R24 ;  /* 0x000000046460723c */ /* 0x044ff00000041818 */
[C---:B-1----:R-:W-:Y:S08]  /*11340*/  HMMA.16816.F32.BF16 R72, R100.reuse, R76, R88 ;  /* 0x0000004c6448723c */ /* 0x042ff00000041858 */
[C---:B------:R-:W-:Y:S01]  /*11350*/  HMMA.16816.F32.BF16 R76, R100.reuse, R78, R92 ;  /* 0x0000004e644c723c */ /* 0x040fe2000004185c */
[----:B------:R-:W1:Y:S07]  /*11360*/  LDSM.16.MT88.4 R92, [R186+0x5800] ;  /* 0x00580000ba5c783b */ /* 0x000e6e0000004200 */
[C---:B-1----:R-:W-:Y:S08]  /*11370*/  HMMA.16816.F32.BF16 R88, R100.reuse, R92, R160 ;  /* 0x0000005c6458723c */ /* 0x042ff000000418a0 */
        /* <DEDUP_REMOVED lines=19> */
[C---:B------:R-:W-:Y:S01]  /*114b0*/  SHF.L.U64.HI R18, R205.reuse, 0x1, R211 ;  /* 0x00000001cd127819 */ /* 0x040fe200000102d3 */
[----:B------:R-:W-:Y:S01]  /*114c0*/  IMAD.SHL.U32 R17, R205, 0x2, RZ ;  /* 0x00000002cd117824 */ /* 0x000fe200078e00ff */
[----:B------:R-:W-:Y:S01]  /*114d0*/  SHF.L.U64.HI R16, R204, 0x1, R212 ;  /* 0x00000001cc107819 */ /* 0x000fe200000102d4 */
[----:B------:R-:W-:Y:S01]  /*114e0*/  IMAD R194, R0, c[0x0][0x2b8], R2 ;  /* 0x0000ae0000c27a24 */ /* 0x000fe200078e0202 */
[----:B------:R-:W-:Y:S01]  /*114f0*/  SHF.L.U64.HI R14, R202, 0x1, R203 ;  /* 0x00000001ca0e7819 */ /* 0x000fe200000102cb */
[----:B------:R-:W-:Y:S02]  /*11500*/  IMAD.SHL.U32 R15, R204, 0x2, RZ ;  /* 0x00000002cc0f7824 */ /* 0x000fe400078e00ff */
[----:B------:R-:W-:Y:S01]  /*11510*/  IMAD.WIDE.U32 R2, R194, c[0x0][0x1e0], RZ ;  /* 0x00007800c2027a25 */ /* 0x000fe200078e00ff */
[----:B------:R-:W-:-:S03]  /*11520*/  SHF.R.S32.HI R0, RZ, 0x1f, R194 ;  /* 0x0000001fff007819 */ /* 0x000fc600000114c2 */
[----:B------:R-:W-:Y:S02]  /*11530*/  IMAD.SHL.U32 R7, R202, 0x2, RZ ;  /* 0x00000002ca077824 */ /* 0x000fe400078e00ff */
        /* <DEDUP_REMOVED lines=13> */
.L_x_1910:
[----:B------:R-:W-:Y:S05]  /*11610*/  BRA.DIV ~URZ, `(.L_x_1820) ;  /* 0x000093327f007947 */ /* 0x000fea000b800000 */
[----:B------:R-:W3:Y:S01]  /*11620*/  SHFL.IDX PT, R0, R6, RZ, 0x181f ;  /* 0x00181fff06007589 */ /* 0x000ee200000e0000 */
[C---:B------:R-:W-:Y:S01]  /*11630*/  LOP3.LUT P2, RZ, R196.reuse, 0x2, RZ, 0xc0, !PT ;  /* 0x00000002c4ff7812 */ /* 0x040fe2000784c0ff */
[----:B------:R-:W-:Y:S01]  /*11640*/  IMAD.MOV.U32 R12, RZ, RZ, R149 ;  /* 0x000000ffff0c7224 */ /* 0x000fe200078e0095 */
[C---:B------:R-:W-:Y:S02]  /*11650*/  LOP3.LUT P1, RZ, R196.reuse, 0x1, RZ, 0xc0, !PT ;  /* 0x00000001c4ff7812 */ /* 0x040fe4000782c0ff */
[----:B------:R-:W-:Y:S02]  /*11660*/  LOP3.LUT P3, RZ, R196, 0x4, RZ, 0xc0, !PT ;  /* 0x00000004c4ff7812 */ /* 0x000fe4000786c0ff */
[----:B------:R-:W-:Y:S02]  /*11670*/  SEL R13, RZ, 0x10, P1 ;  /* 0x00000010ff0d7807 */ /* 0x000fe40000800000 */
[----:B---3--:R-:W-:-:S05]  /*11680*/  IADD3 R2, P0, R0, R7, RZ ;  /* 0x0000000700027210 */ /* 0x008fca0007f1e0ff */
[----:B--2---:R-:W-:-:S05]  /*11690*/  IMAD.X R3, R4, 0x1, R14, P0 ;  /* 0x0000000104037824 */ /* 0x004fca00000e060e */
[----:B------:R-:W-:Y:S01]  /*116a0*/  @!PT LDS RZ, [RZ] ;  /* 0x00000000fffff984 */ /* 0x000fe20000000800 */
[----:B------:R-:W-:Y:S01]  /*116b0*/  @!PT LDS RZ, [RZ] ;  /* 0x00000000fffff984 */ /* 0x000fe20000000800 */
[----:B------:R2:W-:Y:S02]  /*116c0*/  LDGSTS.E.BYPASS.LTC128B.128 [R107+0xc100], [R2.64], !P2 ;  /* 0x0c100000026b7fae */ /* 0x0005e4000d101d48 */
[----:B--2---:R-:W-:-:S05]  /*116d0*/  IADD3 R2, P0, R0, R15, RZ ;  /* 0x0000000f00027210 */ /* 0x004fca0007f1e0ff */
[----:B------:R-:W-:-:S05]  /*116e0*/  IMAD.X R3, R4, 0x1, R16, P0 ;  /* 0x0000000104037824 */ /* 0x000fca00000e0610 */
[----:B------:R2:W-:Y:S02]  /*116f0*/  LDGSTS.E.BYPASS.LTC128B.128 [R107+0xe100], [R2.64], !P1 ;  /* 0x0e100000026b7fae */ /* 0x0005e4000c901d48 */
[----:B--2---:R-:W-:Y:S02]  /*11700*/  IADD3 R2, P0, R0, R17, RZ ;  /* 0x0000001100027210 */ /* 0x004fe40007f1e0ff */
[----:B------:R-:W2:Y:S03]  /*11710*/  SHFL.IDX PT, R0, R6, 0x1, 0x181f ;  /* 0x00381f0006007f89 */ /* 0x000ea600000e0000 */
[----:B------:R-:W-:Y:S02]  /*11720*/  IMAD.X R3, R4, 0x1, R18, P0 ;  /* 0x0000000104037824 */ /* 0x000fe400000e0612 */
[----:B------:R3:W4:Y:S04]  /*11730*/  SHFL.IDX PT, R4, R5, 0x1, 0x181f ;  /* 0x00381f0005047f89 */ /* 0x00072800000e0000 */
[----:B------:R1:W-:Y:S02]  /*11740*/  LDGSTS.E.BYPASS.LTC128B.128 [R107+0x10100], [R2.64], !P3 ;  /* 0x10100000026b7fae */ /* 0x0003e4000d901d48 */
[----:B-1-3--:R-:W-:-:S04]  /*11750*/  SEL R5, RZ, 0x10, P2 ;  /* 0x00000010ff057807 */ /* 0x00afc80001000000 */
.L_x_1911:
[C---:B--2---:R-:W-:Y:S02]  /*11760*/  IADD3 R2, -R5.reuse, 0x10, RZ ;  /* 0x0000001005027810 */ /* 0x044fe40007ffe1ff */
[----:B------:R-:W-:-:S02]  /*11770*/  ISETP.NE.U32.AND P2, PT, R5, RZ, PT ;  /* 0x000000ff0500720c */ /* 0x000fc40003f45070 */
[----:B------:R-:W-:-:S04]  /*11780*/  LOP3.LUT R2, R2, 0xf, RZ, 0xc0, !PT ;  /* 0x0000000f02027812 */ /* 0x000fc800078ec0ff */
[----:B------:R-:W-:-:S04]  /*11790*/  IADD3 R2, P1, P0, R2, R0, R7 ;  /* 0x0000000002027210 */ /* 0x000fc8000783e007 */
[----:B----4-:R-:W-:-:S05]  /*117a0*/  IADD3.X R3, RZ, R4, R14, P1, P0 ;  /* 0x00000004ff037210 */ /* 0x010fca0000fe040e */
[----:B------:R-:W-:Y:S01]  /*117b0*/  @!PT LDS RZ, [RZ] ;  /* 0x00000000fffff984 */ /* 0x000fe20000000800 */
[----:B------:R-:W-:Y:S01]  /*117c0*/  @!PT LDS RZ, [RZ] ;  /* 0x00000000fffff984 */ /* 0x000fe20000000800 */
[----:B------:R-:W-:Y:S01]  /*117d0*/  @!PT LDS RZ, [RZ] ;  /* 0x00000000fffff984 */ /* 0x000fe20000000800 */
[----:B------:R1:W-:Y:S02]  /*117e0*/  LDGSTS.E.BYPASS.LTC128B.128.ZFILL [R107+0xd100], [R2.64], P2 ;  /* 0x0d100000026b7fae */ /* 0x0003e40009141d48 */
[----:B-1----:R-:W-:-:S04]  /*117f0*/  IADD3 R2, -R13, 0x10, RZ ;  /* 0x000000100d027810 */ /* 0x002fc80007ffe1ff */
[----:B------:R-:W-:-:S04]  /*11800*/  LOP3.LUT R2, R2, 0xf, RZ, 0xc0, !PT ;  /* 0x0000000f02027812 */ /* 0x000fc800078ec0ff */
[----:B------:R-:W-:Y:S02]  /*11810*/  IADD3 R6, P1, P0, R2, R0, R15 ;  /* 0x0000000002067210 */ /* 0x000fe4000783e00f */
[----:B------:R-:W-:Y:S02]  /*11820*/  IADD3 R2, -R12, 0x10, RZ ;  /* 0x000000100c027810 */ /* 0x000fe40007ffe1ff */
[----:B------:R-:W-:Y:S02]  /*11830*/  IADD3.X R7, RZ, R4, R16, P1, P0 ;  /* 0x00000004ff077210 */ /* 0x000fe40000fe0410 */
[----:B------:R-:W-:-:S04]  /*11840*/  LOP3.LUT R2, R2, 0xf, RZ, 0xc0, !PT ;  /* 0x0000000f02027812 */ /* 0x000fc800078ec0ff */
[----:B------:R-:W-:-:S04]  /*11850*/  IADD3 R2, P1, P0, R2, R0, R17 ;  /* 0x0000000002027210 */ /* 0x000fc8000783e011 */
[----:B------:R-:W-:Y:S02]  /*11860*/  IADD3.X R3, RZ, R4, R18, P1, P0 ;  /* 0x00000004ff037210 */ /* 0x000fe40000fe0412 */
[----:B------:R-:W-:Y:S02]  /*11870*/  ISETP.NE.U32.AND P1, PT, R13, RZ, PT ;  /* 0x000000ff0d00720c */ /* 0x000fe40003f25070 */
[----:B------:R-:W-:-:S11]  /*11880*/  ISETP.NE.U32.AND P0, PT, R12, RZ, PT ;  /* 0x000000ff0c00720c */ /* 0x000fd60003f05070 */
[----:B------:R1:W-:Y:S04]  /*11890*/  LDGSTS.E.BYPASS.LTC128B.128.ZFILL [R107+0xf100], [R6.64], P1 ;  /* 0x0f100000066b7fae */ /* 0x0003e80008941d48 */
[----:B------:R1:W-:Y:S02]  /*118a0*/  LDGSTS.E.BYPASS.LTC128B.128.ZFILL [R107+0x11100], [R2.64], P0 ;  /* 0x11100000026b7fae */ /* 0x0003e40008141d48 */
.L_x_1818:
[----:B------:R-:W-:Y:S05]  /*118b0*/  BSYNC B0 ;  /* 0x0000000000007941 */ /* 0x000fea0003800000 */
.L_x_1817:
        /* <DEDUP_REMOVED lines=9> */
.L_x_1831:
        /* <DEDUP_REMOVED lines=9> */
[----:B------:R2:W4:Y:S04]  /*119e0*/  LDSM.16.M88.4 R12, [R8] ;  /* 0x00000000080c783b */ /* 0x0005280000000200 */
[----:B------:R2:W1:Y:S04]  /*119f0*/  LDSM.16.M88.4 R20, [R8+0x800] ;  /* 0x000800000814783b */ /* 0x0004680000000200 */
        /* <DEDUP_REMOVED lines=8> */
[C---:B------:R-:W-:Y:S01]  /*11a80*/  IMAD.SHL.U32 R26, R205.reuse, 0x2, RZ ;  /* 0x00000002cd1a7824 */ /* 0x040fe200078e00ff */
[----:B-1----:R-:W-:Y:S01]  /*11a90*/  SHF.R.S32.HI R2, RZ, 0x1f, R194 ;  /* 0x0000001fff027819 */ /* 0x002fe200000114c2 */
[----:B------:R-:W-:Y:S01]  /*11aa0*/  IMAD.SHL.U32 R17, R202, 0x2, RZ ;  /* 0x00000002ca117824 */ /* 0x000fe200078e00ff */
[----:B------:R-:W-:Y:S02]  /*11ab0*/  SHF.R.S32.HI R5, RZ, 0x1f, R189 ;  /* 0x0000001fff057819 */ /* 0x000fe400000114bd */
[----:B------:R-:W-:Y:S01]  /*11ac0*/  SHF.L.U64.HI R27, R205, 0x1, R211 ;  /* 0x00000001cd1b7819 */ /* 0x000fe200000102d3 */
[----:B------:R-:W-:Y:S01]  /*11ad0*/  IMAD R4, R2, c[0x0][0x208], RZ ;  /* 0x0000820002047a24 */ /* 0x000fe200078e02ff */
[----:B------:R-:W-:Y:S01]  /*11ae0*/  SHF.L.U64.HI R25, R204, 0x1, R212 ;  /* 0x00000001cc197819 */ /* 0x000fe200000102d4 */
[----:B------:R-:W-:Y:S01]  /*11af0*/  IMAD.WIDE.U32 R2, R194, c[0x0][0x208], RZ ;  /* 0x00008200c2027a25 */ /* 0x000fe200078e00ff */
[----:B------:R-:W-:Y:S02]  /*11b00*/  SHF.L.U32 R24, R204, 0x1, RZ ;  /* 0x00000001cc187819 */ /* 0x000fe400000006ff */
[----:B------:R-:W-:Y:S01]  /*11b10*/  SHF.L.U64.HI R19, R202, 0x1, R203 ;  /* 0x00000001ca137819 */ /* 0x000fe200000102cb */
        /* <DEDUP_REMOVED lines=10> */
[----:B------:R1:W2:Y:S02]  /*11bc0*/  SHFL.IDX PT, R5, R9, RZ, 0x181f ;  /* 0x00181fff09057589 */ /* 0x0002a400000e0000 */
.L_x_1912:
[----:B------:R-:W-:-:S05]  /*11bd0*/  BRA.DIV ~URZ, `(.L_x_1825) ;  /* 0x000090227f007947 */ /* 0x000fca000b800000 */
[----:B------:R-:W5:Y:S01]  /*11be0*/  SHFL.IDX PT, R2, R16, RZ, 0x181f ;  /* 0x00181fff10027589 */ /* 0x000f6200000e0000 */
[----:B------:R-:W-:Y:S01]  /*11bf0*/  LOP3.LUT P3, RZ, R196, 0x2, RZ, 0xc0, !PT ;  /* 0x00000002c4ff7812 */ /* 0x000fe2000786c0ff */
[----:B------:R-:W-:Y:S01]  /*11c00*/  IMAD R4, R190, 0x6000, R10 ;  /* 0x00006000be047824 */ /* 0x000fe200078e020a */
[C---:B------:R-:W-:Y:S02]  /*11c10*/  LOP3.LUT P2, RZ, R196.reuse, 0x1, RZ, 0xc0, !PT ;  /* 0x00000001c4ff7812 */ /* 0x040fe4000784c0ff */
[----:B------:R-:W-:Y:S02]  /*11c20*/  LOP3.LUT P1, RZ, R196, 0x4, RZ, 0xc0, !PT ;  /* 0x00000004c4ff7812 */ /* 0x000fe4000782c0ff */
[----:B------:R-:W-:Y:S02]  /*11c30*/  SEL R18, RZ, 0x10, P2 ;  /* 0x00000010ff127807 */ /* 0x000fe40001000000 */
[C---:B-----5:R-:W-:Y:S05]  /*11c40*/  IADD3 R6, P0, R2.reuse, R17, RZ ;  /* 0x0000001102067210 */ /* 0x060fea0007f1e0ff */
[C---:B--2---:R-:W-:Y:S05]  /*11c50*/  IMAD.X R7, R5.reuse, 0x1, R19, P0 ;  /* 0x0000000105077824 */ /* 0x044fea00000e0613 */
[----:B------:R-:W-:Y:S01]  /*11c60*/  @!PT LDS RZ, [RZ] ;  /* 0x00000000fffff984 */ /* 0x000fe20000000800 */
[----:B------:R-:W-:Y:S01]  /*11c70*/  @!PT LDS RZ, [RZ] ;  /* 0x00000000fffff984 */ /* 0x000fe20000000800 */
[----:B------:R2:W-:Y:S02]  /*11c80*/  LDGSTS.E.BYPASS.LTC128B.128 [R4], [R6.64], !P3 ;  /* 0x0000000006047fae */ /* 0x0005e4000d901d48 */
[C---:B--2---:R-:W-:Y:S05]  /*11c90*/  IADD3 R6, P0, R2.reuse, R24, RZ ;  /* 0x0000001802067210 */ /* 0x044fea0007f1e0ff */
[C---:B------:R-:W-:Y:S01]  /*11ca0*/  IMAD.X R7, R5.reuse, 0x1, R25, P0 ;  /* 0x0000000105077824 */ /* 0x040fe200000e0619 */
[----:B------:R-:W-:Y:S04]  /*11cb0*/  IADD3 R2, P0, R2, R26, RZ ;  /* 0x0000001a02027210 */ /* 0x000fe80007f1e0ff */
[----:B------:R2:W-:Y:S01]  /*11cc0*/  LDGSTS.E.BYPASS.LTC128B.128 [R4+0x2000], [R6.64], !P2 ;  /* 0x0200000006047fae */ /* 0x0005e2000d101d48 */
[----:B------:R-:W-:Y:S03]  /*11cd0*/  IMAD.X R3, R5, 0x1, R27, P0 ;  /* 0x0000000105037824 */ /* 0x000fe600000e061b */
[----:B------:R5:W1:Y:S04]  /*11ce0*/  SHFL.IDX PT, R5, R9, 0x1, 0x181f ;  /* 0x00381f0009057f89 */ /* 0x000a6800000e0000 */
[----:B------:R4:W-:Y:S01]  /*11cf0*/  LDGSTS.E.BYPASS.LTC128B.128 [R4+0x4000], [R2.64], !P1 ;  /* 0x0400000002047fae */ /* 0x0009e2000c901d48 */
[----:B--2---:R-:W-:Y:S02]  /*11d00*/  SEL R6, RZ, 0x10, P3 ;  /* 0x00000010ff067807 */ /* 0x004fe40001800000 */
[----:B-1---5:R-:W-:Y:S01]  /*11d10*/  SEL R9, RZ, 0x10, P1 ;  /* 0x00000010ff097807 */ /* 0x022fe20000800000 */
[----:B----4-:R1:W2:Y:S04]  /*11d20*/  SHFL.IDX PT, R2, R16, 0x1, 0x181f ;  /* 0x00381f0010027f89 */ /* 0x0102a800000e0000 */
.L_x_1913:
[C---:B------:R-:W-:Y:S02]  /*11d30*/  IADD3 R3, -R6.reuse, 0x10, RZ ;  /* 0x0000001006037810 */ /* 0x040fe40007ffe1ff */
[----:B------:R-:W-:Y:S02]  /*11d40*/  ISETP.NE.U32.AND P2, PT, R6, RZ, PT ;  /* 0x000000ff0600720c */ /* 0x000fe40003f45070 */
[----:B------:R-:W-:Y:S04]  /*11d50*/  LOP3.LUT R3, R3, 0xf, RZ, 0xc0, !PT ;  /* 0x0000000f03037812 */ /* 0x000fe800078ec0ff */
[-C--:B-12---:R-:W-:Y:S02]  /*11d60*/  IADD3 R16, P1, P0, R3, R2.reuse, R17 ;  /* 0x0000000203107210 */ /* 0x086fe4000783e011 */
[C---:B------:R-:W-:Y:S02]  /*11d70*/  IADD3 R3, -R18.reuse, 0x10, RZ ;  /* 0x0000001012037810 */ /* 0x040fe40007ffe1ff */
[-C--:B------:R-:W-:Y:S02]  /*11d80*/  IADD3.X R17, RZ, R5.reuse, R19, P1, P0 ;  /* 0x00000005ff117210 */ /* 0x080fe40000fe0413 */
[----:B------:R-:W-:Y:S03]  /*11d90*/  LOP3.LUT R3, R3, 0xf, RZ, 0xc0, !PT ;  /* 0x0000000f03037812 */ /* 0x000fe600078ec0ff */
[----:B------:R-:W-:Y:S01]  /*11da0*/  @!PT LDS RZ, [RZ] ;  /* 0x00000000fffff984 */ /* 0x000fe20000000800 */
[----:B------:R-:W-:Y:S01]  /*11db0*/  @!PT LDS RZ, [RZ] ;  /* 0x00000000fffff984 */ /* 0x000fe20000000800 */
[----:B------:R-:W-:Y:S01]  /*11dc0*/  @!PT LDS RZ, [RZ] ;  /* 0x00000000fffff984 */ /* 0x000fe20000000800 */
[----:B------:R1:W-:Y:S01]  /*11dd0*/  LDGSTS.E.BYPASS.LTC128B.128.ZFILL [R4+0x1000], [R16.64], P2 ;  /* 0x0100000010047fae */ /* 0x0003e20009141d48 */
[-C--:B------:R-:W-:Y:S02]  /*11de0*/  IADD3 R6, P1, P0, R3, R2.reuse, R24 ;  /* 0x0000000203067210 */ /* 0x080fe4000783e018 */
[----:B------:R-:W-:Y:S02]  /*11df0*/  IADD3 R3, -R9, 0x10, RZ ;  /* 0x0000001009037810 */ /* 0x000fe40007ffe1ff */
        /* <DEDUP_REMOVED lines=8> */
.L_x_1823:
[----:B------:R-:W-:Y:S05]  /*11e80*/  BSYNC B0 ;  /* 0x0000000000007941 */ /* 0x000fea0003800000 */
.L_x_1822:
[----:B------:R-:W0:Y:S01]  /*11e90*/  LDGDEPBAR ;  /* 0x00000000000079af */ /* 0x000e220000000000 */
[----:B------:R-:W-:Y:S01]  /*11ea0*/  WARPSYNC 0xffffffff ;  /* 0xffffffff00007948 */ /* 0x000fe20003800000 */
[C---:B-1-34-:R-:W-:Y:S01]  /*11eb0*/  HMMA.16816.F32.BF16 R4, R36.reuse, R12, RZ ;  /* 0x0000000c2404723c */ /* 0x05afe200000418ff */
[----:B------:R-:W-:Y:S02]  /*11ec0*/  IMAD.MOV.U32 R2, RZ, RZ, 0x40 ;  /* 0x00000040ff027424 */ /* 0x000fe400078e00ff */
[----:B------:R-:W-:Y:S01]  /*11ed0*/  LOP3.LUT P0, RZ, R182, 0x4, RZ, 0xc0, !PT ;  /* 0x00000004b6ff7812 */ /* 0x000fe2000780c0ff */
[C-C-:B------:R-:W-:Y:S03]  /*11ee0*/  IMAD.IADD R3, R177.reuse, 0x1, R8.reuse ;  /* 0x00000001b1037824 */ /* 0x140fe600078e0208 */
[----:B------:R-:W-:Y:S01]  /*11ef0*/  SEL R2, R2, 0xffffffc0, !P0 ;  /* 0xffffffc002027807 */ /* 0x000fe20004000000 */
[C---:B------:R-:W-:Y:S01]  /*11f00*/  HMMA.16816.F32.BF16 R12, R36.reuse, R14, RZ ;  /* 0x0000000e240c723c */ /* 0x040fe200000418ff */
[----:B------:R-:W-:Y:S03]  /*11f10*/  ISETP.GE.AND P0, PT, R190, 0x1, PT ;  /* 0x00000001be00780c */ /* 0x000fe60003f06270 */
[C---:B------:R-:W-:Y:S02]  /*11f20*/  IMAD.IADD R9, R2.reuse, 0x1, R8 ;  /* 0x0000000102097824 */ /* 0x040fe400078e0208 */
[----:B------:R-:W-:Y:S01]  /*11f30*/  IMAD.IADD R150, R2, 0x1, R149 ;  /* 0x0000000102967824 */ /* 0x000fe200078e0295 */
[----:B------:R-:W-:Y:S01]  /*11f40*/  IADD3 R2, R177, R8, R2 ;  /* 0x00000008b1027210 */ /* 0x000fe20007ffe002 */
[C---:B------:R-:W-:Y:S08]  /*11f50*/  HMMA.16816.F32.BF16 R16, R36.reuse, R20, RZ ;  /* 0x000000142410723c */ /* 0x040ff000000418ff */
        /* <DEDUP_REMOVED lines=20> */
[----:B------:R-:W1:Y:S07]  /*120a0*/  LDSM.16.M88.4 R160, [R9+0x1800] ;  /* 0x0018000009a0783b */ /* 0x000e6e0000000200 */
[C---:B---3--:R-:W-:Y:S08]  /*120b0*/  HMMA.16816.F32.BF16 R16, R152.reuse, R156, R16 ;  /* 0x0000009c9810723c */ /* 0x048ff00000041810 */
[C---:B------:R-:W-:Y:S01]  /*120c0*/  HMMA.16816.F32.BF16 R20, R152.reuse, R158, R20 ;  /* 0x0000009e9814723c */ /* 0x040fe20000041814 */
[----:B------:R-:W-:Y:S07]  /*120d0*/  LDSM.16.M88.4 R156, [R180] ;  /* 0x00000000b49c783b */ /* 0x000fee0000000200 */
[C---:B------:R-:W-:Y:S08]  /*120e0*/  HMMA.16816.F32.BF16 R24, R152.reuse, R164, R24 ;  /* 0x000000a49818723c */ /* 0x040ff00000041818 */
[C---:B------:R-:W-:Y:S01]  /*120f0*/  HMMA.16816.F32.BF16 R28, R152.reuse, R166, R28 ;  /* 0x000000a6981c723c */ /* 0x040fe2000004181c */
[----:B------:R-:W3:Y:S07]  /*12100*/  LDSM.16.M88.4 R164, [R150] ;  /* 0x0000000096a4783b */ /* 0x000eee0000000200 */
[C---:B-1----:R-:W-:Y:S08]  /*12110*/  HMMA.16816.F32.BF16 R32, R152.reuse, R160, R32 ;  /* 0x000000a09820723c */ /* 0x042ff00000041820 */
[----:B------:R-:W-:Y:S01]  /*12120*/  HMMA.16816.F32.BF16 R36, R152, R162, R36 ;  /* 0x000000a29824723c */ /* 0x000fe20000041824 */
[----:B------:R-:W1:Y:S08]  /*12130*/  LDSM.16.M88.4 R152, [R150+0x800] ;  /* 0x000800009698783b */ /* 0x000e700000000200 */
[----:B------:R-:W4:Y:S01]  /*12140*/  LDSM.16.M88.4 R160, [R150+0x1000] ;  /* 0x0010000096a0783b */ /* 0x000f220000000200 */
[C---:B---3--:R-:W-:Y:S08]  /*12150*/  HMMA.16816.F32.BF16 R4, R156.reuse, R164, R4 ;  /* 0x000000a49c04723c */ /* 0x048ff00000041804 */
[C---:B------:R-:W-:Y:S01]  /*12160*/  HMMA.16816.F32.BF16 R12, R156.reuse, R166, R12 ;  /* 0x000000a69c0c723c */ /* 0x040fe2000004180c */
[----:B------:R-:W-:Y:S07]  /*12170*/  LDSM.16.M88.4 R164, [R178+0x4000] ;  /* 0x00400000b2a4783b */ /* 0x000fee0000000200 */
[C---:B-1----:R-:W-:Y:S08]  /*12180*/  HMMA.16816.F32.BF16 R16, R156.reuse, R152, R16 ;  /* 0x000000989c10723c */ /* 0x042ff00000041810 */
[C---:B------:R-:W-:Y:S01]  /*12190*/  HMMA.16816.F32.BF16 R20, R156.reuse, R154, R20 ;  /* 0x0000009a9c14723c */ /* 0x040fe20000041814 */
[----:B------:R-:W1:Y:S07]  /*121a0*/  LDSM.16.M88.4 R152, [R150+0x1800] ;  /* 0x001800009698783b */ /* 0x000e6e0000000200 */
[C---:B----4-:R-:W-:Y:S08]  /*121b0*/  HMMA.16816.F32.BF16 R24, R156.reuse, R160, R24 ;  /* 0x000000a09c18723c */ /* 0x050ff00000041818 */
[C---:B------:R-:W-:Y:S01]  /*121c0*/  HMMA.16816.F32.BF16 R28, R156.reuse, R162, R28 ;  /* 0x000000a29c1c723c */ /* 0x040fe2000004181c */
[----:B------:R-:W3:Y:S07]  /*121d0*/  LDSM.16.M88.4 R160, [R8+0x2000] ;  /* 0x0020000008a0783b */ /* 0x000eee0000000200 */
[C---:B-1----:R-:W-:Y:S08]  /*121e0*/  HMMA.16816.F32.BF16 R32, R156.reuse, R152, R32 ;  /* 0x000000989c20723c */ /* 0x042ff00000041820 */
[----:B------:R-:W-:Y:S01]  /*121f0*/  HMMA.16816.F32.BF16 R36, R156, R154, R36 ;  /* 0x0000009a9c24723c */ /* 0x000fe20000041824 */
[----:B------:R-:W1:Y:S07]  /*12200*/  LDSM.16.M88.4 R152, [R8+0x2800] ;  /* 0x002800000898783b */ /* 0x000e6e0000000200 */
[C---:B---3--:R-:W-:Y:S01]  /*12210*/  HMMA.16816.F32.BF16 R4, R164.reuse, R160, R4 ;  /* 0x000000a0a404723c */ /* 0x048fe20000041804 */
[----:B------:R-:W3:Y:S07]  /*12220*/  LDSM.16.M88.4 R156, [R8+0x3000] ;  /* 0x00300000089c783b */ /* 0x000eee0000000200 */
[C---:B------:R-:W-:Y:S01]  /*12230*/  HMMA.16816.F32.BF16 R12, R164.reuse, R162, R12 ;  /* 0x000000a2a40c723c */ /* 0x040fe2000004180c */
[----:B------:R-:W4:Y:S07]  /*12240*/  LDSM.16.M88.4 R160, [R8+0x3800] ;  /* 0x0038000008a0783b */ /* 0x000f2e0000000200 */
[C---:B-1----:R-:W-:Y:S08]  /*12250*/  HMMA.16816.F32.BF16 R16, R164.reuse, R152, R16 ;  /* 0x00000098a410723c */ /* 0x042ff00000041810 */
        /* <DEDUP_REMOVED lines=8> */
[----:B------:R-:W-:Y:S01]  /*122e0*/  LDSM.16.M88.4 R164, [R3+0x3800] ;  /* 0x0038000003a4783b */ /* 0x000fe20000000200 */
[C---:B-1----:R-:W-:Y:S08]  /*122f0*/  HMMA.16816.F32.BF16 R4, R152.reuse, R156, R4 ;  /* 0x0000009c9804723c */ /* 0x042ff00000041804 */
[C---:B------:R-:W-:Y:S01]  /*12300*/  HMMA.16816.F32.BF16 R12, R152.reuse, R158, R12 ;  /* 0x0000009e980c723c */ /* 0x040fe2000004180c */
[----:B------:R-:W1:Y:S07]  /*12310*/  LDSM.16.M88.4 R156, [R3+0x3000] ;  /* 0x00300000039c783b */ /* 0x000e6e0000000200 */
[C---:B---3--:R-:W-:Y:S08]  /*12320*/  HMMA.16816.F32.BF16 R16, R152.reuse, R160, R16 ;  /* 0x000000a09810723c */ /* 0x048ff00000041810 */
[C---:B------:R-:W-:Y:S01]  /*12330*/  HMMA.16816.F32.BF16 R20, R152.reuse, R162, R20 ;  /* 0x000000a29814723c */ /* 0x040fe20000041814 */
[----:B------:R-:W-:Y:S07]  /*12340*/  LDSM.16.M88.4 R160, [R9+0x2000] ;  /* 0x0020000009a0783b */ /* 0x000fee0000000200 */
[C---:B-1----:R-:W-:Y:S08]  /*12350*/  HMMA.16816.F32.BF16 R24, R152.reuse, R156, R24 ;  /* 0x0000009c9818723c */ /* 0x042ff00000041818 */
[C---:B------:R-:W-:Y:S01]  /*12360*/  HMMA.16816.F32.BF16 R28, R152.reuse, R158, R28 ;  /* 0x0000009e981c723c */ /* 0x040fe2000004181c */
[----:B------:R-:W1:Y:S07]  /*12370*/  LDSM.16.M88.4 R156, [R181+0x4000] ;  /* 0x00400000b59c783b */ /* 0x000e6e0000000200 */
[C---:B------:R-:W-:Y:S08]  /*12380*/  HMMA.16816.F32.BF16 R32, R152.reuse, R164, R32 ;  /* 0x000000a49820723c */ /* 0x040ff00000041820 */
        /* <DEDUP_REMOVED lines=28> */
[----:B------:R-:W4:Y:S01]  /*12550*/  LDSM.16.M88.4 R164, [R8+0x5000] ;  /* 0x0050000008a4783b */ /* 0x000f220000000200 */
[C---:B-1----:R-:W-:Y:S08]  /*12560*/  HMMA.16816.F32.BF16 R4, R156.reuse, R160, R4 ;  /* 0x000000a09c04723c */ /* 0x042ff00000041804 */
[C---:B------:R-:W-:Y:S01]  /*12570*/  HMMA.16816.F32.BF16 R12, R156.reuse, R162, R12 ;  /* 0x000000a29c0c723c */ /* 0x040fe2000004180c */
[----:B------:R-:W1:Y:S07]  /*12580*/  LDSM.16.M88.4 R160, [R8+0x5800] ;  /* 0x0058000008a0783b */ /* 0x000e6e0000000200 */
[C---:B---3--:R-:W-:Y:S08]  /*12590*/  HMMA.16816.F32.BF16 R16, R156.reuse, R152, R16 ;  /* 0x000000989c10723c */ /* 0x048ff00000041810 */
[C---:B------:R-:W-:Y:S01]  /*125a0*/  HMMA.16816.F32.BF16 R20, R156.reuse, R154, R20 ;  /* 0x0000009a9c14723c */ /* 0x040fe20000041814 */
[----:B------:R-:W-:Y:S07]  /*125b0*/  LDSM.16.M88.4 R152, [R179+0x8000] ;  /* 0x00800000b398783b */ /* 0x000fee0000000200 */
[C---:B----4-:R-:W-:Y:S08]  /*125c0*/  HMMA.16816.F32.BF16 R24, R156.reuse, R164, R24 ;  /* 0x000000a49c18723c */ /* 0x050ff00000041818 */
[C---:B------:R-:W-:Y:S01]  /*125d0*/  HMMA.16816.F32.BF16 R28, R156.reuse, R166, R28 ;  /* 0x000000a69c1c723c */ /* 0x040fe2000004181c */
[----:B------:R-:W3:Y:S07]  /*125e0*/  LDSM.16.M88.4 R164, [R149+0x4000] ;  /* 0x0040000095a4783b */ /* 0x000eee0000000200 */
        /* <DEDUP_REMOVED lines=9> */
[----:B------:R-:W-:Y:S07]  /*12680*/  LDSM.16.M88.4 R156, [R181+0x8000] ;  /* 0x00800000b59c783b */ /* 0x000fee0000000200 */
[C---:B----4-:R-:W-:Y:S08]  /*12690*/  HMMA.16816.F32.BF16 R24, R152.reuse, R160, R24 ;  /* 0x000000a09818723c */ /* 0x050ff00000041818 */
        /* <DEDUP_REMOVED lines=9> */
[C---:B------:R-:W-:Y:S08]  /*12730*/  HMMA.16816.F32.BF16 R16, R156.reuse, R164, R16 ;  /* 0x000000a49c10723c */ /* 0x040ff00000041810 */
[C---:B------:R-:W-:Y:S01]  /*12740*/  HMMA.16816.F32.BF16 R20, R156.reuse, R166, R20 ;  /* 0x000000a69c14723c */ /* 0x040fe20000041814 */
[----:B------:R-:W4:Y:S07]  /*12750*/  LDSM.16.M88.4 R164, [R180+0x8000] ;  /* 0x00800000b4a4783b */ /* 0x000f2e0000000200 */
[C---:B---3--:R-:W-:Y:S08]  /*12760*/  HMMA.16816.F32.BF16 R24, R156.reuse, R152, R24 ;  /* 0x000000989c18723c */ /* 0x048ff00000041818 */
[C---:B------:R-:W-:Y:S01]  /*12770*/  HMMA.16816.F32.BF16 R28, R156.reuse, R154, R28 ;  /* 0x0000009a9c1c723c */ /* 0x040fe2000004181c */
[----:B------:R-:W3:Y:S07]  /*12780*/  LDSM.16.M88.4 R152, [R2+0x4800] ;  /* 0x004800000298783b */ /* 0x000eee0000000200 */
[C---:B-1----:R-:W-:Y:S08]  /*12790*/  HMMA.16816.F32.BF16 R32, R156.reuse, R160, R32 ;  /* 0x000000a09c20723c */ /* 0x042ff00000041820 */
[----:B------:R-:W-:Y:S08]  /*127a0*/  HMMA.16816.F32.BF16 R36, R156, R162, R36 ;  /* 0x000000a29c24723c */ /* 0x000ff00000041824 */
[C---:B----4-:R-:W-:Y:S08]  /*127b0*/  HMMA.16816.F32.BF16 R4, R164.reuse, R168, R4 ;  /* 0x000000a8a404723c */ /* 0x050ff00000041804 */
[C---:B------:R-:W-:Y:S08]  /*127c0*/  HMMA.16816.F32.BF16 R12, R164.reuse, R170, R12 ;  /* 0x000000aaa40c723c */ /* 0x040ff0000004180c */
[C---:B---3--:R-:W-:Y:S08]  /*127d0*/  HMMA.16816.F32.BF16 R16, R164.reuse, R152, R16 ;  /* 0x00000098a410723c */ /* 0x048ff00000041810 */
[----:B------:R-:W-:Y:S01]  /*127e0*/  FMUL.FTZ R3, R4, c[0x0][0x320] ;  /* 0x0000c80004037a20 */ /* 0x000fe20000410000 */
[C---:B------:R-:W-:Y:S03]  /*127f0*/  HMMA.16816.F32.BF16 R20, R164.reuse, R154, R20 ;  /* 0x0000009aa414723c */ /* 0x040fe60000041814 */
[----:B------:R1:W-:Y:S04]  /*12800*/  MUFU.TANH R157, R3 ;  /* 0x00000003009d7308 */ /* 0x0003e80000002400 */
[----:B------:R-:W-:Y:S02]  /*12810*/  FMUL.FTZ R9, R13, c[0x0][0x320] ;  /* 0x0000c8000d097a20 */ /* 0x000fe40000410000 */
[----:B--2---:R-:W-:Y:S04]  /*12820*/  FMUL.FTZ R8, R15, c[0x0][0x320] ;  /* 0x0000c8000f087a20 */ /* 0x004fe80000410000 */
        /* <DEDUP_REMOVED lines=39> */
[----:B------:R-:W-:Y:S01]  /*12aa0*/  MUFU.TANH R7, R7 ;  /* 0x0000000700077308 */ /* 0x000fe20000002400 */
[----:B---3--:R-:W-:Y:S09]  /*12ab0*/  FMUL.FTZ R3, R19, c[0x0][0x320] ;  /* 0x0000c80013037a20 */ /* 0x008ff20000410000 */
[----:B------:R1:W3:Y:S01]  /*12ac0*/  MUFU.TANH R158, R3 ;  /* 0x00000003009e7308 */ /* 0x0002e20000002400 */
[----:B--2---:R-:W-:Y:S09]  /*12ad0*/  FMUL.FTZ R4, R39, c[0x0][0x320] ;  /* 0x0000c80027047a20 */ /* 0x004ff20000410000 */
[----:B------:R2:W-:Y:S10]  /*12ae0*/  MUFU.TANH R19, R2 ;  /* 0x0000000200137308 */ /* 0x0005f40000002400 */
[----:B------:R3:W-:Y:S01]  /*12af0*/  MUFU.TANH R12, R4 ;  /* 0x00000004000c7308 */ /* 0x0007e20000002400 */
[----:B-1----:R-:W-:Y:S09]  /*12b00*/  FMUL.FTZ R3, R20, c[0x0][0x320] ;  /* 0x0000c80014037a20 */ /* 0x002ff20000410000 */
[----:B------:R1:W-:Y:S01]  /*12b10*/  MUFU.TANH R150, R3 ;  /* 0x0000000300967308 */ /* 0x0003e20000002400 */
[----:B--2---:R-:W-:Y:S09]  /*12b20*/  FMUL.FTZ R2, R27, c[0x0][0x320] ;  /* 0x0000c8001b027a20 */ /* 0x004ff20000410000 */
[----:B------:R-:W-:Y:S01]  /*12b30*/  MUFU.TANH R6, R6 ;  /* 0x0000000600067308 */ /* 0x000fe20000002400 */
[----:B---3--:R-:W-:Y:S04]  /*12b40*/  IADD3 R4, R190, 0x1, RZ ;  /* 0x00000001be047810 */ /* 0x008fe80007ffe0ff */
[----:B------:R-:W-:Y:S01]  /*12b50*/  SEL R190, R4, RZ, !P0 ;  /* 0x000000ff04be7207 */ /* 0x000fe20004000000 */
[----:B-1----:R-:W-:Y:S04]  /*12b60*/  FMUL.FTZ R3, R24, c[0x0][0x320] ;  /* 0x0000c80018037a20 */ /* 0x002fe80000410000 */
[----:B------:R1:W2:Y:S10]  /*12b70*/  MUFU.TANH R24, R2 ;  /* 0x0000000200187308 */ /* 0x0002b40000002400 */
[----:B------:R3:W-:Y:S01]  /*12b80*/  MUFU.TANH R21, R3 ;  /* 0x0000000300157308 */ /* 0x0007e20000002400 */
[----:B-1----:R-:W-:Y:S09]  /*12b90*/  FMUL.FTZ R2, R28, c[0x0][0x320] ;  /* 0x0000c8001c027a20 */ /* 0x002ff20000410000 */
[----:B------:R1:W-:Y:S01]  /*12ba0*/  MUFU.TANH R18, R2 ;  /* 0x0000000200127308 */ /* 0x0003e20000002400 */
        /* <DEDUP_REMOVED lines=11> */
[----:B------:R-:W1:Y:S03]  /*12c60*/  MUFU.TANH R20, R2 ;  /* 0x0000000200147308 */ /* 0x000e660000002400 */
[----:B------:R-:W-:Y:S04]  /*12c70*/  FMNMX.FTZ R3, R155, R3, !PT ;  /* 0x000000039b037209 */ /* 0x000fe80007810000 */
[----:B------:R-:W-:Y:S04]  /*12c80*/  FMNMX.FTZ R3, R154, R3, !PT ;  /* 0x000000039a037209 */ /* 0x000fe80007810000 */
[----:B------:R-:W-:Y:S04]  /*12c90*/  FMNMX.FTZ R3, R26, R3, !PT ;  /* 0x000000031a037209 */ /* 0x000fe80007810000 */
[----:B--2---:R-:W-:Y:S04]  /*12ca0*/  FMNMX.FTZ R3, R24, R3, !PT ;  /* 0x0000000318037209 */ /* 0x004fe80007810000 */
[----:B------:R-:W-:Y:S04]  /*12cb0*/  FMNMX.FTZ R3, R23, R3, !PT ;  /* 0x0000000317037209 */ /* 0x000fe80007810000 */
[----:B-1----:R-:W-:Y:S01]  /*12cc0*/  FMNMX.FTZ R3, R20, R3, !PT ;  /* 0x0000000314037209 */ /* 0x002fe20007810000 */
[----:B------:R-:W-:Y:S04]  /*12cd0*/  FMUL.FTZ R2, R32, c[0x0][0x320] ;  /* 0x0000c80020027a20 */ /* 0x000fe80000410000 */
[----:B------:R1:W-:Y:S02]  /*12ce0*/  MUFU.TANH R13, R2 ;  /* 0x00000002000d7308 */ /* 0x0003e40000002400 */
[----:B-1----:R-:W-:Y:S08]  /*12cf0*/  FMUL.FTZ R2, R34, c[0x0][0x320] ;  /* 0x0000c80022027a20 */ /* 0x002ff00000410000 */
        /* <DEDUP_REMOVED lines=25> */
.L_x_1914:
        /* <DEDUP_REMOVED lines=11> */
[----:B------:R-:W2:Y:S01]  /*12f40*/  MUFU.EX2 R2, R0 ;  /* 0x0000000000027308 */ /* 0x000ea20000000800 */
        /* <DEDUP_REMOVED lines=15> */
[----:B------:R-:W-:Y:S02]  /*13040*/  FFMA.FTZ R192, R6, c[0x0][0x2d0], -R3 ;  /* 0x0000b40006c07a23 */ /* 0x000fe40000010803 */
[C---:B--2---:R-:W-:Y:S01]  /*13050*/  FMUL.FTZ R36, R2.reuse, R112 ;  /* 0x0000007002247220 */ /* 0x044fe20000410000 */
[----:B------:R-:W2:Y:S01]  /*13060*/  MUFU.EX2 R3, R4 ;  /* 0x0000000400037308 */ /* 0x000ea20000000800 */
[C---:B------:R-:W-:Y:S02]  /*13070*/  FMUL.FTZ R37, R2.reuse, R113 ;  /* 0x0000007102257220 */ /* 0x040fe40000410000 */
[C---:B------:R-:W-:Y:S02]  /*13080*/  FMUL.FTZ R21, R2.reuse, R129 ;  /* 0x0000008102157220 */ /* 0x040fe40000410000 */
[C---:B-1----:R-:W-:Y:S02]  /*13090*/  FFMA.FTZ R0, R2.reuse, R201, R7 ;  /* 0x000000c902007223 */ /* 0x042fe40000010007 */
[C---:B------:R-:W-:Y:S02]  /*130a0*/  FMUL.FTZ R32, R2.reuse, R116 ;  /* 0x0000007402207220 */ /* 0x040fe40000410000 */
[C---:B------:R-:W-:Y:S01]  /*130b0*/  FMUL.FTZ R33, R2.reuse, R117 ;  /* 0x0000007502217220 */ /* 0x040fe20000410000 */
[----:B------:R1:W-:Y:S01]  /*130c0*/  MUFU.EX2 R17, R28 ;  /* 0x0000001c00117308 */ /* 0x0003e20000000800 */
[C---:B------:R-:W-:Y:S02]  /*130d0*/  FMUL.FTZ R40, R2.reuse, R40 ;  /* 0x0000002802287220 */ /* 0x040fe40000410000 */
[C---:B------:R-:W-:Y:S02]  /*130e0*/  FMUL.FTZ R41, R2.reuse, R41 ;  /* 0x0000002902297220 */ /* 0x040fe40000410000 */
[C---:B---3--:R-:W-:Y:S02]  /*130f0*/  FMUL.FTZ R25, R2.reuse, R125 ;  /* 0x0000007d02197220 */ /* 0x048fe40000410000 */
[C---:B------:R-:W-:Y:S02]  /*13100*/  FMUL.FTZ R44, R2.reuse, R44 ;  /* 0x0000002c022c7220 */ /* 0x040fe40000410000 */
[C---:B------:R-:W-:Y:S01]  /*13110*/  FMUL.FTZ R45, R2.reuse, R45 ;  /* 0x0000002d022d7220 */ /* 0x040fe20000410000 */
[----:B------:R-:W-:Y:S01]  /*13120*/  MUFU.EX2 R13, R27 ;  /* 0x0000001b000d7308 */ /* 0x000fe20000000800 */
[C---:B------:R-:W-:Y:S02]  /*13130*/  FMUL.FTZ R48, R2.reuse, R48 ;  /* 0x0000003002307220 */ /* 0x040fe40000410000 */
[C---:B------:R-:W-:Y:S01]  /*13140*/  FMUL.FTZ R49, R2.reuse, R49 ;  /* 0x0000003102317220 */ /* 0x040fe20000410000 */
[C---:B--2---:R-:W-:Y:S01]  /*13150*/  F2FP.BF16.PACK_AB R152, R3.reuse, R7 ;  /* 0x000000070398723e */ /* 0x044fe200000010ff */
[----:B------:R-:W-:Y:S02]  /*13160*/  FADD.FTZ R6, R3, R0 ;  /* 0x0000000003067221 */ /* 0x000fe40000010000 */
[----:B------:R-:W2:Y:S01]  /*13170*/  SHFL.BFLY PT, R0, R5, 0x2, 0x1f ;  /* 0x0c401f0005007f89 */ /* 0x000ea200000e0000 */
[C---:B------:R-:W-:Y:S02]  /*13180*/  FMUL.FTZ R52, R2.reuse, R52 ;  /* 0x0000003402347220 */ /* 0x040fe40000410000 */
[----:B------:R3:W4:Y:S01]  /*13190*/  MUFU.EX2 R19, R29 ;  /* 0x0000001d00137308 */ /* 0x0007220000000800 */
[C---:B------:R-:W-:Y:S02]  /*131a0*/  FMUL.FTZ R53, R2.reuse, R53 ;  /* 0x0000003502357220 */ /* 0x040fe40000410000 */
[C---:B------:R-:W-:Y:S02]  /*131b0*/  FMUL.FTZ R56, R2.reuse, R56 ;  /* 0x0000003802387220 */ /* 0x040fe40000410000 */
[C---:B-1----:R-:W-:Y:S02]  /*131c0*/  FMUL.FTZ R28, R2.reuse, R120 ;  /* 0x00000078021c7220 */ /* 0x042fe40000410000 */
        /* <DEDUP_REMOVED lines=9> */
[----:B--2---:R-:W-:Y:S01]  /*13260*/  FMNMX.FTZ R0, R5, R0, !PT ;  /* 0x0000000005007209 */ /* 0x004fe20007810000 */
        /* <DEDUP_REMOVED lines=21> */
[----:B------:R-:W-:Y:S01]  /*133c0*/  FADD.FTZ R0, -R8, R106 ;  /* 0x0000006a08007221 */ /* 0x000fe20000010100 */
[----:B------:R-:W-:Y:S01]  /*133d0*/  IADD3 R106, R186, R151, RZ ;  /* 0x00000097ba6a7210 */ /* 0x000fe20007ffe0ff */
[--C-:B------:R-:W-:Y:S02]  /*133e0*/  FFMA.FTZ R4, R168, c[0x0][0x2d0], -R3.reuse ;  /* 0x0000b400a8047a23 */ /* 0x100fe40000010803 */
        /* <DEDUP_REMOVED lines=11> */
[--C-:B------:R-:W-:Y:S01]  /*134a0*/  FFMA.FTZ R161, R154, c[0x0][0x2d0], -R3.reuse ;  /* 0x0000b4009aa17a23 */ /* 0x100fe20000010803 */
[----:B------:R-:W-:Y:S01]  /*134b0*/  F2FP.BF16.PACK_AB R154, R13, R17 ;  /* 0x000000110d9a723e */ /* 0x000fe200000010ff */
[--C-:B------:R-:W-:Y:S02]  /*134c0*/  FFMA.FTZ R163, R26, c[0x0][0x2d0], -R3.reuse ;  /* 0x0000b4001aa37a23 */ /* 0x100fe40000010803 */
[--C-:B------:R-:W-:Y:S02]  /*134d0*/  FFMA.FTZ R162, R24, c[0x0][0x2d0], -R3.reuse ;  /* 0x0000b40018a27a23 */ /* 0x100fe40000010803 */
[--C-:B------:R-:W-:Y:S01]  /*134e0*/  FFMA.FTZ R166, R23, c[0x0][0x2d0], -R3.reuse ;  /* 0x0000b40017a67a23 */ /* 0x100fe20000010803 */
[----:B------:R-:W3:Y:S01]  /*134f0*/  MUFU.EX2 R0, R0 ;  /* 0x0000000000007308 */ /* 0x000ee20000000800 */
[--C-:B------:R-:W-:Y:S02]  /*13500*/  FFMA.FTZ R167, R20, c[0x0][0x2d0], -R3.reuse ;  /* 0x0000b40014a77a23 */ /* 0x100fe40000010803 */
[--C-:B------:R-:W-:Y:S02]  /*13510*/  FFMA.FTZ R168, R16, c[0x0][0x2d0], -R3.reuse ;  /* 0x0000b40010a87a23 */ /* 0x100fe40000010803 */
[----:B------:R-:W-:Y:S02]  /*13520*/  FFMA.FTZ R195, R12, c[0x0][0x2d0], -R3 ;  /* 0x0000b4000cc37a23 */ /* 0x000fe40000010803 */
[----:B------:R-:W-:Y:S02]  /*13530*/  FADD.FTZ R3, R17, R6 ;  /* 0x0000000611037221 */ /* 0x000fe40000010000 */
[C---:B-1----:R-:W-:Y:S01]  /*13540*/  FMUL.FTZ R4, R2.reuse, R140 ;  /* 0x0000008c02047220 */ /* 0x042fe20000410000 */
[----:B------:R-:W-:Y:S01]  /*13550*/  MUFU.EX2 R161, R161 ;  /* 0x000000a100a17308 */ /* 0x000fe20000000800 */
[----:B------:R-:W-:Y:S02]  /*13560*/  FADD.FTZ R3, R13, R3 ;  /* 0x000000030d037221 */ /* 0x000fe40000010000 */
[----:B------:R-:W-:Y:S01]  /*13570*/  FMUL.FTZ R13, R2, R137 ;  /* 0x00000089020d7220 */ /* 0x000fe20000410000 */
[----:B--2---:R-:W-:Y:S01]  /*13580*/  F2FP.BF16.PACK_AB R153, R14, R15 ;  /* 0x0000000f0e99723e */ /* 0x004fe200000010ff */
[C---:B------:R-:W-:Y:S02]  /*13590*/  FMUL.FTZ R5, R2.reuse, R141 ;  /* 0x0000008d02057220 */ /* 0x040fe40000410000 */
[C---:B------:R-:W-:Y:S02]  /*135a0*/  FMUL.FTZ R12, R2.reuse, R136 ;  /* 0x00000088020c7220 */ /* 0x040fe40000410000 */
[C---:B------:R-:W-:Y:S01]  /*135b0*/  FMUL.FTZ R16, R2.reuse, R132 ;  /* 0x0000008402107220 */ /* 0x040fe20000410000 */
[----:B------:R1:W-:Y:S01]  /*135c0*/  MUFU.EX2 R136, R18 ;  /* 0x0000001200887308 */ /* 0x0003e20000000800 */
[C---:B------:R-:W-:Y:S02]  /*135d0*/  FMUL.FTZ R17, R2.reuse, R133 ;  /* 0x0000008502117220 */ /* 0x040fe40000410000 */
[C---:B------:R-:W-:Y:S02]  /*135e0*/  FMUL.FTZ R20, R2.reuse, R128 ;  /* 0x0000008002147220 */ /* 0x040fe40000410000 */
[C---:B------:R-:W-:Y:S02]  /*135f0*/  FMUL.FTZ R24, R2.reuse, R124 ;  /* 0x0000007c02187220 */ /* 0x040fe40000410000 */
[----:B------:R-:W-:Y:S01]  /*13600*/  FMUL.FTZ R101, R2, R101 ;  /* 0x0000006502657220 */ /* 0x000fe20000410000 */
[----:B------:R-:W-:Y:S01]  /*13610*/  IADD3 R2, R185, R151, RZ ;  /* 0x00000097b9027210 */ /* 0x000fe20007ffe0ff */
[----:B------:R-:W-:Y:S01]  /*13620*/  FADD.FTZ R3, R22, R3 ;  /* 0x0000000316037221 */ /* 0x000fe20000010000 */
[----:B------:R-:W2:Y:S01]  /*13630*/  MUFU.EX2 R133, R7 ;  /* 0x0000000700857308 */ /* 0x000ea20000000800 */
[C---:B---3--:R-:W-:Y:S02]  /*13640*/  FMUL.FTZ R38, R0.reuse, R114 ;  /* 0x0000007200267220 */ /* 0x048fe40000410000 */
[----:B------:R-:W3:Y:S01]  /*13650*/  LDSM.16.MT88.4 R156, [R2] ;  /* 0x00000000029c783b */ /* 0x000ee20000004200 */
[----:B------:R-:W-:Y:S01]  /*13660*/  FADD.FTZ R117, R19, R3 ;  /* 0x0000000313757221 */ /* 0x000fe20000010000 */
[----:B------:R-:W-:Y:S01]  /*13670*/  IADD3 R3, R183, R2, RZ ;  /* 0x00000002b7037210 */ /* 0x000fe20007ffe0ff */
[C---:B------:R-:W-:Y:S02]  /*13680*/  FMUL.FTZ R39, R0.reuse, R115 ;  /* 0x0000007300277220 */ /* 0x040fe40000410000 */
[C---:B------:R-:W-:Y:S02]  /*13690*/  FFMA.FTZ R6, R0.reuse, R197, R15 ;  /* 0x000000c500067223 */ /* 0x040fe4000001000f */
[----:B------:R-:W-:Y:S01]  /*136a0*/  FMUL.FTZ R15, R0, R139 ;  /* 0x0000008b000f7220 */ /* 0x000fe20000410000 */
[----:B------:R-:W4:Y:S01]  /*136b0*/  LDSM.16.MT88.4 R112, [R3] ;  /* 0x000000000370783b */ /* 0x000f220000004200 */
[----:B------:R-:W-:Y:S01]  /*136c0*/  FADD.FTZ R129, R14, R6 ;  /* 0x000000060e817221 */ /* 0x000fe20000010000 */
[----:B------:R-:W-:Y:S01]  /*136d0*/  MUFU.EX2 R132, R160 ;  /* 0x000000a000847308 */ /* 0x000fe20000000800 */
[C---:B------:R-:W-:Y:S02]  /*136e0*/  FMUL.FTZ R6, R0.reuse, R142 ;  /* 0x0000008e00067220 */ /* 0x040fe40000410000 */
[C---:B------:R-:W-:Y:S02]  /*136f0*/  FMUL.FTZ R14, R0.reuse, R138 ;  /* 0x0000008a000e7220 */ /* 0x040fe40000410000 */
[C---:B-1----:R-:W-:Y:S02]  /*13700*/  FMUL.FTZ R18, R0.reuse, R134 ;  /* 0x0000008600127220 */ /* 0x042fe40000410000 */
[C---:B------:R-:W-:Y:S02]  /*13710*/  FMUL.FTZ R19, R0.reuse, R135 ;  /* 0x0000008700137220 */ /* 0x040fe40000410000 */
[----:B------:R-:W-:Y:S01]  /*13720*/  FMUL.FTZ R22, R0, R130 ;  /* 0x0000008200167220 */ /* 0x000fe20000410000 */
[----:B------:R-:W-:Y:S01]  /*13730*/  MUFU.EX2 R124, R170 ;  /* 0x000000aa007c7308 */ /* 0x000fe20000000800 */
[----:B--2---:R-:W-:Y:S01]  /*13740*/  F2FP.BF16.PACK_AB R155, R136, R133 ;  /* 0x00000085889b723e */ /* 0x004fe200000010ff */
[C---:B------:R-:W-:Y:S02]  /*13750*/  FMUL.FTZ R7, R0.reuse, R143 ;  /* 0x0000008f00077220 */ /* 0x040fe40000410000 */
[C---:B------:R-:W-:Y:S02]  /*13760*/  FMUL.FTZ R31, R0.reuse, R123 ;  /* 0x0000007b001f7220 */ /* 0x040fe40000410000 */
[----:B------:R-:W-:Y:S02]  /*13770*/  FADD.FTZ R129, R133, R129 ;  /* 0x0000008185817221 */ /* 0x000fe40000010000 */
[C---:B------:R-:W-:Y:S02]  /*13780*/  FMUL.FTZ R23, R0.reuse, R131 ;  /* 0x0000008300177220 */ /* 0x040fe40000410000 */
[----:B------:R-:W-:Y:S01]  /*13790*/  MUFU.EX2 R130, R150 ;  /* 0x0000009600827308 */ /* 0x000fe20000000800 */
[C---:B------:R-:W-:Y:S02]  /*137a0*/  FMUL.FTZ R26, R0.reuse, R126 ;  /* 0x0000007e001a7220 */ /* 0x040fe40000410000 */
[C---:B------:R-:W-:Y:S02]  /*137b0*/  FMUL.FTZ R27, R0.reuse, R127 ;  /* 0x0000007f001b7220 */ /* 0x040fe40000410000 */
[C---:B------:R-:W-:Y:S02]  /*137c0*/  FMUL.FTZ R30, R0.reuse, R122 ;  /* 0x0000007a001e7220 */ /* 0x040fe40000410000 */
[C---:B------:R-:W-:Y:S02]  /*137d0*/  FMUL.FTZ R34, R0.reuse, R118 ;  /* 0x0000007600227220 */ /* 0x040fe40000410000 */
[C---:B------:R-:W-:Y:S01]  /*137e0*/  FMUL.FTZ R35, R0.reuse, R119 ;  /* 0x0000007700237220 */ /* 0x040fe20000410000 */
[C---:B---3--:R-:W-:Y:S01]  /*137f0*/  HMMA.16816.F32.BF16 R4, R152.reuse, R156, R4 ;  /* 0x0000009c9804723c */ /* 0x048fe20000041804 */
[----:B------:R-:W-:Y:S04]  /*13800*/  MUFU.EX2 R131, R149 ;  /* 0x0000009500837308 */ /* 0x000fe80000000800 */
[C---:B------:R-:W-:Y:S02]  /*13810*/  FMUL.FTZ R42, R0.reuse, R42 ;  /* 0x0000002a002a7220 */ /* 0x040fe40000410000 */
[C---:B------:R-:W-:Y:S01]  /*13820*/  FMUL.FTZ R43, R0.reuse, R43 ;  /* 0x0000002b002b7220 */ /* 0x040fe20000410000 */
[C---:B------:R-:W-:Y:S03]  /*13830*/  HMMA.16816.F32.BF16 R12, R152.reuse, R158, R12 ;  /* 0x0000009e980c723c */ /* 0x040fe6000004180c */
[----:B------:R-:W1:Y:S01]  /*13840*/  MUFU.EX2 R119, R165 ;  /* 0x000000a500777308 */ /* 0x000e620000000800 */
[C---:B------:R-:W-:Y:S02]  /*13850*/  FMUL.FTZ R46, R0.reuse, R46 ;  /* 0x0000002e002e7220 */ /* 0x040fe40000410000 */
[C---:B------:R-:W-:Y:S02]  /*13860*/  FMUL.FTZ R47, R0.reuse, R47 ;  /* 0x0000002f002f7220 */ /* 0x040fe40000410000 */
[C---:B----4-:R-:W-:Y:S04]  /*13870*/  HMMA.16816.F32.BF16 R16, R152.reuse, R112, R16 ;  /* 0x000000709810723c */ /* 0x050fe80000041810 */
[C---:B------:R-:W-:Y:S01]  /*13880*/  FMUL.FTZ R50, R0.reuse, R50 ;  /* 0x0000003200327220 */ /* 0x040fe20000410000 */
[----:B------:R-:W2:Y:S01]  /*13890*/  MUFU.EX2 R118, R164 ;  /* 0x000000a400767308 */ /* 0x000ea20000000800 */
[C---:B------:R-:W-:Y:S02]  /*138a0*/  FMUL.FTZ R51, R0.reuse, R51 ;  /* 0x0000003300337220 */ /* 0x040fe40000410000 */
[C---:B------:R-:W-:Y:S01]  /*138b0*/  HMMA.16816.F32.BF16 R20, R152.reuse, R114, R20 ;  /* 0x000000729814723c */ /* 0x040fe20000041814 */
[----:B------:R-:W3:Y:S03]  /*138c0*/  LDSM.16.MT88.4 R112, [R106] ;  /* 0x000000006a70783b */ /* 0x000ee60000004200 */
        /* <DEDUP_REMOVED lines=22> */
[C---:B---3--:R-:W-:Y:S03]  /*13a30*/  HMMA.16816.F32.BF16 R24, R152.reuse, R112, R24 ;  /* 0x000000709818723c */ /* 0x048fe60000041818 */
[C---:B------:R-:W-:Y:S02]  /*13a40*/  FMUL.FTZ R90, R0.reuse, R90 ;  /* 0x0000005a005a7220 */ /* 0x040fe40000410000 */
[C---:B------:R-:W-:Y:S01]  /*13a50*/  FMUL.FTZ R91, R0.reuse, R91 ;  /* 0x0000005b005b7220 */ /* 0x040fe20000410000 */
[----:B------:R-:W-:Y:S01]  /*13a60*/  MUFU.EX2 R127, R174 ;  /* 0x000000ae007f7308 */ /* 0x000fe20000000800 */
[C---:B------:R-:W-:Y:S01]  /*13a70*/  FMUL.FTZ R94, R0.reuse, R94 ;  /* 0x0000005e005e7220 */ /* 0x040fe20000410000 */
[C---:B------:R-:W-:Y:S04]  /*13a80*/  HMMA.16816.F32.BF16 R28, R152.reuse, R114, R28 ;  /* 0x00000072981c723c */ /* 0x040fe8000004181c */
[C---:B------:R-:W-:Y:S02]  /*13a90*/  FMUL.FTZ R95, R0.reuse, R95 ;  /* 0x0000005f005f7220 */ /* 0x040fe40000410000 */
[C---:B------:R-:W-:Y:S02]  /*13aa0*/  FMUL.FTZ R98, R0.reuse, R98 ;  /* 0x0000006200627220 */ /* 0x040fe40000410000 */
[C---:B------:R-:W-:Y:S01]  /*13ab0*/  FMUL.FTZ R99, R0.reuse, R99 ;  /* 0x0000006300637220 */ /* 0x040fe20000410000 */
[----:B------:R-:W-:Y:S03]  /*13ac0*/  MUFU.EX2 R126, R193 ;  /* 0x000000c1007e7308 */ /* 0x000fe60000000800 */
[C---:B------:R-:W-:Y:S02]  /*13ad0*/  FMUL.FTZ R102, R0.reuse, R102 ;  /* 0x0000006600667220 */ /* 0x040fe40000410000 */
[----:B------:R-:W-:Y:S01]  /*13ae0*/  FMUL.FTZ R103, R0, R103 ;  /* 0x0000006700677220 */ /* 0x000fe20000410000 */
[----:B------:R-:W-:Y:S01]  /*13af0*/  IADD3 R0, R183, R106, RZ ;  /* 0x0000006ab7007210 */ /* 0x000fe20007ffe0ff */
[----:B-1----:R-:W-:Y:S03]  /*13b00*/  FADD.FTZ R117, R119, R117 ;  /* 0x0000007577757221 */ /* 0x002fe60000010000 */
[----:B------:R-:W-:Y:S01]  /*13b10*/  MUFU.EX2 R157, R168 ;  /* 0x000000a8009d7308 */ /* 0x000fe20000000800 */
[----:B------:R-:W1:Y:S01]  /*13b20*/  LDSM.16.MT88.4 R112, [R0] ;  /* 0x000000000070783b */ /* 0x000e620000004200 */
[C---:B--2---:R-:W-:Y:S01]  /*13b30*/  FADD.FTZ R122, R118.reuse, R117 ;  /* 0x00000075767a7221 */ /* 0x044fe20000010000 */
[----:B------:R-:W-:Y:S02]  /*13b40*/  F2FP.BF16.PACK_AB R118, R118, R119 ;  /* 0x000000777676723e */ /* 0x000fe400000010ff */
[----:B------:R-:W-:Y:S02]  /*13b50*/  F2FP.BF16.PACK_AB R117, R131, R130 ;  /* 0x000000828375723e */ /* 0x000fe400000010ff */
[----:B------:R-:W-:Y:S03]  /*13b60*/  F2FP.BF16.PACK_AB R119, R161, R132 ;  /* 0x00000084a177723e */ /* 0x000fe600000010ff */
[----:B------:R-:W2:Y:S10]  /*13b70*/  MUFU.EX2 R156, R169 ;  /* 0x000000a9009c7308 */ /* 0x000eb40000000800 */
[----:B------:R-:W-:Y:S10]  /*13b80*/  MUFU.EX2 R151, R175 ;  /* 0x000000af00977308 */ /* 0x000ff40000000800 */
[----:B------:R-:W3:Y:S01]  /*13b90*/  MUFU.EX2 R150, R195 ;  /* 0x000000c300967308 */ /* 0x000ee20000000800 */
        /* <DEDUP_REMOVED lines=27> */
[----:B--2---:R-:W-:Y:S02]  /*13d50*/  F2FP.BF16.PACK_AB R153, R156, R157 ;  /* 0x0000009d9c99723e */ /* 0x004fe400000010ff */
        /* <DEDUP_REMOVED lines=35> */
[----:B------:R-:W-:Y:S01]  /*13f90*/  FADD.FTZ R112, R121, R122 ;  /* 0x0000007a79707221 */ /* 0x000fe20000010000 */
[----:B------:R-:W-:Y:S01]  /*13fa0*/  HMMA.16816.F32.BF16 R100, R116, R114, R100 ;  /* 0x000000727464723c */ /* 0x000fe20000041864 */
[----:B------:R-:W1:Y:S03]  /*13fb0*/  LDSM.16.MT88.4 R116, [R2+0x1000] ;  /* 0x001000000274783b */ /* 0x000e660000004200 */
[C---:B------:R-:W-:Y:S01]  /*13fc0*/  FADD.FTZ R113, R120.reuse, R112 ;  /* 0x0000007078717221 */ /* 0x040fe20000010000 */
[----:B------:R-:W-:Y:S02]  /*13fd0*/  F2FP.BF16.PACK_AB R112, R120, R121 ;  /* 0x000000797870723e */ /* 0x000fe400000010ff */
[C---:B------:R-:W-:Y:S01]  /*13fe0*/  F2FP.BF16.PACK_AB R114, R124.reuse, R125 ;  /* 0x0000007d7c72723e */ /* 0x040fe200000010ff */
[----:B------:R-:W-:Y:S01]  /*13ff0*/  FADD.FTZ R113, R125, R113 ;  /* 0x000000717d717221 */ /* 0x000fe20000010000 */
[----:B------:R-:W2:Y:S01]  /*14000*/  LDSM.16.MT88.4 R120, [R3+0x1000] ;  /* 0x001000000378783b */ /* 0x000ea20000004200 */
[----:B------:R-:W3:Y:S02]  /*14010*/  MUFU.EX2 R125, R192 ;  /* 0x000000c0007d7308 */ /* 0x000ee40000000800 */
[----:B------:R-:W-:Y:S01]  /*14020*/  FADD.FTZ R128, R124, R113 ;  /* 0x000000717c807221 */ /* 0x000fe20000010000 */
[----:B------:R-:W-:Y:S02]  /*14030*/  F2FP.BF16.PACK_AB R113, R162, R163 ;  /* 0x000000a3a271723e */ /* 0x000fe400000010ff */
[----:B------:R-:W-:Y:S05]  /*14040*/  F2FP.BF16.PACK_AB R115, R159, R158 ;  /* 0x0000009e9f73723e */ /* 0x000fea00000010ff */
[----:B------:R-:W4:Y:S01]  /*14050*/  MUFU.EX2 R124, R191 ;  /* 0x000000bf007c7308 */ /* 0x000f220000000800 */
[----:B---3--:R-:W-:Y:S01]  /*14060*/  F2FP.BF16.PACK_AB R154, R125, R126 ;  /* 0x0000007e7d9a723e */ /* 0x008fe200000010ff */
[C---:B-1----:R-:W-:Y:S05]  /*14070*/  HMMA.16816.F32.BF16 R4, R112.reuse, R116, R4 ;  /* 0x000000747004723c */ /* 0x042fea0000041804 */
[----:B----4-:R-:W-:Y:S03]  /*14080*/  F2FP.BF16.PACK_AB R152, R124, R127 ;  /* 0x0000007f7c98723e */ /* 0x010fe600000010ff */
        /* <DEDUP_REMOVED lines=33> */
[----:B------:R-:W-:Y:S02]  /*142a0*/  FADD.FTZ R117, R130, R117 ;  /* 0x0000007582757221 */ /* 0x000fe40000010000 */
[----:B------:R-:W-:Y:S02]  /*142b0*/  FADD.FTZ R116, R127, R128 ;  /* 0x000000807f747221 */ /* 0x000fe40000010000 */
[C---:B--2---:R-:W-:Y:S04]  /*142c0*/  HMMA.16816.F32.BF16 R96, R112.reuse, R120, R96 ;  /* 0x000000787060723c */ /* 0x044fe80000041860 */
[----:B------:R-:W-:Y:S02]  /*142d0*/  FADD.FTZ R117, R131, R117 ;  /* 0x0000007583757221 */ /* 0x000fe40000010000 */
[----:B------:R-:W2:Y:S01]  /*142e0*/  LDSM.16.MT88.4 R128, [R3+0x1800] ;  /* 0x001800000380783b */ /* 0x000ea20000004200 */
[----:B------:R-:W-:Y:S01]  /*142f0*/  FADD.FTZ R116, R124, R116 ;  /* 0x000000747c747221 */ /* 0x000fe20000010000 */
[----:B------:R-:W-:Y:S04]  /*14300*/  HMMA.16816.F32.BF16 R100, R112, R122, R100 ;  /* 0x0000007a7064723c */ /* 0x000fe80000041864 */
[----:B------:R-:W-:Y:S02]  /*14310*/  FADD.FTZ R116, R126, R116 ;  /* 0x000000747e747221 */ /* 0x000fe40000010000 */
[----:B------:R-:W-:Y:S01]  /*14320*/  FADD.FTZ R149, R132, R117 ;  /* 0x0000007584957221 */ /* 0x000fe20000010000 */
[----:B------:R-:W-:Y:S01]  /*14330*/  LDSM.16.MT88.4 R112, [R0+0x1800] ;  /* 0x001800000070783b */ /* 0x000fe20000004200 */
[----:B------:R-:W-:Y:S07]  /*14340*/  FADD.FTZ R201, R125, R116 ;  /* 0x000000747dc97221 */ /* 0x000fee0000010000 */
[----:B------:R-:W3:Y:S01]  /*14350*/  LDSM.16.MT88.4 R116, [R106+0x1800] ;  /* 0x001800006a74783b */ /* 0x000ee20000004200 */
[C---:B-1----:R-:W-:Y:S07]  /*14360*/  HMMA.16816.F32.BF16 R140, R152.reuse, R136, R4 ;  /* 0x00000088988c723c */ /* 0x042fee0000041804 */
[----:B------:R-:W1:Y:S01]  /*14370*/  LDSM.16.MT88.4 R4, [R2+0x3800] ;  /* 0x003800000204783b */ /* 0x000e620000004200 */
[C---:B------:R-:W-:Y:S07]  /*14380*/  HMMA.16816.F32.BF16 R136, R152.reuse, R138, R12 ;  /* 0x0000008a9888723c */ /* 0x040fee000004180c */
[----:B------:R-:W4:Y:S01]  /*14390*/  LDSM.16.MT88.4 R12, [R3+0x3800] ;  /* 0x00380000030c783b */ /* 0x000f220000004200 */
[C---:B--2---:R-:W-:Y:S07]  /*143a0*/  HMMA.16816.F32.BF16 R132, R152.reuse, R128, R16 ;  /* 0x000000809884723c */ /* 0x044fee0000041810 */
[----:B------:R-:W2:Y:S01]  /*143b0*/  LDSM.16.MT88.4 R16, [R106+0x3800] ;  /* 0x003800006a10783b */ /* 0x000ea20000004200 */
[C---:B------:R-:W-:Y:S07]  /*143c0*/  HMMA.16816.F32.BF16 R128, R152.reuse, R130, R20 ;  /* 0x000000829880723c */ /* 0x040fee0000041814 */
[----:B------:R-:W-:Y:S01]  /*143d0*/  LDSM.16.MT88.4 R20, [R3+0x5800] ;  /* 0x005800000314783b */ /* 0x000fe20000004200 */
[C---:B---3--:R-:W-:Y:S07]  /*143e0*/  HMMA.16816.F32.BF16 R124, R152.reuse, R116, R24 ;  /* 0x00000074987c723c */ /* 0x048fee0000041818 */
[----:B------:R-:W-:Y:S01]  /*143f0*/  LDSM.16.MT88.4 R24, [R106+0x5800] ;  /* 0x005800006a18783b */ /* 0x000fe20000004200 */
[C---:B------:R-:W-:Y:S08]  /*14400*/  HMMA.16816.F32.BF16 R120, R152.reuse, R118, R28 ;  /* 0x000000769878723c */ /* 0x040ff0000004181c */
[C---:B------:R-:W-:Y:S08]  /*14410*/  HMMA.16816.F32.BF16 R116, R152.reuse, R112, R32 ;  /* 0x000000709874723c */ /* 0x040ff00000041820 */
[C---:B------:R-:W-:Y:S08]  /*14420*/  HMMA.16816.F32.BF16 R112, R152.reuse, R114, R36 ;  /* 0x000000729870723c */ /* 0x040ff00000041824 */
[C---:B-1----:R-:W-:Y:S08]  /*14430*/  HMMA.16816.F32.BF16 R40, R152.reuse, R4, R40 ;  /* 0x000000049828723c */ /* 0x042ff00000041828 */
[C---:B------:R-:W-:Y:S01]  /*14440*/  HMMA.16816.F32.BF16 R44, R152.reuse, R6, R44 ;  /* 0x00000006982c723c */ /* 0x040fe2000004182c */
[----:B------:R-:W1:Y:S07]  /*14450*/  LDSM.16.MT88.4 R4, [R0+0x3800] ;  /* 0x003800000004783b */ /* 0x000e6e0000004200 */
[C---:B----4-:R-:W-:Y:S08]  /*14460*/  HMMA.16816.F32.BF16 R48, R152.reuse, R12, R48 ;  /* 0x0000000c9830723c */ /* 0x050ff00000041830 */
[C---:B------:R-:W-:Y:S01]  /*14470*/  HMMA.16816.F32.BF16 R52, R152.reuse, R14, R52 ;  /* 0x0000000e9834723c */ /* 0x040fe20000041834 */
[----:B------:R3:W4:Y:S07]  /*14480*/  LDSM.16.MT88.4 R12, [R2+0x5800] ;  /* 0x00580000020c783b */ /* 0x00072e0000004200 */
[C---:B--2---:R-:W-:Y:S08]  /*14490*/  HMMA.16816.F32.BF16 R56, R152.reuse, R16, R56 ;  /* 0x000000109838723c */ /* 0x044ff00000041838 */
[C---:B------:R-:W-:Y:S01]  /*144a0*/  HMMA.16816.F32.BF16 R60, R152.reuse, R18, R60 ;  /* 0x00000012983c723c */ /* 0x040fe2000004183c */
[----:B------:R2:W5:Y:S03]  /*144b0*/  LDSM.16.MT88.4 R16, [R0+0x5800] ;  /* 0x005800000010783b */ /* 0x0005660000004200 */
[----:B---3--:R-:W-:Y:S04]  /*144c0*/  IADD3 R2, R188, -0x2, RZ ;  /* 0xfffffffebc027810 */ /* 0x008fe80007ffe0ff */
[C---:B-1----:R-:W-:Y:S03]  /*144d0*/  HMMA.16816.F32.BF16 R64, R152.reuse, R4, R64 ;  /* 0x000000049840723c */ /* 0x042fe60000041840 */
[----:B------:R-:W-:Y:S05]  /*144e0*/  ISETP.GE.AND P0, PT, R2, R207, PT ;  /* 0x000000cf0200720c */ /* 0x000fea0003f06270 */
[C---:B------:R-:W-:Y:S04]  /*144f0*/  HMMA.16816.F32.BF16 R68, R152.reuse, R6, R68 ;  /* 0x000000069844723c */ /* 0x040fe80000041844 */
[----:B--2---:R-:W-:Y:S04]  /*14500*/  FADD.FTZ R0, R161, R149 ;  /* 0x00000095a1007221 */ /* 0x004fe80000010000 */
        /* <DEDUP_REMOVED lines=12> */
[C---:B-----5:R-:W-:Y:S04]  /*145d0*/  HMMA.16816.F32.BF16 R96, R152.reuse, R16, R96 ;  /* 0x000000109860723c */ /* 0x060fe80000041860 */
[----:B------:R-:W-:Y:S04]  /*145e0*/  FADD.FTZ R0, R151, R0 ;  /* 0x0000000097007221 */ /* 0x000fe80000010000 */
[----:B------:R-:W-:Y:S04]  /*145f0*/  HMMA.16816.F32.BF16 R100, R152, R18, R100 ;  /* 0x000000129864723c */ /* 0x000fe80000041864 */
[----:B------:R-:W-:Y:S04]  /*14600*/  FADD.FTZ R197, R150, R0 ;  /* 0x0000000096c57221 */ /* 0x000fe80000010000 */
[----:B------:R-:W-:-:S11]  /*14610*/  @!P0 BRA `(.L_x_1828) ;  /* 0x000004f000008947 */ /* 0x000fd60003800000 */
[C---:B------:R-:W-:Y:S01]  /*14620*/  SHF.L.U64.HI R20, R205.reuse, 0x1, R211 ;  /* 0x00000001cd147819 */ /* 0x040fe200000102d3 */
[----:B------:R-:W-:Y:S01]  /*14630*/  IMAD.MOV.U32 R226, RZ, RZ, c[0x0][0x2b8] ;  /* 0x0000ae00ffe27624 */ /* 0x000fe200078e00ff */
[----:B------:R-:W-:Y:S01]  /*14640*/  SHF.L.U64.HI R18, R204, 0x1, R212 ;  /* 0x00000001cc127819 */ /* 0x000fe200000102d4 */
[----:B------:R-:W-:Y:S01]  /*14650*/  IMAD R2, R188, 0x40, R234 ;  /* 0x00000040bc027824 */ /* 0x000fe200078e02ea */
[----:B------:R-:W-:Y:S01]  /*14660*/  SHF.L.U32 R17, R204, 0x1, RZ ;  /* 0x00000001cc117819 */ /* 0x000fe200000006ff */
[----:B------:R-:W-:Y:S01]  /*14670*/  IMAD.MOV.U32 R189, RZ, RZ, RZ ;  /* 0x000000ffffbd7224 */ /* 0x000fe200078e00ff */
[----:B------:R-:W-:Y:S01]  /*14680*/  ISETP.NE.AND P1, PT, R226, 0x1, PT ;  /* 0x00000001e200780c */ /* 0x000fe20003f25270 */
[----:B------:R-:W-:Y:S01]  /*14690*/  IMAD.SHL.U32 R19, R205, 0x2, RZ ;  /* 0x00000002cd137824 */ /* 0x000fe200078e00ff */
[----:B------:R-:W-:Y:S01]  /*146a0*/  IADD3 R2, R2, -0x80, R216 ;  /* 0xffffff8002027810 */ /* 0x000fe20007ffe0d8 */
[C---:B------:R-:W-:Y:S01]  /*146b0*/  IMAD.SHL.U32 R13, R202.reuse, 0x2, RZ ;  /* 0x00000002ca0d7824 */ /* 0x040fe200078e00ff */
[----:B------:R-:W-:Y:S03]  /*146c0*/  SHF.L.U64.HI R16, R202, 0x1, R203 ;  /* 0x00000001ca107819 */ /* 0x000fe600000102cb */
[--C-:B------:R-:W-:Y:S06]  /*146d0*/  IMAD.MOV.U32 R0, RZ, RZ, R2.reuse ;  /* 0x000000ffff007224 */ /* 0x100fec00078e0002 */
[----:B------:R-:W-:Y:S05]  /*146e0*/  @P1 IMAD.HI.U32 R3, R2, c[0x0][0x2bc], RZ ;  /* 0x0000af0002031a27 */ /* 0x000fea00078e00ff */
[----:B------:R-:W-:Y:S04]  /*146f0*/  @P1 SHF.R.U32.HI R0, RZ, c[0x0][0x2c0], R3 ;  /* 0x0000b000ff001a19 */ /* 0x000fe80000011603 */
[C---:B------:R-:W-:Y:S04]  /*14700*/  @!P6 IADD3 R3, P0, R0.reuse, R220, RZ ;  /* 0x000000dc0003e210 */ /* 0x040fe80007f1e0ff */
[C---:B------:R-:W-:Y:S02]  /*14710*/  @!P6 LEA.HI.X.SX32 R5, R0.reuse, R232, 0x1, P0 ;  /* 0x000000e80005e211 */ /* 0x040fe400000f0eff */
[C---:B------:R-:W-:Y:S02]  /*14720*/  @!P6 LEA R4, P0, R3.reuse, c[0x0][0x2a0], 0x2 ;  /* 0x0000a8000304ea11 */ /* 0x040fe400078010ff */
[----:B------:R-:W-:Y:S02]  /*14730*/  IADD3 R0, -R0, RZ, RZ ;  /* 0x000000ff00007210 */ /* 0x000fe40007ffe1ff */
[----:B------:R-:W-:Y:S03]  /*14740*/  @!P6 LEA.HI.X R5, R3, c[0x0][0x2a4], R5, 0x2, P0 ;  /* 0x0000a9000305ea11 */ /* 0x000fe600000f1405 */
[----:B------:R-:W-:Y:S02]  /*14750*/  IMAD R194, R0, c[0x0][0x2b8], R2 ;  /* 0x0000ae0000c27a24 */ /* 0x000fe400078e0202 */
[----:B------:R-:W2:Y:S02]  /*14760*/  @!P6 LDG.E R189, [R4.64] ;  /* 0x0000000804bde981 */ /* 0x000ea4000c1e1900 */
[----:B------:R-:W-:Y:S01]  /*14770*/  IMAD.WIDE.U32 R2, R194, c[0x0][0x1e0], RZ ;  /* 0x00007800c2027a25 */ /* 0x000fe200078e00ff */
[----:B------:R-:W-:Y:S05]  /*14780*/  SHF.R.S32.HI R0, RZ, 0x1f, R194 ;  /* 0x0000001fff007819 */ /* 0x000fea00000114c2 */
        /* <DEDUP_REMOVED lines=13> */
.L_x_1915:
[----:B------:R-:W-:-:S05]  /*14860*/  BRA.DIV ~URZ, `(.L_x_1830) ;  /* 0x000066a27f007947 */ /* 0x000fca000b800000 */
[----:B------:R-:W3:Y:S01]  /*14870*/  SHFL.IDX PT, R2, R12, RZ, 0x181f ;  /* 0x00181fff0c027589 */ /* 0x000ee200000e0000 */
[----:B------:R-:W-:Y:S01]  /*14880*/  LOP3.LUT P3, RZ, R196, 0x2, RZ, 0xc0, !PT ;  /* 0x00000002c4ff7812 */ /* 0x000fe2000786c0ff */
[----:B------:R-:W-:Y:S01]  /*14890*/  IMAD R0, R190, 0x6000, R11 ;  /* 0x00006000be007824 */ /* 0x000fe200078e020b */
[C---:B------:R-:W-:Y:S02]  /*148a0*/  LOP3.LUT P2, RZ, R196.reuse, 0x1, RZ, 0xc0, !PT ;  /* 0x00000001c4ff7812 */ /* 0x040fe4000784c0ff */
[----:B------:R-:W-:Y:S02]  /*148b0*/  LOP3.LUT P1, RZ, R196, 0x4, RZ, 0xc0, !PT ;  /* 0x00000004c4ff7812 */ /* 0x000fe4000782c0ff */
[----:B------:R-:W-:Y:S02]  /*148c0*/  SEL R15, RZ, 0x10, P2 ;  /* 0x00000010ff0f7807 */ /* 0x000fe40001000000 */
[----:B------:R-:W-:Y:S02]  /*148d0*/  SEL R14, RZ, 0x10, P1 ;  /* 0x00000010ff0e7807 */ /* 0x000fe40000800000 */
[----:B---3--:R-:W-:Y:S05]  /*148e0*/  IADD3 R6, P0, R2, R13, RZ ;  /* 0x0000000d02067210 */ /* 0x008fea0007f1e0ff */
[----:B--2---:R-:W-:Y:S05]  /*148f0*/  IMAD.X R7, R4, 0x1, R16, P0 ;  /* 0x0000000104077824 */ /* 0x004fea00000e0610 */
[----:B------:R-:W-:Y:S01]  /*14900*/  @!PT LDS RZ, [RZ] ;  /* 0x00000000fffff984 */ /* 0x000fe20000000800 */
[----:B------:R-:W-:Y:S01]  /*14910*/  @!PT LDS RZ, [RZ] ;  /* 0x00000000fffff984 */ /* 0x000fe20000000800 */
[----:B------:R2:W-:Y:S02]  /*14920*/  LDGSTS.E.BYPASS.LTC128B.128 [R0], [R6.64], !P3 ;  /* 0x0000000006007fae */ /* 0x0005e4000d901d48 */
[----:B--2---:R-:W-:Y:S05]  /*14930*/  IADD3 R6, P0, R2, R17, RZ ;  /* 0x0000001102067210 */ /* 0x004fea0007f1e0ff */
[----:B------:R-:W-:Y:S01]  /*14940*/  IMAD.X R7, R4, 0x1, R18, P0 ;  /* 0x0000000104077824 */ /* 0x000fe200000e0612 */
[----:B------:R-:W-:Y:S04]  /*14950*/  IADD3 R2, P0, R2, R19, RZ ;  /* 0x0000001302027210 */ /* 0x000fe80007f1e0ff */
[----:B------:R2:W-:Y:S01]  /*14960*/  LDGSTS.E.BYPASS.LTC128B.128 [R0+0x2000], [R6.64], !P2 ;  /* 0x0200000006007fae */ /* 0x0005e2000d101d48 */
[----:B------:R-:W-:Y:S03]  /*14970*/  IMAD.X R3, R4, 0x1, R20, P0 ;  /* 0x0000000104037824 */ /* 0x000fe600000e0614 */
[----:B------:R3:W4:Y:S04]  /*14980*/  SHFL.IDX PT, R4, R5, 0x1, 0x181f ;  /* 0x00381f0005047f89 */ /* 0x00072800000e0000 */
[----:B------:R5:W-:Y:S01]  /*14990*/  LDGSTS.E.BYPASS.LTC128B.128 [R0+0x4000], [R2.64], !P1 ;  /* 0x0400000002007fae */ /* 0x000be2000c901d48 */
[----:B-1-3--:R-:W-:Y:S03]  /*149a0*/  SEL R5, RZ, 0x10, P3 ;  /* 0x00000010ff057807 */ /* 0x00afe60001800000 */
[----:B-----5:R2:W1:Y:S04]  /*149b0*/  SHFL.IDX PT, R2, R12, 0x1, 0x181f ;  /* 0x00381f000c027f89 */ /* 0x02046800000e0000 */
.L_x_1916:
[C---:B----4-:R-:W-:Y:S02]  /*149c0*/  IADD3 R3, -R5.reuse, 0x10, RZ ;  /* 0x0000001005037810 */ /* 0x050fe40007ffe1ff */
[----:B------:R-:W-:Y:S02]  /*149d0*/  ISETP.NE.U32.AND P2, PT, R5, RZ, PT ;  /* 0x000000ff0500720c */ /* 0x000fe40003f45070 */
[----:B------:R-:W-:Y:S04]  /*149e0*/  LOP3.LUT R3, R3, 0xf, RZ, 0xc0, !PT ;  /* 0x0000000f03037812 */ /* 0x000fe800078ec0ff */
[----:B-12---:R-:W-:Y:S02]  /*149f0*/  IADD3 R12, P1, P0, R3, R2, R13 ;  /* 0x00000002030c7210 */ /* 0x006fe4000783e00d */
[----:B------:R-:W-:Y:S02]  /*14a00*/  IADD3 R3, -R15, 0x10, RZ ;  /* 0x000000100f037810 */ /* 0x000fe40007ffe1ff */
[----:B------:R-:W-:Y:S02]  /*14a10*/  IADD3.X R13, RZ, R4, R16, P1, P0 ;  /* 0x00000004ff0d7210 */ /* 0x000fe40000fe0410 */
[----:B------:R-:W-:Y:S03]  /*14a20*/  LOP3.LUT R3, R3, 0xf, RZ, 0xc0, !PT ;  /* 0x0000000f03037812 */ /* 0x000fe600078ec0ff */
[----:B------:R-:W-:Y:S01]  /*14a30*/  @!PT LDS RZ, [RZ] ;  /* 0x00000000fffff984 */ /* 0x000fe20000000800 */
[----:B------:R-:W-:Y:S01]  /*14a40*/  @!PT LDS RZ, [RZ] ;  /* 0x00000000fffff984 */ /* 0x000fe20000000800 */
[----:B------:R-:W-:Y:S01]  /*14a50*/  @!PT LDS RZ, [RZ] ;  /* 0x00000000fffff984 */ /* 0x000fe20000000800 */
[----:B------:R1:W-:Y:S01]  /*14a60*/  LDGSTS.E.BYPASS.LTC128B.128.ZFILL [R0+0x1000], [R12.64], P2 ;  /* 0x010000000c007fae */ /* 0x0003e20009141d48 */
[----:B------:R-:W-:Y:S02]  /*14a70*/  IADD3 R6, P1, P0, R3, R2, R17 ;  /* 0x0000000203067210 */ /* 0x000fe4000783e011 */
[C---:B------:R-:W-:Y:S02]  /*14a80*/  IADD3 R3, -R14.reuse, 0x10, RZ ;  /* 0x000000100e037810 */ /* 0x040fe40007ffe1ff */
[----:B------:R-:W-:Y:S02]  /*14a90*/  IADD3.X R7, RZ, R4, R18, P1, P0 ;  /* 0x00000004ff077210 */ /* 0x000fe40000fe0412 */
[----:B------:R-:W-:Y:S04]  /*14aa0*/  LOP3.LUT R3, R3, 0xf, RZ, 0xc0, !PT ;  /* 0x0000000f03037812 */ /* 0x000fe800078ec0ff */
[----:B------:R-:W-:Y:S04]  /*14ab0*/  IADD3 R2, P1, P0, R3, R2, R19 ;  /* 0x0000000203027210 */ /* 0x000fe8000783e013 */
[----:B------:R-:W-:Y:S02]  /*14ac0*/  IADD3.X R3, RZ, R4, R20, P1, P0 ;  /* 0x00000004ff037210 */ /* 0x000fe40000fe0414 */
[----:B------:R-:W-:Y:S02]  /*14ad0*/  ISETP.NE.U32.AND P1, PT, R15, RZ, PT ;  /* 0x000000ff0f00720c */ /* 0x000fe40003f25070 */
[----:B------:R-:W-:Y:S11]  /*14ae0*/  ISETP.NE.U32.AND P0, PT, R14, RZ, PT ;  /* 0x000000ff0e00720c */ /* 0x000ff60003f05070 */
[----:B------:R1:W-:Y:S04]  /*14af0*/  LDGSTS.E.BYPASS.LTC128B.128.ZFILL [R0+0x3000], [R6.64], P1 ;  /* 0x0300000006007fae */ /* 0x0003e80008941d48 */
[----:B------:R1:W-:Y:S02]  /*14b00*/  LDGSTS.E.BYPASS.LTC128B.128.ZFILL [R0+0x5000], [R2.64], P0 ;  /* 0x0500000002007fae */ /* 0x0003e40008141d48 */
.L_x_1828:
[----:B------:R-:W-:Y:S05]  /*14b10*/  BSYNC B0 ;  /* 0x0000000000007941 */ /* 0x000fea0003800000 */
.L_x_1827:
        /* <DEDUP_REMOVED lines=10> */
.L_x_1821:
[----:B------:R-:W-:Y:S05]  /*14bc0*/  BRA.DIV ~URZ, `(.L_x_1832) ;  /* 0x000065927f007947 */ /* 0x000fea000b800000 */
[----:B------:R2:W3:Y:S02]  /*14bd0*/  SHFL.BFLY PT, R0, R201, 0x2, 0x1f ;  /* 0x0c401f00c9007f89 */ /* 0x0004e400000e0000 */
.L_x_1917:
[----:B---3--:R-:W-:Y:S01]  /*14be0*/  FADD.FTZ R0, R0, R201 ;  /* 0x000000c900007221 */ /* 0x008fe20000010000 */
[----:B------:R-:W-:Y:S05]  /*14bf0*/  BRA.DIV ~URZ, `(.L_x_1833) ;  /* 0x000065c27f007947 */ /* 0x000fea000b800000 */
[----:B-1----:R-:W1:Y:S04]  /*14c00*/  SHFL.BFLY PT, R2, R197, 0x2, 0x1f ;  /* 0x0c401f00c5027f89 */ /* 0x002e6800000e0000 */
[----:B------:R-:W3:Y:S01]  /*14c10*/  SHFL.BFLY PT, R5, R0, 0x1, 0x1f ;  /* 0x0c201f0000057f89 */ /* 0x000ee200000e0000 */
[----:B-1----:R-:W-:-:S02]  /*14c20*/  FADD.FTZ R4, R2, R197 ;  /* 0x000000c502047221 */ /* 0x002fc40000010000 */
[----:B---3--:R-:W-:-:S03]  /*14c30*/  FADD.FTZ R0, R0, R5 ;  /* 0x0000000500007221 */ /* 0x008fc60000010000 */
[----:B------:R1:W3:Y:S04]  /*14c40*/  SHFL.BFLY PT, R3, R4, 0x1, 0x1f ;  /* 0x0c201f0004037f89 */ /* 0x0002e800000e0000 */
.L_x_1918:
[----:B------:R-:W-:Y:S01]  /*14c50*/  FSETP.NE.FTZ.AND P1, PT, R0, RZ, PT ;  /* 0x000000ff0000720b */ /* 0x000fe20003f35000 */
[----:B---3--:R-:W-:Y:S01]  /*14c60*/  FADD.FTZ R3, R3, R4 ;  /* 0x0000000403037221 */ /* 0x008fe20000010000 */
[----:B------:R-:W-:Y:S02]  /*14c70*/  MOV R2, RZ ;  /* 0x000000ff00027202 */ /* 0x000fe40000000f00 */
[----:B------:R-:W-:Y:S02]  /*14c80*/  MOV R22, 0xff800000 ;  /* 0xff80000000167802 */ /* 0x000fe40000000f00 */
[----:B------:R-:W-:Y:S02]  /*14c90*/  FSETP.NE.FTZ.AND P0, PT, R3, RZ, PT ;  /* 0x000000ff0300720b */ /* 0x000fe40003f15000 */
[----:B-1----:R-:W-:Y:S02]  /*14ca0*/  MOV R4, 0x1 ;  /* 0x0000000100047802 */ /* 0x002fe40000000f00 */
[----:B------:R-:W-:-:S03]  /*14cb0*/  MOV R17, 0xff800000 ;  /* 0xff80000000117802 */ /* 0x000fc60000000f00 */
[----:B------:R-:W1:Y:S08]  /*14cc0*/  @P1 MUFU.LG2 R5, R0 ;  /* 0x0000000000051308 */ /* 0x000e700000000c00 */
[----:B------:R3:W4:Y:S01]  /*14cd0*/  @P1 MUFU.RCP R2, R0 ;  /* 0x0000000000021308 */ /* 0x0007220000001000 */
[----:B-1----:R-:W-:Y:S01]  /*14ce0*/  @P1 FMUL.FTZ R5, R5, 0.69314718246459960938 ;  /* 0x3f31721805051820 */ /* 0x002fe20000410000 */
[----:B---3--:R-:W-:Y:S01]  /*14cf0*/  @P1 MOV R0, 0x3f317218 ;  /* 0x3f31721800001802 */ /* 0x008fe20000000f00 */
[----:B----4-:R-:W-:-:S02]  /*14d00*/  FMUL.FTZ R38, R2, R124 ;  /* 0x0000007c02267220 */ /* 0x010fc40000410000 */
[----:B------:R-:W-:Y:S02]  /*14d10*/  FMUL.FTZ R39, R2, R125 ;  /* 0x0000007d02277220 */ /* 0x000fe40000410000 */
[----:B------:R-:W-:Y:S02]  /*14d20*/  @P1 FMUL.FTZ R0, R0, c[0x0][0x2d0] ;  /* 0x0000b40000001a20 */ /* 0x000fe40000410000 */
[----:B------:R-:W-:Y:S02]  /*14d30*/  FMUL.FTZ R124, R2, R72 ;  /* 0x00000048027c7220 */ /* 0x000fe40000410000 */
[----:B------:R-:W-:Y:S01]  /*14d40*/  @P1 FFMA.FTZ R22, R0, R9, R5 ;  /* 0x0000000900161223 */ /* 0x000fe20000010005 */
[----:B------:R-:W-:Y:S01]  /*14d50*/  MOV R0, RZ ;  /* 0x000000ff00007202 */ /* 0x000fe20000000f00 */
[C---:B------:R-:W-:Y:S02]  /*14d60*/  FMUL.FTZ R125, R2.reuse, R73 ;  /* 0x00000049027d7220 */ /* 0x040fe40000410000 */
[----:B------:R-:W-:-:S02]  /*14d70*/  FMUL.FTZ R72, R2, R76 ;  /* 0x0000004c02487220 */ /* 0x000fc40000410000 */
[C---:B------:R-:W-:Y:S01]  /*14d80*/  FMUL.FTZ R73, R2.reuse, R77 ;  /* 0x0000004d02497220 */ /* 0x040fe20000410000 */
[----:B------:R-:W1:Y:S01]  /*14d90*/  @P0 MUFU.RCP R0, R3 ;  /* 0x0000000300000308 */ /* 0x000e620000001000 */
        /* <DEDUP_REMOVED lines=43> */
[C---:B-1----:R-:W-:Y:S02]  /*15050*/  FMUL.FTZ R100, R0.reuse, R114 ;  /* 0x0000007200647220 */ /* 0x042fe40000410000 */
[C---:B------:R-:W-:Y:S02]  /*15060*/  FMUL.FTZ R101, R0.reuse, R115 ;  /* 0x0000007300657220 */ /* 0x040fe40000410000 */
[C---:B------:R-:W-:Y:S02]  /*15070*/  FMUL.FTZ R136, R0.reuse, R42 ;  /* 0x0000002a00887220 */ /* 0x040fe40000410000 */
[C---:B------:R-:W-:Y:S02]  /*15080*/  FMUL.FTZ R137, R0.reuse, R43 ;  /* 0x0000002b00897220 */ /* 0x040fe40000410000 */
[----:B------:R-:W-:-:S02]  /*15090*/  FMUL.FTZ R114, R0, R46 ;  /* 0x0000002e00727220 */ /* 0x000fc40000410000 */
[C---:B------:R-:W-:Y:S02]  /*150a0*/  FMUL.FTZ R115, R0.reuse, R47 ;  /* 0x0000002f00737220 */ /* 0x040fe40000410000 */
[C---:B------:R-:W-:Y:S02]  /*150b0*/  FMUL.FTZ R88, R0.reuse, R138 ;  /* 0x0000008a00587220 */ /* 0x040fe40000410000 */
[----:B------:R-:W-:Y:S01]  /*150c0*/  FMUL.FTZ R89, R0, R139 ;  /* 0x0000008b00597220 */ /* 0x000fe20000410000 */
[----:B---3--:R-:W-:Y:S01]  /*150d0*/  @P0 MOV R3, 0x3f317218 ;  /* 0x3f31721800030802 */ /* 0x008fe20000000f00 */
        /* <DEDUP_REMOVED lines=44> */
.L_x_1752:
        /* <DEDUP_REMOVED lines=16> */
.L_x_1835:
[----:B------:R-:W-:Y:S05]  /*154a0*/  BSYNC B0 ;  /* 0x0000000000007941 */ /* 0x000fea0003800000 */
.L_x_1834:
[----:B------:R-:W-:Y:S01]  /*154b0*/  PRMT R0, R0, 0x9910, RZ ;  /* 0x0000991000007816 */ /* 0x000fe200000000ff */
[----:B------:R-:W-:Y:S01]  /*154c0*/  BSSY B1, `(.L_x_1836) ;  /* 0x000038c000017945 */ /* 0x000fe20003800000 */
[----:B------:R-:W-:Y:S02]  /*154d0*/  IMAD.MOV.U32 R35, RZ, RZ, R236 ;  /* 0x000000ffff237224 */ /* 0x000fe400078e00ec */
[----:B------:R-:W-:-:S13]  /*154e0*/  ISETP.NE.AND P0, PT, R0, RZ, PT ;  /* 0x000000ff0000720c */ /* 0x000fda0003f05270 */
[----:B------:R-:W-:Y:S05]  /*154f0*/  @!P0 BRA `(.L_x_1837) ;  /* 0x00002cd000008947 */ /* 0x000fea0003800000 */
[----:B------:R-:W-:Y:S01]  /*15500*/  SHF.R.S32.HI R2, RZ, 0x1f, R187 ;  /* 0x0000001fff027819 */ /* 0x000fe200000114bb */
[----:B------:R-:W-:Y:S01]  /*15510*/  WARPSYNC 0xffffffff ;  /* 0xffffffff00007948 */ /* 0x000fe20003800000 */
[----:B------:R-:W-:Y:S01]  /*15520*/  BAR.SYNC.DEFER_BLOCKING 0x1, 0x100 ;  /* 0x0044000000007b1d */ /* 0x000fe20000010000 */
[----:B------:R-:W-:Y:S01]  /*15530*/  LOP3.LUT R0, R147, R208, RZ, 0xfc, !PT ;  /* 0x000000d093007212 */ /* 0x000fe200078efcff */
[----:B------:R-:W-:Y:S01]  /*15540*/  IMAD.MOV.U32 R6, RZ, RZ, 0x20 ;  /* 0x00000020ff067424 */ /* 0x000fe200078e00ff */
[----:B------:R-:W-:Y:S01]  /*15550*/  LEA.HI R2, R2, R187, RZ, 0x5 ;  /* 0x000000bb02027211 */ /* 0x000fe200078f28ff */
[----:B------:R-:W-:Y:S01]  /*15560*/  IMAD.MOV.U32 R9, RZ, RZ, 0x40 ;  /* 0x00000040ff097424 */ /* 0x000fe200078e00ff */
[----:B------:R-:W-:Y:S01]  /*15570*/  F2FP.BF16.PACK_AB R5, R89, R88 ;  /* 0x000000585905723e */ /* 0x000fe200000010ff */
[----:B------:R-:W-:Y:S01]  /*15580*/  IMAD.MOV.U32 R16, RZ, RZ, c[0x0][0x388] ;  /* 0x0000e200ff107624 */ /* 0x000fe200078e00ff */
[----:B------:R-:W-:Y:S02]  /*15590*/  SHF.R.S32.HI R2, RZ, 0x5, R2 ;  /* 0x00000005ff027819 */ /* 0x000fe40000011402 */
[----:B------:R-:W-:-:S02]  /*155a0*/  F2FP.BF16.PACK_AB R7, R39, R38 ;  /* 0x000000262707723e */ /* 0x000fc400000010ff */
[----:B------:R-:W-:Y:S01]  /*155b0*/  F2FP.BF16.PACK_AB R8, R117, R116 ;  /* 0x000000747508723e */ /* 0x000fe200000010ff */
[----:B------:R-:W-:Y:S01]  /*155c0*/  IMAD.SHL.U32 R2, R2, 0x400, RZ ;  /* 0x0000040002027824 */ /* 0x000fe200078e00ff */
[----:B------:R-:W-:-:S03]  /*155d0*/  F2FP.BF16.PACK_AB R12, R77, R76 ;  /* 0x0000004c4d0c723e */ /* 0x000fc600000010ff */
[----:B------:R-:W-:Y:S01]  /*155e0*/  IMAD R3, R235, 0x2, R2 ;  /* 0x00000002eb037824 */ /* 0x000fe200078e0202 */
[----:B------:R-:W-:-:S03]  /*155f0*/  LOP3.LUT R2, R240, 0x1, RZ, 0xc0, !PT ;  /* 0x00000001f0027812 */ /* 0x000fc600078ec0ff */
[----:B------:R-:W-:Y:S01]  /*15600*/  IMAD.IADD R0, R3, 0x1, R0 ;  /* 0x0000000103007824 */ /* 0x000fe200078e0200 */
[----:B------:R-:W-:Y:S02]  /*15610*/  ISETP.NE.U32.AND P0, PT, R2, 0x1, PT ;  /* 0x000000010200780c */ /* 0x000fe40003f05070 */
[----:B------:R-:W-:Y:S01]  /*15620*/  F2FP.BF16.PACK_AB R3, R27, R26 ;  /* 0x0000001a1b03723e */ /* 0x000fe200000010ff */
[----:B------:R-:W-:Y:S01]  /*15630*/  IMAD.SHL.U32 R0, R0, 0x2, RZ ;  /* 0x0000000200007824 */ /* 0x000fe200078e00ff */
[----:B------:R-:W-:Y:S02]  /*15640*/  R2P PR, R240, 0x6 ;  /* 0x00000006f0007804 */ /* 0x000fe40000000000 */
[----:B------:R-:W-:Y:S02]  /*15650*/  ISETP.NE.U32.AND P3, PT, RZ, c[0x0][0x500], PT ;  /* 0x00014000ff007a0c */ /* 0x000fe40003f65070 */
[C---:B------:R-:W-:Y:S01]  /*15660*/  IADD3 R4, R0.reuse, 0x80, RZ ;  /* 0x0000008000047810 */ /* 0x040fe20007ffe0ff */
[----:B------:R1:W-:Y:S01]  /*15670*/  STS [R0+0x80], R3 ;  /* 0x0000800300007388 */ /* 0x0003e20000000800 */
[----:B------:R-:W-:-:S02]  /*15680*/  IADD3 R2, R0, 0x70, RZ ;  /* 0x0000007000027810 */ /* 0x000fc40007ffe0ff */
[----:B------:R-:W-:Y:S02]  /*15690*/  SEL R6, R6, 0xffffffe0, !P1 ;  /* 0xffffffe006067807 */ /* 0x000fe40004800000 */
[----:B------:R-:W-:Y:S02]  /*156a0*/  @P0 IADD3 R2, R4, 0x10, RZ ;  /* 0x0000001004020810 */ /* 0x000fe40007ffe0ff */
[----:B------:R-:W-:Y:S02]  /*156b0*/  F2FP.BF16.PACK_AB R4, R97, R96 ;  /* 0x000000606104723e */ /* 0x000fe400000010ff */
[----:B------:R-:W-:Y:S02]  /*156c0*/  SEL R9, R9, 0xffffffc0, !P2 ;  /* 0xffffffc009097807 */ /* 0x000fe40005000000 */
[----:B------:R-:W-:Y:S01]  /*156d0*/  ISETP.NE.U32.AND P0, PT, RZ, c[0x0][0x508], PT ;  /* 0x00014200ff007a0c */ /* 0x000fe20003f05070 */
[----:B------:R3:W-:Y:S01]  /*156e0*/  STS [R0+0x480], R4 ;  /* 0x0004800400007388 */ /* 0x0007e20000000800 */
[----:B------:R-:W-:Y:S01]  /*156f0*/  ISETP.NE.AND.EX P3, PT, RZ, c[0x0][0x504], PT, P3 ;  /* 0x00014100ff007a0c */ /* 0x000fe20003f65330 */
[----:B------:R-:W-:Y:S01]  /*15700*/  IMAD.IADD R13, R9, 0x1, R2 ;  /* 0x00000001090d7824 */ /* 0x000fe200078e0202 */
[----:B------:R-:W-:Y:S01]  /*15710*/  ISETP.NE.AND.EX P2, PT, RZ, c[0x0][0x50c], PT, P0 ;  /* 0x00014300ff007a0c */ /* 0x000fe20003f45300 */
[----:B------:R4:W-:Y:S01]  /*15720*/  STS [R2+0x400], R5 ;  /* 0x0004000502007388 */ /* 0x0009e20000000800 */
[----:B-1----:R-:W-:-:S05]  /*15730*/  F2FP.BF16.PACK_AB R3, R29, R28 ;  /* 0x0000001c1d03723e */ /* 0x002fca00000010ff */
[----:B------:R1:W-:Y:S01]  /*15740*/  STS [R2], R3 ;  /* 0x0000000302007388 */ /* 0x0003e20000000800 */
[----:B---3--:R-:W-:Y:S02]  /*15750*/  F2FP.BF16.PACK_AB R4, R31, R30 ;  /* 0x0000001e1f04723e */ /* 0x008fe400000010ff */
[----:B----4-:R-:W-:Y:S01]  /*15760*/  F2FP.BF16.PACK_AB R5, R37, R36 ;  /* 0x000000242505723e */ /* 0x010fe200000010ff */
[----:B-1----:R-:W-:-:S05]  /*15770*/  IMAD.IADD R3, R0, 0x1, R6 ;  /* 0x0000000100037824 */ /* 0x002fca00078e0206 */
[----:B------:R1:W-:Y:S02]  /*15780*/  STS [R3+0x80], R4 ;  /* 0x0000800403007388 */ /* 0x0003e40000000800 */
[----:B-1----:R-:W-:Y:S01]  /*15790*/  IMAD.IADD R4, R6, 0x1, R2 ;  /* 0x0000000106047824 */ /* 0x002fe200078e0202 */
[----:B------:R-:W-:-:S05]  /*157a0*/  F2FP.BF16.PACK_AB R6, R135, R134 ;  /* 0x000000868706723e */ /* 0x000fca00000010ff */
[----:B------:R1:W-:Y:S04]  /*157b0*/  STS [R3+0x480], R6 ;  /* 0x0004800603007388 */ /* 0x0003e80000000800 */
[----:B------:R3:W-:Y:S01]  /*157c0*/  STS [R4], R5 ;  /* 0x0000000504007388 */ /* 0x0007e20000000800 */
[----:B-1----:R-:W-:Y:S01]  /*157d0*/  IMAD.IADD R6, R0, 0x1, R9 ;  /* 0x0000000100067824 */ /* 0x002fe200078e0209 */
[----:B---3--:R-:W-:-:S05]  /*157e0*/  F2FP.BF16.PACK_AB R5, R131, R130 ;  /* 0x000000828305723e */ /* 0x008fca00000010ff */
[----:B------:R1:W-:Y:S04]  /*157f0*/  STS [R4+0x400], R5 ;  /* 0x0004000504007388 */ /* 0x0003e80000000800 */
[----:B------:R3:W-:Y:S01]  /*15800*/  STS [R6+0x80], R7 ;  /* 0x0000800706007388 */ /* 0x0007e20000000800 */
[----:B-1----:R-:W-:Y:S02]  /*15810*/  F2FP.BF16.PACK_AB R5, R93, R92 ;  /* 0x0000005c5d05723e */ /* 0x002fe400000010ff */
[----:B---3--:R-:W-:-:S03]  /*15820*/  F2FP.BF16.PACK_AB R7, R121, R120 ;  /* 0x000000787907723e */ /* 0x008fc600000010ff */
[----:B------:R1:W-:Y:S04]  /*15830*/  STS [R6+0x480], R5 ;  /* 0x0004800506007388 */ /* 0x0003e80000000800 */
[----:B------:R3:W-:Y:S01]  /*15840*/  STS [R13], R7 ;  /* 0x000000070d007388 */ /* 0x0007e20000000800 */
[----:B-1----:R-:W-:Y:S02]  /*15850*/  F2FP.BF16.PACK_AB R5, R123, R122 ;  /* 0x0000007a7b05723e */ /* 0x002fe400000010ff */
[----:B---3--:R-:W-:-:S03]  /*15860*/  F2FP.BF16.PACK_AB R7, R119, R118 ;  /* 0x000000767707723e */ /* 0x008fc600000010ff */
[----:B------:R1:W-:Y:S02]  /*15870*/  STS [R13+0x400], R5 ;  /* 0x000400050d007388 */ /* 0x0003e40000000800 */
[----:B-1----:R-:W-:-:S05]  /*15880*/  IMAD.IADD R5, R9, 0x1, R3 ;  /* 0x0000000109057824 */ /* 0x002fca00078e0203 */
[----:B------:R1:W-:Y:S04]  /*15890*/  STS [R5+0x80], R8 ;  /* 0x0000800805007388 */ /* 0x0003e80000000800 */
[----:B------:R3:W-:Y:S01]  /*158a0*/  STS [R5+0x480], R7 ;  /* 0x0004800705007388 */ /* 0x0007e20000000800 */
[----:B-1----:R-:W-:Y:S01]  /*158b0*/  F2FP.BF16.PACK_AB R8, R101, R100 ;  /* 0x000000646508723e */ /* 0x002fe200000010ff */
[----:B---3--:R-:W-:Y:S01]  /*158c0*/  IMAD.IADD R7, R4, 0x1, R9 ;  /* 0x0000000104077824 */ /* 0x008fe200078e0209 */
[----:B------:R-:W-:-:S04]  /*158d0*/  F2FP.BF16.PACK_AB R9, R113, R112 ;  /* 0x000000707109723e */ /* 0x000fc800000010ff */
[----:B------:R1:W-:Y:S04]  /*158e0*/  STS [R7+0x400], R8 ;  /* 0x0004000807007388 */ /* 0x0003e80000000800 */
[----:B------:R3:W-:Y:S01]  /*158f0*/  STS [R7], R9 ;  /* 0x0000000907007388 */ /* 0x0007e20000000800 */
[----:B-1----:R-:W-:Y:S02]  /*15900*/  F2FP.BF16.PACK_AB R8, R137, R136 ;  /* 0x000000888908723e */ /* 0x002fe400000010ff */
[----:B---3--:R-:W-:-:S03]  /*15910*/  F2FP.BF16.PACK_AB R9, R41, R40 ;  /* 0x000000282909723e */ /* 0x008fc600000010ff */
[----:B------:R1:W-:Y:S04]  /*15920*/  STS [R0+0x4480], R8 ;  /* 0x0044800800007388 */ /* 0x0003e80000000800 */
[----:B------:R3:W-:Y:S01]  /*15930*/  STS [R0+0x4080], R9 ;  /* 0x0040800900007388 */ /* 0x0007e20000000800 */
        /* <DEDUP_REMOVED lines=35> */
[----:B------:R3:W-:Y:S04]  /*15b70*/  STS [R2+0x8400], R0 ;  /* 0x0084000002007388 */ /* 0x0007e80000000800 */
[----:B------:R-:W-:Y:S01]  /*15b80*/  STS [R3+0x8080], R12 ;  /* 0x0080800c03007388 */ /* 0x000fe20000000800 */
[----:B-1----:R-:W-:Y:S02]  /*15b90*/  F2FP.BF16.PACK_AB R8, R67, R66 ;  /* 0x000000424308723e */ /* 0x002fe400000010ff */
[----:B---3--:R-:W-:-:S03]  /*15ba0*/  F2FP.BF16.PACK_AB R2, R81, R80 ;  /* 0x000000505102723e */ /* 0x008fc600000010ff */
[----:B------:R1:W-:Y:S01]  /*15bb0*/  STS [R3+0x8480], R8 ;  /* 0x0084800803007388 */ /* 0x0003e20000000800 */
[----:B------:R-:W-:-:S03]  /*15bc0*/  F2FP.BF16.PACK_AB R0, R83, R82 ;  /* 0x000000525300723e */ /* 0x000fc600000010ff */
[----:B------:R3:W-:Y:S04]  /*15bd0*/  STS [R4+0x8000], R2 ;  /* 0x0080000204007388 */ /* 0x0007e80000000800 */
[----:B------:R4:W-:Y:S01]  /*15be0*/  STS [R4+0x8400], R0 ;  /* 0x0084000004007388 */ /* 0x0009e20000000800 */
[C---:B-1----:R-:W-:Y:S02]  /*15bf0*/  @P2 IADD3 R8, P0, R242.reuse, c[0x0][0x508], RZ ;  /* 0x00014200f2082a10 */ /* 0x042fe40007f1e0ff */
[----:B---3--:R-:W-:Y:S02]  /*15c00*/  F2FP.BF16.PACK_AB R2, R133, R132 ;  /* 0x000000848502723e */ /* 0x008fe400000010ff */
[----:B------:R-:W-:Y:S02]  /*15c10*/  @P2 IADD3.X R9, R243, c[0x0][0x50c], RZ, P0, !PT ;  /* 0x00014300f3092a10 */ /* 0x000fe400007fe4ff */
[----:B----4-:R-:W-:Y:S01]  /*15c20*/  F2FP.BF16.PACK_AB R0, R79, R78 ;  /* 0x0000004e4f00723e */ /* 0x010fe200000010ff */
[----:B------:R1:W-:Y:S01]  /*15c30*/  STS [R6+0x8080], R2 ;  /* 0x0080800206007388 */ /* 0x0003e20000000800 */
[----:B------:R-:W-:-:S03]  /*15c40*/  IADD3 R4, P1, R242, c[0x0][0x500], RZ ;  /* 0x00014000f2047a10 */ /* 0x000fc60007f3e0ff */
        /* <DEDUP_REMOVED lines=11> */
[----:B------:R1:W-:Y:S01]  /*15d00*/  STS [R7+0x8400], R2 ;  /* 0x0084000207007388 */ /* 0x0003e20000000800 */
[----:B------:R-:W-:-:S03]  /*15d10*/  IADD3.X R5, R243, c[0x0][0x504], RZ, P1, !PT ;  /* 0x00014100f3057a10 */ /* 0x000fc60000ffe4ff */
[----:B------:R3:W-:Y:S04]  /*15d20*/  STS [R7+0x8000], R0 ;  /* 0x0080000007007388 */ /* 0x0007e80000000800 */
[----:B------:R-:W-:Y:S01]  /*15d30*/  BAR.SYNC.DEFER_BLOCKING 0x1, 0x100 ;  /* 0x0044000000007b1d */ /* 0x000fe20000010000 */
[----:B-1----:R-:W-:-:S05]  /*15d40*/  IMAD.MOV.U32 R2, RZ, RZ, RZ ;  /* 0x000000ffff027224 */ /* 0x002fca00078e00ff */
[----:B------:R1:W5:Y:S04]  /*15d50*/  @P2 LDG.E R16, [R8.64] ;  /* 0x0000000808102981 */ /* 0x000368000c1e1900 */
[----:B------:R1:W5:Y:S01]  /*15d60*/  @P3 LDG.E R2, [R4.64] ;  /* 0x0000000804023981 */ /* 0x000362000c1e1900 */
[----:B------:R-:W-:-:S04]  /*15d70*/  ISETP.NE.AND P0, PT, R248, RZ, PT ;  /* 0x000000fff800720c */ /* 0x000fc80003f05270 */
[----:B---3--:R-:W-:Y:S01]  /*15d80*/  SEL R0, R248, c[0x0][0x3d4], P0 ;  /* 0x0000f500f8007a07 */ /* 0x008fe20000000000 */
[----:B------:R-:W-:Y:S05]  /*15d90*/  @P2 BRA `(.L_x_1838) ;  /* 0x0000004000002947 */ /* 0x000fea0003800000 */
[----:B------:R-:W-:Y:S05]  /*15da0*/  @!P3 BRA `(.L_x_1838) ;  /* 0x000000300000b947 */ /* 0x000fea0003800000 */
[----:B-----5:R3:W4:Y:S04]  /*15db0*/  LDG.E R16, [R4.64] ;  /* 0x0000000804107981 */ /* 0x020728000c1e1900 */
[----:B-1-3--:R-:W4:Y:S02]  /*15dc0*/  LDG.E R4, [R4.64+0x4] ;  /* 0x0000040804047981 */ /* 0x00af24000c1e1900 */
[----:B----4-:R-:W-:Y:S02]  /*15dd0*/  IADD3 R16, -R16, R4, RZ ;  /* 0x0000000410107210 */ /* 0x010fe40007ffe1ff */
.L_x_1838:
[----:B------:R-:W-:Y:S01]  /*15de0*/  IMAD.MOV.U32 R12, RZ, RZ, 0x368 ;  /* 0x00000368ff0c7424 */ /* 0x000fe200078e00ff */
[----:B------:R-:W-:Y:S01]  /*15df0*/  ISETP.GT.AND P2, PT, R0, 0x1, PT ;  /* 0x000000010000780c */ /* 0x000fe20003f44270 */
        /* <DEDUP_REMOVED lines=9> */
[----:B------:R-:W2:Y:S08]  /*15e90*/  LDC.64 R20, c[0x0][R12+0x178] ;  /* 0x00005e000c147b82 */ /* 0x000eb00000000a00 */
[----:B------:R1:W2:Y:S01]  /*15ea0*/  LDC.64 R18, c[0x0][R12+0x160] ;  /* 0x000058000c127b82 */ /* 0x0002a20000000a00 */
[----:B----4-:R-:W-:-:S04]  /*15eb0*/  IMAD R3, R7, R0, RZ ;  /* 0x0000000007037224 */ /* 0x010fc800078e02ff */
[C---:B------:R-:W-:Y:S02]  /*15ec0*/  IMAD R4, R6.reuse, R4, R3 ;  /* 0x0000000406047224 */ /* 0x040fe400078e0203 */
[----:B------:R-:W-:-:S04]  /*15ed0*/  IMAD.WIDE.U32 R6, R6, R0, RZ ;  /* 0x0000000006067225 */ /* 0x000fc800078e00ff */
[-C--:B-1----:R-:W-:Y:S02]  /*15ee0*/  IMAD R3, R9, R5.reuse, RZ ;  /* 0x0000000509037224 */ /* 0x082fe400078e02ff */
[----:B------:R-:W-:-:S04]  /*15ef0*/  IMAD.WIDE.U32 R8, R8, R5, RZ ;  /* 0x0000000508087225 */ /* 0x000fc800078e00ff */
[----:B------:R-:W-:Y:S01]  /*15f00*/  IMAD.IADD R13, R9, 0x1, R3 ;  /* 0x00000001090d7824 */ /* 0x000fe200078e0203 */
[----:B-----5:R-:W-:Y:S01]  /*15f10*/  IADD3 R14, P4, P3, R6, R8, R2 ;  /* 0x00000008060e7210 */ /* 0x020fe20007b9e002 */
[----:B------:R-:W-:Y:S01]  /*15f20*/  IMAD.IADD R15, R7, 0x1, R4 ;  /* 0x00000001070f7824 */ /* 0x000fe200078e0204 */
[----:B------:R-:W-:Y:S01]  /*15f30*/  SEL R6, R249, RZ, P2 ;  /* 0x000000fff9067207 */ /* 0x000fe20001000000 */
[----:B------:R-:W-:-:S04]  /*15f40*/  IMAD.MOV.U32 R3, RZ, RZ, c[0x0][0x4e8] ;  /* 0x00013a00ff037624 */ /* 0x000fc800078e00ff */
[-C--:B--2---:R-:W-:Y:S01]  /*15f50*/  IMAD R9, R21, R6.reuse, RZ ;  /* 0x0000000615097224 */ /* 0x084fe200078e02ff */
[----:B------:R-:W-:Y:S01]  /*15f60*/  ISETP.NE.AND P5, PT, R3, 0x1, PT ;  /* 0x000000010300780c */ /* 0x000fe20003fa5270 */
[----:B------:R-:W-:Y:S02]  /*15f70*/  IMAD.WIDE.U32 R6, R20, R6, RZ ;  /* 0x0000000614067225 */ /* 0x000fe400078e00ff */
[----:B------:R-:W2:Y:S02]  /*15f80*/  LDL R20, [R1+0x48] ;  /* 0x0000480001147983 */ /* 0x000ea40000100800 */
[----:B------:R-:W-:Y:S02]  /*15f90*/  IMAD.IADD R12, R7, 0x1, R9 ;  /* 0x00000001070c7824 */ /* 0x000fe400078e0209 */
[----:B---3--:R-:W-:-:S06]  /*15fa0*/  IMAD R3, R237, 0x80, R23 ;  /* 0x00000080ed037824 */ /* 0x008fcc00078e0217 */
[----:B------:R-:W-:-:S04]  /*15fb0*/  @P5 IMAD.HI.U32 R8, R3, c[0x0][0x4ec], RZ ;  /* 0x00013b0003085a27 */ /* 0x000fc800078e00ff */
[----:B------:R-:W-:Y:S01]  /*15fc0*/  IMAD.MOV.U32 R4, RZ, RZ, R3 ;  /* 0x000000ffff047224 */ /* 0x000fe200078e0003 */
[----:B------:R-:W-:Y:S02]  /*15fd0*/  @P5 SHF.R.U32.HI R4, RZ, c[0x0][0x4f0], R8 ;  /* 0x00013c00ff045a19 */ /* 0x000fe40000011608 */
[----:B------:R-:W-:Y:S02]  /*15fe0*/  SHF.R.S32.HI R8, RZ, 0x1f, R2 ;  /* 0x0000001fff087819 */ /* 0x000fe40000011402 */
[----:B------:R-:W-:Y:S02]  /*15ff0*/  IADD3 R6, P1, P0, R4, R14, R6 ;  /* 0x0000000e04067210 */ /* 0x000fe4000783e006 */
[--C-:B------:R-:W-:Y:S01]  /*16000*/  SHF.R.S32.HI R9, RZ, 0x1f, R4.reuse ;  /* 0x0000001fff097819 */ /* 0x100fe20000011404 */
[----:B------:R-:W-:Y:S01]  /*16010*/  IMAD.MOV R4, RZ, RZ, -R4 ;  /* 0x000000ffff047224 */ /* 0x000fe200078e0a04 */
[----:B------:R-:W-:-:S03]  /*16020*/  IADD3.X R7, R15, R13, R8, P4, P3 ;  /* 0x0000000d0f077210 */ /* 0x000fc600027e6408 */
[----:B------:R-:W-:Y:S01]  /*16030*/  IMAD R4, R4, c[0x0][0x4e8], R3 ;  /* 0x00013a0004047a24 */ /* 0x000fe200078e0203 */
[----:B------:R-:W-:-:S03]  /*16040*/  IADD3.X R7, R9, R7, R12, P1, P0 ;  /* 0x0000000709077210 */ /* 0x000fc60000fe040c */
[----:B------:R-:W-:Y:S01]  /*16050*/  IMAD R9, R19, R4, RZ ;  /* 0x0000000413097224 */ /* 0x000fe200078e02ff */
[----:B------:R-:W-:-:S05]  /*16060*/  SHF.R.S32.HI R12, RZ, 0x1f, R4 ;  /* 0x0000001fff0c7819 */ /* 0x000fca0000011404 */
[C---:B------:R-:W-:Y:S02]  /*16070*/  IMAD R9, R18.reuse, R12, R9 ;  /* 0x0000000c12097224 */ /* 0x040fe400078e0209 */
[----:B------:R-:W-:Y:S02]  /*16080*/  IMAD.MOV.U32 R12, RZ, RZ, c[0x0][0x4a8] ;  /* 0x00012a00ff0c7624 */ /* 0x000fe400078e00ff */
[----:B------:R-:W-:Y:S01]  /*16090*/  IMAD.WIDE.U32 R6, R18, R4, R6 ;  /* 0x0000000412067225 */ /* 0x000fe200078e0006 */
[----:B------:R-:W-:Y:S02]  /*160a0*/  SHF.R.S32.HI R23, RZ, 0x1f, R187 ;  /* 0x0000001fff177819 */ /* 0x000fe400000114bb */
[----:B------:R-:W-:Y:S01]  /*160b0*/  SEL R12, R12, c[0x0][0x450], P2 ;  /* 0x000114000c0c7a07 */ /* 0x000fe20001000000 */
[----:B------:R-:W-:Y:S02]  /*160c0*/  IMAD.MOV.U32 R13, RZ, RZ, c[0x0][0x4ac] ;  /* 0x00012b00ff0d7624 */ /* 0x000fe400078e00ff */
[----:B------:R-:W-:Y:S01]  /*160d0*/  IMAD.IADD R4, R7, 0x1, R9 ;  /* 0x0000000107047824 */ /* 0x000fe200078e0209 */
[----:B------:R-:W-:-:S02]  /*160e0*/  LEA R12, P0, R6, R12, 0x2 ;  /* 0x0000000c060c7211 */ /* 0x000fc400078010ff */
[----:B------:R-:W-:Y:S02]  /*160f0*/  SEL R13, R13, c[0x0][0x454], P2 ;  /* 0x000115000d0d7a07 */ /* 0x000fe40001000000 */
[----:B------:R-:W-:Y:S02]  /*16100*/  LEA.HI R23, R23, R187, RZ, 0x5 ;  /* 0x000000bb17177211 */ /* 0x000fe400078f28ff */
[----:B------:R-:W-:Y:S02]  /*16110*/  LEA.HI.X R6, R6, R13, R4, 0x2, P0 ;  /* 0x0000000d06067211 */ /* 0x000fe400000f1404 */
[----:B------:R-:W-:Y:S01]  /*16120*/  LOP3.LUT R23, R23, 0xffffffe0, RZ, 0xc0, !PT ;  /* 0xffffffe017177812 */ /* 0x000fe200078ec0ff */
[----:B------:R-:W-:Y:S04]  /*16130*/  SHFL.IDX PT, R14, R12, RZ, 0x1c1f ;  /* 0x001c1fff0c0e7589 */ /* 0x000fe800000e0000 */
[----:B------:R-:W1:Y:S01]  /*16140*/  SHFL.IDX PT, R15, R6, RZ, 0x1c1f ;  /* 0x001c1fff060f7589 */ /* 0x000e6200000e0000 */
[----:B------:R-:W-:-:S03]  /*16150*/  IMAD.IADD R23, R187, 0x1, -R23 ;  /* 0x00000001bb177824 */ /* 0x000fc600078e0a17 */
[----:B------:R-:W-:Y:S01]  /*16160*/  SHFL.IDX PT, R12, R12, 0x1, 0x1c1f ;  /* 0x003c1f000c0c7f89 */ /* 0x000fe200000e0000 */
[----:B------:R-:W-:-:S03]  /*16170*/  IMAD R4, R16, c[0x0][0x4e8], RZ ;  /* 0x00013a0010047a24 */ /* 0x000fc600078e02ff */
[----:B------:R2:W3:Y:S01]  /*16180*/  SHFL.IDX PT, R13, R6, 0x1, 0x1c1f ;  /* 0x003c1f00060d7f89 */ /* 0x0004e200000e0000 */
[----:B------:R-:W-:Y:S01]  /*16190*/  LOP3.LUT P0, RZ, R23, 0x3, RZ, 0xc0, !PT ;  /* 0x0000000317ff7812 */ /* 0x000fe2000780c0ff */
[----:B--2---:R-:W-:-:S05]  /*161a0*/  IMAD R6, R237, 0x80, R20 ;  /* 0x00000080ed067824 */ /* 0x004fca00078e0214 */
[C---:B------:R-:W-:Y:S02]  /*161b0*/  IADD3 R7, R6.reuse, 0x8, RZ ;  /* 0x0000000806077810 */ /* 0x040fe40007ffe0ff */
[-C--:B------:R-:W-:Y:S02]  /*161c0*/  ISETP.GE.OR P1, PT, R6, R4.reuse, P0 ;  /* 0x000000040600720c */ /* 0x080fe40000726670 */
[----:B------:R-:W-:-:S11]  /*161d0*/  ISETP.GE.OR P0, PT, R7, R4, P0 ;  /* 0x000000040700720c */ /* 0x000fd60000706670 */
[----:B-1----:R1:W-:Y:S01]  /*161e0*/  @!P1 ST.E [R14.64], R22 ;  /* 0x000000160e009985 */ /* 0x0023e2000c101908 */
[----:B------:R-:W-:-:S03]  /*161f0*/  ISETP.GE.AND P1, PT, R7, R4, PT ;  /* 0x000000040700720c */ /* 0x000fc60003f26270 */
[----:B---3--:R2:W-:Y:S01]  /*16200*/  @!P0 ST.E [R12.64], R17 ;  /* 0x000000110c008985 */ /* 0x0085e2000c101908 */
[----:B------:R-:W-:Y:S02]  /*16210*/  ISETP.GE.AND P0, PT, R6, R4, PT ;  /* 0x000000040600720c */ /* 0x000fe40003f06270 */
[----:B-1----:R-:W-:Y:S01]  /*16220*/  P2R R15, PR, RZ, 0x2 ;  /* 0x00000002ff0f7803 */ /* 0x002fe20000000000 */
[----:B------:R-:W-:Y:S05]  /*16230*/  @P2 BRA `(.L_x_1839) ;  /* 0x000007c000002947 */ /* 0x000fea0003800000 */
[----:B------:R-:W-:Y:S01]  /*16240*/  IMAD R8, R8, c[0x0][0x3a0], RZ ;  /* 0x0000e80008087a24 */ /* 0x000fe200078e02ff */
[----:B------:R-:W-:Y:S01]  /*16250*/  SHF.R.S32.HI R9, RZ, 0x1f, R0 ;  /* 0x0000001fff097819 */ /* 0x000fe20000011400 */
[C---:B------:R-:W-:Y:S01]  /*16260*/  IMAD.WIDE.U32 R6, R2.reuse, c[0x0][0x3a0], RZ ;  /* 0x0000e80002067a25 */ /* 0x040fe200078e00ff */
[----:B------:R1:W3:Y:S01]  /*16270*/  LDS.128 R24, [R107+0x80] ;  /* 0x000080006b187984 */ /* 0x0002e20000000c00 */
[C---:B--2---:R-:W-:Y:S02]  /*16280*/  LEA R12, R237.reuse, R241, 0x7 ;  /* 0x000000f1ed0c7211 */ /* 0x044fe400078e38ff */
[----:B------:R-:W-:Y:S01]  /*16290*/  IMAD R2, R2, c[0x0][0x3a4], R8 ;  /* 0x0000e90002027a24 */ /* 0x000fe200078e0208 */
[----:B------:R-:W-:Y:S01]  /*162a0*/  LEA R8, R237, R216, 0x7 ;  /* 0x000000d8ed087211 */ /* 0x000fe200078e38ff */
[----:B------:R1:W2:Y:S03]  /*162b0*/  LDS.128 R40, [R107+0x1080] ;  /* 0x001080006b287984 */ /* 0x0002a60000000c00 */
[----:B------:R-:W-:Y:S01]  /*162c0*/  IADD3 R3, R7, R2, RZ ;  /* 0x0000000207037210 */ /* 0x000fe20007ffe0ff */
[----:B------:R1:W4:Y:S01]  /*162d0*/  LDS.128 R52, [R107+0x2080] ;  /* 0x002080006b347984 */ /* 0x0003220000000c00 */
        /* <DEDUP_REMOVED lines=30> */
[----:B------:R-:W-:-:S04]  /*164c0*/  LEA R14, P0, R2, c[0x0][0x380], 0x1 ;  /* 0x0000e000020e7a11 */ /* 0x000fc800078008ff */
[----:B------:R-:W-:-:S04]  /*164d0*/  IADD3 R0, R3, R0, RZ ;  /* 0x0000000003007210 */ /* 0x000fc80007ffe0ff */
[----:B------:R-:W-:Y:S01]  /*164e0*/  LEA.HI.X R13, R2, c[0x0][0x384], R0, 0x1, P0 ;  /* 0x0000e100020d7a11 */ /* 0x000fe200000f0c00 */
[----:B------:R-:W-:Y:S05]  /*164f0*/  BRA.DIV ~URZ, `(.L_x_1840) ;  /* 0x00004db27f007947 */ /* 0x000fea000b800000 */
[----:B--234-:R2:W3:Y:S02]  /*16500*/  SHFL.IDX PT, R5, R13, RZ, 0x181f ;  /* 0x00181fff0d057589 */ /* 0x01c4e400000e0000 */
.L_x_1919:
[----:B------:R-:W-:Y:S05]  /*16510*/  BRA.DIV ~URZ, `(.L_x_1841) ;  /* 0x00004e027f007947 */ /* 0x000fea000b800000 */
[----:B------:R4:W2:Y:S02]  /*16520*/  SHFL.IDX PT, R0, R14, RZ, 0x181f ;  /* 0x00181fff0e007589 */ /* 0x0008a400000e0000 */
.L_x_1920:
[----:B------:R-:W-:Y:S01]  /*16530*/  ISETP.GE.AND P0, PT, R12, R4, PT ;  /* 0x000000040c00720c */ /* 0x000fe20003f06270 */
[----:B------:R-:W-:-:S12]  /*16540*/  BSSY B0, `(.L_x_1842) ;  /* 0x000000e000007945 */ /* 0x000fd80003800000 */
[----:B------:R-:W-:Y:S05]  /*16550*/  @P0 BRA `(.L_x_1843) ;  /* 0x000000c000000947 */ /* 0x000fea0003800000 */
[----:B------:R-:W-:Y:S02]  /*16560*/  ISETP.GE.AND P2, PT, R202, c[0x0][0x3c8], PT ;  /* 0x0000f200ca007a0c */ /* 0x000fe40003f46270 */
[----:B------:R-:W-:Y:S02]  /*16570*/  ISETP.GE.AND P1, PT, R204, c[0x0][0x3c8], PT ;  /* 0x0000f200cc007a0c */ /* 0x000fe40003f26270 */
[----:B------:R-:W-:-:S09]  /*16580*/  ISETP.GE.AND P0, PT, R205, c[0x0][0x3c8], PT ;  /* 0x0000f200cd007a0c */ /* 0x000fd20003f06270 */
        /* <DEDUP_REMOVED lines=9> */
.L_x_1843:
[----:B------:R-:W-:Y:S05]  /*16620*/  BSYNC B0 ;  /* 0x0000000000007941 */ /* 0x000fea0003800000 */
.L_x_1842:
[----:B------:R-:W-:Y:S05]  /*16630*/  BRA.DIV ~URZ, `(.L_x_1844) ;  /* 0x00004d527f007947 */ /* 0x000fea000b800000 */
[----:B---3--:R3:W4:Y:S04]  /*16640*/  SHFL.IDX PT, R5, R13, 0x1, 0x181f ;  /* 0x00381f000d057f89 */ /* 0x00872800000e0000 */
[----:B--2---:R3:W2:Y:S02]  /*16650*/  SHFL.IDX PT, R0, R14, 0x1, 0x181f ;  /* 0x00381f000e007f89 */ /* 0x0046a400000e0000 */
.L_x_1921:
        /* <DEDUP_REMOVED lines=16> */
.L_x_1846:
[----:B------:R-:W-:Y:S05]  /*16760*/  BSYNC B0 ;  /* 0x0000000000007941 */ /* 0x000fea0003800000 */
.L_x_1845:
[----:B------:R-:W-:Y:S05]  /*16770*/  BRA.DIV ~URZ, `(.L_x_1847) ;  /* 0x00004ce27f007947 */ /* 0x000fea000b800000 */
[----:B----4-:R4:W3:Y:S02]  /*16780*/  SHFL.IDX PT, R5, R13, 0x2, 0x181f ;  /* 0x00581f000d057f89 */ /* 0x0108e400000e0000 */
.L_x_1922:
[----:B------:R-:W-:Y:S05]  /*16790*/  BRA.DIV ~URZ, `(.L_x_1848) ;  /* 0x00004d327f007947 */ /* 0x000fea000b800000 */
[----:B--2---:R2:W4:Y:S02]  /*167a0*/  SHFL.IDX PT, R0, R14, 0x2, 0x181f ;  /* 0x00581f000e007f89 */ /* 0x00452400000e0000 */
.L_x_1923:
        /* <DEDUP_REMOVED lines=16> */
.L_x_1850:
[----:B------:R-:W-:Y:S05]  /*168b0*/  BSYNC B0 ;  /* 0x0000000000007941 */ /* 0x000fea0003800000 */
.L_x_1849:
[----:B------:R-:W-:Y:S05]  /*168c0*/  BRA.DIV ~URZ, `(.L_x_1851) ;  /* 0x00004c727f007947 */ /* 0x000fea000b800000 */
[----:B---3--:R3:W2:Y:S04]  /*168d0*/  SHFL.IDX PT, R6, R13, 0x3, 0x181f ;  /* 0x00781f000d067f89 */ /* 0x0086a800000e0000 */
[----:B----4-:R3:W4:Y:S02]  /*168e0*/  SHFL.IDX PT, R0, R14, 0x3, 0x181f ;  /* 0x00781f000e007f89 */ /* 0x01072400000e0000 */
.L_x_1924:
[----:B------:R-:W-:-:S04]  /*168f0*/  IADD3 R2, R12, 0x60, RZ ;  /* 0x000000600c027810 */ /* 0x000fc80007ffe0ff */
[----:B------:R-:W-:-:S13]  /*16900*/  ISETP.GE.AND P0, PT, R2, R4, PT ;  /* 0x000000040200720c */ /* 0x000fda0003f06270 */
[----:B------:R-:W-:Y:S05]  /*16910*/  @P0 BRA `(.L_x_1852) ;  /* 0x0000246000000947 */ /* 0x000fea0003800000 */
[----:B------:R-:W-:Y:S02]  /*16920*/  ISETP.GE.AND P1, PT, R202, c[0x0][0x3c8], PT ;  /* 0x0000f200ca007a0c */ /* 0x000fe40003f26270 */
[----:B------:R-:W-:-:S11]  /*16930*/  ISETP.GE.AND P0, PT, R204, c[0x0][0x3c8], PT ;  /* 0x0000f200cc007a0c */ /* 0x000fd60003f06270 */
        /* <DEDUP_REMOVED lines=12> */
.L_x_1839:
[----:B------:R-:W-:Y:S02]  /*16a00*/  IMAD R8, R8, c[0x0][0x408], RZ ;  /* 0x0001020008087a24 */ /* 0x000fe400078e02ff */
[----:B------:R-:W-:-:S04]  /*16a10*/  IMAD.WIDE.U32 R6, R2, c[0x0][0x408], RZ ;  /* 0x0001020002067a25 */ /* 0x000fc800078e00ff */
[----:B------:R-:W-:-:S05]  /*16a20*/  IMAD R2, R2, c[0x0][0x40c], R8 ;  /* 0x0001030002027a24 */ /* 0x000fca00078e0208 */
[----:B------:R-:W-:Y:S02]  /*16a30*/  IADD3 R7, R7, R2, RZ ;  /* 0x0000000207077210 */ /* 0x000fe40007ffe0ff */
[----:B------:R-:W-:-:S03]  /*16a40*/  SHF.R.S32.HI R2, RZ, 0x1f, R0 ;  /* 0x0000001fff027819 */ /* 0x000fc60000011400 */
[----:B------:R-:W-:-:S04]  /*16a50*/  IMAD.WIDE.U32 R6, R5, c[0x0][0x438], R6 ;  /* 0x00010e0005067a25 */ /* 0x000fc800078e0006 */
[----:B------:R-:W-:Y:S01]  /*16a60*/  IMAD R2, R2, c[0x0][0x440], RZ ;  /* 0x0001100002027a24 */ /* 0x000fe200078e02ff */
[----:B------:R-:W-:Y:S01]  /*16a70*/  MOV R4, R6 ;  /* 0x0000000600047202 */ /* 0x000fe20000000f00 */
[----:B------:R-:W-:Y:S02]  /*16a80*/  IMAD R5, R5, c[0x0][0x43c], R7 ;  /* 0x00010f0005057a24 */ /* 0x000fe400078e0207 */
[----:B------:R-:W-:-:S04]  /*16a90*/  @P5 IMAD.HI.U32 R7, R3, c[0x0][0x4ec], RZ ;  /* 0x00013b0003075a27 */ /* 0x000fc800078e00ff */
[C---:B------:R-:W-:Y:S02]  /*16aa0*/  IMAD R2, R0.reuse, c[0x0][0x444], R2 ;  /* 0x0001110000027a24 */ /* 0x040fe400078e0202 */
[----:B------:R-:W-:Y:S01]  /*16ab0*/  IMAD.WIDE.U32 R4, R0, c[0x0][0x440], R4 ;  /* 0x0001100000047a25 */ /* 0x000fe200078e0004 */
[----:B------:R-:W-:Y:S02]  /*16ac0*/  MOV R0, R3 ;  /* 0x0000000300007202 */ /* 0x000fe40000000f00 */
[----:B------:R-:W-:Y:S02]  /*16ad0*/  @P5 SHF.R.U32.HI R0, RZ, c[0x0][0x4f0], R7 ;  /* 0x00013c00ff005a19 */ /* 0x000fe40000011607 */
        /* <DEDUP_REMOVED lines=19> */
.L_x_1925:
[----:B------:R-:W-:Y:S05]  /*16c10*/  BRA.DIV ~URZ, `(.L_x_1854) ;  /* 0x00004a627f007947 */ /* 0x000fea000b800000 */
[----:B------:R4:W1:Y:S02]  /*16c20*/  SHFL.IDX PT, R0, R14, RZ, 0x1c1f ;  /* 0x001c1fff0e007589 */ /* 0x00086400000e0000 */
.L_x_1926:
[----:B------:R-:W-:Y:S01]  /*16c30*/  BSSY B0, `(.L_x_1855) ;  /* 0x00000a4000007945 */ /* 0x000fe20003800000 */
[----:B------:R-:W-:Y:S05]  /*16c40*/  @P0 BRA `(.L_x_1856) ;  /* 0x00000a2000000947 */ /* 0x000fea0003800000 */
[C---:B------:R-:W-:Y:S02]  /*16c50*/  IADD3 R9, R250.reuse, 0x8, RZ ;  /* 0x00000008fa097810 */ /* 0x040fe40007ffe0ff */
[C---:B------:R-:W-:Y:S02]  /*16c60*/  ISETP.GE.AND P1, PT, R250.reuse, c[0x0][0x3c8], PT ;  /* 0x0000f200fa007a0c */ /* 0x040fe40003f26270 */
[----:B------:R-:W-:Y:S02]  /*16c70*/  ISETP.GE.AND P0, PT, R9, c[0x0][0x3c8], PT ;  /* 0x0000f20009007a0c */ /* 0x000fe40003f06270 */
[C---:B--2---:R-:W-:Y:S02]  /*16c80*/  IADD3 R12, R250.reuse, 0x10, RZ ;  /* 0x00000010fa0c7810 */ /* 0x044fe40007ffe0ff */
[----:B------:R-:W-:-:S02]  /*16c90*/  IADD3 R8, R250, 0x18, RZ ;  /* 0x00000018fa087810 */ /* 0x000fc40007ffe0ff */
[----:B------:R-:W-:Y:S02]  /*16ca0*/  IADD3 R13, R250, 0x8, RZ ;  /* 0x00000008fa0d7810 */ /* 0x000fe40007ffe0ff */
[----:B------:R-:W-:Y:S02]  /*16cb0*/  ISETP.GE.AND P3, PT, R12, c[0x0][0x3c8], PT ;  /* 0x0000f2000c007a0c */ /* 0x000fe40003f66270 */
[----:B------:R-:W-:Y:S01]  /*16cc0*/  ISETP.GE.AND P4, PT, R8, c[0x0][0x3c8], PT ;  /* 0x0000f20008007a0c */ /* 0x000fe20003f86270 */
[----:B-1----:R-:W-:Y:S01]  /*16cd0*/  @!P1 IMAD.MOV.U32 R6, RZ, RZ, R0 ;  /* 0x000000ffff069224 */ /* 0x002fe200078e0000 */
[----:B------:R-:W-:Y:S01]  /*16ce0*/  SHF.R.S32.HI R13, RZ, 0x1f, R13 ;  /* 0x0000001fff0d7819 */ /* 0x000fe2000001140d */
[----:B---3--:R-:W-:Y:S01]  /*16cf0*/  @!P1 IMAD.MOV.U32 R7, RZ, RZ, R4 ;  /* 0x000000ffff079224 */ /* 0x008fe200078e0004 */
[C---:B------:R-:W-:Y:S02]  /*16d00*/  @!P0 LEA R2, P2, R9.reuse, R0, 0x2 ;  /* 0x0000000009028211 */ /* 0x040fe400078410ff */
[C---:B------:R-:W-:Y:S01]  /*16d10*/  IADD3 R16, R250.reuse, 0x20, RZ ;  /* 0x00000020fa107810 */ /* 0x040fe20007ffe0ff */
[----:B------:R-:W-:Y:S01]  /*16d20*/  @!P1 IMAD.WIDE R6, R250, 0x4, R6 ;  /* 0x00000004fa069825 */ /* 0x000fe200078e0206 */
[----:B------:R-:W-:-:S02]  /*16d30*/  @!P0 LEA.HI.X R3, R9, R4, R13, 0x2, P2 ;  /* 0x0000000409038211 */ /* 0x000fc400010f140d */
[C---:B------:R-:W-:Y:S02]  /*16d40*/  IADD3 R9, R250.reuse, 0x28, RZ ;  /* 0x00000028fa097810 */ /* 0x040fe40007ffe0ff */
[----:B------:R-:W-:Y:S01]  /*16d50*/  IADD3 R17, R250, 0x10, RZ ;  /* 0x00000010fa117810 */ /* 0x000fe20007ffe0ff */
[----:B------:R1:W-:Y:S01]  /*16d60*/  @!P1 ST.E.64 [R6.64], R26 ;  /* 0x0000001a06009985 */ /* 0x0003e2000c101b08 */
[----:B------:R-:W-:Y:S02]  /*16d70*/  ISETP.GE.AND P2, PT, R16, c[0x0][0x3c8], PT ;  /* 0x0000f20010007a0c */ /* 0x000fe40003f46270 */
[----:B------:R-:W-:Y:S01]  /*16d80*/  IADD3 R13, R250, 0x18, RZ ;  /* 0x00000018fa0d7810 */ /* 0x000fe20007ffe0ff */
[----:B------:R2:W-:Y:S01]  /*16d90*/  @!P0 ST.E.64 [R2.64], R28 ;  /* 0x0000001c02008985 */ /* 0x0005e2000c101b08 */
[----:B------:R-:W-:Y:S02]  /*16da0*/  ISETP.GE.AND P1, PT, R9, c[0x0][0x3c8], PT ;  /* 0x0000f20009007a0c */ /* 0x000fe40003f26270 */
[----:B------:R-:W-:-:S02]  /*16db0*/  SHF.R.S32.HI R17, RZ, 0x1f, R17 ;  /* 0x0000001fff117819 */ /* 0x000fc40000011411 */
[----:B------:R-:W-:Y:S02]  /*16dc0*/  SHF.R.S32.HI R13, RZ, 0x1f, R13 ;  /* 0x0000001fff0d7819 */ /* 0x000fe4000001140d */
[C---:B------:R-:W-:Y:S02]  /*16dd0*/  IADD3 R18, R250.reuse, 0x60, RZ ;  /* 0x00000060fa127810 */ /* 0x040fe40007ffe0ff */
[----:B------:R-:W-:Y:S02]  /*16de0*/  IADD3 R19, R250, 0x80, RZ ;  /* 0x00000080fa137810 */ /* 0x000fe40007ffe0ff */
[----:B------:R-:W-:Y:S02]  /*16df0*/  SHF.R.S32.HI R18, RZ, 0x1f, R18 ;  /* 0x0000001fff127819 */ /* 0x000fe40000011412 */
[----:B------:R-:W-:Y:S02]  /*16e00*/  SHF.R.S32.HI R19, RZ, 0x1f, R19 ;  /* 0x0000001fff137819 */ /* 0x000fe40000011413 */
[----:B-1----:R-:W-:-:S02]  /*16e10*/  @!P3 LEA R6, P5, R12, R0, 0x2 ;  /* 0x000000000c06b211 */ /* 0x002fc400078a10ff */
[----:B--2---:R-:W-:Y:S02]  /*16e20*/  @!P4 LEA R2, P0, R8, R0, 0x2 ;  /* 0x000000000802c211 */ /* 0x004fe400078010ff */
[-C--:B------:R-:W-:Y:S02]  /*16e30*/  @!P3 LEA.HI.X R7, R12, R4.reuse, R17, 0x2, P5 ;  /* 0x000000040c07b211 */ /* 0x080fe400028f1411 */
[----:B------:R-:W-:Y:S02]  /*16e40*/  @!P4 LEA.HI.X R3, R8, R4, R13, 0x2, P0 ;  /* 0x000000040803c211 */ /* 0x000fe400000f140d */
[C---:B------:R-:W-:Y:S01]  /*16e50*/  IADD3 R12, R250.reuse, 0x30, RZ ;  /* 0x00000030fa0c7810 */ /* 0x040fe20007ffe0ff */
[----:B------:R1:W-:Y:S01]  /*16e60*/  @!P3 ST.E.64 [R6.64], R30 ;  /* 0x0000001e0600b985 */ /* 0x0003e2000c101b08 */
[C---:B------:R-:W-:Y:S02]  /*16e70*/  IADD3 R17, R250.reuse, 0x20, RZ ;  /* 0x00000020fa117810 */ /* 0x040fe40007ffe0ff */
[C---:B------:R-:W-:Y:S01]  /*16e80*/  IADD3 R8, R250.reuse, 0x38, RZ ;  /* 0x00000038fa087810 */ /* 0x040fe20007ffe0ff */
[----:B------:R2:W-:Y:S01]  /*16e90*/  @!P4 ST.E.64 [R2.64], R36 ;  /* 0x000000240200c985 */ /* 0x0005e2000c101b08 */
[----:B------:R-:W-:-:S02]  /*16ea0*/  IADD3 R13, R250, 0x28, RZ ;  /* 0x00000028fa0d7810 */ /* 0x000fc40007ffe0ff */
[----:B------:R-:W-:Y:S02]  /*16eb0*/  ISETP.GE.AND P3, PT, R12, c[0x0][0x3c8], PT ;  /* 0x0000f2000c007a0c */ /* 0x000fe40003f66270 */
[----:B------:R-:W-:Y:S02]  /*16ec0*/  SHF.R.S32.HI R17, RZ, 0x1f, R17 ;  /* 0x0000001fff117819 */ /* 0x000fe40000011411 */
[----:B------:R-:W-:Y:S02]  /*16ed0*/  ISETP.GE.AND P4, PT, R8, c[0x0][0x3c8], PT ;  /* 0x0000f20008007a0c */ /* 0x000fe40003f86270 */
[----:B------:R-:W-:Y:S02]  /*16ee0*/  SHF.R.S32.HI R13, RZ, 0x1f, R13 ;  /* 0x0000001fff0d7819 */ /* 0x000fe4000001140d */
[-C--:B-1----:R-:W-:Y:S02]  /*16ef0*/  @!P2 LEA R6, P5, R16, R0.reuse, 0x2 ;  /* 0x000000001006a211 */ /* 0x082fe400078a10ff */
[----:B--2---:R-:W-:-:S02]  /*16f00*/  @!P1 LEA R2, P0, R9, R0, 0x2 ;  /* 0x0000000009029211 */ /* 0x004fc400078010ff */
[-C--:B------:R-:W-:Y:S02]  /*16f10*/  @!P2 LEA.HI.X R7, R16, R4.reuse, R17, 0x2, P5 ;  /* 0x000000041007a211 */ /* 0x080fe400028f1411 */
[----:B------:R-:W-:Y:S02]  /*16f20*/  @!P1 LEA.HI.X R3, R9, R4, R13, 0x2, P0 ;  /* 0x0000000409039211 */ /* 0x000fe400000f140d */
[C---:B------:R-:W-:Y:S01]  /*16f30*/  IADD3 R16, R250.reuse, 0x40, RZ ;  /* 0x00000040fa107810 */ /* 0x040fe20007ffe0ff */
[----:B------:R1:W-:Y:S01]  /*16f40*/  @!P2 ST.E.64 [R6.64], R38 ;  /* 0x000000260600a985 */ /* 0x0003e2000c101b08 */
[C---:B------:R-:W-:Y:S02]  /*16f50*/  IADD3 R9, R250.reuse, 0x48, RZ ;  /* 0x00000048fa097810 */ /* 0x040fe40007ffe0ff */
[----:B------:R-:W-:Y:S01]  /*16f60*/  IADD3 R17, R250, 0x30, RZ ;  /* 0x00000030fa117810 */ /* 0x000fe20007ffe0ff */
[----:B------:R2:W-:Y:S01]  /*16f70*/  @!P1 ST.E.64 [R2.64], R120 ;  /* 0x0000007802009985 */ /* 0x0005e2000c101b08 */
[----:B------:R-:W-:-:S02]  /*16f80*/  ISETP.GE.AND P2, PT, R16, c[0x0][0x3c8], PT ;  /* 0x0000f20010007a0c */ /* 0x000fc40003f46270 */
[----:B------:R-:W-:Y:S02]  /*16f90*/  IADD3 R13, R250, 0x38, RZ ;  /* 0x00000038fa0d7810 */ /* 0x000fe40007ffe0ff */
[----:B------:R-:W-:Y:S02]  /*16fa0*/  ISETP.GE.AND P1, PT, R9, c[0x0][0x3c8], PT ;  /* 0x0000f20009007a0c */ /* 0x000fe40003f26270 */
[----:B------:R-:W-:Y:S02]  /*16fb0*/  SHF.R.S32.HI R17, RZ, 0x1f, R17 ;  /* 0x0000001fff117819 */ /* 0x000fe40000011411 */
        /* <DEDUP_REMOVED lines=39> */
[----:B------:R-:W-:Y:S02]  /*17230*/  ISETP.GE.AND P4, PT, R8, c[0x0][0x3c8], PT ;  /* 0x0000f20008007a0c */ /* 0x000fe40003f86270 */
[----:B------:R-:W-:Y:S02]  /*17240*/  SHF.R.S32.HI R13, RZ, 0x1f, R13 ;  /* 0x0000001fff0d7819 */ /* 0x000fe4000001140d */
[----:B------:R-:W-:Y:S02]  /*17250*/  IADD3 R16, R250, 0x80, RZ ;  /* 0x00000080fa107810 */ /* 0x000fe40007ffe0ff */
[-C--:B-1----:R-:W-:Y:S02]  /*17260*/  @!P2 LEA R6, P5, R17, R0.reuse, 0x2 ;  /* 0x000000001106a211 */ /* 0x082fe400078a10ff */
[----:B--2---:R-:W-:Y:S02]  /*17270*/  @!P1 LEA R2, P0, R9, R0, 0x2 ;  /* 0x0000000009029211 */ /* 0x004fe400078010ff */
[----:B------:R-:W-:-:S02]  /*17280*/  @!P2 LEA.HI.X R7, R17, R4, R18, 0x2, P5 ;  /* 0x000000041107a211 */ /* 0x000fc400028f1412 */
[----:B------:R-:W-:Y:S02]  /*17290*/  @!P1 LEA.HI.X R3, R9, R4, R13, 0x2, P0 ;  /* 0x0000000409039211 */ /* 0x000fe400000f140d */
[C---:B------:R-:W-:Y:S01]  /*172a0*/  IADD3 R17, R250.reuse, 0x88, RZ ;  /* 0x00000088fa117810 */ /* 0x040fe20007ffe0ff */
[----:B------:R1:W-:Y:S01]  /*172b0*/  @!P2 ST.E.64 [R6.64], R56 ;  /* 0x000000380600a985 */ /* 0x0003e2000c101b08 */
[C---:B------:R-:W-:Y:S02]  /*172c0*/  IADD3 R18, R250.reuse, 0x70, RZ ;  /* 0x00000070fa127810 */ /* 0x040fe40007ffe0ff */
[----:B------:R-:W-:Y:S01]  /*172d0*/  IADD3 R9, R250, 0x78, RZ ;  /* 0x00000078fa097810 */ /* 0x000fe20007ffe0ff */
[----:B------:R2:W-:Y:S01]  /*172e0*/  @!P1 ST.E.64 [R2.64], R60 ;  /* 0x0000003c02009985 */ /* 0x0005e2000c101b08 */
[----:B------:R-:W-:Y:S02]  /*172f0*/  ISETP.GE.AND P1, PT, R17, c[0x0][0x3c8], PT ;  /* 0x0000f20011007a0c */ /* 0x000fe40003f26270 */
[----:B------:R-:W-:-:S02]  /*17300*/  ISETP.GE.AND P2, PT, R16, c[0x0][0x3c8], PT ;  /* 0x0000f20010007a0c */ /* 0x000fc40003f46270 */
[----:B------:R-:W-:Y:S02]  /*17310*/  SHF.R.S32.HI R18, RZ, 0x1f, R18 ;  /* 0x0000001fff127819 */ /* 0x000fe40000011412 */
[----:B------:R-:W-:Y:S02]  /*17320*/  SHF.R.S32.HI R9, RZ, 0x1f, R9 ;  /* 0x0000001fff097819 */ /* 0x000fe40000011409 */
[----:B------:R-:W-:-:S04]  /*17330*/  IADD3 R13, R250, 0x90, RZ ;  /* 0x00000090fa0d7810 */ /* 0x000fc80007ffe0ff */
[----:B------:R-:W-:Y:S02]  /*17340*/  ISETP.GE.AND P6, PT, R13, c[0x0][0x3c8], PT ;  /* 0x0000f2000d007a0c */ /* 0x000fe40003fc6270 */
[-C--:B-1----:R-:W-:Y:S02]  /*17350*/  @!P3 LEA R6, P5, R12, R0.reuse, 0x2 ;  /* 0x000000000c06b211 */ /* 0x082fe400078a10ff */
[----:B--2---:R-:W-:Y:S02]  /*17360*/  @!P4 LEA R2, P0, R8, R0, 0x2 ;  /* 0x000000000802c211 */ /* 0x004fe400078010ff */
[-C--:B------:R-:W-:Y:S02]  /*17370*/  @!P3 LEA.HI.X R7, R12, R4.reuse, R18, 0x2, P5 ;  /* 0x000000040c07b211 */ /* 0x080fe400028f1412 */
[----:B------:R-:W-:Y:S02]  /*17380*/  @!P4 LEA.HI.X R3, R8, R4, R9, 0x2, P0 ;  /* 0x000000040803c211 */ /* 0x000fe400000f1409 */
[C---:B------:R-:W-:Y:S01]  /*17390*/  IADD3 R18, R250.reuse, 0x88, RZ ;  /* 0x00000088fa127810 */ /* 0x040fe20007ffe0ff */
[----:B------:R1:W-:Y:S01]  /*173a0*/  @!P3 ST.E.64 [R6.64], R64 ;  /* 0x000000400600b985 */ /* 0x0003e2000c101b08 */
[----:B------:R-:W-:-:S02]  /*173b0*/  IADD3 R12, R250, 0x98, RZ ;  /* 0x00000098fa0c7810 */ /* 0x000fc40007ffe0ff */
[----:B------:R-:W-:Y:S01]  /*173c0*/  SHF.R.S32.HI R18, RZ, 0x1f, R18 ;  /* 0x0000001fff127819 */ /* 0x000fe20000011412 */
[----:B------:R2:W-:Y:S01]  /*173d0*/  @!P4 ST.E.64 [R2.64], R68 ;  /* 0x000000440200c985 */ /* 0x0005e2000c101b08 */
[----:B------:R-:W-:Y:S02]  /*173e0*/  @!P2 LEA R8, P0, R16, R0, 0x2 ;  /* 0x000000001008a211 */ /* 0x000fe400078010ff */
[----:B------:R-:W-:Y:S02]  /*173f0*/  ISETP.GE.AND P5, PT, R12, c[0x0][0x3c8], PT ;  /* 0x0000f2000c007a0c */ /* 0x000fe40003fa6270 */
[----:B------:R-:W-:Y:S02]  /*17400*/  @!P2 LEA.HI.X R9, R16, R4, R19, 0x2, P0 ;  /* 0x000000041009a211 */ /* 0x000fe400000f1413 */
[C---:B------:R-:W-:Y:S02]  /*17410*/  IADD3 R16, R250.reuse, 0xa0, RZ ;  /* 0x000000a0fa107810 */ /* 0x040fe40007ffe0ff */
[----:B------:R-:W-:Y:S01]  /*17420*/  IADD3 R19, R250, 0xa8, RZ ;  /* 0x000000a8fa137810 */ /* 0x000fe20007ffe0ff */
[----:B------:R-:W-:Y:S01]  /*17430*/  @!P2 ST.E.64 [R8.64], R124 ;  /* 0x0000007c0800a985 */ /* 0x000fe2000c101b08 */
[----:B------:R-:W-:-:S02]  /*17440*/  ISETP.GE.AND P4, PT, R16, c[0x0][0x3c8], PT ;  /* 0x0000f20010007a0c */ /* 0x000fc40003f86270 */
[----:B------:R-:W-:Y:S02]  /*17450*/  SHF.R.S32.HI R19, RZ, 0x1f, R19 ;  /* 0x0000001fff137819 */ /* 0x000fe40000011413 */
[-C--:B-1----:R-:W-:Y:S02]  /*17460*/  @!P6 LEA R6, P0, R13, R0.reuse, 0x2 ;  /* 0x000000000d06e211 */ /* 0x082fe400078010ff */
[----:B--2---:R-:W-:-:S04]  /*17470*/  @!P1 LEA R2, P3, R17, R0, 0x2 ;  /* 0x0000000011029211 */ /* 0x004fc800078610ff */
        /* <DEDUP_REMOVED lines=10> */
[----:B------:R-:W-:Y:S02]  /*17520*/  ISETP.GE.AND P0, PT, R251, c[0x0][0x3c8], PT ;  /* 0x0000f200fb007a0c */ /* 0x000fe40003f06270 */
[----:B------:R-:W-:Y:S02]  /*17530*/  SHF.R.S32.HI R13, RZ, 0x1f, R13 ;  /* 0x0000001fff0d7819 */ /* 0x000fe4000001140d */
[----:B------:R-:W-:-:S04]  /*17540*/  IADD3 R17, R250, 0xa0, RZ ;  /* 0x000000a0fa117810 */ /* 0x000fc80007ffe0ff */
[----:B------:R-:W-:Y:S02]  /*17550*/  SHF.R.S32.HI R17, RZ, 0x1f, R17 ;  /* 0x0000001fff117819 */ /* 0x000fe40000011411 */
[----:B-1----:R-:W-:-:S04]  /*17560*/  @!P5 LEA R2, P3, R12, R0, 0x2 ;  /* 0x000000000c02d211 */ /* 0x002fc800078610ff */
[----:B------:R-:W-:Y:S02]  /*17570*/  @!P5 LEA.HI.X R3, R12, R4, R13, 0x2, P3 ;  /* 0x000000040c03d211 */ /* 0x000fe400018f140d */
[-C--:B------:R-:W-:Y:S02]  /*17580*/  @!P4 LEA R12, P6, R16, R0.reuse, 0x2 ;  /* 0x00000000100cc211 */ /* 0x080fe400078c10ff */
[----:B------:R-:W-:Y:S01]  /*17590*/  @!P2 LEA R8, P3, R18, R0, 0x2 ;  /* 0x000000001208a211 */ /* 0x000fe200078610ff */
[----:B------:R1:W-:Y:S01]  /*175a0*/  @!P5 ST.E.64 [R2.64], R80 ;  /* 0x000000500200d985 */ /* 0x0003e2000c101b08 */
[----:B------:R-:W-:Y:S02]  /*175b0*/  @!P4 LEA.HI.X R13, R16, R4, R17, 0x2, P6 ;  /* 0x00000004100dc211 */ /* 0x000fe400030f1411 */
[----:B--2---:R-:W-:Y:S02]  /*175c0*/  @!P1 LEA R6, P5, R252, R0, 0x2 ;  /* 0x00000000fc069211 */ /* 0x004fe400078a10ff */
[----:B------:R-:W-:Y:S01]  /*175d0*/  SHF.R.S32.HI R17, RZ, 0x1f, R252 ;  /* 0x0000001fff117819 */ /* 0x000fe200000114fc */
[----:B------:R2:W-:Y:S01]  /*175e0*/  @!P4 ST.E.64 [R12.64], R132 ;  /* 0x000000840c00c985 */ /* 0x0005e2000c101b08 */
[----:B------:R-:W-:-:S02]  /*175f0*/  @!P2 LEA.HI.X R9, R18, R4, R19, 0x2, P3 ;  /* 0x000000041209a211 */ /* 0x000fc400018f1413 */
[----:B------:R-:W-:Y:S02]  /*17600*/  SHF.R.S32.HI R16, RZ, 0x1f, R251 ;  /* 0x0000001fff107819 */ /* 0x000fe400000114fb */
[----:B------:R-:W-:Y:S01]  /*17610*/  @!P1 LEA.HI.X R7, R252, R4, R17, 0x2, P5 ;  /* 0x00000004fc079211 */ /* 0x000fe200028f1411 */
[----:B------:R2:W-:Y:S04]  /*17620*/  @!P2 ST.E.64 [R8.64], R128 ;  /* 0x000000800800a985 */ /* 0x0005e8000c101b08 */
[----:B------:R2:W-:Y:S01]  /*17630*/  @!P1 ST.E.64 [R6.64], R84 ;  /* 0x0000005406009985 */ /* 0x0005e2000c101b08 */
[----:B-1----:R-:W-:-:S04]  /*17640*/  @!P0 LEA R2, P3, R251, R0, 0x2 ;  /* 0x00000000fb028211 */ /* 0x002fc800078610ff */
[----:B------:R-:W-:-:S05]  /*17650*/  @!P0 LEA.HI.X R3, R251, R4, R16, 0x2, P3 ;  /* 0x00000004fb038211 */ /* 0x000fca00018f1410 */
[----:B------:R2:W-:Y:S04]  /*17660*/  @!P0 ST.E.64 [R2.64], R24 ;  /* 0x0000001802008985 */ /* 0x0005e8000c101b08 */
.L_x_1856:
[----:B------:R-:W-:Y:S05]  /*17670*/  BSYNC B0 ;  /* 0x0000000000007941 */ /* 0x000fea0003800000 */
.L_x_1855:
[----:B------:R-:W-:Y:S05]  /*17680*/  BRA.DIV ~URZ, `(.L_x_1857) ;  /* 0x000040627f007947 */ /* 0x000fea000b800000 */
[----:B---3--:R3:W2:Y:S04]  /*17690*/  SHFL.IDX PT, R4, R5, 0x1, 0x1c1f ;  /* 0x003c1f0005047f89 */ /* 0x0086a800000e0000 */
[----:B-1----:R3:W1:Y:S02]  /*176a0*/  SHFL.IDX PT, R0, R14, 0x1, 0x1c1f ;  /* 0x003c1f000e007f89 */ /* 0x00266400000e0000 */
.L_x_1927:
        /* <DEDUP_REMOVED lines=8> */
[C---:B------:R-:W-:Y:S01]  /*17730*/  IADD3 R9, R250.reuse, 0x8, RZ ;  /* 0x00000008fa097810 */ /* 0x040fe20007ffe0ff */
        /* <DEDUP_REMOVED lines=46> */
[----:B------:R-:W-:-:S04]  /*17a20*/  IADD3 R13, R250, 0x50, RZ ;  /* 0x00000050fa0d7810 */ /* 0x000fc80007ffe0ff */
[----:B------:R-:W-:Y:S02]  /*17a30*/  ISETP.GE.AND P0, PT, R13, c[0x0][0x3c8], PT ;  /* 0x0000f2000d007a0c */ /* 0x000fe40003f06270 */
        /* <DEDUP_REMOVED lines=39> */
[C---:B------:R-:W-:Y:S02]  /*17cb0*/  IADD3 R13, R250.reuse, 0x70, RZ ;  /* 0x00000070fa0d7810 */ /* 0x040fe40007ffe0ff */
[----:B------:R-:W-:Y:S01]  /*17cc0*/  SHF.R.S32.HI R17, RZ, 0x1f, R17 ;  /* 0x0000001fff117819 */ /* 0x000fe20000011411 */
        /* <DEDUP_REMOVED lines=11> */
[----:B------:R-:W-:Y:S01]  /*17d80*/  ISETP.GE.AND P0, PT, R5, c[0x0][0x3c8], PT ;  /* 0x0000f20005007a0c */ /* 0x000fe20003f06270 */
[----:B------:R2:W-:Y:S01]  /*17d90*/  @!P4 ST.E.64 [R6.64], R126 ;  /* 0x0000007e0600c985 */ /* 0x0005e2000c101b08 */
[----:B------:R-:W-:-:S02]  /*17da0*/  IADD3 R16, R250, 0x70, RZ ;  /* 0x00000070fa107810 */ /* 0x000fc40007ffe0ff */
[C---:B------:R-:W-:Y:S01]  /*17db0*/  IADD3 R15, R250.reuse, 0x88, RZ ;  /* 0x00000088fa0f7810 */ /* 0x040fe20007ffe0ff */
[----:B------:R3:W-:Y:S01]  /*17dc0*/  @!P3 ST.E.64 [R2.64], R46 ;  /* 0x0000002e0200b985 */ /* 0x0007e2000c101b08 */
[----:B-1----:R-:W-:Y:S02]  /*17dd0*/  @!P2 LEA R8, P3, R13, R0, 0x2 ;  /* 0x000000000d08a211 */ /* 0x002fe400078610ff */
[----:B------:R-:W-:Y:S02]  /*17de0*/  SHF.R.S32.HI R16, RZ, 0x1f, R16 ;  /* 0x0000001fff107819 */ /* 0x000fe40000011410 */
[----:B------:R-:W-:Y:S02]  /*17df0*/  ISETP.GE.AND P5, PT, R15, c[0x0][0x3c8], PT ;  /* 0x0000f2000f007a0c */ /* 0x000fe40003fa6270 */
[----:B------:R-:W-:Y:S02]  /*17e00*/  @!P2 LEA.HI.X R9, R13, R4, R16, 0x2, P3 ;  /* 0x000000040d09a211 */ /* 0x000fe400018f1410 */
[----:B------:R-:W-:-:S02]  /*17e10*/  IADD3 R13, R250, 0x80, RZ ;  /* 0x00000080fa0d7810 */ /* 0x000fc40007ffe0ff */
[C---:B------:R-:W-:Y:S01]  /*17e20*/  IADD3 R16, R250.reuse, 0x78, RZ ;  /* 0x00000078fa107810 */ /* 0x040fe20007ffe0ff */
[----:B------:R-:W-:Y:S01]  /*17e30*/  @!P2 ST.E.64 [R8.64], R140 ;  /* 0x0000008c0800a985 */ /* 0x000fe2000c101b08 */
[C---:B------:R-:W-:Y:S02]  /*17e40*/  IADD3 R12, R250.reuse, 0x90, RZ ;  /* 0x00000090fa0c7810 */ /* 0x040fe40007ffe0ff */
[----:B------:R-:W-:Y:S02]  /*17e50*/  SHF.R.S32.HI R13, RZ, 0x1f, R13 ;  /* 0x0000001fff0d7819 */ /* 0x000fe4000001140d */
[----:B------:R-:W-:Y:S02]  /*17e60*/  SHF.R.S32.HI R16, RZ, 0x1f, R16 ;  /* 0x0000001fff107819 */ /* 0x000fe40000011410 */
[----:B------:R-:W-:-:S04]  /*17e70*/  IADD3 R17, R250, 0x88, RZ ;  /* 0x00000088fa117810 */ /* 0x000fc80007ffe0ff */
[----:B------:R-:W-:Y:S02]  /*17e80*/  SHF.R.S32.HI R17, RZ, 0x1f, R17 ;  /* 0x0000001fff117819 */ /* 0x000fe40000011411 */
        /* <DEDUP_REMOVED lines=16> */
[----:B------:R-:W-:Y:S02]  /*17f90*/  ISETP.GE.AND P1, PT, R14, c[0x0][0x3c8], PT ;  /* 0x0000f2000e007a0c */ /* 0x000fe40003f26270 */
        /* <DEDUP_REMOVED lines=18> */
[----:B------:R-:W-:Y:S02]  /*180c0*/  IADD3 R15, R250, 0xa8, RZ ;  /* 0x000000a8fa0f7810 */ /* 0x000fe40007ffe0ff */
[----:B------:R-:W-:Y:S01]  /*180d0*/  SHF.R.S32.HI R5, RZ, 0x1f, R252 ;  /* 0x0000001fff057819 */ /* 0x000fe200000114fc */
[----:B------:R1:W-:Y:S01]  /*180e0*/  @!P3 ST.E.64 [R12.64], R82 ;  /* 0x000000520c00b985 */ /* 0x0003e2000c101b08 */
[----:B------:R-:W-:Y:S02]  /*180f0*/  SHF.R.S32.HI R15, RZ, 0x1f, R15 ;  /* 0x0000001fff0f7819 */ /* 0x000fe4000001140f */
[----:B------:R-:W-:Y:S01]  /*18100*/  @!P0 LEA R2, P4, R252, R0, 0x2 ;  /* 0x00000000fc028211 */ /* 0x000fe200078810ff */
[----:B------:R1:W-:Y:S01]  /*18110*/  @!P2 ST.E.64 [R8.64], R78 ;  /* 0x0000004e0800a985 */ /* 0x0003e2000c101b08 */
[----:B------:R-:W-:-:S02]  /*18120*/  @!P1 LEA.HI.X R7, R14, R4, R15, 0x2, P5 ;  /* 0x000000040e079211 */ /* 0x000fc400028f140f */
        /* <DEDUP_REMOVED lines=10> */
.L_x_1837:
        /* <DEDUP_REMOVED lines=16> */
[----:B-1----:R1:W3:Y:S04]  /*182d0*/  LDG.E R4, [R2.64] ;  /* 0x0000000802047981 */ /* 0x0022e8000c1e1900 */
[----:B-1----:R-:W3:Y:S02]  /*182e0*/  LDG.E R2, [R2.64+0x4] ;  /* 0x0000040802027981 */ /* 0x002ee4000c1e1900 */
[----:B---3-5:R-:W-:Y:S02]  /*182f0*/  IADD3 R21, -R4, R2, RZ ;  /* 0x0000000204157210 */ /* 0x028fe40007ffe1ff */
.L_x_1858:
[----:B------:R-:W-:Y:S01]  /*18300*/  ISETP.GT.AND P0, PT, R187, 0x7f, PT ;  /* 0x0000007fbb00780c */ /* 0x000fe20003f04270 */
[----:B------:R-:W-:Y:S01]  /*18310*/  BSSY B0, `(.L_x_1859) ;  /* 0x0000035000007945 */ /* 0x000fe20003800000 */
[----:B------:R-:W-:Y:S02]  /*18320*/  LOP3.LUT R8, R238, 0xffff, RZ, 0xc0, !PT ;  /* 0x0000ffffee087812 */ /* 0x000fe400078ec0ff */
[----:B------:R-:W-:-:S02]  /*18330*/  SEL R9, R244, RZ, !P3 ;  /* 0x000000fff4097207 */ /* 0x000fc40005800000 */
[----:B------:R-:W-:Y:S02]  /*18340*/  SEL R23, R247, RZ, !P3 ;  /* 0x000000fff7177207 */ /* 0x000fe40005800000 */
[----:B-----5:R-:W-:-:S05]  /*18350*/  SHF.R.S32.HI R19, RZ, 0x1f, R0 ;  /* 0x0000001fff137819 */ /* 0x020fca0000011400 */
[----:B------:R-:W-:Y:S05]  /*18360*/  @P0 BRA `(.L_x_1860) ;  /* 0x000002f000000947 */ /* 0x000fea0003800000 */
[----:B-1----:R-:W-:Y:S01]  /*18370*/  IMAD R2, R21, c[0x0][0x4e8], RZ ;  /* 0x00013a0015027a24 */ /* 0x002fe200078e02ff */
        /* <DEDUP_REMOVED lines=9> */
[----:B------:R1:W2:Y:S02]  /*18410*/  LDC.64 R14, c[0x0][R2+0x160] ;  /* 0x00005800020e7b82 */ /* 0x0002a40000000a00 */
[----:B-1----:R-:W-:-:S02]  /*18420*/  IMAD.MOV.U32 R2, RZ, RZ, c[0x0][0x4e8] ;  /* 0x00013a00ff027624 */ /* 0x002fc400078e00ff */
[-C--:B---3--:R-:W-:Y:S02]  /*18430*/  IMAD R3, R13, R9.reuse, RZ ;  /* 0x000000090d037224 */ /* 0x088fe400078e02ff */
[----:B------:R-:W-:Y:S01]  /*18440*/  IMAD.WIDE.U32 R4, R12, R9, RZ ;  /* 0x000000090c047225 */ /* 0x000fe200078e00ff */
[----:B------:R-:W-:Y:S02]  /*18450*/  ISETP.NE.AND P0, PT, R2, 0x1, PT ;  /* 0x000000010200780c */ /* 0x000fe40003f05270 */
[----:B------:R-:W-:Y:S01]  /*18460*/  MOV R2, R18 ;  /* 0x0000001200027202 */ /* 0x000fe20000000f00 */
[----:B------:R-:W-:Y:S01]  /*18470*/  IMAD R12, R12, R23, R3 ;  /* 0x000000170c0c7224 */ /* 0x000fe200078e0203 */
[----:B------:R-:W-:Y:S01]  /*18480*/  SEL R3, R249, RZ, P2 ;  /* 0x000000fff9037207 */ /* 0x000fe20001000000 */
[-C--:B----4-:R-:W-:Y:S02]  /*18490*/  IMAD R13, R7, R8.reuse, RZ ;  /* 0x00000008070d7224 */ /* 0x090fe400078e02ff */
[----:B------:R-:W-:-:S04]  /*184a0*/  IMAD.WIDE.U32 R6, R6, R8, RZ ;  /* 0x0000000806067225 */ /* 0x000fc800078e00ff */
[----:B------:R-:W-:Y:S01]  /*184b0*/  IMAD.IADD R13, R7, 0x1, R13 ;  /* 0x00000001070d7824 */ /* 0x000fe200078e020d */
[----:B------:R-:W-:Y:S01]  /*184c0*/  IADD3 R7, R5, R12, RZ ;  /* 0x0000000c05077210 */ /* 0x000fe20007ffe0ff */
[----:B------:R-:W-:-:S04]  /*184d0*/  @P0 IMAD.HI.U32 R22, R18, c[0x0][0x4ec], RZ ;  /* 0x00013b0012160a27 */ /* 0x000fc800078e00ff */
[-C--:B-----5:R-:W-:Y:S01]  /*184e0*/  IMAD R12, R17, R3.reuse, RZ ;  /* 0x00000003110c7224 */ /* 0x0a0fe200078e02ff */
[----:B------:R-:W-:Y:S02]  /*184f0*/  @P0 SHF.R.U32.HI R2, RZ, c[0x0][0x4f0], R22 ;  /* 0x00013c00ff020a19 */ /* 0x000fe40000011616 */
[----:B------:R-:W-:Y:S01]  /*18500*/  IADD3 R22, P1, P0, R4, R6, R0 ;  /* 0x0000000604167210 */ /* 0x000fe2000783e000 */
[----:B------:R-:W-:-:S03]  /*18510*/  IMAD.WIDE.U32 R4, R16, R3, RZ ;  /* 0x0000000310047225 */ /* 0x000fc600078e00ff */
[----:B------:R-:W-:Y:S01]  /*18520*/  IADD3.X R13, R7, R13, R19, P1, P0 ;  /* 0x0000000d070d7210 */ /* 0x000fe20000fe0413 */
[----:B------:R-:W-:Y:S01]  /*18530*/  IMAD.MOV R6, RZ, RZ, -R2 ;  /* 0x000000ffff067224 */ /* 0x000fe200078e0a02 */
[----:B------:R-:W-:Y:S02]  /*18540*/  IADD3 R7, R5, R12, RZ ;  /* 0x0000000c05077210 */ /* 0x000fe40007ffe0ff */
[----:B------:R-:W-:Y:S01]  /*18550*/  IADD3 R4, P1, P0, R2, R22, R4 ;  /* 0x0000001602047210 */ /* 0x000fe2000783e004 */
[----:B------:R-:W-:Y:S01]  /*18560*/  IMAD R3, R6, c[0x0][0x4e8], R18 ;  /* 0x00013a0006037a24 */ /* 0x000fe200078e0212 */
[----:B------:R-:W-:-:S03]  /*18570*/  SHF.R.S32.HI R5, RZ, 0x1f, R2 ;  /* 0x0000001fff057819 */ /* 0x000fc60000011402 */
[----:B--2---:R-:W-:Y:S01]  /*18580*/  IMAD R2, R15, R3, RZ ;  /* 0x000000030f027224 */ /* 0x004fe200078e02ff */
[----:B------:R-:W-:Y:S02]  /*18590*/  SHF.R.S32.HI R6, RZ, 0x1f, R3 ;  /* 0x0000001fff067819 */ /* 0x000fe40000011403 */
[----:B------:R-:W-:Y:S01]  /*185a0*/  IADD3.X R5, R5, R13, R7, P1, P0 ;  /* 0x0000000d05057210 */ /* 0x000fe20000fe0407 */
[----:B------:R-:W-:Y:S02]  /*185b0*/  IMAD.MOV.U32 R7, RZ, RZ, c[0x0][0x4a8] ;  /* 0x00012a00ff077624 */ /* 0x000fe400078e00ff */
[C---:B------:R-:W-:Y:S02]  /*185c0*/  IMAD R6, R14.reuse, R6, R2 ;  /* 0x000000060e067224 */ /* 0x040fe400078e0202 */
[----:B------:R-:W-:Y:S01]  /*185d0*/  IMAD.WIDE.U32 R2, R14, R3, R4 ;  /* 0x000000030e027225 */ /* 0x000fe200078e0004 */
[----:B------:R-:W-:Y:S02]  /*185e0*/  MOV R5, c[0x0][0x4ac] ;  /* 0x00012b0000057a02 */ /* 0x000fe40000000f00 */
[----:B------:R-:W-:Y:S01]  /*185f0*/  SEL R4, R7, c[0x0][0x450], P2 ;  /* 0x0001140007047a07 */ /* 0x000fe20001000000 */
[----:B------:R-:W-:Y:S01]  /*18600*/  IMAD.IADD R3, R3, 0x1, R6 ;  /* 0x0000000103037824 */ /* 0x000fe200078e0206 */
[----:B------:R-:W-:-:S02]  /*18610*/  SEL R5, R5, c[0x0][0x454], P2 ;  /* 0x0001150005057a07 */ /* 0x000fc40001000000 */
[----:B------:R-:W-:-:S04]  /*18620*/  LEA R4, P0, R2, R4, 0x2 ;  /* 0x0000000402047211 */ /* 0x000fc800078010ff */
[----:B------:R-:W-:Y:S02]  /*18630*/  LEA.HI.X R5, R2, R5, R3, 0x2, P0 ;  /* 0x0000000502057211 */ /* 0x000fe400000f1403 */
[----:B------:R-:W-:-:S05]  /*18640*/  MOV R2, 0xff800000 ;  /* 0xff80000000027802 */ /* 0x000fca0000000f00 */
[----:B------:R1:W-:Y:S02]  /*18650*/  STG.E [R4.64], R2 ;  /* 0x0000000204007986 */ /* 0x0003e4000c101908 */
.L_x_1860:
[----:B------:R-:W-:Y:S05]  /*18660*/  BSYNC B0 ;  /* 0x0000000000007941 */ /* 0x000fea0003800000 */
.L_x_1859:
        /* <DEDUP_REMOVED lines=9> */
[----:B------:R-:W-:Y:S01]  /*18700*/  LEA R4, R237, R216, 0x7 ;  /* 0x000000d8ed047211 */ /* 0x000fe200078e38ff */
        /* <DEDUP_REMOVED lines=25> */
.L_x_1928:
[----:B------:R-:W-:Y:S05]  /*188a0*/  BRA.DIV ~URZ, `(.L_x_1862) ;  /* 0x00002f827f007947 */ /* 0x000fea000b800000 */
[----:B------:R4:W1:Y:S02]  /*188b0*/  SHFL.IDX PT, R0, R14, RZ, 0x181f ;  /* 0x00181fff0e007589 */ /* 0x00086400000e0000 */
.L_x_1929:
[----:B------:R-:W-:Y:S01]  /*188c0*/  IMAD R12, R21, c[0x0][0x4e8], RZ ;  /* 0x00013a00150c7a24 */ /* 0x000fe200078e02ff */
[----:B------:R-:W-:Y:S04]  /*188d0*/  BSSY B0, `(.L_x_1863) ;  /* 0x000000f000007945 */ /* 0x000fe80003800000 */
[----:B------:R-:W-:-:S13]  /*188e0*/  ISETP.GE.AND P0, PT, R13, R12, PT ;  /* 0x0000000c0d00720c */ /* 0x000fda0003f06270 */
[----:B------:R-:W-:Y:S05]  /*188f0*/  @P0 BRA `(.L_x_1864) ;  /* 0x000000c000000947 */ /* 0x000fea0003800000 */
[----:B------:R-:W-:Y:S02]  /*18900*/  ISETP.GE.AND P2, PT, R202, c[0x0][0x3c8], PT ;  /* 0x0000f200ca007a0c */ /* 0x000fe40003f46270 */
[----:B------:R-:W-:Y:S02]  /*18910*/  ISETP.GE.AND P1, PT, R204, c[0x0][0x3c8], PT ;  /* 0x0000f200cc007a0c */ /* 0x000fe40003f26270 */
[----:B------:R-:W-:-:S09]  /*18920*/  ISETP.GE.AND P0, PT, R205, c[0x0][0x3c8], PT ;  /* 0x0000f200cd007a0c */ /* 0x000fd20003f06270 */
        /* <DEDUP_REMOVED lines=9> */
.L_x_1864:
[----:B------:R-:W-:Y:S05]  /*189c0*/  BSYNC B0 ;  /* 0x0000000000007941 */ /* 0x000fea0003800000 */
.L_x_1863:
[----:B------:R-:W-:Y:S05]  /*189d0*/  BRA.DIV ~URZ, `(.L_x_1865) ;  /* 0x00002ec27f007947 */ /* 0x000fea000b800000 */
[----:B---3--:R3:W2:Y:S04]  /*189e0*/  SHFL.IDX PT, R4, R5, 0x1, 0x181f ;  /* 0x00381f0005047f89 */ /* 0x0086a800000e0000 */
[----:B-1----:R3:W1:Y:S02]  /*189f0*/  SHFL.IDX PT, R0, R14, 0x1, 0x181f ;  /* 0x00381f000e007f89 */ /* 0x00266400000e0000 */
.L_x_1930:
        /* <DEDUP_REMOVED lines=16> */
.L_x_1867:
[----:B------:R-:W-:Y:S05]  /*18b00*/  BSYNC B0 ;  /* 0x0000000000007941 */ /* 0x000fea0003800000 */
.L_x_1866:
[----:B------:R-:W-:Y:S05]  /*18b10*/  BRA.DIV ~URZ, `(.L_x_1868) ;  /* 0x00002e527f007947 */ /* 0x000fea000b800000 */
[----:B--2---:R2:W3:Y:S02]  /*18b20*/  SHFL.IDX PT, R4, R5, 0x2, 0x181f ;  /* 0x00581f0005047f89 */ /* 0x0044e400000e0000 */
.L_x_1931:
[----:B------:R-:W-:Y:S05]  /*18b30*/  BRA.DIV ~URZ, `(.L_x_1869) ;  /* 0x00002ea27f007947 */ /* 0x000fea000b800000 */
[----:B-1----:R1:W2:Y:S02]  /*18b40*/  SHFL.IDX PT, R0, R14, 0x2, 0x181f ;  /* 0x00581f000e007f89 */ /* 0x0022a400000e0000 */
.L_x_1932:
        /* <DEDUP_REMOVED lines=16> */
.L_x_1871:
[----:B------:R-:W-:Y:S05]  /*18c50*/  BSYNC B0 ;  /* 0x0000000000007941 */ /* 0x000fea0003800000 */
.L_x_1870:
[----:B------:R-:W-:Y:S05]  /*18c60*/  BRA.DIV ~URZ, `(.L_x_1872) ;  /* 0x00002de27f007947 */ /* 0x000fea000b800000 */
[----:B---3--:R3:W1:Y:S04]  /*18c70*/  SHFL.IDX PT, R4, R5, 0x3, 0x181f ;  /* 0x00781f0005047f89 */ /* 0x00866800000e0000 */
[----:B--2---:R3:W2:Y:S02]  /*18c80*/  SHFL.IDX PT, R0, R14, 0x3, 0x181f ;  /* 0x00781f000e007f89 */ /* 0x0046a400000e0000 */
.L_x_1933:
[----:B------:R-:W-:-:S04]  /*18c90*/  IADD3 R13, R13, 0x60, RZ ;  /* 0x000000600d0d7810 */ /* 0x000fc80007ffe0ff */
        /* <DEDUP_REMOVED lines=14> */
.L_x_1852:
[----:B------:R-:W-:Y:S05]  /*18d80*/  BSYNC B1 ;  /* 0x0000000000017941 */ /* 0x000fea0003800000 */
.L_x_1836:
        /* <DEDUP_REMOVED lines=12> */
.L_x_1934:
[----:B------:R-:W-:Y:S05]  /*18e50*/  BRA.DIV ~URZ, `(.L_x_1875) ;  /* 0x00002d327f007947 */ /* 0x000fea000b800000 */
[----:B------:R2:W3:Y:S02]  /*18e60*/  SHFL.IDX PT, R6, R35, 0x1, 0x1f ;  /* 0x00201f0023067f89 */ /* 0x0004e400000e0000 */
.L_x_1935:
[----:B-1----:R-:W-:Y:S02]  /*18e70*/  IMAD.IADD R0, R239, 0x1, R16 ;  /* 0x00000001ef007824 */ /* 0x002fe400078e0210 */
[----:B------:R-:W-:-:S03]  /*18e80*/  IMAD.MOV.U32 R7, RZ, RZ, RZ ;  /* 0x000000ffff077224 */ /* 0x000fc600078e00ff */
[----:B------:R-:W-:-:S13]  /*18e90*/  ISETP.GE.OR P0, PT, R0, c[0x0][0x53c], !P6 ;  /* 0x00014f0000007a0c */ /* 0x000fda0007706670 */
[----:B------:R-:W-:Y:S01]  /*18ea0*/  @!P0 MOV R2, 0x4 ;  /* 0x0000000400028802 */ /* 0x000fe20000000f00 */
[----:B------:R-:W-:-:S04]  /*18eb0*/  @!P0 IMAD.MOV.U32 R4, RZ, RZ, 0x4 ;  /* 0x00000004ff048424 */ /* 0x000fc800078e00ff */
        /* <DEDUP_REMOVED lines=13> */
.L_x_1936:
        /* <DEDUP_REMOVED lines=16> */
.L_x_1937:
[----:B---3--:R-:W-:Y:S01]  /*19090*/  IMAD R0, R0, c[0x0][0x538], RZ ;  /* 0x00014e0000007a24 */ /* 0x008fe200078e02ff */
[----:B------:R-:W-:Y:S04]  /*190a0*/  BSSY B1, `(.L_x_1878) ;  /* 0x000007e000017945 */ /* 0x000fe80003800000 */
[----:B------:R-:W-:-:S04]  /*190b0*/  IADD3 R6, R0, R6, RZ ;  /* 0x0000000600067210 */ /* 0x000fc80007ffe0ff */
[----:B----4-:R-:W-:-:S13]  /*190c0*/  ISETP.GT.AND P0, PT, R6, R9, PT ;  /* 0x000000090600720c */ /* 0x010fda0003f04270 */
[----:B------:R-:W-:Y:S05]  /*190d0*/  @P0 BRA `(.L_x_1879) ;  /* 0x0000025000000947 */ /* 0x000fea0003800000 */
.L_x_1883:
        /* <DEDUP_REMOVED lines=17> */
.L_x_1938:
        /* <DEDUP_REMOVED lines=16> */
.L_x_1939:
[----:B---3--:R-:W-:-:S05]  /*192f0*/  IMAD R0, R0, c[0x0][0x538], RZ ;  /* 0x00014e0000007a24 */ /* 0x008fca00078e02ff */
[----:B------:R-:W-:-:S04]  /*19300*/  IADD3 R6, R0, R6, RZ ;  /* 0x0000000600067210 */ /* 0x000fc80007ffe0ff */
[----:B------:R-:W-:-:S13]  /*19310*/  ISETP.GT.AND P0, PT, R6, R9, PT ;  /* 0x000000090600720c */ /* 0x000fda0003f04270 */
[----:B-12---:R-:W-:Y:S05]  /*19320*/  @!P0 BRA `(.L_x_1883) ;  /* 0xfffffdb000008947 */ /* 0x006fea000383ffff */
.L_x_1879:
[----:B------:R-:W-:-:S05]  /*19330*/  IADD3 R14, -R0, R6, RZ ;  /* 0x00000006000e7210 */ /* 0x000fca0007ffe1ff */
[----:B------:R-:W-:-:S05]  /*19340*/  IMAD R0, R4, c[0x0][0x538], R14 ;  /* 0x00014e0004007a24 */ /* 0x000fca00078e020e */
[----:B------:R-:W-:Y:S01]  /*19350*/  ISETP.GT.AND P0, PT, R0, R9, PT ;  /* 0x000000090000720c */ /* 0x000fe20003f04270 */
[----:B------:R-:W-:-:S12]  /*19360*/  BRA.DIV ~URZ, `(.L_x_1884) ;  /* 0x00002c827f007947 */ /* 0x000fd8000b800000 */
[----:B------:R-:W-:-:S04]  /*19370*/  VOTE.ANY R0, PT, !P0 ;  /* 0x0000000000007806 */ /* 0x000fc800040e0100 */
.L_x_1940:
[----:B------:R3:W4:Y:S01]  /*19380*/  POPC R13, R0 ;  /* 0x00000000000d7309 */ /* 0x0007220000000000 */
[----:B------:R-:W-:Y:S05]  /*19390*/  BRA.DIV ~URZ, `(.L_x_1885) ;  /* 0x00002c927f007947 */ /* 0x000fea000b800000 */
[----:B----4-:R4:W1:Y:S04]  /*193a0*/  SHFL.IDX PT, R12, R7, R13, 0x1f ;  /* 0x00001f0d070c7589 */ /* 0x01086800000e0000 */
[----:B------:R4:W2:Y:S02]  /*193b0*/  SHFL.IDX PT, R5, R8, R13, 0x1f ;  /* 0x00001f0d08057589 */ /* 0x0008a400000e0000 */
.L_x_1941:
[----:B------:R-:W-:Y:S01]  /*193c0*/  ISETP.NE.AND P0, PT, R0, RZ, PT ;  /* 0x000000ff0000720c */ /* 0x000fe20003f05270 */
[----:B------:R-:W-:-:S12]  /*193d0*/  BSSY B0, `(.L_x_1886) ;  /* 0x0000005000007945 */ /* 0x000fd80003800000 */
[----:B------:R-:W-:Y:S05]  /*193e0*/  @!P0 BRA `(.L_x_1887) ;  /* 0x0000003000008947 */ /* 0x000fea0003800000 */
[----:B---3--:R-:W-:Y:S01]  /*193f0*/  IADD3 R0, R13, -0x1, RZ ;  /* 0xffffffff0d007810 */ /* 0x008fe20007ffe0ff */
[----:B------:R-:W-:Y:S05]  /*19400*/  BRA.DIV ~URZ, `(.L_x_1888) ;  /* 0x00002cf27f007947 */ /* 0x000fea000b800000 */
[----:B------:R3:W4:Y:S02]  /*19410*/  SHFL.IDX PT, R15, R4, R0, 0x1f ;  /* 0x00001f00040f7589 */ /* 0x00072400000e0000 */
.L_x_1887:
[----:B------:R-:W-:Y:S05]  /*19420*/  BSYNC B0 ;  /* 0x0000000000007941 */ /* 0x000fea0003800000 */
.L_x_1886:
[----:B-1----:R-:W-:Y:S01]  /*19430*/  IABS R2, R12 ;  /* 0x0000000c00027213 */ /* 0x002fe20000000000 */
[----:B----4-:R-:W-:Y:S01]  /*19440*/  IMAD R236, R15, c[0x0][0x538], R14 ;  /* 0x00014e000fec7a24 */ /* 0x010fe200078e020e */
[----:B--2---:R-:W-:Y:S01]  /*19450*/  IABS R3, R5 ;  /* 0x0000000500037213 */ /* 0x004fe20000000000 */
[----:B------:R-:W-:Y:S01]  /*19460*/  IMAD.IADD R239, R13, 0x1, R239 ;  /* 0x000000010def7824 */ /* 0x000fe200078e02ef */
[----:B------:R-:W1:Y:S01]  /*19470*/  I2F.RP R6, R2 ;  /* 0x0000000200067306 */ /* 0x000e620000209400 */
[----:B------:R-:W-:Y:S01]  /*19480*/  IMAD.IADD R8, R9, 0x1, -R236 ;  /* 0x0000000109087824 */ /* 0x000fe200078e0aec */
[----:B---3--:R-:W-:-:S04]  /*19490*/  MOV R4, R3 ;  /* 0x0000000300047202 */ /* 0x008fc80000000f00 */
[----:B------:R-:W-:Y:S02]  /*194a0*/  IABS R9, R8 ;  /* 0x0000000800097213 */ /* 0x000fe40000000000 */
[----:B------:R-:W-:Y:S08]  /*194b0*/  I2F.RP R14, R4 ;  /* 0x00000004000e7306 */ /* 0x000ff00000209400 */
[----:B-1----:R-:W1:Y:S02]  /*194c0*/  MUFU.RCP R6, R6 ;  /* 0x0000000600067308 */ /* 0x002e640000001000 */
[----:B-1----:R-:W-:-:S06]  /*194d0*/  IADD3 R6, R6, 0xffffffe, RZ ;  /* 0x0ffffffe06067810 */ /* 0x002fcc0007ffe0ff */
[----:B------:R-:W1:Y:S02]  /*194e0*/  F2I.FTZ.U32.TRUNC.NTZ R7, R6 ;  /* 0x0000000600077305 */ /* 0x000e64000021f000 */
[----:B-1----:R-:W-:-:S04]  /*194f0*/  IMAD.MOV R0, RZ, RZ, -R7 ;  /* 0x000000ffff007224 */ /* 0x002fc800078e0a07 */
[----:B------:R-:W-:Y:S01]  /*19500*/  IMAD.MOV.U32 R6, RZ, RZ, R0 ;  /* 0x000000ffff067224 */ /* 0x000fe200078e0000 */
[----:B------:R-:W-:-:S03]  /*19510*/  IABS R0, R12 ;  /* 0x0000000c00007213 */ /* 0x000fc60000000000 */
[----:B------:R-:W-:Y:S02]  /*19520*/  IMAD R3, R6, R2, RZ ;  /* 0x0000000206037224 */ /* 0x000fe400078e02ff */
[----:B------:R-:W-:Y:S02]  /*19530*/  IMAD.MOV.U32 R6, RZ, RZ, RZ ;  /* 0x000000ffff067224 */ /* 0x000fe400078e00ff */
[----:B------:R-:W-:Y:S02]  /*19540*/  IMAD.MOV R0, RZ, RZ, -R0 ;  /* 0x000000ffff007224 */ /* 0x000fe400078e0a00 */
[----:B------:R-:W-:-:S03]  /*19550*/  IMAD.HI.U32 R7, R7, R3, R6 ;  /* 0x0000000307077227 */ /* 0x000fc600078e0006 */
[----:B------:R-:W-:Y:S01]  /*19560*/  MOV R6, R0 ;  /* 0x0000000000067202 */ /* 0x000fe20000000f00 */
[----:B------:R-:W-:-:S04]  /*19570*/  IMAD.MOV.U32 R3, RZ, RZ, R9 ;  /* 0x000000ffff037224 */ /* 0x000fc800078e0009 */
        /* <DEDUP_REMOVED lines=26> */
[----:B------:R-:W-:-:S05]  /*19720*/  IMAD R3, R2, R6, R3 ;  /* 0x0000000602037224 */ /* 0x000fca00078e0203 */
[----:B------:R-:W-:-:S13]  /*19730*/  ISETP.GT.U32.AND P0, PT, R4, R3, PT ;  /* 0x000000030400720c */ /* 0x000fda0003f04070 */
[----:B------:R-:W-:Y:S01]  /*19740*/  @!P0 IMAD.IADD R3, R3, 0x1, -R4 ;  /* 0x0000000103038824 */ /* 0x000fe200078e0a04 */
[----:B------:R-:W-:Y:S02]  /*19750*/  @!P0 IADD3 R2, R2, 0x1, RZ ;  /* 0x0000000102028810 */ /* 0x000fe40007ffe0ff */
[----:B------:R-:W-:Y:S02]  /*19760*/  ISETP.NE.AND P0, PT, R5, RZ, PT ;  /* 0x000000ff0500720c */ /* 0x000fe40003f05270 */
[----:B------:R-:W-:Y:S01]  /*19770*/  ISETP.GE.U32.AND P2, PT, R3, R4, PT ;  /* 0x000000040300720c */ /* 0x000fe20003f46070 */
[C---:B------:R-:W-:Y:S01]  /*19780*/  IMAD R4, R0.reuse, R12, RZ ;  /* 0x0000000c00047224 */ /* 0x040fe200078e02ff */
[----:B------:R-:W-:-:S04]  /*19790*/  LOP3.LUT R3, R0, R5, RZ, 0x3c, !PT ;  /* 0x0000000500037212 */ /* 0x000fc800078e3cff */
[----:B------:R-:W-:Y:S02]  /*197a0*/  ISETP.GE.AND P1, PT, R3, RZ, PT ;  /* 0x000000ff0300720c */ /* 0x000fe40003f26270 */
[----:B------:R-:W-:-:S05]  /*197b0*/  IADD3 R237, R8, -R4, RZ ;  /* 0x8000000408ed7210 */ /* 0x000fca0007ffe0ff */
        /* <DEDUP_REMOVED lines=8> */
.L_x_1880:
[----:B------:R-:W-:Y:S01]  /*19840*/  IMAD.MOV.U32 R236, RZ, RZ, R9 ;  /* 0x000000ffffec7224 */ /* 0x000fe200078e0009 */
[----:B------:R-:W-:Y:S01]  /*19850*/  MOV R238, RZ ;  /* 0x000000ff00ee7202 */ /* 0x000fe20000000f00 */
[----:B------:R-:W-:Y:S01]  /*19860*/  IMAD.MOV.U32 R237, RZ, RZ, RZ ;  /* 0x000000ffffed7224 */ /* 0x000fe200078e00ff */
[----:B------:R-:W-:Y:S02]  /*19870*/  MOV R239, c[0x0][0x53c] ;  /* 0x00014f0000ef7a02 */ /* 0x000fe40000000f00 */
.L_x_1889:
[----:B------:R-:W-:Y:S05]  /*19880*/  BSYNC B1 ;  /* 0x0000000000017941 */ /* 0x000fea0003800000 */
.L_x_1878:
[----:B------:R-:W-:Y:S01]  /*19890*/  WARPSYNC 0xffffffff ;  /* 0xffffffff00007948 */ /* 0x000fe20003800000 */
[----:B------:R-:W-:Y:S01]  /*198a0*/  BAR.SYNC.DEFER_BLOCKING 0x4, 0x100 ;  /* 0x0104000000007b1d */ /* 0x000fe20000010000 */
[----:B------:R-:W-:-:S13]  /*198b0*/  ISETP.NE.AND P0, PT, R16, RZ, PT ;  /* 0x000000ff1000720c */ /* 0x000fda0003f05270 */
[----:B------:R3:W-:Y:S04]  /*198c0*/  @!P0 STS.128 [0x24100], R236 ;  /* 0x024100ecff008388 */ /* 0x0007e80000000c00 */
[----:B------:R-:W-:Y:S06]  /*198d0*/  BAR.ARV 0x5, 0x100 ;  /* 0x0144000000007b1d */ /* 0x000fec0000002000 */
.L_x_1873:
[----:B-1----:R-:W-:-:S13]  /*198e0*/  ISETP.GE.AND P0, PT, R239, c[0x0][0x53c], PT ;  /* 0x00014f00ef007a0c */ /* 0x002fda0003f06270 */
[----:B--23--:R-:W-:Y:S01]  /*198f0*/  @P0 CALL.REL.NOINC `(.L_x_1890) ;  /* 0x0000001000000944 */ /* 0x00cfe20003c00000 */
[----:B------:R-:W-:Y:S05]  /*19900*/  BRA `(.L_x_1891) ;  /* 0xfffe80f000007947 */ /* 0x000fea000383ffff */
.L_x_1890:
[----:B------:R-:W-:Y:S05]  /*19910*/  EXIT ;  /* 0x000000000000794d */ /* 0x000fea0003800000 */
.L_x_1710:
[----:B------:R-:W-:Y:S01]  /*19920*/  IMAD.MOV.U32 R0, RZ, RZ, R5 ;  /* 0x000000ffff007224 */ /* 0x000fe200078e0005 */
[----:B------:R-:W-:Y:S02]  /*19930*/  MOV R3, 0x1 ;  /* 0x0000000100037802 */ /* 0x000fe40000000f00 */
[----:B------:R-:W-:Y:S02]  /*19940*/  MOV R2, 0x19960 ;  /* 0x0001996000027802 */ /* 0x000fe40000000f00 */
[----:B--2---:R-:W-:Y:S05]  /*19950*/  CALL.REL.NOINC `($__internal_32_$__cuda_sm70_shflsync_up_p) ;  /* 0x000028a000007944 */ /* 0x004fea0003c00000 */
[----:B------:R-:W-:Y:S01]  /*19960*/  MOV R0, R4 ;  /* 0x0000000400007202 */ /* 0x000fe20000000f00 */
[----:B------:R-:W-:Y:S05]  /*19970*/  BRA `(.L_x_1892) ;  /* 0xfffe6ad000007947 */ /* 0x000fea000383ffff */
.L_x_1711:
[----:B------:R-:W-:Y:S01]  /*19980*/  IMAD.MOV.U32 R0, RZ, RZ, R5 ;  /* 0x000000ffff007224 */ /* 0x000fe200078e0005 */
[----:B------:R-:W-:Y:S02]  /*19990*/  MOV R3, 0x2 ;  /* 0x0000000200037802 */ /* 0x000fe40000000f00 */
[----:B------:R-:W-:Y:S02]  /*199a0*/  MOV R2, 0x199c0 ;  /* 0x000199c000027802 */ /* 0x000fe40000000f00 */
[----:B--2---:R-:W-:Y:S05]  /*199b0*/  CALL.REL.NOINC `($__internal_32_$__cuda_sm70_shflsync_up_p) ;  /* 0x0000284000007944 */ /* 0x004fea0003c00000 */
[----:B------:R-:W-:Y:S01]  /*199c0*/  SEL R4, R4, RZ, P4 ;  /* 0x000000ff04047207 */ /* 0x000fe20002000000 */
[----:B------:R-:W-:Y:S01]  /*199d0*/  IMAD.MOV.U32 R3, RZ, RZ, 0x4 ;  /* 0x00000004ff037424 */ /* 0x000fe200078e00ff */
[----:B------:R-:W-:-:S03]  /*199e0*/  MOV R2, 0x19a10 ;  /* 0x00019a1000027802 */ /* 0x000fc60000000f00 */
[----:B------:R-:W-:Y:S02]  /*199f0*/  IMAD.IADD R0, R5, 0x1, R4 ;  /* 0x0000000105007824 */ /* 0x000fe400078e0204 */
[----:B------:R-:W-:Y:S05]  /*19a00*/  CALL.REL.NOINC `($__internal_32_$__cuda_sm70_shflsync_up_p) ;  /* 0x000027f000007944 */ /* 0x000fea0003c00000 */
        /* <DEDUP_REMOVED lines=12> */
[----:B------:R-:W-:Y:S02]  /*19ad0*/  MOV R3, 0x1f ;  /* 0x0000001f00037802 */ /* 0x000fe40000000f00 */
[----:B------:R-:W-:Y:S01]  /*19ae0*/  MOV R2, 0x19b20 ;  /* 0x00019b2000027802 */ /* 0x000fe20000000f00 */
[----:B------:R-:W-:-:S04]  /*19af0*/  IMAD.IADD R4, R0, 0x1, R4 ;  /* 0x0000000100047824 */ /* 0x000fc800078e0204 */
[----:B------:R-:W-:Y:S02]  /*19b00*/  IMAD.MOV.U32 R33, RZ, RZ, R4 ;  /* 0x000000ffff217224 */ /* 0x000fe400078e0004 */
[----:B------:R-:W-:Y:S05]  /*19b10*/  CALL.REL.NOINC `($__internal_31_$__cuda_sm70_shflsync_idx_p) ;  /* 0x0000269000007944 */ /* 0x000fea0003c00000 */
[----:B------:R-:W-:Y:S01]  /*19b20*/  MOV R0, R34 ;  /* 0x0000002200007202 */ /* 0x000fe20000000f00 */
[----:B------:R-:W-:Y:S05]  /*19b30*/  BRA `(.L_x_1893) ;  /* 0xfffe6a1000007947 */ /* 0x000fea000383ffff */
.L_x_1713:
[----:B------:R-:W-:Y:S02]  /*19b40*/  SEL R0, RZ, 0x1, P0 ;  /* 0x00000001ff007807 */ /* 0x000fe40000000000 */
[----:B------:R-:W-:Y:S02]  /*19b50*/  MOV R2, 0x19b70 ;  /* 0x00019b7000027802 */ /* 0x000fe40000000f00 */
[----:B--2---:R-:W-:Y:S05]  /*19b60*/  CALL.REL.NOINC `($__internal_33_$__cuda_sm70_votesync_ballot) ;  /* 0x000026f000007944 */ /* 0x004fea0003c00000 */
[----:B------:R-:W-:Y:S05]  /*19b70*/  BRA `(.L_x_1894) ;  /* 0xfffe6a6000007947 */ /* 0x000fea000383ffff */
.L_x_1714:
[----:B------:R-:W-:Y:S01]  /*19b80*/  IMAD.MOV.U32 R33, RZ, RZ, R8 ;  /* 0x000000ffff217224 */ /* 0x000fe200078e0008 */
[----:B---3--:R-:W-:Y:S01]  /*19b90*/  MOV R32, R12 ;  /* 0x0000000c00207202 */ /* 0x008fe20000000f00 */
[----:B------:R-:W-:Y:S01]  /*19ba0*/  IMAD.MOV.U32 R3, RZ, RZ, 0x1f ;  /* 0x0000001fff037424 */ /* 0x000fe200078e00ff */
[----:B------:R-:W-:Y:S02]  /*19bb0*/  MOV R2, 0x19bd0 ;  /* 0x00019bd000027802 */ /* 0x000fe40000000f00 */
[----:B-12---:R-:W-:Y:S05]  /*19bc0*/  CALL.REL.NOINC `($__internal_31_$__cuda_sm70_shflsync_idx_p) ;  /* 0x000025e000007944 */ /* 0x006fea0003c00000 */
[----:B------:R-:W-:Y:S01]  /*19bd0*/  IMAD.MOV.U32 R11, RZ, RZ, R34 ;  /* 0x000000ffff0b7224 */ /* 0x000fe200078e0022 */
[----:B------:R-:W-:Y:S01]  /*19be0*/  MOV R33, R7 ;  /* 0x0000000700217202 */ /* 0x000fe20000000f00 */
[----:B------:R-:W-:Y:S01]  /*19bf0*/  IMAD.MOV.U32 R5, RZ, RZ, RZ ;  /* 0x000000ffff057224 */ /* 0x000fe200078e00ff */
[----:B------:R-:W-:Y:S01]  /*19c00*/  MOV R32, R12 ;  /* 0x0000000c00207202 */ /* 0x000fe20000000f00 */
[----:B------:R-:W-:Y:S01]  /*19c10*/  IMAD.MOV.U32 R3, RZ, RZ, 0x1f ;  /* 0x0000001fff037424 */ /* 0x000fe200078e00ff */
[----:B------:R-:W-:-:S02]  /*19c20*/  MOV R2, 0x19c40 ;  /* 0x00019c4000027802 */ /* 0x000fc40000000f00 */
[----:B------:R-:W-:Y:S05]  /*19c30*/  CALL.REL.NOINC `($__internal_31_$__cuda_sm70_shflsync_idx_p) ;  /* 0x0000257000007944 */ /* 0x000fea0003c00000 */
[----:B------:R-:W-:Y:S01]  /*19c40*/  MOV R10, R34 ;  /* 0x00000022000a7202 */ /* 0x000fe20000000f00 */
[----:B------:R-:W-:Y:S05]  /*19c50*/  BRA `(.L_x_1895) ;  /* 0xfffe69d000007947 */ /* 0x000fea000383ffff */
.L_x_1717:
[----:B------:R-:W-:Y:S01]  /*19c60*/  IMAD.MOV.U32 R33, RZ, RZ, R4 ;  /* 0x000000ffff217224 */ /* 0x000fe200078e0004 */
[----:B------:R-:W-:-:S02]  /*19c70*/  MOV R3, 0x1f ;  /* 0x0000001f00037802 */ /* 0x000fc40000000f00 */
[----:B------:R-:W-:Y:S02]  /*19c80*/  MOV R2, 0x19ca0 ;  /* 0x00019ca000027802 */ /* 0x000fe40000000f00 */
[----:B-1234-:R-:W-:Y:S05]  /*19c90*/  CALL.REL.NOINC `($__internal_31_$__cuda_sm70_shflsync_idx_p) ;  /* 0x0000251000007944 */ /* 0x01efea0003c00000 */
[----:B------:R-:W-:Y:S01]  /*19ca0*/  MOV R5, R34 ;  /* 0x0000002200057202 */ /* 0x000fe20000000f00 */
[----:B------:R-:W-:Y:S05]  /*19cb0*/  BRA `(.L_x_1716) ;  /* 0xfffe69d000007947 */ /* 0x000fea000383ffff */
.L_x_1753:
[----:B------:R-:W-:Y:S01]  /*19cc0*/  IMAD.MOV.U32 R33, RZ, RZ, R12 ;  /* 0x000000ffff217224 */ /* 0x000fe200078e000c */
[----:B------:R-:W-:Y:S01]  /*19cd0*/  MOV R32, RZ ;  /* 0x000000ff00207202 */ /* 0x000fe20000000f00 */
[----:B------:R-:W-:Y:S01]  /*19ce0*/  IMAD.MOV.U32 R3, RZ, RZ, 0x181f ;  /* 0x0000181fff037424 */ /* 0x000fe200078e00ff */
[----:B------:R-:W-:Y:S02]  /*19cf0*/  MOV R2, 0x19d10 ;  /* 0x00019d1000027802 */ /* 0x000fe40000000f00 */
[----:B-----5:R-:W-:Y:S05]  /*19d00*/  CALL.REL.NOINC `($__internal_31_$__cuda_sm70_shflsync_idx_p) ;  /* 0x000024a000007944 */ /* 0x020fea0003c00000 */
[----:B------:R-:W-:Y:S01]  /*19d10*/  MOV R4, R34 ;  /* 0x0000002200047202 */ /* 0x000fe20000000f00 */
[----:B------:R-:W-:Y:S05]  /*19d20*/  BRA `(.L_x_1896) ;  /* 0xfffee31000007947 */ /* 0x000fea000383ffff */
.L_x_1754:
[----:B------:R-:W-:Y:S01]  /*19d30*/  IMAD.MOV.U32 R33, RZ, RZ, R13 ;  /* 0x000000ffff217224 */ /* 0x000fe200078e000d */
[----:B------:R-:W-:Y:S01]  /*19d40*/  MOV R32, RZ ;  /* 0x000000ff00207202 */ /* 0x000fe20000000f00 */
[----:B------:R-:W-:Y:S01]  /*19d50*/  IMAD.MOV.U32 R3, RZ, RZ, 0x181f ;  /* 0x0000181fff037424 */ /* 0x000fe200078e00ff */
[----:B------:R-:W-:Y:S02]  /*19d60*/  MOV R2, 0x19d80 ;  /* 0x00019d8000027802 */ /* 0x000fe40000000f00 */
[----:B-12--5:R-:W-:Y:S05]  /*19d70*/  CALL.REL.NOINC `($__internal_31_$__cuda_sm70_shflsync_idx_p) ;  /* 0x0000243000007944 */ /* 0x026fea0003c00000 */
[----:B------:R-:W-:Y:S01]  /*19d80*/  MOV R0, R34 ;  /* 0x0000002200007202 */ /* 0x000fe20000000f00 */
[----:B------:R-:W-:Y:S05]  /*19d90*/  BRA `(.L_x_1897) ;  /* 0xfffee2c000007947 */ /* 0x000fea000383ffff */
.L_x_1757:
[----:B------:R-:W-:Y:S01]  /*19da0*/  IMAD.MOV.U32 R33, RZ, RZ, R12 ;  /* 0x000000ffff217224 */ /* 0x000fe200078e000c */
[----:B------:R-:W-:Y:S01]  /*19db0*/  MOV R32, 0x1 ;  /* 0x0000000100207802 */ /* 0x000fe20000000f00 */
[----:B--2---:R-:W-:Y:S01]  /*19dc0*/  IMAD.MOV.U32 R3, RZ, RZ, 0x181f ;  /* 0x0000181fff037424 */ /* 0x004fe200078e00ff */
[----:B------:R-:W-:-:S02]  /*19dd0*/  MOV R2, 0x19df0 ;  /* 0x00019df000027802 */ /* 0x000fc40000000f00 */
[----:B-1-345:R-:W-:Y:S05]  /*19de0*/  CALL.REL.NOINC `($__internal_31_$__cuda_sm70_shflsync_idx_p) ;  /* 0x000023c000007944 */ /* 0x03afea0003c00000 */
[----:B------:R-:W-:Y:S01]  /*19df0*/  IMAD.MOV.U32 R4, RZ, RZ, R34 ;  /* 0x000000ffff047224 */ /* 0x000fe200078e0022 */
[----:B------:R-:W-:Y:S01]  /*19e00*/  MOV R32, 0x1 ;  /* 0x0000000100207802 */ /* 0x000fe20000000f00 */
[----:B------:R-:W-:Y:S01]  /*19e10*/  IMAD.MOV.U32 R33, RZ, RZ, R13 ;  /* 0x000000ffff217224 */ /* 0x000fe200078e000d */
[----:B------:R-:W-:-:S02]  /*19e20*/  MOV R3, 0x181f ;  /* 0x0000181f00037802 */ /* 0x000fc40000000f00 */
[----:B------:R-:W-:Y:S02]  /*19e30*/  MOV R2, 0x19e50 ;  /* 0x00019e5000027802 */ /* 0x000fe40000000f00 */
[----:B------:R-:W-:Y:S05]  /*19e40*/  CALL.REL.NOINC `($__internal_31_$__cuda_sm70_shflsync_idx_p) ;  /* 0x0000236000007944 */ /* 0x000fea0003c00000 */
[----:B------:R-:W-:Y:S01]  /*19e50*/  MOV R0, R34 ;  /* 0x0000002200007202 */ /* 0x000fe20000000f00 */
[----:B------:R-:W-:Y:S05]  /*19e60*/  BRA `(.L_x_1898) ;  /* 0xfffee33000007947 */ /* 0x000fea000383ffff */
.L_x_1760:
[----:B------:R-:W-:Y:S01]  /*19e70*/  IMAD.MOV.U32 R33, RZ, RZ, R12 ;  /* 0x000000ffff217224 */ /* 0x000fe200078e000c */
[----:B------:R-:W-:Y:S01]  /*19e80*/  MOV R32, 0x2 ;  /* 0x0000000200207802 */ /* 0x000fe20000000f00 */
[----:B-1----:R-:W-:Y:S01]  /*19e90*/  IMAD.MOV.U32 R3, RZ, RZ, 0x181f ;  /* 0x0000181fff037424 */ /* 0x002fe200078e00ff */
[----:B------:R-:W-:Y:S02]  /*19ea0*/  MOV R2, 0x19ec0 ;  /* 0x00019ec000027802 */ /* 0x000fe40000000f00 */
[----:B--2345:R-:W-:Y:S05]  /*19eb0*/  CALL.REL.NOINC `($__internal_31_$__cuda_sm70_shflsync_idx_p) ;  /* 0x000022f000007944 */ /* 0x03cfea0003c00000 */
[----:B------:R-:W-:Y:S01]  /*19ec0*/  MOV R4, R34 ;  /* 0x0000002200047202 */ /* 0x000fe20000000f00 */
[----:B------:R-:W-:Y:S05]  /*19ed0*/  BRA `(.L_x_1899) ;  /* 0xfffee3f000007947 */ /* 0x000fea000383ffff */
.L_x_1761:
[----:B------:R-:W-:Y:S01]  /*19ee0*/  IMAD.MOV.U32 R33, RZ, RZ, R13 ;  /* 0x000000ffff217224 */ /* 0x000fe200078e000d */
[----:B------:R-:W-:Y:S01]  /*19ef0*/  MOV R32, 0x2 ;  /* 0x0000000200207802 */ /* 0x000fe20000000f00 */
[----:B------:R-:W-:Y:S01]  /*19f00*/  IMAD.MOV.U32 R3, RZ, RZ, 0x181f ;  /* 0x0000181fff037424 */ /* 0x000fe200078e00ff */
[----:B------:R-:W-:Y:S02]  /*19f10*/  MOV R2, 0x19f30 ;  /* 0x00019f3000027802 */ /* 0x000fe40000000f00 */
[----:B-12345:R-:W-:Y:S05]  /*19f20*/  CALL.REL.NOINC `($__internal_31_$__cuda_sm70_shflsync_idx_p) ;  /* 0x0000228000007944 */ /* 0x03efea0003c00000 */
[----:B------:R-:W-:Y:S01]  /*19f30*/  MOV R0, R34 ;  /* 0x0000002200007202 */ /* 0x000fe20000000f00 */
[----:B------:R-:W-:Y:S05]  /*19f40*/  BRA `(.L_x_1900) ;  /* 0xfffee3a000007947 */ /* 0x000fea000383ffff */
.L_x_1764:
[----:B------:R-:W-:Y:S01]  /*19f50*/  IMAD.MOV.U32 R33, RZ, RZ, R12 ;  /* 0x000000ffff217224 */ /* 0x000fe200078e000c */
[----:B------:R-:W-:Y:S01]  /*19f60*/  MOV R32, 0x3 ;  /* 0x0000000300207802 */ /* 0x000fe20000000f00 */
[----:B-1----:R-:W-:Y:S01]  /*19f70*/  IMAD.MOV.U32 R3, RZ, RZ, 0x181f ;  /* 0x0000181fff037424 */ /* 0x002fe200078e00ff */
[----:B------:R-:W-:-:S02]  /*19f80*/  MOV R2, 0x19fa0 ;  /* 0x00019fa000027802 */ /* 0x000fc40000000f00 */
[----:B--2345:R-:W-:Y:S05]  /*19f90*/  CALL.REL.NOINC `($__internal_31_$__cuda_sm70_shflsync_idx_p) ;  /* 0x0000221000007944 */ /* 0x03cfea0003c00000 */
        /* <DEDUP_REMOVED lines=8> */
.L_x_1767:
[----:B------:R-:W-:Y:S01]  /*1a020*/  IMAD.MOV.U32 R33, RZ, RZ, R5 ;  /* 0x000000ffff217224 */ /* 0x000fe200078e0005 */
[----:B------:R-:W-:Y:S01]  /*1a030*/  MOV R32, RZ ;  /* 0x000000ff00207202 */ /* 0x000fe20000000f00 */
[----:B------:R-:W-:Y:S01]  /*1a040*/  IMAD.MOV.U32 R3, RZ, RZ, 0x181f ;  /* 0x0000181fff037424 */ /* 0x000fe200078e00ff */
[----:B------:R-:W-:Y:S02]  /*1a050*/  MOV R2, 0x1a070 ;  /* 0x0001a07000027802 */ /* 0x000fe40000000f00 */
[----:B------:R-:W-:Y:S05]  /*1a060*/  CALL.REL.NOINC `($__internal_31_$__cuda_sm70_shflsync_idx_p) ;  /* 0x0000214000007944 */ /* 0x000fea0003c00000 */
[----:B------:R-:W-:Y:S01]  /*1a070*/  MOV R4, R34 ;  /* 0x0000002200047202 */ /* 0x000fe20000000f00 */
[----:B------:R-:W-:Y:S05]  /*1a080*/  BRA `(.L_x_1902) ;  /* 0xfffeeed000007947 */ /* 0x000fea000383ffff */
.L_x_1768:
[----:B------:R-:W-:Y:S01]  /*1a090*/  IMAD.MOV.U32 R33, RZ, RZ, R14 ;  /* 0x000000ffff217224 */ /* 0x000fe200078e000e */
[----:B------:R-:W-:Y:S01]  /*1a0a0*/  MOV R32, RZ ;  /* 0x000000ff00207202 */ /* 0x000fe20000000f00 */
[----:B------:R-:W-:Y:S01]  /*1a0b0*/  IMAD.MOV.U32 R3, RZ, RZ, 0x181f ;  /* 0x0000181fff037424 */ /* 0x000fe200078e00ff */
[----:B------:R-:W-:Y:S02]  /*1a0c0*/  MOV R2, 0x1a0e0 ;  /* 0x0001a0e000027802 */ /* 0x000fe40000000f00 */
[----:B-12---:R-:W-:Y:S05]  /*1a0d0*/  CALL.REL.NOINC `($__internal_31_$__cuda_sm70_shflsync_idx_p) ;  /* 0x000020d000007944 */ /* 0x006fea0003c00000 */
[----:B------:R-:W-:Y:S01]  /*1a0e0*/  IADD3 R8, P0, R34, R21, RZ ;  /* 0x0000001522087210 */ /* 0x000fe20007f1e0ff */
[----:B------:R-:W-:Y:S01]  /*1a0f0*/  IMAD.MOV.U32 R33, RZ, RZ, R5 ;  /* 0x000000ffff217224 */ /* 0x000fe200078e0005 */
[C---:B------:R-:W-:Y:S01]  /*1a100*/  LOP3.LUT P2, RZ, R196.reuse, 0x2, RZ, 0xc0, !PT ;  /* 0x00000002c4ff7812 */ /* 0x040fe2000784c0ff */
[----:B------:R-:W-:Y:S01]  /*1a110*/  IMAD.MOV.U32 R32, RZ, RZ, 0x1 ;  /* 0x00000001ff207424 */ /* 0x000fe200078e00ff */
[----:B------:R-:W-:Y:S01]  /*1a120*/  LOP3.LUT P1, RZ, R196, 0x1, RZ, 0xc0, !PT ;  /* 0x00000001c4ff7812 */ /* 0x000fe2000782c0ff */
[----:B------:R-:W-:Y:S01]  /*1a130*/  IMAD.X R9, R4, 0x1, R20, P0 ;  /* 0x0000000104097824 */ /* 0x000fe200000e0614 */
[----:B------:R-:W-:-:S02]  /*1a140*/  IADD3 R6, P0, R34, R17, RZ ;  /* 0x0000001122067210 */ /* 0x000fc40007f1e0ff */
[----:B------:R-:W-:Y:S02]  /*1a150*/  LOP3.LUT P3, RZ, R196, 0x4, RZ, 0xc0, !PT ;  /* 0x00000004c4ff7812 */ /* 0x000fe4000786c0ff */
[----:B------:R-:W-:Y:S01]  /*1a160*/  SEL R13, RZ, 0x10, P2 ;  /* 0x00000010ff0d7807 */ /* 0x000fe20001000000 */
[----:B------:R-:W-:Y:S01]  /*1a170*/  IMAD.X R7, R4, 0x1, R18, P0 ;  /* 0x0000000104077824 */ /* 0x000fe200000e0612 */
[----:B------:R-:W-:Y:S02]  /*1a180*/  IADD3 R2, P0, R34, R19, RZ ;  /* 0x0000001322027210 */ /* 0x000fe40007f1e0ff */
[----:B------:R-:W-:Y:S01]  /*1a190*/  SEL R12, RZ, 0x10, P1 ;  /* 0x00000010ff0c7807 */ /* 0x000fe20000800000 */
[----:B------:R-:W-:Y:S01]  /*1a1a0*/  @!PT LDS RZ, [RZ] ;  /* 0x00000000fffff984 */ /* 0x000fe20000000800 */
[----:B------:R-:W-:Y:S01]  /*1a1b0*/  @!PT LDS RZ, [RZ] ;  /* 0x00000000fffff984 */ /* 0x000fe20000000800 */
[----:B------:R-:W-:Y:S01]  /*1a1c0*/  @!PT LDS RZ, [RZ] ;  /* 0x00000000fffff984 */ /* 0x000fe20000000800 */
[----:B------:R1:W-:Y:S02]  /*1a1d0*/  LDGSTS.E.BYPASS.LTC128B.128 [R107+0x12100], [R8.64], !P2 ;  /* 0x12100000086b7fae */ /* 0x0003e4000d101d48 */
[----:B------:R-:W-:Y:S02]  /*1a1e0*/  IMAD.X R3, R4, 0x1, R16, P0 ;  /* 0x0000000104037824 */ /* 0x000fe400000e0610 */
[----:B------:R2:W-:Y:S04]  /*1a1f0*/  LDGSTS.E.BYPASS.LTC128B.128 [R107+0x14100], [R6.64], !P1 ;  /* 0x14100000066b7fae */ /* 0x0005e8000c901d48 */
[----:B------:R3:W-:Y:S01]  /*1a200*/  LDGSTS.E.BYPASS.LTC128B.128 [R107+0x16100], [R2.64], !P3 ;  /* 0x16100000026b7fae */ /* 0x0007e2000d901d48 */
[----:B-1----:R-:W-:-:S02]  /*1a210*/  IMAD.MOV.U32 R9, RZ, RZ, R149 ;  /* 0x000000ffff097224 */ /* 0x002fc400078e0095 */
[----:B---3--:R-:W-:Y:S01]  /*1a220*/  IMAD.MOV.U32 R3, RZ, RZ, 0x181f ;  /* 0x0000181fff037424 */ /* 0x008fe200078e00ff */
[----:B------:R-:W-:Y:S02]  /*1a230*/  MOV R2, 0x1a250 ;  /* 0x0001a25000027802 */ /* 0x000fe40000000f00 */
[----:B--2---:R-:W-:Y:S05]  /*1a240*/  CALL.REL.NOINC `($__internal_31_$__cuda_sm70_shflsync_idx_p) ;  /* 0x00001f6000007944 */ /* 0x004fea0003c00000 */
[----:B------:R-:W-:Y:S01]  /*1a250*/  IMAD.MOV.U32 R8, RZ, RZ, R34 ;  /* 0x000000ffff087224 */ /* 0x000fe200078e0022 */
[----:B------:R-:W-:Y:S01]  /*1a260*/  MOV R32, 0x1 ;  /* 0x0000000100207802 */ /* 0x000fe20000000f00 */
[----:B------:R-:W-:Y:S01]  /*1a270*/  IMAD.MOV.U32 R33, RZ, RZ, R14 ;  /* 0x000000ffff217224 */ /* 0x000fe200078e000e */
[----:B------:R-:W-:Y:S02]  /*1a280*/  MOV R3, 0x181f ;  /* 0x0000181f00037802 */ /* 0x000fe40000000f00 */
[----:B------:R-:W-:Y:S02]  /*1a290*/  MOV R2, 0x1a2b0 ;  /* 0x0001a2b000027802 */ /* 0x000fe40000000f00 */
[----:B------:R-:W-:Y:S05]  /*1a2a0*/  CALL.REL.NOINC `($__internal_31_$__cuda_sm70_shflsync_idx_p) ;  /* 0x00001f0000007944 */ /* 0x000fea0003c00000 */
[----:B------:R-:W-:Y:S01]  /*1a2b0*/  MOV R0, R34 ;  /* 0x0000002200007202 */ /* 0x000fe20000000f00 */
[----:B------:R-:W-:Y:S05]  /*1a2c0*/  BRA `(.L_x_1903) ;  /* 0xfffeede000007947 */ /* 0x000fea000383ffff */
.L_x_1773:
[----:B------:R-:W-:Y:S01]  /*1a2d0*/  IMAD.MOV.U32 R33, RZ, RZ, R0 ;  /* 0x000000ffff217224 */ /* 0x000fe200078e0000 */
[----:B------:R-:W-:Y:S01]  /*1a2e0*/  MOV R32, RZ ;  /* 0x000000ff00207202 */ /* 0x000fe20000000f00 */
[----:B------:R-:W-:Y:S01]  /*1a2f0*/  IMAD.MOV.U32 R3, RZ, RZ, 0x1c1f ;  /* 0x00001c1fff037424 */ /* 0x000fe200078e00ff */
[----:B------:R-:W-:-:S02]  /*1a300*/  MOV R2, 0x1a320 ;  /* 0x0001a32000027802 */ /* 0x000fc40000000f00 */
[----:B------:R-:W-:Y:S05]  /*1a310*/  CALL.REL.NOINC `($__internal_31_$__cuda_sm70_shflsync_idx_p) ;  /* 0x00001e9000007944 */ /* 0x000fea0003c00000 */
[----:B------:R-:W-:Y:S01]  /*1a320*/  MOV R8, R34 ;  /* 0x0000002200087202 */ /* 0x000fe20000000f00 */
[----:B------:R-:W-:Y:S05]  /*1a330*/  BRA `(.L_x_1904) ;  /* 0xfffef06000007947 */ /* 0x000fea000383ffff */
.L_x_1774:
[----:B------:R-:W-:Y:S01]  /*1a340*/  IMAD.MOV.U32 R33, RZ, RZ, R6 ;  /* 0x000000ffff217224 */ /* 0x000fe200078e0006 */
[----:B------:R-:W-:Y:S01]  /*1a350*/  MOV R32, RZ ;  /* 0x000000ff00207202 */ /* 0x000fe20000000f00 */
[----:B------:R-:W-:Y:S01]  /*1a360*/  IMAD.MOV.U32 R3, RZ, RZ, 0x1c1f ;  /* 0x00001c1fff037424 */ /* 0x000fe200078e00ff */
[----:B------:R-:W-:-:S02]  /*1a370*/  MOV R2, 0x1a390 ;  /* 0x0001a39000027802 */ /* 0x000fc40000000f00 */
[----:B-12---:R-:W-:Y:S05]  /*1a380*/  CALL.REL.NOINC `($__internal_31_$__cuda_sm70_shflsync_idx_p) ;  /* 0x00001e2000007944 */ /* 0x006fea0003c00000 */
[----:B------:R-:W-:Y:S01]  /*1a390*/  IMAD.MOV.U32 R33, RZ, RZ, R5 ;  /* 0x000000ffff217224 */ /* 0x000fe200078e0005 */
[----:B------:R-:W-:Y:S01]  /*1a3a0*/  MOV R32, RZ ;  /* 0x000000ff00207202 */ /* 0x000fe20000000f00 */
[----:B------:R-:W-:Y:S01]  /*1a3b0*/  IMAD.MOV.U32 R3, RZ, RZ, 0x1c1f ;  /* 0x00001c1fff037424 */ /* 0x000fe200078e00ff */
[----:B------:R-:W-:Y:S01]  /*1a3c0*/  MOV R4, R34 ;  /* 0x0000002200047202 */ /* 0x000fe20000000f00 */
[----:B------:R-:W-:Y:S01]  /*1a3d0*/  IMAD.MOV.U32 R5, RZ, RZ, R8 ;  /* 0x000000ffff057224 */ /* 0x000fe200078e0008 */
[----:B------:R-:W-:-:S02]  /*1a3e0*/  MOV R2, 0x1a400 ;  /* 0x0001a40000027802 */ /* 0x000fc40000000f00 */
[----:B------:R-:W-:Y:S05]  /*1a3f0*/  CALL.REL.NOINC `($__internal_31_$__cuda_sm70_shflsync_idx_p) ;  /* 0x00001db000007944 */ /* 0x000fea0003c00000 */
[----:B------:R-:W-:Y:S01]  /*1a400*/  IMAD.MOV.U32 R30, RZ, RZ, R34 ;  /* 0x000000ffff1e7224 */ /* 0x000fe200078e0022 */
[----:B------:R-:W-:Y:S01]  /*1a410*/  MOV R32, RZ ;  /* 0x000000ff00207202 */ /* 0x000fe20000000f00 */
[----:B------:R-:W-:Y:S01]  /*1a420*/  IMAD.MOV.U32 R33, RZ, RZ, R12 ;  /* 0x000000ffff217224 */ /* 0x000fe200078e000c */
[----:B------:R-:W-:-:S02]  /*1a430*/  MOV R3, 0x1c1f ;  /* 0x00001c1f00037802 */ /* 0x000fc40000000f00 */
[----:B------:R-:W-:Y:S02]  /*1a440*/  MOV R2, 0x1a460 ;  /* 0x0001a46000027802 */ /* 0x000fe40000000f00 */
[----:B------:R-:W-:Y:S05]  /*1a450*/  CALL.REL.NOINC `($__internal_31_$__cuda_sm70_shflsync_idx_p) ;  /* 0x00001d5000007944 */ /* 0x000fea0003c00000 */
[----:B------:R-:W-:Y:S01]  /*1a460*/  MOV R0, R34 ;  /* 0x0000002200007202 */ /* 0x000fe20000000f00 */
[----:B------:R-:W-:Y:S05]  /*1a470*/  BRA `(.L_x_1905) ;  /* 0xfffeef7000007947 */ /* 0x000fea000383ffff */
.L_x_1799:
[----:B------:R-:W-:Y:S01]  /*1a480*/  IMAD.MOV.U32 R33, RZ, RZ, R0 ;  /* 0x000000ffff217224 */ /* 0x000fe200078e0000 */
[----:B------:R-:W-:Y:S01]  /*1a490*/  MOV R32, RZ ;  /* 0x000000ff00207202 */ /* 0x000fe20000000f00 */
[----:B------:R-:W-:Y:S01]  /*1a4a0*/  IMAD.MOV.U32 R3, RZ, RZ, 0x1c1f ;  /* 0x00001c1fff037424 */ /* 0x000fe200078e00ff */
[----:B------:R-:W-:Y:S02]  /*1a4b0*/  MOV R2, 0x1a4d0 ;  /* 0x0001a4d000027802 */ /* 0x000fe40000000f00 */
[----:B------:R-:W-:Y:S05]  /*1a4c0*/  CALL.REL.NOINC `($__internal_31_$__cuda_sm70_shflsync_idx_p) ;  /* 0x00001ce000007944 */ /* 0x000fea0003c00000 */
[----:B------:R-:W-:Y:S01]  /*1a4d0*/  MOV R0, R34 ;  /* 0x0000002200007202 */ /* 0x000fe20000000f00 */
[----:B------:R-:W-:Y:S05]  /*1a4e0*/  BRA `(.L_x_1906) ;  /* 0xffff194000007947 */ /* 0x000fea000383ffff */
.L_x_1800:
[----:B------:R-:W-:Y:S01]  /*1a4f0*/  IMAD.MOV.U32 R33, RZ, RZ, R6 ;  /* 0x000000ffff217224 */ /* 0x000fe200078e0006 */
[----:B------:R-:W-:Y:S01]  /*1a500*/  MOV R32, RZ ;  /* 0x000000ff00207202 */ /* 0x000fe20000000f00 */
[----:B------:R-:W-:Y:S01]  /*1a510*/  IMAD.MOV.U32 R3, RZ, RZ, 0x1c1f ;  /* 0x00001c1fff037424 */ /* 0x000fe200078e00ff */
[----:B------:R-:W-:Y:S02]  /*1a520*/  MOV R2, 0x1a540 ;  /* 0x0001a54000027802 */ /* 0x000fe40000000f00 */
[----:B-1----:R-:W-:Y:S05]  /*1a530*/  CALL.REL.NOINC `($__internal_31_$__cuda_sm70_shflsync_idx_p) ;  /* 0x00001c7000007944 */ /* 0x002fea0003c00000 */
        /* <DEDUP_REMOVED lines=15> */
.L_x_1815:
[----:B------:R-:W-:Y:S01]  /*1a630*/  IMAD.MOV.U32 R33, RZ, RZ, R20 ;  /* 0x000000ffff217224 */ /* 0x000fe200078e0014 */
[----:B------:R-:W-:Y:S01]  /*1a640*/  MOV R32, RZ ;  /* 0x000000ff00207202 */ /* 0x000fe20000000f00 */
[----:B------:R-:W-:Y:S01]  /*1a650*/  IMAD.MOV.U32 R3, RZ, RZ, 0x181f ;  /* 0x0000181fff037424 */ /* 0x000fe200078e00ff */
[----:B------:R-:W-:Y:S02]  /*1a660*/  MOV R2, 0x1a680 ;  /* 0x0001a68000027802 */ /* 0x000fe40000000f00 */
[----:B-12345:R-:W-:Y:S05]  /*1a670*/  CALL.REL.NOINC `($__internal_31_$__cuda_sm70_shflsync_idx_p) ;  /* 0x00001b3000007944 */ /* 0x03efea0003c00000 */
[----:B------:R-:W-:Y:S01]  /*1a680*/  MOV R9, R34 ;  /* 0x0000002200097202 */ /* 0x000fe20000000f00 */
[----:B------:R-:W-:Y:S05]  /*1a690*/  BRA `(.L_x_1908) ;  /* 0xffff463000007947 */ /* 0x000fea000383ffff */
.L_x_1816:
[----:B------:R-:W-:Y:S01]  /*1a6a0*/  IMAD.MOV.U32 R33, RZ, RZ, R24 ;  /* 0x000000ffff217224 */ /* 0x000fe200078e0018 */
[----:B------:R-:W-:Y:S01]  /*1a6b0*/  MOV R32, RZ ;  /* 0x000000ff00207202 */ /* 0x000fe20000000f00 */
[----:B------:R-:W-:Y:S01]  /*1a6c0*/  IMAD.MOV.U32 R3, RZ, RZ, 0x181f ;  /* 0x0000181fff037424 */ /* 0x000fe200078e00ff */
[----:B------:R-:W-:Y:S02]  /*1a6d0*/  MOV R2, 0x1a6f0 ;  /* 0x0001a6f000027802 */ /* 0x000fe40000000f00 */
[----:B-12345:R-:W-:Y:S05]  /*1a6e0*/  CALL.REL.NOINC `($__internal_31_$__cuda_sm70_shflsync_idx_p) ;  /* 0x00001ac000007944 */ /* 0x03efea0003c00000 */
[----:B------:R-:W-:Y:S01]  /*1a6f0*/  LOP3.LUT P2, RZ, R196, 0x2, RZ, 0xc0, !PT ;  /* 0x00000002c4ff7812 */ /* 0x000fe2000784c0ff */
[----:B------:R-:W-:Y:S01]  /*1a700*/  IMAD.MOV.U32 R33, RZ, RZ, R20 ;  /* 0x000000ffff217224 */ /* 0x000fe200078e0014 */
[----:B------:R-:W-:Y:S01]  /*1a710*/  IADD3 R2, P0, R34, R23, RZ ;  /* 0x0000001722027210 */ /* 0x000fe20007f1e0ff */
[----:B------:R-:W-:Y:S01]  /*1a720*/  IMAD.MOV.U32 R20, RZ, RZ, R149 ;  /* 0x000000ffff147224 */ /* 0x000fe200078e0095 */
[C---:B------:R-:W-:Y:S01]  /*1a730*/  LOP3.LUT P1, RZ, R196.reuse, 0x1, RZ, 0xc0, !PT ;  /* 0x00000001c4ff7812 */ /* 0x040fe2000782c0ff */
[----:B------:R-:W-:Y:S01]  /*1a740*/  IMAD.MOV.U32 R32, RZ, RZ, 0x1 ;  /* 0x00000001ff207424 */ /* 0x000fe200078e00ff */
[----:B------:R-:W-:Y:S01]  /*1a750*/  LOP3.LUT P3, RZ, R196, 0x4, RZ, 0xc0, !PT ;  /* 0x00000004c4ff7812 */ /* 0x000fe2000786c0ff */
[----:B------:R-:W-:Y:S01]  /*1a760*/  IMAD.X R3, R9, 0x1, R25, P0 ;  /* 0x0000000109037824 */ /* 0x000fe200000e0619 */
[----:B------:R-:W-:-:S02]  /*1a770*/  SEL R22, RZ, 0x10, P2 ;  /* 0x00000010ff167807 */ /* 0x000fc40001000000 */
[----:B------:R-:W-:-:S03]  /*1a780*/  SEL R21, RZ, 0x10, P1 ;  /* 0x00000010ff157807 */ /* 0x000fc60000800000 */
[----:B------:R-:W-:Y:S01]  /*1a790*/  @!PT LDS RZ, [RZ] ;  /* 0x00000000fffff984 */ /* 0x000fe20000000800 */
[----:B------:R-:W-:Y:S01]  /*1a7a0*/  @!PT LDS RZ, [RZ] ;  /* 0x00000000fffff984 */ /* 0x000fe20000000800 */
[----:B------:R-:W-:Y:S01]  /*1a7b0*/  @!PT LDS RZ, [RZ] ;  /* 0x00000000fffff984 */ /* 0x000fe20000000800 */
[----:B------:R1:W-:Y:S02]  /*1a7c0*/  LDGSTS.E.BYPASS.LTC128B.128 [R107+0x6100], [R2.64], !P2 ;  /* 0x06100000026b7fae */ /* 0x0003e4000d101d48 */
[----:B-1----:R-:W-:-:S05]  /*1a7d0*/  IADD3 R2, P0, R34, R26, RZ ;  /* 0x0000001a22027210 */ /* 0x002fca0007f1e0ff */
[----:B------:R-:W-:-:S05]  /*1a7e0*/  IMAD.X R3, R9, 0x1, R27, P0 ;  /* 0x0000000109037824 */ /* 0x000fca00000e061b */
[----:B------:R1:W-:Y:S02]  /*1a7f0*/  LDGSTS.E.BYPASS.LTC128B.128 [R107+0x8100], [R2.64], !P1 ;  /* 0x08100000026b7fae */ /* 0x0003e4000c901d48 */
[----:B-1----:R-:W-:-:S05]  /*1a800*/  IADD3 R2, P0, R34, R28, RZ ;  /* 0x0000001c22027210 */ /* 0x002fca0007f1e0ff */
[----:B------:R-:W-:-:S05]  /*1a810*/  IMAD.X R3, R9, 0x1, R29, P0 ;  /* 0x0000000109037824 */ /* 0x000fca00000e061d */
[----:B------:R1:W-:Y:S02]  /*1a820*/  LDGSTS.E.BYPASS.LTC128B.128 [R107+0xa100], [R2.64], !P3 ;  /* 0x0a100000026b7fae */ /* 0x0003e4000d901d48 */
[----:B-1----:R-:W-:Y:S01]  /*1a830*/  IMAD.MOV.U32 R3, RZ, RZ, 0x181f ;  /* 0x0000181fff037424 */ /* 0x002fe200078e00ff */
[----:B------:R-:W-:Y:S02]  /*1a840*/  MOV R2, 0x1a860 ;  /* 0x0001a86000027802 */ /* 0x000fe40000000f00 */
[----:B------:R-:W-:Y:S05]  /*1a850*/  CALL.REL.NOINC `($__internal_31_$__cuda_sm70_shflsync_idx_p) ;  /* 0x0000195000007944 */ /* 0x000fea0003c00000 */
        /* <DEDUP_REMOVED lines=8> */
.L_x_1819:
[----:B------:R-:W-:Y:S01]  /*1a8e0*/  IMAD.MOV.U32 R33, RZ, RZ, R5 ;  /* 0x000000ffff217224 */ /* 0x000fe200078e0005 */
[----:B------:R-:W-:Y:S01]  /*1a8f0*/  MOV R32, RZ ;  /* 0x000000ff00207202 */ /* 0x000fe20000000f00 */
[----:B------:R-:W-:Y:S01]  /*1a900*/  IMAD.MOV.U32 R3, RZ, RZ, 0x181f ;  /* 0x0000181fff037424 */ /* 0x000fe200078e00ff */
[----:B------:R-:W-:-:S02]  /*1a910*/  MOV R2, 0x1a930 ;  /* 0x0001a93000027802 */ /* 0x000fc40000000f00 */
[----:B------:R-:W-:Y:S05]  /*1a920*/  CALL.REL.NOINC `($__internal_31_$__cuda_sm70_shflsync_idx_p) ;  /* 0x0000188000007944 */ /* 0x000fea0003c00000 */
[----:B------:R-:W-:Y:S01]  /*1a930*/  MOV R4, R34 ;  /* 0x0000002200047202 */ /* 0x000fe20000000f00 */
[----:B------:R-:W-:Y:S05]  /*1a940*/  BRA `(.L_x_1910) ;  /* 0xffff6cc000007947 */ /* 0x000fea000383ffff */
.L_x_1820:
[----:B------:R-:W-:Y:S01]  /*1a950*/  IMAD.MOV.U32 R33, RZ, RZ, R6 ;  /* 0x000000ffff217224 */ /* 0x000fe200078e0006 */
[----:B------:R-:W-:Y:S01]  /*1a960*/  MOV R32, RZ ;  /* 0x000000ff00207202 */ /* 0x000fe20000000f00 */
[----:B------:R-:W-:Y:S01]  /*1a970*/  IMAD.MOV.U32 R3, RZ, RZ, 0x181f ;  /* 0x0000181fff037424 */ /* 0x000fe200078e00ff */
[----:B------:R-:W-:-:S02]  /*1a980*/  MOV R2, 0x1a9a0 ;  /* 0x0001a9a000027802 */ /* 0x000fc40000000f00 */
[----:B-12---:R-:W-:Y:S05]  /*1a990*/  CALL.REL.NOINC `($__internal_31_$__cuda_sm70_shflsync_idx_p) ;  /* 0x0000181000007944 */ /* 0x006fea0003c00000 */
[----:B------:R-:W-:Y:S01]  /*1a9a0*/  IADD3 R20, P0, R34, R7, RZ ;  /* 0x0000000722147210 */ /* 0x000fe20007f1e0ff */
[----:B------:R-:W-:Y:S01]  /*1a9b0*/  IMAD.MOV.U32 R33, RZ, RZ, R5 ;  /* 0x000000ffff217224 */ /* 0x000fe200078e0005 */
[C---:B------:R-:W-:Y:S01]  /*1a9c0*/  LOP3.LUT P2, RZ, R196.reuse, 0x2, RZ, 0xc0, !PT ;  /* 0x00000002c4ff7812 */ /* 0x040fe2000784c0ff */
[----:B------:R-:W-:Y:S01]  /*1a9d0*/  IMAD.MOV.U32 R12, RZ, RZ, R149 ;  /* 0x000000ffff0c7224 */ /* 0x000fe200078e0095 */
[----:B------:R-:W-:Y:S01]  /*1a9e0*/  LOP3.LUT P1, RZ, R196, 0x1, RZ, 0xc0, !PT ;  /* 0x00000001c4ff7812 */ /* 0x000fe2000782c0ff */
[----:B------:R-:W-:Y:S01]  /*1a9f0*/  IMAD.X R21, R4, 0x1, R14, P0 ;  /* 0x0000000104157824 */ /* 0x000fe200000e060e */
[----:B------:R-:W-:Y:S01]  /*1aa00*/  IADD3 R2, P0, R34, R15, RZ ;  /* 0x0000000f22027210 */ /* 0x000fe20007f1e0ff */
[----:B------:R-:W-:Y:S01]  /*1aa10*/  IMAD.MOV.U32 R32, RZ, RZ, 0x1 ;  /* 0x00000001ff207424 */ /* 0x000fe200078e00ff */
[----:B------:R-:W-:-:S02]  /*1aa20*/  LOP3.LUT P3, RZ, R196, 0x4, RZ, 0xc0, !PT ;  /* 0x00000004c4ff7812 */ /* 0x000fc4000786c0ff */
[----:B------:R-:W-:Y:S01]  /*1aa30*/  SEL R5, RZ, 0x10, P2 ;  /* 0x00000010ff057807 */ /* 0x000fe20001000000 */
[----:B------:R-:W-:Y:S01]  /*1aa40*/  IMAD.X R3, R4, 0x1, R16, P0 ;  /* 0x0000000104037824 */ /* 0x000fe200000e0610 */
[----:B------:R-:W-:-:S03]  /*1aa50*/  SEL R13, RZ, 0x10, P1 ;  /* 0x00000010ff0d7807 */ /* 0x000fc60000800000 */
[----:B------:R-:W-:Y:S01]  /*1aa60*/  @!PT LDS RZ, [RZ] ;  /* 0x00000000fffff984 */ /* 0x000fe20000000800 */
[----:B------:R-:W-:Y:S01]  /*1aa70*/  @!PT LDS RZ, [RZ] ;  /* 0x00000000fffff984 */ /* 0x000fe20000000800 */
[----:B------:R-:W-:Y:S01]  /*1aa80*/  @!PT LDS RZ, [RZ] ;  /* 0x00000000fffff984 */ /* 0x000fe20000000800 */
[----:B------:R1:W-:Y:S04]  /*1aa90*/  LDGSTS.E.BYPASS.LTC128B.128 [R107+0xc100], [R20.64], !P2 ;  /* 0x0c100000146b7fae */ /* 0x0003e8000d101d48 */
[----:B------:R2:W-:Y:S02]  /*1aaa0*/  LDGSTS.E.BYPASS.LTC128B.128 [R107+0xe100], [R2.64], !P1 ;  /* 0x0e100000026b7fae */ /* 0x0005e4000c901d48 */
[----:B--2---:R-:W-:-:S05]  /*1aab0*/  IADD3 R2, P0, R34, R17, RZ ;  /* 0x0000001122027210 */ /* 0x004fca0007f1e0ff */
[----:B------:R-:W-:-:S05]  /*1aac0*/  IMAD.X R3, R4, 0x1, R18, P0 ;  /* 0x0000000104037824 */ /* 0x000fca00000e0612 */
[----:B------:R2:W-:Y:S02]  /*1aad0*/  LDGSTS.E.BYPASS.LTC128B.128 [R107+0x10100], [R2.64], !P3 ;  /* 0x10100000026b7fae */ /* 0x0005e4000d901d48 */
[----:B--2---:R-:W-:Y:S01]  /*1aae0*/  IMAD.MOV.U32 R3, RZ, RZ, 0x181f ;  /* 0x0000181fff037424 */ /* 0x004fe200078e00ff */
[----:B------:R-:W-:Y:S02]  /*1aaf0*/  MOV R2, 0x1ab10 ;  /* 0x0001ab1000027802 */ /* 0x000fe40000000f00 */
[----:B-1----:R-:W-:Y:S05]  /*1ab00*/  CALL.REL.NOINC `($__internal_31_$__cuda_sm70_shflsync_idx_p) ;  /* 0x000016a000007944 */ /* 0x002fea0003c00000 */
        /* <DEDUP_REMOVED lines=8> */
.L_x_1824:
[----:B------:R-:W-:Y:S01]  /*1ab90*/  MOV R32, RZ ;  /* 0x000000ff00207202 */ /* 0x000fe20000000f00 */
[----:B------:R-:W-:Y:S01]  /*1aba0*/  IMAD.MOV.U32 R33, RZ, RZ, R9 ;  /* 0x000000ffff217224 */ /* 0x000fe200078e0009 */
[----:B------:R-:W-:Y:S01]  /*1abb0*/  MOV R2, 0x1abe0 ;  /* 0x0001abe000027802 */ /* 0x000fe20000000f00 */
[----:B------:R-:W-:Y:S02]  /*1abc0*/  IMAD.MOV.U32 R3, RZ, RZ, 0x181f ;  /* 0x0000181fff037424 */ /* 0x000fe400078e00ff */
[----:B--234-:R-:W-:Y:S05]  /*1abd0*/  CALL.REL.NOINC `($__internal_31_$__cuda_sm70_shflsync_idx_p) ;  /* 0x000015d000007944 */ /* 0x01cfea0003c00000 */
[----:B------:R-:W-:Y:S01]  /*1abe0*/  MOV R5, R34 ;  /* 0x0000002200057202 */ /* 0x000fe20000000f00 */
[----:B------:R-:W-:-:S05]  /*1abf0*/  BRA `(.L_x_1912) ;  /* 0xffff6fd000007947 */ /* 0x000fca000383ffff */
.L_x_1825:
[----:B------:R-:W-:Y:S01]  /*1ac00*/  MOV R32, RZ ;  /* 0x000000ff00207202 */ /* 0x000fe20000000f00 */
[----:B------:R-:W-:Y:S01]  /*1ac10*/  IMAD.MOV.U32 R33, RZ, RZ, R16 ;  /* 0x000000ffff217224 */ /* 0x000fe200078e0010 */
[----:B------:R-:W-:Y:S01]  /*1ac20*/  MOV R2, 0x1ac50 ;  /* 0x0001ac5000027802 */ /* 0x000fe20000000f00 */
[----:B------:R-:W-:Y:S02]  /*1ac30*/  IMAD.MOV.U32 R3, RZ, RZ, 0x181f ;  /* 0x0000181fff037424 */ /* 0x000fe400078e00ff */
[----:B-1234-:R-:W-:Y:S05]  /*1ac40*/  CALL.REL.NOINC `($__internal_31_$__cuda_sm70_shflsync_idx_p) ;  /* 0x0000156000007944 */ /* 0x01efea0003c00000 */
[----:B------:R-:W-:Y:S01]  /*1ac50*/  LOP3.LUT P3, RZ, R196, 0x2, RZ, 0xc0, !PT ;  /* 0x00000002c4ff7812 */ /* 0x000fe2000786c0ff */
[----:B------:R-:W-:Y:S01]  /*1ac60*/  IMAD R4, R190, 0x6000, R10 ;  /* 0x00006000be047824 */ /* 0x000fe200078e020a */
[----:B------:R-:W-:Y:S01]  /*1ac70*/  IADD3 R2, P0, R34, R17, RZ ;  /* 0x0000001122027210 */ /* 0x000fe20007f1e0ff */
[----:B------:R-:W-:Y:S01]  /*1ac80*/  IMAD.MOV.U32 R33, RZ, RZ, R9 ;  /* 0x000000ffff217224 */ /* 0x000fe200078e0009 */
[C---:B------:R-:W-:Y:S01]  /*1ac90*/  LOP3.LUT P2, RZ, R196.reuse, 0x1, RZ, 0xc0, !PT ;  /* 0x00000001c4ff7812 */ /* 0x040fe2000784c0ff */
[----:B------:R-:W-:Y:S01]  /*1aca0*/  IMAD.MOV.U32 R32, RZ, RZ, 0x1 ;  /* 0x00000001ff207424 */ /* 0x000fe200078e00ff */
[----:B------:R-:W-:Y:S01]  /*1acb0*/  LOP3.LUT P1, RZ, R196, 0x4, RZ, 0xc0, !PT ;  /* 0x00000004c4ff7812 */ /* 0x000fe2000782c0ff */
[C---:B------:R-:W-:Y:S01]  /*1acc0*/  IMAD.X R3, R5.reuse, 0x1, R19, P0 ;  /* 0x0000000105037824 */ /* 0x040fe200000e0613 */
[C---:B------:R-:W-:Y:S02]  /*1acd0*/  IADD3 R6, P0, R34.reuse, R24, RZ ;  /* 0x0000001822067210 */ /* 0x040fe40007f1e0ff */
[----:B------:R-:W-:Y:S02]  /*1ace0*/  SEL R18, RZ, 0x10, P2 ;  /* 0x00000010ff127807 */ /* 0x000fe40001000000 */
[----:B------:R-:W-:Y:S01]  /*1acf0*/  SEL R9, RZ, 0x10, P1 ;  /* 0x00000010ff097807 */ /* 0x000fe20000800000 */
[----:B------:R-:W-:Y:S01]  /*1ad00*/  @!PT LDS RZ, [RZ] ;  /* 0x00000000fffff984 */ /* 0x000fe20000000800 */
[----:B------:R-:W-:Y:S01]  /*1ad10*/  @!PT LDS RZ, [RZ] ;  /* 0x00000000fffff984 */ /* 0x000fe20000000800 */
[----:B------:R-:W-:Y:S01]  /*1ad20*/  @!PT LDS RZ, [RZ] ;  /* 0x00000000fffff984 */ /* 0x000fe20000000800 */
[----:B------:R1:W-:Y:S01]  /*1ad30*/  LDGSTS.E.BYPASS.LTC128B.128 [R4], [R2.64], !P3 ;  /* 0x0000000002047fae */ /* 0x0003e2000d901d48 */
[C---:B------:R-:W-:Y:S05]  /*1ad40*/  IMAD.X R7, R5.reuse, 0x1, R25, P0 ;  /* 0x0000000105077824 */ /* 0x040fea00000e0619 */
[----:B------:R2:W-:Y:S01]  /*1ad50*/  LDGSTS.E.BYPASS.LTC128B.128 [R4+0x2000], [R6.64], !P2 ;  /* 0x0200000006047fae */ /* 0x0005e2000d101d48 */
[----:B-1----:R-:W-:Y:S05]  /*1ad60*/  IADD3 R2, P0, R34, R26, RZ ;  /* 0x0000001a22027210 */ /* 0x002fea0007f1e0ff */
[----:B------:R-:W-:Y:S01]  /*1ad70*/  IMAD.X R3, R5, 0x1, R27, P0 ;  /* 0x0000000105037824 */ /* 0x000fe200000e061b */
[----:B--2---:R-:W-:Y:S04]  /*1ad80*/  SEL R6, RZ, 0x10, P3 ;  /* 0x00000010ff067807 */ /* 0x004fe80001800000 */
[----:B------:R1:W-:Y:S02]  /*1ad90*/  LDGSTS.E.BYPASS.LTC128B.128 [R4+0x4000], [R2.64], !P1 ;  /* 0x0400000002047fae */ /* 0x0003e4000c901d48 */
[----:B-1----:R-:W-:Y:S01]  /*1ada0*/  MOV R2, 0x1add0 ;  /* 0x0001add000027802 */ /* 0x002fe20000000f00 */
[----:B------:R-:W-:Y:S02]  /*1adb0*/  IMAD.MOV.U32 R3, RZ, RZ, 0x181f ;  /* 0x0000181fff037424 */ /* 0x000fe400078e00ff */
[----:B------:R-:W-:Y:S05]  /*1adc0*/  CALL.REL.NOINC `($__internal_31_$__cuda_sm70_shflsync_idx_p) ;  /* 0x000013e000007944 */ /* 0x000fea0003c00000 */
[----:B------:R-:W-:Y:S01]  /*1add0*/  MOV R32, 0x1 ;  /* 0x0000000100207802 */ /* 0x000fe20000000f00 */
[----:B------:R-:W-:Y:S01]  /*1ade0*/  IMAD.MOV.U32 R5, RZ, RZ, R34 ;  /* 0x000000ffff057224 */ /* 0x000fe200078e0022 */
[----:B------:R-:W-:Y:S01]  /*1adf0*/  MOV R3, 0x181f ;  /* 0x0000181f00037802 */ /* 0x000fe20000000f00 */
[----:B------:R-:W-:Y:S01]  /*1ae00*/  IMAD.MOV.U32 R33, RZ, RZ, R16 ;  /* 0x000000ffff217224 */ /* 0x000fe200078e0010 */
[----:B------:R-:W-:Y:S02]  /*1ae10*/  MOV R2, 0x1ae30 ;  /* 0x0001ae3000027802 */ /* 0x000fe40000000f00 */
[----:B------:R-:W-:Y:S05]  /*1ae20*/  CALL.REL.NOINC `($__internal_31_$__cuda_sm70_shflsync_idx_p) ;  /* 0x0000138000007944 */ /* 0x000fea0003c00000 */
[----:B------:R-:W-:Y:S01]  /*1ae30*/  MOV R2, R34 ;  /* 0x0000002200027202 */ /* 0x000fe20000000f00 */
[----:B------:R-:W-:-:S05]  /*1ae40*/  BRA `(.L_x_1913) ;  /* 0xffff6ee000007947 */ /* 0x000fca000383ffff */
.L_x_1826:
[----:B------:R-:W-:Y:S02]  /*1ae50*/  MOV R3, 0x2 ;  /* 0x0000000200037802 */ /* 0x000fe40000000f00 */
[----:B------:R-:W-:Y:S02]  /*1ae60*/  MOV R2, 0x1ae80 ;  /* 0x0001ae8000027802 */ /* 0x000fe40000000f00 */
[----:B------:R-:W-:Y:S05]  /*1ae70*/  CALL.REL.NOINC `($__internal_30_$__cuda_sm70_shflsync_bfly_p) ;  /* 0x000012f000007944 */ /* 0x000fea0003c00000 */
[----:B------:R-:W-:Y:S01]  /*1ae80*/  MOV R2, R22 ;  /* 0x0000001600027202 */ /* 0x000fe20000000f00 */
[----:B------:R-:W-:-:S05]  /*1ae90*/  BRA `(.L_x_1914) ;  /* 0xffff7ff000007947 */ /* 0x000fca000383ffff */
.L_x_1829:
[----:B------:R-:W-:Y:S01]  /*1aea0*/  MOV R32, RZ ;  /* 0x000000ff00207202 */ /* 0x000fe20000000f00 */
[----:B------:R-:W-:Y:S01]  /*1aeb0*/  IMAD.MOV.U32 R33, RZ, RZ, R5 ;  /* 0x000000ffff217224 */ /* 0x000fe200078e0005 */
[----:B------:R-:W-:Y:S01]  /*1aec0*/  MOV R2, 0x1aef0 ;  /* 0x0001aef000027802 */ /* 0x000fe20000000f00 */
[----:B------:R-:W-:Y:S02]  /*1aed0*/  IMAD.MOV.U32 R3, RZ, RZ, 0x181f ;  /* 0x0000181fff037424 */ /* 0x000fe400078e00ff */
[----:B------:R-:W-:Y:S05]  /*1aee0*/  CALL.REL.NOINC `($__internal_31_$__cuda_sm70_shflsync_idx_p) ;  /* 0x000012c000007944 */ /* 0x000fea0003c00000 */
[----:B------:R-:W-:Y:S01]  /*1aef0*/  MOV R4, R34 ;  /* 0x0000002200047202 */ /* 0x000fe20000000f00 */
[----:B------:R-:W-:-:S05]  /*1af00*/  BRA `(.L_x_1915) ;  /* 0xffff995000007947 */ /* 0x000fca000383ffff */
.L_x_1830:
[----:B------:R-:W-:Y:S01]  /*1af10*/  MOV R32, RZ ;  /* 0x000000ff00207202 */ /* 0x000fe20000000f00 */
[----:B------:R-:W-:Y:S01]  /*1af20*/  IMAD.MOV.U32 R33, RZ, RZ, R12 ;  /* 0x000000ffff217224 */ /* 0x000fe200078e000c */
[----:B------:R-:W-:Y:S01]  /*1af30*/  MOV R2, 0x1af60 ;  /* 0x0001af6000027802 */ /* 0x000fe20000000f00 */
[----:B------:R-:W-:Y:S02]  /*1af40*/  IMAD.MOV.U32 R3, RZ, RZ, 0x181f ;  /* 0x0000181fff037424 */ /* 0x000fe400078e00ff */
[----:B-12---:R-:W-:Y:S05]  /*1af50*/  CALL.REL.NOINC `($__internal_31_$__cuda_sm70_shflsync_idx_p) ;  /* 0x0000125000007944 */ /* 0x006fea0003c00000 */
[----:B------:R-:W-:Y:S01]  /*1af60*/  LOP3.LUT P3, RZ, R196, 0x2, RZ, 0xc0, !PT ;  /* 0x00000002c4ff7812 */ /* 0x000fe2000786c0ff */
[----:B------:R-:W-:Y:S01]  /*1af70*/  IMAD R0, R190, 0x6000, R11 ;  /* 0x00006000be007824 */ /* 0x000fe200078e020b */
[----:B------:R-:W-:Y:S01]  /*1af80*/  IADD3 R2, P0, R34, R13, RZ ;  /* 0x0000000d22027210 */ /* 0x000fe20007f1e0ff */
[----:B------:R-:W-:Y:S01]  /*1af90*/  IMAD.MOV.U32 R33, RZ, RZ, R5 ;  /* 0x000000ffff217224 */ /* 0x000fe200078e0005 */
[C---:B------:R-:W-:Y:S01]  /*1afa0*/  LOP3.LUT P2, RZ, R196.reuse, 0x1, RZ, 0xc0, !PT ;  /* 0x00000001c4ff7812 */ /* 0x040fe2000784c0ff */
[----:B------:R-:W-:Y:S01]  /*1afb0*/  IMAD.MOV.U32 R32, RZ, RZ, 0x1 ;  /* 0x00000001ff207424 */ /* 0x000fe200078e00ff */
[----:B------:R-:W-:Y:S01]  /*1afc0*/  LOP3.LUT P1, RZ, R196, 0x4, RZ, 0xc0, !PT ;  /* 0x00000004c4ff7812 */ /* 0x000fe2000782c0ff */
[----:B------:R-:W-:Y:S01]  /*1afd0*/  IMAD.X R3, R4, 0x1, R16, P0 ;  /* 0x0000000104037824 */ /* 0x000fe200000e0610 */
[----:B------:R-:W-:Y:S02]  /*1afe0*/  IADD3 R6, P0, R34, R17, RZ ;  /* 0x0000001122067210 */ /* 0x000fe40007f1e0ff */
[----:B------:R-:W-:Y:S02]  /*1aff0*/  SEL R5, RZ, 0x10, P3 ;  /* 0x00000010ff057807 */ /* 0x000fe40001800000 */
[----:B------:R-:W-:Y:S01]  /*1b000*/  SEL R15, RZ, 0x10, P2 ;  /* 0x00000010ff0f7807 */ /* 0x000fe20001000000 */
[----:B------:R-:W-:Y:S01]  /*1b010*/  @!PT LDS RZ, [RZ] ;  /* 0x00000000fffff984 */ /* 0x000fe20000000800 */
[----:B------:R-:W-:Y:S01]  /*1b020*/  @!PT LDS RZ, [RZ] ;  /* 0x00000000fffff984 */ /* 0x000fe20000000800 */
[----:B------:R-:W-:Y:S01]  /*1b030*/  @!PT LDS RZ, [RZ] ;  /* 0x00000000fffff984 */ /* 0x000fe20000000800 */
[----:B------:R1:W-:Y:S01]  /*1b040*/  LDGSTS.E.BYPASS.LTC128B.128 [R0], [R2.64], !P3 ;  /* 0x0000000002007fae */ /* 0x0003e2000d901d48 */
[----:B------:R-:W-:Y:S01]  /*1b050*/  IMAD.X R7, R4, 0x1, R18, P0 ;  /* 0x0000000104077824 */ /* 0x000fe200000e0612 */
[----:B------:R-:W-:Y:S04]  /*1b060*/  SEL R14, RZ, 0x10, P1 ;  /* 0x00000010ff0e7807 */ /* 0x000fe80000800000 */
[----:B------:R2:W-:Y:S01]  /*1b070*/  LDGSTS.E.BYPASS.LTC128B.128 [R0+0x2000], [R6.64], !P2 ;  /* 0x0200000006007fae */ /* 0x0005e2000d101d48 */
[----:B-1----:R-:W-:Y:S05]  /*1b080*/  IADD3 R2, P0, R34, R19, RZ ;  /* 0x0000001322027210 */ /* 0x002fea0007f1e0ff */
[----:B------:R-:W-:Y:S05]  /*1b090*/  IMAD.X R3, R4, 0x1, R20, P0 ;  /* 0x0000000104037824 */ /* 0x000fea00000e0614 */
[----:B------:R1:W-:Y:S02]  /*1b0a0*/  LDGSTS.E.BYPASS.LTC128B.128 [R0+0x4000], [R2.64], !P1 ;  /* 0x0400000002007fae */ /* 0x0003e4000c901d48 */
[----:B-1----:R-:W-:Y:S01]  /*1b0b0*/  MOV R2, 0x1b0e0 ;  /* 0x0001b0e000027802 */ /* 0x002fe20000000f00 */
[----:B------:R-:W-:Y:S02]  /*1b0c0*/  IMAD.MOV.U32 R3, RZ, RZ, 0x181f ;  /* 0x0000181fff037424 */ /* 0x000fe400078e00ff */
[----:B--2---:R-:W-:Y:S05]  /*1b0d0*/  CALL.REL.NOINC `($__internal_31_$__cuda_sm70_shflsync_idx_p) ;  /* 0x000010d000007944 */ /* 0x004fea0003c00000 */
        /* <DEDUP_REMOVED lines=8> */
.L_x_1832:
[----:B------:R-:W-:Y:S01]  /*1b160*/  IMAD.MOV.U32 R4, RZ, RZ, R201 ;  /* 0x000000ffff047224 */ /* 0x000fe200078e00c9 */
[----:B-1----:R-:W-:-:S02]  /*1b170*/  MOV R3, 0x2 ;  /* 0x0000000200037802 */ /* 0x002fc40000000f00 */
[----:B------:R-:W-:Y:S02]  /*1b180*/  MOV R2, 0x1b1a0 ;  /* 0x0001b1a000027802 */ /* 0x000fe40000000f00 */
[----:B------:R-:W-:Y:S05]  /*1b190*/  CALL.REL.NOINC `($__internal_30_$__cuda_sm70_shflsync_bfly_p) ;  /* 0x00000fd000007944 */ /* 0x000fea0003c00000 */
[----:B------:R-:W-:Y:S01]  /*1b1a0*/  MOV R0, R22 ;  /* 0x0000001600007202 */ /* 0x000fe20000000f00 */
[----:B------:R-:W-:Y:S05]  /*1b1b0*/  BRA `(.L_x_1917) ;  /* 0xffff9a2000007947 */ /* 0x000fea000383ffff */
.L_x_1833:
[----:B------:R-:W-:Y:S01]  /*1b1c0*/  IMAD.MOV.U32 R4, RZ, RZ, R0 ;  /* 0x000000ffff047224 */ /* 0x000fe200078e0000 */
[----:B-1----:R-:W-:Y:S02]  /*1b1d0*/  MOV R3, 0x1 ;  /* 0x0000000100037802 */ /* 0x002fe40000000f00 */
[----:B------:R-:W-:Y:S02]  /*1b1e0*/  MOV R2, 0x1b200 ;  /* 0x0001b20000027802 */ /* 0x000fe40000000f00 */
[----:B--2---:R-:W-:Y:S05]  /*1b1f0*/  CALL.REL.NOINC `($__internal_30_$__cuda_sm70_shflsync_bfly_p) ;  /* 0x00000f7000007944 */ /* 0x004fea0003c00000 */
[----:B------:R-:W-:Y:S01]  /*1b200*/  FADD.FTZ R0, R0, R22 ;  /* 0x0000001600007221 */ /* 0x000fe20000010000 */
[----:B------:R-:W-:Y:S02]  /*1b210*/  MOV R4, R197 ;  /* 0x000000c500047202 */ /* 0x000fe40000000f00 */
[----:B------:R-:W-:Y:S02]  /*1b220*/  MOV R3, 0x2 ;  /* 0x0000000200037802 */ /* 0x000fe40000000f00 */
[----:B------:R-:W-:Y:S02]  /*1b230*/  MOV R2, 0x1b250 ;  /* 0x0001b25000027802 */ /* 0x000fe40000000f00 */
[----:B------:R-:W-:Y:S05]  /*1b240*/  CALL.REL.NOINC `($__internal_30_$__cuda_sm70_shflsync_bfly_p) ;  /* 0x00000f2000007944 */ /* 0x000fea0003c00000 */
[----:B------:R-:W-:Y:S01]  /*1b250*/  FADD.FTZ R4, R197, R22 ;  /* 0x00000016c5047221 */ /* 0x000fe20000010000 */
[----:B------:R-:W-:-:S02]  /*1b260*/  MOV R3, 0x1 ;  /* 0x0000000100037802 */ /* 0x000fc40000000f00 */
[----:B------:R-:W-:Y:S02]  /*1b270*/  MOV R2, 0x1b290 ;  /* 0x0001b29000027802 */ /* 0x000fe40000000f00 */
[----:B------:R-:W-:Y:S05]  /*1b280*/  CALL.REL.NOINC `($__internal_30_$__cuda_sm70_shflsync_bfly_p) ;  /* 0x00000ee000007944 */ /* 0x000fea0003c00000 */
[----:B------:R-:W-:Y:S01]  /*1b290*/  MOV R3, R22 ;  /* 0x0000001600037202 */ /* 0x000fe20000000f00 */
[----:B------:R-:W-:Y:S05]  /*1b2a0*/  BRA `(.L_x_1918) ;  /* 0xffff99a000007947 */ /* 0x000fea000383ffff */
.L_x_1840:
[----:B--234-:R-:W-:Y:S01]  /*1b2b0*/  IMAD.MOV.U32 R33, RZ, RZ, R13 ;  /* 0x000000ffff217224 */ /* 0x01cfe200078e000d */
[----:B------:R-:W-:Y:S01]  /*1b2c0*/  MOV R32, RZ ;  /* 0x000000ff00207202 */ /* 0x000fe20000000f00 */
[----:B------:R-:W-:Y:S01]  /*1b2d0*/  IMAD.MOV.U32 R3, RZ, RZ, 0x181f ;  /* 0x0000181fff037424 */ /* 0x000fe200078e00ff */
[----:B------:R-:W-:Y:S02]  /*1b2e0*/  MOV R2, 0x1b300 ;  /* 0x0001b30000027802 */ /* 0x000fe40000000f00 */
[----:B-1----:R-:W-:Y:S05]  /*1b2f0*/  CALL.REL.NOINC `($__internal_31_$__cuda_sm70_shflsync_idx_p) ;  /* 0x00000eb000007944 */ /* 0x002fea0003c00000 */
[----:B------:R-:W-:Y:S01]  /*1b300*/  MOV R5, R34 ;  /* 0x0000002200057202 */ /* 0x000fe20000000f00 */
[----:B------:R-:W-:Y:S05]  /*1b310*/  BRA `(.L_x_1919) ;  /* 0xffffb1f000007947 */ /* 0x000fea000383ffff */
.L_x_1841:
[----:B------:R-:W-:Y:S01]  /*1b320*/  IMAD.MOV.U32 R33, RZ, RZ, R14 ;  /* 0x000000ffff217224 */ /* 0x000fe200078e000e */
[----:B------:R-:W-:Y:S01]  /*1b330*/  MOV R32, RZ ;  /* 0x000000ff00207202 */ /* 0x000fe20000000f00 */
[----:B------:R-:W-:Y:S01]  /*1b340*/  IMAD.MOV.U32 R3, RZ, RZ, 0x181f ;  /* 0x0000181fff037424 */ /* 0x000fe200078e00ff */
[----:B------:R-:W-:Y:S02]  /*1b350*/  MOV R2, 0x1b370 ;  /* 0x0001b37000027802 */ /* 0x000fe40000000f00 */
[----:B-123--:R-:W-:Y:S05]  /*1b360*/  CALL.REL.NOINC `($__internal_31_$__cuda_sm70_shflsync_idx_p) ;  /* 0x00000e4000007944 */ /* 0x00efea0003c00000 */
[----:B------:R-:W-:Y:S01]  /*1b370*/  MOV R0, R34 ;  /* 0x0000002200007202 */ /* 0x000fe20000000f00 */
[----:B------:R-:W-:Y:S05]  /*1b380*/  BRA `(.L_x_1920) ;  /* 0xffffb1a000007947 */ /* 0x000fea000383ffff */
.L_x_1844:
[----:B------:R-:W-:Y:S01]  /*1b390*/  IMAD.MOV.U32 R33, RZ, RZ, R13 ;  /* 0x000000ffff217224 */ /* 0x000fe200078e000d */
[----:B------:R-:W-:Y:S01]  /*1b3a0*/  MOV R32, 0x1 ;  /* 0x0000000100207802 */ /* 0x000fe20000000f00 */
[----:B--2---:R-:W-:Y:S01]  /*1b3b0*/  IMAD.MOV.U32 R3, RZ, RZ, 0x181f ;  /* 0x0000181fff037424 */ /* 0x004fe200078e00ff */
[----:B------:R-:W-:-:S02]  /*1b3c0*/  MOV R2, 0x1b3e0 ;  /* 0x0001b3e000027802 */ /* 0x000fc40000000f00 */
[----:B-1-34-:R-:W-:Y:S05]  /*1b3d0*/  CALL.REL.NOINC `($__internal_31_$__cuda_sm70_shflsync_idx_p) ;  /* 0x00000dd000007944 */ /* 0x01afea0003c00000 */
        /* <DEDUP_REMOVED lines=8> */
.L_x_1847:
[----:B------:R-:W-:Y:S01]  /*1b460*/  IMAD.MOV.U32 R33, RZ, RZ, R13 ;  /* 0x000000ffff217224 */ /* 0x000fe200078e000d */
[----:B------:R-:W-:Y:S01]  /*1b470*/  MOV R32, 0x2 ;  /* 0x0000000200207802 */ /* 0x000fe20000000f00 */
[----:B--2---:R-:W-:Y:S01]  /*1b480*/  IMAD.MOV.U32 R3, RZ, RZ, 0x181f ;  /* 0x0000181fff037424 */ /* 0x004fe200078e00ff */
[----:B------:R-:W-:Y:S02]  /*1b490*/  MOV R2, 0x1b4b0 ;  /* 0x0001b4b000027802 */ /* 0x000fe40000000f00 */
[----:B-1-34-:R-:W-:Y:S05]  /*1b4a0*/  CALL.REL.NOINC `($__internal_31_$__cuda_sm70_shflsync_idx_p) ;  /* 0x00000d0000007944 */ /* 0x01afea0003c00000 */
[----:B------:R-:W-:Y:S01]  /*1b4b0*/  MOV R5, R34 ;  /* 0x0000002200057202 */ /* 0x000fe20000000f00 */
[----:B------:R-:W-:Y:S05]  /*1b4c0*/  BRA `(.L_x_1922) ;  /* 0xffffb2c000007947 */ /* 0x000fea000383ffff */
.L_x_1848:
[----:B------:R-:W-:Y:S01]  /*1b4d0*/  IMAD.MOV.U32 R33, RZ, RZ, R14 ;  /* 0x000000ffff217224 */ /* 0x000fe200078e000e */
[----:B------:R-:W-:Y:S01]  /*1b4e0*/  MOV R32, 0x2 ;  /* 0x0000000200207802 */ /* 0x000fe20000000f00 */
[----:B--2---:R-:W-:Y:S01]  /*1b4f0*/  IMAD.MOV.U32 R3, RZ, RZ, 0x181f ;  /* 0x0000181fff037424 */ /* 0x004fe200078e00ff */
[----:B------:R-:W-:Y:S02]  /*1b500*/  MOV R2, 0x1b520 ;  /* 0x0001b52000027802 */ /* 0x000fe40000000f00 */
[----:B-1-34-:R-:W-:Y:S05]  /*1b510*/  CALL.REL.NOINC `($__internal_31_$__cuda_sm70_shflsync_idx_p) ;  /* 0x00000c9000007944 */ /* 0x01afea0003c00000 */
[----:B------:R-:W-:Y:S01]  /*1b520*/  MOV R0, R34 ;  /* 0x0000002200007202 */ /* 0x000fe20000000f00 */
[----:B------:R-:W-:Y:S05]  /*1b530*/  BRA `(.L_x_1923) ;  /* 0xffffb27000007947 */ /* 0x000fea000383ffff */
.L_x_1851:
[----:B------:R-:W-:Y:S01]  /*1b540*/  IMAD.MOV.U32 R33, RZ, RZ, R13 ;  /* 0x000000ffff217224 */ /* 0x000fe200078e000d */
[----:B------:R-:W-:Y:S01]  /*1b550*/  MOV R32, 0x3 ;  /* 0x0000000300207802 */ /* 0x000fe20000000f00 */
[----:B---3--:R-:W-:Y:S01]  /*1b560*/  IMAD.MOV.U32 R3, RZ, RZ, 0x181f ;  /* 0x0000181fff037424 */ /* 0x008fe200078e00ff */
        /* <DEDUP_REMOVED lines=10> */
.L_x_1853:
[----:B------:R-:W-:Y:S01]  /*1b610*/  IMAD.MOV.U32 R33, RZ, RZ, R5 ;  /* 0x000000ffff217224 */ /* 0x000fe200078e0005 */
[----:B------:R-:W-:Y:S01]  /*1b620*/  MOV R32, RZ ;  /* 0x000000ff00207202 */ /* 0x000fe20000000f00 */
[----:B------:R-:W-:Y:S01]  /*1b630*/  IMAD.MOV.U32 R3, RZ, RZ, 0x1c1f ;  /* 0x00001c1fff037424 */ /* 0x000fe200078e00ff */
[----:B------:R-:W-:Y:S02]  /*1b640*/  MOV R2, 0x1b660 ;  /* 0x0001b66000027802 */ /* 0x000fe40000000f00 */
[----:B--2---:R-:W-:Y:S05]  /*1b650*/  CALL.REL.NOINC `($__internal_31_$__cuda_sm70_shflsync_idx_p) ;  /* 0x00000b5000007944 */ /* 0x004fea0003c00000 */
[----:B------:R-:W-:Y:S01]  /*1b660*/  MOV R4, R34 ;  /* 0x0000002200047202 */ /* 0x000fe20000000f00 */
[----:B------:R-:W-:Y:S05]  /*1b670*/  BRA `(.L_x_1925) ;  /* 0xffffb59000007947 */ /* 0x000fea000383ffff */
.L_x_1854:
[----:B------:R-:W-:Y:S01]  /*1b680*/  IMAD.MOV.U32 R33, RZ, RZ, R14 ;  /* 0x000000ffff217224 */ /* 0x000fe200078e000e */
[----:B------:R-:W-:Y:S01]  /*1b690*/  MOV R32, RZ ;  /* 0x000000ff00207202 */ /* 0x000fe20000000f00 */
[----:B------:R-:W-:Y:S01]  /*1b6a0*/  IMAD.MOV.U32 R3, RZ, RZ, 0x1c1f ;  /* 0x00001c1fff037424 */ /* 0x000fe200078e00ff */
[----:B------:R-:W-:Y:S02]  /*1b6b0*/  MOV R2, 0x1b6d0 ;  /* 0x0001b6d000027802 */ /* 0x000fe40000000f00 */
[----:B-123--:R-:W-:Y:S05]  /*1b6c0*/  CALL.REL.NOINC `($__internal_31_$__cuda_sm70_shflsync_idx_p) ;  /* 0x00000ae000007944 */ /* 0x00efea0003c00000 */
[----:B------:R-:W-:Y:S01]  /*1b6d0*/  MOV R0, R34 ;  /* 0x0000002200007202 */ /* 0x000fe20000000f00 */
[----:B------:R-:W-:Y:S05]  /*1b6e0*/  BRA `(.L_x_1926) ;  /* 0xffffb54000007947 */ /* 0x000fea000383ffff */
.L_x_1857:
        /* <DEDUP_REMOVED lines=13> */
.L_x_1861:
[----:B------:R-:W-:Y:S01]  /*1b7c0*/  IMAD.MOV.U32 R33, RZ, RZ, R5 ;  /* 0x000000ffff217224 */ /* 0x000fe200078e0005 */
[----:B------:R-:W-:Y:S01]  /*1b7d0*/  MOV R32, RZ ;  /* 0x000000ff00207202 */ /* 0x000fe20000000f00 */
[----:B------:R-:W-:Y:S01]  /*1b7e0*/  IMAD.MOV.U32 R3, RZ, RZ, 0x181f ;  /* 0x0000181fff037424 */ /* 0x000fe200078e00ff */
[----:B------:R-:W-:Y:S02]  /*1b7f0*/  MOV R2, 0x1b810 ;  /* 0x0001b81000027802 */ /* 0x000fe40000000f00 */
[----:B--2---:R-:W-:Y:S05]  /*1b800*/  CALL.REL.NOINC `($__internal_31_$__cuda_sm70_shflsync_idx_p) ;  /* 0x000009a000007944 */ /* 0x004fea0003c00000 */
[----:B------:R-:W-:Y:S01]  /*1b810*/  MOV R4, R34 ;  /* 0x0000002200047202 */ /* 0x000fe20000000f00 */
[----:B------:R-:W-:Y:S05]  /*1b820*/  BRA `(.L_x_1928) ;  /* 0xffffd07000007947 */ /* 0x000fea000383ffff */
.L_x_1862:
[----:B------:R-:W-:Y:S01]  /*1b830*/  IMAD.MOV.U32 R33, RZ, RZ, R14 ;  /* 0x000000ffff217224 */ /* 0x000fe200078e000e */
[----:B------:R-:W-:Y:S01]  /*1b840*/  MOV R32, RZ ;  /* 0x000000ff00207202 */ /* 0x000fe20000000f00 */
[----:B------:R-:W-:Y:S01]  /*1b850*/  IMAD.MOV.U32 R3, RZ, RZ, 0x181f ;  /* 0x0000181fff037424 */ /* 0x000fe200078e00ff */
[----:B------:R-:W-:Y:S02]  /*1b860*/  MOV R2, 0x1b880 ;  /* 0x0001b88000027802 */ /* 0x000fe40000000f00 */
[----:B-123--:R-:W-:Y:S05]  /*1b870*/  CALL.REL.NOINC `($__internal_31_$__cuda_sm70_shflsync_idx_p) ;  /* 0x0000093000007944 */ /* 0x00efea0003c00000 */
[----:B------:R-:W-:Y:S01]  /*1b880*/  MOV R0, R34 ;  /* 0x0000002200007202 */ /* 0x000fe20000000f00 */
[----:B------:R-:W-:Y:S05]  /*1b890*/  BRA `(.L_x_1929) ;  /* 0xffffd02000007947 */ /* 0x000fea000383ffff */
.L_x_1865:
[----:B------:R-:W-:Y:S01]  /*1b8a0*/  IMAD.MOV.U32 R33, RZ, RZ, R5 ;  /* 0x000000ffff217224 */ /* 0x000fe200078e0005 */
[----:B------:R-:W-:Y:S01]  /*1b8b0*/  MOV R32, 0x1 ;  /* 0x0000000100207802 */ /* 0x000fe20000000f00 */
[----:B-1----:R-:W-:Y:S01]  /*1b8c0*/  IMAD.MOV.U32 R3, RZ, RZ, 0x181f ;  /* 0x0000181fff037424 */ /* 0x002fe200078e00ff */
[----:B------:R-:W-:-:S02]  /*1b8d0*/  MOV R2, 0x1b8f0 ;  /* 0x0001b8f000027802 */ /* 0x000fc40000000f00 */
[----:B--234-:R-:W-:Y:S05]  /*1b8e0*/  CALL.REL.NOINC `($__internal_31_$__cuda_sm70_shflsync_idx_p) ;  /* 0x000008c000007944 */ /* 0x01cfea0003c00000 */
        /* <DEDUP_REMOVED lines=8> */
.L_x_1868:
[----:B------:R-:W-:Y:S01]  /*1b970*/  IMAD.MOV.U32 R33, RZ, RZ, R5 ;  /* 0x000000ffff217224 */ /* 0x000fe200078e0005 */
[----:B------:R-:W-:Y:S01]  /*1b980*/  MOV R32, 0x2 ;  /* 0x0000000200207802 */ /* 0x000fe20000000f00 */
[----:B-1----:R-:W-:Y:S01]  /*1b990*/  IMAD.MOV.U32 R3, RZ, RZ, 0x181f ;  /* 0x0000181fff037424 */ /* 0x002fe200078e00ff */
[----:B------:R-:W-:Y:S02]  /*1b9a0*/  MOV R2, 0x1b9c0 ;  /* 0x0001b9c000027802 */ /* 0x000fe40000000f00 */
[----:B--234-:R-:W-:Y:S05]  /*1b9b0*/  CALL.REL.NOINC `($__internal_31_$__cuda_sm70_shflsync_idx_p) ;  /* 0x000007f000007944 */ /* 0x01cfea0003c00000 */
[----:B------:R-:W-:Y:S01]  /*1b9c0*/  MOV R4, R34 ;  /* 0x0000002200047202 */ /* 0x000fe20000000f00 */
[----:B------:R-:W-:Y:S05]  /*1b9d0*/  BRA `(.L_x_1931) ;  /* 0xffffd15000007947 */ /* 0x000fea000383ffff */
.L_x_1869:
[----:B------:R-:W-:Y:S01]  /*1b9e0*/  IMAD.MOV.U32 R33, RZ, RZ, R14 ;  /* 0x000000ffff217224 */ /* 0x000fe200078e000e */
[----:B------:R-:W-:Y:S01]  /*1b9f0*/  MOV R32, 0x2 ;  /* 0x0000000200207802 */ /* 0x000fe20000000f00 */
[----:B-1----:R-:W-:Y:S01]  /*1ba00*/  IMAD.MOV.U32 R3, RZ, RZ, 0x181f ;  /* 0x0000181fff037424 */ /* 0x002fe200078e00ff */
[----:B------:R-:W-:Y:S02]  /*1ba10*/  MOV R2, 0x1ba30 ;  /* 0x0001ba3000027802 */ /* 0x000fe40000000f00 */
[----:B--234-:R-:W-:Y:S05]  /*1ba20*/  CALL.REL.NOINC `($__internal_31_$__cuda_sm70_shflsync_idx_p) ;  /* 0x0000078000007944 */ /* 0x01cfea0003c00000 */
[----:B------:R-:W-:Y:S01]  /*1ba30*/  MOV R0, R34 ;  /* 0x0000002200007202 */ /* 0x000fe20000000f00 */
[----:B------:R-:W-:Y:S05]  /*1ba40*/  BRA `(.L_x_1932) ;  /* 0xffffd10000007947 */ /* 0x000fea000383ffff */
.L_x_1872:
        /* <DEDUP_REMOVED lines=13> */
.L_x_1874:
[----:B------:R-:W-:Y:S01]  /*1bb20*/  IMAD.MOV.U32 R33, RZ, RZ, R35 ;  /* 0x000000ffff217224 */ /* 0x000fe200078e0023 */
[----:B------:R-:W-:Y:S01]  /*1bb30*/  MOV R32, RZ ;  /* 0x000000ff00207202 */ /* 0x000fe20000000f00 */
[----:B------:R-:W-:Y:S01]  /*1bb40*/  IMAD.MOV.U32 R3, RZ, RZ, 0x1f ;  /* 0x0000001fff037424 */ /* 0x000fe200078e00ff */
[----:B------:R-:W-:Y:S02]  /*1bb50*/  MOV R2, 0x1bb70 ;  /* 0x0001bb7000027802 */ /* 0x000fe40000000f00 */
[----:B-1-3--:R-:W-:Y:S05]  /*1bb60*/  CALL.REL.NOINC `($__internal_31_$__cuda_sm70_shflsync_idx_p) ;  /* 0x0000064000007944 */ /* 0x00afea0003c00000 */
[----:B------:R-:W-:Y:S01]  /*1bb70*/  MOV R9, R34 ;  /* 0x0000002200097202 */ /* 0x000fe20000000f00 */
[----:B------:R-:W-:Y:S05]  /*1bb80*/  BRA `(.L_x_1934) ;  /* 0xffffd2c000007947 */ /* 0x000fea000383ffff */
.L_x_1875:
[----:B------:R-:W-:Y:S01]  /*1bb90*/  IMAD.MOV.U32 R33, RZ, RZ, R35 ;  /* 0x000000ffff217224 */ /* 0x000fe200078e0023 */
[----:B------:R-:W-:Y:S01]  /*1bba0*/  MOV R32, 0x1 ;  /* 0x0000000100207802 */ /* 0x000fe20000000f00 */
[----:B------:R-:W-:Y:S01]  /*1bbb0*/  IMAD.MOV.U32 R3, RZ, RZ, 0x1f ;  /* 0x0000001fff037424 */ /* 0x000fe200078e00ff */
[----:B------:R-:W-:Y:S02]  /*1bbc0*/  MOV R2, 0x1bbe0 ;  /* 0x0001bbe000027802 */ /* 0x000fe40000000f00 */
[----:B-1234-:R-:W-:Y:S05]  /*1bbd0*/  CALL.REL.NOINC `($__internal_31_$__cuda_sm70_shflsync_idx_p) ;  /* 0x000005d000007944 */ /* 0x01efea0003c00000 */
[----:B------:R-:W-:Y:S01]  /*1bbe0*/  MOV R6, R34 ;  /* 0x0000002200067202 */ /* 0x000fe20000000f00 */
[----:B------:R-:W-:Y:S05]  /*1bbf0*/  BRA `(.L_x_1935) ;  /* 0xffffd27000007947 */ /* 0x000fea000383ffff */
.L_x_1876:
[----:B------:R-:W-:Y:S02]  /*1bc00*/  MOV R3, 0x1 ;  /* 0x0000000100037802 */ /* 0x000fe40000000f00 */
[----:B------:R-:W-:-:S02]  /*1bc10*/  MOV R2, 0x1bc30 ;  /* 0x0001bc3000027802 */ /* 0x000fc40000000f00 */
[----:B--2-4-:R-:W-:Y:S05]  /*1bc20*/  CALL.REL.NOINC `($__internal_32_$__cuda_sm70_shflsync_up_p) ;  /* 0x000005d000007944 */ /* 0x014fea0003c00000 */
[----:B------:R-:W-:Y:S05]  /*1bc30*/  BRA `(.L_x_1936) ;  /* 0xffffd35000007947 */ /* 0x000fea000383ffff */
.L_x_1877:
[----:B------:R-:W-:Y:S02]  /*1bc40*/  MOV R3, 0x2 ;  /* 0x0000000200037802 */ /* 0x000fe40000000f00 */
[----:B------:R-:W-:-:S02]  /*1bc50*/  MOV R2, 0x1bc70 ;  /* 0x0001bc7000027802 */ /* 0x000fc40000000f00 */
[----:B--2-4-:R-:W-:Y:S05]  /*1bc60*/  CALL.REL.NOINC `($__internal_32_$__cuda_sm70_shflsync_up_p) ;  /* 0x0000059000007944 */ /* 0x014fea0003c00000 */
        /* <DEDUP_REMOVED lines=24> */
.L_x_1881:
[----:B------:R-:W-:Y:S02]  /*1bdf0*/  MOV R3, 0x1 ;  /* 0x0000000100037802 */ /* 0x000fe40000000f00 */
[----:B------:R-:W-:Y:S02]  /*1be00*/  MOV R2, 0x1be20 ;  /* 0x0001be2000027802 */ /* 0x000fe40000000f00 */
[----:B--2---:R-:W-:Y:S05]  /*1be10*/  CALL.REL.NOINC `($__internal_32_$__cuda_sm70_shflsync_up_p) ;  /* 0x000003e000007944 */ /* 0x004fea0003c00000 */
[----:B------:R-:W-:Y:S01]  /*1be20*/  MOV R2, R4 ;  /* 0x0000000400027202 */ /* 0x000fe20000000f00 */
[----:B------:R-:W-:Y:S05]  /*1be30*/  BRA `(.L_x_1938) ;  /* 0xffffd3b000007947 */ /* 0x000fea000383ffff */
.L_x_1882:
        /* <DEDUP_REMOVED lines=27> */
.L_x_1884:
[----:B------:R-:W-:Y:S02]  /*1bff0*/  SEL R0, RZ, 0x1, P0 ;  /* 0x00000001ff007807 */ /* 0x000fe40000000000 */
[----:B------:R-:W-:Y:S02]  /*1c000*/  MOV R2, 0x1c020 ;  /* 0x0001c02000027802 */ /* 0x000fe40000000f00 */
[----:B-12---:R-:W-:Y:S05]  /*1c010*/  CALL.REL.NOINC `($__internal_33_$__cuda_sm70_votesync_ballot) ;  /* 0x0000024000007944 */ /* 0x006fea0003c00000 */
[----:B------:R-:W-:Y:S05]  /*1c020*/  BRA `(.L_x_1940) ;  /* 0xffffd35000007947 */ /* 0x000fea000383ffff */
.L_x_1885:
[----:B------:R-:W-:Y:S01]  /*1c030*/  IMAD.MOV.U32 R33, RZ, RZ, R7 ;  /* 0x000000ffff217224 */ /* 0x000fe200078e0007 */
[----:B----4-:R-:W-:Y:S01]  /*1c040*/  MOV R32, R13 ;  /* 0x0000000d00207202 */ /* 0x010fe20000000f00 */
[----:B------:R-:W-:Y:S01]  /*1c050*/  IMAD.MOV.U32 R3, RZ, RZ, 0x1f ;  /* 0x0000001fff037424 */ /* 0x000fe200078e00ff */
[----:B------:R-:W-:Y:S02]  /*1c060*/  MOV R2, 0x1c080 ;  /* 0x0001c08000027802 */ /* 0x000fe40000000f00 */
[----:B-123--:R-:W-:Y:S05]  /*1c070*/  CALL.REL.NOINC `($__internal_31_$__cuda_sm70_shflsync_idx_p) ;  /* 0x0000013000007944 */ /* 0x00efea0003c00000 */
[----:B------:R-:W-:Y:S01]  /*1c080*/  IMAD.MOV.U32 R12, RZ, RZ, R34 ;  /* 0x000000ffff0c7224 */ /* 0x000fe200078e0022 */
[----:B------:R-:W-:Y:S01]  /*1c090*/  MOV R32, R13 ;  /* 0x0000000d00207202 */ /* 0x000fe20000000f00 */
[----:B------:R-:W-:Y:S01]  /*1c0a0*/  IMAD.MOV.U32 R33, RZ, RZ, R8 ;  /* 0x000000ffff217224 */ /* 0x000fe200078e0008 */
[----:B------:R-:W-:Y:S02]  /*1c0b0*/  MOV R3, 0x1f ;  /* 0x0000001f00037802 */ /* 0x000fe40000000f00 */
[----:B------:R-:W-:-:S02]  /*1c0c0*/  MOV R2, 0x1c0e0 ;  /* 0x0001c0e000027802 */ /* 0x000fc40000000f00 */
[----:B------:R-:W-:Y:S05]  /*1c0d0*/  CALL.REL.NOINC `($__internal_31_$__cuda_sm70_shflsync_idx_p) ;  /* 0x000000d000007944 */ /* 0x000fea0003c00000 */
[----:B------:R-:W-:Y:S01]  /*1c0e0*/  MOV R5, R34 ;  /* 0x0000002200057202 */ /* 0x000fe20000000f00 */
[----:B------:R-:W-:Y:S05]  /*1c0f0*/  BRA `(.L_x_1941) ;  /* 0xffffd2c000007947 */ /* 0x000fea000383ffff */
.L_x_1888:
[----:B------:R-:W-:Y:S01]  /*1c100*/  IMAD.MOV.U32 R33, RZ, RZ, R4 ;  /* 0x000000ffff217224 */ /* 0x000fe200078e0004 */
[----:B------:R-:W-:Y:S01]  /*1c110*/  MOV R32, R0 ;  /* 0x0000000000207202 */ /* 0x000fe20000000f00 */
[----:B------:R-:W-:Y:S01]  /*1c120*/  IMAD.MOV.U32 R3, RZ, RZ, 0x1f ;  /* 0x0000001fff037424 */ /* 0x000fe200078e00ff */
[----:B------:R-:W-:-:S02]  /*1c130*/  MOV R2, 0x1c150 ;  /* 0x0001c15000027802 */ /* 0x000fc40000000f00 */
[----:B-12-4-:R-:W-:Y:S05]  /*1c140*/  CALL.REL.NOINC `($__internal_31_$__cuda_sm70_shflsync_idx_p) ;  /* 0x0000006000007944 */ /* 0x016fea0003c00000 */
[----:B------:R-:W-:Y:S01]  /*1c150*/  MOV R15, R34 ;  /* 0x00000022000f7202 */ /* 0x000fe20000000f00 */
[----:B------:R-:W-:Y:S05]  /*1c160*/  BRA `(.L_x_1887) ;  /* 0xffffd2b000007947 */ /* 0x000fea000383ffff */
        .weak           $__internal_30_$__cuda_sm70_shflsync_bfly_p
        .type           $__internal_30_$__cuda_sm70_shflsync_bfly_p,@function
        .size           $__internal_30_$__cuda_sm70_shflsync_bfly_p,($__internal_31_$__cuda_sm70_shflsync_idx_p - $__internal_30_$__cuda_sm70_shflsync_bfly_p)
$__internal_30_$__cuda_sm70_shflsync_bfly_p:
[----:B------:R-:W-:Y:S04]  /*1c170*/  WARPSYNC R224 ;  /* 0x000000e000007348 */ /* 0x000fe80003800000 */
[----:B------:R1:W2:Y:S02]  /*1c180*/  SHFL.BFLY PT, R22, R4, R3, R225 ;  /* 0x0c00000304167389 */ /* 0x0002a400000e00e1 */
[----:B-1----:R-:W-:-:S04]  /*1c190*/  MOV R3, 0x0 ;  /* 0x0000000000037802 */ /* 0x002fc80000000f00 */
[----:B--2---:R-:W-:Y:S05]  /*1c1a0*/  RET.REL.NODEC R2 `(_ZN7cutlass13device_kernelIN5flash19enable_sm80_to_sm89INS1_16FlashAttnFwdSm80INS1_25CollectiveMainloopFwdSm80ILi8ELi2ELb0EN4cute5tupleIJNS5_1CILi128EEENS7_ILi64EEENS7_ILi192EEEEEELi192ENS_10bfloat16_tEfNS_4arch4Sm80ELb0ELb0ELb1ELb1ELb1ELb1ELb1ELb1EEENS1_21CollectiveEpilogueFwdINS6_IJS8_SA_S9_EEENS6_IJNS7_ILi1EEESI_SI_EEESC_SE_Li256ELb1ELb1ELb1ELb0EEENS1_36VarlenDynamicPersistentTileSchedulerILi128ELi64ELi256ELi256ELb1ELb1ELb0ELb0ELb1ELb1EEEEEEEEEvNT_6ParamsE) ;  /* 0xfffe3e5002007950 */ /* 0x004fea0003c3ffff */
        .weak           $__internal_31_$__cuda_sm70_shflsync_idx_p
        .type           $__internal_31_$__cuda_sm70_shflsync_idx_p,@function
        .size           $__internal_31_$__cuda_sm70_shflsync_idx_p,($__internal_32_$__cuda_sm70_shflsync_up_p - $__internal_31_$__cuda_sm70_shflsync_idx_p)
$__internal_31_$__cuda_sm70_shflsync_idx_p:
[----:B------:R-:W-:-:S04]  /*1c1b0*/  MOV R34, 0xffffffff ;  /* 0xffffffff00227802 */ /* 0x000fc80000000f00 */
[----:B------:R-:W-:Y:S04]  /*1c1c0*/  WARPSYNC R34 ;  /* 0x0000002200007348 */ /* 0x000fe80003800000 */
[----:B------:R1:W2:Y:S02]  /*1c1d0*/  SHFL.IDX PT, R34, R33, R32, R3 ;  /* 0x0000002021227389 */ /* 0x0002a400000e0003 */
[----:B-1----:R-:W-:-:S04]  /*1c1e0*/  MOV R3, 0x0 ;  /* 0x0000000000037802 */ /* 0x002fc80000000f00 */
[----:B--2---:R-:W-:Y:S05]  /*1c1f0*/  RET.REL.NODEC R2 `(_ZN7cutlass13device_kernelIN5flash19enable_sm80_to_sm89INS1_16FlashAttnFwdSm80INS1_25CollectiveMainloopFwdSm80ILi8ELi2ELb0EN4cute5tupleIJNS5_1CILi128EEENS7_ILi64EEENS7_ILi192EEEEEELi192ENS_10bfloat16_tEfNS_4arch4Sm80ELb0ELb0ELb1ELb1ELb1ELb1ELb1ELb1EEENS1_21CollectiveEpilogueFwdINS6_IJS8_SA_S9_EEENS6_IJNS7_ILi1EEESI_SI_EEESC_SE_Li256ELb1ELb1ELb1ELb0EEENS1_36VarlenDynamicPersistentTileSchedulerILi128ELi64ELi256ELi256ELb1ELb1ELb0ELb0ELb1ELb1EEEEEEEEEvNT_6ParamsE) ;  /* 0xfffe3e0002007950 */ /* 0x004fea0003c3ffff */
        .weak           $__internal_32_$__cuda_sm70_shflsync_up_p
        .type           $__internal_32_$__cuda_sm70_shflsync_up_p,@function
        .size           $__internal_32_$__cuda_sm70_shflsync_up_p,($__internal_33_$__cuda_sm70_votesync_ballot - $__internal_32_$__cuda_sm70_shflsync_up_p)
$__internal_32_$__cuda_sm70_shflsync_up_p:
[----:B------:R-:W-:Y:S02]  /*1c200*/  MOV R4, RZ ;  /* 0x000000ff00047202 */ /* 0x000fe40000000f00 */
[----:B------:R-:W-:-:S04]  /*1c210*/  MOV R12, 0xffffffff ;  /* 0xffffffff000c7802 */ /* 0x000fc80000000f00 */
[----:B------:R-:W-:Y:S04]  /*1c220*/  WARPSYNC R12 ;  /* 0x0000000c00007348 */ /* 0x000fe80003800000 */
[----:B------:R1:W2:Y:S02]  /*1c230*/  SHFL.UP PT, R4, R0, R3, R4 ;  /* 0x0400000300047389 */ /* 0x0002a400000e0004 */
[----:B-1----:R-:W-:-:S04]  /*1c240*/  MOV R3, 0x0 ;  /* 0x0000000000037802 */ /* 0x002fc80000000f00 */
[----:B--2---:R-:W-:Y:S05]  /*1c250*/  RET.REL.NODEC R2 `(_ZN7cutlass13device_kernelIN5flash19enable_sm80_to_sm89INS1_16FlashAttnFwdSm80INS1_25CollectiveMainloopFwdSm80ILi8ELi2ELb0EN4cute5tupleIJNS5_1CILi128EEENS7_ILi64EEENS7_ILi192EEEEEELi192ENS_10bfloat16_tEfNS_4arch4Sm80ELb0ELb0ELb1ELb1ELb1ELb1ELb1ELb1EEENS1_21CollectiveEpilogueFwdINS6_IJS8_SA_S9_EEENS6_IJNS7_ILi1EEESI_SI_EEESC_SE_Li256ELb1ELb1ELb1ELb0EEENS1_36VarlenDynamicPersistentTileSchedulerILi128ELi64ELi256ELi256ELb1ELb1ELb0ELb0ELb1ELb1EEEEEEEEEvNT_6ParamsE) ;  /* 0xfffe3da002007950 */ /* 0x004fea0003c3ffff */
        .weak           $__internal_33_$__cuda_sm70_votesync_ballot
        .type           $__internal_33_$__cuda_sm70_votesync_ballot,@function
        .size           $__internal_33_$__cuda_sm70_votesync_ballot,(.L_x_6252 - $__internal_33_$__cuda_sm70_votesync_ballot)
$__internal_33_$__cuda_sm70_votesync_ballot:
[----:B------:R-:W-:Y:S01]  /*1c260*/  ISETP.NE.U32.AND P0, PT, R0, 0x1, PT ;  /* 0x000000010000780c */ /* 0x000fe20003f05070 */
[----:B------:R-:W-:-:S04]  /*1c270*/  IMAD.MOV.U32 R3, RZ, RZ, -0x1 ;  /* 0xffffffffff037424 */ /* 0x000fc800078e00ff */
[----:B------:R-:W-:Y:S08]  /*1c280*/  WARPSYNC R3 ;  /* 0x0000000300007348 */ /* 0x000ff00003800000 */
[----:B------:R-:W-:-:S04]  /*1c290*/  VOTE.ANY R0, PT, !P0 ;  /* 0x0000000000007806 */ /* 0x000fc800040e0100 */
[----:B------:R-:W-:Y:S01]  /*1c2a0*/  LOP3.LUT R0, R0, R3, RZ, 0xc0, !PT ;  /* 0x0000000300007212 */ /* 0x000fe200078ec0ff */
[----:B------:R-:W-:-:S04]  /*1c2b0*/  IMAD.MOV.U32 R3, RZ, RZ, 0x0 ;  /* 0x00000000ff037424 */ /* 0x000fc800078e00ff */
[----:B------:R-:W-:Y:S05]  /*1c2c0*/  RET.REL.NODEC R2 `(_ZN7cutlass13device_kernelIN5flash19enable_sm80_to_sm89INS1_16FlashAttnFwdSm80INS1_25CollectiveMainloopFwdSm80ILi8ELi2ELb0EN4cute5tupleIJNS5_1CILi128EEENS7_ILi64EEENS7_ILi192EEEEEELi192ENS_10bfloat16_tEfNS_4arch4Sm80ELb0ELb0ELb1ELb1ELb1ELb1ELb1ELb1EEENS1_21CollectiveEpilogueFwdINS6_IJS8_SA_S9_EEENS6_IJNS7_ILi1EEESI_SI_EEESC_SE_Li256ELb1ELb1ELb1ELb0EEENS1_36VarlenDynamicPersistentTileSchedulerILi128ELi64ELi256ELi256ELb1ELb1ELb0ELb0ELb1ELb1EEEEEEEEEvNT_6ParamsE) ;  /* 0xfffe3d3002007950 */ /* 0x000fea0003c3ffff */
.L_x_1942:
        /* <DEDUP_REMOVED lines=11> */
.L_x_6252:


//--------------------- .text._ZN7cutlass13device_kernelIN5flash19enable_sm80_to_sm89INS1_16FlashAttnFwdSm80INS1_25CollectiveMainloopFwdSm80ILi8ELi2ELb0EN4cute5tupleIJNS5_1CILi128EEENS7_ILi64EEENS7_ILi192EEEEEELi192ENS_10bfloat16_tEfNS_4arch4Sm80ELb0ELb1ELb1ELb0ELb1ELb0ELb1ELb1EEENS1_21CollectiveEpilogueFwdINS6_IJS8_SA_S9_EEENS6_IJNS7_ILi1EEESI_SI_EEESC_SE_Li256ELb0ELb1ELb1ELb0EEENS1_19SingleTileSchedulerILb0ELb1ELb1ELi128EEEEEEEEEvNT_6ParamsE --------------------------
	.section	.text._ZN7cutlass13device_kernelIN5flash19enable_sm80_to_sm89INS1_16FlashAttnFwdSm80INS1_25CollectiveMainloopFwdSm80ILi8ELi2ELb0EN4cute5tupleIJNS5_1CILi128EEENS7_ILi64EEENS7_ILi192EEEEEELi192ENS_10bfloat16_tEfNS_4arch4Sm80ELb0ELb1ELb1ELb0ELb1ELb0ELb1ELb1EEENS1_21CollectiveEpilogueFwdINS6_IJS8_SA_S9_EEENS6_IJNS7_ILi1EEESI_SI_EEESC_SE_Li256ELb0ELb1ELb1ELb0EEENS1_19SingleTileSchedulerILb0ELb1ELb1ELi128EEEEEEEEEvNT_6ParamsE,"ax",@progbits
	.sectioninfo	@"SHI_REGISTERS=250"
	.align	128
.text._ZN7cutlass13device_kernelIN5flash19enable_sm80_to_sm89INS1_16FlashAttnFwdSm80INS1_25CollectiveMainloopFwdSm80ILi8ELi2ELb0EN4cute5tupleIJNS5_1CILi128EEENS7_ILi64EEENS7_ILi192EEEEEELi192ENS_10bfloat16_tEfNS_4arch4Sm80ELb0ELb1ELb1ELb0ELb1ELb0ELb1ELb1EEENS1_21CollectiveEpilogueFwdINS6_IJS8_SA_S9_EEENS6_IJNS7_ILi1EEESI_SI_EEESC_SE_Li256ELb0ELb1ELb1ELb0EEENS1_19SingleTileSchedulerILb0ELb1ELb1ELi128EEEEEEEEEvNT_6ParamsE:
        .type           _ZN7cutlass13device_kernelIN5flash19enable_sm80_to_sm89INS1_16FlashAttnFwdSm80INS1_25CollectiveMainloopFwdSm80ILi8ELi2ELb0EN4cute5tupleIJNS5_1CILi128EEENS7_ILi64EEENS7_ILi192EEEEEELi192ENS_10bfloat16_tEfNS_4arch4Sm80ELb0ELb1ELb1ELb0ELb1ELb0ELb1ELb1EEENS1_21CollectiveEpilogueFwdINS6_IJS8_SA_S9_EEENS6_IJNS7_ILi1EEESI_SI_EEESC_SE_Li256ELb0ELb1ELb1ELb0EEENS1_19SingleTileSchedulerILb0ELb1ELb1ELi128EEEEEEEEEvNT_6ParamsE,@function
        .size           _ZN7cutlass13device_kernelIN5flash19enable_sm80_to_sm89INS1_16FlashAttnFwdSm80INS1_25CollectiveMainloopFwdSm80ILi8ELi2ELb0EN4cute5tupleIJNS5_1CILi128EEENS7_ILi64EEENS7_ILi192EEEEEELi192ENS_10bfloat16_tEfNS_4arch4Sm80ELb0ELb1ELb1ELb0ELb1ELb0ELb1ELb1EEENS1_21CollectiveEpilogueFwdINS6_IJS8_SA_S9_EEENS6_IJNS7_ILi1EEESI_SI_EEESC_SE_Li256ELb0ELb1ELb1ELb0EEENS1_19SingleTileSchedulerILb0ELb1ELb1ELi128EEEEEEEEEvNT_6ParamsE,(.L_x_6257 - _ZN7cutlass13device_kernelIN5flash19enable_sm80_to_sm89INS1_16FlashAttnFwdSm80INS1_25CollectiveMainloopFwdSm80ILi8ELi2ELb0EN4cute5tupleIJNS5_1CILi128EEENS7_ILi64EEENS7_ILi192EEEEEELi192ENS_10bfloat16_tEfNS_4arch4Sm80ELb0ELb1ELb1ELb0ELb1ELb0ELb1ELb1EEENS1_21CollectiveEpilogueFwdINS6_IJS8_SA_S9_EEENS6_IJNS7_ILi1EEESI_SI_EEESC_SE_Li256ELb0ELb1ELb1ELb0EEENS1_19SingleTileSchedulerILb0ELb1ELb1ELi128EEEEEEEEEvNT_6ParamsE)
        .other          _ZN7cutlass13device_kernelIN5flash19enable_sm80_to_sm89INS1_16FlashAttnFwdSm80INS1_25CollectiveMainloopFwdSm80ILi8ELi2ELb0EN4cute5tupleIJNS5_1CILi128EEENS7_ILi64EEENS7_ILi192EEEEEELi192ENS_10bfloat16_tEfNS_4arch4Sm80ELb0ELb1ELb1ELb0ELb1ELb0ELb1ELb1EEENS1_21CollectiveEpilogueFwdINS6_IJS8_SA_S9_EEENS6_IJNS7_ILi1EEESI_SI_EEESC_SE_Li256ELb0ELb1ELb1ELb0EEENS1_19SingleTileSchedulerILb0ELb1ELb1ELi128EEEEEEEEEvNT_6ParamsE,@"STO_CUDA_ENTRY STV_DEFAULT"
_ZN7cutlass13device_kernelIN5flash19enable_sm80_to_sm89INS1_16FlashAttnFwdSm80INS1_25CollectiveMainloopFwdSm80ILi8ELi2ELb0EN4cute5tupleIJNS5_1CILi128EEENS7_ILi64EEENS7_ILi192EEEEEELi192ENS_10bfloat16_tEfNS_4arch4Sm80ELb0ELb1ELb1ELb0ELb1ELb0ELb1ELb1EEENS1_21CollectiveEpilogueFwdINS6_IJS8_SA_S9_EEENS6_IJNS7_ILi1EEESI_SI_EEESC_SE_Li256ELb0ELb1ELb1ELb0EEENS1_19SingleTileSchedulerILb0ELb1ELb1ELi128EEEEEEEEEvNT_6ParamsE:
        /* <DEDUP_REMOVED lines=17> */
.L_x_1943:
[----:B------:R-:W-:Y:S02]  /*0110*/  ULDC.64 UR4, c[0x0][0x550] ;  /* 0x0001540000047ab9 */ /* 0x000fe40000000a00 */
[----:B------:R-:W-:Y:S02]  /*0120*/  UISETP.NE.AND UP0, UPT, UR4, 0x1, UPT ;  /* 0x000000010400788c */ /* 0x000fe4000bf05270 */
[----:B------:R-:W-:-:S02]  /*0130*/  UIMAD.WIDE.U32 UR10, UR6, UR5, URZ ;  /* 0x00000005060a72a5 */ /* 0x000fc4000f8e003f */
[----:B------:R-:W-:Y:S02]  /*0140*/  ULDC UR4, c[0x0][0x558] ;  /* 0x0001560000047ab9 */ /* 0x000fe40000000800 */
[----:B------:R-:W-:-:S05]  /*0150*/  UMOV UR14, UR6 ;  /* 0x00000006000e7c82 */ /* 0x000fca0008000000 */
[----:B------:R-:W-:-:S03]  /*0160*/  @UP0 USHF.R.U32.HI UR14, URZ, UR4, UR11 ;  /* 0x000000043f0e0299 */ /* 0x000fc6000801160b */
.L_x_1944:
[----:B------:R-:W-:Y:S01]  /*0170*/  ISETP.LE.AND P0, PT, RZ, UR8, PT ;  /* 0x00000008ff007c0c */ /* 0x000fe2000bf03270 */
[----:B------:R-:W-:Y:S02]  /*0180*/  UIADD3 UR4, -UR14, URZ, URZ ;  /* 0x0000003f0e047290 */ /* 0x000fe4000fffe13f */
[----:B------:R-:W-:Y:S02]  /*0190*/  ULDC UR7, c[0x0][0x550] ;  /* 0x0001540000077ab9 */ /* 0x000fe40000000800 */
[----:B------:R-:W-:-:S08]  /*01a0*/  UIMAD UR7, UR4, UR7, UR6 ;  /* 0x00000007040772a4 */ /* 0x000fd0000f8e0206 */
[----:B------:R-:W-:Y:S05]  /*01b0*/  @!P0 EXIT ;  /* 0x000000000000894d */ /* 0x000fea0003800000 */
[----:B------:R-:W-:Y:S01]  /*01c0*/  ULDC.64 UR4, c[0x0][0x370] ;  /* 0x0000dc0000047ab9 */ /* 0x000fe20000000a00 */
[----:B------:R-:W-:Y:S01]  /*01d0*/  IMAD.MOV.U32 R202, RZ, RZ, RZ ;  /* 0x000000ffffca7224 */ /* 0x000fe200078e00ff */
[----:B------:R-:W-:Y:S02]  /*01e0*/  UISETP.NE.U32.AND UP0, UPT, URZ, UR4, UPT ;  /* 0x000000043f00728c */ /* 0x000fe4000bf05070 */
[----:B------:R-:W-:Y:S02]  /*01f0*/  ULDC.64 UR10, c[0x0][0x370] ;  /* 0x0000dc00000a7ab9 */ /* 0x000fe40000000a00 */
[----:B------:R-:W-:Y:S01]  /*0200*/  UISETP.NE.AND.EX UP0, UPT, URZ, UR5, UPT, UP0 ;  /* 0x000000053f00728c */ /* 0x000fe2000bf05300 */
[----:B------:R-:W1:Y:S01]  /*0210*/  S2UR UR6, SR_CTAID.X ;  /* 0x00000000000679c3 */ /* 0x000e620000002500 */
[----:B------:R-:W-:Y:S02]  /*0220*/  ULDC UR12, c[0x0][0x2ac] ;  /* 0x0000ab00000c7ab9 */ /* 0x000fe40000000800 */
[----:B------:R-:W-:-:S02]  /*0230*/  ULDC.64 UR20, c[0x0][0x118] ;  /* 0x0000460000147ab9 */ /* 0x000fc40000000a00 */
[----:B------:R-:W-:-:S05]  /*0240*/  PLOP3.LUT P0, PT, PT, PT, UP0, 0x80, 0x0 ;  /* 0x000000000000781c */ /* 0x000fca0003f0f008 */
[----:B------:R-:W-:Y:S02]  /*0250*/  @UP0 UMOV UR4, 0x4 ;  /* 0x0000000400040882 */ /* 0x000fe40000000000 */
[----:B------:R-:W-:-:S06]  /*0260*/  @UP0 UIMAD.WIDE UR4, UR8, UR4, UR10 ;  /* 0x00000004080402a5 */ /* 0x000fcc000f8e020a */
[----:B------:R-:W-:Y:S01]  /*0270*/  MOV R2, UR4 ;  /* 0x0000000400027c02 */ /* 0x000fe20008000f00 */
[----:B------:R-:W-:Y:S01]  /*0280*/  ULDC UR4, c[0x0][0x2c4] ;  /* 0x0000b10000047ab9 */ /* 0x000fe20000000800 */
[----:B------:R-:W-:Y:S01]  /*0290*/  IMAD.U32 R3, RZ, RZ, UR5 ;  /* 0x00000005ff037e24 */ /* 0x000fe2000f8e00ff */
[----:B------:R-:W-:Y:S02]  /*02a0*/  UISETP.NE.AND UP1, UPT, UR4, 0x1, UPT ;  /* 0x000000010400788c */ /* 0x000fe4000bf25270 */
[----:B-1----:R-:W-:Y:S02]  /*02b0*/  USHF.L.U32 UR24, UR6, 0x7, URZ ;  /* 0x0000000706187899 */ /* 0x002fe4000800063f */
[----:B------:R1:W5:Y:S01]  /*02c0*/  @P0 LDG.E R202, [R2.64] ;  /* 0x0000001402ca0981 */ /* 0x000362000c1e1900 */
[----:B------:R-:W-:Y:S02]  /*02d0*/  ULDC.64 UR4, c[0x0][0x2c8] ;  /* 0x0000b20000047ab9 */ /* 0x000fe40000000a00 */
[----:B------:R-:W-:-:S04]  /*02e0*/  UIADD3 UR9, UR24, 0x7f, URZ ;  /* 0x0000007f18097890 */ /* 0x000fc8000fffe03f */
[----:B------:R-:W-:-:S04]  /*02f0*/  @UP1 UIADD3 UR10, UR24, 0x7f, URZ ;  /* 0x0000007f180a1890 */ /* 0x000fc8000fffe03f */
[----:B------:R-:W-:-:S03]  /*0300*/  UIMAD.WIDE.U32 UR10, UR10, UR4, URZ ;  /* 0x000000040a0a72a5 */ /* 0x000fc6000f8e003f */
[----:B------:R-:W-:Y:S02]  /*0310*/  ULDC UR4, c[0x0][0x1d0] ;  /* 0x0000740000047ab9 */ /* 0x000fe40000000800 */
[----:B------:R-:W-:Y:S02]  /*0320*/  @UP1 USHF.R.U32.HI UR9, URZ, UR5, UR11 ;  /* 0x000000053f091299 */ /* 0x000fe4000801160b */
[----:B------:R-:W-:Y:S02]  /*0330*/  UIMAD UR12, UR12, UR4, URZ ;  /* 0x000000040c0c72a4 */ /* 0x000fe4000f8e023f */
[----:B------:R-:W-:Y:S02]  /*0340*/  UMOV UR10, 0x1 ;  /* 0x00000001000a7882 */ /* 0x000fe40000000000 */
[----:B------:R-:W-:Y:S02]  /*0350*/  ULDC.64 UR4, c[0x0][0x328] ;  /* 0x0000ca0000047ab9 */ /* 0x000fe40000000a00 */
[----:B------:R-:W-:-:S02]  /*0360*/  UISETP.LE.AND UP0, UPT, UR10, UR5, UPT ;  /* 0x000000050a00728c */ /* 0x000fc4000bf03270 */
[----:B------:R-:W-:Y:S02]  /*0370*/  ULDC UR11, c[0x0][0x168] ;  /* 0x00005a00000b7ab9 */ /* 0x000fe40000000800 */
[----:B------:R-:W-:Y:S02]  /*0380*/  UIADD3 UR11, UR12, -UR11, UR10 ;  /* 0x8000000b0c0b7290 */ /* 0x000fe4000fffe00a */
[----:B------:R-:W-:Y:S02]  /*0390*/  PLOP3.LUT P0, PT, PT, PT, UP0, 0x40, 0x0 ;  /* 0x000000000000781c */ /* 0x000fe40003f0e808 */
[----:B------:R-:W-:-:S04]  /*03a0*/  UIADD3 UR5, UR11, UR9, URZ ;  /* 0x000000090b057290 */ /* 0x000fc8000fffe03f */
[----:B------:R-:W-:-:S07]  /*03b0*/  UIADD3 UR9, UR5, UR4, URZ ;  /* 0x0000000405097290 */ /* 0x000fce000fffe03f */
[----:B------:R-:W-:Y:S05]  /*03c0*/  @P0 BRA `(.L_x_1945) ;  /* 0x0000016000000947 */ /* 0x000fea0003800000 */
[----:B-1----:R-:W-:Y:S01]  /*03d0*/  ISETP.LT.AND P0, PT, RZ, UR5, PT ;  /* 0x00000005ff007c0c */ /* 0x002fe2000bf01270 */
        /* <DEDUP_REMOVED lines=11> */
.L_x_1946:
[----:B------:R-:W-:Y:S02]  /*0490*/  ULDC UR4, c[0x0][0x32c] ;  /* 0x0000cb0000047ab9 */ /* 0x000fe40000000800 */
[----:B------:R-:W-:-:S03]  /*04a0*/  UISETP.NE.AND UP2, UPT, UR10, UR4, UPT ;  /* 0x000000040a00728c */ /* 0x000fc6000bf45270 */
[----:B------:R-:W-:Y:S02]  /*04b0*/  ULDC.64 UR4, c[0x0][0x330] ;  /* 0x0000cc0000047ab9 */ /* 0x000fe40000000a00 */
[----:B------:R-:W-:-:S07]  /*04c0*/  UIMAD.WIDE.U32 UR16, UR11, UR4, URZ ;  /* 0x000000040b1072a5 */ /* 0x000fce000f8e003f */
[----:B------:R-:W-:Y:S02]  /*04d0*/  @UP2 UMOV UR13, UR17 ;  /* 0x00000011000d2c82 */ /* 0x000fe40008000000 */
[----:B------:R-:W-:Y:S02]  /*04e0*/  @UP2 USHF.R.U32.HI UR11, URZ, UR5, UR13 ;  /* 0x000000053f0b2299 */ /* 0x000fe4000801160d */
.L_x_1947:
[----:B------:R-:W-:Y:S02]  /*04f0*/  ULDC UR4, c[0x0][0x32c] ;  /* 0x0000cb0000047ab9 */ /* 0x000fe40000000800 */
[----:B------:R-:W-:-:S04]  /*0500*/  UIMAD UR4, UR11, UR4, UR4 ;  /* 0x000000040b0472a4 */ /* 0x000fc8000f8e0204 */
[----:B------:R-:W-:-:S04]  /*0510*/  UISETP.LT.AND UP2, UPT, UR9, UR4, UPT ;  /* 0x000000040900728c */ /* 0x000fc8000bf41270 */
[----:B------:R-:W-:Y:S02]  /*0520*/  USEL UR9, UR9, UR4, UP2 ;  /* 0x0000000409097287 */ /* 0x000fe40009000000 */
.L_x_1945:
[----:B-1----:R-:W-:Y:S01]  /*0530*/  UIADD3 UR10, UR12, 0x3f, URZ ;  /* 0x0000003f0c0a7890 */ /* 0x002fe2000fffe03f */
        /* <DEDUP_REMOVED lines=33> */
.L_x_1949:
[----:B------:R-:W-:Y:S02]  /*0750*/  ULDC UR4, c[0x0][0x32c] ;  /* 0x0000cb0000047ab9 */ /* 0x000fe40000000800 */
[----:B------:R-:W-:-:S03]  /*0760*/  UISETP.NE.AND UP2, UPT, UR4, 0x1, UPT ;  /* 0x000000010400788c */ /* 0x000fc6000bf45270 */
[----:B------:R-:W-:Y:S02]  /*0770*/  ULDC.64 UR4, c[0x0][0x330] ;  /* 0x0000cc0000047ab9 */ /* 0x000fe40000000a00 */
[----:B------:R-:W-:-:S07]  /*0780*/  UIMAD.WIDE.U32 UR16, UR11, UR4, URZ ;  /* 0x000000040b1072a5 */ /* 0x000fce000f8e003f */
[----:B------:R-:W-:Y:S02]  /*0790*/  @UP2 UMOV UR13, UR17 ;  /* 0x00000011000d2c82 */ /* 0x000fe40008000000 */
[----:B------:R-:W-:Y:S02]  /*07a0*/  @UP2 USHF.R.U32.HI UR11, URZ, UR5, UR13 ;  /* 0x000000053f0b2299 */ /* 0x000fe4000801160d */
.L_x_1950:
[----:B------:R-:W-:Y:S02]  /*07b0*/  ULDC UR4, c[0x0][0x32c] ;  /* 0x0000cb0000047ab9 */ /* 0x000fe40000000800 */
[----:B------:R-:W-:-:S04]  /*07c0*/  UIMAD UR4, UR11, UR4, URZ ;  /* 0x000000040b0472a4 */ /* 0x000fc8000f8e023f */
[----:B------:R-:W-:-:S04]  /*07d0*/  UISETP.LT.AND UP2, UPT, UR10, UR4, UPT ;  /* 0x000000040a00728c */ /* 0x000fc8000bf41270 */
[----:B------:R-:W-:-:S04]  /*07e0*/  USEL UR10, UR10, UR4, !UP2 ;  /* 0x000000040a0a7287 */ /* 0x000fc8000d000000 */
.L_x_1948:
        /* <DEDUP_REMOVED lines=16> */
[-C--:B------:R-:W-:Y:S01]  /*08f0*/  IABS R2, R0.reuse ;  /* 0x0000000000027213 */ /* 0x080fe20000000000 */
[----:B------:R-:W-:Y:S01]  /*0900*/  UIADD3 UR17, -UR11, UR17, URZ ;  /* 0x000000110b117290 */ /* 0x000fe2000fffe13f */
[----:B------:R-:W-:Y:S02]  /*0910*/  IABS R0, R0 ;  /* 0x0000000000007213 */ /* 0x000fe40000000000 */
[----:B------:R1:W2:Y:S03]  /*0920*/  R2UR UR16, R2 ;  /* 0x00000000021073c2 */ /* 0x0002a600000e0000 */
[----:B------:R-:W-:Y:S01]  /*0930*/  IMAD.U32 R4, RZ, RZ, UR17 ;  /* 0x00000011ff047e24 */ /* 0x000fe2000f8e00ff */
[----:B------:R-:W-:Y:S01]  /*0940*/  ULOP3.LUT UR17, UR17, UR5, URZ, 0x3c, !UPT ;  /* 0x0000000511117292 */ /* 0x000fe2000f8e3c3f */
[----:B------:R-:W-:-:S04]  /*0950*/  IMAD.MOV R0, RZ, RZ, -R0 ;  /* 0x000000ffff007224 */ /* 0x000fc800078e0a00 */
[----:B------:R-:W3:Y:S01]  /*0960*/  R2UR UR10, R0 ;  /* 0x00000000000a73c2 */ /* 0x000ee200000e0000 */
[----:B-1----:R-:W-:Y:S01]  /*0970*/  IABS R2, R4 ;  /* 0x0000000400027213 */ /* 0x002fe20000000000 */
[----:B--2---:R-:W1:Y:S06]  /*0980*/  I2F.RP R5, UR16 ;  /* 0x0000001000057d06 */ /* 0x004e6c0008209400 */
[----:B------:R-:W2:Y:S02]  /*0990*/  R2UR UR13, R2 ;  /* 0x00000000020d73c2 */ /* 0x000ea400000e0000 */
[----:B-1----:R-:W1:Y:S02]  /*09a0*/  MUFU.RCP R3, R5 ;  /* 0x0000000500037308 */ /* 0x002e640000001000 */
[----:B-1----:R-:W-:-:S06]  /*09b0*/  IADD3 R3, R3, 0xffffffe, RZ ;  /* 0x0ffffffe03037810 */ /* 0x002fcc0007ffe0ff */
[----:B------:R-:W1:Y:S02]  /*09c0*/  F2I.FTZ.U32.TRUNC.NTZ R3, R3 ;  /* 0x0000000300037305 */ /* 0x000e64000021f000 */
[----:B-1----:R-:W1:Y:S02]  /*09d0*/  R2UR UR19, R3 ;  /* 0x00000000031373c2 */ /* 0x002e6400000e0000 */
[----:B-1----:R-:W-:-:S04]  /*09e0*/  UIADD3 UR4, URZ, -UR19, URZ ;  /* 0x800000133f047290 */ /* 0x002fc8000fffe03f */
[----:B------:R-:W-:-:S04]  /*09f0*/  UIMAD UR4, UR4, UR16, URZ ;  /* 0x00000010040472a4 */ /* 0x000fc8000f8e023f */
[----:B------:R-:W-:-:S04]  /*0a00*/  UIMAD.WIDE.U32 UR18, UR19, UR4, UR18 ;  /* 0x00000004131272a5 */ /* 0x000fc8000f8e0012 */
[----:B--2---:R-:W-:-:S04]  /*0a10*/  UIMAD.WIDE.U32 UR18, UR19, UR13, URZ ;  /* 0x0000000d131272a5 */ /* 0x004fc8000f8e003f */
[----:B---3--:R-:W-:-:S04]  /*0a20*/  UIMAD UR10, UR19, UR10, UR13 ;  /* 0x0000000a130a72a4 */ /* 0x008fc8000f8e020d */
        /* <DEDUP_REMOVED lines=10> */
.L_x_1951:
        /* <DEDUP_REMOVED lines=72> */
[----:B------:R1:W2:Y:S01]  /*0f50*/  @P2 LDG.E R4, [R4.64] ;  /* 0x0000001404042981 */ /* 0x0002a2000c1e1900 */
[-C--:B------:R-:W-:Y:S01]  /*0f60*/  LEA.HI R20, R94, R7.reuse, RZ, 0x3 ;  /* 0x000000075e147211 */ /* 0x080fe200078f18ff */
[----:B------:R-:W-:Y:S01]  /*0f70*/  UIMAD UR9, UR9, UR4, URZ ;  /* 0x00000004090972a4 */ /* 0x000fe2000f8e023f */
[----:B------:R-:W-:Y:S01]  /*0f80*/  PLOP3.LUT P0, PT, PT, PT, UP1, 0x80, 0x0 ;  /* 0x000000000000781c */ /* 0x000fe20003f0f018 */
[----:B------:R-:W-:Y:S01]  /*0f90*/  UIMAD.WIDE.U32 UR16, UR14, UR4, URZ ;  /* 0x000000040e1072a5 */ /* 0x000fe2000f8e003f */
[----:B------:R-:W-:Y:S01]  /*0fa0*/  LOP3.LUT R0, R20, 0xfffffff8, RZ, 0xc0, !PT ;  /* 0xfffffff814007812 */ /* 0x000fe200078ec0ff */
[----:B------:R-:W-:Y:S01]  /*0fb0*/  UIMAD UR9, UR14, UR5, UR9 ;  /* 0x000000050e0972a4 */ /* 0x000fe2000f8e0209 */
[----:B------:R-:W-:Y:S01]  /*0fc0*/  SHF.R.S32.HI R20, RZ, 0x3, R20 ;  /* 0x00000003ff147819 */ /* 0x000fe20000011414 */
[----:B------:R-:W-:Y:S01]  /*0fd0*/  USHF.R.S32.HI UR10, URZ, 0x1f, UR8 ;  /* 0x0000001f3f0a7899 */ /* 0x000fe20008011408 */
[-C--:B------:R-:W-:Y:S01]  /*0fe0*/  LEA.HI R21, R94, R7.reuse, RZ, 0x4 ;  /* 0x000000075e157211 */ /* 0x080fe200078f20ff */
        /* <DEDUP_REMOVED lines=10> */
[----:B------:R-:W-:Y:S01]  /*1090*/  IADD3 R2, R201, UR24, RZ ;  /* 0x00000018c9027c10 */ /* 0x000fe2000fffe0ff */
[----:B------:R-:W-:Y:S01]  /*10a0*/  ULDC UR4, c[0x0][0x168] ;  /* 0x00005a0000047ab9 */ /* 0x000fe20000000800 */
[----:B------:R-:W-:Y:S01]  /*10b0*/  IMAD.MOV.U32 R188, RZ, RZ, 0x10 ;  /* 0x00000010ffbc7424 */ /* 0x000fe200078e00ff */
[----:B------:R-:W-:Y:S01]  /*10c0*/  UIADD3 UR5, UR17, UR5, URZ ;  /* 0x0000000511057290 */ /* 0x000fe2000fffe03f */
[----:B------:R-:W-:Y:S01]  /*10d0*/  IMAD.U32 R9, RZ, RZ, UR17 ;  /* 0x00000011ff097e24 */ /* 0x000fe2000f8e00ff */
[----:B------:R-:W-:Y:S01]  /*10e0*/  LEA.HI R11, R94, R7, RZ, 0x6 ;  /* 0x000000075e0b7211 */ /* 0x000fe200078f30ff */
[----:B------:R-:W-:Y:S01]  /*10f0*/  @P1 IMAD.HI.U32 R0, R2, c[0x0][0x2c8], RZ ;  /* 0x0000b20002001a27 */ /* 0x000fe200078e00ff */
[----:B------:R-:W-:Y:S01]  /*1100*/  IADD3 R10, R207, 0x40, RZ ;  /* 0x00000040cf0a7810 */ /* 0x000fe20007ffe0ff */
[----:B------:R-:W-:Y:S01]  /*1110*/  BSSY B0, `(.L_x_1953) ;  /* 0x0000041000007945 */ /* 0x000fe20003800000 */
[----:B------:R-:W-:Y:S01]  /*1120*/  LOP3.LUT P1, RZ, R209, 0x4, RZ, 0xc0, !PT ;  /* 0x00000004d1ff7812 */ /* 0x000fe2000782c0ff */
[----:B------:R-:W-:Y:S01]  /*1130*/  IMAD.MOV.U32 R3, RZ, RZ, R2 ;  /* 0x000000ffff037224 */ /* 0x000fe200078e0002 */
[----:B------:R-:W-:Y:S01]  /*1140*/  @P0 SHF.R.U32.HI R3, RZ, c[0x0][0x2cc], R0 ;  /* 0x0000b300ff030a19 */ /* 0x000fe20000011600 */
[----:B------:R-:W-:Y:S01]  /*1150*/  IMAD.U32 R8, RZ, RZ, UR16 ;  /* 0x00000010ff087e24 */ /* 0x000fe2000f8e00ff */
[----:B------:R-:W-:Y:S01]  /*1160*/  ISETP.GE.AND P3, PT, R10, c[0x0][0x198], PT ;  /* 0x000066000a007a0c */ /* 0x000fe20003f66270 */
[----:B------:R-:W-:Y:S01]  /*1170*/  IMAD.U32 R9, RZ, RZ, UR5 ;  /* 0x00000005ff097e24 */ /* 0x000fe2000f8e00ff */
[--C-:B------:R-:W-:Y:S01]  /*1180*/  SHF.R.S32.HI R0, RZ, 0x1f, R3.reuse ;  /* 0x0000001fff007819 */ /* 0x100fe20000011403 */
[----:B-1----:R-:W-:Y:S01]  /*1190*/  IMAD.MOV R5, RZ, RZ, -R3 ;  /* 0x000000ffff057224 */ /* 0x002fe200078e0a03 */
[----:B------:R-:W-:Y:S01]  /*11a0*/  ULDC UR5, c[0x0][0x2c4] ;  /* 0x0000b10000057ab9 */ /* 0x000fe20000000800 */
[----:B------:R-:W-:Y:S01]  /*11b0*/  IMAD.WIDE.U32 R8, R3, c[0x0][0x1b0], R8 ;  /* 0x00006c0003087a25 */ /* 0x000fe200078e0008 */
[----:B------:R-:W-:-:S03]  /*11c0*/  UIMAD UR4, UR5, UR4, URZ ;  /* 0x00000004050472a4 */ /* 0x000fc6000f8e023f */
[----:B------:R-:W-:Y:S02]  /*11d0*/  IMAD R2, R5, c[0x0][0x2c4], R2 ;  /* 0x0000b10005027a24 */ /* 0x000fe400078e0202 */
[----:B------:R-:W-:Y:S02]  /*11e0*/  IMAD R0, R0, c[0x0][0x1b0], RZ ;  /* 0x00006c0000007a24 */ /* 0x000fe400078e02ff */
[----:B------:R-:W-:Y:S01]  /*11f0*/  IMAD.SHL.U32 R11, R11, 0x8, RZ ;  /* 0x000000080b0b7824 */ /* 0x000fe200078e00ff */
[----:B------:R-:W-:Y:S01]  /*1200*/  SHF.R.S32.HI R5, RZ, 0x1f, R2 ;  /* 0x0000001fff057819 */ /* 0x000fe20000011402 */
[----:B------:R-:W-:Y:S01]  /*1210*/  IMAD R3, R3, c[0x0][0x1b4], R0 ;  /* 0x00006d0003037a24 */ /* 0x000fe200078e0200 */
[----:B------:R-:W-:-:S03]  /*1220*/  LOP3.LUT R0, R21, 0xfffffff0, RZ, 0xc0, !PT ;  /* 0xfffffff015007812 */ /* 0x000fc600078ec0ff */
[----:B------:R-:W-:Y:S02]  /*1230*/  IMAD R5, R5, c[0x0][0x1a8], RZ ;  /* 0x00006a0005057a24 */ /* 0x000fe400078e02ff */
[----:B------:R-:W-:Y:S02]  /*1240*/  IMAD.IADD R9, R9, 0x1, R3 ;  /* 0x0000000109097824 */ /* 0x000fe400078e0203 */
[----:B------:R-:W-:Y:S02]  /*1250*/  IMAD.IADD R19, R7, 0x1, -R0 ;  /* 0x0000000107137824 */ /* 0x000fe400078e0a00 */
[C---:B------:R-:W-:Y:S02]  /*1260*/  IMAD R5, R2.reuse, c[0x0][0x1ac], R5 ;  /* 0x00006b0002057a24 */ /* 0x040fe400078e0205 */
[----:B------:R-:W-:Y:S01]  /*1270*/  IMAD.WIDE.U32 R2, R2, c[0x0][0x1a8], R8 ;  /* 0x00006a0002027a25 */ /* 0x000fe200078e0008 */
[----:B------:R-:W-:Y:S02]  /*1280*/  SHF.R.S32.HI R0, RZ, 0x1f, R19 ;  /* 0x0000001fff007819 */ /* 0x000fe40000011413 */
[----:B------:R-:W-:Y:S01]  /*1290*/  SHF.R.U32.HI R9, RZ, 0x3, R200 ;  /* 0x00000003ff097819 */ /* 0x000fe200000116c8 */
[----:B------:R-:W-:Y:S01]  /*12a0*/  IMAD.IADD R3, R3, 0x1, R5 ;  /* 0x0000000103037824 */ /* 0x000fe200078e0205 */
[----:B------:R-:W-:-:S02]  /*12b0*/  LEA R5, P0, R2, c[0x0][0x160], 0x1 ;  /* 0x0000580002057a11 */ /* 0x000fc400078008ff */
[----:B------:R-:W-:Y:S02]  /*12c0*/  LEA.HI R0, R0, R19, RZ, 0x3 ;  /* 0x0000001300007211 */ /* 0x000fe400078f18ff */
[----:B------:R-:W-:Y:S01]  /*12d0*/  LEA.HI.X R3, R2, c[0x0][0x164], R3, 0x1, P0 ;  /* 0x0000590002037a11 */ /* 0x000fe200000f0c03 */
[----:B------:R1:W3:Y:S01]  /*12e0*/  SHFL.IDX PT, R12, R5, RZ, 0x181f ;  /* 0x00181fff050c7589 */ /* 0x0002e200000e0000 */
[----:B------:R-:W-:Y:S02]  /*12f0*/  LOP3.LUT R2, R0, 0xfffffff8, RZ, 0xc0, !PT ;  /* 0xfffffff800027812 */ /* 0x000fe400078ec0ff */
[----:B------:R-:W-:Y:S01]  /*1300*/  LOP3.LUT P0, RZ, R209, 0x2, RZ, 0xc0, !PT ;  /* 0x00000002d1ff7812 */ /* 0x000fe2000780c0ff */
[----:B------:R1:W4:Y:S01]  /*1310*/  SHFL.IDX PT, R13, R3, RZ, 0x181f ;  /* 0x00181fff030d7589 */ /* 0x00032200000e0000 */
[----:B------:R-:W-:Y:S01]  /*1320*/  LOP3.LUT R200, R200, 0x38, R207, 0xf8, !PT ;  /* 0x00000038c8c87812 */ /* 0x000fe200078ef8cf */
[----:B------:R-:W-:Y:S01]  /*1330*/  IMAD.IADD R19, R19, 0x1, -R2 ;  /* 0x0000000113137824 */ /* 0x000fe200078e0a02 */
[----:B------:R-:W-:-:S02]  /*1340*/  IADD3 R2, R20, UR24, RZ ;  /* 0x0000001814027c10 */ /* 0x000fc4000fffe0ff */
[----:B------:R-:W-:Y:S02]  /*1350*/  LOP3.LUT R200, R200, R9, RZ, 0x3c, !PT ;  /* 0x00000009c8c87212 */ /* 0x000fe400078e3cff */
[----:B------:R-:W-:Y:S02]  /*1360*/  ISETP.GE.AND P5, PT, R2, UR4, PT ;  /* 0x0000000402007c0c */ /* 0x000fe4000bfa6270 */
[----:B------:R-:W-:Y:S02]  /*1370*/  IADD3 R9, R207, 0x80, RZ ;  /* 0x00000080cf097810 */ /* 0x000fe40007ffe0ff */
[----:B------:R-:W-:Y:S02]  /*1380*/  LOP3.LUT R200, R200, 0xfffffe00, R11, 0xf8, !PT ;  /* 0xfffffe00c8c87812 */ /* 0x000fe400078ef80b */
[----:B------:R-:W-:Y:S01]  /*1390*/  ISETP.GE.AND P4, PT, R9, c[0x0][0x198], PT ;  /* 0x0000660009007a0c */ /* 0x000fe20003f86270 */
[----:B--2---:R2:W1:Y:S02]  /*13a0*/  @P2 R2UR UR9, R4 ;  /* 0x00000000040923c2 */ /* 0x00446400000e0000 */
[----:B-1----:R-:W-:Y:S01]  /*13b0*/  @!UP2 UMOV UR9, UR8 ;  /* 0x000000080009ac82 */ /* 0x002fe20008000000 */
[----:B------:R-:W-:-:S02]  /*13c0*/  ISETP.GE.AND P2, PT, R207, c[0x0][0x198], PT ;  /* 0x00006600cf007a0c */ /* 0x000fc40003f46270 */
[----:B--2---:R-:W-:Y:S01]  /*13d0*/  P2R R4, PR, RZ, 0x1 ;  /* 0x00000001ff047803 */ /* 0x004fe20000000000 */
[----:B------:R-:W-:Y:S01]  /*13e0*/  IMAD.MOV.U32 R4, RZ, RZ, 0x20 ;  /* 0x00000020ff047424 */ /* 0x000fe200078e00ff */
[----:B------:R-:W-:-:S04]  /*13f0*/  LOP3.LUT P0, RZ, R19, 0x2, RZ, 0xc0, !PT ;  /* 0x0000000213ff7812 */ /* 0x000fc8000780c0ff */
[----:B------:R-:W-:Y:S02]  /*1400*/  SEL R188, R188, 0xfffffff0, !P0 ;  /* 0xfffffff0bcbc7807 */ /* 0x000fe40004000000 */
[----:B------:R-:W-:-:S04]  /*1410*/  LOP3.LUT P0, RZ, R19, 0x4, RZ, 0xc0, !PT ;  /* 0x0000000413ff7812 */ /* 0x000fc8000780c0ff */
[----:B------:R-:W-:Y:S01]  /*1420*/  SEL R4, R4, 0xffffffe0, !P0 ;  /* 0xffffffe004047807 */ /* 0x000fe20004000000 */
[----:B------:R-:W-:Y:S05]  /*1430*/  @P5 BRA `(.L_x_1954) ;  /* 0x000000e000005947 */ /* 0x000fea0003800000 */
[----:B---34-:R-:W-:Y:S01]  /*1440*/  SHF.R.S32.HI R11, RZ, 0x1f, R10 ;  /* 0x0000001fff0b7819 */ /* 0x018fe2000001140a */
[----:B------:R-:W-:Y:S01]  /*1450*/  IMAD.WIDE R14, R207, 0x2, R12 ;  /* 0x00000002cf0e7825 */ /* 0x000fe200078e020c */
        /* <DEDUP_REMOVED lines=12> */
.L_x_1954:
[----:B---34-:R-:W-:Y:S05]  /*1520*/  BSYNC B0 ;  /* 0x0000000000007941 */ /* 0x018fea0003800000 */
.L_x_1953:
[----:B------:R-:W-:Y:S01]  /*1530*/  IADD3 R6, R2, 0x20, RZ ;  /* 0x0000002002067810 */ /* 0x000fe20007ffe0ff */
[----:B-1----:R1:W2:Y:S01]  /*1540*/  SHFL.IDX PT, R13, R3, 0x1, 0x181f ;  /* 0x00381f00030d7f89 */ /* 0x0022a200000e0000 */
        /* <DEDUP_REMOVED lines=18> */
.L_x_1956:
[----:B------:R-:W-:Y:S05]  /*1670*/  BSYNC B0 ;  /* 0x0000000000007941 */ /* 0x000fea0003800000 */
.L_x_1955:
        /* <DEDUP_REMOVED lines=20> */
.L_x_1958:
[----:B------:R-:W-:Y:S05]  /*17c0*/  BSYNC B0 ;  /* 0x0000000000007941 */ /* 0x000fea0003800000 */
.L_x_1957:
[----:B---3--:R-:W-:Y:S01]  /*17d0*/  SHFL.IDX PT, R16, R5, 0x3, 0x181f ;  /* 0x00781f0005107f89 */ /* 0x008fe200000e0000 */
[----:B------:R-:W-:Y:S01]  /*17e0*/  IADD3 R2, R2, 0x60, RZ ;  /* 0x0000006002027810 */ /* 0x000fe20007ffe0ff */
[----:B------:R-:W-:Y:S01]  /*17f0*/  UIADD3 UR13, UR7, -0x1, URZ ;  /* 0xffffffff070d7890 */ /* 0x000fe2000fffe03f */
[----:B------:R-:W-:Y:S01]  /*1800*/  SHF.R.S32.HI R194, RZ, 0x1f, R9 ;  /* 0x0000001fffc27819 */ /* 0x000fe20000011409 */
[----:B------:R3:W1:Y:S01]  /*1810*/  SHFL.IDX PT, R17, R3, 0x3, 0x181f ;  /* 0x00781f0003117f89 */ /* 0x00066200000e0000 */
[----:B------:R-:W-:Y:S01]  /*1820*/  ISETP.GE.AND P0, PT, R2, UR4, PT ;  /* 0x0000000402007c0c */ /* 0x000fe2000bf06270 */
[----:B------:R-:W-:Y:S01]  /*1830*/  IMAD.MOV.U32 R195, RZ, RZ, c[0x0][0x2b8] ;  /* 0x0000ae00ffc37624 */ /* 0x000fe200078e00ff */
[----:B------:R-:W-:Y:S01]  /*1840*/  USHF.L.U32 UR25, UR13, 0x6, URZ ;  /* 0x000000060d197899 */ /* 0x000fe2000800063f */
[----:B------:R-:W-:Y:S01]  /*1850*/  LEA.HI R194, R194, R9, RZ, 0x3 ;  /* 0x00000009c2c27211 */ /* 0x000fe200078f18ff */
[----:B------:R-:W-:Y:S01]  /*1860*/  IMAD.SHL.U32 R133, R200, 0x2, RZ ;  /* 0x00000002c8857824 */ /* 0x000fe200078e00ff */
[----:B------:R-:W-:Y:S01]  /*1870*/  USHF.R.S32.HI UR8, URZ, 0x1f, UR9 ;  /* 0x0000001f3f087899 */ /* 0x000fe20008011409 */
[----:B------:R-:W-:Y:S01]  /*1880*/  ISETP.NE.AND P5, PT, R195, 0x1, PT ;  /* 0x00000001c300780c */ /* 0x000fe20003fa5270 */
[----:B------:R-:W-:Y:S01]  /*1890*/  ULDC.64 UR4, c[0x0][0x2b0] ;  /* 0x0000ac0000047ab9 */ /* 0x000fe20000000a00 */
[----:B------:R-:W-:Y:S01]  /*18a0*/  LOP3.LUT R194, R194, 0xfffffff8, RZ, 0xc0, !PT ;  /* 0xfffffff8c2c27812 */ /* 0x000fe200078ec0ff */
[----:B------:R-:W-:Y:S01]  /*18b0*/  UIMAD UR8, UR8, UR4, URZ ;  /* 0x00000004080872a4 */ /* 0x000fe2000f8e023f */
[----:B------:R-:W-:Y:S01]  /*18c0*/  IADD3 R199, R201, UR25, RZ ;  /* 0x00000019c9c77c10 */ /* 0x000fe2000fffe0ff */
[----:B------:R-:W-:Y:S01]  /*18d0*/  UIMAD.WIDE.U32 UR18, UR9, UR4, URZ ;  /* 0x00000004091272a5 */ /* 0x000fe2000f8e003f */
[----:B------:R-:W-:Y:S01]  /*18e0*/  P2R R2, PR, RZ, 0x20 ;  /* 0x00000020ff027803 */ /* 0x000fe20000000000 */
[----:B------:R-:W-:Y:S01]  /*18f0*/  UIMAD UR5, UR9, UR5, UR8 ;  /* 0x00000005090572a4 */ /* 0x000fe2000f8e0208 */
[----:B------:R-:W-:Y:S01]  /*1900*/  IMAD.MOV.U32 R198, RZ, RZ, RZ ;  /* 0x000000ffffc67224 */ /* 0x000fe200078e00ff */
[----:B------:R-:W-:-:S02]  /*1910*/  P2R R11, PR, RZ, 0x2 ;  /* 0x00000002ff0b7803 */ /* 0x000fc40000000000 */
[----:B------:R-:W-:Y:S01]  /*1920*/  UIADD3 UR10, UR19, UR5, URZ ;  /* 0x00000005130a7290 */ /* 0x000fe2000fffe03f */
[----:B-123--:R-:W-:Y:S01]  /*1930*/  SHF.R.S32.HI R3, RZ, 0x1f, R10 ;  /* 0x0000001fff037819 */ /* 0x00efe2000001140a */
[----:B----4-:R-:W-:Y:S01]  /*1940*/  @!P0 IMAD.WIDE R12, R207, 0x2, R16 ;  /* 0x00000002cf0c8825 */ /* 0x010fe200078e0210 */
[----:B------:R-:W-:Y:S02]  /*1950*/  USHF.R.S32.HI UR8, URZ, 0x1f, UR14 ;  /* 0x0000001f3f087899 */ /* 0x000fe4000801140e */
[----:B------:R-:W-:Y:S01]  /*1960*/  LEA.HI R192, R3, R10, RZ, 0x3 ;  /* 0x0000000a03c07211 */ /* 0x000fe200078f18ff */
[----:B------:R-:W-:Y:S01]  /*1970*/  ULDC.64 UR4, c[0x0][0x1e8] ;  /* 0x00007a0000047ab9 */ /* 0x000fe20000000a00 */
[----:B------:R-:W-:Y:S01]  /*1980*/  @!PT LDS RZ, [RZ] ;  /* 0x00000000fffff984 */ /* 0x000fe20000000800 */
[----:B------:R1:W-:Y:S01]  /*1990*/  @!P0 LDGSTS.E.BYPASS.LTC128B.128 [R133+0x1b100], [R12.64], !P2 ;  /* 0x1b1000000c858fae */ /* 0x0003e2000d101d54 */
[C---:B------:R-:W-:Y:S01]  /*19a0*/  ISETP.GE.AND P2, PT, R199.reuse, UR12, PT ;  /* 0x0000000cc7007c0c */ /* 0x040fe2000bf46270 */
[----:B-----5:R-:W-:Y:S01]  /*19b0*/  IMAD.IADD R199, R199, 0x1, R202 ;  /* 0x00000001c7c77824 */ /* 0x020fe200078e02ca */
[----:B------:R-:W-:-:S02]  /*19c0*/  LOP3.LUT R192, R192, 0xfffffff8, RZ, 0xc0, !PT ;  /* 0xfffffff8c0c07812 */ /* 0x000fc400078ec0ff */
[----:B------:R-:W-:Y:S01]  /*19d0*/  ISETP.GT.OR P2, PT, R201, 0x3f, P2 ;  /* 0x0000003fc900780c */ /* 0x000fe20001744670 */
[----:B------:R-:W-:-:S04]  /*19e0*/  @P5 IMAD.HI.U32 R3, R199, c[0x0][0x2bc], RZ ;  /* 0x0000af00c7035a27 */ /* 0x000fc800078e00ff */
[----:B------:R-:W-:-:S04]  /*19f0*/  @!P0 IMAD.WIDE R14, R192, 0x2, R16 ;  /* 0x00000002c00e8825 */ /* 0x000fc800078e0210 */
[----:B------:R-:W-:Y:S01]  /*1a00*/  @!P0 IMAD.WIDE R16, R194, 0x2, R16 ;  /* 0x00000002c2108825 */ /* 0x000fe200078e0210 */
[----:B------:R2:W-:Y:S03]  /*1a10*/  @!P0 LDGSTS.E.BYPASS.LTC128B.128 [R133+0x1f100], [R14.64], !P3 ;  /* 0x1f1000000e858fae */ /* 0x0005e6000d901d54 */
[----:B------:R-:W-:Y:S01]  /*1a20*/  IMAD.MOV.U32 R2, RZ, RZ, R199 ;  /* 0x000000ffff027224 */ /* 0x000fe200078e00c7 */
[----:B------:R3:W-:Y:S01]  /*1a30*/  @!P0 LDGSTS.E.BYPASS.LTC128B.128 [R133+0x23100], [R16.64], !P4 ;  /* 0x2310000010858fae */ /* 0x0007e2000e101d54 */
[----:B------:R-:W-:-:S03]  /*1a40*/  @P5 SHF.R.U32.HI R2, RZ, c[0x0][0x2c0], R3 ;  /* 0x0000b000ff025a19 */ /* 0x000fc60000011603 */
[----:B------:R-:W0:Y:S01]  /*1a50*/  LDGDEPBAR ;  /* 0x00000000000079af */ /* 0x000e220000000000 */
[----:B------:R-:W-:-:S04]  /*1a60*/  @!P2 IADD3 R6, P3, R2, UR18, RZ ;  /* 0x000000120206ac10 */ /* 0x000fc8000ff7e0ff */
[----:B------:R-:W-:Y:S02]  /*1a70*/  @!P2 LEA.HI.X.SX32 R3, R2, UR10, 0x1, P3 ;  /* 0x0000000a0203ac11 */ /* 0x000fe400098f0eff */
[----:B-1----:R-:W-:-:S04]  /*1a80*/  @!P2 LEA R12, P3, R6, c[0x0][0x2a0], 0x2 ;  /* 0x0000a800060caa11 */ /* 0x002fc800078610ff */
[----:B------:R-:W-:Y:S01]  /*1a90*/  @!P2 LEA.HI.X R13, R6, c[0x0][0x2a4], R3, 0x2, P3 ;  /* 0x0000a900060daa11 */ /* 0x000fe200018f1403 */
[----:B------:R-:W-:Y:S06]  /*1aa0*/  BAR.SYNC.DEFER_BLOCKING 0x0 ;  /* 0x0000000000007b1d */ /* 0x000fec0000010000 */
[----:B------:R-:W4:Y:S01]  /*1ab0*/  @!P2 LDG.E R198, [R12.64] ;  /* 0x000000140cc6a981 */ /* 0x000f22000c1e1900 */
[----:B------:R-:W-:Y:S01]  /*1ac0*/  IMAD.MOV R2, RZ, RZ, -R2 ;  /* 0x000000ffff027224 */ /* 0x000fe200078e0a02 */
[----:B------:R-:W-:Y:S01]  /*1ad0*/  UIMAD UR9, UR8, UR4, URZ ;  /* 0x00000004080972a4 */ /* 0x000fe2000f8e023f */
[----:B------:R-:W-:Y:S01]  /*1ae0*/  ISETP.GE.AND P5, PT, R207, c[0x0][0x1d4], PT ;  /* 0x00007500cf007a0c */ /* 0x000fe20003fa6270 */
[----:B------:R-:W-:Y:S01]  /*1af0*/  UIMAD.WIDE.U32 UR16, UR14, UR4, URZ ;  /* 0x000000040e1072a5 */ /* 0x000fe2000f8e003f */
[----:B------:R-:W-:Y:S01]  /*1b00*/  IMAD R199, R2, c[0x0][0x2b8], R199 ;  /* 0x0000ae0002c77a24 */ /* 0x000fe200078e02c7 */
[----:B------:R-:W-:Y:S01]  /*1b10*/  UIMAD UR9, UR14, UR5, UR9 ;  /* 0x000000050e0972a4 */ /* 0x000fe2000f8e0209 */
[----:B------:R-:W-:Y:S01]  /*1b20*/  ISETP.GE.AND P4, PT, R10, c[0x0][0x1d4], PT ;  /* 0x000075000a007a0c */ /* 0x000fe20003f86270 */
[----:B------:R-:W-:Y:S01]  /*1b30*/  UISETP.GT.AND UP2, UPT, UR13, UR11, UPT ;  /* 0x0000000b0d00728c */ /* 0x000fe2000bf44270 */
[----:B------:R-:W-:Y:S01]  /*1b40*/  IMAD.WIDE.U32 R22, R199, c[0x0][0x1e0], RZ ;  /* 0x00007800c7167a25 */ /* 0x000fe200078e00ff */
[----:B--2---:R-:W-:Y:S01]  /*1b50*/  SHF.R.S32.HI R14, RZ, 0x1f, R199 ;  /* 0x0000001fff0e7819 */ /* 0x004fe200000114c7 */
[----:B------:R-:W-:Y:S01]  /*1b60*/  UIADD3 UR9, UR17, UR9, URZ ;  /* 0x0000000911097290 */ /* 0x000fe2000fffe03f */
[----:B------:R-:W-:Y:S01]  /*1b70*/  ISETP.GE.AND P6, PT, R9, c[0x0][0x1d4], PT ;  /* 0x0000750009007a0c */ /* 0x000fe20003fc6270 */
[----:B---3--:R-:W-:Y:S01]  /*1b80*/  IMAD.MOV.U32 R16, RZ, RZ, R22 ;  /* 0x000000ffff107224 */ /* 0x008fe200078e0016 */
[----:B------:R-:W-:Y:S01]  /*1b90*/  ULDC.64 UR4, c[0x0][0x210] ;  /* 0x0000840000047ab9 */ /* 0x000fe20000000a00 */
[C---:B------:R-:W-:Y:S01]  /*1ba0*/  IMAD R2, R14.reuse, c[0x0][0x1e0], RZ ;  /* 0x000078000e027a24 */ /* 0x040fe200078e02ff */
[----:B------:R-:W-:Y:S01]  /*1bb0*/  UIMAD UR8, UR8, UR4, URZ ;  /* 0x00000004080872a4 */ /* 0x000fe2000f8e023f */
[----:B------:R-:W-:Y:S01]  /*1bc0*/  IMAD R14, R14, c[0x0][0x208], RZ ;  /* 0x000082000e0e7a24 */ /* 0x000fe200078e02ff */
[----:B------:R-:W-:Y:S01]  /*1bd0*/  UIMAD.WIDE.U32 UR22, UR14, UR4, URZ ;  /* 0x000000040e1672a5 */ /* 0x000fe2000f8e003f */
[C---:B------:R-:W-:Y:S01]  /*1be0*/  IMAD R2, R199.reuse, c[0x0][0x1e4], R2 ;  /* 0x00007900c7027a24 */ /* 0x040fe200078e0202 */
[----:B------:R-:W-:Y:S01]  /*1bf0*/  UIMAD UR8, UR14, UR5, UR8 ;  /* 0x000000050e0872a4 */ /* 0x000fe2000f8e0208 */
[----:B------:R-:W-:Y:S01]  /*1c00*/  IMAD R14, R199, c[0x0][0x20c], R14 ;  /* 0x00008300c70e7a24 */ /* 0x000fe200078e020e */
[----:B------:R-:W-:Y:S01]  /*1c10*/  ISETP.GE.AND P3, PT, R207, c[0x0][0x1d4], PT ;  /* 0x00007500cf007a0c */ /* 0x000fe20003f66270 */
[----:B------:R-:W-:Y:S01]  /*1c20*/  IMAD.IADD R17, R23, 0x1, R2 ;  /* 0x0000000117117824 */ /* 0x000fe200078e0202 */
[----:B------:R-:W-:Y:S01]  /*1c30*/  UIADD3 UR8, UR23, UR8, URZ ;  /* 0x0000000817087290 */ /* 0x000fe2000fffe03f */
[----:B------:R-:W-:Y:S01]  /*1c40*/  IMAD.WIDE.U32 R22, R199, c[0x0][0x208], RZ ;  /* 0x00008200c7167a25 */ /* 0x000fe200078e00ff */
[----:B------:R-:W-:-:S02]  /*1c50*/  LEA.HI R92, R94, R7, RZ, 0x5 ;  /* 0x000000075e5c7211 */ /* 0x000fc400078f28ff */
[----:B------:R-:W-:Y:S01]  /*1c60*/  SHF.R.S32.HI R132, RZ, 0x1f, R207 ;  /* 0x0000001fff847819 */ /* 0x000fe200000114cf */
[----:B------:R-:W-:Y:S01]  /*1c70*/  IMAD.IADD R15, R23, 0x1, R14 ;  /* 0x00000001170f7824 */ /* 0x000fe200078e020e */
[----:B------:R-:W-:Y:S01]  /*1c80*/  SEL R208, RZ, 0x10, P6 ;  /* 0x00000010ffd07807 */ /* 0x000fe20003000000 */
[----:B------:R-:W-:Y:S01]  /*1c90*/  IMAD.MOV.U32 R14, RZ, RZ, R22 ;  /* 0x000000ffff0e7224 */ /* 0x000fe200078e0016 */
[----:B------:R-:W-:Y:S02]  /*1ca0*/  IADD3 R196, R133, 0x100, RZ ;  /* 0x0000010085c47810 */ /* 0x000fe40007ffe0ff */
[----:B------:R-:W-:Y:S02]  /*1cb0*/  SHF.R.S32.HI R197, RZ, 0x1f, R194 ;  /* 0x0000001fffc57819 */ /* 0x000fe400000114c2 */
[----:B----4-:R-:W-:Y:S01]  /*1cc0*/  SHF.R.S32.HI R3, RZ, 0x1f, R198 ;  /* 0x0000001fff037819 */ /* 0x010fe200000114c6 */
[----:B------:R-:W-:-:S04]  /*1cd0*/  IMAD.WIDE.U32 R12, R198, c[0x0][0x1f0], R16 ;  /* 0x00007c00c60c7a25 */ /* 0x000fc800078e0010 */
[C---:B------:R-:W-:Y:S01]  /*1ce0*/  IMAD R5, R3.reuse, c[0x0][0x1f0], RZ ;  /* 0x00007c0003057a24 */ /* 0x040fe200078e02ff */
[----:B------:R-:W-:Y:S01]  /*1cf0*/  IADD3 R12, P0, R12, UR16, RZ ;  /* 0x000000100c0c7c10 */ /* 0x000fe2000ff1e0ff */
[----:B------:R-:W-:Y:S02]  /*1d00*/  IMAD R3, R3, c[0x0][0x218], RZ ;  /* 0x0000860003037a24 */ /* 0x000fe400078e02ff */
[C---:B------:R-:W-:Y:S02]  /*1d10*/  IMAD R2, R198.reuse, c[0x0][0x1f4], R5 ;  /* 0x00007d00c6027a24 */ /* 0x040fe400078e0205 */
[----:B------:R-:W-:-:S03]  /*1d20*/  IMAD.WIDE.U32 R14, R198, c[0x0][0x218], R14 ;  /* 0x00008600c60e7a25 */ /* 0x000fc600078e000e */
[----:B------:R-:W-:Y:S01]  /*1d30*/  IADD3.X R5, R13, UR9, R2, P0, !PT ;  /* 0x000000090d057c10 */ /* 0x000fe200087fe402 */
[----:B------:R-:W-:Y:S01]  /*1d40*/  IMAD R3, R198, c[0x0][0x21c], R3 ;  /* 0x00008700c6037a24 */ /* 0x000fe200078e0203 */
[----:B------:R-:W-:-:S04]  /*1d50*/  LEA R13, P0, R12, c[0x0][0x1c8], 0x1 ;  /* 0x000072000c0d7a11 */ /* 0x000fc800078008ff */
[----:B------:R-:W-:Y:S01]  /*1d60*/  LEA.HI.X R12, R12, c[0x0][0x1cc], R5, 0x1, P0 ;  /* 0x000073000c0c7a11 */ /* 0x000fe200000f0c05 */
[----:B------:R-:W-:Y:S01]  /*1d70*/  SHFL.IDX PT, R16, R13, RZ, 0x181f ;  /* 0x00181fff0d107589 */ /* 0x000fe200000e0000 */
[----:B------:R-:W-:-:S03]  /*1d80*/  IMAD.U32 R5, RZ, RZ, UR25 ;  /* 0x00000019ff057e24 */ /* 0x000fc6000f8e00ff */
[----:B------:R-:W1:Y:S02]  /*1d90*/  SHFL.IDX PT, R17, R12, RZ, 0x181f ;  /* 0x00181fff0c117589 */ /* 0x000e6400000e0000 */
[----:B------:R-:W-:Y:S02]  /*1da0*/  IADD3 R2, -R20, UR12, -R5 ;  /* 0x0000000c14027c10 */ /* 0x000fe4000fffe905 */
[----:B------:R-:W-:Y:S02]  /*1db0*/  SHFL.IDX PT, R28, R13, 0x1, 0x181f ;  /* 0x00381f000d1c7f89 */ /* 0x000fe400000e0000 */
[----:B------:R-:W-:Y:S02]  /*1dc0*/  ISETP.GE.AND P0, PT, R2, 0x1, PT ;  /* 0x000000010200780c */ /* 0x000fe40003f06270 */
[----:B------:R2:W3:Y:S11]  /*1dd0*/  SHFL.IDX PT, R29, R12, 0x1, 0x181f ;  /* 0x00381f000c1d7f89 */ /* 0x0004f600000e0000 */
[----:B-1----:R-:W-:-:S04]  /*1de0*/  @P0 IMAD.WIDE R24, R207, 0x2, R16 ;  /* 0x00000002cf180825 */ /* 0x002fc800078e0210 */
[--C-:B------:R-:W-:Y:S01]  /*1df0*/  @P0 IMAD.WIDE R22, R192, 0x2, R16.reuse ;  /* 0x00000002c0160825 */ /* 0x100fe200078e0210 */
[----:B------:R1:W-:Y:S03]  /*1e00*/  @P0 LDGSTS.E.BYPASS.LTC128B.128 [R133+0xc100], [R24.64], !P5 ;  /* 0x0c10000018850fae */ /* 0x0003e6000e901d54 */
[----:B------:R-:W-:Y:S01]  /*1e10*/  @P0 IMAD.WIDE R16, R194, 0x2, R16 ;  /* 0x00000002c2100825 */ /* 0x000fe200078e0210 */
[----:B------:R4:W-:Y:S03]  /*1e20*/  @P0 LDGSTS.E.BYPASS.LTC128B.128 [R133+0xe100], [R22.64], !P4 ;  /* 0x0e10000016850fae */ /* 0x0009e6000e101d54 */
[----:B--2---:R-:W-:Y:S01]  /*1e30*/  IMAD.WIDE R12, R207, 0x2, RZ ;  /* 0x00000002cf0c7825 */ /* 0x004fe200078e02ff */
[----:B------:R2:W-:Y:S01]  /*1e40*/  @P0 LDGSTS.E.BYPASS.LTC128B.128 [R133+0x10100], [R16.64], !P6 ;  /* 0x1010000010850fae */ /* 0x0005e2000f101d54 */
[----:B------:R-:W-:-:S04]  /*1e50*/  IADD3 R5, P0, R14, UR22, RZ ;  /* 0x000000160e057c10 */ /* 0x000fc8000ff1e0ff */
[----:B------:R-:W-:Y:S02]  /*1e60*/  IADD3.X R14, R15, UR8, R3, P0, !PT ;  /* 0x000000080f0e7c10 */ /* 0x000fe400087fe403 */
[----:B------:R-:W-:-:S04]  /*1e70*/  LEA R15, P0, R5, c[0x0][0x1f8], 0x1 ;  /* 0x00007e00050f7a11 */ /* 0x000fc800078008ff */
[----:B------:R-:W-:Y:S01]  /*1e80*/  LEA.HI.X R14, R5, c[0x0][0x1fc], R14, 0x1, P0 ;  /* 0x00007f00050e7a11 */ /* 0x000fe200000f0c0e */
[----:B------:R-:W2:Y:S01]  /*1e90*/  SHFL.IDX PT, R6, R15, RZ, 0x181f ;  /* 0x00181fff0f067589 */ /* 0x000ea200000e0000 */
[----:B------:R-:W-:-:S03]  /*1ea0*/  ISETP.GT.AND P0, PT, R2, 0x20, PT ;  /* 0x000000200200780c */ /* 0x000fc60003f04270 */
[----:B------:R-:W2:Y:S01]  /*1eb0*/  SHFL.IDX PT, R8, R14, RZ, 0x181f ;  /* 0x00181fff0e087589 */ /* 0x000ea200000e0000 */
[----:B-1----:R-:W-:-:S03]  /*1ec0*/  IMAD.WIDE R24, R192, 0x2, RZ ;  /* 0x00000002c0187825 */ /* 0x002fc600078e02ff */
[----:B------:R-:W1:Y:S01]  /*1ed0*/  SHFL.IDX PT, R3, R15, 0x1, 0x181f ;  /* 0x00381f000f037f89 */ /* 0x000e6200000e0000 */
[----:B----4-:R-:W-:-:S03]  /*1ee0*/  IMAD.WIDE R22, R194, 0x2, RZ ;  /* 0x00000002c2167825 */ /* 0x010fc600078e02ff */
[----:B------:R4:W1:Y:S02]  /*1ef0*/  SHFL.IDX PT, R5, R14, 0x1, 0x181f ;  /* 0x00381f000e057f89 */ /* 0x00086400000e0000 */
[----:B---3--:R-:W-:-:S04]  /*1f00*/  @P0 IMAD.WIDE R26, R207, 0x2, R28 ;  /* 0x00000002cf1a0825 */ /* 0x008fc800078e021c */
[--C-:B------:R-:W-:Y:S01]  /*1f10*/  @P0 IMAD.WIDE R30, R192, 0x2, R28.reuse ;  /* 0x00000002c01e0825 */ /* 0x100fe200078e021c */
[----:B------:R3:W-:Y:S03]  /*1f20*/  @P0 LDGSTS.E.BYPASS.LTC128B.128 [R133+0xd100], [R26.64], !P5 ;  /* 0x0d1000001a850fae */ /* 0x0007e6000e901d54 */
[----:B------:R-:W-:Y:S01]  /*1f30*/  @P0 IMAD.WIDE R28, R194, 0x2, R28 ;  /* 0x00000002c21c0825 */ /* 0x000fe200078e021c */
[----:B------:R3:W-:Y:S04]  /*1f40*/  @P0 LDGSTS.E.BYPASS.LTC128B.128 [R133+0xf100], [R30.64], !P4 ;  /* 0x0f1000001e850fae */ /* 0x0007e8000e101d54 */
[----:B------:R3:W-:Y:S01]  /*1f50*/  @P0 LDGSTS.E.BYPASS.LTC128B.128 [R133+0x11100], [R28.64], !P6 ;  /* 0x111000001c850fae */ /* 0x0007e2000f101d54 */
[----:B--2---:R-:W-:-:S03]  /*1f60*/  IADD3 R16, P0, R6, R12, RZ ;  /* 0x0000000c06107210 */ /* 0x004fc60007f1e0ff */
[----:B------:R-:W0:Y:S02]  /*1f70*/  LDGDEPBAR ;  /* 0x00000000000079af */ /* 0x000e240000000000 */
[----:B------:R-:W-:Y:S01]  /*1f80*/  IMAD.X R17, R8, 0x1, R13, P0 ;  /* 0x0000000108117824 */ /* 0x000fe200000e060d */
[----:B----4-:R-:W-:-:S05]  /*1f90*/  IADD3 R14, P0, R6, R24, RZ ;  /* 0x00000018060e7210 */ /* 0x010fca0007f1e0ff */
[----:B------:R-:W-:Y:S01]  /*1fa0*/  IMAD.X R15, R8, 0x1, R25, P0 ;  /* 0x00000001080f7824 */ /* 0x000fe200000e0619 */
[----:B-1----:R-:W-:-:S05]  /*1fb0*/  IADD3 R12, P0, R12, R3, RZ ;  /* 0x000000030c0c7210 */ /* 0x002fca0007f1e0ff */
[----:B------:R-:W-:Y:S01]  /*1fc0*/  IMAD.X R13, R13, 0x1, R5, P0 ;  /* 0x000000010d0d7824 */ /* 0x000fe200000e0605 */
[----:B---3--:R-:W-:Y:S02]  /*1fd0*/  IADD3 R26, P0, R6, R22, RZ ;  /* 0x00000016061a7210 */ /* 0x008fe40007f1e0ff */
[----:B------:R-:W-:-:S03]  /*1fe0*/  SHF.R.S32.HI R6, RZ, 0x5, R92 ;  /* 0x00000005ff067819 */ /* 0x000fc6000001145c */
[----:B------:R-:W-:Y:S01]  /*1ff0*/  IMAD.X R27, R8, 0x1, R23, P0 ;  /* 0x00000001081b7824 */ /* 0x000fe200000e0617 */
[----:B------:R-:W-:-:S05]  /*2000*/  IADD3 R24, P0, R24, R3, RZ ;  /* 0x0000000318187210 */ /* 0x000fca0007f1e0ff */
[----:B------:R-:W-:Y:S01]  /*2010*/  IMAD.X R25, R25, 0x1, R5, P0 ;  /* 0x0000000119197824 */ /* 0x000fe200000e0605 */
[----:B------:R-:W-:Y:S02]  /*2020*/  IADD3 R22, P0, R22, R3, RZ ;  /* 0x0000000316167210 */ /* 0x000fe40007f1e0ff */
[----:B------:R-:W-:-:S03]  /*2030*/  SHF.R.S32.HI R3, RZ, 0x1f, R192 ;  /* 0x0000001fff037819 */ /* 0x000fc600000114c0 */
[----:B------:R-:W-:Y:S01]  /*2040*/  IMAD.X R23, R23, 0x1, R5, P0 ;  /* 0x0000000117177824 */ /* 0x000fe200000e0605 */
[C---:B------:R-:W-:Y:S02]  /*2050*/  ISETP.LT.OR P0, PT, R2.reuse, 0x1, P3 ;  /* 0x000000010200780c */ /* 0x040fe40001f01670 */
[----:B------:R-:W-:-:S11]  /*2060*/  ISETP.LT.OR P3, PT, R2, 0x21, P3 ;  /* 0x000000210200780c */ /* 0x000fd60001f61670 */
[----:B------:R1:W-:Y:S01]  /*2070*/  LDGSTS.E.BYPASS.LTC128B.128 [R133+0x100], [R16.64], !P0 ;  /* 0x0010000010857fae */ /* 0x0003e2000c101d54 */
[----:B------:R-:W-:-:S04]  /*2080*/  ISETP.GE.AND P0, PT, R10, c[0x0][0x1d4], PT ;  /* 0x000075000a007a0c */ /* 0x000fc80003f06270 */
[C---:B------:R-:W-:Y:S02]  /*2090*/  ISETP.LT.OR P2, PT, R2.reuse, 0x1, P0 ;  /* 0x000000010200780c */ /* 0x040fe40000741670 */
[----:B------:R-:W-:-:S11]  /*20a0*/  ISETP.LT.OR P0, PT, R2, 0x21, P0 ;  /* 0x000000210200780c */ /* 0x000fd60000701670 */
[----:B------:R1:W-:Y:S01]  /*20b0*/  LDGSTS.E.BYPASS.LTC128B.128 [R133+0x2100], [R14.64], !P2 ;  /* 0x021000000e857fae */ /* 0x0003e2000d101d54 */
[----:B------:R-:W-:-:S04]  /*20c0*/  ISETP.GE.AND P2, PT, R9, c[0x0][0x1d4], PT ;  /* 0x0000750009007a0c */ /* 0x000fc80003f46270 */
[----:B------:R-:W-:-:S13]  /*20d0*/  ISETP.LT.OR P1, PT, R2, 0x1, P2 ;  /* 0x000000010200780c */ /* 0x000fda0001721670 */
[----:B------:R1:W-:Y:S01]  /*20e0*/  LDGSTS.E.BYPASS.LTC128B.128 [R133+0x4100], [R26.64], !P1 ;  /* 0x041000001a857fae */ /* 0x0003e2000c901d54 */
[----:B------:R-:W-:-:S03]  /*20f0*/  ISETP.NE.AND P1, PT, R11, RZ, PT ;  /* 0x000000ff0b00720c */ /* 0x000fc60003f25270 */
[----:B------:R1:W-:Y:S01]  /*2100*/  LDGSTS.E.BYPASS.LTC128B.128 [R133+0x1100], [R12.64], !P3 ;  /* 0x011000000c857fae */ /* 0x0003e2000d901d54 */
[----:B------:R-:W-:-:S03]  /*2110*/  ISETP.GT.AND P3, PT, R201, 0x3f, PT ;  /* 0x0000003fc900780c */ /* 0x000fc60003f64270 */
[----:B------:R1:W-:Y:S01]  /*2120*/  LDGSTS.E.BYPASS.LTC128B.128 [R133+0x3100], [R24.64], !P0 ;  /* 0x0310000018857fae */ /* 0x0003e2000c101d54 */
[----:B------:R-:W-:-:S13]  /*2130*/  ISETP.LT.OR P0, PT, R2, 0x21, P2 ;  /* 0x000000210200780c */ /* 0x000fda0001701670 */
[----:B------:R1:W-:Y:S01]  /*2140*/  LDGSTS.E.BYPASS.LTC128B.128 [R133+0x5100], [R22.64], !P0 ;  /* 0x0510000016857fae */ /* 0x0003e2000c101d54 */
[----:B------:R-:W-:-:S03]  /*2150*/  PLOP3.LUT P0, PT, PT, PT, UP2, 0x40, 0x0 ;  /* 0x000000000000781c */ /* 0x000fc60003f0e828 */
[----:B------:R-:W0:Y:S10]  /*2160*/  LDGDEPBAR ;  /* 0x00000000000079af */ /* 0x000e340000000000 */
[----:B------:R-:W-:Y:S05]  /*2170*/  @P0 BRA `(.L_x_1959) ;  /* 0x0000042000000947 */ /* 0x000fea0003800000 */
[----:B------:R-:W-:Y:S01]  /*2180*/  ISETP.NE.AND P2, PT, R195, 0x1, PT ;  /* 0x00000001c300780c */ /* 0x000fe20003f45270 */
[----:B------:R-:W-:Y:S01]  /*2190*/  IMAD.MOV.U32 R198, RZ, RZ, RZ ;  /* 0x000000ffffc67224 */ /* 0x000fe200078e00ff */
[----:B------:R-:W-:-:S04]  /*21a0*/  IADD3 R199, R201, UR25, R202 ;  /* 0x00000019c9c77c10 */ /* 0x000fc8000fffe0ca */
[----:B------:R-:W-:-:S05]  /*21b0*/  IADD3 R199, R199, -0x40, RZ ;  /* 0xffffffc0c7c77810 */ /* 0x000fca0007ffe0ff */
[----:B------:R-:W-:Y:S02]  /*21c0*/  IMAD.MOV.U32 R2, RZ, RZ, R199 ;  /* 0x000000ffff027224 */ /* 0x000fe400078e00c7 */
[----:B------:R-:W-:-:S05]  /*21d0*/  @P2 IMAD.HI.U32 R5, R199, c[0x0][0x2bc], RZ ;  /* 0x0000af00c7052a27 */ /* 0x000fca00078e00ff */
[----:B------:R-:W-:-:S04]  /*21e0*/  @P2 SHF.R.U32.HI R2, RZ, c[0x0][0x2c0], R5 ;  /* 0x0000b000ff022a19 */ /* 0x000fc80000011605 */
[----:B------:R-:W-:-:S04]  /*21f0*/  @!P3 IADD3 R10, P0, R2, UR18, RZ ;  /* 0x00000012020abc10 */ /* 0x000fc8000ff1e0ff */
[----:B------:R-:W-:Y:S02]  /*2200*/  @!P3 LEA.HI.X.SX32 R5, R2, UR10, 0x1, P0 ;  /* 0x0000000a0205bc11 */ /* 0x000fe400080f0eff */
[----:B------:R-:W-:-:S04]  /*2210*/  @!P3 LEA R8, P0, R10, c[0x0][0x2a0], 0x2 ;  /* 0x0000a8000a08ba11 */ /* 0x000fc800078010ff */
[----:B------:R-:W-:-:S05]  /*2220*/  @!P3 LEA.HI.X R9, R10, c[0x0][0x2a4], R5, 0x2, P0 ;  /* 0x0000a9000a09ba11 */ /* 0x000fca00000f1405 */
[----:B------:R-:W2:Y:S01]  /*2230*/  @!P3 LDG.E R198, [R8.64] ;  /* 0x0000001408c6b981 */ /* 0x000ea2000c1e1900 */
[----:B------:R-:W-:Y:S01]  /*2240*/  IMAD.MOV R2, RZ, RZ, -R2 ;  /* 0x000000ffff027224 */ /* 0x000fe200078e0a02 */
[C---:B-1----:R-:W-:Y:S01]  /*2250*/  SHF.L.U64.HI R13, R207.reuse, 0x1, R132 ;  /* 0x00000001cf0d7819 */ /* 0x042fe20000010284 */
[----:B------:R-:W-:Y:S01]  /*2260*/  IMAD.SHL.U32 R12, R207, 0x2, RZ ;  /* 0x00000002cf0c7824 */ /* 0x000fe200078e00ff */
        /* <DEDUP_REMOVED lines=8> */
[----:B--2---:R-:W-:-:S03]  /*22f0*/  SHF.R.S32.HI R5, RZ, 0x1f, R198 ;  /* 0x0000001fff057819 */ /* 0x004fc600000114c6 */
[----:B------:R-:W-:Y:S01]  /*2300*/  IMAD.WIDE.U32 R8, R198, c[0x0][0x1f0], R10 ;  /* 0x00007c00c6087a25 */ /* 0x000fe200078e000a */
[----:B------:R-:W-:Y:S02]  /*2310*/  SEL R11, RZ, 0x10, P5 ;  /* 0x00000010ff0b7807 */ /* 0x000fe40002800000 */
[----:B------:R-:W-:Y:S01]  /*2320*/  SHF.L.U64.HI R10, R192, 0x1, R3 ;  /* 0x00000001c00a7819 */ /* 0x000fe20000010203 */
[----:B------:R-:W-:Y:S01]  /*2330*/  IMAD R5, R5, c[0x0][0x1f0], RZ ;  /* 0x00007c0005057a24 */ /* 0x000fe200078e02ff */
[----:B------:R-:W-:Y:S02]  /*2340*/  IADD3 R14, P0, R8, UR16, RZ ;  /* 0x00000010080e7c10 */ /* 0x000fe4000ff1e0ff */
[----:B------:R-:W-:Y:S01]  /*2350*/  IADD3 R25, -R11, 0x10, RZ ;  /* 0x000000100b197810 */ /* 0x000fe20007ffe1ff */
[----:B------:R-:W-:Y:S01]  /*2360*/  IMAD R2, R198, c[0x0][0x1f4], R5 ;  /* 0x00007d00c6027a24 */ /* 0x000fe200078e0205 */
[----:B------:R-:W-:Y:S02]  /*2370*/  SEL R8, RZ, 0x10, P4 ;  /* 0x00000010ff087807 */ /* 0x000fe40002000000 */
[----:B------:R-:W-:-:S02]  /*2380*/  LOP3.LUT R25, R25, 0xf, RZ, 0xc0, !PT ;  /* 0x0000000f19197812 */ /* 0x000fc400078ec0ff */
[----:B------:R-:W-:Y:S01]  /*2390*/  IADD3.X R9, R9, UR9, R2, P0, !PT ;  /* 0x0000000909097c10 */ /* 0x000fe200087fe402 */
[----:B------:R-:W-:Y:S01]  /*23a0*/  IMAD.SHL.U32 R2, R194, 0x2, RZ ;  /* 0x00000002c2027824 */ /* 0x000fe200078e00ff */
[----:B------:R-:W-:Y:S02]  /*23b0*/  LEA R15, P0, R14, c[0x0][0x1c8], 0x1 ;  /* 0x000072000e0f7a11 */ /* 0x000fe400078008ff */
[----:B------:R-:W-:Y:S02]  /*23c0*/  IADD3 R22, -R8, 0x10, RZ ;  /* 0x0000001008167810 */ /* 0x000fe40007ffe1ff */
[----:B------:R-:W-:Y:S01]  /*23d0*/  LEA.HI.X R14, R14, c[0x0][0x1cc], R9, 0x1, P0 ;  /* 0x000073000e0e7a11 */ /* 0x000fe200000f0c09 */
[----:B------:R-:W1:Y:S01]  /*23e0*/  SHFL.IDX PT, R16, R15, 0x1, 0x181f ;  /* 0x00381f000f107f89 */ /* 0x000e6200000e0000 */
[----:B------:R-:W-:Y:S01]  /*23f0*/  IMAD.SHL.U32 R9, R192, 0x2, RZ ;  /* 0x00000002c0097824 */ /* 0x000fe200078e00ff */
[----:B------:R-:W-:Y:S02]  /*2400*/  LOP3.LUT R22, R22, 0xf, RZ, 0xc0, !PT ;  /* 0x0000000f16167812 */ /* 0x000fe400078ec0ff */
[----:B------:R-:W2:Y:S01]  /*2410*/  SHFL.IDX PT, R18, R14, 0x1, 0x181f ;  /* 0x00381f000e127f89 */ /* 0x000ea200000e0000 */
[----:B------:R-:W-:-:S03]  /*2420*/  SHF.L.U64.HI R5, R194, 0x1, R197 ;  /* 0x00000001c2057819 */ /* 0x000fc600000102c5 */
[----:B------:R-:W3:Y:S04]  /*2430*/  SHFL.IDX PT, R15, R15, RZ, 0x181f ;  /* 0x00181fff0f0f7589 */ /* 0x000ee800000e0000 */
[----:B------:R-:W4:Y:S01]  /*2440*/  SHFL.IDX PT, R14, R14, RZ, 0x181f ;  /* 0x00181fff0e0e7589 */ /* 0x000f2200000e0000 */
[----:B-1----:R-:W-:-:S04]  /*2450*/  IADD3 R24, P2, P0, R25, R16, R12 ;  /* 0x0000001019187210 */ /* 0x002fc8000785e00c */
[----:B--2---:R-:W-:Y:S02]  /*2460*/  IADD3.X R25, RZ, R18, R13, P2, P0 ;  /* 0x00000012ff197210 */ /* 0x004fe400017e040d */
[----:B------:R-:W-:-:S04]  /*2470*/  IADD3 R22, P2, P0, R22, R16, R9 ;  /* 0x0000001016167210 */ /* 0x000fc8000785e009 */
[----:B------:R-:W-:Y:S02]  /*2480*/  IADD3.X R23, RZ, R18, R10, P2, P0 ;  /* 0x00000012ff177210 */ /* 0x000fe400017e040a */
[----:B------:R-:W-:-:S04]  /*2490*/  IADD3 R16, P2, P0, R17, R16, R2 ;  /* 0x0000001011107210 */ /* 0x000fc8000785e002 */
[----:B------:R-:W-:Y:S02]  /*24a0*/  IADD3.X R17, RZ, R18, R5, P2, P0 ;  /* 0x00000012ff117210 */ /* 0x000fe400017e0405 */
[----:B---3--:R-:W-:-:S05]  /*24b0*/  IADD3 R12, P0, R15, R12, RZ ;  /* 0x0000000c0f0c7210 */ /* 0x008fca0007f1e0ff */
[----:B----4-:R-:W-:Y:S01]  /*24c0*/  IMAD.X R13, R14, 0x1, R13, P0 ;  /* 0x000000010e0d7824 */ /* 0x010fe200000e060d */
        /* <DEDUP_REMOVED lines=13> */
.L_x_1959:
[----:B------:R-:W0:Y:S01]  /*25a0*/  LDGDEPBAR ;  /* 0x00000000000079af */ /* 0x000e220000000000 */
[----:B------:R-:W-:Y:S01]  /*25b0*/  SHF.R.S32.HI R2, RZ, 0x4, R21 ;  /* 0x00000004ff027819 */ /* 0x000fe20000011415 */
[C---:B------:R-:W-:Y:S01]  /*25c0*/  IMAD.SHL.U32 R5, R209.reuse, 0x40, RZ ;  /* 0x00000040d1057824 */ /* 0x040fe200078e00ff */
[----:B------:R-:W-:Y:S01]  /*25d0*/  LOP3.LUT P0, RZ, R209, 0x2, RZ, 0xc0, !PT ;  /* 0x00000002d1ff7812 */ /* 0x000fe2000780c0ff */
[----:B------:R-:W-:Y:S01]  /*25e0*/  IMAD.SHL.U32 R20, R20, 0x8, RZ ;  /* 0x0000000814147824 */ /* 0x000fe200078e00ff */
[----:B------:R-:W-:Y:S01]  /*25f0*/  LEA.HI R21, R21, R2, RZ, 0x1 ;  /* 0x0000000215157211 */ /* 0x000fe200078f08ff */
[----:B------:R-:W-:Y:S01]  /*2600*/  IMAD.SHL.U32 R19, R19, 0x40, RZ ;  /* 0x0000004013137824 */ /* 0x000fe200078e00ff */
[----:B------:R-:W-:Y:S01]  /*2610*/  LOP3.LUT R5, R5, 0x1c0, RZ, 0xc0, !PT ;  /* 0x000001c005057812 */ /* 0x000fe200078ec0ff */
[----:B------:R-:W-:Y:S01]  /*2620*/  IMAD.MOV.U32 R186, RZ, RZ, 0x20 ;  /* 0x00000020ffba7424 */ /* 0x000fe200078e00ff */
[----:B------:R-:W-:Y:S01]  /*2630*/  LOP3.LUT R21, R21, 0xfffffffe, RZ, 0xc0, !PT ;  /* 0xfffffffe15157812 */ /* 0x000fe200078ec0ff */
[----:B------:R-:W-:Y:S01]  /*2640*/  IMAD.SHL.U32 R188, R188, 0x2, RZ ;  /* 0x00000002bcbc7824 */ /* 0x000fe200078e00ff */
[----:B------:R-:W-:-:S02]  /*2650*/  LOP3.LUT R20, R5, 0x8, R20, 0xf8, !PT ;  /* 0x0000000805147812 */ /* 0x000fc400078ef814 */
[----:B------:R-:W-:Y:S01]  /*2660*/  SHF.R.U32.HI R5, RZ, 0x3, R5 ;  /* 0x00000003ff057819 */ /* 0x000fe20000011605 */
[----:B------:R-:W-:Y:S01]  /*2670*/  IMAD.IADD R21, R2, 0x1, -R21 ;  /* 0x0000000102157824 */ /* 0x000fe200078e0a15 */
[----:B------:R-:W-:Y:S02]  /*2680*/  LOP3.LUT R19, R19, 0x1c0, RZ, 0xc0, !PT ;  /* 0x000001c013137812 */ /* 0x000fe400078ec0ff */
[----:B------:R-:W-:Y:S01]  /*2690*/  LOP3.LUT R20, R20, R5, RZ, 0x3c, !PT ;  /* 0x0000000514147212 */ /* 0x000fe200078e3cff */
[C---:B------:R-:W-:Y:S01]  /*26a0*/  IMAD.SHL.U32 R2, R21.reuse, 0x8, RZ ;  /* 0x0000000815027824 */ /* 0x040fe200078e00ff */
[----:B------:R-:W-:Y:S01]  /*26b0*/  SEL R186, R186, 0xffffffe0, !P0 ;  /* 0xffffffe0baba7807 */ /* 0x000fe20004000000 */
[----:B------:R-:W-:Y:S01]  /*26c0*/  IMAD.SHL.U32 R5, R0, 0x40, RZ ;  /* 0x0000004000057824 */ /* 0x000fe200078e00ff */
[----:B------:R-:W-:Y:S01]  /*26d0*/  PLOP3.LUT P0, PT, PT, PT, UP2, 0x40, 0x0 ;  /* 0x000000000000781c */ /* 0x000fe20003f0e828 */
[----:B------:R-:W-:Y:S01]  /*26e0*/  IMAD R189, R21, 0x200, R20 ;  /* 0x0000020015bd7824 */ /* 0x000fe200078e0214 */
[----:B------:R-:W-:Y:S01]  /*26f0*/  LOP3.LUT R2, R19, 0x8, R2, 0xf8, !PT ;  /* 0x0000000813027812 */ /* 0x000fe200078ef802 */
[----:B------:R-:W-:-:S04]  /*2700*/  DEPBAR.LE SB0, 0x3 ;  /* 0x000080c00000791a */ /* 0x000fc80000000000 */
[----:B------:R-:W-:-:S04]  /*2710*/  DEPBAR.LE SB0, 0x2 ;  /* 0x000080800000791a */ /* 0x000fc80000000000 */
[----:B------:R-:W-:Y:S01]  /*2720*/  SHF.R.U32.HI R19, RZ, 0x3, R19 ;  /* 0x00000003ff137819 */ /* 0x000fe20000011613 */
[----:B------:R-:W-:Y:S01]  /*2730*/  IMAD.SHL.U32 R189, R189, 0x2, RZ ;  /* 0x00000002bdbd7824 */ /* 0x000fe200078e00ff */
[----:B------:R-:W-:Y:S01]  /*2740*/  LOP3.LUT R5, R5, 0xfffffe00, RZ, 0xc0, !PT ;  /* 0xfffffe0005057812 */ /* 0x000fe200078ec0ff */
[----:B------:R-:W-:Y:S01]  /*2750*/  BAR.SYNC.DEFER_BLOCKING 0x0 ;  /* 0x0000000000007b1d */ /* 0x000fe20000010000 */
[----:B------:R-:W-:Y:S01]  /*2760*/  LOP3.LUT R2, R2, R19, RZ, 0x3c, !PT ;  /* 0x0000001302027212 */ /* 0x000fe200078e3cff */
[----:B------:R-:W-:Y:S02]  /*2770*/  IMAD.IADD R96, R189, 0x1, R186 ;  /* 0x00000001bd607824 */ /* 0x000fe400078e02ba */
[----:B------:R-:W-:-:S04]  /*2780*/  IMAD R9, R6, 0x400, R5 ;  /* 0x0000040006097824 */ /* 0x000fc800078e0205 */
[----:B------:R-:W-:-:S04]  /*2790*/  IMAD.IADD R0, R2, 0x1, R9 ;  /* 0x0000000102007824 */ /* 0x000fc800078e0209 */
[C---:B------:R-:W-:Y:S01]  /*27a0*/  IMAD.SHL.U32 R8, R0.reuse, 0x2, RZ ;  /* 0x0000000200087824 */ /* 0x040fe200078e00ff */
[----:B------:R-:W-:-:S05]  /*27b0*/  LEA R191, R0, 0x18100, 0x1 ;  /* 0x0001810000bf7811 */ /* 0x000fca00078e08ff */
[----:B------:R-:W-:Y:S01]  /*27c0*/  IMAD.IADD R187, R191, 0x1, R188 ;  /* 0x00000001bfbb7824 */ /* 0x000fe200078e02bc */
[----:B------:R2:W3:Y:S04]  /*27d0*/  LDSM.16.M88.4 R56, [R189+0xc100] ;  /* 0x00c10000bd38783b */ /* 0x0004e80000000200 */
[----:B-1----:R2:W1:Y:S04]  /*27e0*/  LDSM.16.M88.4 R24, [R189+0xc900] ;  /* 0x00c90000bd18783b */ /* 0x0024680000000200 */
        /* <DEDUP_REMOVED lines=8> */
[----:B------:R-:W-:Y:S05]  /*2870*/  @P0 BRA `(.L_x_1960) ;  /* 0x0000034000000947 */ /* 0x000fea0003800000 */
[----:B------:R-:W-:Y:S01]  /*2880*/  SHF.R.S32.HI R0, RZ, 0x1f, R199 ;  /* 0x0000001fff007819 */ /* 0x000fe200000114c7 */
[----:B------:R-:W-:Y:S01]  /*2890*/  IMAD.WIDE.U32 R16, R199, c[0x0][0x208], RZ ;  /* 0x00008200c7107a25 */ /* 0x000fe200078e00ff */
[----:B------:R-:W-:-:S02]  /*28a0*/  SHF.R.S32.HI R19, RZ, 0x1f, R198 ;  /* 0x0000001fff137819 */ /* 0x000fc400000114c6 */
[----:B------:R-:W-:Y:S01]  /*28b0*/  SEL R20, RZ, 0x10, P5 ;  /* 0x00000010ff147807 */ /* 0x000fe20002800000 */
[----:B------:R-:W-:Y:S01]  /*28c0*/  IMAD R0, R0, c[0x0][0x208], RZ ;  /* 0x0000820000007a24 */ /* 0x000fe200078e02ff */
[----:B------:R-:W-:Y:S01]  /*28d0*/  SHF.L.U64.HI R22, R207, 0x1, R132 ;  /* 0x00000001cf167819 */ /* 0x000fe20000010284 */
[----:B------:R-:W-:Y:S01]  /*28e0*/  IMAD R19, R19, c[0x0][0x218], RZ ;  /* 0x0000860013137a24 */ /* 0x000fe200078e02ff */
[----:B------:R-:W-:Y:S01]  /*28f0*/  IADD3 R38, -R20, 0x10, RZ ;  /* 0x0000001014267810 */ /* 0x000fe20007ffe1ff */
[----:B------:R-:W-:Y:S01]  /*2900*/  IMAD R0, R199, c[0x0][0x20c], R0 ;  /* 0x00008300c7007a24 */ /* 0x000fe200078e0200 */
[----:B------:R-:W-:Y:S01]  /*2910*/  IADD3 R29, -R208, 0x10, RZ ;  /* 0x00000010d01d7810 */ /* 0x000fe20007ffe1ff */
[----:B------:R-:W-:Y:S01]  /*2920*/  IMAD.SHL.U32 R21, R207, 0x2, RZ ;  /* 0x00000002cf157824 */ /* 0x000fe200078e00ff */
[----:B------:R-:W-:Y:S01]  /*2930*/  LOP3.LUT R38, R38, 0xf, RZ, 0xc0, !PT ;  /* 0x0000000f26267812 */ /* 0x000fe200078ec0ff */
[----:B------:R-:W-:Y:S01]  /*2940*/  IMAD.IADD R17, R17, 0x1, R0 ;  /* 0x0000000111117824 */ /* 0x000fe200078e0200 */
[----:B------:R-:W-:Y:S01]  /*2950*/  LOP3.LUT R29, R29, 0xf, RZ, 0xc0, !PT ;  /* 0x0000000f1d1d7812 */ /* 0x000fe200078ec0ff */
[----:B------:R-:W-:Y:S01]  /*2960*/  IMAD R0, R198, c[0x0][0x21c], R19 ;  /* 0x00008700c6007a24 */ /* 0x000fe200078e0213 */
[----:B------:R-:W-:Y:S01]  /*2970*/  SHF.L.U64.HI R19, R192, 0x1, R3 ;  /* 0x00000001c0137819 */ /* 0x000fe20000010203 */
[----:B------:R-:W-:-:S04]  /*2980*/  IMAD.WIDE.U32 R16, R198, c[0x0][0x218], R16 ;  /* 0x00008600c6107a25 */ /* 0x000fc800078e0010 */
[----:B------:R-:W-:Y:S01]  /*2990*/  IMAD.SHL.U32 R18, R192, 0x2, RZ ;  /* 0x00000002c0127824 */ /* 0x000fe200078e00ff */
[----:B------:R-:W-:Y:S02]  /*29a0*/  IADD3 R23, P0, R16, UR22, RZ ;  /* 0x0000001610177c10 */ /* 0x000fe4000ff1e0ff */
[C---:B------:R-:W-:Y:S02]  /*29b0*/  SHF.L.U64.HI R16, R194.reuse, 0x1, R197 ;  /* 0x00000001c2107819 */ /* 0x040fe400000102c5 */
[----:B------:R-:W-:Y:S02]  /*29c0*/  IADD3.X R0, R17, UR8, R0, P0, !PT ;  /* 0x0000000811007c10 */ /* 0x000fe400087fe400 */
[C---:B------:R-:W-:Y:S02]  /*29d0*/  LEA R28, P0, R23.reuse, c[0x0][0x1f8], 0x1 ;  /* 0x00007e00171c7a11 */ /* 0x040fe400078008ff */
[----:B------:R-:W-:Y:S02]  /*29e0*/  SEL R17, RZ, 0x10, P4 ;  /* 0x00000010ff117807 */ /* 0x000fe40002000000 */
[----:B------:R-:W-:Y:S01]  /*29f0*/  LEA.HI.X R23, R23, c[0x0][0x1fc], R0, 0x1, P0 ;  /* 0x00007f0017177a11 */ /* 0x000fe200000f0c00 */
[----:B------:R-:W5:Y:S01]  /*2a00*/  SHFL.IDX PT, R30, R28, 0x1, 0x181f ;  /* 0x00381f001c1e7f89 */ /* 0x000f6200000e0000 */
[----:B------:R-:W-:Y:S01]  /*2a10*/  IADD3 R37, -R17, 0x10, RZ ;  /* 0x0000001011257810 */ /* 0x000fe20007ffe1ff */
[----:B------:R-:W-:-:S02]  /*2a20*/  IMAD.SHL.U32 R0, R194, 0x2, RZ ;  /* 0x00000002c2007824 */ /* 0x000fc400078e00ff */
[----:B------:R-:W2:Y:S01]  /*2a30*/  SHFL.IDX PT, R31, R23, 0x1, 0x181f ;  /* 0x00381f00171f7f89 */ /* 0x000ea200000e0000 */
[----:B------:R-:W-:-:S03]  /*2a40*/  LOP3.LUT R37, R37, 0xf, RZ, 0xc0, !PT ;  /* 0x0000000f25257812 */ /* 0x000fc600078ec0ff */
[----:B------:R-:W-:Y:S01]  /*2a50*/  SHFL.IDX PT, R23, R23, RZ, 0x181f ;  /* 0x00181fff17177589 */ /* 0x000fe200000e0000 */
[----:B-----5:R-:W-:-:S04]  /*2a60*/  IADD3 R38, P2, P0, R38, R30, R21 ;  /* 0x0000001e26267210 */ /* 0x020fc8000785e015 */
[----:B--2---:R-:W-:Y:S02]  /*2a70*/  IADD3.X R39, RZ, R31, R22, P2, P0 ;  /* 0x0000001fff277210 */ /* 0x004fe400017e0416 */
[----:B------:R-:W-:-:S04]  /*2a80*/  IADD3 R36, P2, P0, R37, R30, R18 ;  /* 0x0000001e25247210 */ /* 0x000fc8000785e012 */
[-C--:B------:R-:W-:Y:S02]  /*2a90*/  IADD3.X R37, RZ, R31.reuse, R19, P2, P0 ;  /* 0x0000001fff257210 */ /* 0x080fe400017e0413 */
[----:B------:R-:W-:Y:S02]  /*2aa0*/  IADD3 R30, P2, P0, R29, R30, R0 ;  /* 0x0000001e1d1e7210 */ /* 0x000fe4000785e000 */
[----:B------:R-:W2:Y:S02]  /*2ab0*/  SHFL.IDX PT, R29, R28, RZ, 0x181f ;  /* 0x00181fff1c1d7589 */ /* 0x000ea400000e0000 */
[----:B------:R-:W-:Y:S02]  /*2ac0*/  IADD3.X R31, RZ, R31, R16, P2, P0 ;  /* 0x0000001fff1f7210 */ /* 0x000fe400017e0410 */
[----:B--2---:R-:W-:-:S05]  /*2ad0*/  IADD3 R44, P0, R29, R21, RZ ;  /* 0x000000151d2c7210 */ /* 0x004fca0007f1e0ff */
        /* <DEDUP_REMOVED lines=14> */
.L_x_1960:
[----:B------:R-:W-:Y:S01]  /*2bc0*/  IMAD.MOV.U32 R0, RZ, RZ, 0x40 ;  /* 0x00000040ff007424 */ /* 0x000fe200078e00ff */
[C---:B-123--:R-:W-:Y:S01]  /*2bd0*/  HMMA.16816.F32.BF16 R16, R8.reuse, R56, RZ ;  /* 0x000000380810723c */ /* 0x04efe200000418ff */
[C---:B------:R-:W-:Y:S01]  /*2be0*/  IMAD R185, R4.reuse, 0x2, R191 ;  /* 0x0000000204b97824 */ /* 0x040fe200078e02bf */
[----:B------:R-:W-:Y:S01]  /*2bf0*/  LDSM.16.M88.4 R76, [R191+0x8000] ;  /* 0x00800000bf4c783b */ /* 0x000fe20000000200 */
[----:B------:R-:W-:Y:S01]  /*2c00*/  IMAD R184, R4, 0x2, R187 ;  /* 0x0000000204b87824 */ /* 0x000fe200078e02bb */
[----:B------:R-:W-:Y:S01]  /*2c10*/  SEL R193, R0, 0xffffffc0, !P1 ;  /* 0xffffffc000c17807 */ /* 0x000fe20004800000 */
[----:B------:R-:W-:Y:S01]  /*2c20*/  UIADD3 UR26, UR12, 0x1, -UR25 ;  /* 0x000000010c1a7890 */ /* 0x000fe2000fffe819 */
[----:B------:R-:W-:Y:S01]  /*2c30*/  LDSM.16.M88.4 R36, [R185] ;  /* 0x00000000b924783b */ /* 0x000fe20000000200 */
[----:B------:R-:W-:Y:S01]  /*2c40*/  PLOP3.LUT P0, PT, PT, PT, UP1, 0x80, 0x0 ;  /* 0x000000000000781c */ /* 0x000fe20003f0f018 */
[C---:B------:R-:W-:Y:S01]  /*2c50*/  HMMA.16816.F32.BF16 R28, R8.reuse, R24, RZ ;  /* 0x00000018081c723c */ /* 0x040fe200000418ff */
[----:B------:R-:W-:Y:S01]  /*2c60*/  IADD3 R93, R189, R193, RZ ;  /* 0x000000c1bd5d7210 */ /* 0x000fe20007ffe0ff */
[----:B------:R-:W-:Y:S01]  /*2c70*/  IMAD.IADD R0, R193, 0x1, R96 ;  /* 0x00000001c1007824 */ /* 0x000fe200078e0260 */
[----:B------:R-:W-:Y:S01]  /*2c80*/  LDSM.16.M88.4 R80, [R189+0x11900] ;  /* 0x01190000bd50783b */ /* 0x000fe20000000200 */
[----:B------:R-:W-:Y:S01]  /*2c90*/  ULDC UR13, c[0x0][0x324] ;  /* 0x0000c900000d7ab9 */ /* 0x000fe20000000800 */
[----:B------:R-:W-:Y:S01]  /*2ca0*/  IMAD.IADD R135, R5, 0x1, R2 ;  /* 0x0000000105877824 */ /* 0x000fe200078e0202 */
[----:B------:R-:W-:Y:S01]  /*2cb0*/  ULDC UR5, c[0x0][0x2ac] ;  /* 0x0000ab0000057ab9 */ /* 0x000fe20000000800 */
[----:B------:R-:W1:Y:S01]  /*2cc0*/  LDSM.16.M88.4 R20, [R93+0xc100] ;  /* 0x00c100005d14783b */ /* 0x000e620000000200 */
[----:B----4-:R-:W-:Y:S01]  /*2cd0*/  HMMA.16816.F32.BF16 R52, R8, R48, RZ ;  /* 0x000000300834723c */ /* 0x010fe200000418ff */
[----:B------:R-:W-:-:S02]  /*2ce0*/  ULDC UR4, c[0x0][0x1d0] ;  /* 0x0000740000047ab9 */ /* 0x000fc40000000800 */
[----:B------:R-:W-:Y:S01]  /*2cf0*/  LDSM.16.M88.4 R68, [R93+0xd900] ;  /* 0x00d900005d44783b */ /* 0x000fe20000000200 */
[----:B------:R-:W-:Y:S02]  /*2d00*/  UIMAD UR4, UR5, UR4, -UR25 ;  /* 0x00000004050472a4 */ /* 0x000fe4000f8e0a19 */
[----:B------:R-:W-:Y:S01]  /*2d10*/  ULOP3.LUT UR13, URZ, UR13, URZ, 0x33, !UPT ;  /* 0x0000000d3f0d7292 */ /* 0x000fe2000f8e333f */
[----:B------:R-:W-:Y:S01]  /*2d20*/  LDSM.16.M88.4 R88, [R96+0x10100] ;  /* 0x010100006058783b */ /* 0x000fe20000000200 */
[C---:B------:R-:W-:Y:S03]  /*2d30*/  HMMA.16816.F32.BF16 R56, R8.reuse, R58, RZ ;  /* 0x0000003a0838723c */ /* 0x040fe600000418ff */
[----:B------:R-:W-:Y:S04]  /*2d40*/  LDSM.16.M88.4 R84, [R93+0x10100] ;  /* 0x010100005d54783b */ /* 0x000fe80000000200 */
[----:B------:R-:W0:Y:S01]  /*2d50*/  LDGDEPBAR ;  /* 0x00000000000079af */ /* 0x000e220000000000 */
[C---:B------:R-:W-:Y:S08]  /*2d60*/  HMMA.16816.F32.BF16 R24, R8.reuse, R26, RZ ;  /* 0x0000001a0818723c */ /* 0x040ff000000418ff */
[C---:B------:R-:W-:Y:S08]  /*2d70*/  HMMA.16816.F32.BF16 R48, R8.reuse, R50, RZ ;  /* 0x000000320830723c */ /* 0x040ff000000418ff */
[C---:B------:R-:W-:Y:S08]  /*2d80*/  HMMA.16816.F32.BF16 R44, R8.reuse, R12, RZ ;  /* 0x0000000c082c723c */ /* 0x040ff000000418ff */
[----:B------:R-:W-:Y:S01]  /*2d90*/  HMMA.16816.F32.BF16 R8, R8, R14, RZ ;  /* 0x0000000e0808723c */ /* 0x000fe200000418ff */
[----:B------:R-:W2:Y:S07]  /*2da0*/  LDSM.16.M88.4 R12, [R93+0xc900] ;  /* 0x00c900005d0c783b */ /* 0x000eae0000000200 */
        /* <DEDUP_REMOVED lines=11> */
[----:B------:R-:W3:Y:S04]  /*2e60*/  LDSM.16.M88.4 R8, [R93+0xd100] ;  /* 0x00d100005d08783b */ /* 0x000ee80000000200 */
[----:B------:R-:W4:Y:S03]  /*2e70*/  LDSM.16.M88.4 R32, [R184] ;  /* 0x00000000b820783b */ /* 0x000f260000000200 */
[C---:B-1----:R-:W-:Y:S08]  /*2e80*/  HMMA.16816.F32.BF16 R16, R36.reuse, R20, R16 ;  /* 0x000000142410723c */ /* 0x042ff00000041810 */
[C---:B------:R-:W-:Y:S01]  /*2e90*/  HMMA.16816.F32.BF16 R56, R36.reuse, R22, R56 ;  /* 0x000000162438723c */ /* 0x040fe20000041838 */
[----:B------:R-:W1:Y:S07]  /*2ea0*/  LDSM.16.M88.4 R20, [R0+0xc900] ;  /* 0x00c900000014783b */ /* 0x000e6e0000000200 */
[C---:B--2---:R-:W-:Y:S08]  /*2eb0*/  HMMA.16816.F32.BF16 R28, R36.reuse, R12, R28 ;  /* 0x0000000c241c723c */ /* 0x044ff0000004181c */
[C---:B------:R-:W-:Y:S01]  /*2ec0*/  HMMA.16816.F32.BF16 R24, R36.reuse, R14, R24 ;  /* 0x0000000e2418723c */ /* 0x040fe20000041818 */
[----:B------:R-:W-:Y:S07]  /*2ed0*/  LDSM.16.M88.4 R12, [R191+0x4000] ;  /* 0x00400000bf0c783b */ /* 0x000fee0000000200 */
[C---:B------:R-:W-:Y:S08]  /*2ee0*/  HMMA.16816.F32.BF16 R44, R36.reuse, R68, R44 ;  /* 0x00000044242c723c */ /* 0x040ff0000004182c */
[C---:B---3--:R-:W-:Y:S08]  /*2ef0*/  HMMA.16816.F32.BF16 R52, R36.reuse, R8, R52 ;  /* 0x000000082434723c */ /* 0x048ff00000041834 */
[C---:B------:R-:W-:Y:S01]  /*2f00*/  HMMA.16816.F32.BF16 R48, R36.reuse, R10, R48 ;  /* 0x0000000a2430723c */ /* 0x040fe20000041830 */
[----:B------:R-:W2:Y:S07]  /*2f10*/  LDSM.16.M88.4 R8, [R189+0xe100] ;  /* 0x00e10000bd08783b */ /* 0x000eae0000000200 */
[----:B------:R-:W-:Y:S01]  /*2f20*/  HMMA.16816.F32.BF16 R72, R36, R70, R72 ;  /* 0x000000462448723c */ /* 0x000fe20000041848 */
[----:B------:R-:W3:Y:S04]  /*2f30*/  LDSM.16.M88.4 R36, [R189+0xe900] ;  /* 0x00e90000bd24783b */ /* 0x000ee80000000200 */
[----:B------:R-:W-:Y:S03]  /*2f40*/  LDSM.16.M88.4 R68, [R187+0x8000] ;  /* 0x00800000bb44783b */ /* 0x000fe60000000200 */
[C---:B----4-:R-:W-:Y:S08]  /*2f50*/  HMMA.16816.F32.BF16 R16, R32.reuse, R40, R16 ;  /* 0x000000282010723c */ /* 0x050ff00000041810 */
[C---:B------:R-:W-:Y:S01]  /*2f60*/  HMMA.16816.F32.BF16 R56, R32.reuse, R42, R56 ;  /* 0x0000002a2038723c */ /* 0x040fe20000041838 */
[----:B------:R-:W4:Y:S07]  /*2f70*/  LDSM.16.M88.4 R40, [R189+0xf100] ;  /* 0x00f10000bd28783b */ /* 0x000f2e0000000200 */
[C---:B-1----:R-:W-:Y:S08]  /*2f80*/  HMMA.16816.F32.BF16 R28, R32.reuse, R20, R28 ;  /* 0x00000014201c723c */ /* 0x042ff0000004181c */
[C---:B------:R-:W-:Y:S01]  /*2f90*/  HMMA.16816.F32.BF16 R24, R32.reuse, R22, R24 ;  /* 0x000000162018723c */ /* 0x040fe20000041818 */
[----:B------:R-:W1:Y:S07]  /*2fa0*/  LDSM.16.M88.4 R20, [R189+0xf900] ;  /* 0x00f90000bd14783b */ /* 0x000e6e0000000200 */
[C---:B------:R-:W-:Y:S08]  /*2fb0*/  HMMA.16816.F32.BF16 R52, R32.reuse, R64, R52 ;  /* 0x000000402034723c */ /* 0x040ff00000041834 */
[C---:B------:R-:W-:Y:S01]  /*2fc0*/  HMMA.16816.F32.BF16 R48, R32.reuse, R66, R48 ;  /* 0x000000422030723c */ /* 0x040fe20000041830 */
[----:B------:R-:W-:Y:S07]  /*2fd0*/  LDSM.16.M88.4 R64, [R96+0x11100] ;  /* 0x011100006040783b */ /* 0x000fee0000000200 */
[C---:B------:R-:W-:Y:S08]  /*2fe0*/  HMMA.16816.F32.BF16 R44, R32.reuse, R60, R44 ;  /* 0x0000003c202c723c */ /* 0x040ff0000004182c */
[----:B------:R-:W-:Y:S01]  /*2ff0*/  HMMA.16816.F32.BF16 R72, R32, R62, R72 ;  /* 0x0000003e2048723c */ /* 0x000fe20000041848 */
[----:B------:R-:W-:Y:S04]  /*3000*/  LDSM.16.M88.4 R32, [R187+0x4000] ;  /* 0x00400000bb20783b */ /* 0x000fe80000000200 */
[----:B------:R-:W-:Y:S03]  /*3010*/  LDSM.16.M88.4 R60, [R96+0xe900] ;  /* 0x00e90000603c783b */ /* 0x000fe60000000200 */
[C---:B--2---:R-:W-:Y:S08]  /*3020*/  HMMA.16816.F32.BF16 R16, R12.reuse, R8, R16 ;  /* 0x000000080c10723c */ /* 0x044ff00000041810 */
[C---:B------:R-:W-:Y:S01]  /*3030*/  HMMA.16816.F32.BF16 R56, R12.reuse, R10, R56 ;  /* 0x0000000a0c38723c */ /* 0x040fe20000041838 */
[----:B------:R-:W2:Y:S07]  /*3040*/  LDSM.16.M88.4 R8, [R96+0xe100] ;  /* 0x00e100006008783b */ /* 0x000eae0000000200 */
[C---:B---3--:R-:W-:Y:S08]  /*3050*/  HMMA.16816.F32.BF16 R28, R12.reuse, R36, R28 ;  /* 0x000000240c1c723c */ /* 0x048ff0000004181c */
[C---:B------:R-:W-:Y:S01]  /*3060*/  HMMA.16816.F32.BF16 R24, R12.reuse, R38, R24 ;  /* 0x000000260c18723c */ /* 0x040fe20000041818 */
[----:B------:R-:W3:Y:S07]  /*3070*/  LDSM.16.M88.4 R36, [R96+0xf100] ;  /* 0x00f100006024783b */ /* 0x000eee0000000200 */
[C---:B----4-:R-:W-:Y:S08]  /*3080*/  HMMA.16816.F32.BF16 R52, R12.reuse, R40, R52 ;  /* 0x000000280c34723c */ /* 0x050ff00000041834 */
[C---:B------:R-:W-:Y:S01]  /*3090*/  HMMA.16816.F32.BF16 R48, R12.reuse, R42, R48 ;  /* 0x0000002a0c30723c */ /* 0x040fe20000041830 */
[----:B------:R-:W4:Y:S07]  /*30a0*/  LDSM.16.M88.4 R40, [R96+0xf900] ;  /* 0x00f900006028783b */ /* 0x000f2e0000000200 */
[C---:B-1----:R-:W-:Y:S08]  /*30b0*/  HMMA.16816.F32.BF16 R44, R12.reuse, R20, R44 ;  /* 0x000000140c2c723c */ /* 0x042ff0000004182c */
[----:B------:R-:W-:Y:S01]  /*30c0*/  HMMA.16816.F32.BF16 R72, R12, R22, R72 ;  /* 0x000000160c48723c */ /* 0x000fe20000041848 */
[----:B------:R-:W-:Y:S04]  /*30d0*/  LDSM.16.M88.4 R20, [R185+0x4000] ;  /* 0x00400000b914783b */ /* 0x000fe80000000200 */
[----:B------:R-:W1:Y:S03]  /*30e0*/  LDSM.16.M88.4 R12, [R93+0xe100] ;  /* 0x00e100005d0c783b */ /* 0x000e660000000200 */
[C---:B--2---:R-:W-:Y:S08]  /*30f0*/  HMMA.16816.F32.BF16 R16, R32.reuse, R8, R16 ;  /* 0x000000082010723c */ /* 0x044ff00000041810 */
[C---:B------:R-:W-:Y:S01]  /*3100*/  HMMA.16816.F32.BF16 R56, R32.reuse, R10, R56 ;  /* 0x0000000a2038723c */ /* 0x040fe20000041838 */
[----:B------:R-:W2:Y:S07]  /*3110*/  LDSM.16.M88.4 R8, [R93+0xe900] ;  /* 0x00e900005d08783b */ /* 0x000eae0000000200 */
[C---:B------:R-:W-:Y:S08]  /*3120*/  HMMA.16816.F32.BF16 R28, R32.reuse, R60, R28 ;  /* 0x0000003c201c723c */ /* 0x040ff0000004181c */
[C---:B------:R-:W-:Y:S01]  /*3130*/  HMMA.16816.F32.BF16 R24, R32.reuse, R62, R24 ;  /* 0x0000003e2018723c */ /* 0x040fe20000041818 */
[----:B------:R-:W5:Y:S07]  /*3140*/  LDSM.16.M88.4 R60, [R93+0xf100] ;  /* 0x00f100005d3c783b */ /* 0x000f6e0000000200 */
[C---:B---3--:R-:W-:Y:S08]  /*3150*/  HMMA.16816.F32.BF16 R52, R32.reuse, R36, R52 ;  /* 0x000000242034723c */ /* 0x048ff00000041834 */
[C---:B------:R-:W-:Y:S01]  /*3160*/  HMMA.16816.F32.BF16 R48, R32.reuse, R38, R48 ;  /* 0x000000262030723c */ /* 0x040fe20000041830 */
[----:B------:R-:W3:Y:S07]  /*3170*/  LDSM.16.M88.4 R36, [R93+0xf900] ;  /* 0x00f900005d24783b */ /* 0x000eee0000000200 */
[C---:B----4-:R-:W-:Y:S08]  /*3180*/  HMMA.16816.F32.BF16 R44, R32.reuse, R40, R44 ;  /* 0x00000028202c723c */ /* 0x050ff0000004182c */
[----:B------:R-:W-:Y:S01]  /*3190*/  HMMA.16816.F32.BF16 R72, R32, R42, R72 ;  /* 0x0000002a2048723c */ /* 0x000fe20000041848 */
[----:B------:R-:W-:Y:S04]  /*31a0*/  LDSM.16.M88.4 R32, [R184+0x4000] ;  /* 0x00400000b820783b */ /* 0x000fe80000000200 */
[----:B------:R-:W-:Y:S03]  /*31b0*/  LDSM.16.M88.4 R40, [R0+0xf100] ;  /* 0x00f100000028783b */ /* 0x000fe60000000200 */
[C---:B-1----:R-:W-:Y:S08]  /*31c0*/  HMMA.16816.F32.BF16 R16, R20.reuse, R12, R16 ;  /* 0x0000000c1410723c */ /* 0x042ff00000041810 */
[C---:B------:R-:W-:Y:S01]  /*31d0*/  HMMA.16816.F32.BF16 R56, R20.reuse, R14, R56 ;  /* 0x0000000e1438723c */ /* 0x040fe20000041838 */
[----:B------:R-:W1:Y:S07]  /*31e0*/  LDSM.16.M88.4 R12, [R0+0xe100] ;  /* 0x00e10000000c783b */ /* 0x000e6e0000000200 */
[C---:B--2---:R-:W-:Y:S08]  /*31f0*/  HMMA.16816.F32.BF16 R28, R20.reuse, R8, R28 ;  /* 0x00000008141c723c */ /* 0x044ff0000004181c */
[C---:B------:R-:W-:Y:S01]  /*3200*/  HMMA.16816.F32.BF16 R24, R20.reuse, R10, R24 ;  /* 0x0000000a1418723c */ /* 0x040fe20000041818 */
[----:B------:R-:W2:Y:S07]  /*3210*/  LDSM.16.M88.4 R8, [R0+0xe900] ;  /* 0x00e900000008783b */ /* 0x000eae0000000200 */
[C---:B-----5:R-:W-:Y:S08]  /*3220*/  HMMA.16816.F32.BF16 R52, R20.reuse, R60, R52 ;  /* 0x0000003c1434723c */ /* 0x060ff00000041834 */
[C---:B------:R-:W-:Y:S01]  /*3230*/  HMMA.16816.F32.BF16 R48, R20.reuse, R62, R48 ;  /* 0x0000003e1430723c */ /* 0x040fe20000041830 */
[----:B------:R-:W-:Y:S07]  /*3240*/  LDSM.16.M88.4 R60, [R96+0x11900] ;  /* 0x01190000603c783b */ /* 0x000fee0000000200 */
[C---:B---3--:R-:W-:Y:S08]  /*3250*/  HMMA.16816.F32.BF16 R44, R20.reuse, R36, R44 ;  /* 0x00000024142c723c */ /* 0x048ff0000004182c */
[----:B------:R-:W-:Y:S01]  /*3260*/  HMMA.16816.F32.BF16 R72, R20, R38, R72 ;  /* 0x000000261448723c */ /* 0x000fe20000041848 */
[----:B------:R-:W3:Y:S04]  /*3270*/  LDSM.16.M88.4 R20, [R189+0x10100] ;  /* 0x01010000bd14783b */ /* 0x000ee80000000200 */
[----:B------:R-:W-:Y:S03]  /*3280*/  LDSM.16.M88.4 R36, [R0+0xf900] ;  /* 0x00f900000024783b */ /* 0x000fe60000000200 */
[C---:B-1----:R-:W-:Y:S08]  /*3290*/  HMMA.16816.F32.BF16 R16, R32.reuse, R12, R16 ;  /* 0x0000000c2010723c */ /* 0x042ff00000041810 */
[C---:B------:R-:W-:Y:S01]  /*32a0*/  HMMA.16816.F32.BF16 R56, R32.reuse, R14, R56 ;  /* 0x0000000e2038723c */ /* 0x040fe20000041838 */
[----:B------:R-:W1:Y:S07]  /*32b0*/  LDSM.16.M88.4 R12, [R189+0x10900] ;  /* 0x01090000bd0c783b */ /* 0x000e6e0000000200 */
[C---:B--2---:R-:W-:Y:S08]  /*32c0*/  HMMA.16816.F32.BF16 R28, R32.reuse, R8, R28 ;  /* 0x00000008201c723c */ /* 0x044ff0000004181c */
[C---:B------:R-:W-:Y:S01]  /*32d0*/  HMMA.16816.F32.BF16 R24, R32.reuse, R10, R24 ;  /* 0x0000000a2018723c */ /* 0x040fe20000041818 */
[----:B------:R-:W2:Y:S07]  /*32e0*/  LDSM.16.M88.4 R8, [R189+0x11100] ;  /* 0x01110000bd08783b */ /* 0x000eae0000000200 */
[----:B------:R-:W-:Y:S08]  /*32f0*/  HMMA.16816.F32.BF16 R52, R32, R40, R52 ;  /* 0x000000282034723c */ /* 0x000ff00000041834 */
[C---:B---3--:R-:W-:Y:S08]  /*3300*/  HMMA.16816.F32.BF16 R16, R76.reuse, R20, R16 ;  /* 0x000000144c10723c */ /* 0x048ff00000041810 */
[----:B------:R-:W-:Y:S01]  /*3310*/  HMMA.16816.F32.BF16 R56, R76, R22, R56 ;  /* 0x000000164c38723c */ /* 0x000fe20000041838 */
[----:B------:R-:W3:Y:S07]  /*3320*/  LDSM.16.M88.4 R20, [R96+0x10900] ;  /* 0x010900006014783b */ /* 0x000eee0000000200 */
[----:B------:R-:W-:Y:S01]  /*3330*/  HMMA.16816.F32.BF16 R48, R32, R42, R48 ;  /* 0x0000002a2030723c */ /* 0x000fe20000041830 */
[----:B------:R-:W-:Y:S07]  /*3340*/  LDSM.16.M88.4 R40, [R185+0x8000] ;  /* 0x00800000b928783b */ /* 0x000fee0000000200 */
[C---:B-1----:R-:W-:Y:S08]  /*3350*/  HMMA.16816.F32.BF16 R28, R76.reuse, R12, R28 ;  /* 0x0000000c4c1c723c */ /* 0x042ff0000004181c */
[----:B------:R-:W-:Y:S01]  /*3360*/  HMMA.16816.F32.BF16 R24, R76, R14, R24 ;  /* 0x0000000e4c18723c */ /* 0x000fe20000041818 */
[----:B------:R-:W-:Y:S07]  /*3370*/  LDSM.16.M88.4 R12, [R0+0x10100] ;  /* 0x01010000000c783b */ /* 0x000fee0000000200 */
[C---:B------:R-:W-:Y:S08]  /*3380*/  HMMA.16816.F32.BF16 R44, R32.reuse, R36, R44 ;  /* 0x00000024202c723c */ /* 0x040ff0000004182c */
[----:B------:R-:W-:Y:S01]  /*3390*/  HMMA.16816.F32.BF16 R72, R32, R38, R72 ;  /* 0x000000262048723c */ /* 0x000fe20000041848 */
[----:B------:R-:W1:Y:S04]  /*33a0*/  LDSM.16.M88.4 R36, [R93+0x10900] ;  /* 0x010900005d24783b */ /* 0x000e680000000200 */
[----:B------:R-:W-:Y:S03]  /*33b0*/  LDSM.16.M88.4 R32, [R93+0x11100] ;  /* 0x011100005d20783b */ /* 0x000fe60000000200 */
[C---:B--2---:R-:W-:Y:S08]  /*33c0*/  HMMA.16816.F32.BF16 R52, R76.reuse, R8, R52 ;  /* 0x000000084c34723c */ /* 0x044ff00000041834 */
[----:B------:R-:W-:Y:S01]  /*33d0*/  HMMA.16816.F32.BF16 R48, R76, R10, R48 ;  /* 0x0000000a4c30723c */ /* 0x000fe20000041830 */
[----:B------:R-:W-:Y:S07]  /*33e0*/  LDSM.16.M88.4 R8, [R184+0x8000] ;  /* 0x00800000b808783b */ /* 0x000fee0000000200 */
[C---:B---3--:R-:W-:Y:S08]  /*33f0*/  HMMA.16816.F32.BF16 R28, R68.reuse, R20, R28 ;  /* 0x00000014441c723c */ /* 0x048ff0000004181c */
[----:B------:R-:W-:Y:S01]  /*3400*/  HMMA.16816.F32.BF16 R24, R68, R22, R24 ;  /* 0x000000164418723c */ /* 0x000fe20000041818 */
[----:B------:R-:W2:Y:S07]  /*3410*/  LDSM.16.M88.4 R20, [R0+0x10900] ;  /* 0x010900000014783b */ /* 0x000eae0000000200 */
[----:B------:R-:W-:Y:S08]  /*3420*/  HMMA.16816.F32.BF16 R44, R76, R80, R44 ;  /* 0x000000504c2c723c */ /* 0x000ff0000004182c */
[C---:B------:R-:W-:Y:S08]  /*3430*/  HMMA.16816.F32.BF16 R52, R68.reuse, R64, R52 ;  /* 0x000000404434723c */ /* 0x040ff00000041834 */
[----:B------:R-:W-:Y:S01]  /*3440*/  HMMA.16816.F32.BF16 R48, R68, R66, R48 ;  /* 0x000000424430723c */ /* 0x000fe20000041830 */
[----:B------:R-:W3:Y:S07]  /*3450*/  LDSM.16.M88.4 R64, [R93+0x11900] ;  /* 0x011900005d40783b */ /* 0x000eee0000000200 */
[C---:B-1----:R-:W-:Y:S08]  /*3460*/  HMMA.16816.F32.BF16 R28, R40.reuse, R36, R28 ;  /* 0x00000024281c723c */ /* 0x042ff0000004181c */
[----:B------:R-:W-:Y:S01]  /*3470*/  HMMA.16816.F32.BF16 R24, R40, R38, R24 ;  /* 0x000000262818723c */ /* 0x000fe20000041818 */
[----:B------:R-:W-:Y:S07]  /*3480*/  LDSM.16.M88.4 R36, [R0+0x11100] ;  /* 0x011100000024783b */ /* 0x000fee0000000200 */
[----:B------:R-:W-:Y:S08]  /*3490*/  HMMA.16816.F32.BF16 R16, R68, R88, R16 ;  /* 0x000000584410723c */ /* 0x000ff00000041810 */
[----:B------:R-:W-:Y:S08]  /*34a0*/  HMMA.16816.F32.BF16 R72, R76, R82, R72 ;  /* 0x000000524c48723c */ /* 0x000ff00000041848 */
[----:B------:R-:W-:Y:S08]  /*34b0*/  HMMA.16816.F32.BF16 R44, R68, R60, R44 ;  /* 0x0000003c442c723c */ /* 0x000ff0000004182c */
[C---:B--2---:R-:W-:Y:S08]  /*34c0*/  HMMA.16816.F32.BF16 R28, R8.reuse, R20, R28 ;  /* 0x00000014081c723c */ /* 0x044ff0000004181c */
[----:B------:R-:W-:Y:S01]  /*34d0*/  HMMA.16816.F32.BF16 R24, R8, R22, R24 ;  /* 0x000000160818723c */ /* 0x000fe20000041818 */
[----:B------:R1:W2:Y:S07]  /*34e0*/  LDSM.16.M88.4 R20, [R0+0x11900] ;  /* 0x011900000014783b */ /* 0x0002ae0000000200 */
[----:B------:R-:W-:Y:S08]  /*34f0*/  HMMA.16816.F32.BF16 R16, R40, R84, R16 ;  /* 0x000000542810723c */ /* 0x000ff00000041810 */
[----:B------:R-:W-:Y:S08]  /*3500*/  HMMA.16816.F32.BF16 R72, R68, R62, R72 ;  /* 0x0000003e4448723c */ /* 0x000ff00000041848 */
[----:B---3--:R-:W-:Y:S01]  /*3510*/  HMMA.16816.F32.BF16 R44, R40, R64, R44 ;  /* 0x00000040282c723c */ /* 0x008fe2000004182c */
[----:B-1----:R-:W-:Y:S01]  /*3520*/  FMUL.FTZ R0, R24, c[0x0][0x320] ;  /* 0x0000c80018007a20 */ /* 0x002fe20000410000 */
[----:B------:R-:W-:-:S04]  /*3530*/  LEA.HI R24, R94, R7, RZ, 0x2 ;  /* 0x000000075e187211 */ /* 0x000fc800078f10ff */
[----:B------:R-:W-:Y:S01]  /*3540*/  LOP3.LUT R24, R24, 0xfffffffc, RZ, 0xc0, !PT ;  /* 0xfffffffc18187812 */ /* 0x000fe200078ec0ff */
[----:B------:R-:W1:Y:S01]  /*3550*/  MUFU.TANH R0, R0 ;  /* 0x0000000000007308 */ /* 0x000e620000002400 */
[----:B------:R-:W-:Y:S08]  /*3560*/  HMMA.16816.F32.BF16 R16, R8, R12, R16 ;  /* 0x0000000c0810723c */ /* 0x000ff00000041810 */
[----:B------:R-:W-:Y:S08]  /*3570*/  HMMA.16816.F32.BF16 R56, R68, R90, R56 ;  /* 0x0000005a4438723c */ /* 0x000ff00000041838 */
[----:B------:R-:W-:Y:S08]  /*3580*/  HMMA.16816.F32.BF16 R72, R40, R66, R72 ;  /* 0x000000422848723c */ /* 0x000ff00000041848 */
[----:B--2---:R-:W-:Y:S01]  /*3590*/  HMMA.16816.F32.BF16 R44, R8, R20, R44 ;  /* 0x00000014082c723c */ /* 0x004fe2000004182c */
[----:B------:R-:W-:-:S02]  /*35a0*/  FMUL.FTZ R13, R18, c[0x0][0x320] ;  /* 0x0000c800120d7a20 */ /* 0x000fc40000410000 */
[----:B------:R-:W-:Y:S02]  /*35b0*/  FMUL.FTZ R18, R25, c[0x0][0x320] ;  /* 0x0000c80019127a20 */ /* 0x000fe40000410000 */
[----:B------:R-:W-:Y:S02]  /*35c0*/  FMUL.FTZ R12, R16, c[0x0][0x320] ;  /* 0x0000c800100c7a20 */ /* 0x000fe40000410000 */
[----:B------:R-:W-:Y:S01]  /*35d0*/  SHF.R.S32.HI R21, RZ, 0x1f, R6 ;  /* 0x0000001fff157819 */ /* 0x000fe20000011406 */
[----:B------:R-:W-:Y:S01]  /*35e0*/  HMMA.16816.F32.BF16 R56, R40, R86, R56 ;  /* 0x000000562838723c */ /* 0x000fe20000041838 */
[----:B------:R-:W-:Y:S01]  /*35f0*/  LOP3.LUT R20, R92, 0xffffffe0, RZ, 0xc0, !PT ;  /* 0xffffffe05c147812 */ /* 0x000fe200078ec0ff */
[----:B------:R-:W-:Y:S01]  /*3600*/  FMUL.FTZ R16, R17, c[0x0][0x320] ;  /* 0x0000c80011107a20 */ /* 0x000fe20000410000 */
[-C--:B------:R-:W-:Y:S01]  /*3610*/  LEA.HI R21, R21, R6.reuse, RZ, 0x3 ;  /* 0x0000000615157211 */ /* 0x080fe200078f18ff */
[----:B------:R-:W-:Y:S01]  /*3620*/  FMUL.FTZ R17, R29, c[0x0][0x320] ;  /* 0x0000c8001d117a20 */ /* 0x000fe20000410000 */
[----:B------:R-:W-:Y:S01]  /*3630*/  IADD3 R20, -R20, R7, RZ ;  /* 0x0000000714147210 */ /* 0x000fe20007ffe1ff */
[----:B------:R-:W-:Y:S01]  /*3640*/  IMAD.IADD R7, R7, 0x1, -R24 ;  /* 0x0000000107077824 */ /* 0x000fe200078e0a18 */
[----:B------:R-:W-:Y:S01]  /*3650*/  LOP3.LUT R21, R21, 0xffffff8, RZ, 0xc0, !PT ;  /* 0x0ffffff815157812 */ /* 0x000fe200078ec0ff */
[----:B------:R-:W-:Y:S01]  /*3660*/  HMMA.16816.F32.BF16 R72, R8, R22, R72 ;  /* 0x000000160848723c */ /* 0x000fe20000041848 */
[----:B------:R-:W-:Y:S01]  /*3670*/  SHF.R.S32.HI R25, RZ, 0x1f, R20 ;  /* 0x0000001fff197819 */ /* 0x000fe20000011414 */
[----:B------:R-:W2:Y:S01]  /*3680*/  MUFU.TANH R12, R12 ;  /* 0x0000000c000c7308 */ /* 0x000ea20000002400 */
[----:B------:R-:W-:-:S02]  /*3690*/  IADD3 R21, -R21, R6, RZ ;  /* 0x0000000615157210 */ /* 0x000fc40007ffe1ff */
[----:B------:R-:W-:Y:S02]  /*36a0*/  LEA.HI R6, R25, R20, RZ, 0x2 ;  /* 0x0000001419067211 */ /* 0x000fe400078f10ff */
[----:B------:R-:W-:Y:S01]  /*36b0*/  LEA.HI R23, R7, R7, RZ, 0x1 ;  /* 0x0000000707177211 */ /* 0x000fe200078f08ff */
[C---:B------:R-:W-:Y:S01]  /*36c0*/  HMMA.16816.F32.BF16 R52, R40.reuse, R32, R52 ;  /* 0x000000202834723c */ /* 0x040fe20000041834 */
[----:B------:R-:W-:Y:S01]  /*36d0*/  LEA.HI.SX32 R22, R6, UR24, 0x1e ;  /* 0x0000001806167c11 */ /* 0x000fe2000f8ff2ff */
[----:B------:R-:W-:Y:S01]  /*36e0*/  FMUL.FTZ R44, R44, c[0x0][0x320] ;  /* 0x0000c8002c2c7a20 */ /* 0x000fe20000410000 */
[----:B------:R-:W-:Y:S01]  /*36f0*/  LOP3.LUT R24, R23, 0x1ffffffe, RZ, 0xc0, !PT ;  /* 0x1ffffffe17187812 */ /* 0x000fe200078ec0ff */
[----:B------:R-:W-:Y:S01]  /*3700*/  FMUL.FTZ R45, R45, c[0x0][0x320] ;  /* 0x0000c8002d2d7a20 */ /* 0x000fe20000410000 */
[----:B------:R-:W3:Y:S01]  /*3710*/  MUFU.TANH R16, R16 ;  /* 0x0000001000107308 */ /* 0x000ee20000002400 */
[----:B------:R-:W-:Y:S01]  /*3720*/  IMAD R21, R21, 0x10, R22 ;  /* 0x0000001015157824 */ /* 0x000fe200078e0216 */
[----:B------:R-:W-:Y:S01]  /*3730*/  IADD3 R24, R7, -R24, RZ ;  /* 0x8000001807187210 */ /* 0x000fe20007ffe0ff */
[----:B------:R-:W-:Y:S04]  /*3740*/  HMMA.16816.F32.BF16 R48, R40, R34, R48 ;  /* 0x000000222830723c */ /* 0x000fe80000041830 */
[----:B------:R-:W-:Y:S01]  /*3750*/  IMAD R203, R24, 0x8, R21 ;  /* 0x0000000818cb7824 */ /* 0x000fe200078e0215 */
[----:B------:R-:W4:Y:S03]  /*3760*/  MUFU.TANH R13, R13 ;  /* 0x0000000d000d7308 */ /* 0x000f260000002400 */
[----:B------:R-:W-:Y:S01]  /*3770*/  @P0 IMAD.HI.U32 R7, R203, c[0x0][0x2c8], RZ ;  /* 0x0000b200cb070a27 */ /* 0x000fe200078e00ff */
[----:B------:R-:W-:Y:S01]  /*3780*/  PLOP3.LUT P0, PT, PT, PT, UP1, 0x80, 0x0 ;  /* 0x000000000000781c */ /* 0x000fe20003f0f018 */
[----:B------:R-:W-:Y:S02]  /*3790*/  HMMA.16816.F32.BF16 R56, R8, R14, R56 ;  /* 0x0000000e0838723c */ /* 0x000fe40000041838 */
[----:B------:R-:W-:Y:S01]  /*37a0*/  FMUL.FTZ R72, R72, c[0x0][0x320] ;  /* 0x0000c80048487a20 */ /* 0x000fe20000410000 */
[----:B------:R-:W1:Y:S01]  /*37b0*/  MUFU.TANH R17, R17 ;  /* 0x0000001100117308 */ /* 0x000e620000002400 */
[----:B------:R-:W-:-:S04]  /*37c0*/  FMUL.FTZ R73, R73, c[0x0][0x320] ;  /* 0x0000c80049497a20 */ /* 0x000fc80000410000 */
[C---:B------:R-:W-:Y:S03]  /*37d0*/  HMMA.16816.F32.BF16 R52, R8.reuse, R36, R52 ;  /* 0x000000240834723c */ /* 0x040fe60000041834 */
[----:B------:R-:W1:Y:S05]  /*37e0*/  MUFU.TANH R18, R18 ;  /* 0x0000001200127308 */ /* 0x000e6a0000002400 */
[----:B------:R-:W-:Y:S03]  /*37f0*/  HMMA.16816.F32.BF16 R48, R8, R38, R48 ;  /* 0x000000260830723c */ /* 0x000fe60000041830 */
[----:B------:R1:W1:Y:S04]  /*3800*/  MUFU.TANH R175, R44 ;  /* 0x0000002c00af7308 */ /* 0x0002680000002400 */
[----:B------:R-:W-:Y:S01]  /*3810*/  MOV R8, R203 ;  /* 0x000000cb00087202 */ /* 0x000fe20000000f00 */
[----:B------:R-:W-:Y:S01]  /*3820*/  FMUL.FTZ R11, R28, c[0x0][0x320] ;  /* 0x0000c8001c0b7a20 */ /* 0x000fe20000410000 */
[----:B------:R-:W-:Y:S01]  /*3830*/  @P0 SHF.R.U32.HI R8, RZ, c[0x0][0x2cc], R7 ;  /* 0x0000b300ff080a19 */ /* 0x000fe20000011607 */
[----:B------:R-:W-:Y:S01]  /*3840*/  FMUL.FTZ R15, R57, c[0x0][0x320] ;  /* 0x0000c800390f7a20 */ /* 0x000fe20000410000 */
[----:B------:R-:W-:Y:S01]  /*3850*/  LOP3.LUT R9, R6, 0x7ffffffc, RZ, 0xc0, !PT ;  /* 0x7ffffffc06097812 */ /* 0x000fe200078ec0ff */
[----:B------:R-:W-:Y:S01]  /*3860*/  FMUL.FTZ R21, R56, c[0x0][0x320] ;  /* 0x0000c80038157a20 */ /* 0x000fe20000410000 */
[----:B------:R-:W-:Y:S01]  /*3870*/  PLOP3.LUT P0, PT, PT, PT, UP0, 0x40, 0x0 ;  /* 0x000000000000781c */ /* 0x000fe20003f0e808 */
[----:B------:R-:W5:Y:S01]  /*3880*/  SHFL.IDX PT, R7, R8, RZ, 0x1c1f ;  /* 0x001c1fff08077589 */ /* 0x000f6200000e0000 */
[----:B------:R1:W1:Y:S01]  /*3890*/  MUFU.TANH R173, R45 ;  /* 0x0000002d00ad7308 */ /* 0x0002620000002400 */
[----:B------:R-:W-:Y:S01]  /*38a0*/  IMAD.IADD R204, R20, 0x1, -R9 ;  /* 0x0000000114cc7824 */ /* 0x000fe200078e0a09 */
[----:B------:R-:W-:Y:S01]  /*38b0*/  MOV R9, UR26 ;  /* 0x0000001a00097c02 */ /* 0x000fe20008000f00 */
[----:B------:R-:W-:-:S02]  /*38c0*/  FMUL.FTZ R52, R52, c[0x0][0x320] ;  /* 0x0000c80034347a20 */ /* 0x000fc40000410000 */
[----:B------:R-:W-:Y:S02]  /*38d0*/  IMAD.SHL.U32 R204, R204, 0x2, RZ ;  /* 0x00000002cccc7824 */ /* 0x000fe400078e00ff */
[----:B------:R-:W-:Y:S01]  /*38e0*/  FMUL.FTZ R53, R53, c[0x0][0x320] ;  /* 0x0000c80035357a20 */ /* 0x000fe20000410000 */
[----:B------:R1:W1:Y:S01]  /*38f0*/  MUFU.TANH R161, R52 ;  /* 0x0000003400a17308 */ /* 0x0002620000002400 */
[----:B------:R-:W-:Y:S01]  /*3900*/  FMUL.FTZ R48, R48, c[0x0][0x320] ;  /* 0x0000c80030307a20 */ /* 0x000fe20000410000 */
[----:B------:R-:W-:Y:S01]  /*3910*/  IADD3 R14, R9, -c[0x0][0x168], -R204 ;  /* 0x80005a00090e7a10 */ /* 0x000fe20007ffe8cc */
[----:B------:R-:W-:Y:S01]  /*3920*/  FMUL.FTZ R49, R49, c[0x0][0x320] ;  /* 0x0000c80031317a20 */ /* 0x000fe20000410000 */
[----:B------:R-:W-:Y:S02]  /*3930*/  IADD3 R10, -R204, UR4, RZ ;  /* 0x00000004cc0a7c10 */ /* 0x000fe4000fffe1ff */
[C---:B------:R-:W-:Y:S02]  /*3940*/  IADD3 R20, R14.reuse, c[0x0][0x328], RZ ;  /* 0x0000ca000e147a10 */ /* 0x040fe40007ffe0ff */
[----:B------:R1:W1:Y:S01]  /*3950*/  MUFU.TANH R171, R53 ;  /* 0x0000003500ab7308 */ /* 0x0002620000002400 */
[----:B------:R-:W-:-:S02]  /*3960*/  IADD3 R14, R14, UR13, RZ ;  /* 0x0000000d0e0e7c10 */ /* 0x000fc4000fffe0ff */
[----:B-----5:R-:W-:-:S05]  /*3970*/  IADD3 R9, R20, R7, RZ ;  /* 0x0000000714097210 */ /* 0x020fca0007ffe0ff */
[----:B------:R1:W1:Y:S01]  /*3980*/  MUFU.TANH R167, R48 ;  /* 0x0000003000a77308 */ /* 0x0002620000002400 */
[----:B------:R-:W-:Y:S02]  /*3990*/  IADD3 R2, R14, R7, RZ ;  /* 0x000000070e027210 */ /* 0x000fe40007ffe0ff */
[----:B------:R-:W-:-:S05]  /*39a0*/  IMNMX R22, R9, R10, PT ;  /* 0x0000000a09167217 */ /* 0x000fca0003800200 */
[----:B------:R1:W1:Y:S08]  /*39b0*/  MUFU.TANH R163, R49 ;  /* 0x0000003100a37308 */ /* 0x0002700000002400 */
[----:B------:R1:W1:Y:S08]  /*39c0*/  MUFU.TANH R143, R72 ;  /* 0x00000048008f7308 */ /* 0x0002700000002400 */
[----:B------:R1:W1:Y:S08]  /*39d0*/  MUFU.TANH R141, R73 ;  /* 0x00000049008d7308 */ /* 0x0002700000002400 */
[----:B------:R-:W1:Y:S08]  /*39e0*/  MUFU.TANH R11, R11 ;  /* 0x0000000b000b7308 */ /* 0x000e700000002400 */
[----:B------:R-:W1:Y:S08]  /*39f0*/  MUFU.TANH R15, R15 ;  /* 0x0000000f000f7308 */ /* 0x000e700000002400 */
[----:B------:R-:W1:Y:S01]  /*3a00*/  MUFU.TANH R21, R21 ;  /* 0x0000001500157308 */ /* 0x000e620000002400 */
[----:B------:R-:W-:Y:S05]  /*3a10*/  @P0 BRA `(.L_x_1961) ;  /* 0x0000017000000947 */ /* 0x000fea0003800000 */
[----:B--234-:R-:W-:Y:S01]  /*3a20*/  IMAD.U32 R6, RZ, RZ, UR12 ;  /* 0x0000000cff067e24 */ /* 0x01cfe2000f8e00ff */
        /* <DEDUP_REMOVED lines=11> */
.L_x_1963:
[----:B------:R-:W-:-:S04]  /*3ae0*/  MOV R5, c[0x0][0x32c] ;  /* 0x0000cb0000057a02 */ /* 0x000fc80000000f00 */
[----:B------:R-:W-:-:S13]  /*3af0*/  ISETP.NE.AND P0, PT, R5, 0x1, PT ;  /* 0x000000010500780c */ /* 0x000fda0003f05270 */
[----:B------:R-:W-:-:S05]  /*3b00*/  @P0 IMAD.HI.U32 R5, R6, c[0x0][0x330], RZ ;  /* 0x0000cc0006050a27 */ /* 0x000fca00078e00ff */
[----:B------:R-:W-:Y:S02]  /*3b10*/  @P0 SHF.R.U32.HI R6, RZ, c[0x0][0x334], R5 ;  /* 0x0000cd00ff060a19 */ /* 0x000fe40000011605 */
.L_x_1964:
[----:B------:R-:W-:Y:S05]  /*3b20*/  BSYNC B0 ;  /* 0x0000000000007941 */ /* 0x000fea0003800000 */
.L_x_1962:
[----:B------:R-:W-:-:S04]  /*3b30*/  IMAD.MOV.U32 R5, RZ, RZ, c[0x0][0x32c] ;  /* 0x0000cb00ff057624 */ /* 0x000fc800078e00ff */
[----:B------:R-:W-:-:S04]  /*3b40*/  IMAD R5, R6, R5, -UR25 ;  /* 0x8000001906057e24 */ /* 0x000fc8000f8e0205 */
[----:B------:R-:W-:-:S05]  /*3b50*/  IMAD.IADD R7, R5, 0x1, -R204 ;  /* 0x0000000105077824 */ /* 0x000fca00078e0acc */
[----:B------:R-:W-:Y:S02]  /*3b60*/  IADD3 R5, R7, c[0x0][0x32c], RZ ;  /* 0x0000cb0007057a10 */ /* 0x000fe40007ffe0ff */
[----:B------:R-:W-:Y:S02]  /*3b70*/  IMNMX R2, R2, R7, !PT ;  /* 0x0000000702027217 */ /* 0x000fe40007800200 */
[----:B------:R-:W-:Y:S02]  /*3b80*/  IMNMX R22, R22, R5, PT ;  /* 0x0000000516167217 */ /* 0x000fe40003800200 */
.L_x_1961:
[----:B--234-:R-:W-:Y:S01]  /*3b90*/  ISETP.LT.AND P1, PT, RZ, UR7, PT ;  /* 0x00000007ff007c0c */ /* 0x01cfe2000bf21270 */
[----:B------:R-:W2:Y:S01]  /*3ba0*/  SHFL.IDX PT, R25, R8, 0x1, 0x1c1f ;  /* 0x003c1f0008197f89 */ /* 0x000ea200000e0000 */
[----:B------:R-:W-:Y:S02]  /*3bb0*/  FMUL.FTZ R59, R59, c[0x0][0x320] ;  /* 0x0000c8003b3b7a20 */ /* 0x000fe40000410000 */
[----:B------:R-:W-:Y:S01]  /*3bc0*/  ISETP.GT.AND P0, PT, R2, RZ, P1 ;  /* 0x000000ff0200720c */ /* 0x000fe20000f04270 */
[----:B------:R-:W-:Y:S01]  /*3bd0*/  FMUL.FTZ R50, R50, c[0x0][0x320] ;  /* 0x0000c80032327a20 */ /* 0x000fe20000410000 */
[----:B------:R3:W4:Y:S01]  /*3be0*/  MUFU.TANH R152, R59 ;  /* 0x0000003b00987308 */ /* 0x0007220000002400 */
[----:B------:R-:W-:Y:S01]  /*3bf0*/  FMUL.FTZ R51, R51, c[0x0][0x320] ;  /* 0x0000c80033337a20 */ /* 0x000fe20000410000 */
[----:B------:R-:W-:Y:S01]  /*3c00*/  ISETP.LT.OR P0, PT, R22, 0x1, P0 ;  /* 0x000000011600780c */ /* 0x000fe20000701670 */
[----:B------:R-:W-:-:S02]  /*3c10*/  FMUL.FTZ R46, R46, c[0x0][0x320] ;  /* 0x0000c8002e2e7a20 */ /* 0x000fc40000410000 */
[----:B------:R-:W-:Y:S01]  /*3c20*/  FMUL.FTZ R47, R47, c[0x0][0x320] ;  /* 0x0000c8002f2f7a20 */ /* 0x000fe20000410000 */
[----:B------:R-:W-:Y:S01]  /*3c30*/  FSEL R6, R12, -INF , !P0 ;  /* 0xff8000000c067808 */ /* 0x000fe20004000000 */
[----:B------:R-:W-:Y:S01]  /*3c40*/  FMUL.FTZ R12, R31, c[0x0][0x320] ;  /* 0x0000c8001f0c7a20 */ /* 0x000fe20000410000 */
[----:B------:R-:W-:Y:S01]  /*3c50*/  ISETP.GT.AND P0, PT, R2, 0x1, P1 ;  /* 0x000000010200780c */ /* 0x000fe20000f04270 */
[----:B------:R-:W-:Y:S01]  /*3c60*/  FMUL.FTZ R74, R74, c[0x0][0x320] ;  /* 0x0000c8004a4a7a20 */ /* 0x000fe20000410000 */
[----:B------:R3:W1:Y:S01]  /*3c70*/  MUFU.TANH R170, R50 ;  /* 0x0000003200aa7308 */ /* 0x0006620000002400 */
[----:B------:R-:W-:Y:S01]  /*3c80*/  FMUL.FTZ R75, R75, c[0x0][0x320] ;  /* 0x0000c8004b4b7a20 */ /* 0x000fe20000410000 */
[----:B------:R-:W-:Y:S01]  /*3c90*/  ISETP.LT.OR P0, PT, R22, 0x2, P0 ;  /* 0x000000021600780c */ /* 0x000fe20000701670 */
[----:B------:R-:W-:Y:S02]  /*3ca0*/  FMUL.FTZ R54, R54, c[0x0][0x320] ;  /* 0x0000c80036367a20 */ /* 0x000fe40000410000 */
[----:B------:R-:W-:Y:S01]  /*3cb0*/  FMUL.FTZ R55, R55, c[0x0][0x320] ;  /* 0x0000c80037377a20 */ /* 0x000fe20000410000 */
[----:B------:R-:W-:Y:S01]  /*3cc0*/  FSEL R23, R16, -INF , !P0 ;  /* 0xff80000010177808 */ /* 0x000fe20004000000 */
[----:B------:R-:W-:Y:S01]  /*3cd0*/  FMUL.FTZ R16, R58, c[0x0][0x320] ;  /* 0x0000c8003a107a20 */ /* 0x000fe20000410000 */
[----:B------:R-:W-:Y:S01]  /*3ce0*/  ISETP.GT.AND P0, PT, R2, 0x8, P1 ;  /* 0x000000080200780c */ /* 0x000fe20000f04270 */
[----:B------:R3:W1:Y:S03]  /*3cf0*/  MUFU.TANH R176, R51 ;  /* 0x0000003300b07308 */ /* 0x0006660000002400 */
[----:B------:R-:W-:-:S04]  /*3d00*/  ISETP.LT.OR P0, PT, R22, 0x9, P0 ;  /* 0x000000091600780c */ /* 0x000fc80000701670 */
[----:B-1----:R-:W-:Y:S01]  /*3d10*/  FSEL R21, R21, -INF , !P0 ;  /* 0xff80000015157808 */ /* 0x002fe20004000000 */
        /* <DEDUP_REMOVED lines=12> */
[----:B------:R-:W-:Y:S01]  /*3de0*/  FSEL R9, R17, -INF , !P0 ;  /* 0xff80000011097808 */ /* 0x000fe20004000000 */
[----:B--2---:R-:W-:Y:S01]  /*3df0*/  IMAD.IADD R17, R20, 0x1, R25 ;  /* 0x0000000114117824 */ /* 0x004fe200078e0219 */
[----:B------:R-:W-:Y:S01]  /*3e00*/  ISETP.GT.AND P0, PT, R2, 0x18, P1 ;  /* 0x000000180200780c */ /* 0x000fe20000f04270 */
[----:B------:R3:W2:Y:S03]  /*3e10*/  MUFU.TANH R166, R75 ;  /* 0x0000004b00a67308 */ /* 0x0006a60000002400 */
[----:B------:R-:W-:Y:S02]  /*3e20*/  ISETP.LT.OR P0, PT, R22, 0x19, P0 ;  /* 0x000000191600780c */ /* 0x000fe40000701670 */
[----:B------:R-:W-:Y:S02]  /*3e30*/  IMNMX R17, R17, R10, PT ;  /* 0x0000000a11117217 */ /* 0x000fe40003800200 */
[----:B------:R-:W-:Y:S01]  /*3e40*/  FSEL R7, R0, -INF , !P0 ;  /* 0xff80000000077808 */ /* 0x000fe20004000000 */
[----:B------:R-:W-:Y:S01]  /*3e50*/  FMUL.FTZ R0, R27, c[0x0][0x320] ;  /* 0x0000c8001b007a20 */ /* 0x000fe20000410000 */
[----:B------:R-:W-:Y:S01]  /*3e60*/  ISETP.GT.AND P0, PT, R2, 0x19, P1 ;  /* 0x000000190200780c */ /* 0x000fe20000f04270 */
[----:B------:R3:W1:Y:S03]  /*3e70*/  MUFU.TANH R178, R54 ;  /* 0x0000003600b27308 */ /* 0x0006660000002400 */
[----:B------:R-:W-:-:S04]  /*3e80*/  ISETP.LT.OR P0, PT, R22, 0x1a, P0 ;  /* 0x0000001a1600780c */ /* 0x000fc80000701670 */
[----:B------:R-:W-:Y:S01]  /*3e90*/  FSEL R5, R18, -INF , !P0 ;  /* 0xff80000012057808 */ /* 0x000fe20004000000 */
[----:B------:R-:W-:Y:S01]  /*3ea0*/  FMUL.FTZ R18, R19, c[0x0][0x320] ;  /* 0x0000c80013127a20 */ /* 0x000fe20000410000 */
[----:B------:R-:W-:Y:S01]  /*3eb0*/  ISETP.GT.AND P0, PT, R2, 0x20, P1 ;  /* 0x000000200200780c */ /* 0x000fe20000f04270 */
[----:B------:R-:W1:Y:S01]  /*3ec0*/  MUFU.TANH R0, R0 ;  /* 0x0000000000007308 */ /* 0x000e620000002400 */
[----:B------:R-:W-:Y:S02]  /*3ed0*/  IMAD.IADD R19, R14, 0x1, R25 ;  /* 0x000000010e137824 */ /* 0x000fe400078e0219 */
[----:B------:R-:W-:-:S04]  /*3ee0*/  ISETP.LT.OR P0, PT, R22, 0x21, P0 ;  /* 0x000000211600780c */ /* 0x000fc80000701670 */
[----:B------:R-:W-:Y:S01]  /*3ef0*/  FSEL R161, R161, -INF , !P0 ;  /* 0xff800000a1a17808 */ /* 0x000fe20004000000 */
[----:B------:R3:W1:Y:S01]  /*3f00*/  MUFU.TANH R168, R55 ;  /* 0x0000003700a87308 */ /* 0x0006620000002400 */
[----:B------:R-:W-:-:S04]  /*3f10*/  ISETP.GT.AND P0, PT, R2, 0x21, P1 ;  /* 0x000000210200780c */ /* 0x000fc80000f04270 */
[----:B------:R-:W-:-:S03]  /*3f20*/  ISETP.LT.OR P0, PT, R22, 0x22, P0 ;  /* 0x000000221600780c */ /* 0x000fc60000701670 */
[----:B------:R-:W1:Y:S01]  /*3f30*/  MUFU.TANH R18, R18 ;  /* 0x0000001200127308 */ /* 0x000e620000002400 */
[----:B------:R-:W-:Y:S02]  /*3f40*/  FSEL R171, R171, -INF , !P0 ;  /* 0xff800000abab7808 */ /* 0x000fe40004000000 */
[----:B------:R-:W-:-:S04]  /*3f50*/  ISETP.GT.AND P0, PT, R2, 0x28, P1 ;  /* 0x000000280200780c */ /* 0x000fc80000f04270 */
[----:B------:R-:W-:Y:S01]  /*3f60*/  ISETP.LT.OR P0, PT, R22, 0x29, P0 ;  /* 0x000000291600780c */ /* 0x000fe20000701670 */
[----:B------:R-:W1:Y:S03]  /*3f70*/  MUFU.TANH R16, R16 ;  /* 0x0000001000107308 */ /* 0x000e660000002400 */
        /* <DEDUP_REMOVED lines=14> */
[----:B------:R-:W-:-:S03]  /*4060*/  FMUL.FTZ R2, R26, c[0x0][0x320] ;  /* 0x0000c8001a027a20 */ /* 0x000fc60000410000 */
[----:B------:R-:W-:Y:S01]  /*4070*/  ISETP.LT.OR P0, PT, R22, 0x3a, P0 ;  /* 0x0000003a1600780c */ /* 0x000fe20000701670 */
[----:B------:R-:W-:Y:S02]  /*4080*/  FMUL.FTZ R22, R30, c[0x0][0x320] ;  /* 0x0000c8001e167a20 */ /* 0x000fe40000410000 */
[----:B------:R-:W1:Y:S01]  /*4090*/  MUFU.TANH R2, R2 ;  /* 0x0000000200027308 */ /* 0x000e620000002400 */
[----:B------:R-:W-:Y:S02]  /*40a0*/  FSEL R141, R141, -INF , !P0 ;  /* 0xff8000008d8d7808 */ /* 0x000fe40004000000 */
[----:B------:R-:W-:-:S05]  /*40b0*/  PLOP3.LUT P0, PT, PT, PT, UP0, 0x40, 0x0 ;  /* 0x000000000000781c */ /* 0x000fca0003f0e808 */
[----:B------:R-:W1:Y:S08]  /*40c0*/  MUFU.TANH R22, R22 ;  /* 0x0000001600167308 */ /* 0x000e700000002400 */
        /* <DEDUP_REMOVED lines=13> */
.L_x_1967:
[----:B------:R-:W-:-:S04]  /*41a0*/  MOV R8, c[0x0][0x32c] ;  /* 0x0000cb0000087a02 */ /* 0x000fc80000000f00 */
[----:B------:R-:W-:-:S13]  /*41b0*/  ISETP.NE.AND P0, PT, R8, 0x1, PT ;  /* 0x000000010800780c */ /* 0x000fda0003f05270 */
[----:B------:R-:W-:-:S05]  /*41c0*/  @P0 IMAD.HI.U32 R8, R25, c[0x0][0x330], RZ ;  /* 0x0000cc0019080a27 */ /* 0x000fca00078e00ff */
[----:B------:R-:W-:Y:S02]  /*41d0*/  @P0 SHF.R.U32.HI R25, RZ, c[0x0][0x334], R8 ;  /* 0x0000cd00ff190a19 */ /* 0x000fe40000011608 */
.L_x_1968:
[----:B------:R-:W-:Y:S05]  /*41e0*/  BSYNC B0 ;  /* 0x0000000000007941 */ /* 0x000fea0003800000 */
.L_x_1966:
[----:B------:R-:W-:-:S04]  /*41f0*/  IMAD.MOV.U32 R8, RZ, RZ, c[0x0][0x32c] ;  /* 0x0000cb00ff087624 */ /* 0x000fc800078e00ff */
[----:B------:R-:W-:-:S04]  /*4200*/  IMAD R25, R25, R8, -UR25 ;  /* 0x8000001919197e24 */ /* 0x000fc8000f8e0208 */
[----:B------:R-:W-:-:S05]  /*4210*/  IMAD.IADD R10, R25, 0x1, -R204 ;  /* 0x00000001190a7824 */ /* 0x000fca00078e0acc */
[----:B------:R-:W-:Y:S02]  /*4220*/  IADD3 R8, R10, c[0x0][0x32c], RZ ;  /* 0x0000cb000a087a10 */ /* 0x000fe40007ffe0ff */
[----:B------:R-:W-:Y:S02]  /*4230*/  IMNMX R19, R19, R10, !PT ;  /* 0x0000000a13137217 */ /* 0x000fe40007800200 */
[----:B------:R-:W-:Y:S02]  /*4240*/  IMNMX R17, R17, R8, PT ;  /* 0x0000000811117217 */ /* 0x000fe40003800200 */
.L_x_1965:
[----:B--234-:R-:W-:Y:S01]  /*4250*/  ISETP.GT.AND P0, PT, R19, 0x1, P1 ;  /* 0x000000011300780c */ /* 0x01cfe20000f04270 */
[----:B------:R-:W-:-:S04]  /*4260*/  DEPBAR.LE SB0, 0x2 ;  /* 0x000080800000791a */ /* 0x000fc80000000000 */
[----:B------:R-:W-:Y:S01]  /*4270*/  BAR.SYNC.DEFER_BLOCKING 0x0 ;  /* 0x0000000000007b1d */ /* 0x000fe20000010000 */
[----:B------:R-:W-:Y:S01]  /*4280*/  ISETP.LT.OR P0, PT, R17, 0x2, P0 ;  /* 0x000000021100780c */ /* 0x000fe20000701670 */
[----:B------:R-:W-:Y:S01]  /*4290*/  IMAD.SHL.U32 R135, R135, 0x2, RZ ;  /* 0x0000000287877824 */ /* 0x000fe200078e00ff */
[----:B------:R-:W-:Y:S02]  /*42a0*/  UIADD3 UR4, UR7, -0x3, URZ ;  /* 0xfffffffd07047890 */ /* 0x000fe4000fffe03f */
[----:B-1----:R-:W-:Y:S01]  /*42b0*/  FSEL R18, R18, -INF , !P0 ;  /* 0xff80000012127808 */ /* 0x002fe20004000000 */
[--C-:B------:R-:W-:Y:S01]  /*42c0*/  IMAD R134, R4, 0x2, R135.reuse ;  /* 0x0000000204867824 */ /* 0x100fe200078e0287 */
[----:B------:R-:W-:Y:S01]  /*42d0*/  ISETP.GT.AND P0, PT, R19, 0x8, P1 ;  /* 0x000000081300780c */ /* 0x000fe20000f04270 */
[C---:B------:R-:W-:Y:S01]  /*42e0*/  IMAD.IADD R169, R188.reuse, 0x1, R135 ;  /* 0x00000001bca97824 */ /* 0x040fe200078e0287 */
[----:B------:R-:W-:Y:S01]  /*42f0*/  UISETP.GE.AND UP2, UPT, UR4, UR11, UPT ;  /* 0x0000000b0400728c */ /* 0x000fe2000bf46270 */
[----:B------:R-:W-:Y:S01]  /*4300*/  IMAD.IADD R160, R188, 0x1, R134 ;  /* 0x00000001bca07824 */ /* 0x000fe200078e0286 */
[----:B------:R-:W-:Y:S01]  /*4310*/  ISETP.LT.OR P0, PT, R17, 0x9, P0 ;  /* 0x000000091100780c */ /* 0x000fe20000701670 */
[----:B------:R-:W-:-:S03]  /*4320*/  IMAD R4, R4, 0x2, R169 ;  /* 0x0000000204047824 */ /* 0x000fc600078e02a9 */
[----:B------:R-:W-:Y:S02]  /*4330*/  FSEL R16, R16, -INF , !P0 ;  /* 0xff80000010107808 */ /* 0x000fe40004000000 */
[----:B------:R-:W-:-:S04]  /*4340*/  ISETP.GT.AND P0, PT, R19, 0x9, P1 ;  /* 0x000000091300780c */ /* 0x000fc80000f04270 */
[----:B------:R-:W-:Y:S01]  /*4350*/  ISETP.LT.OR P0, PT, R17, 0xa, P0 ;  /* 0x0000000a1100780c */ /* 0x000fe20000701670 */
[----:B------:R-:W-:Y:S03]  /*4360*/  LDSM.16.MT88.4 R40, [R135+0x2100] ;  /* 0x002100008728783b */ /* 0x000fe60000004200 */
[----:B------:R-:W-:Y:S02]  /*4370*/  FSEL R152, R152, -INF , !P0 ;  /* 0xff80000098987808 */ /* 0x000fe40004000000 */
[----:B------:R-:W-:Y:S01]  /*4380*/  ISETP.GT.AND P0, PT, R19, 0x10, P1 ;  /* 0x000000101300780c */ /* 0x000fe20000f04270 */
[----:B------:R-:W-:Y:S03]  /*4390*/  LDSM.16.MT88.4 R56, [R134+0x2100] ;  /* 0x002100008638783b */ /* 0x000fe60000004200 */
[----:B------:R-:W-:Y:S01]  /*43a0*/  ISETP.LT.OR P0, PT, R17, 0x11, P0 ;  /* 0x000000111100780c */ /* 0x000fe20000701670 */
[----:B------:R-:W-:Y:S03]  /*43b0*/  LDSM.16.MT88.4 R124, [R135+0x100] ;  /* 0x00010000877c783b */ /* 0x000fe60000004200 */
[----:B------:R-:W-:Y:S01]  /*43c0*/  FSEL R14, R22, -INF , !P0 ;  /* 0xff800000160e7808 */ /* 0x000fe20004000000 */
[----:B------:R-:W-:Y:S01]  /*43d0*/  LDSM.16.MT88.4 R116, [R169+0x100] ;  /* 0x00010000a974783b */ /* 0x000fe20000004200 */
[----:B------:R-:W-:-:S03]  /*43e0*/  ISETP.GT.AND P0, PT, R19, 0x11, P1 ;  /* 0x000000111300780c */ /* 0x000fc60000f04270 */
[----:B------:R-:W-:Y:S01]  /*43f0*/  LDSM.16.MT88.4 R108, [R134+0x100] ;  /* 0x00010000866c783b */ /* 0x000fe20000004200 */
[----:B------:R-:W-:-:S03]  /*4400*/  ISETP.LT.OR P0, PT, R17, 0x12, P0 ;  /* 0x000000121100780c */ /* 0x000fc60000701670 */
[----:B------:R-:W-:Y:S01]  /*4410*/  LDSM.16.MT88.4 R100, [R4+0x100] ;  /* 0x000100000464783b */ /* 0x000fe20000004200 */
        /* <DEDUP_REMOVED lines=13> */
[----:B------:R-:W-:Y:S01]  /*44f0*/  LDSM.16.MT88.4 R136, [R169+0x900] ;  /* 0x00090000a988783b */ /* 0x000fe20000004200 */
[----:B------:R-:W-:Y:S02]  /*4500*/  FMNMX.FTZ R0, R6, R23, !PT ;  /* 0x0000001706007209 */ /* 0x000fe40007810000 */
[----:B------:R-:W-:Y:S01]  /*4510*/  ISETP.LT.OR P0, PT, R17, 0x21, P0 ;  /* 0x000000211100780c */ /* 0x000fe20000701670 */
[----:B------:R-:W-:Y:S01]  /*4520*/  LDSM.16.MT88.4 R32, [R134+0x900] ;  /* 0x000900008620783b */ /* 0x000fe20000004200 */
[----:B------:R-:W-:Y:S02]  /*4530*/  FMNMX.FTZ R0, R21, R0, !PT ;  /* 0x0000000015007209 */ /* 0x000fe40007810000 */
[----:B------:R-:W-:Y:S01]  /*4540*/  FSEL R178, R178, -INF , !P0 ;  /* 0xff800000b2b27808 */ /* 0x000fe20004000000 */
[----:B------:R-:W-:Y:S01]  /*4550*/  LDSM.16.MT88.4 R28, [R160+0x900] ;  /* 0x00090000a01c783b */ /* 0x000fe20000004200 */
[----:B------:R-:W-:-:S02]  /*4560*/  ISETP.GT.AND P0, PT, R19, 0x21, P1 ;  /* 0x000000211300780c */ /* 0x000fc40000f04270 */
[----:B------:R-:W-:Y:S02]  /*4570*/  FMNMX.FTZ R0, R15, R0, !PT ;  /* 0x000000000f007209 */ /* 0x000fe40007810000 */
[----:B------:R-:W-:Y:S02]  /*4580*/  ISETP.LT.OR P0, PT, R17, 0x22, P0 ;  /* 0x000000221100780c */ /* 0x000fe40000701670 */
[----:B------:R-:W-:Y:S02]  /*4590*/  FMNMX.FTZ R0, R11, R0, !PT ;  /* 0x000000000b007209 */ /* 0x000fe40007810000 */
[----:B------:R-:W-:Y:S02]  /*45a0*/  FSEL R168, R168, -INF , !P0 ;  /* 0xff800000a8a87808 */ /* 0x000fe40004000000 */
[----:B------:R-:W-:Y:S02]  /*45b0*/  ISETP.GT.AND P0, PT, R19, 0x28, P1 ;  /* 0x000000281300780c */ /* 0x000fe40000f04270 */
[----:B------:R-:W-:-:S02]  /*45c0*/  FMNMX.FTZ R0, R9, R0, !PT ;  /* 0x0000000009007209 */ /* 0x000fc40007810000 */
[----:B------:R-:W-:Y:S02]  /*45d0*/  ISETP.LT.OR P0, PT, R17, 0x29, P0 ;  /* 0x000000291100780c */ /* 0x000fe40000701670 */
[----:B------:R-:W-:Y:S02]  /*45e0*/  FMNMX.FTZ R0, R7, R0, !PT ;  /* 0x0000000007007209 */ /* 0x000fe40007810000 */
[----:B------:R-:W-:Y:S02]  /*45f0*/  FSEL R170, R170, -INF , !P0 ;  /* 0xff800000aaaa7808 */ /* 0x000fe40004000000 */
[----:B------:R-:W-:Y:S02]  /*4600*/  ISETP.GT.AND P0, PT, R19, 0x29, P1 ;  /* 0x000000291300780c */ /* 0x000fe40000f04270 */
[----:B------:R-:W-:Y:S02]  /*4610*/  FMNMX.FTZ R0, R5, R0, !PT ;  /* 0x0000000005007209 */ /* 0x000fe40007810000 */
[----:B------:R-:W-:-:S02]  /*4620*/  ISETP.LT.OR P0, PT, R17, 0x2a, P0 ;  /* 0x0000002a1100780c */ /* 0x000fc40000701670 */
[----:B------:R-:W-:Y:S02]  /*4630*/  FMNMX.FTZ R0, R161, R0, !PT ;  /* 0x00000000a1007209 */ /* 0x000fe40007810000 */
[----:B------:R-:W-:Y:S02]  /*4640*/  FSEL R176, R176, -INF , !P0 ;  /* 0xff800000b0b07808 */ /* 0x000fe40004000000 */
[----:B------:R-:W-:Y:S02]  /*4650*/  ISETP.GT.AND P0, PT, R19, 0x30, P1 ;  /* 0x000000301300780c */ /* 0x000fe40000f04270 */
[----:B------:R-:W-:Y:S02]  /*4660*/  FMNMX.FTZ R0, R171, R0, !PT ;  /* 0x00000000ab007209 */ /* 0x000fe40007810000 */
[----:B------:R-:W-:Y:S02]  /*4670*/  ISETP.LT.OR P0, PT, R17, 0x31, P0 ;  /* 0x000000311100780c */ /* 0x000fe40000701670 */
[----:B------:R-:W-:-:S02]  /*4680*/  FMNMX.FTZ R0, R167, R0, !PT ;  /* 0x00000000a7007209 */ /* 0x000fc40007810000 */
[----:B------:R-:W-:Y:S02]  /*4690*/  FSEL R172, R172, -INF , !P0 ;  /* 0xff800000acac7808 */ /* 0x000fe40004000000 */
[----:B------:R-:W-:Y:S02]  /*46a0*/  ISETP.GT.AND P0, PT, R19, 0x31, P1 ;  /* 0x000000311300780c */ /* 0x000fe40000f04270 */
[----:B------:R-:W-:Y:S02]  /*46b0*/  FMNMX.FTZ R0, R163, R0, !PT ;  /* 0x00000000a3007209 */ /* 0x000fe40007810000 */
[----:B------:R-:W-:Y:S02]  /*46c0*/  ISETP.LT.OR P0, PT, R17, 0x32, P0 ;  /* 0x000000321100780c */ /* 0x000fe40000701670 */
[----:B------:R-:W-:Y:S02]  /*46d0*/  FMNMX.FTZ R0, R175, R0, !PT ;  /* 0x00000000af007209 */ /* 0x000fe40007810000 */
[----:B------:R-:W-:-:S02]  /*46e0*/  FSEL R142, R142, -INF , !P0 ;  /* 0xff8000008e8e7808 */ /* 0x000fc40004000000 */
[----:B------:R-:W-:Y:S02]  /*46f0*/  ISETP.GT.AND P0, PT, R19, 0x38, P1 ;  /* 0x000000381300780c */ /* 0x000fe40000f04270 */
[----:B------:R-:W-:Y:S02]  /*4700*/  FMNMX.FTZ R0, R173, R0, !PT ;  /* 0x00000000ad007209 */ /* 0x000fe40007810000 */
[----:B------:R-:W-:Y:S02]  /*4710*/  ISETP.LT.OR P0, PT, R17, 0x39, P0 ;  /* 0x000000391100780c */ /* 0x000fe40000701670 */
[----:B------:R-:W-:Y:S02]  /*4720*/  FMNMX.FTZ R0, R143, R0, !PT ;  /* 0x000000008f007209 */ /* 0x000fe40007810000 */
[----:B------:R-:W-:Y:S02]  /*4730*/  FSEL R140, R140, -INF , !P0 ;  /* 0xff8000008c8c7808 */ /* 0x000fe40004000000 */
[----:B------:R-:W-:-:S02]  /*4740*/  ISETP.GT.AND P0, PT, R19, RZ, P1 ;  /* 0x000000ff1300720c */ /* 0x000fc40000f04270 */
[----:B------:R-:W-:Y:S02]  /*4750*/  FMNMX.FTZ R25, R141, R0, !PT ;  /* 0x000000008d197209 */ /* 0x000fe40007810000 */
[----:B------:R-:W-:-:S03]  /*4760*/  ISETP.LT.OR P0, PT, R17, 0x1, P0 ;  /* 0x000000011100780c */ /* 0x000fc60000701670 */
[----:B------:R-:W1:Y:S01]  /*4770*/  SHFL.BFLY PT, R0, R25, 0x2, 0x1f ;  /* 0x0c401f0019007f89 */ /* 0x000e6200000e0000 */
[----:B------:R-:W-:Y:S02]  /*4780*/  FSEL R13, R13, -INF , !P0 ;  /* 0xff8000000d0d7808 */ /* 0x000fe40004000000 */
[----:B------:R-:W-:Y:S02]  /*4790*/  ISETP.GT.AND P0, PT, R19, 0x39, P1 ;  /* 0x000000391300780c */ /* 0x000fe40000f04270 */
[----:B------:R-:W-:Y:S02]  /*47a0*/  FMNMX.FTZ R27, R13, R18, !PT ;  /* 0x000000120d1b7209 */ /* 0x000fe40007810000 */
[----:B------:R-:W-:Y:S02]  /*47b0*/  ISETP.LT.OR P0, PT, R17, 0x3a, P0 ;  /* 0x0000003a1100780c */ /* 0x000fe40000701670 */
[----:B------:R-:W-:Y:S02]  /*47c0*/  FMNMX.FTZ R27, R16, R27, !PT ;  /* 0x0000001b101b7209 */ /* 0x000fe40007810000 */
[----:B------:R-:W-:-:S02]  /*47d0*/  FSEL R166, R166, -INF , !P0 ;  /* 0xff800000a6a67808 */ /* 0x000fc40004000000 */
[----:B------:R-:W-:-:S04]  /*47e0*/  FMNMX.FTZ R27, R152, R27, !PT ;  /* 0x0000001b981b7209 */ /* 0x000fc80007810000 */
        /* <DEDUP_REMOVED lines=9> */
[----:B------:R-:W-:Y:S02]  /*4880*/  FMNMX.FTZ R17, R142, R27, !PT ;  /* 0x0000001b8e117209 */ /* 0x000fe40007810000 */
[----:B-1----:R-:W-:Y:S02]  /*4890*/  FMNMX.FTZ R27, R25, R0, !PT ;  /* 0x00000000191b7209 */ /* 0x002fe40007810000 */
[----:B------:R-:W-:-:S03]  /*48a0*/  FMNMX.FTZ R17, R140, R17, !PT ;  /* 0x000000118c117209 */ /* 0x000fc60007810000 */
[----:B------:R-:W1:Y:S01]  /*48b0*/  SHFL.BFLY PT, R2, R27, 0x1, 0x1f ;  /* 0x0c201f001b027f89 */ /* 0x000e6200000e0000 */
[----:B------:R-:W-:-:S05]  /*48c0*/  FMNMX.FTZ R19, R166, R17, !PT ;  /* 0x00000011a6137209 */ /* 0x000fca0007810000 */
[----:B------:R-:W2:Y:S01]  /*48d0*/  SHFL.BFLY PT, R0, R19, 0x2, 0x1f ;  /* 0x0c401f0013007f89 */ /* 0x000ea200000e0000 */
[----:B-1----:R-:W-:-:S03]  /*48e0*/  FMNMX.FTZ R2, R27, R2, !PT ;  /* 0x000000021b027209 */ /* 0x002fc60007810000 */
[----:B------:R-:W-:Y:S01]  /*48f0*/  LDSM.16.MT88.4 R24, [R169+0x2900] ;  /* 0x00290000a918783b */ /* 0x000fe20000004200 */
[C---:B------:R-:W-:Y:S01]  /*4900*/  FSETP.NEU.FTZ.AND P0, PT, R2.reuse, -INF , PT ;  /* 0xff8000000200780b */ /* 0x040fe20003f1d000 */
[----:B------:R-:W-:Y:S01]  /*4910*/  FMUL.FTZ R174, R2, c[0x0][0x2d0] ;  /* 0x0000b40002ae7a20 */ /* 0x000fe20000410000 */
[----:B--2---:R-:W-:-:S04]  /*4920*/  FMNMX.FTZ R17, R19, R0, !PT ;  /* 0x0000000013117209 */ /* 0x004fc80007810000 */
[----:B------:R-:W-:Y:S01]  /*4930*/  FSEL R174, R174, RZ, P0 ;  /* 0x000000ffaeae7208 */ /* 0x000fe20000000000 */
[----:B------:R-:W1:Y:S04]  /*4940*/  SHFL.BFLY PT, R0, R17, 0x1, 0x1f ;  /* 0x0c201f0011007f89 */ /* 0x000e6800000e0000 */
[--C-:B------:R-:W-:Y:S02]  /*4950*/  FFMA.FTZ R156, R6, c[0x0][0x2d0], -R174.reuse ;  /* 0x0000b400069c7a23 */ /* 0x100fe400000108ae */
[--C-:B------:R-:W-:Y:S02]  /*4960*/  FFMA.FTZ R155, R23, c[0x0][0x2d0], -R174.reuse ;  /* 0x0000b400179b7a23 */ /* 0x100fe400000108ae */
[--C-:B------:R-:W-:Y:S02]  /*4970*/  FFMA.FTZ R153, R21, c[0x0][0x2d0], -R174.reuse ;  /* 0x0000b40015997a23 */ /* 0x100fe400000108ae */
[--C-:B------:R-:W-:Y:S01]  /*4980*/  FFMA.FTZ R150, R15, c[0x0][0x2d0], -R174.reuse ;  /* 0x0000b4000f967a23 */ /* 0x100fe200000108ae */
[----:B------:R-:W-:Y:S01]  /*4990*/  MUFU.EX2 R156, R156 ;  /* 0x0000009c009c7308 */ /* 0x000fe20000000800 */
[--C-:B------:R-:W-:Y:S01]  /*49a0*/  FFMA.FTZ R148, R7, c[0x0][0x2d0], -R174.reuse ;  /* 0x0000b40007947a23 */ /* 0x100fe200000108ae */
[----:B------:R-:W-:Y:S01]  /*49b0*/  LDSM.16.MT88.4 R20, [R135+0x900] ;  /* 0x000900008714783b */ /* 0x000fe20000004200 */
[----:B------:R-:W-:-:S02]  /*49c0*/  FFMA.FTZ R145, R5, c[0x0][0x2d0], -R174 ;  /* 0x0000b40005917a23 */ /* 0x000fc400000108ae */
[--C-:B------:R-:W-:Y:S01]  /*49d0*/  FFMA.FTZ R154, R11, c[0x0][0x2d0], -R174.reuse ;  /* 0x0000b4000b9a7a23 */ /* 0x100fe200000108ae */
[----:B------:R-:W2:Y:S01]  /*49e0*/  LDSM.16.MT88.4 R4, [R4+0x4100] ;  /* 0x004100000404783b */ /* 0x000ea20000004200 */
[--C-:B------:R-:W-:Y:S01]  /*49f0*/  FFMA.FTZ R149, R9, c[0x0][0x2d0], -R174.reuse ;  /* 0x0000b40009957a23 */ /* 0x100fe200000108ae */
[----:B------:R-:W3:Y:S01]  /*4a00*/  MUFU.EX2 R155, R155 ;  /* 0x0000009b009b7308 */ /* 0x000ee20000000800 */
[--C-:B------:R-:W-:Y:S02]  /*4a10*/  FFMA.FTZ R164, R171, c[0x0][0x2d0], -R174.reuse ;  /* 0x0000b400aba47a23 */ /* 0x100fe400000108ae */
[--C-:B------:R-:W-:Y:S01]  /*4a20*/  FFMA.FTZ R162, R167, c[0x0][0x2d0], -R174.reuse ;  /* 0x0000b400a7a27a23 */ /* 0x100fe200000108ae */
[----:B-1----:R-:W-:Y:S01]  /*4a30*/  FMNMX.FTZ R0, R17, R0, !PT ;  /* 0x0000000011007209 */ /* 0x002fe20007810000 */
[----:B------:R-:W-:-:S03]  /*4a40*/  FFMA.FTZ R161, R161, c[0x0][0x2d0], -R174 ;  /* 0x0000b400a1a17a23 */ /* 0x000fc600000108ae */
[----:B------:R-:W-:Y:S01]  /*4a50*/  MUFU.EX2 R153, R153 ;  /* 0x0000009900997308 */ /* 0x000fe20000000800 */
[C---:B------:R-:W-:Y:S01]  /*4a60*/  FSETP.NEU.FTZ.AND P0, PT, R0.reuse, -INF , PT ;  /* 0xff8000000000780b */ /* 0x040fe20003f1d000 */
[----:B------:R-:W-:Y:S02]  /*4a70*/  FMUL.FTZ R165, R0, c[0x0][0x2d0] ;  /* 0x0000b40000a57a20 */ /* 0x000fe40000410000 */
[--C-:B------:R-:W-:Y:S02]  /*4a80*/  FFMA.FTZ R163, R163, c[0x0][0x2d0], -R174.reuse ;  /* 0x0000b400a3a37a23 */ /* 0x100fe400000108ae */
[----:B------:R-:W-:Y:S01]  /*4a90*/  FFMA.FTZ R175, R175, c[0x0][0x2d0], -R174 ;  /* 0x0000b400afaf7a23 */ /* 0x000fe200000108ae */
[----:B------:R-:W-:Y:S01]  /*4aa0*/  FSEL R165, R165, RZ, P0 ;  /* 0x000000ffa5a57208 */ /* 0x000fe20000000000 */
[----:B------:R-:W1:Y:S01]  /*4ab0*/  MUFU.EX2 R150, R150 ;  /* 0x0000009600967308 */ /* 0x000e620000000800 */
[----:B---3--:R-:W-:Y:S01]  /*4ac0*/  F2FP.BF16.PACK_AB R96, R155, R156 ;  /* 0x0000009c9b60723e */ /* 0x008fe200000010ff */
[----:B------:R-:W-:Y:S01]  /*4ad0*/  FADD.FTZ R156, R156, R155 ;  /* 0x0000009b9c9c7221 */ /* 0x000fe20000010000 */
[----:B------:R-:W-:Y:S01]  /*4ae0*/  PLOP3.LUT P0, PT, PT, PT, UP2, 0x40, 0x0 ;  /* 0x000000000000781c */ /* 0x000fe20003f0e828 */
[----:B------:R-:W-:-:S02]  /*4af0*/  FFMA.FTZ R158, R13, c[0x0][0x2d0], -R165 ;  /* 0x0000b4000d9e7a23 */ /* 0x000fc400000108a5 */
[--C-:B------:R-:W-:Y:S02]  /*4b00*/  FFMA.FTZ R157, R18, c[0x0][0x2d0], -R165.reuse ;  /* 0x0000b400129d7a23 */ /* 0x100fe400000108a5 */
[--C-:B------:R-:W-:Y:S01]  /*4b10*/  FFMA.FTZ R159, R16, c[0x0][0x2d0], -R165.reuse ;  /* 0x0000b400109f7a23 */ /* 0x100fe200000108a5 */
[----:B------:R-:W-:Y:S01]  /*4b20*/  MUFU.EX2 R154, R154 ;  /* 0x0000009a009a7308 */ /* 0x000fe20000000800 */
[--C-:B------:R-:W-:Y:S01]  /*4b30*/  FFMA.FTZ R152, R152, c[0x0][0x2d0], -R165.reuse ;  /* 0x0000b40098987a23 */ /* 0x100fe200000108a5 */
[----:B------:R-:W-:Y:S01]  /*4b40*/  LDSM.16.MT88.4 R16, [R134+0x2900] ;  /* 0x002900008610783b */ /* 0x000fe20000004200 */
[--C-:B------:R-:W-:Y:S02]  /*4b50*/  FFMA.FTZ R147, R10, c[0x0][0x2d0], -R165.reuse ;  /* 0x0000b4000a937a23 */ /* 0x100fe400000108a5 */
[--C-:B------:R-:W-:Y:S02]  /*4b60*/  FFMA.FTZ R144, R8, c[0x0][0x2d0], -R165.reuse ;  /* 0x0000b40008907a23 */ /* 0x100fe400000108a5 */
[----:B------:R-:W3:Y:S01]  /*4b70*/  LDSM.16.MT88.4 R8, [R135+0x2900] ;  /* 0x002900008708783b */ /* 0x000ee20000004200 */
[----:B------:R-:W-:Y:S01]  /*4b80*/  MUFU.EX2 R158, R158 ;  /* 0x0000009e009e7308 */ /* 0x000fe20000000800 */
[----:B-1----:R-:W-:Y:S01]  /*4b90*/  F2FP.BF16.PACK_AB R98, R150, R153 ;  /* 0x000000999662723e */ /* 0x002fe200000010ff */
[----:B------:R-:W-:-:S02]  /*4ba0*/  FFMA.FTZ R151, R14, c[0x0][0x2d0], -R165 ;  /* 0x0000b4000e977a23 */ /* 0x000fc400000108a5 */
[--C-:B------:R-:W-:Y:S02]  /*4bb0*/  FFMA.FTZ R146, R12, c[0x0][0x2d0], -R165.reuse ;  /* 0x0000b4000c927a23 */ /* 0x100fe400000108a5 */
[----:B------:R-:W1:Y:S01]  /*4bc0*/  LDSM.16.MT88.4 R12, [R160+0x2900] ;  /* 0x00290000a00c783b */ /* 0x000e620000004200 */
[--C-:B------:R-:W-:Y:S01]  /*4bd0*/  FFMA.FTZ R167, R178, c[0x0][0x2d0], -R165.reuse ;  /* 0x0000b400b2a77a23 */ /* 0x100fe200000108a5 */
[----:B------:R-:W4:Y:S01]  /*4be0*/  MUFU.EX2 R157, R157 ;  /* 0x0000009d009d7308 */ /* 0x000f220000000800 */
[--C-:B------:R-:W-:Y:S02]  /*4bf0*/  FFMA.FTZ R168, R168, c[0x0][0x2d0], -R165.reuse ;  /* 0x0000b400a8a87a23 */ /* 0x100fe400000108a5 */
[--C-:B------:R-:W-:Y:S02]  /*4c00*/  FFMA.FTZ R170, R170, c[0x0][0x2d0], -R165.reuse ;  /* 0x0000b400aaaa7a23 */ /* 0x100fe400000108a5 */
[----:B------:R-:W-:Y:S02]  /*4c10*/  FFMA.FTZ R171, R176, c[0x0][0x2d0], -R165 ;  /* 0x0000b400b0ab7a23 */ /* 0x000fe400000108a5 */
[--C-:B------:R-:W-:Y:S01]  /*4c20*/  FFMA.FTZ R176, R173, c[0x0][0x2d0], -R174.reuse ;  /* 0x0000b400adb07a23 */ /* 0x100fe200000108ae */
[----:B------:R-:W-:Y:S01]  /*4c30*/  MUFU.EX2 R159, R159 ;  /* 0x0000009f009f7308 */ /* 0x000fe20000000800 */
[----:B------:R-:W-:-:S02]  /*4c40*/  FFMA.FTZ R173, R143, c[0x0][0x2d0], -R174 ;  /* 0x0000b4008fad7a23 */ /* 0x000fc400000108ae */
[--C-:B------:R-:W-:Y:S02]  /*4c50*/  FFMA.FTZ R172, R172, c[0x0][0x2d0], -R165.reuse ;  /* 0x0000b400acac7a23 */ /* 0x100fe400000108a5 */
[--C-:B------:R-:W-:Y:S02]  /*4c60*/  FFMA.FTZ R177, R142, c[0x0][0x2d0], -R165.reuse ;  /* 0x0000b4008eb17a23 */ /* 0x100fe400000108a5 */
[--C-:B------:R-:W-:Y:S01]  /*4c70*/  FFMA.FTZ R178, R140, c[0x0][0x2d0], -R165.reuse ;  /* 0x0000b4008cb27a23 */ /* 0x100fe200000108a5 */
[----:B------:R-:W5:Y:S01]  /*4c80*/  MUFU.EX2 R152, R152 ;  /* 0x0000009800987308 */ /* 0x000f620000000800 */
[----:B----4-:R-:W-:Y:S01]  /*4c90*/  F2FP.BF16.PACK_AB R97, R157, R158 ;  /* 0x0000009e9d61723e */ /* 0x010fe200000010ff */
[----:B------:R-:W-:Y:S02]  /*4ca0*/  FFMA.FTZ R174, R141, c[0x0][0x2d0], -R174 ;  /* 0x0000b4008dae7a23 */ /* 0x000fe400000108ae */
[----:B------:R-:W-:Y:S01]  /*4cb0*/  FFMA.FTZ R165, R166, c[0x0][0x2d0], -R165 ;  /* 0x0000b400a6a57a23 */ /* 0x000fe200000108a5 */
[----:B------:R-:W-:Y:S01]  /*4cc0*/  LDSM.16.MT88.4 R140, [R169+0x3900] ;  /* 0x00390000a98c783b */ /* 0x000fe20000004200 */
[----:B------:R-:W-:-:S02]  /*4cd0*/  FADD.FTZ R158, R158, R157 ;  /* 0x0000009d9e9e7221 */ /* 0x000fc40000010000 */
[----:B------:R-:W4:Y:S01]  /*4ce0*/  MUFU.EX2 R149, R149 ;  /* 0x0000009500957308 */ /* 0x000f220000000800 */
[----:B------:R-:W-:-:S04]  /*4cf0*/  FADD.FTZ R153, R153, R156 ;  /* 0x0000009c99997221 */ /* 0x000fc80000010000 */
[----:B------:R-:W-:Y:S01]  /*4d00*/  FADD.FTZ R153, R150, R153 ;  /* 0x0000009996997221 */ /* 0x000fe20000010000 */
[----:B-----5:R-:W-:Y:S02]  /*4d10*/  F2FP.BF16.PACK_AB R99, R152, R159 ;  /* 0x0000009f9863723e */ /* 0x020fe400000010ff */
[----:B------:R-:W-:Y:S01]  /*4d20*/  MUFU.EX2 R148, R148 ;  /* 0x0000009400947308 */ /* 0x000fe20000000800 */
[----:B------:R-:W-:-:S04]  /*4d30*/  FADD.FTZ R159, R159, R158 ;  /* 0x0000009e9f9f7221 */ /* 0x000fc80000010000 */
[----:B------:R-:W-:Y:S01]  /*4d40*/  FADD.FTZ R152, R152, R159 ;  /* 0x0000009f98987221 */ /* 0x000fe20000010000 */
        /* <DEDUP_REMOVED lines=42> */
[C---:B------:R-:W-:Y:S08]  /*4ff0*/  HMMA.16816.F32.BF16 R88, R96.reuse, R90, RZ ;  /* 0x0000005a6058723c */ /* 0x040ff000000418ff */
[C---:B--2---:R-:W-:Y:S07]  /*5000*/  HMMA.16816.F32.BF16 R92, R96.reuse, R4, RZ ;  /* 0x00000004605c723c */ /* 0x044fee00000418ff */
[----:B----4-:R-:W-:Y:S01]  /*5010*/  F2FP.BF16.PACK_AB R4, R149, R154 ;  /* 0x0000009a9504723e */ /* 0x010fe200000010ff */
[----:B------:R-:W-:Y:S01]  /*5020*/  HMMA.16816.F32.BF16 R96, R96, R6, RZ ;  /* 0x000000066060723c */ /* 0x000fe200000418ff */
[----:B-----5:R-:W-:Y:S01]  /*5030*/  F2FP.BF16.PACK_AB R5, R146, R151 ;  /* 0x000000979205723e */ /* 0x020fe200000010ff */
        /* <DEDUP_REMOVED lines=103> */
[----:B---3--:R-:W-:Y:S01]  /*56b0*/  HMMA.16816.F32.BF16 R120, R4, R12, R120 ;  /* 0x0000000c0478723c */ /* 0x008fe20000041878 */
[----:B------:R-:W-:-:S02]  /*56c0*/  FADD.FTZ R178, R178, R177 ;  /* 0x000000b1b2b27221 */ /* 0x000fc40000010000 */
[----:B------:R-:W-:Y:S02]  /*56d0*/  FADD.FTZ R205, R174, R173 ;  /* 0x000000adaecd7221 */ /* 0x000fe40000010000 */
[----:B------:R-:W-:-:S03]  /*56e0*/  FADD.FTZ R206, R165, R178 ;  /* 0x000000b2a5ce7221 */ /* 0x000fc60000010000 */
        /* <DEDUP_REMOVED lines=25> */
[----:B------:R-:W-:Y:S01]  /*5880*/  HMMA.16816.F32.BF16 R96, R4, R18, R96 ;  /* 0x000000120460723c */ /* 0x000fe20000041860 */
[----:B------:R-:W-:Y:S07]  /*5890*/  @P0 BRA `(.L_x_1969) ;  /* 0x0000043000000947 */ /* 0x000fee0003800000 */
        /* <DEDUP_REMOVED lines=13> */
[C---:B------:R-:W-:Y:S01]  /*5970*/  SHF.L.U64.HI R11, R207.reuse, 0x1, R132 ;  /* 0x00000001cf0b7819 */ /* 0x040fe20000010284 */
        /* <DEDUP_REMOVED lines=8> */
[----:B------:R-:W-:Y:S02]  /*5a00*/  IMAD.IADD R9, R5, 0x1, R8 ;  /* 0x0000000105097824 */ /* 0x000fe400078e0208 */
[----:B------:R-:W-:Y:S02]  /*5a10*/  IMAD.MOV.U32 R8, RZ, RZ, R4 ;  /* 0x000000ffff087224 */ /* 0x000fe400078e0004 */
[----:B------:R-:W-:Y:S01]  /*5a20*/  IMAD.SHL.U32 R4, R194, 0x2, RZ ;  /* 0x00000002c2047824 */ /* 0x000fe200078e00ff */
[----:B--2---:R-:W-:Y:S01]  /*5a30*/  SHF.R.S32.HI R5, RZ, 0x1f, R198 ;  /* 0x0000001fff057819 */ /* 0x004fe200000114c6 */
[----:B------:R-:W-:Y:S01]  /*5a40*/  IMAD.WIDE.U32 R6, R198, c[0x0][0x1f0], R8 ;  /* 0x00007c00c6067a25 */ /* 0x000fe200078e0008 */
[----:B------:R-:W-:Y:S02]  /*5a50*/  SEL R9, RZ, 0x10, P5 ;  /* 0x00000010ff097807 */ /* 0x000fe40002800000 */
[----:B------:R-:W-:Y:S01]  /*5a60*/  SHF.L.U64.HI R8, R192, 0x1, R3 ;  /* 0x00000001c0087819 */ /* 0x000fe20000010203 */
[----:B------:R-:W-:Y:S01]  /*5a70*/  IMAD R5, R5, c[0x0][0x1f0], RZ ;  /* 0x00007c0005057a24 */ /* 0x000fe200078e02ff */
[----:B------:R-:W-:-:S03]  /*5a80*/  IADD3 R21, -R9, 0x10, RZ ;  /* 0x0000001009157810 */ /* 0x000fc60007ffe1ff */
[----:B------:R-:W-:Y:S01]  /*5a90*/  IMAD R12, R198, c[0x0][0x1f4], R5 ;  /* 0x00007d00c60c7a24 */ /* 0x000fe200078e0205 */
[----:B------:R-:W-:Y:S02]  /*5aa0*/  IADD3 R5, P0, R6, UR16, RZ ;  /* 0x0000001006057c10 */ /* 0x000fe4000ff1e0ff */
[----:B------:R-:W-:Y:S02]  /*5ab0*/  SEL R6, RZ, 0x10, P4 ;  /* 0x00000010ff067807 */ /* 0x000fe40002000000 */
[----:B------:R-:W-:Y:S01]  /*5ac0*/  IADD3.X R12, R7, UR9, R12, P0, !PT ;  /* 0x00000009070c7c10 */ /* 0x000fe200087fe40c */
[----:B------:R-:W-:Y:S01]  /*5ad0*/  IMAD.SHL.U32 R7, R192, 0x2, RZ ;  /* 0x00000002c0077824 */ /* 0x000fe200078e00ff */
[----:B------:R-:W-:Y:S02]  /*5ae0*/  LEA R13, P0, R5, c[0x0][0x1c8], 0x1 ;  /* 0x00007200050d7a11 */ /* 0x000fe400078008ff */
[----:B------:R-:W-:Y:S02]  /*5af0*/  LOP3.LUT R21, R21, 0xf, RZ, 0xc0, !PT ;  /* 0x0000000f15157812 */ /* 0x000fe400078ec0ff */
[----:B------:R-:W-:Y:S01]  /*5b00*/  LEA.HI.X R12, R5, c[0x0][0x1cc], R12, 0x1, P0 ;  /* 0x00007300050c7a11 */ /* 0x000fe200000f0c0c */
[----:B------:R-:W1:Y:S01]  /*5b10*/  SHFL.IDX PT, R14, R13, 0x1, 0x181f ;  /* 0x00381f000d0e7f89 */ /* 0x000e6200000e0000 */
[----:B------:R-:W-:-:S02]  /*5b20*/  IADD3 R18, -R6, 0x10, RZ ;  /* 0x0000001006127810 */ /* 0x000fc40007ffe1ff */
[----:B------:R-:W-:Y:S01]  /*5b30*/  SHF.L.U64.HI R5, R194, 0x1, R197 ;  /* 0x00000001c2057819 */ /* 0x000fe200000102c5 */
[----:B------:R-:W2:Y:S01]  /*5b40*/  SHFL.IDX PT, R16, R12, 0x1, 0x181f ;  /* 0x00381f000c107f89 */ /* 0x000ea200000e0000 */
[----:B------:R-:W-:-:S03]  /*5b50*/  LOP3.LUT R18, R18, 0xf, RZ, 0xc0, !PT ;  /* 0x0000000f12127812 */ /* 0x000fc600078ec0ff */
        /* <DEDUP_REMOVED lines=23> */
.L_x_1969:
[----:B------:R-:W-:Y:S01]  /*5cd0*/  ULDC.64 UR4, c[0x0][0x2c8] ;  /* 0x0000b20000047ab9 */ /* 0x000fe20000000a00 */
[----:B------:R-:W-:Y:S01]  /*5ce0*/  PLOP3.LUT P0, PT, PT, PT, UP0, 0x40, 0x0 ;  /* 0x000000000000781c */ /* 0x000fe20003f0e808 */
[----:B------:R-:W-:Y:S01]  /*5cf0*/  UIMAD.WIDE.U32 UR26, UR24, UR4, URZ ;  /* 0x00000004181a72a5 */ /* 0x000fe2000f8e003f */
[----:B------:R-:W0:Y:S01]  /*5d00*/  LDGDEPBAR ;  /* 0x00000000000079af */ /* 0x000e220000000000 */
[----:B------:R-:W-:-:S05]  /*5d10*/  UIADD3 UR7, UR7, -0x2, URZ ;  /* 0xfffffffe07077890 */ /* 0x000fca000fffe03f */
[----:B------:R-:W-:Y:S01]  /*5d20*/  @UP1 UMOV UR25, UR27 ;  /* 0x0000001b00191c82 */ /* 0x000fe20008000000 */
[----:B------:R-:W-:Y:S01]  /*5d30*/  MOV R210, UR7 ;  /* 0x0000000700d27c02 */ /* 0x000fe20008000f00 */
[----:B------:R-:W-:-:S04]  /*5d40*/  @UP1 USHF.R.U32.HI UR24, URZ, UR5, UR25 ;  /* 0x000000053f181299 */ /* 0x000fc80008011619 */
[----:B------:R-:W-:-:S03]  /*5d50*/  UIADD3 UR4, UR15, UR24, URZ ;  /* 0x000000180f047290 */ /* 0x000fc6000fffe03f */
[----:B------:R-:W-:Y:S02]  /*5d60*/  ULDC UR15, c[0x0][0x328] ;  /* 0x0000ca00000f7ab9 */ /* 0x000fe40000000800 */
[----:B------:R-:W-:Y:S01]  /*5d70*/  UIADD3 UR15, UR4, UR15, URZ ;  /* 0x0000000f040f7290 */ /* 0x000fe2000fffe03f */
[----:B------:R-:W-:Y:S05]  /*5d80*/  @P0 BRA `(.L_x_1970) ;  /* 0x0000015000000947 */ /* 0x000fea0003800000 */
[----:B------:R-:W-:Y:S01]  /*5d90*/  ISETP.LT.AND P0, PT, RZ, UR4, PT ;  /* 0x00000004ff007c0c */ /* 0x000fe2000bf01270 */
[----:B------:R-:W-:Y:S02]  /*5da0*/  UIADD3 UR24, UR4, -0x1, URZ ;  /* 0xffffffff04187890 */ /* 0x000fe4000fffe03f */
[----:B------:R-:W-:-:S10]  /*5db0*/  ULDC UR7, c[0x0][0x32c] ;  /* 0x0000cb0000077ab9 */ /* 0x000fd40000000800 */
[----:B------:R-:W-:Y:S05]  /*5dc0*/  @P0 BRA `(.L_x_1971) ;  /* 0x0000008000000947 */ /* 0x000fea0003800000 */
[----:B------:R-:W-:Y:S02]  /*5dd0*/  UISETP.NE.AND UP2, UPT, UR7, 0x1, UPT ;  /* 0x000000010700788c */ /* 0x000fe4000bf45270 */
[----:B------:R-:W-:-:S03]  /*5de0*/  UIADD3 UR24, -UR4, URZ, URZ ;  /* 0x0000003f04187290 */ /* 0x000fc6000fffe13f */
[----:B------:R-:W-:Y:S02]  /*5df0*/  ULDC.64 UR4, c[0x0][0x330] ;  /* 0x0000cc0000047ab9 */ /* 0x000fe40000000a00 */
[----:B------:R-:W-:-:S07]  /*5e00*/  UIMAD.WIDE.U32 UR26, UR24, UR4, URZ ;  /* 0x00000004181a72a5 */ /* 0x000fce000f8e003f */
[----:B------:R-:W-:Y:S02]  /*5e10*/  @UP2 UMOV UR25, UR27 ;  /* 0x0000001b00192c82 */ /* 0x000fe40008000000 */
[----:B------:R-:W-:-:S04]  /*5e20*/  @UP2 USHF.R.U32.HI UR24, URZ, UR5, UR25 ;  /* 0x000000053f182299 */ /* 0x000fc80008011619 */
[----:B------:R-:W-:Y:S01]  /*5e30*/  ULOP3.LUT UR24, URZ, UR24, URZ, 0x33, !UPT ;  /* 0x000000183f187292 */ /* 0x000fe2000f8e333f */
[----:B------:R-:W-:Y:S05]  /*5e40*/  BRA `(.L_x_1972) ;  /* 0x0000005000007947 */ /* 0x000fea0003800000 */
.L_x_1971:
[----:B------:R-:W-:Y:S02]  /*5e50*/  UISETP.NE.AND UP2, UPT, UR7, 0x1, UPT ;  /* 0x000000010700788c */ /* 0x000fe4000bf45270 */
[----:B------:R-:W-:Y:S02]  /*5e60*/  ULDC.64 UR4, c[0x0][0x330] ;  /* 0x0000cc0000047ab9 */ /* 0x000fe40000000a00 */
[----:B------:R-:W-:-:S07]  /*5e70*/  UIMAD.WIDE.U32 UR26, UR24, UR4, URZ ;  /* 0x00000004181a72a5 */ /* 0x000fce000f8e003f */
[----:B------:R-:W-:Y:S02]  /*5e80*/  @UP2 UMOV UR25, UR27 ;  /* 0x0000001b00192c82 */ /* 0x000fe40008000000 */
[----:B------:R-:W-:Y:S02]  /*5e90*/  @UP2 USHF.R.U32.HI UR24, URZ, UR5, UR25 ;  /* 0x000000053f182299 */ /* 0x000fe40008011619 */
.L_x_1972:
[----:B------:R-:W-:Y:S02]  /*5ea0*/  ULDC UR4, c[0x0][0x32c] ;  /* 0x0000cb0000047ab9 */ /* 0x000fe40000000800 */
[----:B------:R-:W-:-:S04]  /*5eb0*/  UIMAD UR4, UR24, UR7, UR4 ;  /* 0x00000007180472a4 */ /* 0x000fc8000f8e0204 */
[----:B------:R-:W-:-:S04]  /*5ec0*/  UISETP.LT.AND UP2, UPT, UR15, UR4, UPT ;  /* 0x000000040f00728c */ /* 0x000fc8000bf41270 */
[----:B------:R-:W-:-:S04]  /*5ed0*/  USEL UR15, UR15, UR4, UP2 ;  /* 0x000000040f0f7287 */ /* 0x000fc80009000000 */
.L_x_1970:
[----:B------:R-:W-:Y:S02]  /*5ee0*/  USHF.R.S32.HI UR4, URZ, 0x1f, UR15 ;  /* 0x0000001f3f047899 */ /* 0x000fe4000801140f */
[----:B------:R-:W-:Y:S02]  /*5ef0*/  UMOV UR5, 0x1 ;  /* 0x0000000100057882 */ /* 0x000fe40000000000 */
[----:B------:R-:W-:-:S03]  /*5f00*/  ULEA.HI UR4, UR4, UR15, URZ, 0x6 ;  /* 0x0000000f04047291 */ /* 0x000fc6000f8f303f */
[----:B------:R-:W-:Y:S02]  /*5f10*/  UMOV UR15, URZ ;  /* 0x0000003f000f7c82 */ /* 0x000fe40008000000 */
[----:B------:R-:W-:-:S04]  /*5f20*/  USHF.R.S32.HI UR7, URZ, 0x6, UR4 ;  /* 0x000000063f077899 */ /* 0x000fc80008011404 */
[----:B------:R-:W-:-:S04]  /*5f30*/  UISETP.LT.AND UP2, UPT, UR11, UR7, UPT ;  /* 0x000000070b00728c */ /* 0x000fc8000bf41270 */
[----:B------:R-:W-:-:S06]  /*5f40*/  USEL UR7, UR11, UR7, !UP2 ;  /* 0x000000070b077287 */ /* 0x000fcc000d000000 */
[----:B------:R-:W-:-:S13]  /*5f50*/  ISETP.GE.AND P0, PT, R210, UR7, PT ;  /* 0x00000007d2007c0c */ /* 0x000fda000bf06270 */
[----:B------:R-:W-:Y:S05]  /*5f60*/  @!P0 BRA `(.L_x_1973) ;  /* 0x00003bd000008947 */ /* 0x000fea0003800000 */
[----:B------:R-:W-:Y:S01]  /*5f70*/  IMAD.MOV.U32 R186, RZ, RZ, 0x20 ;  /* 0x00000020ffba7424 */ /* 0x000fe200078e00ff */
[----:B------:R-:W-:Y:S01]  /*5f80*/  LOP3.LUT P1, RZ, R209, 0x2, RZ, 0xc0, !PT ;  /* 0x00000002d1ff7812 */ /* 0x000fe2000782c0ff */
[C---:B------:R-:W-:Y:S01]  /*5f90*/  IMAD.SHL.U32 R215, R207.reuse, 0x2, RZ ;  /* 0x00000002cfd77824 */ /* 0x040fe200078e00ff */
[----:B------:R-:W-:Y:S01]  /*5fa0*/  SHF.L.U64.HI R216, R207, 0x1, R132 ;  /* 0x00000001cfd87819 */ /* 0x000fe20000010284 */
[----:B------:R-:W-:Y:S01]  /*5fb0*/  IMAD.MOV.U32 R132, RZ, RZ, R2 ;  /* 0x000000ffff847224 */ /* 0x000fe200078e0002 */
[C---:B------:R-:W-:Y:S01]  /*5fc0*/  SHF.L.U64.HI R213, R192.reuse, 0x1, R3 ;  /* 0x00000001c0d57819 */ /* 0x040fe20000010203 */
[----:B------:R-:W-:Y:S01]  /*5fd0*/  IMAD.MOV.U32 R3, RZ, RZ, R0 ;  /* 0x000000ffff037224 */ /* 0x000fe200078e0000 */
[----:B------:R-:W-:Y:S01]  /*5fe0*/  SEL R214, RZ, 0x10, P5 ;  /* 0x00000010ffd67807 */ /* 0x000fe20002800000 */
[----:B------:R-:W-:Y:S01]  /*5ff0*/  IMAD.SHL.U32 R212, R192, 0x2, RZ ;  /* 0x00000002c0d47824 */ /* 0x000fe200078e00ff */
[----:B------:R-:W-:Y:S01]  /*6000*/  SEL R211, RZ, 0x10, P4 ;  /* 0x00000010ffd37807 */ /* 0x000fe20002000000 */
[----:B------:R-:W-:Y:S01]  /*6010*/  UMOV UR15, URZ ;  /* 0x0000003f000f7c82 */ /* 0x000fe20008000000 */
[----:B------:R-:W-:Y:S01]  /*6020*/  SEL R186, R186, 0xffffffe0, !P1 ;  /* 0xffffffe0baba7807 */ /* 0x000fe20004800000 */
[----:B------:R-:W-:-:S02]  /*6030*/  UMOV UR5, 0x1 ;  /* 0x0000000100057882 */ /* 0x000fc40000000000 */
.L_x_1984:
[----:B------:R-:W-:Y:S04]  /*6040*/  DEPBAR.LE SB0, 0x2 ;  /* 0x000080800000791a */ /* 0x000fe80000000000 */
[----:B------:R-:W-:Y:S01]  /*6050*/  BAR.SYNC.DEFER_BLOCKING 0x0 ;  /* 0x0000000000007b1d */ /* 0x000fe20000010000 */
[----:B------:R-:W-:Y:S01]  /*6060*/  UIMAD UR4, UR5, 0x6000, URZ ;  /* 0x00006000050478a4 */ /* 0x000fe2000f8e023f */
[----:B------:R-:W-:Y:S05]  /*6070*/  ISETP.LE.AND P0, PT, R210, UR11, PT ;  /* 0x0000000bd2007c0c */ /* 0x000fea000bf03270 */
[----:B-1----:R-:W-:Y:S05]  /*6080*/  IADD3 R133, R189, UR4, RZ ;  /* 0x00000004bd857c10 */ /* 0x002fea000fffe0ff */
[----:B------:R-:W-:Y:S01]  /*6090*/  IMAD.IADD R190, R186, 0x1, R133 ;  /* 0x00000001babe7824 */ /* 0x000fe200078e0285 */
[----:B------:R1:W2:Y:S04]  /*60a0*/  LDSM.16.M88.4 R136, [R191] ;  /* 0x00000000bf88783b */ /* 0x0002a80000000200 */
[----:B------:R1:W3:Y:S04]  /*60b0*/  LDSM.16.M88.4 R140, [R189+UR4+0xc100] ;  /* 0x00c10004bd8c783b */ /* 0x0002e80008000200 */
[----:B------:R1:W4:Y:S04]  /*60c0*/  LDSM.16.M88.4 R144, [R189+UR4+0xc900] ;  /* 0x00c90004bd90783b */ /* 0x0003280008000200 */
        /* <DEDUP_REMOVED lines=18> */
[----:B------:R-:W-:Y:S01]  /*61f0*/  IMAD R5, R198, c[0x0][0x21c], R5 ;  /* 0x00008700c6057a24 */ /* 0x000fe200078e0205 */
[----:B------:R-:W-:Y:S01]  /*6200*/  IADD3 R11, -R208, 0x10, RZ ;  /* 0x00000010d00b7810 */ /* 0x000fe20007ffe1ff */
[----:B------:R-:W-:Y:S03]  /*6210*/  IMAD.IADD R7, R7, 0x1, R9 ;  /* 0x0000000107077824 */ /* 0x000fe600078e0209 */
[----:B------:R-:W-:Y:S01]  /*6220*/  LOP3.LUT R11, R11, 0xf, RZ, 0xc0, !PT ;  /* 0x0000000f0b0b7812 */ /* 0x000fe200078ec0ff */
[----:B------:R-:W-:Y:S05]  /*6230*/  IMAD.WIDE.U32 R6, R198, c[0x0][0x218], R6 ;  /* 0x00008600c6067a25 */ /* 0x000fea00078e0006 */
[----:B------:R-:W-:Y:S04]  /*6240*/  IADD3 R0, P0, R6, UR22, RZ ;  /* 0x0000001606007c10 */ /* 0x000fe8000ff1e0ff */
[----:B------:R-:W-:Y:S02]  /*6250*/  IADD3.X R5, R7, UR8, R5, P0, !PT ;  /* 0x0000000807057c10 */ /* 0x000fe400087fe405 */
[C---:B------:R-:W-:Y:S04]  /*6260*/  LEA R4, P0, R0.reuse, c[0x0][0x1f8], 0x1 ;  /* 0x00007e0000047a11 */ /* 0x040fe800078008ff */
[----:B------:R-:W-:Y:S01]  /*6270*/  LEA.HI.X R2, R0, c[0x0][0x1fc], R5, 0x1, P0 ;  /* 0x00007f0000027a11 */ /* 0x000fe200000f0c05 */
[----:B------:R-:W5:Y:S01]  /*6280*/  SHFL.IDX PT, R10, R4, 0x1, 0x181f ;  /* 0x00381f00040a7f89 */ /* 0x000f6200000e0000 */
[----:B------:R-:W-:Y:S03]  /*6290*/  IMAD.SHL.U32 R0, R194, 0x2, RZ ;  /* 0x00000002c2007824 */ /* 0x000fe600078e00ff */
[----:B------:R-:W4:Y:S04]  /*62a0*/  SHFL.IDX PT, R5, R2, 0x1, 0x181f ;  /* 0x00381f0002057f89 */ /* 0x000f2800000e0000 */
[----:B------:R3:W-:Y:S04]  /*62b0*/  SHFL.IDX PT, R9, R2, RZ, 0x181f ;  /* 0x00181fff02097589 */ /* 0x0007e800000e0000 */
[----:B------:R-:W2:Y:S01]  /*62c0*/  SHFL.IDX PT, R7, R4, RZ, 0x181f ;  /* 0x00181fff04077589 */ /* 0x000ea200000e0000 */
[-C--:B-----5:R-:W-:Y:S04]  /*62d0*/  IADD3 R14, P1, P0, R14, R10.reuse, R215 ;  /* 0x0000000a0e0e7210 */ /* 0x0a0fe8000783e0d7 */
[-C--:B----4-:R-:W-:Y:S02]  /*62e0*/  IADD3.X R15, RZ, R5.reuse, R216, P1, P0 ;  /* 0x00000005ff0f7210 */ /* 0x090fe40000fe04d8 */
[-C--:B------:R-:W-:Y:S02]  /*62f0*/  IADD3 R12, P1, P0, R13, R10.reuse, R212 ;  /* 0x0000000a0d0c7210 */ /* 0x080fe4000783e0d4 */
[----:B---3--:R-:W-:Y:S02]  /*6300*/  SHF.L.U64.HI R2, R194, 0x1, R197 ;  /* 0x00000001c2027819 */ /* 0x008fe400000102c5 */
[-CC-:B------:R-:W-:Y:S02]  /*6310*/  IADD3.X R13, RZ, R5.reuse, R213.reuse, P1, P0 ;  /* 0x00000005ff0d7210 */ /* 0x180fe40000fe04d5 */
[----:B------:R-:W-:Y:S04]  /*6320*/  IADD3 R10, P1, P0, R11, R10, R0 ;  /* 0x0000000a0b0a7210 */ /* 0x000fe8000783e000 */
[----:B------:R-:W-:Y:S01]  /*6330*/  IADD3.X R11, RZ, R5, R2, P1, P0 ;  /* 0x00000005ff0b7210 */ /* 0x000fe20000fe0402 */
[----:B------:R-:W-:Y:S01]  /*6340*/  IMAD.U32 R5, RZ, RZ, UR15 ;  /* 0x0000000fff057e24 */ /* 0x000fe2000f8e00ff */
[C---:B--2---:R-:W-:Y:S02]  /*6350*/  IADD3 R18, P1, R7.reuse, R215, RZ ;  /* 0x000000d707127210 */ /* 0x044fe40007f3e0ff */
[----:B------:R-:W-:Y:S03]  /*6360*/  IADD3 R16, P0, R7, R212, RZ ;  /* 0x000000d407107210 */ /* 0x000fe60007f1e0ff */
[C---:B------:R-:W-:Y:S01]  /*6370*/  IMAD.X R19, R9.reuse, 0x1, R216, P1 ;  /* 0x0000000109137824 */ /* 0x040fe200008e06d8 */
[----:B------:R-:W-:Y:S01]  /*6380*/  ISETP.NE.U32.AND P1, PT, R214, RZ, PT ;  /* 0x000000ffd600720c */ /* 0x000fe20003f25070 */
[----:B------:R-:W-:Y:S01]  /*6390*/  IMAD.X R17, R9, 0x1, R213, P0 ;  /* 0x0000000109117824 */ /* 0x000fe200000e06d5 */
[----:B------:R-:W-:Y:S01]  /*63a0*/  IADD3 R8, P0, R7, R0, RZ ;  /* 0x0000000007087210 */ /* 0x000fe20007f1e0ff */
[----:B------:R-:W-:Y:S04]  /*63b0*/  IMAD R7, R5, 0x6000, R196 ;  /* 0x0000600005077824 */ /* 0x000fe800078e02c4 */
[----:B------:R-:W-:Y:S01]  /*63c0*/  IMAD.X R9, R9, 0x1, R2, P0 ;  /* 0x0000000109097824 */ /* 0x000fe200000e0602 */
[----:B------:R2:W-:Y:S01]  /*63d0*/  LDGSTS.E.BYPASS.LTC128B.128 [R7], [R18.64], !P5 ;  /* 0x0000000012077fae */ /* 0x0005e2000e901d54 */
[----:B------:R-:W-:Y:S03]  /*63e0*/  ISETP.NE.U32.AND P0, PT, R208, RZ, PT ;  /* 0x000000ffd000720c */ /* 0x000fe60003f05070 */
[----:B------:R2:W-:Y:S04]  /*63f0*/  LDGSTS.E.BYPASS.LTC128B.128 [R7+0x2000], [R16.64], !P4 ;  /* 0x0200000010077fae */ /* 0x0005e8000e101d54 */
[----:B------:R2:W-:Y:S04]  /*6400*/  LDGSTS.E.BYPASS.LTC128B.128 [R7+0x4000], [R8.64], !P6 ;  /* 0x0400000008077fae */ /* 0x0005e8000f101d54 */
[----:B------:R2:W-:Y:S01]  /*6410*/  LDGSTS.E.BYPASS.LTC128B.128.ZFILL [R7+0x1000], [R14.64], P1 ;  /* 0x010000000e077fae */ /* 0x0005e20008941d54 */
[----:B------:R-:W-:Y:S11]  /*6420*/  ISETP.NE.U32.AND P1, PT, R211, RZ, PT ;  /* 0x000000ffd300720c */ /* 0x000ff60003f25070 */
[----:B------:R-:W-:Y:S02]  /*6430*/  @!UPT UIADD3 URZ, URZ, URZ, URZ ;  /* 0x0000003f3f3ff290 */ /* 0x000fe4000fffe03f */
[----:B------:R2:W-:Y:S04]  /*6440*/  LDGSTS.E.BYPASS.LTC128B.128.ZFILL [R7+0x3000], [R12.64], P1 ;  /* 0x030000000c077fae */ /* 0x0005e80008941d54 */
[----:B------:R2:W-:Y:S02]  /*6450*/  LDGSTS.E.BYPASS.LTC128B.128.ZFILL [R7+0x5000], [R10.64], P0 ;  /* 0x050000000a077fae */ /* 0x0005e40008141d54 */
.L_x_1974:
[C---:B--23--:R-:W-:Y:S01]  /*6460*/  HMMA.16816.F32.BF16 R4, R136.reuse, R140, RZ ;  /* 0x0000008c8804723c */ /* 0x04cfe200000418ff */
[----:B------:R-:W-:Y:S01]  /*6470*/  LDSM.16.M88.4 R180, [R189+UR4+0x10100] ;  /* 0x01010004bdb4783b */ /* 0x000fe20008000200 */
[----:B------:R-:W-:Y:S01]  /*6480*/  PLOP3.LUT P1, PT, PT, PT, UP1, 0x80, 0x0 ;  /* 0x000000000000781c */ /* 0x000fe20003f2f018 */
[----:B------:R-:W-:Y:S01]  /*6490*/  UIADD3 UR24, UR15, 0x1, URZ ;  /* 0x000000010f187890 */ /* 0x000fe2000fffe03f */
[CC--:B------:R-:W-:Y:S01]  /*64a0*/  IADD3 R0, R193.reuse, R133.reuse, RZ ;  /* 0x00000085c1007210 */ /* 0x0c0fe20007ffe0ff */
[----:B------:R-:W-:Y:S01]  /*64b0*/  UISETP.GE.AND UP2, UPT, UR15, 0x1, UPT ;  /* 0x000000010f00788c */ /* 0x000fe2000bf46270 */
[----:B------:R-:W-:Y:S02]  /*64c0*/  IADD3 R2, R193, R190, RZ ;  /* 0x000000bec1027210 */ /* 0x000fe40007ffe0ff */
[C---:B------:R-:W-:Y:S01]  /*64d0*/  HMMA.16816.F32.BF16 R8, R136.reuse, R142, RZ ;  /* 0x0000008e8808723c */ /* 0x040fe200000418ff */
[----:B------:R-:W-:Y:S01]  /*64e0*/  LDSM.16.M88.4 R140, [R185] ;  /* 0x00000000b98c783b */ /* 0x000fe20000000200 */
[----:B------:R-:W-:Y:S01]  /*64f0*/  PLOP3.LUT P0, PT, PT, PT, UP1, 0x80, 0x0 ;  /* 0x000000000000781c */ /* 0x000fe20003f0f018 */
[----:B------:R-:W-:Y:S01]  /*6500*/  USEL UR15, UR24, URZ, !UP2 ;  /* 0x0000003f180f7287 */ /* 0x000fe2000d000000 */
[----:B------:R-:W-:Y:S02]  /*6510*/  IADD3 R133, R186, R133, R193 ;  /* 0x00000085ba857210 */ /* 0x000fe40007ffe0c1 */
[----:B------:R-:W-:Y:S02]  /*6520*/  MOV R245, R203 ;  /* 0x000000cb00f57202 */ /* 0x000fe40000000f00 */
[C---:B----4-:R-:W-:Y:S01]  /*6530*/  HMMA.16816.F32.BF16 R12, R136.reuse, R144, RZ ;  /* 0x00000090880c723c */ /* 0x050fe200000418ff */
[----:B------:R-:W-:Y:S03]  /*6540*/  LDSM.16.M88.4 R176, [R0+0xe100] ;  /* 0x00e1000000b0783b */ /* 0x000fe60000000200 */
[----:B------:R-:W-:Y:S04]  /*6550*/  MOV R240, c[0x0][0x2ac] ;  /* 0x0000ab0000f07a02 */ /* 0x000fe80000000f00 */
[C---:B------:R-:W-:Y:S01]  /*6560*/  HMMA.16816.F32.BF16 R16, R136.reuse, R146, RZ ;  /* 0x000000928810723c */ /* 0x040fe200000418ff */
[----:B------:R-:W2:Y:S07]  /*6570*/  LDSM.16.M88.4 R144, [R0+0xc100] ;  /* 0x00c100000090783b */ /* 0x000eae0000000200 */
[C---:B-1----:R-:W-:Y:S01]  /*6580*/  HMMA.16816.F32.BF16 R20, R136.reuse, R148, RZ ;  /* 0x000000948814723c */ /* 0x042fe200000418ff */
[----:B------:R-:W0:Y:S07]  /*6590*/  LDGDEPBAR ;  /* 0x00000000000079af */ /* 0x000e2e0000000000 */
[C---:B------:R-:W-:Y:S01]  /*65a0*/  HMMA.16816.F32.BF16 R24, R136.reuse, R150, RZ ;  /* 0x000000968818723c */ /* 0x040fe200000418ff */
[----:B------:R-:W-:Y:S07]  /*65b0*/  LDSM.16.M88.4 R148, [R0+0xd100] ;  /* 0x00d100000094783b */ /* 0x000fee0000000200 */
[C---:B------:R-:W-:Y:S08]  /*65c0*/  HMMA.16816.F32.BF16 R28, R136.reuse, R152, RZ ;  /* 0x00000098881c723c */ /* 0x040ff000000418ff */
[----:B------:R-:W-:Y:S01]  /*65d0*/  HMMA.16816.F32.BF16 R32, R136, R154, RZ ;  /* 0x0000009a8820723c */ /* 0x000fe200000418ff */
[----:B------:R-:W1:Y:S07]  /*65e0*/  LDSM.16.M88.4 R136, [R0+0xc900] ;  /* 0x00c900000088783b */ /* 0x000e6e0000000200 */
[C---:B------:R-:W-:Y:S01]  /*65f0*/  HMMA.16816.F32.BF16 R4, R156.reuse, R160, R4 ;  /* 0x000000a09c04723c */ /* 0x040fe20000041804 */
[----:B------:R-:W3:Y:S07]  /*6600*/  LDSM.16.M88.4 R152, [R0+0xd900] ;  /* 0x00d900000098783b */ /* 0x000eee0000000200 */
[C---:B------:R-:W-:Y:S01]  /*6610*/  HMMA.16816.F32.BF16 R8, R156.reuse, R162, R8 ;  /* 0x000000a29c08723c */ /* 0x040fe20000041808 */
[----:B------:R-:W-:Y:S07]  /*6620*/  LDSM.16.M88.4 R160, [R184] ;  /* 0x00000000b8a0783b */ /* 0x000fee0000000200 */
[C---:B------:R-:W-:Y:S08]  /*6630*/  HMMA.16816.F32.BF16 R12, R156.reuse, R164, R12 ;  /* 0x000000a49c0c723c */ /* 0x040ff0000004180c */
[C---:B------:R-:W-:Y:S01]  /*6640*/  HMMA.16816.F32.BF16 R16, R156.reuse, R166, R16 ;  /* 0x000000a69c10723c */ /* 0x040fe20000041810 */
[----:B------:R-:W4:Y:S07]  /*6650*/  LDSM.16.M88.4 R164, [R2+0xc100] ;  /* 0x00c1000002a4783b */ /* 0x000f2e0000000200 */
[C---:B------:R-:W-:Y:S08]  /*6660*/  HMMA.16816.F32.BF16 R20, R156.reuse, R168, R20 ;  /* 0x000000a89c14723c */ /* 0x040ff00000041814 */
[C---:B------:R-:W-:Y:S01]  /*6670*/  HMMA.16816.F32.BF16 R24, R156.reuse, R170, R24 ;  /* 0x000000aa9c18723c */ /* 0x040fe20000041818 */
[----:B------:R-:W-:Y:S07]  /*6680*/  LDSM.16.M88.4 R168, [R190+0xe100] ;  /* 0x00e10000bea8783b */ /* 0x000fee0000000200 */
[C---:B------:R-:W-:Y:S08]  /*6690*/  HMMA.16816.F32.BF16 R28, R156.reuse, R172, R28 ;  /* 0x000000ac9c1c723c */ /* 0x040ff0000004181c */
[----:B------:R-:W-:Y:S01]  /*66a0*/  HMMA.16816.F32.BF16 R32, R156, R174, R32 ;  /* 0x000000ae9c20723c */ /* 0x000fe20000041820 */
[----:B------:R-:W5:Y:S07]  /*66b0*/  LDSM.16.M88.4 R156, [R2+0xc900] ;  /* 0x00c90000029c783b */ /* 0x000f6e0000000200 */
[C---:B--2---:R-:W-:Y:S01]  /*66c0*/  HMMA.16816.F32.BF16 R4, R140.reuse, R144, R4 ;  /* 0x000000908c04723c */ /* 0x044fe20000041804 */
[----:B------:R-:W-:Y:S07]  /*66d0*/  LDSM.16.M88.4 R172, [R190+0xe900] ;  /* 0x00e90000beac783b */ /* 0x000fee0000000200 */
[C---:B------:R-:W-:Y:S01]  /*66e0*/  HMMA.16816.F32.BF16 R8, R140.reuse, R146, R8 ;  /* 0x000000928c08723c */ /* 0x040fe20000041808 */
[----:B------:R-:W2:Y:S07]  /*66f0*/  LDSM.16.M88.4 R144, [R2+0xd100] ;  /* 0x00d100000290783b */ /* 0x000eae0000000200 */
[C---:B-1----:R-:W-:Y:S08]  /*6700*/  HMMA.16816.F32.BF16 R12, R140.reuse, R136, R12 ;  /* 0x000000888c0c723c */ /* 0x042ff0000004180c */
[C---:B------:R-:W-:Y:S01]  /*6710*/  HMMA.16816.F32.BF16 R16, R140.reuse, R138, R16 ;  /* 0x0000008a8c10723c */ /* 0x040fe20000041810 */
[----:B------:R-:W1:Y:S07]  /*6720*/  LDSM.16.M88.4 R136, [R2+0xd900] ;  /* 0x00d900000288783b */ /* 0x000e6e0000000200 */
[C---:B------:R-:W-:Y:S08]  /*6730*/  HMMA.16816.F32.BF16 R20, R140.reuse, R148, R20 ;  /* 0x000000948c14723c */ /* 0x040ff00000041814 */
[C---:B------:R-:W-:Y:S01]  /*6740*/  HMMA.16816.F32.BF16 R24, R140.reuse, R150, R24 ;  /* 0x000000968c18723c */ /* 0x040fe20000041818 */
[----:B------:R-:W-:Y:S07]  /*6750*/  LDSM.16.M88.4 R148, [R189+UR4+0xe100] ;  /* 0x00e10004bd94783b */ /* 0x000fee0008000200 */
[C---:B---3--:R-:W-:Y:S08]  /*6760*/  HMMA.16816.F32.BF16 R28, R140.reuse, R152, R28 ;  /* 0x000000988c1c723c */ /* 0x048ff0000004181c */
[----:B------:R-:W-:Y:S01]  /*6770*/  HMMA.16816.F32.BF16 R32, R140, R154, R32 ;  /* 0x0000009a8c20723c */ /* 0x000fe20000041820 */
[----:B------:R-:W3:Y:S07]  /*6780*/  LDSM.16.M88.4 R140, [R191+0x4000] ;  /* 0x00400000bf8c783b */ /* 0x000eee0000000200 */
[C---:B----4-:R-:W-:Y:S01]  /*6790*/  HMMA.16816.F32.BF16 R4, R160.reuse, R164, R4 ;  /* 0x000000a4a004723c */ /* 0x050fe20000041804 */
[----:B------:R-:W4:Y:S07]  /*67a0*/  LDSM.16.M88.4 R152, [R189+UR4+0xe900] ;  /* 0x00e90004bd98783b */ /* 0x000f2e0008000200 */
[C---:B------:R-:W-:Y:S01]  /*67b0*/  HMMA.16816.F32.BF16 R8, R160.reuse, R166, R8 ;  /* 0x000000a6a008723c */ /* 0x040fe20000041808 */
[----:B------:R-:W-:Y:S07]  /*67c0*/  LDSM.16.M88.4 R164, [R189+UR4+0xf900] ;  /* 0x00f90004bda4783b */ /* 0x000fee0008000200 */
[C---:B-----5:R-:W-:Y:S08]  /*67d0*/  HMMA.16816.F32.BF16 R12, R160.reuse, R156, R12 ;  /* 0x0000009ca00c723c */ /* 0x060ff0000004180c */
[C---:B------:R-:W-:Y:S01]  /*67e0*/  HMMA.16816.F32.BF16 R16, R160.reuse, R158, R16 ;  /* 0x0000009ea010723c */ /* 0x040fe20000041810 */
[----:B------:R-:W5:Y:S07]  /*67f0*/  LDSM.16.M88.4 R156, [R189+UR4+0xf100] ;  /* 0x00f10004bd9c783b */ /* 0x000f6e0008000200 */
[C---:B--2---:R-:W-:Y:S08]  /*6800*/  HMMA.16816.F32.BF16 R20, R160.reuse, R144, R20 ;  /* 0x00000090a014723c */ /* 0x044ff00000041814 */
[C---:B------:R-:W-:Y:S01]  /*6810*/  HMMA.16816.F32.BF16 R24, R160.reuse, R146, R24 ;  /* 0x00000092a018723c */ /* 0x040fe20000041818 */
[----:B------:R-:W2:Y:S07]  /*6820*/  LDSM.16.M88.4 R144, [R187+0x4000] ;  /* 0x00400000bb90783b */ /* 0x000eae0000000200 */
[C---:B-1----:R-:W-:Y:S08]  /*6830*/  HMMA.16816.F32.BF16 R28, R160.reuse, R136, R28 ;  /* 0x00000088a01c723c */ /* 0x042ff0000004181c */
[----:B------:R-:W-:Y:S01]  /*6840*/  HMMA.16816.F32.BF16 R32, R160, R138, R32 ;  /* 0x0000008aa020723c */ /* 0x000fe20000041820 */
[----:B------:R-:W1:Y:S07]  /*6850*/  LDSM.16.M88.4 R136, [R190+0xf100] ;  /* 0x00f10000be88783b */ /* 0x000e6e0000000200 */
[C---:B---3--:R-:W-:Y:S01]  /*6860*/  HMMA.16816.F32.BF16 R4, R140.reuse, R148, R4 ;  /* 0x000000948c04723c */ /* 0x048fe20000041804 */
[----:B------:R-:W-:Y:S07]  /*6870*/  LDSM.16.M88.4 R160, [R185+0x4000] ;  /* 0x00400000b9a0783b */ /* 0x000fee0000000200 */
[C---:B------:R-:W-:Y:S01]  /*6880*/  HMMA.16816.F32.BF16 R8, R140.reuse, R150, R8 ;  /* 0x000000968c08723c */ /* 0x040fe20000041808 */
[----:B------:R-:W3:Y:S07]  /*6890*/  LDSM.16.M88.4 R148, [R190+0xf900] ;  /* 0x00f90000be94783b */ /* 0x000eee0000000200 */
[C---:B----4-:R-:W-:Y:S08]  /*68a0*/  HMMA.16816.F32.BF16 R12, R140.reuse, R152, R12 ;  /* 0x000000988c0c723c */ /* 0x050ff0000004180c */
[C---:B------:R-:W-:Y:S01]  /*68b0*/  HMMA.16816.F32.BF16 R16, R140.reuse, R154, R16 ;  /* 0x0000009a8c10723c */ /* 0x040fe20000041810 */
[----:B------:R-:W-:Y:S07]  /*68c0*/  LDSM.16.M88.4 R152, [R0+0xf100] ;  /* 0x00f100000098783b */ /* 0x000fee0000000200 */
[C---:B-----5:R-:W-:Y:S08]  /*68d0*/  HMMA.16816.F32.BF16 R20, R140.reuse, R156, R20 ;  /* 0x0000009c8c14723c */ /* 0x060ff00000041814 */
[C---:B------:R-:W-:Y:S01]  /*68e0*/  HMMA.16816.F32.BF16 R24, R140.reuse, R158, R24 ;  /* 0x0000009e8c18723c */ /* 0x040fe20000041818 */
[----:B------:R-:W-:Y:S07]  /*68f0*/  LDSM.16.M88.4 R156, [R0+0xf900] ;  /* 0x00f90000009c783b */ /* 0x000fee0000000200 */
[C---:B------:R-:W-:Y:S08]  /*6900*/  HMMA.16816.F32.BF16 R28, R140.reuse, R164, R28 ;  /* 0x000000a48c1c723c */ /* 0x040ff0000004181c */
[----:B------:R-:W-:Y:S01]  /*6910*/  HMMA.16816.F32.BF16 R32, R140, R166, R32 ;  /* 0x000000a68c20723c */ /* 0x000fe20000041820 */
[----:B------:R-:W4:Y:S07]  /*6920*/  LDSM.16.M88.4 R140, [R0+0xe900] ;  /* 0x00e90000008c783b */ /* 0x000f2e0000000200 */
[C---:B--2---:R-:W-:Y:S01]  /*6930*/  HMMA.16816.F32.BF16 R4, R144.reuse, R168, R4 ;  /* 0x000000a89004723c */ /* 0x044fe20000041804 */
[----:B------:R-:W-:Y:S07]  /*6940*/  LDSM.16.M88.4 R164, [R184+0x4000] ;  /* 0x00400000b8a4783b */ /* 0x000fee0000000200 */
[C---:B------:R-:W-:Y:S01]  /*6950*/  HMMA.16816.F32.BF16 R8, R144.reuse, R170, R8 ;  /* 0x000000aa9008723c */ /* 0x040fe20000041808 */
[----:B------:R-:W2:Y:S07]  /*6960*/  LDSM.16.M88.4 R168, [R2+0xe100] ;  /* 0x00e1000002a8783b */ /* 0x000eae0000000200 */
[C---:B------:R-:W-:Y:S08]  /*6970*/  HMMA.16816.F32.BF16 R12, R144.reuse, R172, R12 ;  /* 0x000000ac900c723c */ /* 0x040ff0000004180c */
[C---:B------:R-:W-:Y:S01]  /*6980*/  HMMA.16816.F32.BF16 R16, R144.reuse, R174, R16 ;  /* 0x000000ae9010723c */ /* 0x040fe20000041810 */
[----:B------:R-:W-:Y:S07]  /*6990*/  LDSM.16.M88.4 R172, [R191+0x8000] ;  /* 0x00800000bfac783b */ /* 0x000fee0000000200 */
[C---:B-1----:R-:W-:Y:S08]  /*69a0*/  HMMA.16816.F32.BF16 R20, R144.reuse, R136, R20 ;  /* 0x000000889014723c */ /* 0x042ff00000041814 */
[C---:B------:R-:W-:Y:S01]  /*69b0*/  HMMA.16816.F32.BF16 R24, R144.reuse, R138, R24 ;  /* 0x0000008a9018723c */ /* 0x040fe20000041818 */
[----:B------:R-:W1:Y:S07]  /*69c0*/  LDSM.16.M88.4 R136, [R133+0xe900] ;  /* 0x00e900008588783b */ /* 0x000e6e0000000200 */
[C---:B---3--:R-:W-:Y:S08]  /*69d0*/  HMMA.16816.F32.BF16 R28, R144.reuse, R148, R28 ;  /* 0x00000094901c723c */ /* 0x048ff0000004181c */
[----:B------:R-:W-:Y:S01]  /*69e0*/  HMMA.16816.F32.BF16 R32, R144, R150, R32 ;  /* 0x000000969020723c */ /* 0x000fe20000041820 */
[----:B------:R-:W3:Y:S07]  /*69f0*/  LDSM.16.M88.4 R144, [R133+0xf100] ;  /* 0x00f100008590783b */ /* 0x000eee0000000200 */
[C---:B------:R-:W-:Y:S01]  /*6a00*/  HMMA.16816.F32.BF16 R4, R160.reuse, R176, R4 ;  /* 0x000000b0a004723c */ /* 0x040fe20000041804 */
[----:B------:R-:W5:Y:S07]  /*6a10*/  LDSM.16.M88.4 R148, [R133+0xf900] ;  /* 0x00f900008594783b */ /* 0x000f6e0000000200 */
[C---:B------:R-:W-:Y:S01]  /*6a20*/  HMMA.16816.F32.BF16 R8, R160.reuse, R178, R8 ;  /* 0x000000b2a008723c */ /* 0x040fe20000041808 */
[----:B------:R-:W-:Y:S07]  /*6a30*/  LDSM.16.M88.4 R176, [R190+0x10100] ;  /* 0x01010000beb0783b */ /* 0x000fee0000000200 */
[C---:B----4-:R-:W-:Y:S08]  /*6a40*/  HMMA.16816.F32.BF16 R12, R160.reuse, R140, R12 ;  /* 0x0000008ca00c723c */ /* 0x050ff0000004180c */
[C---:B------:R-:W-:Y:S01]  /*6a50*/  HMMA.16816.F32.BF16 R16, R160.reuse, R142, R16 ;  /* 0x0000008ea010723c */ /* 0x040fe20000041810 */
[----:B------:R-:W4:Y:S07]  /*6a60*/  LDSM.16.M88.4 R140, [R189+UR4+0x10900] ;  /* 0x01090004bd8c783b */ /* 0x000f2e0008000200 */
[C---:B------:R-:W-:Y:S08]  /*6a70*/  HMMA.16816.F32.BF16 R20, R160.reuse, R152, R20 ;  /* 0x00000098a014723c */ /* 0x040ff00000041814 */
[C---:B------:R-:W-:Y:S01]  /*6a80*/  HMMA.16816.F32.BF16 R24, R160.reuse, R154, R24 ;  /* 0x0000009aa018723c */ /* 0x040fe20000041818 */
[----:B------:R-:W3:Y:S07]  /*6a90*/  LDSM.16.M88.4 R152, [R189+UR4+0x11100] ;  /* 0x01110004bd98783b */ /* 0x000eee0008000200 */
[C---:B------:R-:W-:Y:S08]  /*6aa0*/  HMMA.16816.F32.BF16 R28, R160.reuse, R156, R28 ;  /* 0x0000009ca01c723c */ /* 0x040ff0000004181c */
[----:B------:R-:W-:Y:S01]  /*6ab0*/  HMMA.16816.F32.BF16 R32, R160, R158, R32 ;  /* 0x0000009ea020723c */ /* 0x000fe20000041820 */
[----:B------:R-:W4:Y:S07]  /*6ac0*/  LDSM.16.M88.4 R156, [R189+UR4+0x11900] ;  /* 0x01190004bd9c783b */ /* 0x000f2e0008000200 */
[C---:B--2---:R-:W-:Y:S01]  /*6ad0*/  HMMA.16816.F32.BF16 R4, R164.reuse, R168, R4 ;  /* 0x000000a8a404723c */ /* 0x044fe20000041804 */
[----:B------:R-:W2:Y:S07]  /*6ae0*/  LDSM.16.M88.4 R160, [R187+0x8000] ;  /* 0x00800000bba0783b */ /* 0x000eae0000000200 */
[C---:B------:R-:W-:Y:S01]  /*6af0*/  HMMA.16816.F32.BF16 R8, R164.reuse, R170, R8 ;  /* 0x000000aaa408723c */ /* 0x040fe20000041808 */
[----:B------:R-:W-:Y:S07]  /*6b00*/  LDSM.16.M88.4 R168, [R0+0x10100] ;  /* 0x0101000000a8783b */ /* 0x000fee0000000200 */
[C---:B-1----:R-:W-:Y:S08]  /*6b10*/  HMMA.16816.F32.BF16 R12, R164.reuse, R136, R12 ;  /* 0x00000088a40c723c */ /* 0x042ff0000004180c */
[C---:B------:R-:W-:Y:S01]  /*6b20*/  HMMA.16816.F32.BF16 R16, R164.reuse, R138, R16 ;  /* 0x0000008aa410723c */ /* 0x040fe20000041810 */
[----:B------:R-:W1:Y:S07]  /*6b30*/  LDSM.16.M88.4 R136, [R190+0x10900] ;  /* 0x01090000be88783b */ /* 0x000e6e0000000200 */
[C---:B---3--:R-:W-:Y:S08]  /*6b40*/  HMMA.16816.F32.BF16 R20, R164.reuse, R144, R20 ;  /* 0x00000090a414723c */ /* 0x048ff00000041814 */
[C---:B------:R-:W-:Y:S01]  /*6b50*/  HMMA.16816.F32.BF16 R24, R164.reuse, R146, R24 ;  /* 0x00000092a418723c */ /* 0x040fe20000041818 */
[----:B------:R-:W3:Y:S07]  /*6b60*/  LDSM.16.M88.4 R144, [R190+0x11100] ;  /* 0x01110000be90783b */ /* 0x000eee0000000200 */
[C---:B-----5:R-:W-:Y:S08]  /*6b70*/  HMMA.16816.F32.BF16 R28, R164.reuse, R148, R28 ;  /* 0x00000094a41c723c */ /* 0x060ff0000004181c */
[----:B------:R-:W-:Y:S01]  /*6b80*/  HMMA.16816.F32.BF16 R32, R164, R150, R32 ;  /* 0x00000096a420723c */ /* 0x000fe20000041820 */
[----:B------:R-:W5:Y:S07]  /*6b90*/  LDSM.16.M88.4 R148, [R190+0x11900] ;  /* 0x01190000be94783b */ /* 0x000f6e0000000200 */
[C---:B------:R-:W-:Y:S01]  /*6ba0*/  HMMA.16816.F32.BF16 R4, R172.reuse, R180, R4 ;  /* 0x000000b4ac04723c */ /* 0x040fe20000041804 */
[----:B------:R-:W1:Y:S07]  /*6bb0*/  LDSM.16.M88.4 R164, [R185+0x8000] ;  /* 0x00800000b9a4783b */ /* 0x000e6e0000000200 */
        /* <DEDUP_REMOVED lines=10> */
[----:B------:R-:W4:Y:S07]  /*6c60*/  LDSM.16.M88.4 R156, [R0+0x11900] ;  /* 0x01190000009c783b */ /* 0x000f2e0000000200 */
[C---:B--2---:R-:W-:Y:S01]  /*6c70*/  HMMA.16816.F32.BF16 R4, R160.reuse, R176, R4 ;  /* 0x000000b0a004723c */ /* 0x044fe20000041804 */
[----:B------:R-:W2:Y:S07]  /*6c80*/  LDSM.16.M88.4 R172, [R184+0x8000] ;  /* 0x00800000b8ac783b */ /* 0x000eae0000000200 */
[C---:B------:R-:W-:Y:S08]  /*6c90*/  HMMA.16816.F32.BF16 R8, R160.reuse, R178, R8 ;  /* 0x000000b2a008723c */ /* 0x040ff00000041808 */
[C---:B-1----:R-:W-:Y:S08]  /*6ca0*/  HMMA.16816.F32.BF16 R12, R160.reuse, R136, R12 ;  /* 0x00000088a00c723c */ /* 0x042ff0000004180c */
[C---:B------:R-:W-:Y:S01]  /*6cb0*/  HMMA.16816.F32.BF16 R16, R160.reuse, R138, R16 ;  /* 0x0000008aa010723c */ /* 0x040fe20000041810 */
[----:B------:R-:W1:Y:S07]  /*6cc0*/  LDSM.16.M88.4 R136, [R133+0x10900] ;  /* 0x010900008588783b */ /* 0x000e6e0000000200 */
[C---:B---3--:R-:W-:Y:S08]  /*6cd0*/  HMMA.16816.F32.BF16 R20, R160.reuse, R144, R20 ;  /* 0x00000090a014723c */ /* 0x048ff00000041814 */
[C---:B------:R-:W-:Y:S08]  /*6ce0*/  HMMA.16816.F32.BF16 R24, R160.reuse, R146, R24 ;  /* 0x00000092a018723c */ /* 0x040ff00000041818 */
[C---:B-----5:R-:W-:Y:S08]  /*6cf0*/  HMMA.16816.F32.BF16 R28, R160.reuse, R148, R28 ;  /* 0x00000094a01c723c */ /* 0x060ff0000004181c */
[----:B------:R-:W-:Y:S08]  /*6d00*/  HMMA.16816.F32.BF16 R32, R160, R150, R32 ;  /* 0x00000096a020723c */ /* 0x000ff00000041820 */
[C---:B------:R-:W-:Y:S08]  /*6d10*/  HMMA.16816.F32.BF16 R4, R164.reuse, R168, R4 ;  /* 0x000000a8a404723c */ /* 0x040ff00000041804 */
[C---:B------:R-:W-:Y:S08]  /*6d20*/  HMMA.16816.F32.BF16 R8, R164.reuse, R170, R8 ;  /* 0x000000aaa408723c */ /* 0x040ff00000041808 */
[C---:B----4-:R-:W-:Y:S08]  /*6d30*/  HMMA.16816.F32.BF16 R12, R164.reuse, R140, R12 ;  /* 0x0000008ca40c723c */ /* 0x050ff0000004180c */
[C---:B------:R-:W-:Y:S01]  /*6d40*/  HMMA.16816.F32.BF16 R16, R164.reuse, R142, R16 ;  /* 0x0000008ea410723c */ /* 0x040fe20000041810 */
[----:B------:R-:W3:Y:S07]  /*6d50*/  LDSM.16.M88.4 R140, [R133+0x11100] ;  /* 0x01110000858c783b */ /* 0x000eee0000000200 */
        /* <DEDUP_REMOVED lines=8> */
[----:B------:R-:W1:Y:S03]  /*6de0*/  LDSM.16.M88.4 R136, [R133+0x11900] ;  /* 0x011900008588783b */ /* 0x000e660000000200 */
[----:B------:R-:W-:Y:S02]  /*6df0*/  FMUL.FTZ R179, R4, c[0x0][0x320] ;  /* 0x0000c80004b37a20 */ /* 0x000fe40000410000 */
[----:B------:R-:W-:Y:S02]  /*6e00*/  FMUL.FTZ R181, R5, c[0x0][0x320] ;  /* 0x0000c80005b57a20 */ /* 0x000fe40000410000 */
[C---:B---3--:R-:W-:Y:S02]  /*6e10*/  HMMA.16816.F32.BF16 R20, R172.reuse, R140, R20 ;  /* 0x0000008cac14723c */ /* 0x048fe40000041814 */
[----:B------:R-:W2:Y:S02]  /*6e20*/  MUFU.TANH R179, R179 ;  /* 0x000000b300b37308 */ /* 0x000ea40000002400 */
[----:B------:R-:W-:Y:S02]  /*6e30*/  FMUL.FTZ R176, R6, c[0x0][0x320] ;  /* 0x0000c80006b07a20 */ /* 0x000fe40000410000 */
[----:B------:R-:W-:Y:S02]  /*6e40*/  FMUL.FTZ R177, R7, c[0x0][0x320] ;  /* 0x0000c80007b17a20 */ /* 0x000fe40000410000 */
[C---:B------:R-:W-:Y:S04]  /*6e50*/  HMMA.16816.F32.BF16 R24, R172.reuse, R142, R24 ;  /* 0x0000008eac18723c */ /* 0x040fe80000041818 */
[----:B------:R-:W3:Y:S01]  /*6e60*/  MUFU.TANH R181, R181 ;  /* 0x000000b500b57308 */ /* 0x000ee20000002400 */
[----:B------:R-:W-:Y:S02]  /*6e70*/  FMUL.FTZ R182, R8, c[0x0][0x320] ;  /* 0x0000c80008b67a20 */ /* 0x000fe40000410000 */
[----:B------:R-:W-:Y:S02]  /*6e80*/  FMUL.FTZ R218, R9, c[0x0][0x320] ;  /* 0x0000c80009da7a20 */ /* 0x000fe40000410000 */
[----:B------:R-:W-:Y:S03]  /*6e90*/  FMUL.FTZ R178, R10, c[0x0][0x320] ;  /* 0x0000c8000ab27a20 */ /* 0x000fe60000410000 */
[----:B------:R-:W-:Y:S02]  /*6ea0*/  FMUL.FTZ R180, R11, c[0x0][0x320] ;  /* 0x0000c8000bb47a20 */ /* 0x000fe40000410000 */
[----:B------:R-:W4:Y:S01]  /*6eb0*/  MUFU.TANH R176, R176 ;  /* 0x000000b000b07308 */ /* 0x000f220000002400 */
[----:B------:R-:W-:Y:S02]  /*6ec0*/  FMUL.FTZ R222, R12, c[0x0][0x320] ;  /* 0x0000c8000cde7a20 */ /* 0x000fe40000410000 */
[----:B------:R-:W-:Y:S02]  /*6ed0*/  FMUL.FTZ R221, R13, c[0x0][0x320] ;  /* 0x0000c8000ddd7a20 */ /* 0x000fe40000410000 */
[----:B------:R-:W-:Y:S02]  /*6ee0*/  FMUL.FTZ R217, R14, c[0x0][0x320] ;  /* 0x0000c8000ed97a20 */ /* 0x000fe40000410000 */
[----:B------:R-:W-:Y:S02]  /*6ef0*/  FMUL.FTZ R183, R15, c[0x0][0x320] ;  /* 0x0000c8000fb77a20 */ /* 0x000fe40000410000 */
[----:B------:R-:W-:Y:S01]  /*6f00*/  FMUL.FTZ R225, R16, c[0x0][0x320] ;  /* 0x0000c80010e17a20 */ /* 0x000fe20000410000 */
[----:B------:R-:W2:Y:S01]  /*6f10*/  MUFU.TANH R177, R177 ;  /* 0x000000b100b17308 */ /* 0x000ea20000002400 */
[C---:B-1----:R-:W-:Y:S03]  /*6f20*/  HMMA.16816.F32.BF16 R28, R172.reuse, R136, R28 ;  /* 0x00000088ac1c723c */ /* 0x042fe6000004181c */
[----:B------:R-:W-:Y:S02]  /*6f30*/  FMUL.FTZ R226, R17, c[0x0][0x320] ;  /* 0x0000c80011e27a20 */ /* 0x000fe40000410000 */
[----:B------:R-:W-:Y:S02]  /*6f40*/  FMUL.FTZ R220, R18, c[0x0][0x320] ;  /* 0x0000c80012dc7a20 */ /* 0x000fe40000410000 */
[----:B------:R-:W-:Y:S01]  /*6f50*/  FMUL.FTZ R219, R19, c[0x0][0x320] ;  /* 0x0000c80013db7a20 */ /* 0x000fe20000410000 */
[----:B------:R-:W-:Y:S01]  /*6f60*/  HMMA.16816.F32.BF16 R32, R172, R138, R32 ;  /* 0x0000008aac20723c */ /* 0x000fe20000041820 */
[----:B------:R-:W1:Y:S03]  /*6f70*/  MUFU.TANH R182, R182 ;  /* 0x000000b600b67308 */ /* 0x000e660000002400 */
[----:B------:R-:W-:Y:S02]  /*6f80*/  FMUL.FTZ R230, R20, c[0x0][0x320] ;  /* 0x0000c80014e67a20 */ /* 0x000fe40000410000 */
[----:B------:R-:W-:Y:S02]  /*6f90*/  FMUL.FTZ R229, R21, c[0x0][0x320] ;  /* 0x0000c80015e57a20 */ /* 0x000fe40000410000 */
[----:B------:R-:W-:Y:S03]  /*6fa0*/  @P1 IMAD.HI.U32 R175, R203, c[0x0][0x2c8], RZ ;  /* 0x0000b200cbaf1a27 */ /* 0x000fe600078e00ff */
[----:B------:R-:W1:Y:S01]  /*6fb0*/  MUFU.TANH R218, R218 ;  /* 0x000000da00da7308 */ /* 0x000e620000002400 */
[----:B------:R-:W-:Y:S01]  /*6fc0*/  FMUL.FTZ R224, R22, c[0x0][0x320] ;  /* 0x0000c80016e07a20 */ /* 0x000fe20000410000 */
[----:B------:R-:W-:Y:S01]  /*6fd0*/  @P0 SHF.R.U32.HI R245, RZ, c[0x0][0x2cc], R175 ;  /* 0x0000b300fff50a19 */ /* 0x000fe200000116af */
[----:B------:R-:W-:Y:S01]  /*6fe0*/  FMUL.FTZ R223, R23, c[0x0][0x320] ;  /* 0x0000c80017df7a20 */ /* 0x000fe20000410000 */
[----:B------:R-:W-:Y:S01]  /*6ff0*/  SHF.L.U32 R175, R210, 0x6, RZ ;  /* 0x00000006d2af7819 */ /* 0x000fe200000006ff */
[----:B------:R-:W-:Y:S01]  /*7000*/  FMUL.FTZ R232, R24, c[0x0][0x320] ;  /* 0x0000c80018e87a20 */ /* 0x000fe20000410000 */
[----:B------:R-:W-:Y:S01]  /*7010*/  PLOP3.LUT P0, PT, PT, PT, UP0, 0x40, 0x0 ;  /* 0x000000000000781c */ /* 0x000fe20003f0e808 */
[----:B------:R-:W5:Y:S01]  /*7020*/  SHFL.IDX PT, R247, R245, RZ, 0x1c1f ;  /* 0x001c1ffff5f77589 */ /* 0x000f6200000e0000 */
[----:B------:R-:W-:Y:S01]  /*7030*/  FMUL.FTZ R231, R25, c[0x0][0x320] ;  /* 0x0000c80019e77a20 */ /* 0x000fe20000410000 */
[----:B------:R-:W-:Y:S01]  /*7040*/  IADD3 R241, -R204, 0x1, -R175 ;  /* 0x00000001ccf17810 */ /* 0x000fe20007ffe9af */
        /* <DEDUP_REMOVED lines=13> */
[----:B------:R-:W-:Y:S05]  /*7120*/  IMAD R241, R240, c[0x0][0x1d0], R241 ;  /* 0x00007400f0f17a24 */ /* 0x000fea00078e02f1 */
[----:B------:R-:W-:Y:S04]  /*7130*/  IADD3 R241, R241, -c[0x0][0x168], RZ ;  /* 0x80005a00f1f17a10 */ /* 0x000fe80007ffe0ff */
[----:B------:R-:W1:Y:S01]  /*7140*/  MUFU.TANH R221, R221 ;  /* 0x000000dd00dd7308 */ /* 0x000e620000002400 */
[C---:B------:R-:W-:Y:S02]  /*7150*/  IADD3 R242, R241.reuse, c[0x0][0x328], RZ ;  /* 0x0000ca00f1f27a10 */ /* 0x040fe40007ffe0ff */
[----:B------:R-:W-:Y:S02]  /*7160*/  IADD3 R241, R241, UR13, RZ ;  /* 0x0000000df1f17c10 */ /* 0x000fe4000fffe0ff */
[-C--:B-----5:R-:W-:Y:S02]  /*7170*/  IADD3 R244, R242, R247.reuse, RZ ;  /* 0x000000f7f2f47210 */ /* 0x0a0fe40007ffe0ff */
[----:B------:R-:W-:Y:S03]  /*7180*/  IADD3 R243, R241, R247, RZ ;  /* 0x000000f7f1f37210 */ /* 0x000fe60007ffe0ff */
        /* <DEDUP_REMOVED lines=23> */
[----:B--234-:R-:W-:Y:S01]  /*7300*/  IMAD R247, R240, c[0x0][0x1d0], R247 ;  /* 0x00007400f0f77a24 */ /* 0x01cfe200078e02f7 */
[----:B------:R-:W-:Y:S04]  /*7310*/  BSSY B0, `(.L_x_1976) ;  /* 0x0000012000007945 */ /* 0x000fe80003800000 */
        /* <DEDUP_REMOVED lines=12> */
.L_x_1977:
[----:B------:R-:W-:Y:S04]  /*73e0*/  MOV R0, 0x1 ;  /* 0x0000000100007802 */ /* 0x000fe80000000f00 */
[----:B------:R-:W-:Y:S11]  /*73f0*/  ISETP.NE.AND P0, PT, R0, c[0x0][0x32c], PT ;  /* 0x0000cb0000007a0c */ /* 0x000ff60003f05270 */
[----:B------:R-:W-:Y:S02]  /*7400*/  @!UPT UIADD3 URZ, URZ, URZ, URZ ;  /* 0x0000003f3f3ff290 */ /* 0x000fe4000fffe03f */
[----:B------:R-:W-:Y:S05]  /*7410*/  @P0 IMAD.HI.U32 R0, R2, c[0x0][0x330], RZ ;  /* 0x0000cc0002000a27 */ /* 0x000fea00078e00ff */
[----:B------:R-:W-:Y:S02]  /*7420*/  @P0 SHF.R.U32.HI R2, RZ, c[0x0][0x334], R0 ;  /* 0x0000cd00ff020a19 */ /* 0x000fe40000011600 */
.L_x_1978:
[----:B------:R-:W-:Y:S05]  /*7430*/  BSYNC B0 ;  /* 0x0000000000007941 */ /* 0x000fea0003800000 */
.L_x_1976:
[----:B------:R-:W-:Y:S04]  /*7440*/  IMAD R5, R2, c[0x0][0x32c], -R175 ;  /* 0x0000cb0002057a24 */ /* 0x000fe800078e0aaf */
[----:B------:R-:W-:Y:S05]  /*7450*/  IMAD.IADD R0, R5, 0x1, -R204 ;  /* 0x0000000105007824 */ /* 0x000fea00078e0acc */
[----:B------:R-:W-:Y:S02]  /*7460*/  IADD3 R5, R0, c[0x0][0x32c], RZ ;  /* 0x0000cb0000057a10 */ /* 0x000fe40007ffe0ff */
[----:B------:R-:W-:Y:S02]  /*7470*/  IMNMX R243, R243, R0, !PT ;  /* 0x00000000f3f37217 */ /* 0x000fe40007800200 */
[----:B------:R-:W-:Y:S02]  /*7480*/  IMNMX R244, R244, R5, PT ;  /* 0x00000005f4f47217 */ /* 0x000fe40003800200 */
.L_x_1975:
[----:B--234-:R-:W-:Y:S01]  /*7490*/  ISETP.GT.AND P2, PT, R210, -0x1, PT ;  /* 0xffffffffd200780c */ /* 0x01cfe20003f44270 */
[----:B------:R-:W2:Y:S03]  /*74a0*/  SHFL.IDX PT, R9, R245, 0x1, 0x1c1f ;  /* 0x003c1f00f5097f89 */ /* 0x000ea600000e0000 */
[----:B------:R-:W-:Y:S04]  /*74b0*/  ISETP.GT.AND P0, PT, R243, RZ, P2 ;  /* 0x000000fff300720c */ /* 0x000fe80001704270 */
[C---:B------:R-:W-:Y:S04]  /*74c0*/  ISETP.LT.OR P0, PT, R244.reuse, 0x1, P0 ;  /* 0x00000001f400780c */ /* 0x040fe80000701670 */
[----:B------:R-:W-:Y:S02]  /*74d0*/  FSEL R179, R179, -INF , !P0 ;  /* 0xff800000b3b37808 */ /* 0x000fe40004000000 */
[----:B------:R-:W-:Y:S04]  /*74e0*/  ISETP.GT.AND P0, PT, R243, 0x1, P2 ;  /* 0x00000001f300780c */ /* 0x000fe80001704270 */
[----:B------:R-:W-:Y:S04]  /*74f0*/  ISETP.LT.OR P0, PT, R244, 0x2, P0 ;  /* 0x00000002f400780c */ /* 0x000fe80000701670 */
[----:B------:R-:W-:Y:S02]  /*7500*/  FSEL R181, R181, -INF , !P0 ;  /* 0xff800000b5b57808 */ /* 0x000fe40004000000 */
[----:B------:R-:W-:Y:S01]  /*7510*/  ISETP.GT.AND P0, PT, R243, 0x8, P2 ;  /* 0x00000008f300780c */ /* 0x000fe20001704270 */
[--C-:B--2---:R-:W-:Y:S02]  /*7520*/  IMAD.IADD R242, R242, 0x1, R9.reuse ;  /* 0x00000001f2f27824 */ /* 0x104fe400078e0209 */
[----:B------:R-:W-:Y:S01]  /*7530*/  IMAD.IADD R241, R241, 0x1, R9 ;  /* 0x00000001f1f17824 */ /* 0x000fe200078e0209 */
[----:B------:R-:W-:Y:S04]  /*7540*/  ISETP.LT.OR P0, PT, R244, 0x9, P0 ;  /* 0x00000009f400780c */ /* 0x000fe80000701670 */
[----:B-1----:R-:W-:Y:S02]  /*7550*/  FSEL R5, R182, -INF , !P0 ;  /* 0xff800000b6057808 */ /* 0x002fe40004000000 */
[C---:B------:R-:W-:Y:S04]  /*7560*/  ISETP.GT.AND P0, PT, R243.reuse, 0x9, P2 ;  /* 0x00000009f300780c */ /* 0x040fe80001704270 */
[----:B------:R-:W-:Y:S04]  /*7570*/  ISETP.LT.OR P0, PT, R244, 0xa, P0 ;  /* 0x0000000af400780c */ /* 0x000fe80000701670 */
[----:B------:R-:W-:Y:S02]  /*7580*/  FSEL R7, R218, -INF , !P0 ;  /* 0xff800000da077808 */ /* 0x000fe40004000000 */
[C---:B------:R-:W-:Y:S04]  /*7590*/  ISETP.GT.AND P0, PT, R243.reuse, 0x10, P2 ;  /* 0x00000010f300780c */ /* 0x040fe80001704270 */
[----:B------:R-:W-:Y:S04]  /*75a0*/  ISETP.LT.OR P0, PT, R244, 0x11, P0 ;  /* 0x00000011f400780c */ /* 0x000fe80000701670 */
[----:B------:R-:W-:Y:S02]  /*75b0*/  FSEL R173, R222, -INF , !P0 ;  /* 0xff800000dead7808 */ /* 0x000fe40004000000 */
[----:B------:R-:W-:Y:S04]  /*75c0*/  ISETP.GT.AND P0, PT, R243, 0x11, P2 ;  /* 0x00000011f300780c */ /* 0x000fe80001704270 */
[C---:B------:R-:W-:Y:S04]  /*75d0*/  ISETP.LT.OR P0, PT, R244.reuse, 0x12, P0 ;  /* 0x00000012f400780c */ /* 0x040fe80000701670 */
[----:B------:R-:W-:Y:S02]  /*75e0*/  FSEL R163, R221, -INF , !P0 ;  /* 0xff800000dda37808 */ /* 0x000fe40004000000 */
[----:B------:R-:W-:Y:S04]  /*75f0*/  ISETP.GT.AND P0, PT, R243, 0x18, P2 ;  /* 0x00000018f300780c */ /* 0x000fe80001704270 */
[C---:B------:R-:W-:Y:S04]  /*7600*/  ISETP.LT.OR P0, PT, R244.reuse, 0x19, P0 ;  /* 0x00000019f400780c */ /* 0x040fe80000701670 */
[----:B------:R-:W-:Y:S02]  /*7610*/  FSEL R143, R225, -INF , !P0 ;  /* 0xff800000e18f7808 */ /* 0x000fe40004000000 */
        /* <DEDUP_REMOVED lines=25> */
[----:B------:R-:W-:Y:S04]  /*77b0*/  ISETP.LT.OR P0, PT, R244, 0x3a, P0 ;  /* 0x0000003af400780c */ /* 0x000fe80000701670 */
[----:B------:R-:W-:Y:S02]  /*77c0*/  FSEL R147, R238, -INF , !P0 ;  /* 0xff800000ee937808 */ /* 0x000fe40004000000 */
[----:B------:R-:W-:Y:S11]  /*77d0*/  PLOP3.LUT P0, PT, PT, PT, UP0, 0x40, 0x0 ;  /* 0x000000000000781c */ /* 0x000ff60003f0e808 */
[----:B------:R-:W-:Y:S02]  /*77e0*/  @!UPT UIADD3 URZ, URZ, URZ, URZ ;  /* 0x0000003f3f3ff290 */ /* 0x000fe4000fffe03f */
[----:B------:R-:W-:-:S05]  /*77f0*/  @P0 BRA `(.L_x_1979) ;  /* 0x0000019000000947 */ /* 0x000fca0003800000 */
[----:B------:R-:W-:Y:S01]  /*7800*/  IMAD R9, R240, c[0x0][0x1d0], R9 ;  /* 0x00007400f0097a24 */ /* 0x000fe200078e0209 */
        /* <DEDUP_REMOVED lines=13> */
.L_x_1981:
[----:B------:R-:W-:Y:S04]  /*78e0*/  MOV R0, 0x1 ;  /* 0x0000000100007802 */ /* 0x000fe80000000f00 */
[----:B------:R-:W-:Y:S11]  /*78f0*/  ISETP.NE.AND P0, PT, R0, c[0x0][0x32c], PT ;  /* 0x0000cb0000007a0c */ /* 0x000ff60003f05270 */
[----:B------:R-:W-:Y:S02]  /*7900*/  @!UPT UIADD3 URZ, URZ, URZ, URZ ;  /* 0x0000003f3f3ff290 */ /* 0x000fe4000fffe03f */
[----:B------:R-:W-:Y:S05]  /*7910*/  @P0 IMAD.HI.U32 R0, R2, c[0x0][0x330], RZ ;  /* 0x0000cc0002000a27 */ /* 0x000fea00078e00ff */
[----:B------:R-:W-:Y:S02]  /*7920*/  @P0 SHF.R.U32.HI R2, RZ, c[0x0][0x334], R0 ;  /* 0x0000cd00ff020a19 */ /* 0x000fe40000011600 */
.L_x_1982:
[----:B------:R-:W-:Y:S05]  /*7930*/  BSYNC B0 ;  /* 0x0000000000007941 */ /* 0x000fea0003800000 */
.L_x_1980:
[----:B------:R-:W-:Y:S04]  /*7940*/  IMAD R9, R2, c[0x0][0x32c], -R175 ;  /* 0x0000cb0002097a24 */ /* 0x000fe800078e0aaf */
[----:B------:R-:W-:Y:S05]  /*7950*/  IMAD.IADD R0, R9, 0x1, -R204 ;  /* 0x0000000109007824 */ /* 0x000fea00078e0acc */
[----:B------:R-:W-:Y:S02]  /*7960*/  IADD3 R9, R0, c[0x0][0x32c], RZ ;  /* 0x0000cb0000097a10 */ /* 0x000fe40007ffe0ff */
[----:B------:R-:W-:Y:S02]  /*7970*/  IMNMX R241, R241, R0, !PT ;  /* 0x00000000f1f17217 */ /* 0x000fe40007800200 */
[----:B------:R-:W-:Y:S02]  /*7980*/  IMNMX R242, R242, R9, PT ;  /* 0x00000009f2f27217 */ /* 0x000fe40003800200 */
.L_x_1979:
[----:B------:R-:W-:Y:S01]  /*7990*/  ISETP.GT.AND P0, PT, R241, RZ, P2 ;  /* 0x000000fff100720c */ /* 0x000fe20001704270 */
[----:B------:R-:W-:Y:S04]  /*79a0*/  DEPBAR.LE SB0, 0x2 ;  /* 0x000080800000791a */ /* 0x000fe80000000000 */
[----:B------:R-:W-:Y:S01]  /*79b0*/  BAR.SYNC.DEFER_BLOCKING 0x0 ;  /* 0x0000000000007b1d */ /* 0x000fe20000010000 */
[----:B------:R-:W-:Y:S02]  /*79c0*/  ISETP.LT.OR P0, PT, R242, 0x1, P0 ;  /* 0x00000001f200780c */ /* 0x000fe40000701670 */
[----:B------:R-:W-:Y:S02]  /*79d0*/  FMNMX.FTZ R0, R179, R132, !PT ;  /* 0x00000084b3007209 */ /* 0x000fe40007810000 */
[----:B------:R-:W-:Y:S02]  /*79e0*/  FSEL R176, R176, -INF , !P0 ;  /* 0xff800000b0b07808 */ /* 0x000fe40004000000 */
[----:B------:R-:W-:Y:S02]  /*79f0*/  ISETP.GT.AND P0, PT, R241, 0x1, P2 ;  /* 0x00000001f100780c */ /* 0x000fe40001704270 */
[----:B------:R-:W-:Y:S02]  /*7a00*/  FMNMX.FTZ R0, R181, R0, !PT ;  /* 0x00000000b5007209 */ /* 0x000fe40007810000 */
[C---:B------:R-:W-:Y:S02]  /*7a10*/  ISETP.LT.OR P0, PT, R242.reuse, 0x2, P0 ;  /* 0x00000002f200780c */ /* 0x040fe40000701670 */
[----:B------:R-:W-:Y:S02]  /*7a20*/  FMNMX.FTZ R0, R5, R0, !PT ;  /* 0x0000000005007209 */ /* 0x000fe40007810000 */
[----:B------:R-:W-:Y:S02]  /*7a30*/  FSEL R8, R177, -INF , !P0 ;  /* 0xff800000b1087808 */ /* 0x000fe40004000000 */
[----:B------:R-:W-:Y:S02]  /*7a40*/  ISETP.GT.AND P0, PT, R241, 0x8, P2 ;  /* 0x00000008f100780c */ /* 0x000fe40001704270 */
[----:B------:R-:W-:Y:S02]  /*7a50*/  FMNMX.FTZ R0, R7, R0, !PT ;  /* 0x0000000007007209 */ /* 0x000fe40007810000 */
[----:B------:R-:W-:Y:S02]  /*7a60*/  ISETP.LT.OR P0, PT, R242, 0x9, P0 ;  /* 0x00000009f200780c */ /* 0x000fe40000701670 */
[----:B------:R-:W-:Y:S01]  /*7a70*/  FMNMX.FTZ R0, R173, R0, !PT ;  /* 0x00000000ad007209 */ /* 0x000fe20007810000 */
[----:B------:R-:W-:Y:S01]  /*7a80*/  LDSM.16.MT88.4 R28, [R134+UR4+0x100] ;  /* 0x00010004861c783b */ /* 0x000fe20008004200 */
[----:B------:R-:W-:Y:S02]  /*7a90*/  FSEL R6, R178, -INF , !P0 ;  /* 0xff800000b2067808 */ /* 0x000fe40004000000 */
[----:B------:R-:W-:Y:S02]  /*7aa0*/  ISETP.GT.AND P0, PT, R241, 0x9, P2 ;  /* 0x00000009f100780c */ /* 0x000fe40001704270 */
[----:B------:R-:W-:Y:S02]  /*7ab0*/  FMNMX.FTZ R0, R163, R0, !PT ;  /* 0x00000000a3007209 */ /* 0x000fe40007810000 */
[----:B------:R-:W-:Y:S02]  /*7ac0*/  ISETP.LT.OR P0, PT, R242, 0xa, P0 ;  /* 0x0000000af200780c */ /* 0x000fe40000701670 */
[----:B------:R-:W-:Y:S02]  /*7ad0*/  FMNMX.FTZ R0, R143, R0, !PT ;  /* 0x000000008f007209 */ /* 0x000fe40007810000 */
        /* <DEDUP_REMOVED lines=41> */
[----:B------:R-:W-:Y:S02]  /*7d70*/  FMNMX.FTZ R11, R160, R11, !PT ;  /* 0x0000000ba00b7209 */ /* 0x000fe40007810000 */
[----:B------:R-:W-:Y:S02]  /*7d80*/  ISETP.GT.AND P0, PT, R241, 0x30, P2 ;  /* 0x00000030f100780c */ /* 0x000fe40001704270 */
[----:B------:R-:W-:Y:S02]  /*7d90*/  FMNMX.FTZ R0, R147, R2, !PT ;  /* 0x0000000293007209 */ /* 0x000fe40007810000 */
[----:B------:R-:W-:Y:S02]  /*7da0*/  FMNMX.FTZ R11, R158, R11, !PT ;  /* 0x0000000b9e0b7209 */ /* 0x000fe40007810000 */
[----:B------:R-:W-:Y:S01]  /*7db0*/  ISETP.LT.OR P0, PT, R242, 0x31, P0 ;  /* 0x00000031f200780c */ /* 0x000fe20000701670 */
[----:B------:R-:W1:Y:S01]  /*7dc0*/  SHFL.BFLY PT, R9, R0, 0x2, 0x1f ;  /* 0x0c401f0000097f89 */ /* 0x000e6200000e0000 */
[----:B------:R-:W-:Y:S02]  /*7dd0*/  FMNMX.FTZ R11, R156, R11, !PT ;  /* 0x0000000b9c0b7209 */ /* 0x000fe40007810000 */
[----:B------:R-:W-:Y:S02]  /*7de0*/  FSEL R150, R233, -INF , !P0 ;  /* 0xff800000e9967808 */ /* 0x000fe40004000000 */
[C---:B------:R-:W-:Y:S02]  /*7df0*/  ISETP.GT.AND P0, PT, R241.reuse, 0x31, P2 ;  /* 0x00000031f100780c */ /* 0x040fe40001704270 */
[----:B------:R-:W-:Y:S02]  /*7e00*/  FMNMX.FTZ R11, R154, R11, !PT ;  /* 0x0000000b9a0b7209 */ /* 0x000fe40007810000 */
[----:B------:R-:W-:Y:S02]  /*7e10*/  ISETP.LT.OR P0, PT, R242, 0x32, P0 ;  /* 0x00000032f200780c */ /* 0x000fe40000701670 */
[C---:B------:R-:W-:Y:S02]  /*7e20*/  ISETP.GT.AND P1, PT, R241.reuse, 0x38, P2 ;  /* 0x00000038f100780c */ /* 0x040fe40001724270 */
[----:B------:R-:W-:Y:S02]  /*7e30*/  FSEL R148, R174, -INF , !P0 ;  /* 0xff800000ae947808 */ /* 0x000fe40004000000 */
[----:B------:R-:W-:Y:S02]  /*7e40*/  FMNMX.FTZ R11, R150, R11, !PT ;  /* 0x0000000b960b7209 */ /* 0x000fe40007810000 */
[----:B------:R-:W-:Y:S02]  /*7e50*/  ISETP.LT.OR P1, PT, R242, 0x39, P1 ;  /* 0x00000039f200780c */ /* 0x000fe40000f21670 */
[----:B------:R-:W-:Y:S02]  /*7e60*/  ISETP.GT.AND P0, PT, R241, 0x39, P2 ;  /* 0x00000039f100780c */ /* 0x000fe40001704270 */
[----:B------:R-:W-:Y:S02]  /*7e70*/  FSEL R146, R235, -INF , !P1 ;  /* 0xff800000eb927808 */ /* 0x000fe40004800000 */
[----:B------:R-:W-:Y:S02]  /*7e80*/  FMNMX.FTZ R11, R148, R11, !PT ;  /* 0x0000000b940b7209 */ /* 0x000fe40007810000 */
[----:B------:R-:W-:Y:S02]  /*7e90*/  ISETP.LT.OR P0, PT, R242, 0x3a, P0 ;  /* 0x0000003af200780c */ /* 0x000fe40000701670 */
[----:B------:R-:W-:Y:S02]  /*7ea0*/  FMNMX.FTZ R15, R146, R11, !PT ;  /* 0x0000000b920f7209 */ /* 0x000fe40007810000 */
[----:B------:R-:W-:Y:S02]  /*7eb0*/  FSEL R144, R234, -INF , !P0 ;  /* 0xff800000ea907808 */ /* 0x000fe40004000000 */
[----:B-1----:R-:W-:Y:S02]  /*7ec0*/  FMNMX.FTZ R4, R0, R9, !PT ;  /* 0x0000000900047209 */ /* 0x002fe40007810000 */
[----:B------:R-:W-:Y:S02]  /*7ed0*/  FMNMX.FTZ R13, R144, R15, !PT ;  /* 0x0000000f900d7209 */ /* 0x000fe40007810000 */
[----:B------:R-:W-:Y:S01]  /*7ee0*/  IADD3 R17, R134, UR4, RZ ;  /* 0x0000000486117c10 */ /* 0x000fe2000fffe0ff */
[----:B------:R-:W1:Y:S03]  /*7ef0*/  SHFL.BFLY PT, R11, R4, 0x1, 0x1f ;  /* 0x0c201f00040b7f89 */ /* 0x000e6600000e0000 */
[----:B------:R-:W-:Y:S05]  /*7f00*/  IADD3 R164, R188, R17, RZ ;  /* 0x00000011bca47210 */ /* 0x000fea0007ffe0ff */
[----:B------:R-:W2:Y:S01]  /*7f10*/  SHFL.BFLY PT, R0, R13, 0x2, 0x1f ;  /* 0x0c401f000d007f89 */ /* 0x000ea200000e0000 */
[----:B-1----:R-:W-:Y:S04]  /*7f20*/  FMNMX.FTZ R2, R4, R11, !PT ;  /* 0x0000000b04027209 */ /* 0x002fe80007810000 */
[C---:B------:R-:W-:Y:S01]  /*7f30*/  FSETP.NEU.FTZ.AND P0, PT, R2.reuse, -INF , PT ;  /* 0xff8000000200780b */ /* 0x040fe20003f1d000 */
[----:B------:R-:W-:Y:S01]  /*7f40*/  FMUL.FTZ R152, R2, c[0x0][0x2d0] ;  /* 0x0000b40002987a20 */ /* 0x000fe20000410000 */
[----:B--2---:R-:W-:Y:S04]  /*7f50*/  FMNMX.FTZ R9, R13, R0, !PT ;  /* 0x000000000d097209 */ /* 0x004fe80007810000 */
[----:B------:R-:W-:Y:S01]  /*7f60*/  FSEL R152, R152, RZ, P0 ;  /* 0x000000ff98987208 */ /* 0x000fe20000000000 */
[----:B------:R-:W-:Y:S04]  /*7f70*/  LDSM.16.MT88.4 R12, [R135+UR4+0x100] ;  /* 0x00010004870c783b */ /* 0x000fe80008004200 */
[--C-:B------:R-:W-:Y:S01]  /*7f80*/  FFMA.FTZ R165, R5, c[0x0][0x2d0], -R152.reuse ;  /* 0x0000b40005a57a23 */ /* 0x100fe20000010898 */
[----:B------:R-:W-:Y:S01]  /*7f90*/  FSEL R5, R2, RZ, P0 ;  /* 0x000000ff02057208 */ /* 0x000fe20000000000 */
[--C-:B------:R-:W-:Y:S02]  /*7fa0*/  FFMA.FTZ R167, R179, c[0x0][0x2d0], -R152.reuse ;  /* 0x0000b400b3a77a23 */ /* 0x100fe40000010898 */
[----:B------:R-:W1:Y:S01]  /*7fb0*/  SHFL.BFLY PT, R0, R9, 0x1, 0x1f ;  /* 0x0c201f0009007f89 */ /* 0x000e6200000e0000 */
[----:B------:R-:W-:Y:S01]  /*7fc0*/  FFMA.FTZ R166, R181, c[0x0][0x2d0], -R152 ;  /* 0x0000b400b5a67a23 */ /* 0x000fe20000010898 */
[----:B------:R-:W-:Y:S01]  /*7fd0*/  MUFU.EX2 R165, R165 ;  /* 0x000000a500a57308 */ /* 0x000fe20000000800 */
[----:B------:R-:W-:Y:S01]  /*7fe0*/  FADD.FTZ R4, -R5, R132 ;  /* 0x0000008405047221 */ /* 0x000fe20000010100 */
[----:B------:R-:W-:Y:S01]  /*7ff0*/  IADD3 R5, R135, UR4, RZ ;  /* 0x0000000487057c10 */ /* 0x000fe2000fffe0ff */
[--C-:B------:R-:W-:Y:S02]  /*8000*/  FFMA.FTZ R168, R7, c[0x0][0x2d0], -R152.reuse ;  /* 0x0000b40007a87a23 */ /* 0x100fe40000010898 */
[----:B------:R-:W-:Y:S01]  /*8010*/  FMUL.FTZ R132, R4, c[0x0][0x2d0] ;  /* 0x0000b40004847a20 */ /* 0x000fe20000410000 */
[----:B------:R-:W-:Y:S01]  /*8020*/  IADD3 R133, R188, R5, RZ ;  /* 0x00000005bc857210 */ /* 0x000fe20007ffe0ff */
[--C-:B------:R-:W-:Y:S02]  /*8030*/  FFMA.FTZ R174, R163, c[0x0][0x2d0], -R152.reuse ;  /* 0x0000b400a3ae7a23 */ /* 0x100fe40000010898 */
[--C-:B------:R-:W-:Y:S01]  /*8040*/  FFMA.FTZ R177, R141, c[0x0][0x2d0], -R152.reuse ;  /* 0x0000b4008db17a23 */ /* 0x100fe20000010898 */
[----:B------:R-:W-:Y:S01]  /*8050*/  MUFU.EX2 R167, R167 ;  /* 0x000000a700a77308 */ /* 0x000fe20000000800 */
[----:B------:R-:W2:Y:S01]  /*8060*/  LDSM.16.MT88.4 R20, [R133+0x100] ;  /* 0x000100008514783b */ /* 0x000ea20000004200 */
[--C-:B------:R-:W-:Y:S02]  /*8070*/  FFMA.FTZ R182, R161, c[0x0][0x2d0], -R152.reuse ;  /* 0x0000b400a1b67a23 */ /* 0x100fe40000010898 */
[--C-:B------:R-:W-:Y:S02]  /*8080*/  FFMA.FTZ R183, R159, c[0x0][0x2d0], -R152.reuse ;  /* 0x0000b4009fb77a23 */ /* 0x100fe40000010898 */
[--C-:B------:R-:W-:Y:S02]  /*8090*/  FFMA.FTZ R190, R157, c[0x0][0x2d0], -R152.reuse ;  /* 0x0000b4009dbe7a23 */ /* 0x100fe40000010898 */
[--C-:B------:R-:W-:Y:S02]  /*80a0*/  FFMA.FTZ R217, R155, c[0x0][0x2d0], -R152.reuse ;  /* 0x0000b4009bd97a23 */ /* 0x100fe40000010898 */
[----:B------:R-:W3:Y:S01]  /*80b0*/  MUFU.EX2 R132, R132 ;  /* 0x0000008400847308 */ /* 0x000ee20000000800 */
[--C-:B------:R-:W-:Y:S01]  /*80c0*/  FFMA.FTZ R222, R153, c[0x0][0x2d0], -R152.reuse ;  /* 0x0000b40099de7a23 */ /* 0x100fe20000010898 */
[----:B-1----:R-:W-:Y:S01]  /*80d0*/  FMNMX.FTZ R0, R9, R0, !PT ;  /* 0x0000000009007209 */ /* 0x002fe20007810000 */
[--C-:B------:R-:W-:Y:S02]  /*80e0*/  FFMA.FTZ R223, R151, c[0x0][0x2d0], -R152.reuse ;  /* 0x0000b40097df7a23 */ /* 0x100fe40000010898 */
[--C-:B------:R-:W-:Y:S01]  /*80f0*/  FFMA.FTZ R224, R149, c[0x0][0x2d0], -R152.reuse ;  /* 0x0000b40095e07a23 */ /* 0x100fe20000010898 */
[C---:B------:R-:W-:Y:S01]  /*8100*/  FSETP.NEU.FTZ.AND P0, PT, R0.reuse, -INF , PT ;  /* 0xff8000000000780b */ /* 0x040fe20003f1d000 */
[C---:B------:R-:W-:Y:S02]  /*8110*/  FMUL.FTZ R145, R0.reuse, c[0x0][0x2d0] ;  /* 0x0000b40000917a20 */ /* 0x040fe40000410000 */
[--C-:B------:R-:W-:Y:S01]  /*8120*/  FFMA.FTZ R173, R173, c[0x0][0x2d0], -R152.reuse ;  /* 0x0000b400adad7a23 */ /* 0x100fe20000010898 */
[----:B------:R-:W-:Y:S01]  /*8130*/  FSEL R4, R0, RZ, P0 ;  /* 0x000000ff00047208 */ /* 0x000fe20000000000 */
[----:B------:R-:W1:Y:S01]  /*8140*/  MUFU.EX2 R166, R166 ;  /* 0x000000a600a67308 */ /* 0x000e620000000800 */
[----:B------:R-:W-:Y:S03]  /*8150*/  FSEL R145, R145, RZ, P0 ;  /* 0x000000ff91917208 */ /* 0x000fe60000000000 */
[----:B------:R-:W-:Y:S02]  /*8160*/  FADD.FTZ R4, -R4, R3 ;  /* 0x0000000304047221 */ /* 0x000fe40000010100 */
[--C-:B------:R-:W-:Y:S02]  /*8170*/  FFMA.FTZ R171, R176, c[0x0][0x2d0], -R145.reuse ;  /* 0x0000b400b0ab7a23 */ /* 0x100fe40000010891 */
[--C-:B------:R-:W-:Y:S02]  /*8180*/  FFMA.FTZ R170, R8, c[0x0][0x2d0], -R145.reuse ;  /* 0x0000b40008aa7a23 */ /* 0x100fe40000010891 */
[--C-:B------:R-:W-:Y:S01]  /*8190*/  FFMA.FTZ R169, R6, c[0x0][0x2d0], -R145.reuse ;  /* 0x0000b40006a97a23 */ /* 0x100fe20000010891 */
[----:B------:R-:W4:Y:S01]  /*81a0*/  MUFU.EX2 R168, R168 ;  /* 0x000000a800a87308 */ /* 0x000f220000000800 */
[--C-:B------:R-:W-:Y:S02]  /*81b0*/  FFMA.FTZ R172, R180, c[0x0][0x2d0], -R145.reuse ;  /* 0x0000b400b4ac7a23 */ /* 0x100fe40000010891 */
[----:B------:R-:W-:Y:S02]  /*81c0*/  FMUL.FTZ R3, R4, c[0x0][0x2d0] ;  /* 0x0000b40004037a20 */ /* 0x000fe40000410000 */
[C---:B---3--:R-:W-:Y:S02]  /*81d0*/  FMUL.FTZ R4, R132.reuse, R128 ;  /* 0x0000008084047220 */ /* 0x048fe40000410000 */
[C---:B------:R-:W-:Y:S02]  /*81e0*/  FMUL.FTZ R5, R132.reuse, R129 ;  /* 0x0000008184057220 */ /* 0x040fe40000410000 */
[C---:B------:R-:W-:Y:S01]  /*81f0*/  FMUL.FTZ R8, R132.reuse, R124 ;  /* 0x0000007c84087220 */ /* 0x040fe20000410000 */
[----:B------:R-:W3:Y:S01]  /*8200*/  MUFU.EX2 R3, R3 ;  /* 0x0000000300037308 */ /* 0x000ee20000000800 */
[----:B------:R-:W-:Y:S01]  /*8210*/  FMUL.FTZ R9, R132, R125 ;  /* 0x0000007d84097220 */ /* 0x000fe20000410000 */
[----:B-1----:R-:W-:Y:S01]  /*8220*/  F2FP.BF16.PACK_AB R136, R166, R167 ;  /* 0x000000a7a688723e */ /* 0x002fe200000010ff */
[C---:B------:R-:W-:Y:S02]  /*8230*/  FMUL.FTZ R16, R132.reuse, R116 ;  /* 0x0000007484107220 */ /* 0x040fe40000410000 */
[C---:B------:R-:W-:Y:S02]  /*8240*/  FMUL.FTZ R17, R132.reuse, R117 ;  /* 0x0000007584117220 */ /* 0x040fe40000410000 */
[C---:B------:R-:W-:Y:S03]  /*8250*/  FMUL.FTZ R24, R132.reuse, R108 ;  /* 0x0000006c84187220 */ /* 0x040fe60000410000 */
[----:B------:R-:W-:Y:S01]  /*8260*/  MUFU.EX2 R171, R171 ;  /* 0x000000ab00ab7308 */ /* 0x000fe20000000800 */
[C---:B------:R-:W-:Y:S02]  /*8270*/  FMUL.FTZ R25, R132.reuse, R109 ;  /* 0x0000006d84197220 */ /* 0x040fe40000410000 */
[----:B------:R-:W-:Y:S01]  /*8280*/  FMUL.FTZ R32, R132, R100 ;  /* 0x0000006484207220 */ /* 0x000fe20000410000 */
[----:B----4-:R-:W-:Y:S01]  /*8290*/  F2FP.BF16.PACK_AB R138, R168, R165 ;  /* 0x000000a5a88a723e */ /* 0x010fe200000010ff */
[----:B------:R-:W-:Y:S02]  /*82a0*/  FMUL.FTZ R33, R132, R101 ;  /* 0x0000006584217220 */ /* 0x000fe40000410000 */
[--C-:B------:R-:W-:Y:S02]  /*82b0*/  FFMA.FTZ R176, R143, c[0x0][0x2d0], -R152.reuse ;  /* 0x0000b4008fb07a23 */ /* 0x100fe40000010898 */
[--C-:B------:R-:W-:Y:S01]  /*82c0*/  FFMA.FTZ R180, R142, c[0x0][0x2d0], -R145.reuse ;  /* 0x0000b4008eb47a23 */ /* 0x100fe20000010891 */
[----:B------:R-:W1:Y:S01]  /*82d0*/  MUFU.EX2 R170, R170 ;  /* 0x000000aa00aa7308 */ /* 0x000e620000000800 */
[--C-:B------:R-:W-:Y:S02]  /*82e0*/  FFMA.FTZ R181, R140, c[0x0][0x2d0], -R145.reuse ;  /* 0x0000b4008cb57a23 */ /* 0x100fe40000010891 */
[----:B------:R-:W-:Y:S01]  /*82f0*/  LDSM.16.MT88.4 R140, [R134+UR4+0x2900] ;  /* 0x00290004868c783b */ /* 0x000fe20008004200 */
[C---:B---3--:R-:W-:Y:S02]  /*8300*/  FMUL.FTZ R6, R3.reuse, R130 ;  /* 0x0000008203067220 */ /* 0x048fe40000410000 */
[C---:B------:R-:W-:Y:S02]  /*8310*/  FMUL.FTZ R7, R3.reuse, R131 ;  /* 0x0000008303077220 */ /* 0x040fe40000410000 */
[C---:B------:R-:W-:Y:S02]  /*8320*/  FMUL.FTZ R10, R3.reuse, R126 ;  /* 0x0000007e030a7220 */ /* 0x040fe40000410000 */
[----:B------:R-:W-:Y:S01]  /*8330*/  MUFU.EX2 R169, R169 ;  /* 0x000000a900a97308 */ /* 0x000fe20000000800 */
[C---:B------:R-:W-:Y:S01]  /*8340*/  FMUL.FTZ R11, R3.reuse, R127 ;  /* 0x0000007f030b7220 */ /* 0x040fe20000410000 */
[----:B------:R-:W-:Y:S01]  /*8350*/  LDSM.16.MT88.4 R128, [R133+0x2900] ;  /* 0x002900008580783b */ /* 0x000fe20000004200 */
[C---:B------:R-:W-:Y:S02]  /*8360*/  FMUL.FTZ R18, R3.reuse, R118 ;  /* 0x0000007603127220 */ /* 0x040fe40000410000 */
[C---:B------:R-:W-:Y:S02]  /*8370*/  FMUL.FTZ R19, R3.reuse, R119 ;  /* 0x0000007703137220 */ /* 0x040fe40000410000 */
[C---:B------:R-:W-:Y:S02]  /*8380*/  FMUL.FTZ R26, R3.reuse, R110 ;  /* 0x0000006e031a7220 */ /* 0x040fe40000410000 */
[C---:B------:R-:W-:Y:S01]  /*8390*/  FMUL.FTZ R27, R3.reuse, R111 ;  /* 0x0000006f031b7220 */ /* 0x040fe20000410000 */
[----:B------:R-:W3:Y:S01]  /*83a0*/  MUFU.EX2 R172, R172 ;  /* 0x000000ac00ac7308 */ /* 0x000ee20000000800 */
[----:B------:R-:W-:Y:S01]  /*83b0*/  LDSM.16.MT88.4 R108, [R164+0x2100] ;  /* 0x00210000a46c783b */ /* 0x000fe20000004200 */
[C---:B------:R-:W-:Y:S01]  /*83c0*/  FMUL.FTZ R34, R3.reuse, R102 ;  /* 0x0000006603227220 */ /* 0x040fe20000410000 */
[----:B-1----:R-:W-:Y:S01]  /*83d0*/  F2FP.BF16.PACK_AB R137, R170, R171 ;  /* 0x000000abaa89723e */ /* 0x002fe200000010ff */
[----:B------:R-:W-:Y:S02]  /*83e0*/  FMUL.FTZ R35, R3, R103 ;  /* 0x0000006703237220 */ /* 0x000fe40000410000 */
[--C-:B------:R-:W-:Y:S03]  /*83f0*/  FFMA.FTZ R218, R160, c[0x0][0x2d0], -R145.reuse ;  /* 0x0000b400a0da7a23 */ /* 0x100fe60000010891 */
[----:B------:R-:W-:Y:S01]  /*8400*/  LDSM.16.MT88.4 R100, [R134+UR4+0x2100] ;  /* 0x002100048664783b */ /* 0x000fe20008004200 */
[--C-:B------:R-:W-:Y:S01]  /*8410*/  FFMA.FTZ R219, R158, c[0x0][0x2d0], -R145.reuse ;  /* 0x0000b4009edb7a23 */ /* 0x100fe20000010891 */
[----:B------:R-:W-:Y:S01]  /*8420*/  MUFU.EX2 R173, R173 ;  /* 0x000000ad00ad7308 */ /* 0x000fe20000000800 */
[--C-:B------:R-:W-:Y:S02]  /*8430*/  FFMA.FTZ R220, R156, c[0x0][0x2d0], -R145.reuse ;  /* 0x0000b4009cdc7a23 */ /* 0x100fe40000010891 */
[--C-:B------:R-:W-:Y:S02]  /*8440*/  FFMA.FTZ R221, R154, c[0x0][0x2d0], -R145.reuse ;  /* 0x0000b4009add7a23 */ /* 0x100fe40000010891 */
[--C-:B------:R-:W-:Y:S01]  /*8450*/  FFMA.FTZ R226, R150, c[0x0][0x2d0], -R145.reuse ;  /* 0x0000b40096e27a23 */ /* 0x100fe20000010891 */
[----:B------:R-:W-:Y:S01]  /*8460*/  LDSM.16.MT88.4 R116, [R134+UR4+0x900] ;  /* 0x000900048674783b */ /* 0x000fe20008004200 */
[--C-:B------:R-:W-:Y:S02]  /*8470*/  FFMA.FTZ R227, R148, c[0x0][0x2d0], -R145.reuse ;  /* 0x0000b40094e37a23 */ /* 0x100fe40000010891 */
[--C-:B------:R-:W-:Y:S01]  /*8480*/  FFMA.FTZ R228, R146, c[0x0][0x2d0], -R145.reuse ;  /* 0x0000b40092e47a23 */ /* 0x100fe20000010891 */
[----:B------:R-:W1:Y:S01]  /*8490*/  MUFU.EX2 R174, R174 ;  /* 0x000000ae00ae7308 */ /* 0x000e620000000800 */
[----:B------:R-:W-:Y:S01]  /*84a0*/  FFMA.FTZ R152, R147, c[0x0][0x2d0], -R152 ;  /* 0x0000b40093987a23 */ /* 0x000fe20000010898 */
[----:B---3--:R-:W-:Y:S02]  /*84b0*/  F2FP.BF16.PACK_AB R139, R172, R169 ;  /* 0x000000a9ac8b723e */ /* 0x008fe400000010ff */
[----:B------:R-:W-:Y:S01]  /*84c0*/  LDSM.16.MT88.4 R124, [R135+UR4+0x2900] ;  /* 0x00290004877c783b */ /* 0x000fe20008004200 */
[C---:B------:R-:W-:Y:S02]  /*84d0*/  FMUL.FTZ R36, R132.reuse, R36 ;  /* 0x0000002484247220 */ /* 0x040fe40000410000 */
[C---:B------:R-:W-:Y:S02]  /*84e0*/  FMUL.FTZ R37, R132.reuse, R37 ;  /* 0x0000002584257220 */ /* 0x040fe40000410000 */
[C---:B------:R-:W-:Y:S01]  /*84f0*/  FMUL.FTZ R38, R3.reuse, R38 ;  /* 0x0000002603267220 */ /* 0x040fe20000410000 */
[C---:B------:R-:W-:Y:S01]  /*8500*/  HMMA.16816.F32.BF16 R4, R136.reuse, R12, R4 ;  /* 0x0000000c8804723c */ /* 0x040fe20000041804 */
[----:B------:R3:W-:Y:S01]  /*8510*/  MUFU.EX2 R225, R152 ;  /* 0x0000009800e17308 */ /* 0x0007e20000000800 */
[----:B------:R-:W-:Y:S03]  /*8520*/  LDSM.16.MT88.4 R148, [R133+0x3900] ;  /* 0x003900008594783b */ /* 0x000fe60000004200 */
[C---:B------:R-:W-:Y:S02]  /*8530*/  FMUL.FTZ R39, R3.reuse, R39 ;  /* 0x0000002703277220 */ /* 0x040fe40000410000 */
[C---:B------:R-:W-:Y:S01]  /*8540*/  FMUL.FTZ R12, R132.reuse, R120 ;  /* 0x00000078840c7220 */ /* 0x040fe20000410000 */
[C---:B------:R-:W-:Y:S02]  /*8550*/  HMMA.16816.F32.BF16 R8, R136.reuse, R14, R8 ;  /* 0x0000000e8808723c */ /* 0x040fe40000041808 */
[----:B------:R-:W-:Y:S01]  /*8560*/  LDSM.16.MT88.4 R156, [R164+0x3900] ;  /* 0x00390000a49c783b */ /* 0x000fe20000004200 */
[----:B------:R-:W-:Y:S01]  /*8570*/  MUFU.EX2 R176, R176 ;  /* 0x000000b000b07308 */ /* 0x000fe20000000800 */
[C---:B------:R-:W-:Y:S02]  /*8580*/  FMUL.FTZ R13, R132.reuse, R121 ;  /* 0x00000079840d7220 */ /* 0x040fe40000410000 */
[C---:B------:R-:W-:Y:S02]  /*8590*/  FMUL.FTZ R40, R132.reuse, R40 ;  /* 0x0000002884287220 */ /* 0x040fe40000410000 */
[C---:B------:R-:W-:Y:S04]  /*85a0*/  FMUL.FTZ R14, R3.reuse, R122 ;  /* 0x0000007a030e7220 */ /* 0x040fe80000410000 */
[C---:B------:R-:W-:Y:S01]  /*85b0*/  FMUL.FTZ R15, R3.reuse, R123 ;  /* 0x0000007b030f7220 */ /* 0x040fe20000410000 */
[----:B------:R-:W4:Y:S01]  /*85c0*/  MUFU.EX2 R177, R177 ;  /* 0x000000b100b17308 */ /* 0x000f220000000800 */
[----:B------:R-:W5:Y:S01]  /*85d0*/  LDSM.16.MT88.4 R120, [R164+0x100] ;  /* 0x00010000a478783b */ /* 0x000f620000004200 */
[C---:B------:R-:W-:Y:S02]  /*85e0*/  FMUL.FTZ R41, R132.reuse, R41 ;  /* 0x0000002984297220 */ /* 0x040fe40000410000 */
[C---:B------:R-:W-:Y:S02]  /*85f0*/  FMUL.FTZ R42, R3.reuse, R42 ;  /* 0x0000002a032a7220 */ /* 0x040fe40000410000 */
[C---:B--2---:R-:W-:Y:S03]  /*8600*/  HMMA.16816.F32.BF16 R12, R136.reuse, R20, R12 ;  /* 0x00000014880c723c */ /* 0x044fe6000004180c */
[----:B---3--:R-:W-:Y:S01]  /*8610*/  LDSM.16.MT88.4 R152, [R134+UR4+0x3900] ;  /* 0x003900048698783b */ /* 0x008fe20008004200 */
[C---:B------:R-:W-:Y:S01]  /*8620*/  FMUL.FTZ R43, R3.reuse, R43 ;  /* 0x0000002b032b7220 */ /* 0x040fe20000410000 */
[----:B------:R-:W-:Y:S01]  /*8630*/  MUFU.EX2 R180, R180 ;  /* 0x000000b400b47308 */ /* 0x000fe20000000800 */
[C---:B------:R-:W-:Y:S02]  /*8640*/  FMUL.FTZ R44, R132.reuse, R44 ;  /* 0x0000002c842c7220 */ /* 0x040fe40000410000 */
[C---:B------:R-:W-:Y:S04]  /*8650*/  HMMA.16816.F32.BF16 R16, R136.reuse, R22, R16 ;  /* 0x000000168810723c */ /* 0x040fe80000041810 */
[C---:B------:R-:W-:Y:S02]  /*8660*/  FMUL.FTZ R20, R132.reuse, R112 ;  /* 0x0000007084147220 */ /* 0x040fe40000410000 */
[C---:B------:R-:W-:Y:S01]  /*8670*/  FMUL.FTZ R21, R132.reuse, R113 ;  /* 0x0000007184157220 */ /* 0x040fe20000410000 */
[----:B------:R-:W2:Y:S01]  /*8680*/  MUFU.EX2 R181, R181 ;  /* 0x000000b500b57308 */ /* 0x000ea20000000800 */
[C---:B------:R-:W-:Y:S04]  /*8690*/  FMUL.FTZ R22, R3.reuse, R114 ;  /* 0x0000007203167220 */ /* 0x040fe80000410000 */
[C---:B------:R-:W-:Y:S02]  /*86a0*/  FMUL.FTZ R23, R3.reuse, R115 ;  /* 0x0000007303177220 */ /* 0x040fe40000410000 */
[----:B------:R-:W3:Y:S01]  /*86b0*/  LDSM.16.MT88.4 R112, [R135+UR4+0x2100] ;  /* 0x002100048770783b */ /* 0x000ee20008004200 */
[C---:B------:R-:W-:Y:S02]  /*86c0*/  FMUL.FTZ R45, R132.reuse, R45 ;  /* 0x0000002d842d7220 */ /* 0x040fe40000410000 */
[C---:B------:R-:W-:Y:S01]  /*86d0*/  FMUL.FTZ R46, R3.reuse, R46 ;  /* 0x0000002e032e7220 */ /* 0x040fe20000410000 */
[----:B------:R-:W-:Y:S01]  /*86e0*/  MUFU.EX2 R182, R182 ;  /* 0x000000b600b67308 */ /* 0x000fe20000000800 */
        /* <DEDUP_REMOVED lines=9> */
[----:B------:R-:W-:Y:S01]  /*8780*/  MUFU.EX2 R190, R190 ;  /* 0x000000be00be7308 */ /* 0x000fe20000000800 */
[C---:B------:R-:W-:Y:S02]  /*8790*/  FMUL.FTZ R31, R3.reuse, R107 ;  /* 0x0000006b031f7220 */ /* 0x040fe40000410000 */
[----:B------:R-:W1:Y:S01]  /*87a0*/  LDSM.16.MT88.4 R104, [R133+0x2100] ;  /* 0x002100008568783b */ /* 0x000e620000004200 */
[C---:B------:R-:W-:Y:S02]  /*87b0*/  FMUL.FTZ R50, R3.reuse, R50 ;  /* 0x0000003203327220 */ /* 0x040fe40000410000 */
[C---:B------:R-:W-:Y:S02]  /*87c0*/  FMUL.FTZ R51, R3.reuse, R51 ;  /* 0x0000003303337220 */ /* 0x040fe40000410000 */
[C---:B-----5:R-:W-:Y:S02]  /*87d0*/  HMMA.16816.F32.BF16 R28, R136.reuse, R120, R28 ;  /* 0x00000078881c723c */ /* 0x060fe4000004181c */
[----:B------:R-:W-:Y:S01]  /*87e0*/  MUFU.EX2 R217, R217 ;  /* 0x000000d900d97308 */ /* 0x000fe20000000800 */
[C---:B------:R-:W-:Y:S02]  /*87f0*/  FMUL.FTZ R52, R132.reuse, R52 ;  /* 0x0000003484347220 */ /* 0x040fe40000410000 */
[C---:B------:R-:W-:Y:S02]  /*8800*/  FMUL.FTZ R53, R132.reuse, R53 ;  /* 0x0000003584357220 */ /* 0x040fe40000410000 */
[C---:B------:R-:W-:Y:S01]  /*8810*/  FMUL.FTZ R54, R3.reuse, R54 ;  /* 0x0000003603367220 */ /* 0x040fe20000410000 */
[C---:B------:R-:W-:Y:S01]  /*8820*/  HMMA.16816.F32.BF16 R32, R136.reuse, R122, R32 ;  /* 0x0000007a8820723c */ /* 0x040fe20000041820 */
[----:B------:R-:W-:Y:S03]  /*8830*/  LDSM.16.MT88.4 R120, [R164+0x900] ;  /* 0x00090000a478783b */ /* 0x000fe60000004200 */
[C---:B------:R-:W-:Y:S01]  /*8840*/  FMUL.FTZ R55, R3.reuse, R55 ;  /* 0x0000003703377220 */ /* 0x040fe20000410000 */
[----:B------:R-:W-:Y:S01]  /*8850*/  MUFU.EX2 R218, R218 ;  /* 0x000000da00da7308 */ /* 0x000fe20000000800 */
[C---:B------:R-:W-:Y:S02]  /*8860*/  FMUL.FTZ R56, R132.reuse, R56 ;  /* 0x0000003884387220 */ /* 0x040fe40000410000 */
[C---:B---3--:R-:W-:Y:S04]  /*8870*/  HMMA.16816.F32.BF16 R36, R136.reuse, R112, R36 ;  /* 0x000000708824723c */ /* 0x048fe80000041824 */
[C---:B------:R-:W-:Y:S02]  /*8880*/  FMUL.FTZ R57, R132.reuse, R57 ;  /* 0x0000003984397220 */ /* 0x040fe40000410000 */
[C---:B------:R-:W-:Y:S01]  /*8890*/  FMUL.FTZ R58, R3.reuse, R58 ;  /* 0x0000003a033a7220 */ /* 0x040fe20000410000 */
[----:B------:R-:W-:Y:S01]  /*88a0*/  MUFU.EX2 R219, R219 ;  /* 0x000000db00db7308 */ /* 0x000fe20000000800 */
[C---:B------:R-:W-:Y:S01]  /*88b0*/  HMMA.16816.F32.BF16 R40, R136.reuse, R114, R40 ;  /* 0x000000728828723c */ /* 0x040fe20000041828 */
[----:B------:R-:W-:Y:S03]  /*88c0*/  LDSM.16.MT88.4 R112, [R135+UR4+0x900] ;  /* 0x000900048770783b */ /* 0x000fe60008004200 */
[C---:B------:R-:W-:Y:S02]  /*88d0*/  FMUL.FTZ R59, R3.reuse, R59 ;  /* 0x0000003b033b7220 */ /* 0x040fe40000410000 */
[C---:B------:R-:W-:Y:S02]  /*88e0*/  FMUL.FTZ R60, R132.reuse, R60 ;  /* 0x0000003c843c7220 */ /* 0x040fe40000410000 */
[C---:B------:R-:W-:Y:S01]  /*88f0*/  FMUL.FTZ R61, R132.reuse, R61 ;  /* 0x0000003d843d7220 */ /* 0x040fe20000410000 */
[----:B------:R-:W-:Y:S01]  /*8900*/  MUFU.EX2 R220, R220 ;  /* 0x000000dc00dc7308 */ /* 0x000fe20000000800 */
[C---:B-1----:R-:W-:Y:S03]  /*8910*/  HMMA.16816.F32.BF16 R44, R136.reuse, R104, R44 ;  /* 0x00000068882c723c */ /* 0x042fe6000004182c */
[C---:B------:R-:W-:Y:S02]  /*8920*/  FMUL.FTZ R62, R3.reuse, R62 ;  /* 0x0000003e033e7220 */ /* 0x040fe40000410000 */
[C---:B------:R-:W-:Y:S02]  /*8930*/  FMUL.FTZ R63, R3.reuse, R63 ;  /* 0x0000003f033f7220 */ /* 0x040fe40000410000 */
[C---:B------:R-:W-:Y:S01]  /*8940*/  FMUL.FTZ R64, R132.reuse, R64 ;  /* 0x0000004084407220 */ /* 0x040fe20000410000 */
[C---:B------:R-:W-:Y:S01]  /*8950*/  HMMA.16816.F32.BF16 R48, R136.reuse, R106, R48 ;  /* 0x0000006a8830723c */ /* 0x040fe20000041830 */
[----:B------:R-:W1:Y:S01]  /*8960*/  LDSM.16.MT88.4 R104, [R135+UR4+0x4100] ;  /* 0x004100048768783b */ /* 0x000e620008004200 */
[----:B------:R-:W-:Y:S02]  /*8970*/  MUFU.EX2 R221, R221 ;  /* 0x000000dd00dd7308 */ /* 0x000fe40000000800 */
[C---:B------:R-:W-:Y:S02]  /*8980*/  FMUL.FTZ R65, R132.reuse, R65 ;  /* 0x0000004184417220 */ /* 0x040fe40000410000 */
[C---:B------:R-:W-:Y:S02]  /*8990*/  FMUL.FTZ R66, R3.reuse, R66 ;  /* 0x0000004203427220 */ /* 0x040fe40000410000 */
[C---:B------:R-:W-:Y:S04]  /*89a0*/  HMMA.16816.F32.BF16 R52, R136.reuse, R100, R52 ;  /* 0x000000648834723c */ /* 0x040fe80000041834 */
[C---:B------:R-:W-:Y:S01]  /*89b0*/  FMUL.FTZ R67, R3.reuse, R67 ;  /* 0x0000004303437220 */ /* 0x040fe20000410000 */
[----:B------:R-:W-:Y:S01]  /*89c0*/  MUFU.EX2 R222, R222 ;  /* 0x000000de00de7308 */ /* 0x000fe20000000800 */
[C---:B------:R-:W-:Y:S02]  /*89d0*/  FMUL.FTZ R68, R132.reuse, R68 ;  /* 0x0000004484447220 */ /* 0x040fe40000410000 */
[C---:B------:R-:W-:Y:S01]  /*89e0*/  HMMA.16816.F32.BF16 R56, R136.reuse, R102, R56 ;  /* 0x000000668838723c */ /* 0x040fe20000041838 */
[----:B------:R-:W3:Y:S03]  /*89f0*/  LDSM.16.MT88.4 R100, [R133+0x4100] ;  /* 0x004100008564783b */ /* 0x000ee60000004200 */
[C---:B------:R-:W-:Y:S02]  /*8a00*/  FMUL.FTZ R69, R132.reuse, R69 ;  /* 0x0000004584457220 */ /* 0x040fe40000410000 */
[C---:B------:R-:W-:Y:S01]  /*8a10*/  FMUL.FTZ R70, R3.reuse, R70 ;  /* 0x0000004603467220 */ /* 0x040fe20000410000 */
[----:B------:R-:W-:Y:S01]  /*8a20*/  MUFU.EX2 R223, R223 ;  /* 0x000000df00df7308 */ /* 0x000fe20000000800 */
[C---:B------:R-:W-:Y:S04]  /*8a30*/  HMMA.16816.F32.BF16 R60, R136.reuse, R108, R60 ;  /* 0x0000006c883c723c */ /* 0x040fe8000004183c */
[C---:B------:R-:W-:Y:S02]  /*8a40*/  FMUL.FTZ R71, R3.reuse, R71 ;  /* 0x0000004703477220 */ /* 0x040fe40000410000 */
[C---:B------:R-:W-:Y:S02]  /*8a50*/  FMUL.FTZ R72, R132.reuse, R72 ;  /* 0x0000004884487220 */ /* 0x040fe40000410000 */
[C---:B------:R-:W-:Y:S01]  /*8a60*/  HMMA.16816.F32.BF16 R64, R136.reuse, R110, R64 ;  /* 0x0000006e8840723c */ /* 0x040fe20000041840 */
[----:B------:R-:W5:Y:S01]  /*8a70*/  LDSM.16.MT88.4 R108, [R134+UR4+0x4100] ;  /* 0x00410004866c783b */ /* 0x000f620008004200 */
[----:B------:R-:W-:Y:S02]  /*8a80*/  MUFU.EX2 R224, R224 ;  /* 0x000000e000e07308 */ /* 0x000fe40000000800 */
[C---:B------:R-:W-:Y:S02]  /*8a90*/  FMUL.FTZ R73, R132.reuse, R73 ;  /* 0x0000004984497220 */ /* 0x040fe40000410000 */
[C---:B------:R-:W-:Y:S02]  /*8aa0*/  FMUL.FTZ R74, R3.reuse, R74 ;  /* 0x0000004a034a7220 */ /* 0x040fe40000410000 */
[C---:B------:R-:W-:Y:S01]  /*8ab0*/  FMUL.FTZ R75, R3.reuse, R75 ;  /* 0x0000004b034b7220 */ /* 0x040fe20000410000 */
[C---:B-1----:R-:W-:Y:S03]  /*8ac0*/  HMMA.16816.F32.BF16 R68, R136.reuse, R104, R68 ;  /* 0x000000688844723c */ /* 0x042fe60000041844 */
[C---:B------:R-:W-:Y:S01]  /*8ad0*/  FMUL.FTZ R84, R132.reuse, R84 ;  /* 0x0000005484547220 */ /* 0x040fe20000410000 */
[----:B------:R-:W-:Y:S01]  /*8ae0*/  MUFU.EX2 R226, R226 ;  /* 0x000000e200e27308 */ /* 0x000fe20000000800 */
[C---:B------:R-:W-:Y:S02]  /*8af0*/  FMUL.FTZ R85, R132.reuse, R85 ;  /* 0x0000005584557220 */ /* 0x040fe40000410000 */
[C---:B------:R-:W-:Y:S01]  /*8b00*/  FMUL.FTZ R86, R3.reuse, R86 ;  /* 0x0000005603567220 */ /* 0x040fe20000410000 */
[C---:B------:R-:W-:Y:S01]  /*8b10*/  HMMA.16816.F32.BF16 R72, R136.reuse, R106, R72 ;  /* 0x0000006a8848723c */ /* 0x040fe20000041848 */
[----:B------:R-:W1:Y:S03]  /*8b20*/  LDSM.16.MT88.4 R104, [R164+0x4100] ;  /* 0x00410000a468783b */ /* 0x000e660000004200 */
[C---:B------:R-:W-:Y:S02]  /*8b30*/  FMUL.FTZ R76, R132.reuse, R76 ;  /* 0x0000004c844c7220 */ /* 0x040fe40000410000 */
[----:B------:R-:W-:Y:S01]  /*8b40*/  FMUL.FTZ R77, R132, R77 ;  /* 0x0000004d844d7220 */ /* 0x000fe20000410000 */
[----:B------:R-:W-:Y:S01]  /*8b50*/  MUFU.EX2 R227, R227 ;  /* 0x000000e300e37308 */ /* 0x000fe20000000800 */
[C---:B------:R-:W-:Y:S04]  /*8b60*/  FMUL.FTZ R78, R3.reuse, R78 ;  /* 0x0000004e034e7220 */ /* 0x040fe80000410000 */
[C---:B------:R-:W-:Y:S02]  /*8b70*/  FMUL.FTZ R79, R3.reuse, R79 ;  /* 0x0000004f034f7220 */ /* 0x040fe40000410000 */
[C---:B------:R-:W-:Y:S02]  /*8b80*/  FMUL.FTZ R87, R3.reuse, R87 ;  /* 0x0000005703577220 */ /* 0x040fe40000410000 */
[--C-:B------:R-:W-:Y:S01]  /*8b90*/  FFMA.FTZ R179, R178, c[0x0][0x2d0], -R145.reuse ;  /* 0x0000b400b2b37a23 */ /* 0x100fe20000010891 */
[----:B------:R-:W-:Y:S01]  /*8ba0*/  MUFU.EX2 R228, R228 ;  /* 0x000000e400e47308 */ /* 0x000fe20000000800 */
[--C-:B------:R-:W-:Y:S01]  /*8bb0*/  FFMA.FTZ R178, R162, c[0x0][0x2d0], -R145.reuse ;  /* 0x0000b400a2b27a23 */ /* 0x100fe20000010891 */
[C---:B---3--:R-:W-:Y:S01]  /*8bc0*/  HMMA.16816.F32.BF16 R76, R136.reuse, R100, R76 ;  /* 0x00000064884c723c */ /* 0x048fe2000004184c */
[----:B------:R-:W-:Y:S02]  /*8bd0*/  LDSM.16.MT88.4 R160, [R135+UR4+0x5900] ;  /* 0x0059000487a0783b */ /* 0x000fe40008004200 */
[C---:B------:R-:W-:Y:S02]  /*8be0*/  FMUL.FTZ R80, R132.reuse, R80 ;  /* 0x0000005084507220 */ /* 0x040fe40000410000 */
[----:B------:R-:W-:Y:S02]  /*8bf0*/  FMUL.FTZ R81, R132, R81 ;  /* 0x0000005184517220 */ /* 0x000fe40000410000 */
[C---:B------:R-:W-:Y:S01]  /*8c00*/  FMUL.FTZ R82, R3.reuse, R82 ;  /* 0x0000005203527220 */ /* 0x040fe20000410000 */
[----:B------:R-:W-:Y:S01]  /*8c10*/  MUFU.EX2 R179, R179 ;  /* 0x000000b300b37308 */ /* 0x000fe20000000800 */
[C---:B------:R-:W-:Y:S03]  /*8c20*/  FMUL.FTZ R83, R3.reuse, R83 ;  /* 0x0000005303537220 */ /* 0x040fe60000410000 */
[----:B------:R-:W-:Y:S01]  /*8c30*/  FFMA.FTZ R145, R144, c[0x0][0x2d0], -R145 ;  /* 0x0000b40090917a23 */ /* 0x000fe20000010891 */
[----:B------:R-:W-:Y:S01]  /*8c40*/  F2FP.BF16.PACK_AB R100, R174, R173 ;  /* 0x000000adae64723e */ /* 0x000fe200000010ff */
[C---:B------:R-:W-:Y:S02]  /*8c50*/  FMUL.FTZ R88, R132.reuse, R88 ;  /* 0x0000005884587220 */ /* 0x040fe40000410000 */
[C---:B------:R-:W-:Y:S02]  /*8c60*/  HMMA.16816.F32.BF16 R80, R136.reuse, R102, R80 ;  /* 0x000000668850723c */ /* 0x040fe40000041850 */
[----:B------:R3:W-:Y:S01]  /*8c70*/  MUFU.EX2 R229, R145 ;  /* 0x0000009100e57308 */ /* 0x0007e20000000800 */
[C---:B------:R-:W-:Y:S02]  /*8c80*/  FMUL.FTZ R89, R132.reuse, R89 ;  /* 0x0000005984597220 */ /* 0x040fe40000410000 */
[C---:B------:R-:W-:Y:S02]  /*8c90*/  FMUL.FTZ R90, R3.reuse, R90 ;  /* 0x0000005a035a7220 */ /* 0x040fe40000410000 */
[----:B------:R-:W-:Y:S01]  /*8ca0*/  FMUL.FTZ R91, R3, R91 ;  /* 0x0000005b035b7220 */ /* 0x000fe20000410000 */
[C---:B-----5:R-:W-:Y:S04]  /*8cb0*/  HMMA.16816.F32.BF16 R84, R136.reuse, R108, R84 ;  /* 0x0000006c8854723c */ /* 0x060fe80000041854 */
[----:B------:R-:W5:Y:S01]  /*8cc0*/  MUFU.EX2 R178, R178 ;  /* 0x000000b200b27308 */ /* 0x000f620000000800 */
[C---:B------:R-:W-:Y:S01]  /*8cd0*/  FMUL.FTZ R92, R132.reuse, R92 ;  /* 0x0000005c845c7220 */ /* 0x040fe20000410000 */
[----:B----4-:R-:W-:Y:S01]  /*8ce0*/  F2FP.BF16.PACK_AB R102, R177, R176 ;  /* 0x000000b0b166723e */ /* 0x010fe200000010ff */
[C---:B------:R-:W-:Y:S01]  /*8cf0*/  FMUL.FTZ R93, R132.reuse, R93 ;  /* 0x0000005d845d7220 */ /* 0x040fe20000410000 */
[C---:B------:R-:W-:Y:S01]  /*8d00*/  HMMA.16816.F32.BF16 R88, R136.reuse, R110, R88 ;  /* 0x0000006e8858723c */ /* 0x040fe20000041858 */
[----:B------:R-:W4:Y:S03]  /*8d10*/  LDSM.16.MT88.4 R108, [R133+0x900] ;  /* 0x00090000856c783b */ /* 0x000f260000004200 */
[----:B------:R-:W-:Y:S01]  /*8d20*/  FMUL.FTZ R94, R3, R94 ;  /* 0x0000005e035e7220 */ /* 0x000fe20000410000 */
[----:B--2---:R-:W-:Y:S01]  /*8d30*/  F2FP.BF16.PACK_AB R103, R181, R180 ;  /* 0x000000b4b567723e */ /* 0x004fe200000010ff */
[C---:B------:R-:W-:Y:S02]  /*8d40*/  FMUL.FTZ R95, R3.reuse, R95 ;  /* 0x0000005f035f7220 */ /* 0x040fe40000410000 */
[C---:B------:R-:W-:Y:S01]  /*8d50*/  FMUL.FTZ R96, R132.reuse, R96 ;  /* 0x0000006084607220 */ /* 0x040fe20000410000 */
[----:B---3--:R-:W-:Y:S03]  /*8d60*/  LDSM.16.MT88.4 R144, [R135+UR4+0x3900] ;  /* 0x003900048790783b */ /* 0x008fe60008004200 */
[----:B------:R-:W-:Y:S01]  /*8d70*/  FMUL.FTZ R97, R132, R97 ;  /* 0x0000006184617220 */ /* 0x000fe20000410000 */
[C---:B-1----:R-:W-:Y:S03]  /*8d80*/  HMMA.16816.F32.BF16 R92, R136.reuse, R104, R92 ;  /* 0x00000068885c723c */ /* 0x042fe6000004185c */
[C---:B------:R-:W-:Y:S02]  /*8d90*/  FMUL.FTZ R98, R3.reuse, R98 ;  /* 0x0000006203627220 */ /* 0x040fe40000410000 */
[C---:B------:R-:W-:Y:S01]  /*8da0*/  FMUL.FTZ R99, R3.reuse, R99 ;  /* 0x0000006303637220 */ /* 0x040fe20000410000 */
[----:B-----5:R-:W-:Y:S01]  /*8db0*/  F2FP.BF16.PACK_AB R101, R178, R179 ;  /* 0x000000b3b265723e */ /* 0x020fe200000010ff */
[----:B------:R-:W-:Y:S05]  /*8dc0*/  FFMA.FTZ R167, R132, R205, R167 ;  /* 0x000000cd84a77223 */ /* 0x000fea00000100a7 */
[----:B------:R-:W-:Y:S01]  /*8dd0*/  HMMA.16816.F32.BF16 R96, R136, R106, R96 ;  /* 0x0000006a8860723c */ /* 0x000fe20000041860 */
[----:B------:R-:W1:Y:S02]  /*8de0*/  LDSM.16.MT88.4 R104, [R164+0x2900] ;  /* 0x00290000a468783b */ /* 0x000e640000004200 */
[----:B------:R-:W-:Y:S02]  /*8df0*/  FFMA.FTZ R171, R3, R206, R171 ;  /* 0x000000ce03ab7223 */ /* 0x000fe400000100ab */
[----:B------:R-:W-:Y:S02]  /*8e00*/  FADD.FTZ R166, R166, R167 ;  /* 0x000000a7a6a67221 */ /* 0x000fe40000010000 */
[----:B------:R-:W-:Y:S01]  /*8e10*/  F2FP.BF16.PACK_AB R136, R223, R222 ;  /* 0x000000dedf88723e */ /* 0x000fe200000010ff */
[C---:B------:R-:W-:Y:S05]  /*8e20*/  HMMA.16816.F32.BF16 R4, R100.reuse, R112, R4 ;  /* 0x000000706404723c */ /* 0x040fea0000041804 */
[----:B------:R-:W-:Y:S01]  /*8e30*/  F2FP.BF16.PACK_AB R138, R225, R224 ;  /* 0x000000e0e18a723e */ /* 0x000fe200000010ff */
[----:B------:R-:W-:Y:S01]  /*8e40*/  FADD.FTZ R170, R170, R171 ;  /* 0x000000abaaaa7221 */ /* 0x000fe20000010000 */
[----:B------:R-:W-:Y:S01]  /*8e50*/  F2FP.BF16.PACK_AB R137, R227, R226 ;  /* 0x000000e2e389723e */ /* 0x000fe200000010ff */
[C---:B------:R-:W-:Y:S01]  /*8e60*/  HMMA.16816.F32.BF16 R8, R100.reuse, R114, R8 ;  /* 0x000000726408723c */ /* 0x040fe20000041808 */
[----:B------:R-:W-:Y:S03]  /*8e70*/  LDSM.16.MT88.4 R112, [R133+0x4900] ;  /* 0x004900008570783b */ /* 0x000fe60000004200 */
[----:B------:R-:W-:Y:S01]  /*8e80*/  F2FP.BF16.PACK_AB R139, R229, R228 ;  /* 0x000000e4e58b723e */ /* 0x000fe200000010ff */
[----:B------:R-:W-:Y:S02]  /*8e90*/  FADD.FTZ R165, R165, R166 ;  /* 0x000000a6a5a57221 */ /* 0x000fe40000010000 */
[----:B------:R-:W-:Y:S01]  /*8ea0*/  FADD.FTZ R169, R169, R170 ;  /* 0x000000aaa9a97221 */ /* 0x000fe20000010000 */
[C---:B----4-:R-:W-:Y:S04]  /*8eb0*/  HMMA.16816.F32.BF16 R12, R100.reuse, R108, R12 ;  /* 0x0000006c640c723c */ /* 0x050fe8000004180c */
[----:B------:R-:W-:Y:S02]  /*8ec0*/  FADD.FTZ R168, R168, R165 ;  /* 0x000000a5a8a87221 */ /* 0x000fe40000010000 */
[----:B------:R-:W-:Y:S02]  /*8ed0*/  FADD.FTZ R172, R172, R169 ;  /* 0x000000a9acac7221 */ /* 0x000fe40000010000 */
[C---:B------:R-:W-:Y:S01]  /*8ee0*/  HMMA.16816.F32.BF16 R16, R100.reuse, R110, R16 ;  /* 0x0000006e6410723c */ /* 0x040fe20000041810 */
[----:B------:R-:W2:Y:S03]  /*8ef0*/  LDSM.16.MT88.4 R108, [R135+UR4+0x4900] ;  /* 0x00490004876c783b */ /* 0x000ea60008004200 */
[----:B------:R-:W-:Y:S02]  /*8f00*/  FADD.FTZ R3, R173, R168 ;  /* 0x000000a8ad037221 */ /* 0x000fe40000010000 */
[----:B------:R-:W-:Y:S02]  /*8f10*/  FADD.FTZ R179, R179, R172 ;  /* 0x000000acb3b37221 */ /* 0x000fe40000010000 */
[C---:B------:R-:W-:Y:S04]  /*8f20*/  HMMA.16816.F32.BF16 R20, R100.reuse, R116, R20 ;  /* 0x000000746414723c */ /* 0x040fe80000041814 */
[----:B------:R-:W-:Y:S02]  /*8f30*/  FADD.FTZ R3, R174, R3 ;  /* 0x00000003ae037221 */ /* 0x000fe40000010000 */
[----:B------:R-:W-:Y:S02]  /*8f40*/  FADD.FTZ R179, R178, R179 ;  /* 0x000000b3b2b37221 */ /* 0x000fe40000010000 */
[C---:B------:R-:W-:Y:S01]  /*8f50*/  HMMA.16816.F32.BF16 R24, R100.reuse, R118, R24 ;  /* 0x000000766418723c */ /* 0x040fe20000041818 */
[----:B------:R-:W-:Y:S03]  /*8f60*/  LDSM.16.MT88.4 R116, [R164+0x4900] ;  /* 0x00490000a474783b */ /* 0x000fe60000004200 */
[----:B------:R-:W-:Y:S01]  /*8f70*/  FADD.FTZ R176, R176, R3 ;  /* 0x00000003b0b07221 */ /* 0x000fe20000010000 */
[----:B------:R-:W-:Y:S01]  /*8f80*/  IADD3 R3, R210, -0x2, RZ ;  /* 0xfffffffed2037810 */ /* 0x000fe20007ffe0ff */
[----:B------:R-:W-:Y:S02]  /*8f90*/  FADD.FTZ R180, R180, R179 ;  /* 0x000000b3b4b47221 */ /* 0x000fe40000010000 */
[C---:B------:R-:W-:Y:S03]  /*8fa0*/  HMMA.16816.F32.BF16 R28, R100.reuse, R120, R28 ;  /* 0x00000078641c723c */ /* 0x040fe6000004181c */
[----:B------:R-:W-:Y:S01]  /*8fb0*/  ISETP.GE.AND P0, PT, R3, UR11, PT ;  /* 0x0000000b03007c0c */ /* 0x000fe2000bf06270 */
[----:B------:R-:W-:Y:S02]  /*8fc0*/  FADD.FTZ R177, R177, R176 ;  /* 0x000000b0b1b17221 */ /* 0x000fe40000010000 */
[----:B------:R-:W-:Y:S02]  /*8fd0*/  FADD.FTZ R181, R181, R180 ;  /* 0x000000b4b5b57221 */ /* 0x000fe40000010000 */
[C---:B------:R-:W-:Y:S01]  /*8fe0*/  HMMA.16816.F32.BF16 R32, R100.reuse, R122, R32 ;  /* 0x0000007a6420723c */ /* 0x040fe20000041820 */
[----:B------:R-:W-:Y:S07]  /*8ff0*/  LDSM.16.MT88.4 R120, [R133+0x1100] ;  /* 0x001100008578783b */ /* 0x000fee0000004200 */
[C---:B------:R-:W-:Y:S08]  /*9000*/  HMMA.16816.F32.BF16 R36, R100.reuse, R124, R36 ;  /* 0x0000007c6424723c */ /* 0x040ff00000041824 */
[C---:B------:R-:W-:Y:S01]  /*9010*/  HMMA.16816.F32.BF16 R40, R100.reuse, R126, R40 ;  /* 0x0000007e6428723c */ /* 0x040fe20000041828 */
[----:B------:R-:W-:Y:S07]  /*9020*/  LDSM.16.MT88.4 R124, [R164+0x1100] ;  /* 0x00110000a47c783b */ /* 0x000fee0000004200 */
[C---:B------:R-:W-:Y:S08]  /*9030*/  HMMA.16816.F32.BF16 R44, R100.reuse, R128, R44 ;  /* 0x00000080642c723c */ /* 0x040ff0000004182c */
[C---:B------:R-:W-:Y:S08]  /*9040*/  HMMA.16816.F32.BF16 R48, R100.reuse, R130, R48 ;  /* 0x000000826430723c */ /* 0x040ff00000041830 */
[C---:B------:R-:W-:Y:S08]  /*9050*/  HMMA.16816.F32.BF16 R52, R100.reuse, R140, R52 ;  /* 0x0000008c6434723c */ /* 0x040ff00000041834 */
[C---:B------:R-:W-:Y:S01]  /*9060*/  HMMA.16816.F32.BF16 R56, R100.reuse, R142, R56 ;  /* 0x0000008e6438723c */ /* 0x040fe20000041838 */
[----:B------:R-:W-:Y:S07]  /*9070*/  LDSM.16.MT88.4 R140, [R164+0x1900] ;  /* 0x00190000a48c783b */ /* 0x000fee0000004200 */
[C---:B-1----:R-:W-:Y:S08]  /*9080*/  HMMA.16816.F32.BF16 R60, R100.reuse, R104, R60 ;  /* 0x00000068643c723c */ /* 0x042ff0000004183c */
[C---:B------:R-:W-:Y:S01]  /*9090*/  HMMA.16816.F32.BF16 R64, R100.reuse, R106, R64 ;  /* 0x0000006a6440723c */ /* 0x040fe20000041840 */
[----:B------:R-:W1:Y:S07]  /*90a0*/  LDSM.16.MT88.4 R104, [R134+UR4+0x4900] ;  /* 0x004900048668783b */ /* 0x000e6e0008004200 */
[C---:B--2---:R-:W-:Y:S08]  /*90b0*/  HMMA.16816.F32.BF16 R68, R100.reuse, R108, R68 ;  /* 0x0000006c6444723c */ /* 0x044ff00000041844 */
[C---:B------:R-:W-:Y:S01]  /*90c0*/  HMMA.16816.F32.BF16 R72, R100.reuse, R110, R72 ;  /* 0x0000006e6448723c */ /* 0x040fe20000041848 */
[----:B------:R-:W2:Y:S07]  /*90d0*/  LDSM.16.MT88.4 R108, [R135+UR4+0x1100] ;  /* 0x00110004876c783b */ /* 0x000eae0008004200 */
[C---:B------:R-:W-:Y:S08]  /*90e0*/  HMMA.16816.F32.BF16 R76, R100.reuse, R112, R76 ;  /* 0x00000070644c723c */ /* 0x040ff0000004184c */
[C---:B------:R-:W-:Y:S01]  /*90f0*/  HMMA.16816.F32.BF16 R80, R100.reuse, R114, R80 ;  /* 0x000000726450723c */ /* 0x040fe20000041850 */
[----:B------:R-:W3:Y:S07]  /*9100*/  LDSM.16.MT88.4 R112, [R134+UR4+0x1100] ;  /* 0x001100048670783b */ /* 0x000eee0008004200 */
[C---:B-1----:R-:W-:Y:S08]  /*9110*/  HMMA.16816.F32.BF16 R84, R100.reuse, R104, R84 ;  /* 0x000000686454723c */ /* 0x042ff00000041854 */
[C---:B------:R-:W-:Y:S01]  /*9120*/  HMMA.16816.F32.BF16 R88, R100.reuse, R106, R88 ;  /* 0x0000006a6458723c */ /* 0x040fe20000041858 */
[----:B------:R-:W1:Y:S07]  /*9130*/  LDSM.16.MT88.4 R104, [R135+UR4+0x3100] ;  /* 0x003100048768783b */ /* 0x000e6e0008004200 */
[C---:B------:R-:W-:Y:S08]  /*9140*/  HMMA.16816.F32.BF16 R92, R100.reuse, R116, R92 ;  /* 0x00000074645c723c */ /* 0x040ff0000004185c */
[----:B------:R-:W-:Y:S01]  /*9150*/  HMMA.16816.F32.BF16 R96, R100, R118, R96 ;  /* 0x000000766460723c */ /* 0x000fe20000041860 */
[----:B------:R-:W4:Y:S06]  /*9160*/  LDSM.16.MT88.4 R116, [R133+0x3100] ;  /* 0x003100008574783b */ /* 0x000f2c0000004200 */
        /* <DEDUP_REMOVED lines=14> */
[----:B------:R-:W2:Y:S03]  /*9250*/  LDSM.16.MT88.4 R108, [R134+UR4+0x3100] ;  /* 0x00310004866c783b */ /* 0x000ea60008004200 */
[----:B------:R-:W-:Y:S02]  /*9260*/  FADD.FTZ R222, R222, R217 ;  /* 0x000000d9dede7221 */ /* 0x000fe40000010000 */
[----:B------:R-:W-:Y:S02]  /*9270*/  FADD.FTZ R226, R226, R221 ;  /* 0x000000dde2e27221 */ /* 0x000fe40000010000 */
[C---:B------:R-:W-:Y:S04]  /*9280*/  HMMA.16816.F32.BF16 R12, R100.reuse, R120, R12 ;  /* 0x00000078640c723c */ /* 0x040fe8000004180c */
[----:B------:R-:W-:Y:S02]  /*9290*/  FADD.FTZ R223, R223, R222 ;  /* 0x000000dedfdf7221 */ /* 0x000fe40000010000 */
[----:B------:R-:W-:Y:S02]  /*92a0*/  FADD.FTZ R227, R227, R226 ;  /* 0x000000e2e3e37221 */ /* 0x000fe40000010000 */
[C---:B------:R-:W-:Y:S04]  /*92b0*/  HMMA.16816.F32.BF16 R16, R100.reuse, R122, R16 ;  /* 0x0000007a6410723c */ /* 0x040fe80000041810 */
[----:B------:R-:W-:Y:S02]  /*92c0*/  FADD.FTZ R224, R224, R223 ;  /* 0x000000dfe0e07221 */ /* 0x000fe40000010000 */
[----:B------:R-:W-:Y:S02]  /*92d0*/  FADD.FTZ R206, R228, R227 ;  /* 0x000000e3e4ce7221 */ /* 0x000fe40000010000 */
[C---:B---3--:R-:W-:Y:S04]  /*92e0*/  HMMA.16816.F32.BF16 R20, R100.reuse, R112, R20 ;  /* 0x000000706414723c */ /* 0x048fe80000041814 */
[----:B------:R-:W-:Y:S02]  /*92f0*/  FADD.FTZ R205, R225, R224 ;  /* 0x000000e0e1cd7221 */ /* 0x000fe40000010000 */
[----:B------:R-:W-:Y:S02]  /*9300*/  FADD.FTZ R206, R229, R206 ;  /* 0x000000cee5ce7221 */ /* 0x000fe40000010000 */
[C---:B------:R-:W-:Y:S01]  /*9310*/  HMMA.16816.F32.BF16 R24, R100.reuse, R114, R24 ;  /* 0x000000726418723c */ /* 0x040fe20000041818 */
[----:B------:R-:W3:Y:S07]  /*9320*/  LDSM.16.MT88.4 R112, [R164+0x3100] ;  /* 0x00310000a470783b */ /* 0x000eee0000004200 */
[C---:B------:R-:W-:Y:S08]  /*9330*/  HMMA.16816.F32.BF16 R28, R100.reuse, R124, R28 ;  /* 0x0000007c641c723c */ /* 0x040ff0000004181c */
[C---:B------:R-:W-:Y:S01]  /*9340*/  HMMA.16816.F32.BF16 R32, R100.reuse, R126, R32 ;  /* 0x0000007e6420723c */ /* 0x040fe20000041820 */
[----:B------:R-:W-:Y:S07]  /*9350*/  LDSM.16.MT88.4 R124, [R135+UR4+0x1900] ;  /* 0x00190004877c783b */ /* 0x000fee0008004200 */
[C---:B-1----:R-:W-:Y:S08]  /*9360*/  HMMA.16816.F32.BF16 R36, R100.reuse, R104, R36 ;  /* 0x000000686424723c */ /* 0x042ff00000041824 */
[C---:B------:R-:W-:Y:S01]  /*9370*/  HMMA.16816.F32.BF16 R40, R100.reuse, R106, R40 ;  /* 0x0000006a6428723c */ /* 0x040fe20000041828 */
[----:B------:R-:W1:Y:S07]  /*9380*/  LDSM.16.MT88.4 R104, [R135+UR4+0x5100] ;  /* 0x005100048768783b */ /* 0x000e6e0008004200 */
[C---:B----4-:R-:W-:Y:S08]  /*9390*/  HMMA.16816.F32.BF16 R44, R100.reuse, R116, R44 ;  /* 0x00000074642c723c */ /* 0x050ff0000004182c */
[C---:B------:R-:W-:Y:S01]  /*93a0*/  HMMA.16816.F32.BF16 R48, R100.reuse, R118, R48 ;  /* 0x000000766430723c */ /* 0x040fe20000041830 */
[----:B------:R-:W4:Y:S07]  /*93b0*/  LDSM.16.MT88.4 R116, [R133+0x5100] ;  /* 0x005100008574783b */ /* 0x000f2e0000004200 */
[C---:B--2---:R-:W-:Y:S08]  /*93c0*/  HMMA.16816.F32.BF16 R52, R100.reuse, R108, R52 ;  /* 0x0000006c6434723c */ /* 0x044ff00000041834 */
[C---:B------:R-:W-:Y:S01]  /*93d0*/  HMMA.16816.F32.BF16 R56, R100.reuse, R110, R56 ;  /* 0x0000006e6438723c */ /* 0x040fe20000041838 */
[----:B------:R-:W2:Y:S07]  /*93e0*/  LDSM.16.MT88.4 R108, [R134+UR4+0x5100] ;  /* 0x00510004866c783b */ /* 0x000eae0008004200 */
[C---:B---3--:R-:W-:Y:S08]  /*93f0*/  HMMA.16816.F32.BF16 R60, R100.reuse, R112, R60 ;  /* 0x00000070643c723c */ /* 0x048ff0000004183c */
[C---:B------:R-:W-:Y:S01]  /*9400*/  HMMA.16816.F32.BF16 R64, R100.reuse, R114, R64 ;  /* 0x000000726440723c */ /* 0x040fe20000041840 */
[----:B------:R-:W3:Y:S07]  /*9410*/  LDSM.16.MT88.4 R112, [R164+0x5100] ;  /* 0x00510000a470783b */ /* 0x000eee0000004200 */
[C---:B-1----:R-:W-:Y:S08]  /*9420*/  HMMA.16816.F32.BF16 R68, R100.reuse, R104, R68 ;  /* 0x000000686444723c */ /* 0x042ff00000041844 */
[C---:B------:R-:W-:Y:S01]  /*9430*/  HMMA.16816.F32.BF16 R72, R100.reuse, R106, R72 ;  /* 0x0000006a6448723c */ /* 0x040fe20000041848 */
[----:B------:R-:W-:Y:S07]  /*9440*/  LDSM.16.MT88.4 R104, [R134+UR4+0x1900] ;  /* 0x001900048668783b */ /* 0x000fee0008004200 */
[C---:B----4-:R-:W-:Y:S08]  /*9450*/  HMMA.16816.F32.BF16 R76, R100.reuse, R116, R76 ;  /* 0x00000074644c723c */ /* 0x050ff0000004184c */
[C---:B------:R-:W-:Y:S01]  /*9460*/  HMMA.16816.F32.BF16 R80, R100.reuse, R118, R80 ;  /* 0x000000766450723c */ /* 0x040fe20000041850 */
[----:B------:R-:W1:Y:S07]  /*9470*/  LDSM.16.MT88.4 R116, [R133+0x1900] ;  /* 0x001900008574783b */ /* 0x000e6e0000004200 */
[C---:B--2---:R-:W-:Y:S08]  /*9480*/  HMMA.16816.F32.BF16 R84, R100.reuse, R108, R84 ;  /* 0x0000006c6454723c */ /* 0x044ff00000041854 */
[C---:B------:R-:W-:Y:S08]  /*9490*/  HMMA.16816.F32.BF16 R88, R100.reuse, R110, R88 ;  /* 0x0000006e6458723c */ /* 0x040ff00000041858 */
[C---:B---3--:R-:W-:Y:S08]  /*94a0*/  HMMA.16816.F32.BF16 R92, R100.reuse, R112, R92 ;  /* 0x00000070645c723c */ /* 0x048ff0000004185c */
[----:B------:R-:W-:Y:S08]  /*94b0*/  HMMA.16816.F32.BF16 R96, R100, R114, R96 ;  /* 0x000000726460723c */ /* 0x000ff00000041860 */
[C---:B------:R-:W-:Y:S01]  /*94c0*/  HMMA.16816.F32.BF16 R128, R136.reuse, R124, R4 ;  /* 0x0000007c8880723c */ /* 0x040fe20000041804 */
[----:B------:R-:W2:Y:S07]  /*94d0*/  LDSM.16.MT88.4 R4, [R133+0x5900] ;  /* 0x005900008504783b */ /* 0x000eae0000004200 */
[C---:B------:R-:W-:Y:S01]  /*94e0*/  HMMA.16816.F32.BF16 R124, R136.reuse, R126, R8 ;  /* 0x0000007e887c723c */ /* 0x040fe20000041808 */
[----:B------:R-:W3:Y:S07]  /*94f0*/  LDSM.16.MT88.4 R8, [R134+UR4+0x5900] ;  /* 0x005900048608783b */ /* 0x000eee0008004200 */
        /* <DEDUP_REMOVED lines=17> */
[C---:B--2---:R-:W-:Y:S08]  /*9610*/  HMMA.16816.F32.BF16 R76, R136.reuse, R4, R76 ;  /* 0x00000004884c723c */ /* 0x044ff0000004184c */
[C---:B------:R-:W-:Y:S08]  /*9620*/  HMMA.16816.F32.BF16 R80, R136.reuse, R6, R80 ;  /* 0x000000068850723c */ /* 0x040ff00000041850 */
[C---:B---3--:R-:W-:Y:S08]  /*9630*/  HMMA.16816.F32.BF16 R84, R136.reuse, R8, R84 ;  /* 0x000000088854723c */ /* 0x048ff00000041854 */
[C---:B------:R-:W-:Y:S08]  /*9640*/  HMMA.16816.F32.BF16 R88, R136.reuse, R10, R88 ;  /* 0x0000000a8858723c */ /* 0x040ff00000041858 */
[C---:B-1----:R-:W-:Y:S08]  /*9650*/  HMMA.16816.F32.BF16 R92, R136.reuse, R12, R92 ;  /* 0x0000000c885c723c */ /* 0x042ff0000004185c */
[----:B------:R-:W-:Y:S01]  /*9660*/  HMMA.16816.F32.BF16 R96, R136, R14, R96 ;  /* 0x0000000e8860723c */ /* 0x000fe20000041860 */
[----:B------:R-:W-:-:S07]  /*9670*/  @!P0 BRA `(.L_x_1983) ;  /* 0x0000040000008947 */ /* 0x000fce0003800000 */
[----:B------:R-:W-:Y:S01]  /*9680*/  ISETP.NE.AND P2, PT, R195, 0x1, PT ;  /* 0x00000001c300780c */ /* 0x000fe20003f45270 */
[----:B------:R-:W-:Y:S01]  /*9690*/  IMAD.MOV.U32 R198, RZ, RZ, RZ ;  /* 0x000000ffffc67224 */ /* 0x000fe200078e00ff */
[----:B------:R-:W-:Y:S02]  /*96a0*/  IADD3 R199, R201, R175, R202 ;  /* 0x000000afc9c77210 */ /* 0x000fe40007ffe0ca */
[----:B------:R-:W-:Y:S02]  /*96b0*/  IADD3 R12, -R214, 0x10, RZ ;  /* 0x00000010d60c7810 */ /* 0x000fe40007ffe1ff */
[----:B------:R-:W-:Y:S02]  /*96c0*/  IADD3 R199, R199, -0x80, RZ ;  /* 0xffffff80c7c77810 */ /* 0x000fe40007ffe0ff */
[----:B------:R-:W-:Y:S02]  /*96d0*/  LOP3.LUT R12, R12, 0xf, RZ, 0xc0, !PT ;  /* 0x0000000f0c0c7812 */ /* 0x000fe400078ec0ff */
[----:B------:R-:W-:Y:S01]  /*96e0*/  IADD3 R11, -R211, 0x10, RZ ;  /* 0x00000010d30b7810 */ /* 0x000fe20007ffe1ff */
[----:B------:R-:W-:Y:S02]  /*96f0*/  IMAD.MOV.U32 R3, RZ, RZ, R199 ;  /* 0x000000ffff037224 */ /* 0x000fe400078e00c7 */
[----:B------:R-:W-:Y:S01]  /*9700*/  @P2 IMAD.HI.U32 R6, R199, c[0x0][0x2bc], RZ ;  /* 0x0000af00c7062a27 */ /* 0x000fe200078e00ff */
[----:B------:R-:W-:Y:S04]  /*9710*/  LOP3.LUT R11, R11, 0xf, RZ, 0xc0, !PT ;  /* 0x0000000f0b0b7812 */ /* 0x000fe800078ec0ff */
[----:B------:R-:W-:Y:S04]  /*9720*/  @P2 SHF.R.U32.HI R3, RZ, c[0x0][0x2c0], R6 ;  /* 0x0000b000ff032a19 */ /* 0x000fe80000011606 */
[C---:B------:R-:W-:Y:S04]  /*9730*/  @!P3 IADD3 R7, P0, R3.reuse, UR18, RZ ;  /* 0x000000120307bc10 */ /* 0x040fe8000ff1e0ff */
[----:B------:R-:W-:Y:S02]  /*9740*/  @!P3 LEA.HI.X.SX32 R6, R3, UR10, 0x1, P0 ;  /* 0x0000000a0306bc11 */ /* 0x000fe400080f0eff */
[C---:B------:R-:W-:Y:S04]  /*9750*/  @!P3 LEA R4, P0, R7.reuse, c[0x0][0x2a0], 0x2 ;  /* 0x0000a8000704ba11 */ /* 0x040fe800078010ff */
[----:B------:R-:W-:Y:S01]  /*9760*/  @!P3 LEA.HI.X R5, R7, c[0x0][0x2a4], R6, 0x2, P0 ;  /* 0x0000a9000705ba11 */ /* 0x000fe200000f1406 */
[----:B------:R-:W-:Y:S04]  /*9770*/  IMAD.MOV R6, RZ, RZ, -R3 ;  /* 0x000000ffff067224 */ /* 0x000fe800078e0a03 */
[----:B------:R-:W2:Y:S01]  /*9780*/  @!P3 LDG.E R198, [R4.64] ;  /* 0x0000001404c6b981 */ /* 0x000ea2000c1e1900 */
[----:B------:R-:W-:Y:S04]  /*9790*/  IMAD R199, R6, c[0x0][0x2b8], R199 ;  /* 0x0000ae0006c77a24 */ /* 0x000fe800078e02c7 */
        /* <DEDUP_REMOVED lines=11> */
[C---:B------:R-:W-:Y:S02]  /*9850*/  LEA R5, P0, R7.reuse, c[0x0][0x1c8], 0x1 ;  /* 0x0000720007057a11 */ /* 0x040fe400078008ff */
        /* <DEDUP_REMOVED lines=8> */
[----:B-1----:R-:W-:Y:S04]  /*98e0*/  IADD3 R12, P1, P0, R12, R8, R215 ;  /* 0x000000080c0c7210 */ /* 0x002fe8000783e0d7 */
[----:B--2---:R-:W-:Y:S02]  /*98f0*/  IADD3.X R13, RZ, R14, R216, P1, P0 ;  /* 0x0000000eff0d7210 */ /* 0x004fe40000fe04d8 */
[----:B------:R-:W-:Y:S02]  /*9900*/  IADD3 R10, P1, P0, R11, R8, R212 ;  /* 0x000000080b0a7210 */ /* 0x000fe4000783e0d4 */
[----:B---3--:R-:W-:Y:S02]  /*9910*/  SHF.L.U64.HI R5, R194, 0x1, R197 ;  /* 0x00000001c2057819 */ /* 0x008fe400000102c5 */
[----:B------:R-:W-:Y:S01]  /*9920*/  IADD3.X R11, RZ, R14, R213, P1, P0 ;  /* 0x0000000eff0b7210 */ /* 0x000fe20000fe04d5 */
[----:B-----5:R-:W-:Y:S01]  /*9930*/  IMAD.U32 R3, RZ, RZ, UR15 ;  /* 0x0000000fff037e24 */ /* 0x020fe2000f8e00ff */
[----:B------:R-:W-:Y:S03]  /*9940*/  IADD3 R8, P1, P0, R9, R8, R4 ;  /* 0x0000000809087210 */ /* 0x000fe6000783e004 */
[----:B------:R-:W-:Y:S01]  /*9950*/  IMAD R3, R3, 0x3000, R200 ;  /* 0x0000300003037824 */ /* 0x000fe200078e02c8 */
[----:B------:R-:W-:Y:S02]  /*9960*/  IADD3.X R9, RZ, R14, R5, P1, P0 ;  /* 0x0000000eff097210 */ /* 0x000fe40000fe0405 */
[C---:B----4-:R-:W-:Y:S02]  /*9970*/  IADD3 R16, P1, R7.reuse, R215, RZ ;  /* 0x000000d707107210 */ /* 0x050fe40007f3e0ff */
[C---:B------:R-:W-:Y:S03]  /*9980*/  IADD3 R14, P0, R7.reuse, R212, RZ ;  /* 0x000000d4070e7210 */ /* 0x040fe60007f1e0ff */
[----:B------:R-:W-:Y:S01]  /*9990*/  IMAD.X R17, R6, 0x1, R216, P1 ;  /* 0x0000000106117824 */ /* 0x000fe200008e06d8 */
[----:B------:R-:W-:Y:S01]  /*99a0*/  ISETP.NE.U32.AND P1, PT, R214, RZ, PT ;  /* 0x000000ffd600720c */ /* 0x000fe20003f25070 */
[C---:B------:R-:W-:Y:S01]  /*99b0*/  IMAD.X R15, R6.reuse, 0x1, R213, P0 ;  /* 0x00000001060f7824 */ /* 0x040fe200000e06d5 */
[----:B------:R-:W-:Y:S01]  /*99c0*/  IADD3 R4, P0, R7, R4, RZ ;  /* 0x0000000407047210 */ /* 0x000fe20007f1e0ff */
[----:B------:R-:W-:Y:S04]  /*99d0*/  IMAD.SHL.U32 R7, R3, 0x2, RZ ;  /* 0x0000000203077824 */ /* 0x000fe800078e00ff */
[----:B------:R-:W-:Y:S01]  /*99e0*/  IMAD.X R5, R6, 0x1, R5, P0 ;  /* 0x0000000106057824 */ /* 0x000fe200000e0605 */
[----:B------:R1:W-:Y:S01]  /*99f0*/  LDGSTS.E.BYPASS.LTC128B.128 [R7+0xc100], [R16.64], !P5 ;  /* 0x0c10000010077fae */ /* 0x0003e2000e901d54 */
        /* <DEDUP_REMOVED lines=8> */
.L_x_1983:
[----:B------:R-:W-:Y:S01]  /*9a80*/  UISETP.GE.AND UP3, UPT, UR5, 0x1, UPT ;  /* 0x000000010500788c */ /* 0x000fe2000bf66270 */
[----:B------:R2:W3:Y:S01]  /*9a90*/  R2UR UR4, R210 ;  /* 0x00000000d20473c2 */ /* 0x0004e200000e0000 */
[----:B------:R-:W0:Y:S01]  /*9aa0*/  LDGDEPBAR ;  /* 0x00000000000079af */ /* 0x000e220000000000 */
[----:B------:R-:W-:Y:S02]  /*9ab0*/  IMAD.MOV.U32 R3, RZ, RZ, R0 ;  /* 0x000000ffff037224 */ /* 0x000fe400078e0000 */
[----:B------:R-:W-:Y:S01]  /*9ac0*/  IMAD.MOV.U32 R132, RZ, RZ, R2 ;  /* 0x000000ffff847224 */ /* 0x000fe200078e0002 */
[----:B--2---:R-:W-:Y:S01]  /*9ad0*/  IADD3 R210, R210, -0x1, RZ ;  /* 0xffffffffd2d27810 */ /* 0x004fe20007ffe0ff */
[----:B---3--:R-:W-:Y:S02]  /*9ae0*/  UISETP.GT.AND UP2, UPT, UR4, UR7, UPT ;  /* 0x000000070400728c */ /* 0x008fe4000bf44270 */
[----:B------:R-:W-:Y:S04]  /*9af0*/  UIADD3 UR4, UR5, 0x1, URZ ;  /* 0x0000000105047890 */ /* 0x000fe8000fffe03f */
[----:B------:R-:W-:Y:S01]  /*9b00*/  USEL UR5, UR4, URZ, !UP3 ;  /* 0x0000003f04057287 */ /* 0x000fe2000d800000 */
[----:B------:R-:W-:Y:S11]  /*9b10*/  PLOP3.LUT P0, PT, PT, PT, UP2, 0x80, 0x0 ;  /* 0x000000000000781c */ /* 0x000ff60003f0f028 */
[----:B------:R-:W-:Y:S02]  /*9b20*/  @!UPT UIADD3 URZ, URZ, URZ, URZ ;  /* 0x0000003f3f3ff290 */ /* 0x000fe4000fffe03f */
[----:B------:R-:W-:-:S05]  /*9b30*/  @P0 BRA `(.L_x_1984) ;  /* 0xffffc50000000947 */ /* 0x000fca000383ffff */
.L_x_1973:
[----:B------:R-:W-:Y:S01]  /*9b40*/  IMAD.MOV.U32 R3, RZ, RZ, 0x1 ;  /* 0x00000001ff037424 */ /* 0x000fe200078e00ff */
[----:B------:R-:W-:Y:S01]  /*9b50*/  ULEA UR4, UR6, 0x7f, 0x7 ;  /* 0x0000007f06047891 */ /* 0x000fe2000f8e383f */
[----:B------:R-:W-:Y:S01]  /*9b60*/  PLOP3.LUT P0, PT, PT, PT, UP0, 0x40, 0x0 ;  /* 0x000000000000781c */ /* 0x000fe20003f0e808 */
[----:B-1----:R-:W-:Y:S01]  /*9b70*/  IMAD.MOV.U32 R4, RZ, RZ, c[0x0][0x2ac] ;  /* 0x0000ab00ff047624 */ /* 0x002fe200078e00ff */
[----:B------:R-:W-:Y:S01]  /*9b80*/  ULDC.64 UR6, c[0x0][0x2c8] ;  /* 0x0000b20000067ab9 */ /* 0x000fe20000000a00 */
[----:B------:R-:W-:Y:S01]  /*9b90*/  IADD3 R5, R3, -c[0x0][0x168], RZ ;  /* 0x80005a0003057a10 */ /* 0x000fe20007ffe0ff */
[----:B------:R-:W-:-:S04]  /*9ba0*/  UIMAD.WIDE.U32 UR24, UR4, UR6, URZ ;  /* 0x00000006041872a5 */ /* 0x000fc8000f8e003f */
[----:B------:R-:W-:Y:S01]  /*9bb0*/  @UP1 USHF.R.U32.HI UR4, URZ, UR7, UR25 ;  /* 0x000000073f041299 */ /* 0x000fe20008011619 */
[----:B------:R-:W-:-:S05]  /*9bc0*/  IMAD R4, R4, c[0x0][0x1d0], R5 ;  /* 0x0000740004047a24 */ /* 0x000fca00078e0205 */
[----:B------:R-:W-:-:S04]  /*9bd0*/  IADD3 R4, R4, UR4, RZ ;  /* 0x0000000404047c10 */ /* 0x000fc8000fffe0ff */
[----:B------:R-:W-:Y:S01]  /*9be0*/  IADD3 R5, R4, -c[0x0][0x324], RZ ;  /* 0x8000c90004057a10 */ /* 0x000fe20007ffe0ff */
[----:B------:R-:W-:Y:S05]  /*9bf0*/  @P0 BRA `(.L_x_1985) ;  /* 0x000000d000000947 */ /* 0x000fea0003800000 */
        /* <DEDUP_REMOVED lines=8> */
.L_x_1986:
[----:B------:R-:W-:-:S13]  /*9c80*/  ISETP.NE.AND P0, PT, R3, c[0x0][0x32c], PT ;  /* 0x0000cb0003007a0c */ /* 0x000fda0003f05270 */
[----:B------:R-:W-:-:S05]  /*9c90*/  @P0 IMAD.HI.U32 R3, R4, c[0x0][0x330], RZ ;  /* 0x0000cc0004030a27 */ /* 0x000fca00078e00ff */
[----:B------:R-:W-:-:S05]  /*9ca0*/  @P0 SHF.R.U32.HI R4, RZ, c[0x0][0x334], R3 ;  /* 0x0000cd00ff040a19 */ /* 0x000fca0000011603 */
.L_x_1987:
[----:B------:R-:W-:-:S05]  /*9cb0*/  IMAD R4, R4, c[0x0][0x32c], RZ ;  /* 0x0000cb0004047a24 */ /* 0x000fca00078e02ff */
[----:B------:R-:W-:-:S04]  /*9cc0*/  IMNMX R5, R5, R4, !PT ;  /* 0x0000000405057217 */ /* 0x000fc80007800200 */
.L_x_1985:
[----:B------:R-:W-:-:S04]  /*9cd0*/  IADD3 R4, R5, 0x3f, RZ ;  /* 0x0000003f05047810 */ /* 0x000fc80007ffe0ff */
[----:B------:R-:W-:-:S04]  /*9ce0*/  SHF.R.S32.HI R3, RZ, 0x1f, R4 ;  /* 0x0000001fff037819 */ /* 0x000fc80000011404 */
[----:B------:R-:W-:-:S04]  /*9cf0*/  LEA.HI R3, R3, R4, RZ, 0x6 ;  /* 0x0000000403037211 */ /* 0x000fc800078f30ff */
[----:B------:R-:W-:-:S04]  /*9d00*/  SHF.R.S32.HI R217, RZ, 0x6, R3 ;  /* 0x00000006ffd97819 */ /* 0x000fc80000011403 */
[----:B------:R-:W-:-:S04]  /*9d10*/  IMNMX R217, R217, UR11, !PT ;  /* 0x0000000bd9d97c17 */ /* 0x000fc8000f800200 */
[----:B------:R-:W-:-:S13]  /*9d20*/  ISETP.GE.AND P0, PT, R210, R217, PT ;  /* 0x000000d9d200720c */ /* 0x000fda0003f06270 */
[----:B------:R-:W-:Y:S05]  /*9d30*/  @!P0 BRA `(.L_x_1988) ;  /* 0x000030a000008947 */ /* 0x000fea0003800000 */
[----:B------:R-:W-:Y:S01]  /*9d40*/  IMAD.MOV.U32 R186, RZ, RZ, 0x20 ;  /* 0x00000020ffba7424 */ /* 0x000fe200078e00ff */
[----:B------:R-:W-:Y:S01]  /*9d50*/  LOP3.LUT P0, RZ, R209, 0x2, RZ, 0xc0, !PT ;  /* 0x00000002d1ff7812 */ /* 0x000fe2000780c0ff */
[----:B------:R-:W-:Y:S01]  /*9d60*/  IMAD.MOV.U32 R3, RZ, RZ, R0 ;  /* 0x000000ffff037224 */ /* 0x000fe200078e0000 */
[----:B------:R-:W-:Y:S01]  /*9d70*/  SHF.R.S32.HI R216, RZ, 0x1f, R207 ;  /* 0x0000001fffd87819 */ /* 0x000fe200000114cf */
[----:B------:R-:W-:Y:S01]  /*9d80*/  IMAD.MOV.U32 R133, RZ, RZ, R2 ;  /* 0x000000ffff857224 */ /* 0x000fe200078e0002 */
[----:B------:R-:W-:Y:S01]  /*9d90*/  SHF.R.S32.HI R213, RZ, 0x1f, R192 ;  /* 0x0000001fffd57819 */ /* 0x000fe200000114c0 */
[C---:B------:R-:W-:Y:S01]  /*9da0*/  IMAD.SHL.U32 R215, R207.reuse, 0x2, RZ ;  /* 0x00000002cfd77824 */ /* 0x040fe200078e00ff */
[----:B------:R-:W-:Y:S01]  /*9db0*/  SEL R214, RZ, 0x10, P5 ;  /* 0x00000010ffd67807 */ /* 0x000fe20002800000 */
[----:B------:R-:W-:Y:S01]  /*9dc0*/  IMAD.SHL.U32 R212, R192, 0x2, RZ ;  /* 0x00000002c0d47824 */ /* 0x000fe200078e00ff */
[----:B------:R-:W-:Y:S02]  /*9dd0*/  SEL R211, RZ, 0x10, P4 ;  /* 0x00000010ffd37807 */ /* 0x000fe40002000000 */
[----:B------:R-:W-:-:S02]  /*9de0*/  SHF.L.U64.HI R216, R207, 0x1, R216 ;  /* 0x00000001cfd87819 */ /* 0x000fc400000102d8 */
[----:B------:R-:W-:Y:S02]  /*9df0*/  SHF.L.U64.HI R213, R192, 0x1, R213 ;  /* 0x00000001c0d57819 */ /* 0x000fe400000102d5 */
[----:B------:R-:W-:Y:S02]  /*9e00*/  SEL R186, R186, 0xffffffe0, !P0 ;  /* 0xffffffe0baba7807 */ /* 0x000fe40004000000 */
.L_x_1991:
[----:B------:R-:W-:Y:S04]  /*9e10*/  DEPBAR.LE SB0, 0x2 ;  /* 0x000080800000791a */ /* 0x000fe80000000000 */
[----:B------:R-:W-:Y:S01]  /*9e20*/  BAR.SYNC.DEFER_BLOCKING 0x0 ;  /* 0x0000000000007b1d */ /* 0x000fe20000010000 */
[----:B------:R-:W-:Y:S01]  /*9e30*/  UIMAD UR4, UR5, 0x6000, URZ ;  /* 0x00006000050478a4 */ /* 0x000fe2000f8e023f */
[----:B------:R-:W-:Y:S05]  /*9e40*/  ISETP.LE.AND P0, PT, R210, UR11, PT ;  /* 0x0000000bd2007c0c */ /* 0x000fea000bf03270 */
[----:B------:R-:W-:Y:S05]  /*9e50*/  IADD3 R180, R189, UR4, RZ ;  /* 0x00000004bdb47c10 */ /* 0x000fea000fffe0ff */
[----:B------:R-:W-:Y:S01]  /*9e60*/  IMAD.IADD R132, R186, 0x1, R180 ;  /* 0x00000001ba847824 */ /* 0x000fe200078e02b4 */
[----:B-1----:R1:W2:Y:S04]  /*9e70*/  LDSM.16.M88.4 R136, [R191] ;  /* 0x00000000bf88783b */ /* 0x0022a80000000200 */
        /* <DEDUP_REMOVED lines=59> */
.L_x_1989:
[C---:B--23--:R-:W-:Y:S01]  /*a230*/  HMMA.16816.F32.BF16 R4, R136.reuse, R140, RZ ;  /* 0x0000008c8804723c */ /* 0x04cfe200000418ff */
[----:B------:R-:W-:Y:S01]  /*a240*/  LDSM.16.M88.4 R172, [R132+0xe900] ;  /* 0x00e9000084ac783b */ /* 0x000fe20000000200 */
[----:B------:R-:W-:Y:S02]  /*a250*/  UIADD3 UR6, UR15, 0x1, URZ ;  /* 0x000000010f067890 */ /* 0x000fe4000fffe03f */
[C---:B------:R-:W-:Y:S01]  /*a260*/  IADD3 R0, R193.reuse, R180, RZ ;  /* 0x000000b4c1007210 */ /* 0x040fe20007ffe0ff */
[----:B------:R-:W-:Y:S01]  /*a270*/  UISETP.GE.AND UP2, UPT, UR15, 0x1, UPT ;  /* 0x000000010f00788c */ /* 0x000fe2000bf46270 */
[----:B------:R-:W-:Y:S02]  /*a280*/  IADD3 R2, R193, R132, RZ ;  /* 0x00000084c1027210 */ /* 0x000fe40007ffe0ff */
[C---:B------:R-:W-:Y:S01]  /*a290*/  HMMA.16816.F32.BF16 R8, R136.reuse, R142, RZ ;  /* 0x0000008e8808723c */ /* 0x040fe200000418ff */
[----:B------:R-:W-:Y:S01]  /*a2a0*/  LDSM.16.M88.4 R140, [R185] ;  /* 0x00000000b98c783b */ /* 0x000fe20000000200 */
[----:B------:R-:W-:Y:S02]  /*a2b0*/  USEL UR15, UR6, URZ, !UP2 ;  /* 0x0000003f060f7287 */ /* 0x000fe4000d000000 */
[----:B------:R-:W-:Y:S04]  /*a2c0*/  IADD3 R190, R186, R180, R193 ;  /* 0x000000b4babe7210 */ /* 0x000fe80007ffe0c1 */
[C---:B----4-:R-:W-:Y:S01]  /*a2d0*/  HMMA.16816.F32.BF16 R12, R136.reuse, R16, RZ ;  /* 0x00000010880c723c */ /* 0x050fe200000418ff */
[----:B------:R-:W2:Y:S07]  /*a2e0*/  LDSM.16.M88.4 R164, [R0+0xc100] ;  /* 0x00c1000000a4783b */ /* 0x000eae0000000200 */
[C---:B------:R-:W-:Y:S01]  /*a2f0*/  HMMA.16816.F32.BF16 R16, R136.reuse, R18, RZ ;  /* 0x000000128810723c */ /* 0x040fe200000418ff */
[----:B------:R-:W-:Y:S07]  /*a300*/  LDSM.16.M88.4 R168, [R2+0xc100] ;  /* 0x00c1000002a8783b */ /* 0x000fee0000000200 */
[C---:B-1----:R-:W-:Y:S01]  /*a310*/  HMMA.16816.F32.BF16 R20, R136.reuse, R24, RZ ;  /* 0x000000188814723c */ /* 0x042fe200000418ff */
[----:B------:R-:W-:Y:S07]  /*a320*/  LDSM.16.M88.4 R176, [R0+0xe100] ;  /* 0x00e1000000b0783b */ /* 0x000fee0000000200 */
[C---:B------:R-:W-:Y:S01]  /*a330*/  HMMA.16816.F32.BF16 R24, R136.reuse, R26, RZ ;  /* 0x0000001a8818723c */ /* 0x040fe200000418ff */
[----:B------:R-:W-:Y:S07]  /*a340*/  LDSM.16.M88.4 R180, [R189+UR4+0x10100] ;  /* 0x01010004bdb4783b */ /* 0x000fee0008000200 */
[C---:B------:R-:W-:Y:S01]  /*a350*/  HMMA.16816.F32.BF16 R28, R136.reuse, R32, RZ ;  /* 0x00000020881c723c */ /* 0x040fe200000418ff */
[----:B------:R-:W0:Y:S07]  /*a360*/  LDGDEPBAR ;  /* 0x00000000000079af */ /* 0x000e2e0000000000 */
[----:B------:R-:W-:Y:S01]  /*a370*/  HMMA.16816.F32.BF16 R32, R136, R34, RZ ;  /* 0x000000228820723c */ /* 0x000fe200000418ff */
[----:B------:R-:W1:Y:S07]  /*a380*/  LDSM.16.M88.4 R136, [R0+0xc900] ;  /* 0x00c900000088783b */ /* 0x000e6e0000000200 */
[C---:B------:R-:W-:Y:S08]  /*a390*/  HMMA.16816.F32.BF16 R4, R144.reuse, R148, R4 ;  /* 0x000000949004723c */ /* 0x040ff00000041804 */
[C---:B------:R-:W-:Y:S01]  /*a3a0*/  HMMA.16816.F32.BF16 R8, R144.reuse, R150, R8 ;  /* 0x000000969008723c */ /* 0x040fe20000041808 */
[----:B------:R-:W3:Y:S07]  /*a3b0*/  LDSM.16.M88.4 R148, [R0+0xd100] ;  /* 0x00d100000094783b */ /* 0x000eee0000000200 */
[C---:B------:R-:W-:Y:S08]  /*a3c0*/  HMMA.16816.F32.BF16 R12, R144.reuse, R152, R12 ;  /* 0x00000098900c723c */ /* 0x040ff0000004180c */
[C---:B------:R-:W-:Y:S01]  /*a3d0*/  HMMA.16816.F32.BF16 R16, R144.reuse, R154, R16 ;  /* 0x0000009a9010723c */ /* 0x040fe20000041810 */
[----:B------:R-:W4:Y:S07]  /*a3e0*/  LDSM.16.M88.4 R152, [R0+0xd900] ;  /* 0x00d900000098783b */ /* 0x000f2e0000000200 */
[C---:B------:R-:W-:Y:S08]  /*a3f0*/  HMMA.16816.F32.BF16 R20, R144.reuse, R156, R20 ;  /* 0x0000009c9014723c */ /* 0x040ff00000041814 */
[C---:B------:R-:W-:Y:S01]  /*a400*/  HMMA.16816.F32.BF16 R24, R144.reuse, R158, R24 ;  /* 0x0000009e9018723c */ /* 0x040fe20000041818 */
[----:B------:R-:W5:Y:S07]  /*a410*/  LDSM.16.M88.4 R156, [R184] ;  /* 0x00000000b89c783b */ /* 0x000f6e0000000200 */
[C---:B------:R-:W-:Y:S08]  /*a420*/  HMMA.16816.F32.BF16 R28, R144.reuse, R160, R28 ;  /* 0x000000a0901c723c */ /* 0x040ff0000004181c */
[----:B------:R-:W-:Y:S01]  /*a430*/  HMMA.16816.F32.BF16 R32, R144, R162, R32 ;  /* 0x000000a29020723c */ /* 0x000fe20000041820 */
[----:B------:R-:W4:Y:S07]  /*a440*/  LDSM.16.M88.4 R144, [R2+0xc900] ;  /* 0x00c900000290783b */ /* 0x000f2e0000000200 */
[C---:B--2---:R-:W-:Y:S01]  /*a450*/  HMMA.16816.F32.BF16 R4, R140.reuse, R164, R4 ;  /* 0x000000a48c04723c */ /* 0x044fe20000041804 */
[----:B------:R-:W2:Y:S07]  /*a460*/  LDSM.16.M88.4 R160, [R2+0xd100] ;  /* 0x00d1000002a0783b */ /* 0x000eae0000000200 */
[C---:B------:R-:W-:Y:S01]  /*a470*/  HMMA.16816.F32.BF16 R8, R140.reuse, R166, R8 ;  /* 0x000000a68c08723c */ /* 0x040fe20000041808 */
[----:B------:R-:W-:Y:S07]  /*a480*/  LDSM.16.M88.4 R164, [R189+UR4+0xf900] ;  /* 0x00f90004bda4783b */ /* 0x000fee0008000200 */
[C---:B-1----:R-:W-:Y:S08]  /*a490*/  HMMA.16816.F32.BF16 R12, R140.reuse, R136, R12 ;  /* 0x000000888c0c723c */ /* 0x042ff0000004180c */
[C---:B------:R-:W-:Y:S01]  /*a4a0*/  HMMA.16816.F32.BF16 R16, R140.reuse, R138, R16 ;  /* 0x0000008a8c10723c */ /* 0x040fe20000041810 */
[----:B------:R-:W1:Y:S07]  /*a4b0*/  LDSM.16.M88.4 R136, [R2+0xd900] ;  /* 0x00d900000288783b */ /* 0x000e6e0000000200 */
[C---:B---3--:R-:W-:Y:S08]  /*a4c0*/  HMMA.16816.F32.BF16 R20, R140.reuse, R148, R20 ;  /* 0x000000948c14723c */ /* 0x048ff00000041814 */
[C---:B------:R-:W-:Y:S01]  /*a4d0*/  HMMA.16816.F32.BF16 R24, R140.reuse, R150, R24 ;  /* 0x000000968c18723c */ /* 0x040fe20000041818 */
[----:B------:R-:W-:Y:S07]  /*a4e0*/  LDSM.16.M88.4 R148, [R189+UR4+0xe100] ;  /* 0x00e10004bd94783b */ /* 0x000fee0008000200 */
[C---:B----4-:R-:W-:Y:S08]  /*a4f0*/  HMMA.16816.F32.BF16 R28, R140.reuse, R152, R28 ;  /* 0x000000988c1c723c */ /* 0x050ff0000004181c */
[----:B------:R-:W-:Y:S01]  /*a500*/  HMMA.16816.F32.BF16 R32, R140, R154, R32 ;  /* 0x0000009a8c20723c */ /* 0x000fe20000041820 */
[----:B------:R-:W3:Y:S07]  /*a510*/  LDSM.16.M88.4 R140, [R191+0x4000] ;  /* 0x00400000bf8c783b */ /* 0x000eee0000000200 */
[C---:B-----5:R-:W-:Y:S01]  /*a520*/  HMMA.16816.F32.BF16 R4, R156.reuse, R168, R4 ;  /* 0x000000a89c04723c */ /* 0x060fe20000041804 */
[----:B------:R-:W4:Y:S07]  /*a530*/  LDSM.16.M88.4 R152, [R189+UR4+0xe900] ;  /* 0x00e90004bd98783b */ /* 0x000f2e0008000200 */
[C---:B------:R-:W-:Y:S01]  /*a540*/  HMMA.16816.F32.BF16 R8, R156.reuse, R170, R8 ;  /* 0x000000aa9c08723c */ /* 0x040fe20000041808 */
[----:B------:R-:W-:Y:S07]  /*a550*/  LDSM.16.M88.4 R168, [R132+0xe100] ;  /* 0x00e1000084a8783b */ /* 0x000fee0000000200 */
[C---:B------:R-:W-:Y:S08]  /*a560*/  HMMA.16816.F32.BF16 R12, R156.reuse, R144, R12 ;  /* 0x000000909c0c723c */ /* 0x040ff0000004180c */
        /* <DEDUP_REMOVED lines=95> */
[C---:B------:R-:W-:Y:S04]  /*ab60*/  HMMA.16816.F32.BF16 R16, R172.reuse, R138, R16 ;  /* 0x0000008aac10723c */ /* 0x040fe80000041810 */
[----:B------:R-:W-:Y:S02]  /*ab70*/  FMUL.FTZ R165, R4, c[0x0][0x320] ;  /* 0x0000c80004a57a20 */ /* 0x000fe40000410000 */
[----:B------:R-:W-:Y:S02]  /*ab80*/  FMUL.FTZ R145, R5, c[0x0][0x320] ;  /* 0x0000c80005917a20 */ /* 0x000fe40000410000 */
[C---:B---3--:R-:W-:Y:S02]  /*ab90*/  HMMA.16816.F32.BF16 R20, R172.reuse, R140, R20 ;  /* 0x0000008cac14723c */ /* 0x048fe40000041814 */
[----:B------:R-:W1:Y:S02]  /*aba0*/  MUFU.TANH R165, R165 ;  /* 0x000000a500a57308 */ /* 0x000e640000002400 */
[----:B------:R-:W-:Y:S02]  /*abb0*/  FMUL.FTZ R9, R9, c[0x0][0x320] ;  /* 0x0000c80009097a20 */ /* 0x000fe40000410000 */
[----:B------:R-:W-:Y:S02]  /*abc0*/  FMUL.FTZ R10, R10, c[0x0][0x320] ;  /* 0x0000c8000a0a7a20 */ /* 0x000fe40000410000 */
[C---:B------:R-:W-:Y:S04]  /*abd0*/  HMMA.16816.F32.BF16 R24, R172.reuse, R142, R24 ;  /* 0x0000008eac18723c */ /* 0x040fe80000041818 */
[----:B------:R-:W-:Y:S01]  /*abe0*/  FMUL.FTZ R11, R11, c[0x0][0x320] ;  /* 0x0000c8000b0b7a20 */ /* 0x000fe20000410000 */
[----:B------:R-:W-:Y:S01]  /*abf0*/  MUFU.TANH R169, R9 ;  /* 0x0000000900a97308 */ /* 0x000fe20000002400 */
[----:B------:R-:W-:Y:S02]  /*ac00*/  FMUL.FTZ R167, R8, c[0x0][0x320] ;  /* 0x0000c80008a77a20 */ /* 0x000fe40000410000 */
[----:B------:R-:W-:Y:S04]  /*ac10*/  FMUL.FTZ R166, R6, c[0x0][0x320] ;  /* 0x0000c80006a67a20 */ /* 0x000fe80000410000 */
[----:B------:R-:W-:Y:S02]  /*ac20*/  FMUL.FTZ R13, R13, c[0x0][0x320] ;  /* 0x0000c8000d0d7a20 */ /* 0x000fe40000410000 */
[----:B------:R-:W-:Y:S01]  /*ac30*/  FMUL.FTZ R164, R7, c[0x0][0x320] ;  /* 0x0000c80007a47a20 */ /* 0x000fe20000410000 */
[----:B------:R-:W-:Y:S01]  /*ac40*/  MUFU.TANH R218, R10 ;  /* 0x0000000a00da7308 */ /* 0x000fe20000002400 */
[----:B------:R-:W-:Y:S02]  /*ac50*/  FMUL.FTZ R181, R12, c[0x0][0x320] ;  /* 0x0000c8000cb57a20 */ /* 0x000fe40000410000 */
[----:B------:R-:W-:Y:S01]  /*ac60*/  FMUL.FTZ R14, R14, c[0x0][0x320] ;  /* 0x0000c8000e0e7a20 */ /* 0x000fe20000410000 */
[----:B-1----:R-:W-:Y:S01]  /*ac70*/  FMNMX.FTZ R0, R165, R133, !PT ;  /* 0x00000085a5007209 */ /* 0x002fe20007810000 */
[----:B------:R-:W-:Y:S02]  /*ac80*/  FMUL.FTZ R15, R15, c[0x0][0x320] ;  /* 0x0000c8000f0f7a20 */ /* 0x000fe40000410000 */
[----:B------:R-:W-:Y:S02]  /*ac90*/  FMUL.FTZ R16, R16, c[0x0][0x320] ;  /* 0x0000c80010107a20 */ /* 0x000fe40000410000 */
[----:B------:R-:W-:Y:S01]  /*aca0*/  FMUL.FTZ R17, R17, c[0x0][0x320] ;  /* 0x0000c80011117a20 */ /* 0x000fe20000410000 */
[----:B------:R1:W-:Y:S01]  /*acb0*/  MUFU.TANH R182, R11 ;  /* 0x0000000b00b67308 */ /* 0x0003e20000002400 */
[----:B------:R-:W-:Y:S02]  /*acc0*/  FMUL.FTZ R18, R18, c[0x0][0x320] ;  /* 0x0000c80012127a20 */ /* 0x000fe40000410000 */
[----:B------:R-:W-:Y:S02]  /*acd0*/  FMUL.FTZ R20, R20, c[0x0][0x320] ;  /* 0x0000c80014147a20 */ /* 0x000fe40000410000 */
[----:B------:R-:W-:Y:S02]  /*ace0*/  FMUL.FTZ R19, R19, c[0x0][0x320] ;  /* 0x0000c80013137a20 */ /* 0x000fe40000410000 */
[----:B------:R-:W-:Y:S02]  /*acf0*/  FMUL.FTZ R21, R21, c[0x0][0x320] ;  /* 0x0000c80015157a20 */ /* 0x000fe40000410000 */
[----:B------:R-:W-:Y:S01]  /*ad00*/  FMUL.FTZ R22, R22, c[0x0][0x320] ;  /* 0x0000c80016167a20 */ /* 0x000fe20000410000 */
[----:B------:R-:W2:Y:S01]  /*ad10*/  MUFU.TANH R145, R145 ;  /* 0x0000009100917308 */ /* 0x000ea20000002400 */
[----:B------:R-:W-:Y:S02]  /*ad20*/  FMUL.FTZ R23, R23, c[0x0][0x320] ;  /* 0x0000c80017177a20 */ /* 0x000fe40000410000 */
[----:B------:R-:W-:Y:S02]  /*ad30*/  FMUL.FTZ R24, R24, c[0x0][0x320] ;  /* 0x0000c80018187a20 */ /* 0x000fe40000410000 */
[----:B------:R-:W-:Y:S02]  /*ad40*/  FMUL.FTZ R25, R25, c[0x0][0x320] ;  /* 0x0000c80019197a20 */ /* 0x000fe40000410000 */
[----:B------:R-:W-:Y:S02]  /*ad50*/  FMUL.FTZ R26, R26, c[0x0][0x320] ;  /* 0x0000c8001a1a7a20 */ /* 0x000fe40000410000 */
[----:B------:R-:W-:Y:S01]  /*ad60*/  FMUL.FTZ R27, R27, c[0x0][0x320] ;  /* 0x0000c8001b1b7a20 */ /* 0x000fe20000410000 */
[----:B------:R-:W3:Y:S01]  /*ad70*/  MUFU.TANH R166, R166 ;  /* 0x000000a600a67308 */ /* 0x000ee20000002400 */
[----:B-1----:R-:W1:Y:S01]  /*ad80*/  LDSM.16.M88.4 R8, [R190+0x11900] ;  /* 0x01190000be08783b */ /* 0x002e620000000200 */
[----:B------:R-:W-:Y:S08]  /*ad90*/  DEPBAR.LE SB0, 0x2 ;  /* 0x000080800000791a */ /* 0x000ff00000000000 */
[----:B------:R3:W-:Y:S01]  /*ada0*/  MUFU.TANH R179, R13 ;  /* 0x0000000d00b37308 */ /* 0x0007e20000002400 */
[----:B------:R-:W-:Y:S01]  /*adb0*/  BAR.SYNC.DEFER_BLOCKING 0x0 ;  /* 0x0000000000007b1d */ /* 0x000fe20000010000 */
[----:B--2---:R-:W-:Y:S02]  /*adc0*/  FMNMX.FTZ R0, R145, R0, !PT ;  /* 0x0000000091007209 */ /* 0x004fe40007810000 */
[----:B---3--:R-:W-:Y:S05]  /*add0*/  FMNMX.FTZ R13, R166, R3, !PT ;  /* 0x00000003a60d7209 */ /* 0x008fea0007810000 */
[----:B------:R-:W-:Y:S01]  /*ade0*/  LDSM.16.MT88.4 R140, [R134+UR4+0x2900] ;  /* 0x00290004868c783b */ /* 0x000fe20008004200 */
[----:B------:R-:W2:Y:S01]  /*adf0*/  MUFU.TANH R164, R164 ;  /* 0x000000a400a47308 */ /* 0x000ea20000002400 */
[C---:B-1----:R-:W-:Y:S09]  /*ae00*/  HMMA.16816.F32.BF16 R28, R172.reuse, R8, R28 ;  /* 0x00000008ac1c723c */ /* 0x042ff2000004181c */
[----:B------:R-:W1:Y:S01]  /*ae10*/  MUFU.TANH R167, R167 ;  /* 0x000000a700a77308 */ /* 0x000e620000002400 */
[----:B------:R-:W-:Y:S09]  /*ae20*/  HMMA.16816.F32.BF16 R32, R172, R10, R32 ;  /* 0x0000000aac20723c */ /* 0x000ff20000041820 */
[----:B------:R-:W3:Y:S03]  /*ae30*/  MUFU.TANH R181, R181 ;  /* 0x000000b500b57308 */ /* 0x000ee60000002400 */
[----:B--2---:R-:W-:Y:S04]  /*ae40*/  FMNMX.FTZ R13, R164, R13, !PT ;  /* 0x0000000da40d7209 */ /* 0x004fe80007810000 */
[----:B------:R-:W-:Y:S03]  /*ae50*/  FMNMX.FTZ R13, R218, R13, !PT ;  /* 0x0000000dda0d7209 */ /* 0x000fe60007810000 */
[----:B------:R-:W2:Y:S01]  /*ae60*/  MUFU.TANH R178, R14 ;  /* 0x0000000e00b27308 */ /* 0x000ea20000002400 */
[----:B------:R-:W-:Y:S01]  /*ae70*/  FMUL.FTZ R28, R28, c[0x0][0x320] ;  /* 0x0000c8001c1c7a20 */ /* 0x000fe20000410000 */
[----:B------:R-:W-:Y:S01]  /*ae80*/  FMNMX.FTZ R13, R182, R13, !PT ;  /* 0x0000000db60d7209 */ /* 0x000fe20007810000 */
[----:B------:R-:W-:Y:S01]  /*ae90*/  FMUL.FTZ R29, R29, c[0x0][0x320] ;  /* 0x0000c8001d1d7a20 */ /* 0x000fe20000410000 */
[----:B-1----:R-:W-:Y:S01]  /*aea0*/  FMNMX.FTZ R0, R167, R0, !PT ;  /* 0x00000000a7007209 */ /* 0x002fe20007810000 */
[----:B------:R-:W-:Y:S02]  /*aeb0*/  FMUL.FTZ R30, R30, c[0x0][0x320] ;  /* 0x0000c8001e1e7a20 */ /* 0x000fe40000410000 */
[----:B------:R-:W-:Y:S01]  /*aec0*/  FMUL.FTZ R31, R31, c[0x0][0x320] ;  /* 0x0000c8001f1f7a20 */ /* 0x000fe20000410000 */
[----:B------:R-:W-:Y:S01]  /*aed0*/  FMNMX.FTZ R0, R169, R0, !PT ;  /* 0x00000000a9007209 */ /* 0x000fe20007810000 */
[----:B------:R-:W-:Y:S01]  /*aee0*/  FMUL.FTZ R32, R32, c[0x0][0x320] ;  /* 0x0000c80020207a20 */ /* 0x000fe20000410000 */
[----:B------:R-:W1:Y:S01]  /*aef0*/  MUFU.TANH R176, R15 ;  /* 0x0000000f00b07308 */ /* 0x000e620000002400 */
[----:B------:R-:W-:Y:S02]  /*af00*/  FMUL.FTZ R33, R33, c[0x0][0x320] ;  /* 0x0000c80021217a20 */ /* 0x000fe40000410000 */
[----:B------:R-:W-:Y:S01]  /*af10*/  FMUL.FTZ R34, R34, c[0x0][0x320] ;  /* 0x0000c80022227a20 */ /* 0x000fe20000410000 */
[----:B---3--:R-:W-:Y:S01]  /*af20*/  FMNMX.FTZ R0, R181, R0, !PT ;  /* 0x00000000b5007209 */ /* 0x008fe20007810000 */
[----:B------:R-:W-:Y:S03]  /*af30*/  FMUL.FTZ R35, R35, c[0x0][0x320] ;  /* 0x0000c80023237a20 */ /* 0x000fe60000410000 */
[----:B------:R-:W-:Y:S02]  /*af40*/  FMNMX.FTZ R0, R179, R0, !PT ;  /* 0x00000000b3007209 */ /* 0x000fe40007810000 */
[----:B------:R-:W3:Y:S01]  /*af50*/  MUFU.TANH R177, R16 ;  /* 0x0000001000b17308 */ /* 0x000ee20000002400 */
[----:B--2---:R-:W-:Y:S09]  /*af60*/  FMNMX.FTZ R13, R178, R13, !PT ;  /* 0x0000000db20d7209 */ /* 0x004ff20007810000 */
[----:B------:R-:W2:Y:S01]  /*af70*/  MUFU.TANH R163, R17 ;  /* 0x0000001100a37308 */ /* 0x000ea20000002400 */
[----:B-1----:R-:W-:Y:S09]  /*af80*/  FMNMX.FTZ R13, R176, R13, !PT ;  /* 0x0000000db00d7209 */ /* 0x002ff20007810000 */
[----:B------:R-:W1:Y:S01]  /*af90*/  MUFU.TANH R180, R18 ;  /* 0x0000001200b47308 */ /* 0x000e620000002400 */
[----:B---3--:R-:W-:Y:S09]  /*afa0*/  FMNMX.FTZ R0, R177, R0, !PT ;  /* 0x00000000b1007209 */ /* 0x008ff20007810000 */
[----:B------:R-:W3:Y:S01]  /*afb0*/  MUFU.TANH R162, R19 ;  /* 0x0000001300a27308 */ /* 0x000ee20000002400 */
[----:B--2---:R-:W-:Y:S02]  /*afc0*/  FMNMX.FTZ R0, R163, R0, !PT ;  /* 0x00000000a3007209 */ /* 0x004fe40007810000 */
[----:B------:R-:W-:Y:S07]  /*afd0*/  IADD3 R17, R134, UR4, RZ ;  /* 0x0000000486117c10 */ /* 0x000fee000fffe0ff */
        /* <DEDUP_REMOVED lines=27> */
[----:B---3--:R-:W-:Y:S01]  /*b190*/  FMNMX.FTZ R13, R150, R13, !PT ;  /* 0x0000000d960d7209 */ /* 0x008fe20007810000 */
[----:B------:R-:W-:Y:S08]  /*b1a0*/  LDSM.16.MT88.4 R28, [R134+UR4+0x100] ;  /* 0x00010004861c783b */ /* 0x000ff00008004200 */
        /* <DEDUP_REMOVED lines=11> */
[----:B------:R-:W-:Y:S01]  /*b260*/  LDSM.16.MT88.4 R12, [R135+UR4+0x100] ;  /* 0x00010004870c783b */ /* 0x000fe20008004200 */
[----:B-1----:R-:W-:Y:S07]  /*b270*/  FMNMX.FTZ R2, R11, R2, !PT ;  /* 0x000000020b027209 */ /* 0x002fee0007810000 */
[----:B------:R-:W1:Y:S01]  /*b280*/  SHFL.BFLY PT, R0, R9, 0x1, 0x1f ;  /* 0x0c201f0009007f89 */ /* 0x000e6200000e0000 */
[C---:B------:R-:W-:Y:S02]  /*b290*/  FADD.FTZ R4, -R2.reuse, R133 ;  /* 0x0000008502047221 */ /* 0x040fe40000010100 */
[----:B------:R-:W-:Y:S02]  /*b2a0*/  FMUL.FTZ R148, R2, c[0x0][0x2d0] ;  /* 0x0000b40002947a20 */ /* 0x000fe40000410000 */
[----:B------:R-:W-:Y:S02]  /*b2b0*/  FMUL.FTZ R132, R4, c[0x0][0x2d0] ;  /* 0x0000b40004847a20 */ /* 0x000fe40000410000 */
[--C-:B------:R-:W-:Y:S02]  /*b2c0*/  FFMA.FTZ R171, R145, c[0x0][0x2d0], -R148.reuse ;  /* 0x0000b40091ab7a23 */ /* 0x100fe40000010894 */
[--C-:B------:R-:W-:Y:S02]  /*b2d0*/  FFMA.FTZ R172, R165, c[0x0][0x2d0], -R148.reuse ;  /* 0x0000b400a5ac7a23 */ /* 0x100fe40000010894 */
[--C-:B------:R-:W-:Y:S01]  /*b2e0*/  FFMA.FTZ R170, R167, c[0x0][0x2d0], -R148.reuse ;  /* 0x0000b400a7aa7a23 */ /* 0x100fe20000010894 */
[----:B------:R-:W2:Y:S01]  /*b2f0*/  MUFU.EX2 R132, R132 ;  /* 0x0000008400847308 */ /* 0x000ea20000000800 */
[--C-:B------:R-:W-:Y:S02]  /*b300*/  FFMA.FTZ R169, R169, c[0x0][0x2d0], -R148.reuse ;  /* 0x0000b400a9a97a23 */ /* 0x100fe40000010894 */
[--C-:B------:R-:W-:Y:S02]  /*b310*/  FFMA.FTZ R219, R155, c[0x0][0x2d0], -R148.reuse ;  /* 0x0000b4009bdb7a23 */ /* 0x100fe40000010894 */
[--C-:B------:R-:W-:Y:S02]  /*b320*/  FFMA.FTZ R222, R153, c[0x0][0x2d0], -R148.reuse ;  /* 0x0000b40099de7a23 */ /* 0x100fe40000010894 */
[--C-:B------:R-:W-:Y:S01]  /*b330*/  FFMA.FTZ R223, R151, c[0x0][0x2d0], -R148.reuse ;  /* 0x0000b40097df7a23 */ /* 0x100fe20000010894 */
[----:B-1----:R-:W-:Y:S02]  /*b340*/  FMNMX.FTZ R0, R9, R0, !PT ;  /* 0x0000000009007209 */ /* 0x002fe40007810000 */
[----:B------:R-:W-:Y:S01]  /*b350*/  MUFU.EX2 R172, R172 ;  /* 0x000000ac00ac7308 */ /* 0x000fe20000000800 */
[----:B------:R-:W-:Y:S01]  /*b360*/  IADD3 R9, R135, UR4, RZ ;  /* 0x0000000487097c10 */ /* 0x000fe2000fffe0ff */
[--C-:B------:R-:W-:Y:S02]  /*b370*/  FFMA.FTZ R226, R149, c[0x0][0x2d0], -R148.reuse ;  /* 0x0000b40095e27a23 */ /* 0x100fe40000010894 */
[----:B------:R-:W-:Y:S01]  /*b380*/  FMUL.FTZ R145, R0, c[0x0][0x2d0] ;  /* 0x0000b40000917a20 */ /* 0x000fe20000410000 */
[----:B------:R-:W-:Y:S01]  /*b390*/  IADD3 R133, R188, R9, RZ ;  /* 0x00000009bc857210 */ /* 0x000fe20007ffe0ff */
[----:B------:R-:W-:Y:S02]  /*b3a0*/  FADD.FTZ R4, -R0, R3 ;  /* 0x0000000300047221 */ /* 0x000fe40000010100 */
[--C-:B------:R-:W-:Y:S02]  /*b3b0*/  FFMA.FTZ R168, R166, c[0x0][0x2d0], -R145.reuse ;  /* 0x0000b400a6a87a23 */ /* 0x100fe40000010891 */
[--C-:B------:R-:W-:Y:S01]  /*b3c0*/  FFMA.FTZ R167, R164, c[0x0][0x2d0], -R145.reuse ;  /* 0x0000b400a4a77a23 */ /* 0x100fe20000010891 */
[----:B------:R-:W1:Y:S01]  /*b3d0*/  MUFU.EX2 R171, R171 ;  /* 0x000000ab00ab7308 */ /* 0x000e620000000800 */
[--C-:B------:R-:W-:Y:S01]  /*b3e0*/  FFMA.FTZ R166, R218, c[0x0][0x2d0], -R145.reuse ;  /* 0x0000b400daa67a23 */ /* 0x100fe20000010891 */
[----:B------:R-:W3:Y:S01]  /*b3f0*/  LDSM.16.MT88.4 R20, [R133+0x100] ;  /* 0x000100008514783b */ /* 0x000ee20000004200 */
[--C-:B------:R-:W-:Y:S01]  /*b400*/  FFMA.FTZ R165, R182, c[0x0][0x2d0], -R145.reuse ;  /* 0x0000b400b6a57a23 */ /* 0x100fe20000010891 */
[----:B------:R-:W-:Y:S01]  /*b410*/  IADD3 R164, R188, R17, RZ ;  /* 0x00000011bca47210 */ /* 0x000fe20007ffe0ff */
[----:B------:R-:W-:Y:S02]  /*b420*/  FMUL.FTZ R3, R4, c[0x0][0x2d0] ;  /* 0x0000b40004037a20 */ /* 0x000fe40000410000 */
[C---:B--2---:R-:W-:Y:S02]  /*b430*/  FMUL.FTZ R4, R132.reuse, R128 ;  /* 0x0000008084047220 */ /* 0x044fe40000410000 */
[C---:B------:R-:W-:Y:S01]  /*b440*/  FMUL.FTZ R5, R132.reuse, R129 ;  /* 0x0000008184057220 */ /* 0x040fe20000410000 */
[----:B------:R-:W-:Y:S01]  /*b450*/  MUFU.EX2 R170, R170 ;  /* 0x000000aa00aa7308 */ /* 0x000fe20000000800 */
[C---:B------:R-:W-:Y:S01]  /*b460*/  FMUL.FTZ R8, R132.reuse, R124 ;  /* 0x0000007c84087220 */ /* 0x040fe20000410000 */
[----:B------:R-:W-:Y:S01]  /*b470*/  LDSM.16.MT88.4 R136, [R133+0x2900] ;  /* 0x002900008588783b */ /* 0x000fe20000004200 */
[C---:B------:R-:W-:Y:S02]  /*b480*/  FMUL.FTZ R9, R132.reuse, R125 ;  /* 0x0000007d84097220 */ /* 0x040fe40000410000 */
[C---:B------:R-:W-:Y:S02]  /*b490*/  FMUL.FTZ R16, R132.reuse, R116 ;  /* 0x0000007484107220 */ /* 0x040fe40000410000 */
[C---:B------:R-:W-:Y:S02]  /*b4a0*/  FMUL.FTZ R17, R132.reuse, R117 ;  /* 0x0000007584117220 */ /* 0x040fe40000410000 */
[C---:B------:R-:W-:Y:S01]  /*b4b0*/  FMUL.FTZ R24, R132.reuse, R108 ;  /* 0x0000006c84187220 */ /* 0x040fe20000410000 */
[----:B------:R-:W2:Y:S01]  /*b4c0*/  MUFU.EX2 R3, R3 ;  /* 0x0000000300037308 */ /* 0x000ea20000000800 */
[C---:B------:R-:W-:Y:S02]  /*b4d0*/  FMUL.FTZ R25, R132.reuse, R109 ;  /* 0x0000006d84197220 */ /* 0x040fe40000410000 */
[C---:B------:R-:W-:Y:S01]  /*b4e0*/  FMUL.FTZ R32, R132.reuse, R100 ;  /* 0x0000006484207220 */ /* 0x040fe20000410000 */
[----:B-1----:R-:W-:Y:S01]  /*b4f0*/  F2FP.BF16.PACK_AB R128, R171, R172 ;  /* 0x000000acab80723e */ /* 0x002fe200000010ff */
[----:B------:R-:W-:Y:S02]  /*b500*/  FMUL.FTZ R33, R132, R101 ;  /* 0x0000006584217220 */ /* 0x000fe40000410000 */
[--C-:B------:R-:W-:Y:S02]  /*b510*/  FFMA.FTZ R182, R159, c[0x0][0x2d0], -R148.reuse ;  /* 0x0000b4009fb67a23 */ /* 0x100fe40000010894 */
[--C-:B------:R-:W-:Y:S01]  /*b520*/  FFMA.FTZ R183, R160, c[0x0][0x2d0], -R145.reuse ;  /* 0x0000b400a0b77a23 */ /* 0x100fe20000010891 */
[----:B------:R-:W1:Y:S01]  /*b530*/  MUFU.EX2 R169, R169 ;  /* 0x000000a900a97308 */ /* 0x000e620000000800 */
[--C-:B------:R-:W-:Y:S02]  /*b540*/  FFMA.FTZ R190, R158, c[0x0][0x2d0], -R145.reuse ;  /* 0x0000b4009ebe7a23 */ /* 0x100fe40000010891 */
[--C-:B------:R-:W-:Y:S02]  /*b550*/  FFMA.FTZ R218, R157, c[0x0][0x2d0], -R148.reuse ;  /* 0x0000b4009dda7a23 */ /* 0x100fe40000010894 */
[--C-:B------:R-:W-:Y:S02]  /*b560*/  FFMA.FTZ R220, R156, c[0x0][0x2d0], -R145.reuse ;  /* 0x0000b4009cdc7a23 */ /* 0x100fe40000010891 */
[----:B------:R-:W-:Y:S01]  /*b570*/  LDSM.16.MT88.4 R156, [R164+0x3900] ;  /* 0x00390000a49c783b */ /* 0x000fe20000004200 */
[--C-:B------:R-:W-:Y:S02]  /*b580*/  FFMA.FTZ R221, R154, c[0x0][0x2d0], -R145.reuse ;  /* 0x0000b4009add7a23 */ /* 0x100fe40000010891 */
[----:B------:R-:W-:Y:S01]  /*b590*/  MUFU.EX2 R168, R168 ;  /* 0x000000a800a87308 */ /* 0x000fe20000000800 */
[--C-:B------:R-:W-:Y:S02]  /*b5a0*/  FFMA.FTZ R224, R152, c[0x0][0x2d0], -R145.reuse ;  /* 0x0000b40098e07a23 */ /* 0x100fe40000010891 */
[--C-:B------:R-:W-:Y:S02]  /*b5b0*/  FFMA.FTZ R225, R150, c[0x0][0x2d0], -R145.reuse ;  /* 0x0000b40096e17a23 */ /* 0x100fe40000010891 */
[C---:B--2---:R-:W-:Y:S01]  /*b5c0*/  FMUL.FTZ R6, R3.reuse, R130 ;  /* 0x0000008203067220 */ /* 0x044fe20000410000 */
[----:B------:R-:W-:Y:S01]  /*b5d0*/  LDSM.16.MT88.4 R152, [R134+UR4+0x3900] ;  /* 0x003900048698783b */ /* 0x000fe20008004200 */
[C---:B------:R-:W-:Y:S02]  /*b5e0*/  FMUL.FTZ R7, R3.reuse, R131 ;  /* 0x0000008303077220 */ /* 0x040fe40000410000 */
[C---:B------:R-:W-:Y:S01]  /*b5f0*/  FMUL.FTZ R10, R3.reuse, R126 ;  /* 0x0000007e030a7220 */ /* 0x040fe20000410000 */
[----:B------:R-:W2:Y:S01]  /*b600*/  MUFU.EX2 R167, R167 ;  /* 0x000000a700a77308 */ /* 0x000ea20000000800 */
[C---:B------:R-:W-:Y:S02]  /*b610*/  FMUL.FTZ R11, R3.reuse, R127 ;  /* 0x0000007f030b7220 */ /* 0x040fe40000410000 */
[----:B------:R-:W-:Y:S01]  /*b620*/  FMUL.FTZ R18, R3, R118 ;  /* 0x0000007603127220 */ /* 0x000fe20000410000 */
[----:B-1----:R-:W-:Y:S01]  /*b630*/  F2FP.BF16.PACK_AB R130, R169, R170 ;  /* 0x000000aaa982723e */ /* 0x002fe200000010ff */
[C---:B------:R-:W-:Y:S01]  /*b640*/  FMUL.FTZ R19, R3.reuse, R119 ;  /* 0x0000007703137220 */ /* 0x040fe20000410000 */
[----:B------:R-:W-:Y:S01]  /*b650*/  LDSM.16.MT88.4 R124, [R135+UR4+0x2900] ;  /* 0x00290004877c783b */ /* 0x000fe20008004200 */
[C---:B------:R-:W-:Y:S02]  /*b660*/  FMUL.FTZ R26, R3.reuse, R110 ;  /* 0x0000006e031a7220 */ /* 0x040fe40000410000 */
[C---:B------:R-:W-:Y:S01]  /*b670*/  FMUL.FTZ R27, R3.reuse, R111 ;  /* 0x0000006f031b7220 */ /* 0x040fe20000410000 */
[----:B------:R-:W-:Y:S01]  /*b680*/  MUFU.EX2 R166, R166 ;  /* 0x000000a600a67308 */ /* 0x000fe20000000800 */
[C---:B------:R-:W-:Y:S02]  /*b690*/  FMUL.FTZ R34, R3.reuse, R102 ;  /* 0x0000006603227220 */ /* 0x040fe40000410000 */
[C---:B------:R-:W-:Y:S01]  /*b6a0*/  FMUL.FTZ R35, R3.reuse, R103 ;  /* 0x0000006703237220 */ /* 0x040fe20000410000 */
[----:B------:R-:W-:Y:S01]  /*b6b0*/  LDSM.16.MT88.4 R108, [R164+0x2100] ;  /* 0x00210000a46c783b */ /* 0x000fe20000004200 */
[--C-:B------:R-:W-:Y:S02]  /*b6c0*/  FFMA.FTZ R228, R146, c[0x0][0x2d0], -R145.reuse ;  /* 0x0000b40092e47a23 */ /* 0x100fe40000010891 */
[C---:B------:R-:W-:Y:S02]  /*b6d0*/  FMUL.FTZ R36, R132.reuse, R36 ;  /* 0x0000002484247220 */ /* 0x040fe40000410000 */
[C---:B------:R-:W-:Y:S01]  /*b6e0*/  FMUL.FTZ R37, R132.reuse, R37 ;  /* 0x0000002584257220 */ /* 0x040fe20000410000 */
[----:B------:R-:W1:Y:S01]  /*b6f0*/  MUFU.EX2 R165, R165 ;  /* 0x000000a500a57308 */ /* 0x000e620000000800 */
[C---:B------:R-:W-:Y:S01]  /*b700*/  FMUL.FTZ R38, R3.reuse, R38 ;  /* 0x0000002603267220 */ /* 0x040fe20000410000 */
[----:B------:R-:W-:Y:S01]  /*b710*/  LDSM.16.MT88.4 R100, [R134+UR4+0x2100] ;  /* 0x002100048664783b */ /* 0x000fe20008004200 */
[----:B------:R-:W-:Y:S01]  /*b720*/  FMUL.FTZ R39, R3, R39 ;  /* 0x0000002703277220 */ /* 0x000fe20000410000 */
[----:B--2---:R-:W-:Y:S01]  /*b730*/  F2FP.BF16.PACK_AB R129, R167, R168 ;  /* 0x000000a8a781723e */ /* 0x004fe200000010ff */
[C---:B------:R-:W-:Y:S02]  /*b740*/  FMUL.FTZ R40, R132.reuse, R40 ;  /* 0x0000002884287220 */ /* 0x040fe40000410000 */
[C---:B------:R-:W-:Y:S02]  /*b750*/  FMUL.FTZ R41, R132.reuse, R41 ;  /* 0x0000002984297220 */ /* 0x040fe40000410000 */
[C---:B------:R-:W-:Y:S01]  /*b760*/  FMUL.FTZ R42, R3.reuse, R42 ;  /* 0x0000002a032a7220 */ /* 0x040fe20000410000 */
[----:B------:R-:W-:Y:S01]  /*b770*/  LDSM.16.MT88.4 R116, [R134+UR4+0x900] ;  /* 0x000900048674783b */ /* 0x000fe20008004200 */
[C---:B------:R-:W-:Y:S01]  /*b780*/  FMUL.FTZ R43, R3.reuse, R43 ;  /* 0x0000002b032b7220 */ /* 0x040fe20000410000 */
[----:B------:R-:W-:Y:S01]  /*b790*/  MUFU.EX2 R182, R182 ;  /* 0x000000b600b67308 */ /* 0x000fe20000000800 */
[C---:B------:R-:W-:Y:S02]  /*b7a0*/  FMUL.FTZ R44, R132.reuse, R44 ;  /* 0x0000002c842c7220 */ /* 0x040fe40000410000 */
[C---:B------:R-:W-:Y:S02]  /*b7b0*/  FMUL.FTZ R45, R132.reuse, R45 ;  /* 0x0000002d842d7220 */ /* 0x040fe40000410000 */
[C---:B------:R-:W-:Y:S02]  /*b7c0*/  FMUL.FTZ R46, R3.reuse, R46 ;  /* 0x0000002e032e7220 */ /* 0x040fe40000410000 */
[----:B------:R-:W-:Y:S02]  /*b7d0*/  FMUL.FTZ R47, R3, R47 ;  /* 0x0000002f032f7220 */ /* 0x000fe40000410000 */
[C---:B------:R-:W-:Y:S01]  /*b7e0*/  FMUL.FTZ R48, R132.reuse, R48 ;  /* 0x0000003084307220 */ /* 0x040fe20000410000 */
[----:B------:R-:W-:Y:S01]  /*b7f0*/  MUFU.EX2 R183, R183 ;  /* 0x000000b700b77308 */ /* 0x000fe20000000800 */
[C---:B------:R-:W-:Y:S01]  /*b800*/  FMUL.FTZ R49, R132.reuse, R49 ;  /* 0x0000003184317220 */ /* 0x040fe20000410000 */
[----:B-1----:R-:W-:Y:S01]  /*b810*/  F2FP.BF16.PACK_AB R131, R165, R166 ;  /* 0x000000a6a583723e */ /* 0x002fe200000010ff */
[C---:B------:R-:W-:Y:S02]  /*b820*/  FMUL.FTZ R50, R3.reuse, R50 ;  /* 0x0000003203327220 */ /* 0x040fe40000410000 */
[C---:B------:R-:W-:Y:S02]  /*b830*/  FMUL.FTZ R51, R3.reuse, R51 ;  /* 0x0000003303337220 */ /* 0x040fe40000410000 */
[C---:B------:R-:W-:Y:S02]  /*b840*/  FMUL.FTZ R52, R132.reuse, R52 ;  /* 0x0000003484347220 */ /* 0x040fe40000410000 */
[C---:B------:R-:W-:Y:S01]  /*b850*/  HMMA.16816.F32.BF16 R4, R128.reuse, R12, R4 ;  /* 0x0000000c8004723c */ /* 0x040fe20000041804 */
[----:B------:R-:W-:Y:S04]  /*b860*/  MUFU.EX2 R190, R190 ;  /* 0x000000be00be7308 */ /* 0x000fe80000000800 */
[C---:B------:R-:W-:Y:S02]  /*b870*/  FMUL.FTZ R53, R132.reuse, R53 ;  /* 0x0000003584357220 */ /* 0x040fe40000410000 */
[C---:B------:R-:W-:Y:S01]  /*b880*/  FMUL.FTZ R12, R132.reuse, R120 ;  /* 0x00000078840c7220 */ /* 0x040fe20000410000 */
[C---:B------:R-:W-:Y:S03]  /*b890*/  HMMA.16816.F32.BF16 R8, R128.reuse, R14, R8 ;  /* 0x0000000e8008723c */ /* 0x040fe60000041808 */
[----:B------:R-:W-:Y:S01]  /*b8a0*/  MUFU.EX2 R218, R218 ;  /* 0x000000da00da7308 */ /* 0x000fe20000000800 */
[C---:B------:R-:W-:Y:S02]  /*b8b0*/  FMUL.FTZ R13, R132.reuse, R121 ;  /* 0x00000079840d7220 */ /* 0x040fe40000410000 */
[C---:B------:R-:W-:Y:S02]  /*b8c0*/  FMUL.FTZ R54, R3.reuse, R54 ;  /* 0x0000003603367220 */ /* 0x040fe40000410000 */
[C---:B------:R-:W-:Y:S04]  /*b8d0*/  FMUL.FTZ R14, R3.reuse, R122 ;  /* 0x0000007a030e7220 */ /* 0x040fe80000410000 */
[C---:B------:R-:W-:Y:S01]  /*b8e0*/  FMUL.FTZ R15, R3.reuse, R123 ;  /* 0x0000007b030f7220 */ /* 0x040fe20000410000 */
[----:B------:R-:W-:Y:S01]  /*b8f0*/  MUFU.EX2 R219, R219 ;  /* 0x000000db00db7308 */ /* 0x000fe20000000800 */
[----:B------:R-:W1:Y:S01]  /*b900*/  LDSM.16.MT88.4 R120, [R164+0x100] ;  /* 0x00010000a478783b */ /* 0x000e620000004200 */
[C---:B------:R-:W-:Y:S02]  /*b910*/  FMUL.FTZ R55, R3.reuse, R55 ;  /* 0x0000003703377220 */ /* 0x040fe40000410000 */
[C---:B------:R-:W-:Y:S02]  /*b920*/  FMUL.FTZ R56, R132.reuse, R56 ;  /* 0x0000003884387220 */ /* 0x040fe40000410000 */
[C---:B---3--:R-:W-:Y:S03]  /*b930*/  HMMA.16816.F32.BF16 R12, R128.reuse, R20, R12 ;  /* 0x00000014800c723c */ /* 0x048fe6000004180c */
[C---:B------:R-:W-:Y:S01]  /*b940*/  FMUL.FTZ R57, R132.reuse, R57 ;  /* 0x0000003984397220 */ /* 0x040fe20000410000 */
[----:B------:R-:W-:Y:S01]  /*b950*/  MUFU.EX2 R220, R220 ;  /* 0x000000dc00dc7308 */ /* 0x000fe20000000800 */
[C---:B------:R-:W-:Y:S02]  /*b960*/  FMUL.FTZ R58, R3.reuse, R58 ;  /* 0x0000003a033a7220 */ /* 0x040fe40000410000 */
[C---:B------:R-:W-:Y:S01]  /*b970*/  FMUL.FTZ R20, R132.reuse, R112 ;  /* 0x0000007084147220 */ /* 0x040fe20000410000 */
[C---:B------:R-:W-:Y:S04]  /*b980*/  HMMA.16816.F32.BF16 R16, R128.reuse, R22, R16 ;  /* 0x000000168010723c */ /* 0x040fe80000041810 */
[C---:B------:R-:W-:Y:S02]  /*b990*/  FMUL.FTZ R21, R132.reuse, R113 ;  /* 0x0000007184157220 */ /* 0x040fe40000410000 */
[C---:B------:R-:W-:Y:S01]  /*b9a0*/  FMUL.FTZ R59, R3.reuse, R59 ;  /* 0x0000003b033b7220 */ /* 0x040fe20000410000 */
[----:B------:R-:W-:Y:S01]  /*b9b0*/  MUFU.EX2 R221, R221 ;  /* 0x000000dd00dd7308 */ /* 0x000fe20000000800 */
[C---:B------:R-:W-:Y:S04]  /*b9c0*/  FMUL.FTZ R22, R3.reuse, R114 ;  /* 0x0000007203167220 */ /* 0x040fe80000410000 */
[C---:B------:R-:W-:Y:S02]  /*b9d0*/  FMUL.FTZ R23, R3.reuse, R115 ;  /* 0x0000007303177220 */ /* 0x040fe40000410000 */
[----:B------:R-:W2:Y:S01]  /*b9e0*/  LDSM.16.MT88.4 R112, [R135+UR4+0x2100] ;  /* 0x002100048770783b */ /* 0x000ea20008004200 */
        /* <DEDUP_REMOVED lines=14> */
[----:B------:R-:W3:Y:S01]  /*bad0*/  LDSM.16.MT88.4 R104, [R133+0x2100] ;  /* 0x002100008568783b */ /* 0x000ee20000004200 */
[C---:B------:R-:W-:Y:S02]  /*bae0*/  FMUL.FTZ R65, R132.reuse, R65 ;  /* 0x0000004184417220 */ /* 0x040fe40000410000 */
[C---:B------:R-:W-:Y:S02]  /*baf0*/  FMUL.FTZ R66, R3.reuse, R66 ;  /* 0x0000004203427220 */ /* 0x040fe40000410000 */
[C---:B-1----:R-:W-:Y:S02]  /*bb00*/  HMMA.16816.F32.BF16 R28, R128.reuse, R120, R28 ;  /* 0x00000078801c723c */ /* 0x042fe4000004181c */
        /* <DEDUP_REMOVED lines=9> */
[C---:B--2---:R-:W-:Y:S04]  /*bba0*/  HMMA.16816.F32.BF16 R36, R128.reuse, R112, R36 ;  /* 0x000000708024723c */ /* 0x044fe80000041824 */
        /* <DEDUP_REMOVED lines=8> */
[C---:B---3--:R-:W-:Y:S03]  /*bc30*/  HMMA.16816.F32.BF16 R44, R128.reuse, R104, R44 ;  /* 0x00000068802c723c */ /* 0x048fe6000004182c */
[----:B------:R-:W-:Y:S02]  /*bc40*/  FMUL.FTZ R85, R132, R85 ;  /* 0x0000005584557220 */ /* 0x000fe40000410000 */
[C---:B------:R-:W-:Y:S02]  /*bc50*/  FMUL.FTZ R86, R3.reuse, R86 ;  /* 0x0000005603567220 */ /* 0x040fe40000410000 */
[----:B------:R-:W-:Y:S01]  /*bc60*/  FMUL.FTZ R87, R3, R87 ;  /* 0x0000005703577220 */ /* 0x000fe20000410000 */
[C---:B------:R-:W-:Y:S01]  /*bc70*/  HMMA.16816.F32.BF16 R48, R128.reuse, R106, R48 ;  /* 0x0000006a8030723c */ /* 0x040fe20000041830 */
[----:B------:R-:W1:Y:S03]  /*bc80*/  LDSM.16.MT88.4 R104, [R135+UR4+0x4100] ;  /* 0x004100048768783b */ /* 0x000e660008004200 */
[--C-:B------:R-:W-:Y:S02]  /*bc90*/  FFMA.FTZ R173, R181, c[0x0][0x2d0], -R148.reuse ;  /* 0x0000b400b5ad7a23 */ /* 0x100fe40000010894 */
[--C-:B------:R-:W-:Y:S02]  /*bca0*/  FFMA.FTZ R181, R161, c[0x0][0x2d0], -R148.reuse ;  /* 0x0000b400a1b57a23 */ /* 0x100fe40000010894 */
[C---:B------:R-:W-:Y:S02]  /*bcb0*/  HMMA.16816.F32.BF16 R52, R128.reuse, R100, R52 ;  /* 0x000000648034723c */ /* 0x040fe40000041834 */
[----:B------:R-:W-:Y:S02]  /*bcc0*/  MUFU.EX2 R173, R173 ;  /* 0x000000ad00ad7308 */ /* 0x000fe40000000800 */
[--C-:B------:R-:W-:Y:S02]  /*bcd0*/  FFMA.FTZ R174, R179, c[0x0][0x2d0], -R148.reuse ;  /* 0x0000b400b3ae7a23 */ /* 0x100fe40000010894 */
[--C-:B------:R-:W-:Y:S02]  /*bce0*/  FFMA.FTZ R175, R178, c[0x0][0x2d0], -R145.reuse ;  /* 0x0000b400b2af7a23 */ /* 0x100fe40000010891 */
[C---:B------:R-:W-:Y:S01]  /*bcf0*/  HMMA.16816.F32.BF16 R56, R128.reuse, R102, R56 ;  /* 0x000000668038723c */ /* 0x040fe20000041838 */
[----:B------:R-:W2:Y:S03]  /*bd00*/  LDSM.16.MT88.4 R100, [R133+0x4100] ;  /* 0x004100008564783b */ /* 0x000ea60000004200 */
[--C-:B------:R-:W-:Y:S01]  /*bd10*/  FFMA.FTZ R178, R163, c[0x0][0x2d0], -R148.reuse ;  /* 0x0000b400a3b27a23 */ /* 0x100fe20000010894 */
[----:B------:R-:W3:Y:S01]  /*bd20*/  MUFU.EX2 R174, R174 ;  /* 0x000000ae00ae7308 */ /* 0x000ee20000000800 */
[--C-:B------:R-:W-:Y:S02]  /*bd30*/  FFMA.FTZ R176, R176, c[0x0][0x2d0], -R145.reuse ;  /* 0x0000b400b0b07a23 */ /* 0x100fe40000010891 */
[C---:B------:R-:W-:Y:S04]  /*bd40*/  HMMA.16816.F32.BF16 R60, R128.reuse, R108, R60 ;  /* 0x0000006c803c723c */ /* 0x040fe8000004183c */
[--C-:B------:R-:W-:Y:S02]  /*bd50*/  FFMA.FTZ R177, R177, c[0x0][0x2d0], -R148.reuse ;  /* 0x0000b400b1b17a23 */ /* 0x100fe40000010894 */
[----:B------:R-:W-:Y:S01]  /*bd60*/  FFMA.FTZ R148, R147, c[0x0][0x2d0], -R148 ;  /* 0x0000b40093947a23 */ /* 0x000fe20000010894 */
[----:B------:R-:W-:Y:S01]  /*bd70*/  MUFU.EX2 R175, R175 ;  /* 0x000000af00af7308 */ /* 0x000fe20000000800 */
[C---:B------:R-:W-:Y:S01]  /*bd80*/  HMMA.16816.F32.BF16 R64, R128.reuse, R110, R64 ;  /* 0x0000006e8040723c */ /* 0x040fe20000041840 */
[----:B------:R-:W4:Y:S03]  /*bd90*/  LDSM.16.MT88.4 R108, [R134+UR4+0x4100] ;  /* 0x00410004866c783b */ /* 0x000f260008004200 */
[--C-:B------:R-:W-:Y:S02]  /*bda0*/  FFMA.FTZ R179, R180, c[0x0][0x2d0], -R145.reuse ;  /* 0x0000b400b4b37a23 */ /* 0x100fe40000010891 */
[--C-:B------:R-:W-:Y:S02]  /*bdb0*/  FFMA.FTZ R180, R162, c[0x0][0x2d0], -R145.reuse ;  /* 0x0000b400a2b47a23 */ /* 0x100fe40000010891 */
[----:B------:R-:W-:Y:S01]  /*bdc0*/  FFMA.FTZ R145, R144, c[0x0][0x2d0], -R145 ;  /* 0x0000b40090917a23 */ /* 0x000fe20000010891 */
[C---:B-1----:R-:W-:Y:S01]  /*bdd0*/  HMMA.16816.F32.BF16 R68, R128.reuse, R104, R68 ;  /* 0x000000688044723c */ /* 0x042fe20000041844 */
[----:B------:R-:W-:Y:S01]  /*bde0*/  LDSM.16.MT88.4 R160, [R135+UR4+0x5900] ;  /* 0x0059000487a0783b */ /* 0x000fe20008004200 */
[----:B------:R1:W-:Y:S01]  /*bdf0*/  MUFU.EX2 R227, R148 ;  /* 0x0000009400e37308 */ /* 0x0003e20000000800 */
[C---:B------:R-:W-:Y:S02]  /*be00*/  FMUL.FTZ R88, R132.reuse, R88 ;  /* 0x0000005884587220 */ /* 0x040fe40000410000 */
[C---:B------:R-:W-:Y:S02]  /*be10*/  FMUL.FTZ R89, R132.reuse, R89 ;  /* 0x0000005984597220 */ /* 0x040fe40000410000 */
[C---:B------:R-:W-:Y:S01]  /*be20*/  FMUL.FTZ R90, R3.reuse, R90 ;  /* 0x0000005a035a7220 */ /* 0x040fe20000410000 */
[C---:B------:R-:W-:Y:S01]  /*be30*/  HMMA.16816.F32.BF16 R72, R128.reuse, R106, R72 ;  /* 0x0000006a8048723c */ /* 0x040fe20000041848 */
[----:B------:R-:W5:Y:S03]  /*be40*/  LDSM.16.MT88.4 R104, [R164+0x4100] ;  /* 0x00410000a468783b */ /* 0x000f660000004200 */
[C---:B------:R-:W-:Y:S01]  /*be50*/  FMUL.FTZ R76, R132.reuse, R76 ;  /* 0x0000004c844c7220 */ /* 0x040fe20000410000 */
[----:B------:R-:W4:Y:S01]  /*be60*/  MUFU.EX2 R176, R176 ;  /* 0x000000b000b07308 */ /* 0x000f220000000800 */
[C---:B------:R-:W-:Y:S02]  /*be70*/  FMUL.FTZ R77, R132.reuse, R77 ;  /* 0x0000004d844d7220 */ /* 0x040fe40000410000 */
[C---:B------:R-:W-:Y:S04]  /*be80*/  FMUL.FTZ R78, R3.reuse, R78 ;  /* 0x0000004e034e7220 */ /* 0x040fe80000410000 */
[C---:B------:R-:W-:Y:S02]  /*be90*/  FMUL.FTZ R79, R3.reuse, R79 ;  /* 0x0000004f034f7220 */ /* 0x040fe40000410000 */
[C---:B------:R-:W-:Y:S01]  /*bea0*/  FMUL.FTZ R91, R3.reuse, R91 ;  /* 0x0000005b035b7220 */ /* 0x040fe20000410000 */
[----:B------:R5:W-:Y:S01]  /*beb0*/  MUFU.EX2 R229, R145 ;  /* 0x0000009100e57308 */ /* 0x000be20000000800 */
[C---:B------:R-:W-:Y:S01]  /*bec0*/  FMUL.FTZ R92, R132.reuse, R92 ;  /* 0x0000005c845c7220 */ /* 0x040fe20000410000 */
[----:B-1----:R-:W-:Y:S02]  /*bed0*/  LDSM.16.MT88.4 R148, [R133+0x3900] ;  /* 0x003900008594783b */ /* 0x002fe40000004200 */
[C---:B--2---:R-:W-:Y:S03]  /*bee0*/  HMMA.16816.F32.BF16 R76, R128.reuse, R100, R76 ;  /* 0x00000064804c723c */ /* 0x044fe6000004184c */
[C---:B------:R-:W-:Y:S02]  /*bef0*/  FMUL.FTZ R80, R132.reuse, R80 ;  /* 0x0000005084507220 */ /* 0x040fe40000410000 */
[----:B------:R-:W-:Y:S01]  /*bf00*/  FMUL.FTZ R81, R132, R81 ;  /* 0x0000005184517220 */ /* 0x000fe20000410000 */
[----:B------:R-:W-:Y:S01]  /*bf10*/  MUFU.EX2 R177, R177 ;  /* 0x000000b100b17308 */ /* 0x000fe20000000800 */
[C---:B------:R-:W-:Y:S01]  /*bf20*/  FMUL.FTZ R82, R3.reuse, R82 ;  /* 0x0000005203527220 */ /* 0x040fe20000410000 */
[----:B---3--:R-:W-:Y:S01]  /*bf30*/  F2FP.BF16.PACK_AB R100, R174, R173 ;  /* 0x000000adae64723e */ /* 0x008fe200000010ff */
[C---:B------:R-:W-:Y:S03]  /*bf40*/  FMUL.FTZ R83, R3.reuse, R83 ;  /* 0x0000005303537220 */ /* 0x040fe60000410000 */
[----:B------:R-:W-:Y:S01]  /*bf50*/  FMUL.FTZ R93, R132, R93 ;  /* 0x0000005d845d7220 */ /* 0x000fe20000410000 */
[----:B----4-:R-:W-:Y:S01]  /*bf60*/  F2FP.BF16.PACK_AB R101, R176, R175 ;  /* 0x000000afb065723e */ /* 0x010fe200000010ff */
[C---:B------:R-:W-:Y:S02]  /*bf70*/  FMUL.FTZ R94, R3.reuse, R94 ;  /* 0x0000005e035e7220 */ /* 0x040fe40000410000 */
[C---:B------:R-:W-:Y:S01]  /*bf80*/  HMMA.16816.F32.BF16 R80, R128.reuse, R102, R80 ;  /* 0x000000668050723c */ /* 0x040fe20000041850 */
[----:B------:R-:W1:Y:S02]  /*bf90*/  MUFU.EX2 R178, R178 ;  /* 0x000000b200b27308 */ /* 0x000e640000000800 */
[C---:B------:R-:W-:Y:S01]  /*bfa0*/  FMUL.FTZ R95, R3.reuse, R95 ;  /* 0x0000005f035f7220 */ /* 0x040fe20000410000 */
[----:B-----5:R-:W-:Y:S01]  /*bfb0*/  LDSM.16.MT88.4 R144, [R135+UR4+0x3900] ;  /* 0x003900048790783b */ /* 0x020fe20008004200 */
[C---:B------:R-:W-:Y:S02]  /*bfc0*/  FMUL.FTZ R96, R132.reuse, R96 ;  /* 0x0000006084607220 */ /* 0x040fe40000410000 */
[C---:B------:R-:W-:Y:S01]  /*bfd0*/  FMUL.FTZ R97, R132.reuse, R97 ;  /* 0x0000006184617220 */ /* 0x040fe20000410000 */
[C---:B------:R-:W-:Y:S03]  /*bfe0*/  HMMA.16816.F32.BF16 R84, R128.reuse, R108, R84 ;  /* 0x0000006c8054723c */ /* 0x040fe60000041854 */
[----:B------:R-:W-:Y:S01]  /*bff0*/  MUFU.EX2 R179, R179 ;  /* 0x000000b300b37308 */ /* 0x000fe20000000800 */
[C---:B------:R-:W-:Y:S02]  /*c000*/  FMUL.FTZ R98, R3.reuse, R98 ;  /* 0x0000006203627220 */ /* 0x040fe40000410000 */
[C---:B------:R-:W-:Y:S02]  /*c010*/  FMUL.FTZ R99, R3.reuse, R99 ;  /* 0x0000006303637220 */ /* 0x040fe40000410000 */
[C---:B------:R-:W-:Y:S01]  /*c020*/  HMMA.16816.F32.BF16 R88, R128.reuse, R110, R88 ;  /* 0x0000006e8058723c */ /* 0x040fe20000041858 */
[----:B------:R-:W2:Y:S03]  /*c030*/  LDSM.16.MT88.4 R108, [R133+0x900] ;  /* 0x00090000856c783b */ /* 0x000ea60000004200 */
[----:B------:R-:W-:Y:S01]  /*c040*/  FFMA.FTZ R172, R132, R205, R172 ;  /* 0x000000cd84ac7223 */ /* 0x000fe200000100ac */
[----:B------:R-:W3:Y:S01]  /*c050*/  MUFU.EX2 R180, R180 ;  /* 0x000000b400b47308 */ /* 0x000ee20000000800 */
[----:B------:R-:W-:Y:S02]  /*c060*/  FFMA.FTZ R168, R3, R206, R168 ;  /* 0x000000ce03a87223 */ /* 0x000fe400000100a8 */
[C---:B------:R-:W-:Y:S04]  /*c070*/  HMMA.16816.F32.BF16 R92, R128.reuse, R104, R92 ;  /* 0x00000068805c723c */ /* 0x040fe8000004185c */
[----:B-1----:R-:W-:Y:S01]  /*c080*/  F2FP.BF16.PACK_AB R102, R178, R177 ;  /* 0x000000b1b266723e */ /* 0x002fe200000010ff */
[----:B------:R-:W-:Y:S02]  /*c090*/  FADD.FTZ R171, R171, R172 ;  /* 0x000000acabab7221 */ /* 0x000fe40000010000 */
[----:B------:R-:W1:Y:S01]  /*c0a0*/  MUFU.EX2 R181, R181 ;  /* 0x000000b500b57308 */ /* 0x000e620000000800 */
[----:B------:R-:W-:Y:S01]  /*c0b0*/  HMMA.16816.F32.BF16 R96, R128, R106, R96 ;  /* 0x0000006a8060723c */ /* 0x000fe20000041860 */
[----:B------:R-:W4:Y:S03]  /*c0c0*/  LDSM.16.MT88.4 R104, [R164+0x2900] ;  /* 0x00290000a468783b */ /* 0x000f260000004200 */
[----:B------:R-:W-:Y:S01]  /*c0d0*/  FADD.FTZ R167, R167, R168 ;  /* 0x000000a8a7a77221 */ /* 0x000fe20000010000 */
[----:B---3--:R-:W-:Y:S07]  /*c0e0*/  F2FP.BF16.PACK_AB R103, R180, R179 ;  /* 0x000000b3b467723e */ /* 0x008fee00000010ff */
[C---:B------:R-:W-:Y:S08]  /*c0f0*/  HMMA.16816.F32.BF16 R4, R100.reuse, R112, R4 ;  /* 0x000000706404723c */ /* 0x040ff00000041804 */
[C---:B------:R-:W-:Y:S01]  /*c100*/  HMMA.16816.F32.BF16 R8, R100.reuse, R114, R8 ;  /* 0x000000726408723c */ /* 0x040fe20000041808 */
[----:B------:R-:W-:Y:S07]  /*c110*/  LDSM.16.MT88.4 R112, [R133+0x4900] ;  /* 0x004900008570783b */ /* 0x000fee0000004200 */
[C---:B--2---:R-:W-:Y:S08]  /*c120*/  HMMA.16816.F32.BF16 R12, R100.reuse, R108, R12 ;  /* 0x0000006c640c723c */ /* 0x044ff0000004180c */
[C---:B------:R-:W-:Y:S01]  /*c130*/  HMMA.16816.F32.BF16 R16, R100.reuse, R110, R16 ;  /* 0x0000006e6410723c */ /* 0x040fe20000041810 */
[----:B------:R-:W2:Y:S07]  /*c140*/  LDSM.16.MT88.4 R108, [R135+UR4+0x4900] ;  /* 0x00490004876c783b */ /* 0x000eae0008004200 */
        /* <DEDUP_REMOVED lines=13> */
[----:B------:R-:W-:Y:S01]  /*c220*/  F2FP.BF16.PACK_AB R138, R227, R226 ;  /* 0x000000e2e38a723e */ /* 0x000fe200000010ff */
[C---:B------:R-:W-:Y:S04]  /*c230*/  HMMA.16816.F32.BF16 R52, R100.reuse, R140, R52 ;  /* 0x0000008c6434723c */ /* 0x040fe80000041834 */
[----:B------:R-:W-:Y:S04]  /*c240*/  F2FP.BF16.PACK_AB R139, R229, R228 ;  /* 0x000000e4e58b723e */ /* 0x000fe800000010ff */
[C---:B------:R-:W-:Y:S01]  /*c250*/  HMMA.16816.F32.BF16 R56, R100.reuse, R142, R56 ;  /* 0x0000008e6438723c */ /* 0x040fe20000041838 */
[----:B------:R-:W-:Y:S07]  /*c260*/  LDSM.16.MT88.4 R140, [R164+0x1900] ;  /* 0x00190000a48c783b */ /* 0x000fee0000004200 */
[C---:B----4-:R-:W-:Y:S08]  /*c270*/  HMMA.16816.F32.BF16 R60, R100.reuse, R104, R60 ;  /* 0x00000068643c723c */ /* 0x050ff0000004183c */
[C---:B------:R-:W-:Y:S01]  /*c280*/  HMMA.16816.F32.BF16 R64, R100.reuse, R106, R64 ;  /* 0x0000006a6440723c */ /* 0x040fe20000041840 */
[----:B------:R-:W3:Y:S07]  /*c290*/  LDSM.16.MT88.4 R104, [R134+UR4+0x4900] ;  /* 0x004900048668783b */ /* 0x000eee0008004200 */
[C---:B--2---:R-:W-:Y:S08]  /*c2a0*/  HMMA.16816.F32.BF16 R68, R100.reuse, R108, R68 ;  /* 0x0000006c6444723c */ /* 0x044ff00000041844 */
[C---:B------:R-:W-:Y:S01]  /*c2b0*/  HMMA.16816.F32.BF16 R72, R100.reuse, R110, R72 ;  /* 0x0000006e6448723c */ /* 0x040fe20000041848 */
[----:B------:R-:W2:Y:S07]  /*c2c0*/  LDSM.16.MT88.4 R108, [R135+UR4+0x1100] ;  /* 0x00110004876c783b */ /* 0x000eae0008004200 */
[C---:B------:R-:W-:Y:S08]  /*c2d0*/  HMMA.16816.F32.BF16 R76, R100.reuse, R112, R76 ;  /* 0x00000070644c723c */ /* 0x040ff0000004184c */
[C---:B------:R-:W-:Y:S01]  /*c2e0*/  HMMA.16816.F32.BF16 R80, R100.reuse, R114, R80 ;  /* 0x000000726450723c */ /* 0x040fe20000041850 */
[----:B------:R-:W4:Y:S07]  /*c2f0*/  LDSM.16.MT88.4 R112, [R134+UR4+0x1100] ;  /* 0x001100048670783b */ /* 0x000f2e0008004200 */
[C---:B---3--:R-:W-:Y:S08]  /*c300*/  HMMA.16816.F32.BF16 R84, R100.reuse, R104, R84 ;  /* 0x000000686454723c */ /* 0x048ff00000041854 */
[C---:B------:R-:W-:Y:S01]  /*c310*/  HMMA.16816.F32.BF16 R88, R100.reuse, R106, R88 ;  /* 0x0000006a6458723c */ /* 0x040fe20000041858 */
[----:B------:R-:W3:Y:S07]  /*c320*/  LDSM.16.MT88.4 R104, [R135+UR4+0x3100] ;  /* 0x003100048768783b */ /* 0x000eee0008004200 */
[C---:B------:R-:W-:Y:S08]  /*c330*/  HMMA.16816.F32.BF16 R92, R100.reuse, R116, R92 ;  /* 0x00000074645c723c */ /* 0x040ff0000004185c */
[----:B------:R-:W-:Y:S01]  /*c340*/  HMMA.16816.F32.BF16 R96, R100, R118, R96 ;  /* 0x000000766460723c */ /* 0x000fe20000041860 */
[----:B------:R-:W5:Y:S06]  /*c350*/  LDSM.16.MT88.4 R116, [R133+0x3100] ;  /* 0x003100008574783b */ /* 0x000f6c0000004200 */
[----:B-1----:R-:W-:Y:S02]  /*c360*/  F2FP.BF16.PACK_AB R100, R182, R181 ;  /* 0x000000b5b664723e */ /* 0x002fe400000010ff */
[----:B------:R-:W-:Y:S03]  /*c370*/  F2FP.BF16.PACK_AB R101, R190, R183 ;  /* 0x000000b7be65723e */ /* 0x000fe600000010ff */
[----:B------:R-:W-:Y:S02]  /*c380*/  F2FP.BF16.PACK_AB R102, R219, R218 ;  /* 0x000000dadb66723e */ /* 0x000fe400000010ff */
[----:B------:R-:W-:Y:S07]  /*c390*/  F2FP.BF16.PACK_AB R103, R221, R220 ;  /* 0x000000dcdd67723e */ /* 0x000fee00000010ff */
[C---:B--2---:R-:W-:Y:S08]  /*c3a0*/  HMMA.16816.F32.BF16 R4, R100.reuse, R108, R4 ;  /* 0x0000006c6404723c */ /* 0x044ff00000041804 */
[C---:B------:R-:W-:Y:S01]  /*c3b0*/  HMMA.16816.F32.BF16 R8, R100.reuse, R110, R8 ;  /* 0x0000006e6408723c */ /* 0x040fe20000041808 */
[----:B------:R-:W1:Y:S07]  /*c3c0*/  LDSM.16.MT88.4 R108, [R134+UR4+0x3100] ;  /* 0x00310004866c783b */ /* 0x000e6e0008004200 */
[C---:B------:R-:W-:Y:S08]  /*c3d0*/  HMMA.16816.F32.BF16 R12, R100.reuse, R120, R12 ;  /* 0x00000078640c723c */ /* 0x040ff0000004180c */
[C---:B------:R-:W-:Y:S08]  /*c3e0*/  HMMA.16816.F32.BF16 R16, R100.reuse, R122, R16 ;  /* 0x0000007a6410723c */ /* 0x040ff00000041810 */
[C---:B----4-:R-:W-:Y:S08]  /*c3f0*/  HMMA.16816.F32.BF16 R20, R100.reuse, R112, R20 ;  /* 0x000000706414723c */ /* 0x050ff00000041814 */
[C---:B------:R-:W-:Y:S01]  /*c400*/  HMMA.16816.F32.BF16 R24, R100.reuse, R114, R24 ;  /* 0x000000726418723c */ /* 0x040fe20000041818 */
[----:B------:R-:W2:Y:S07]  /*c410*/  LDSM.16.MT88.4 R112, [R164+0x3100] ;  /* 0x00310000a470783b */ /* 0x000eae0000004200 */
[C---:B------:R-:W-:Y:S08]  /*c420*/  HMMA.16816.F32.BF16 R28, R100.reuse, R124, R28 ;  /* 0x0000007c641c723c */ /* 0x040ff0000004181c */
[C---:B------:R-:W-:Y:S01]  /*c430*/  HMMA.16816.F32.BF16 R32, R100.reuse, R126, R32 ;  /* 0x0000007e6420723c */ /* 0x040fe20000041820 */
[----:B------:R-:W-:Y:S07]  /*c440*/  LDSM.16.MT88.4 R124, [R135+UR4+0x1900] ;  /* 0x00190004877c783b */ /* 0x000fee0008004200 */
[C---:B---3--:R-:W-:Y:S08]  /*c450*/  HMMA.16816.F32.BF16 R36, R100.reuse, R104, R36 ;  /* 0x000000686424723c */ /* 0x048ff00000041824 */
[C---:B------:R-:W-:Y:S01]  /*c460*/  HMMA.16816.F32.BF16 R40, R100.reuse, R106, R40 ;  /* 0x0000006a6428723c */ /* 0x040fe20000041828 */
[----:B------:R-:W3:Y:S07]  /*c470*/  LDSM.16.MT88.4 R104, [R135+UR4+0x5100] ;  /* 0x005100048768783b */ /* 0x000eee0008004200 */
[C---:B-----5:R-:W-:Y:S08]  /*c480*/  HMMA.16816.F32.BF16 R44, R100.reuse, R116, R44 ;  /* 0x00000074642c723c */ /* 0x060ff0000004182c */
[C---:B------:R-:W-:Y:S01]  /*c490*/  HMMA.16816.F32.BF16 R48, R100.reuse, R118, R48 ;  /* 0x000000766430723c */ /* 0x040fe20000041830 */
[----:B------:R-:W4:Y:S07]  /*c4a0*/  LDSM.16.MT88.4 R116, [R133+0x5100] ;  /* 0x005100008574783b */ /* 0x000f2e0000004200 */
[C---:B-1----:R-:W-:Y:S08]  /*c4b0*/  HMMA.16816.F32.BF16 R52, R100.reuse, R108, R52 ;  /* 0x0000006c6434723c */ /* 0x042ff00000041834 */
[C---:B------:R-:W-:Y:S01]  /*c4c0*/  HMMA.16816.F32.BF16 R56, R100.reuse, R110, R56 ;  /* 0x0000006e6438723c */ /* 0x040fe20000041838 */
[----:B------:R-:W1:Y:S07]  /*c4d0*/  LDSM.16.MT88.4 R108, [R134+UR4+0x5100] ;  /* 0x00510004866c783b */ /* 0x000e6e0008004200 */
[C---:B--2---:R-:W-:Y:S08]  /*c4e0*/  HMMA.16816.F32.BF16 R60, R100.reuse, R112, R60 ;  /* 0x00000070643c723c */ /* 0x044ff0000004183c */
[C---:B------:R-:W-:Y:S01]  /*c4f0*/  HMMA.16816.F32.BF16 R64, R100.reuse, R114, R64 ;  /* 0x000000726440723c */ /* 0x040fe20000041840 */
[----:B------:R-:W2:Y:S07]  /*c500*/  LDSM.16.MT88.4 R112, [R164+0x5100] ;  /* 0x00510000a470783b */ /* 0x000eae0000004200 */
[C---:B---3--:R-:W-:Y:S08]  /*c510*/  HMMA.16816.F32.BF16 R68, R100.reuse, R104, R68 ;  /* 0x000000686444723c */ /* 0x048ff00000041844 */
[C---:B------:R-:W-:Y:S01]  /*c520*/  HMMA.16816.F32.BF16 R72, R100.reuse, R106, R72 ;  /* 0x0000006a6448723c */ /* 0x040fe20000041848 */
[----:B------:R-:W-:Y:S07]  /*c530*/  LDSM.16.MT88.4 R104, [R134+UR4+0x1900] ;  /* 0x001900048668783b */ /* 0x000fee0008004200 */
[C---:B----4-:R-:W-:Y:S08]  /*c540*/  HMMA.16816.F32.BF16 R76, R100.reuse, R116, R76 ;  /* 0x00000074644c723c */ /* 0x050ff0000004184c */
[C---:B------:R-:W-:Y:S01]  /*c550*/  HMMA.16816.F32.BF16 R80, R100.reuse, R118, R80 ;  /* 0x000000766450723c */ /* 0x040fe20000041850 */
[----:B------:R-:W3:Y:S07]  /*c560*/  LDSM.16.MT88.4 R116, [R133+0x1900] ;  /* 0x001900008574783b */ /* 0x000eee0000004200 */
[C---:B-1----:R-:W-:Y:S08]  /*c570*/  HMMA.16816.F32.BF16 R84, R100.reuse, R108, R84 ;  /* 0x0000006c6454723c */ /* 0x042ff00000041854 */
[C---:B------:R-:W-:Y:S08]  /*c580*/  HMMA.16816.F32.BF16 R88, R100.reuse, R110, R88 ;  /* 0x0000006e6458723c */ /* 0x040ff00000041858 */
[C---:B--2---:R-:W-:Y:S08]  /*c590*/  HMMA.16816.F32.BF16 R92, R100.reuse, R112, R92 ;  /* 0x00000070645c723c */ /* 0x044ff0000004185c */
[----:B------:R-:W-:Y:S08]  /*c5a0*/  HMMA.16816.F32.BF16 R96, R100, R114, R96 ;  /* 0x000000726460723c */ /* 0x000ff00000041860 */
[C---:B------:R-:W-:Y:S08]  /*c5b0*/  HMMA.16816.F32.BF16 R128, R136.reuse, R124, R4 ;  /* 0x0000007c8880723c */ /* 0x040ff00000041804 */
[C---:B------:R-:W-:Y:S01]  /*c5c0*/  HMMA.16816.F32.BF16 R124, R136.reuse, R126, R8 ;  /* 0x0000007e887c723c */ /* 0x040fe20000041808 */
[----:B------:R-:W1:Y:S07]  /*c5d0*/  LDSM.16.MT88.4 R8, [R133+0x5900] ;  /* 0x005900008508783b */ /* 0x000e6e0000004200 */
[C---:B---3--:R-:W-:Y:S01]  /*c5e0*/  HMMA.16816.F32.BF16 R120, R136.reuse, R116, R12 ;  /* 0x000000748878723c */ /* 0x048fe2000004180c */
[----:B------:R-:W2:Y:S07]  /*c5f0*/  LDSM.16.MT88.4 R12, [R134+UR4+0x5900] ;  /* 0x00590004860c783b */ /* 0x000eae0008004200 */
[C---:B------:R-:W-:Y:S01]  /*c600*/  HMMA.16816.F32.BF16 R116, R136.reuse, R118, R16 ;  /* 0x000000768874723c */ /* 0x040fe20000041810 */
[----:B------:R-:W3:Y:S07]  /*c610*/  LDSM.16.MT88.4 R16, [R164+0x5900] ;  /* 0x00590000a410783b */ /* 0x000eee0000004200 */
[C---:B------:R-:W-:Y:S07]  /*c620*/  HMMA.16816.F32.BF16 R112, R136.reuse, R104, R20 ;  /* 0x000000688870723c */ /* 0x040fee0000041814 */
[----:B------:R-:W-:Y:S01]  /*c630*/  FADD.FTZ R20, R166, R167 ;  /* 0x000000a7a6147221 */ /* 0x000fe20000010000 */
        /* <DEDUP_REMOVED lines=21> */
[----:B------:R-:W-:Y:S02]  /*c790*/  FADD.FTZ R8, R169, R8 ;  /* 0x00000008a9087221 */ /* 0x000fe40000010000 */
[----:B------:R-:W-:Y:S02]  /*c7a0*/  FADD.FTZ R9, R183, R180 ;  /* 0x000000b4b7097221 */ /* 0x000fe40000010000 */
[----:B------:R-:W-:Y:S01]  /*c7b0*/  FADD.FTZ R173, R173, R8 ;  /* 0x00000008adad7221 */ /* 0x000fe20000010000 */
[C---:B--2---:R-:W-:Y:S03]  /*c7c0*/  HMMA.16816.F32.BF16 R84, R136.reuse, R12, R84 ;  /* 0x0000000c8854723c */ /* 0x044fe60000041854 */
[----:B------:R-:W-:Y:S02]  /*c7d0*/  FADD.FTZ R174, R174, R173 ;  /* 0x000000adaeae7221 */ /* 0x000fe40000010000 */
[----:B------:R-:W-:Y:S02]  /*c7e0*/  FADD.FTZ R9, R190, R9 ;  /* 0x00000009be097221 */ /* 0x000fe40000010000 */
[----:B------:R-:W-:Y:S01]  /*c7f0*/  FADD.FTZ R177, R177, R174 ;  /* 0x000000aeb1b17221 */ /* 0x000fe20000010000 */
[C---:B------:R-:W-:Y:S04]  /*c800*/  HMMA.16816.F32.BF16 R88, R136.reuse, R14, R88 ;  /* 0x0000000e8858723c */ /* 0x040fe80000041858 */
[----:B------:R-:W-:Y:S02]  /*c810*/  FADD.FTZ R178, R178, R177 ;  /* 0x000000b1b2b27221 */ /* 0x000fe40000010000 */
[----:B------:R-:W-:Y:S02]  /*c820*/  FADD.FTZ R220, R220, R9 ;  /* 0x00000009dcdc7221 */ /* 0x000fe40000010000 */
[----:B------:R-:W-:Y:S01]  /*c830*/  FADD.FTZ R3, R181, R178 ;  /* 0x000000b2b5037221 */ /* 0x000fe20000010000 */
[C---:B---3--:R-:W-:Y:S03]  /*c840*/  HMMA.16816.F32.BF16 R92, R136.reuse, R16, R92 ;  /* 0x00000010885c723c */ /* 0x048fe6000004185c */
[----:B------:R-:W-:Y:S02]  /*c850*/  FADD.FTZ R3, R182, R3 ;  /* 0x00000003b6037221 */ /* 0x000fe40000010000 */
[----:B------:R-:W-:Y:S02]  /*c860*/  FADD.FTZ R221, R221, R220 ;  /* 0x000000dcdddd7221 */ /* 0x000fe40000010000 */
[----:B------:R-:W-:Y:S01]  /*c870*/  FADD.FTZ R218, R218, R3 ;  /* 0x00000003dada7221 */ /* 0x000fe20000010000 */
[----:B------:R-:W-:Y:S01]  /*c880*/  IADD3 R3, R210, -0x2, RZ ;  /* 0xfffffffed2037810 */ /* 0x000fe20007ffe0ff */
[----:B------:R-:W-:Y:S01]  /*c890*/  FADD.FTZ R224, R224, R221 ;  /* 0x000000dde0e07221 */ /* 0x000fe20000010000 */
[----:B------:R-:W-:Y:S03]  /*c8a0*/  HMMA.16816.F32.BF16 R96, R136, R18, R96 ;  /* 0x000000128860723c */ /* 0x000fe60000041860 */
[----:B------:R-:W-:Y:S01]  /*c8b0*/  FADD.FTZ R219, R219, R218 ;  /* 0x000000dadbdb7221 */ /* 0x000fe20000010000 */
[----:B------:R-:W-:Y:S01]  /*c8c0*/  ISETP.GE.AND P0, PT, R3, UR11, PT ;  /* 0x0000000b03007c0c */ /* 0x000fe2000bf06270 */
[----:B------:R-:W-:Y:S02]  /*c8d0*/  FADD.FTZ R225, R225, R224 ;  /* 0x000000e0e1e17221 */ /* 0x000fe40000010000 */
[----:B------:R-:W-:Y:S02]  /*c8e0*/  FADD.FTZ R222, R222, R219 ;  /* 0x000000dbdede7221 */ /* 0x000fe40000010000 */
[----:B------:R-:W-:Y:S03]  /*c8f0*/  FADD.FTZ R206, R228, R225 ;  /* 0x000000e1e4ce7221 */ /* 0x000fe60000010000 */
[----:B------:R-:W-:Y:S02]  /*c900*/  FADD.FTZ R223, R223, R222 ;  /* 0x000000dedfdf7221 */ /* 0x000fe40000010000 */
[----:B------:R-:W-:Y:S02]  /*c910*/  FADD.FTZ R206, R229, R206 ;  /* 0x000000cee5ce7221 */ /* 0x000fe40000010000 */
[----:B------:R-:W-:Y:S04]  /*c920*/  FADD.FTZ R226, R226, R223 ;  /* 0x000000dfe2e27221 */ /* 0x000fe80000010000 */
[----:B------:R-:W-:Y:S01]  /*c930*/  FADD.FTZ R205, R227, R226 ;  /* 0x000000e2e3cd7221 */ /* 0x000fe20000010000 */
[----:B------:R-:W-:-:S05]  /*c940*/  @!P0 BRA `(.L_x_1990) ;  /* 0x0000040000008947 */ /* 0x000fca0003800000 */
[----:B------:R-:W-:Y:S01]  /*c950*/  ISETP.NE.AND P1, PT, R195, 0x1, PT ;  /* 0x00000001c300780c */ /* 0x000fe20003f25270 */
[----:B------:R-:W-:Y:S01]  /*c960*/  IMAD R6, R210, 0x40, R202 ;  /* 0x00000040d2067824 */ /* 0x000fe200078e02ca */
[----:B------:R-:W-:Y:S01]  /*c970*/  IADD3 R12, -R214, 0x10, RZ ;  /* 0x00000010d60c7810 */ /* 0x000fe20007ffe1ff */
[----:B------:R-:W-:Y:S01]  /*c980*/  IMAD.MOV.U32 R198, RZ, RZ, RZ ;  /* 0x000000ffffc67224 */ /* 0x000fe200078e00ff */
[----:B------:R-:W-:Y:S02]  /*c990*/  IADD3 R11, -R211, 0x10, RZ ;  /* 0x00000010d30b7810 */ /* 0x000fe40007ffe1ff */
[----:B------:R-:W-:Y:S02]  /*c9a0*/  IADD3 R199, R6, -0x80, R201 ;  /* 0xffffff8006c77810 */ /* 0x000fe40007ffe0c9 */
[----:B------:R-:W-:Y:S02]  /*c9b0*/  LOP3.LUT R12, R12, 0xf, RZ, 0xc0, !PT ;  /* 0x0000000f0c0c7812 */ /* 0x000fe400078ec0ff */
[----:B------:R-:W-:Y:S01]  /*c9c0*/  LOP3.LUT R11, R11, 0xf, RZ, 0xc0, !PT ;  /* 0x0000000f0b0b7812 */ /* 0x000fe200078ec0ff */
[----:B------:R-:W-:Y:S02]  /*c9d0*/  IMAD.MOV.U32 R3, RZ, RZ, R199 ;  /* 0x000000ffff037224 */ /* 0x000fe400078e00c7 */
[----:B------:R-:W-:Y:S05]  /*c9e0*/  @P1 IMAD.HI.U32 R6, R199, c[0x0][0x2bc], RZ ;  /* 0x0000af00c7061a27 */ /* 0x000fea00078e00ff */
        /* <DEDUP_REMOVED lines=54> */
.L_x_1990:
[----:B------:R-:W-:Y:S01]  /*cd50*/  UIADD3 UR4, UR5, 0x1, URZ ;  /* 0x0000000105047890 */ /* 0x000fe2000fffe03f */
[----:B------:R-:W0:Y:S01]  /*cd60*/  LDGDEPBAR ;  /* 0x00000000000079af */ /* 0x000e220000000000 */
[----:B------:R-:W-:Y:S01]  /*cd70*/  UISETP.GE.AND UP2, UPT, UR5, 0x1, UPT ;  /* 0x000000010500788c */ /* 0x000fe2000bf46270 */
[C---:B------:R-:W-:Y:S01]  /*cd80*/  ISETP.GT.AND P0, PT, R210.reuse, R217, PT ;  /* 0x000000d9d200720c */ /* 0x040fe20003f04270 */
[----:B------:R-:W-:Y:S01]  /*cd90*/  IMAD.MOV.U32 R3, RZ, RZ, R0 ;  /* 0x000000ffff037224 */ /* 0x000fe200078e0000 */
[----:B------:R-:W-:Y:S01]  /*cda0*/  IADD3 R210, R210, -0x1, RZ ;  /* 0xffffffffd2d27810 */ /* 0x000fe20007ffe0ff */
[----:B------:R-:W-:Y:S01]  /*cdb0*/  USEL UR5, UR4, URZ, !UP2 ;  /* 0x0000003f04057287 */ /* 0x000fe2000d000000 */
[----:B------:R-:W-:Y:S09]  /*cdc0*/  IMAD.MOV.U32 R133, RZ, RZ, R2 ;  /* 0x000000ffff857224 */ /* 0x000ff200078e0002 */
[----:B------:R-:W-:-:S05]  /*cdd0*/  @P0 BRA `(.L_x_1991) ;  /* 0xffffd03000000947 */ /* 0x000fca000383ffff */
.L_x_1988:
[----:B------:R-:W-:-:S13]  /*cde0*/  ISETP.GE.AND P0, PT, R210, UR11, PT ;  /* 0x0000000bd2007c0c */ /* 0x000fda000bf06270 */
[----:B------:R-:W-:Y:S05]  /*cdf0*/  @!P0 BRA `(.L_x_1992) ;  /* 0x00003a6000008947 */ /* 0x000fea0003800000 */
[----:B------:R-:W-:Y:S01]  /*ce00*/  IMAD.MOV.U32 R3, RZ, RZ, R0 ;  /* 0x000000ffff037224 */ /* 0x000fe200078e0000 */
[----:B------:R-:W-:Y:S01]  /*ce10*/  SHF.R.S32.HI R0, RZ, 0x1f, R207 ;  /* 0x0000001fff007819 */ /* 0x000fe200000114cf */
[----:B------:R-:W-:Y:S01]  /*ce20*/  IMAD.MOV.U32 R190, RZ, RZ, 0x40 ;  /* 0x00000040ffbe7424 */ /* 0x000fe200078e00ff */
[----:B------:R-:W-:Y:S01]  /*ce30*/  LOP3.LUT P0, RZ, R209, 0x4, RZ, 0xc0, !PT ;  /* 0x00000004d1ff7812 */ /* 0x000fe2000780c0ff */
[C---:B------:R-:W-:Y:S01]  /*ce40*/  IMAD.SHL.U32 R208, R207.reuse, 0x2, RZ ;  /* 0x00000002cfd07824 */ /* 0x040fe200078e00ff */
[----:B-1----:R-:W-:Y:S01]  /*ce50*/  SHF.R.S32.HI R5, RZ, 0x1f, R192 ;  /* 0x0000001fff057819 */ /* 0x002fe200000114c0 */
[----:B------:R-:W-:Y:S01]  /*ce60*/  IMAD.MOV.U32 R132, RZ, RZ, R2 ;  /* 0x000000ffff847224 */ /* 0x000fe200078e0002 */
[----:B------:R-:W-:Y:S01]  /*ce70*/  SHF.L.U64.HI R193, R207, 0x1, R0 ;  /* 0x00000001cfc17819 */ /* 0x000fe20000010200 */
[C---:B------:R-:W-:Y:S01]  /*ce80*/  IMAD.SHL.U32 R209, R192.reuse, 0x2, RZ ;  /* 0x00000002c0d17824 */ /* 0x040fe200078e00ff */
[----:B------:R-:W-:Y:S02]  /*ce90*/  SHF.L.U64.HI R207, R192, 0x1, R5 ;  /* 0x00000001c0cf7819 */ /* 0x000fe40000010205 */
[----:B------:R-:W-:-:S02]  /*cea0*/  SEL R190, R190, 0xffffffc0, !P0 ;  /* 0xffffffc0bebe7807 */ /* 0x000fc40004000000 */
.L_x_2003:
        /* <DEDUP_REMOVED lines=31> */
[----:B------:R-:W5:Y:S01]  /*d0a0*/  SHFL.IDX PT, R9, R21, RZ, 0x181f ;  /* 0x00181fff15097589 */ /* 0x000f6200000e0000 */
[----:B------:R-:W-:Y:S02]  /*d0b0*/  IMAD.U32 R5, RZ, RZ, UR15 ;  /* 0x0000000fff057e24 */ /* 0x000fe4000f8e00ff */
[----:B------:R-:W-:Y:S01]  /*d0c0*/  IMAD.SHL.U32 R0, R194, 0x2, RZ ;  /* 0x00000002c2007824 */ /* 0x000fe200078e00ff */
[----:B------:R-:W4:Y:S01]  /*d0d0*/  SHFL.IDX PT, R6, R20, RZ, 0x181f ;  /* 0x00181fff14067589 */ /* 0x000f2200000e0000 */
[----:B------:R-:W-:Y:S03]  /*d0e0*/  IMAD R5, R5, 0x6000, R196 ;  /* 0x0000600005057824 */ /* 0x000fe600078e02c4 */
[----:B------:R-:W3:Y:S04]  /*d0f0*/  SHFL.IDX PT, R7, R21, 0x1, 0x181f ;  /* 0x00381f0015077f89 */ /* 0x000ee800000e0000 */
[----:B------:R-:W2:Y:S01]  /*d100*/  SHFL.IDX PT, R4, R20, 0x1, 0x181f ;  /* 0x00381f0014047f89 */ /* 0x000ea200000e0000 */
[C---:B-----5:R-:W-:Y:S02]  /*d110*/  IADD3 R10, P0, R9.reuse, R208, RZ ;  /* 0x000000d0090a7210 */ /* 0x060fe40007f1e0ff */
[C---:B------:R-:W-:Y:S02]  /*d120*/  IADD3 R8, P2, R9.reuse, R209, RZ ;  /* 0x000000d109087210 */ /* 0x040fe40007f5e0ff */
[C---:B----4-:R-:W-:Y:S02]  /*d130*/  IADD3.X R11, R6.reuse, R193, RZ, P0, !PT ;  /* 0x000000c1060b7210 */ /* 0x050fe400007fe4ff */
[-C--:B------:R-:W-:Y:S01]  /*d140*/  IADD3 R12, P1, R9, R0.reuse, RZ ;  /* 0x00000000090c7210 */ /* 0x080fe20007f3e0ff */
[C---:B------:R-:W-:Y:S01]  /*d150*/  IMAD.X R9, R6.reuse, 0x1, R207, P2 ;  /* 0x0000000106097824 */ /* 0x040fe200010e06cf */
[C---:B---3--:R-:W-:Y:S01]  /*d160*/  IADD3 R14, P0, R7.reuse, R0, RZ ;  /* 0x00000000070e7210 */ /* 0x048fe20007f1e0ff */
[----:B------:R3:W-:Y:S02]  /*d170*/  LDGSTS.E.BYPASS.LTC128B.128 [R5], [R10.64], !P5 ;  /* 0x000000000a057fae */ /* 0x0007e4000e901d54 */
[----:B------:R-:W-:Y:S01]  /*d180*/  IMAD.X R13, R6, 0x1, R2, P1 ;  /* 0x00000001060d7824 */ /* 0x000fe200008e0602 */
[C---:B------:R-:W-:Y:S01]  /*d190*/  IADD3 R6, P1, R7.reuse, R208, RZ ;  /* 0x000000d007067210 */ /* 0x040fe20007f3e0ff */
[----:B------:R3:W-:Y:S01]  /*d1a0*/  LDGSTS.E.BYPASS.LTC128B.128 [R5+0x2000], [R8.64], !P4 ;  /* 0x0200000008057fae */ /* 0x0007e2000e101d54 */
[C---:B--2---:R-:W-:Y:S02]  /*d1b0*/  IADD3.X R15, R4.reuse, R2, RZ, P0, !PT ;  /* 0x00000002040f7210 */ /* 0x044fe400007fe4ff */
[----:B------:R-:W-:Y:S01]  /*d1c0*/  IADD3 R20, P0, R7, R209, RZ ;  /* 0x000000d107147210 */ /* 0x000fe20007f1e0ff */
[----:B------:R3:W-:Y:S01]  /*d1d0*/  LDGSTS.E.BYPASS.LTC128B.128 [R5+0x4000], [R12.64], !P6 ;  /* 0x040000000c057fae */ /* 0x0007e2000f101d54 */
[C---:B------:R-:W-:Y:S02]  /*d1e0*/  IMAD.X R7, R4.reuse, 0x1, R193, P1 ;  /* 0x0000000104077824 */ /* 0x040fe400008e06c1 */
[----:B------:R-:W-:Y:S03]  /*d1f0*/  IADD3.X R21, R4, R207, RZ, P0, !PT ;  /* 0x000000cf04157210 */ /* 0x000fe600007fe4ff */
[----:B------:R3:W-:Y:S04]  /*d200*/  LDGSTS.E.BYPASS.LTC128B.128 [R5+0x1000], [R6.64], !P5 ;  /* 0x0100000006057fae */ /* 0x0007e8000e901d54 */
[----:B------:R3:W-:Y:S04]  /*d210*/  LDGSTS.E.BYPASS.LTC128B.128 [R5+0x3000], [R20.64], !P4 ;  /* 0x0300000014057fae */ /* 0x0007e8000e101d54 */
[----:B------:R3:W-:Y:S02]  /*d220*/  LDGSTS.E.BYPASS.LTC128B.128 [R5+0x5000], [R14.64], !P6 ;  /* 0x050000000e057fae */ /* 0x0007e4000f101d54 */
.L_x_1993:
[C---:B--23--:R-:W-:Y:S01]  /*d230*/  HMMA.16816.F32.BF16 R4, R136.reuse, R140, RZ ;  /* 0x0000008c8804723c */ /* 0x04cfe200000418ff */
[----:B------:R-:W-:Y:S01]  /*d240*/  LDSM.16.M88.4 R172, [R133+0xf900] ;  /* 0x00f9000085ac783b */ /* 0x000fe20000000200 */
[----:B------:R-:W-:Y:S01]  /*d250*/  PLOP3.LUT P1, PT, PT, PT, UP1, 0x80, 0x0 ;  /* 0x000000000000781c */ /* 0x000fe20003f2f018 */
[----:B------:R-:W-:Y:S01]  /*d260*/  UIADD3 UR6, UR15, 0x1, URZ ;  /* 0x000000010f067890 */ /* 0x000fe2000fffe03f */
[C---:B------:R-:W-:Y:S01]  /*d270*/  IADD3 R0, R190.reuse, R165, RZ ;  /* 0x000000a5be007210 */ /* 0x040fe20007ffe0ff */
[----:B------:R-:W-:Y:S01]  /*d280*/  UISETP.GE.AND UP2, UPT, UR15, 0x1, UPT ;  /* 0x000000010f00788c */ /* 0x000fe2000bf46270 */
[C---:B------:R-:W-:Y:S02]  /*d290*/  IADD3 R2, R190.reuse, R133, RZ ;  /* 0x00000085be027210 */ /* 0x040fe40007ffe0ff */
[C---:B------:R-:W-:Y:S01]  /*d2a0*/  HMMA.16816.F32.BF16 R8, R136.reuse, R142, RZ ;  /* 0x0000008e8808723c */ /* 0x040fe200000418ff */
[----:B------:R-:W-:Y:S01]  /*d2b0*/  LDSM.16.M88.4 R140, [R0+0xc100] ;  /* 0x00c10000008c783b */ /* 0x000fe20000000200 */
[----:B------:R-:W-:Y:S01]  /*d2c0*/  PLOP3.LUT P0, PT, PT, PT, UP1, 0x80, 0x0 ;  /* 0x000000000000781c */ /* 0x000fe20003f0f018 */
[----:B------:R-:W-:Y:S05]  /*d2d0*/  USEL UR15, UR6, URZ, !UP2 ;  /* 0x0000003f060f7287 */ /* 0x000fea000d000000 */
[C---:B----4-:R-:W-:Y:S01]  /*d2e0*/  HMMA.16816.F32.BF16 R12, R136.reuse, R16, RZ ;  /* 0x00000010880c723c */ /* 0x050fe200000418ff */
[----:B------:R-:W-:Y:S07]  /*d2f0*/  LDSM.16.M88.4 R164, [R0+0xc900] ;  /* 0x00c9000000a4783b */ /* 0x000fee0000000200 */
        /* <DEDUP_REMOVED lines=9> */
[----:B------:R-:W1:Y:S07]  /*d390*/  LDSM.16.M88.4 R136, [R185] ;  /* 0x00000000b988783b */ /* 0x000e6e0000000200 */
[C---:B------:R-:W-:Y:S08]  /*d3a0*/  HMMA.16816.F32.BF16 R4, R144.reuse, R148, R4 ;  /* 0x000000949004723c */ /* 0x040ff00000041804 */
[C---:B------:R-:W-:Y:S01]  /*d3b0*/  HMMA.16816.F32.BF16 R8, R144.reuse, R150, R8 ;  /* 0x000000969008723c */ /* 0x040fe20000041808 */
[----:B------:R-:W2:Y:S07]  /*d3c0*/  LDSM.16.M88.4 R148, [R0+0xd100] ;  /* 0x00d100000094783b */ /* 0x000eae0000000200 */
[C---:B------:R-:W-:Y:S08]  /*d3d0*/  HMMA.16816.F32.BF16 R12, R144.reuse, R152, R12 ;  /* 0x00000098900c723c */ /* 0x040ff0000004180c */
[C---:B------:R-:W-:Y:S01]  /*d3e0*/  HMMA.16816.F32.BF16 R16, R144.reuse, R154, R16 ;  /* 0x0000009a9010723c */ /* 0x040fe20000041810 */
[----:B------:R-:W3:Y:S07]  /*d3f0*/  LDSM.16.M88.4 R152, [R0+0xd900] ;  /* 0x00d900000098783b */ /* 0x000eee0000000200 */
[C---:B------:R-:W-:Y:S08]  /*d400*/  HMMA.16816.F32.BF16 R20, R144.reuse, R156, R20 ;  /* 0x0000009c9014723c */ /* 0x040ff00000041814 */
[C---:B------:R-:W-:Y:S01]  /*d410*/  HMMA.16816.F32.BF16 R24, R144.reuse, R158, R24 ;  /* 0x0000009e9018723c */ /* 0x040fe20000041818 */
[----:B------:R-:W4:Y:S07]  /*d420*/  LDSM.16.M88.4 R156, [R184] ;  /* 0x00000000b89c783b */ /* 0x000f2e0000000200 */
[C---:B------:R-:W-:Y:S08]  /*d430*/  HMMA.16816.F32.BF16 R28, R144.reuse, R160, R28 ;  /* 0x000000a0901c723c */ /* 0x040ff0000004181c */
[----:B------:R-:W-:Y:S01]  /*d440*/  HMMA.16816.F32.BF16 R32, R144, R162, R32 ;  /* 0x000000a29020723c */ /* 0x000fe20000041820 */
[----:B------:R-:W-:Y:S07]  /*d450*/  LDSM.16.M88.4 R144, [R2+0xd100] ;  /* 0x00d100000290783b */ /* 0x000fee0000000200 */
[C---:B-1----:R-:W-:Y:S01]  /*d460*/  HMMA.16816.F32.BF16 R4, R136.reuse, R140, R4 ;  /* 0x0000008c8804723c */ /* 0x042fe20000041804 */
[----:B------:R-:W-:Y:S07]  /*d470*/  LDSM.16.M88.4 R160, [R2+0xd900] ;  /* 0x00d9000002a0783b */ /* 0x000fee0000000200 */
[C---:B------:R-:W-:Y:S01]  /*d480*/  HMMA.16816.F32.BF16 R8, R136.reuse, R142, R8 ;  /* 0x0000008e8808723c */ /* 0x040fe20000041808 */
[----:B------:R-:W1:Y:S07]  /*d490*/  LDSM.16.M88.4 R140, [R2+0xc900] ;  /* 0x00c90000028c783b */ /* 0x000e6e0000000200 */
[C---:B------:R-:W-:Y:S08]  /*d4a0*/  HMMA.16816.F32.BF16 R12, R136.reuse, R164, R12 ;  /* 0x000000a4880c723c */ /* 0x040ff0000004180c */
[C---:B------:R-:W-:Y:S01]  /*d4b0*/  HMMA.16816.F32.BF16 R16, R136.reuse, R166, R16 ;  /* 0x000000a68810723c */ /* 0x040fe20000041810 */
[----:B------:R-:W-:Y:S07]  /*d4c0*/  LDSM.16.M88.4 R164, [R189+UR4+0xe100] ;  /* 0x00e10004bda4783b */ /* 0x000fee0008000200 */
[C---:B--2---:R-:W-:Y:S08]  /*d4d0*/  HMMA.16816.F32.BF16 R20, R136.reuse, R148, R20 ;  /* 0x000000948814723c */ /* 0x044ff00000041814 */
[C---:B------:R-:W-:Y:S01]  /*d4e0*/  HMMA.16816.F32.BF16 R24, R136.reuse, R150, R24 ;  /* 0x000000968818723c */ /* 0x040fe20000041818 */
[----:B------:R-:W2:Y:S07]  /*d4f0*/  LDSM.16.M88.4 R148, [R191+0x4000] ;  /* 0x00400000bf94783b */ /* 0x000eae0000000200 */
[C---:B---3--:R-:W-:Y:S08]  /*d500*/  HMMA.16816.F32.BF16 R28, R136.reuse, R152, R28 ;  /* 0x00000098881c723c */ /* 0x048ff0000004181c */
[----:B------:R-:W-:Y:S01]  /*d510*/  HMMA.16816.F32.BF16 R32, R136, R154, R32 ;  /* 0x0000009a8820723c */ /* 0x000fe20000041820 */
[----:B------:R-:W3:Y:S07]  /*d520*/  LDSM.16.M88.4 R136, [R189+UR4+0xe900] ;  /* 0x00e90004bd88783b */ /* 0x000eee0008000200 */
[C---:B----4-:R-:W-:Y:S01]  /*d530*/  HMMA.16816.F32.BF16 R4, R156.reuse, R168, R4 ;  /* 0x000000a89c04723c */ /* 0x050fe20000041804 */
[----:B------:R-:W4:Y:S07]  /*d540*/  LDSM.16.M88.4 R152, [R189+UR4+0xf100] ;  /* 0x00f10004bd98783b */ /* 0x000f2e0008000200 */
[C---:B------:R-:W-:Y:S01]  /*d550*/  HMMA.16816.F32.BF16 R8, R156.reuse, R170, R8 ;  /* 0x000000aa9c08723c */ /* 0x040fe20000041808 */
[----:B------:R-:W5:Y:S07]  /*d560*/  LDSM.16.M88.4 R168, [R189+UR4+0xf900] ;  /* 0x00f90004bda8783b */ /* 0x000f6e0008000200 */
[C---:B-1----:R-:W-:Y:S08]  /*d570*/  HMMA.16816.F32.BF16 R12, R156.reuse, R140, R12 ;  /* 0x0000008c9c0c723c */ /* 0x042ff0000004180c */
[C---:B------:R-:W-:Y:S01]  /*d580*/  HMMA.16816.F32.BF16 R16, R156.reuse, R142, R16 ;  /* 0x0000008e9c10723c */ /* 0x040fe20000041810 */
[----:B------:R-:W-:Y:S07]  /*d590*/  LDSM.16.M88.4 R140, [R187+0x4000] ;  /* 0x00400000bb8c783b */ /* 0x000fee0000000200 */
[C---:B------:R-:W-:Y:S08]  /*d5a0*/  HMMA.16816.F32.BF16 R20, R156.reuse, R144, R20 ;  /* 0x000000909c14723c */ /* 0x040ff00000041814 */
[C---:B------:R-:W-:Y:S01]  /*d5b0*/  HMMA.16816.F32.BF16 R24, R156.reuse, R146, R24 ;  /* 0x000000929c18723c */ /* 0x040fe20000041818 */
[----:B------:R-:W1:Y:S07]  /*d5c0*/  LDSM.16.M88.4 R144, [R133+0xe100] ;  /* 0x00e100008590783b */ /* 0x000e6e0000000200 */
[C---:B------:R-:W-:Y:S08]  /*d5d0*/  HMMA.16816.F32.BF16 R28, R156.reuse, R160, R28 ;  /* 0x000000a09c1c723c */ /* 0x040ff0000004181c */
[----:B------:R-:W-:Y:S01]  /*d5e0*/  HMMA.16816.F32.BF16 R32, R156, R162, R32 ;  /* 0x000000a29c20723c */ /* 0x000fe20000041820 */
[----:B------:R-:W1:Y:S07]  /*d5f0*/  LDSM.16.M88.4 R156, [R133+0xe900] ;  /* 0x00e90000859c783b */ /* 0x000e6e0000000200 */
[C---:B--2---:R-:W-:Y:S01]  /*d600*/  HMMA.16816.F32.BF16 R4, R148.reuse, R164, R4 ;  /* 0x000000a49404723c */ /* 0x044fe20000041804 */
[----:B------:R-:W2:Y:S07]  /*d610*/  LDSM.16.M88.4 R160, [R133+0xf100] ;  /* 0x00f1000085a0783b */ /* 0x000eae0000000200 */
[C---:B------:R-:W-:Y:S01]  /*d620*/  HMMA.16816.F32.BF16 R8, R148.reuse, R166, R8 ;  /* 0x000000a69408723c */ /* 0x040fe20000041808 */
[----:B------:R-:W-:Y:S07]  /*d630*/  LDSM.16.M88.4 R164, [R2+0xe100] ;  /* 0x00e1000002a4783b */ /* 0x000fee0000000200 */
[C---:B---3--:R-:W-:Y:S08]  /*d640*/  HMMA.16816.F32.BF16 R12, R148.reuse, R136, R12 ;  /* 0x00000088940c723c */ /* 0x048ff0000004180c */
[C---:B------:R-:W-:Y:S01]  /*d650*/  HMMA.16816.F32.BF16 R16, R148.reuse, R138, R16 ;  /* 0x0000008a9410723c */ /* 0x040fe20000041810 */
[----:B------:R-:W-:Y:S07]  /*d660*/  LDSM.16.M88.4 R136, [R185+0x4000] ;  /* 0x00400000b988783b */ /* 0x000fee0000000200 */
[C---:B----4-:R-:W-:Y:S08]  /*d670*/  HMMA.16816.F32.BF16 R20, R148.reuse, R152, R20 ;  /* 0x000000989414723c */ /* 0x050ff00000041814 */
[C---:B------:R-:W-:Y:S01]  /*d680*/  HMMA.16816.F32.BF16 R24, R148.reuse, R154, R24 ;  /* 0x0000009a9418723c */ /* 0x040fe20000041818 */
[----:B------:R-:W3:Y:S07]  /*d690*/  LDSM.16.M88.4 R152, [R0+0xe100] ;  /* 0x00e100000098783b */ /* 0x000eee0000000200 */
[C---:B-----5:R-:W-:Y:S08]  /*d6a0*/  HMMA.16816.F32.BF16 R28, R148.reuse, R168, R28 ;  /* 0x000000a8941c723c */ /* 0x060ff0000004181c */
[----:B------:R-:W-:Y:S01]  /*d6b0*/  HMMA.16816.F32.BF16 R32, R148, R170, R32 ;  /* 0x000000aa9420723c */ /* 0x000fe20000041820 */
[----:B------:R-:W-:Y:S07]  /*d6c0*/  LDSM.16.M88.4 R148, [R0+0xf100] ;  /* 0x00f100000094783b */ /* 0x000fee0000000200 */
[C---:B-1----:R-:W-:Y:S08]  /*d6d0*/  HMMA.16816.F32.BF16 R4, R140.reuse, R144, R4 ;  /* 0x000000908c04723c */ /* 0x042ff00000041804 */
[C---:B------:R-:W-:Y:S01]  /*d6e0*/  HMMA.16816.F32.BF16 R8, R140.reuse, R146, R8 ;  /* 0x000000928c08723c */ /* 0x040fe20000041808 */
[----:B------:R-:W1:Y:S07]  /*d6f0*/  LDSM.16.M88.4 R144, [R0+0xe900] ;  /* 0x00e900000090783b */ /* 0x000e6e0000000200 */
[C---:B------:R-:W-:Y:S08]  /*d700*/  HMMA.16816.F32.BF16 R12, R140.reuse, R156, R12 ;  /* 0x0000009c8c0c723c */ /* 0x040ff0000004180c */
[C---:B------:R-:W-:Y:S01]  /*d710*/  HMMA.16816.F32.BF16 R16, R140.reuse, R158, R16 ;  /* 0x0000009e8c10723c */ /* 0x040fe20000041810 */
[----:B------:R-:W4:Y:S07]  /*d720*/  LDSM.16.M88.4 R156, [R0+0xf900] ;  /* 0x00f90000009c783b */ /* 0x000f2e0000000200 */
[C---:B--2---:R-:W-:Y:S08]  /*d730*/  HMMA.16816.F32.BF16 R20, R140.reuse, R160, R20 ;  /* 0x000000a08c14723c */ /* 0x044ff00000041814 */
[C---:B------:R-:W-:Y:S01]  /*d740*/  HMMA.16816.F32.BF16 R24, R140.reuse, R162, R24 ;  /* 0x000000a28c18723c */ /* 0x040fe20000041818 */
[----:B------:R-:W2:Y:S07]  /*d750*/  LDSM.16.M88.4 R160, [R184+0x4000] ;  /* 0x00400000b8a0783b */ /* 0x000eae0000000200 */
[C---:B------:R-:W-:Y:S08]  /*d760*/  HMMA.16816.F32.BF16 R28, R140.reuse, R172, R28 ;  /* 0x000000ac8c1c723c */ /* 0x040ff0000004181c */
[----:B------:R-:W-:Y:S07]  /*d770*/  HMMA.16816.F32.BF16 R32, R140, R174, R32 ;  /* 0x000000ae8c20723c */ /* 0x000fee0000041820 */
[----:B------:R-:W-:Y:S01]  /*d780*/  IADD3 R141, R190, UR4, R189 ;  /* 0x00000004be8d7c10 */ /* 0x000fe2000fffe0bd */
[C---:B---3--:R-:W-:Y:S05]  /*d790*/  HMMA.16816.F32.BF16 R4, R136.reuse, R152, R4 ;  /* 0x000000988804723c */ /* 0x048fea0000041804 */
[----:B------:R-:W-:Y:S03]  /*d7a0*/  IADD3 R192, R186, R141, RZ ;  /* 0x0000008dbac07210 */ /* 0x000fe60007ffe0ff */
[C---:B------:R-:W-:Y:S01]  /*d7b0*/  HMMA.16816.F32.BF16 R8, R136.reuse, R154, R8 ;  /* 0x0000009a8808723c */ /* 0x040fe20000041808 */
[----:B------:R-:W-:Y:S07]  /*d7c0*/  LDSM.16.M88.4 R152, [R187+0x8000] ;  /* 0x00800000bb98783b */ /* 0x000fee0000000200 */
[C---:B-1----:R-:W-:Y:S01]  /*d7d0*/  HMMA.16816.F32.BF16 R12, R136.reuse, R144, R12 ;  /* 0x00000090880c723c */ /* 0x042fe2000004180c */
[----:B------:R-:W1:Y:S07]  /*d7e0*/  LDSM.16.M88.4 R140, [R192+0xe900] ;  /* 0x00e90000c08c783b */ /* 0x000e6e0000000200 */
[C---:B------:R-:W-:Y:S01]  /*d7f0*/  HMMA.16816.F32.BF16 R16, R136.reuse, R146, R16 ;  /* 0x000000928810723c */ /* 0x040fe20000041810 */
[----:B------:R-:W3:Y:S07]  /*d800*/  LDSM.16.M88.4 R168, [R192+0xf100] ;  /* 0x00f10000c0a8783b */ /* 0x000eee0000000200 */
[C---:B------:R-:W-:Y:S01]  /*d810*/  HMMA.16816.F32.BF16 R20, R136.reuse, R148, R20 ;  /* 0x000000948814723c */ /* 0x040fe20000041814 */
[----:B------:R-:W5:Y:S07]  /*d820*/  LDSM.16.M88.4 R172, [R192+0xf900] ;  /* 0x00f90000c0ac783b */ /* 0x000f6e0000000200 */
[C---:B------:R-:W-:Y:S01]  /*d830*/  HMMA.16816.F32.BF16 R24, R136.reuse, R150, R24 ;  /* 0x000000968818723c */ /* 0x040fe20000041818 */
[----:B------:R-:W-:Y:S07]  /*d840*/  LDSM.16.M88.4 R144, [R189+UR4+0x11100] ;  /* 0x01110004bd90783b */ /* 0x000fee0008000200 */
[C---:B----4-:R-:W-:Y:S01]  /*d850*/  HMMA.16816.F32.BF16 R28, R136.reuse, R156, R28 ;  /* 0x0000009c881c723c */ /* 0x050fe2000004181c */
[----:B------:R-:W-:Y:S07]  /*d860*/  LDSM.16.M88.4 R148, [R189+UR4+0x11900] ;  /* 0x01190004bd94783b */ /* 0x000fee0008000200 */
        /* <DEDUP_REMOVED lines=11> */
[----:B------:R-:W-:Y:S07]  /*d920*/  LDSM.16.M88.4 R168, [R185+0x8000] ;  /* 0x00800000b9a8783b */ /* 0x000fee0000000200 */
[C---:B-----5:R-:W-:Y:S08]  /*d930*/  HMMA.16816.F32.BF16 R28, R160.reuse, R172, R28 ;  /* 0x000000aca01c723c */ /* 0x060ff0000004181c */
        /* <DEDUP_REMOVED lines=20> */
[----:B------:R-:W-:Y:S07]  /*da80*/  LDSM.16.M88.4 R140, [R192+0x11100] ;  /* 0x01110000c08c783b */ /* 0x000fee0000000200 */
[C---:B---3--:R-:W-:Y:S08]  /*da90*/  HMMA.16816.F32.BF16 R20, R152.reuse, R160, R20 ;  /* 0x000000a09814723c */ /* 0x048ff00000041814 */
[C---:B------:R-:W-:Y:S08]  /*daa0*/  HMMA.16816.F32.BF16 R24, R152.reuse, R162, R24 ;  /* 0x000000a29818723c */ /* 0x040ff00000041818 */
[C---:B------:R-:W-:Y:S07]  /*dab0*/  HMMA.16816.F32.BF16 R28, R152.reuse, R164, R28 ;  /* 0x000000a4981c723c */ /* 0x040fee000004181c */
[----:B------:R-:W-:Y:S01]  /*dac0*/  SHF.L.U32 R165, R210, 0x6, RZ ;  /* 0x00000006d2a57819 */ /* 0x000fe200000006ff */
[----:B------:R-:W-:Y:S08]  /*dad0*/  HMMA.16816.F32.BF16 R32, R152, R166, R32 ;  /* 0x000000a69820723c */ /* 0x000ff00000041820 */
[C---:B-----5:R-:W-:Y:S08]  /*dae0*/  HMMA.16816.F32.BF16 R4, R168.reuse, R172, R4 ;  /* 0x000000aca804723c */ /* 0x060ff00000041804 */
[C---:B------:R-:W-:Y:S08]  /*daf0*/  HMMA.16816.F32.BF16 R8, R168.reuse, R174, R8 ;  /* 0x000000aea808723c */ /* 0x040ff00000041808 */
[C---:B----4-:R-:W-:Y:S08]  /*db00*/  HMMA.16816.F32.BF16 R12, R168.reuse, R136, R12 ;  /* 0x00000088a80c723c */ /* 0x050ff0000004180c */
[C---:B------:R-:W-:Y:S01]  /*db10*/  HMMA.16816.F32.BF16 R16, R168.reuse, R138, R16 ;  /* 0x0000008aa810723c */ /* 0x040fe20000041810 */
[----:B------:R-:W1:Y:S07]  /*db20*/  LDSM.16.M88.4 R136, [R192+0x10900] ;  /* 0x01090000c088783b */ /* 0x000e6e0000000200 */
        /* <DEDUP_REMOVED lines=10> */
[----:B------:R-:W-:Y:S01]  /*dbd0*/  FMUL.FTZ R9, R9, c[0x0][0x320] ;  /* 0x0000c80009097a20 */ /* 0x000fe20000410000 */
[C---:B------:R-:W-:Y:S01]  /*dbe0*/  HMMA.16816.F32.BF16 R20, R176.reuse, R140, R20 ;  /* 0x0000008cb014723c */ /* 0x040fe20000041814 */
        /* <DEDUP_REMOVED lines=25> */
[----:B------:R-:W-:Y:S05]  /*dd80*/  FMUL.FTZ R27, R27, c[0x0][0x320] ;  /* 0x0000c8001b1b7a20 */ /* 0x000fea0000410000 */
[----:B------:R1:W1:Y:S01]  /*dd90*/  MUFU.TANH R163, R13 ;  /* 0x0000000d00a37308 */ /* 0x0002620000002400 */
[----:B----4-:R-:W4:Y:S09]  /*dda0*/  LDSM.16.M88.4 R8, [R192+0x11900] ;  /* 0x01190000c008783b */ /* 0x010f320000000200 */
[----:B------:R2:W2:Y:S01]  /*ddb0*/  MUFU.TANH R161, R20 ;  /* 0x0000001400a17308 */ /* 0x0004a20000002400 */
[----:B-----5:R-:W-:Y:S09]  /*ddc0*/  MOV R23, R203 ;  /* 0x000000cb00177202 */ /* 0x020ff20000000f00 */
[----:B------:R-:W3:Y:S01]  /*ddd0*/  MUFU.TANH R159, R21 ;  /* 0x00000015009f7308 */ /* 0x000ee20000002400 */
[----:B-1----:R-:W-:Y:S01]  /*dde0*/  FMUL.FTZ R13, R19, c[0x0][0x320] ;  /* 0x0000c800130d7a20 */ /* 0x002fe20000410000 */
[----:B------:R-:W-:Y:S08]  /*ddf0*/  MOV R19, UR12 ;  /* 0x0000000c00137c02 */ /* 0x000ff00008000f00 */
[----:B------:R1:W1:Y:S01]  /*de00*/  MUFU.TANH R160, R22 ;  /* 0x0000001600a07308 */ /* 0x0002620000002400 */
[----:B--2---:R-:W-:Y:S04]  /*de10*/  IADD3 R20, -R204, 0x1, -R165 ;  /* 0x00000001cc147810 */ /* 0x004fe80007ffe9a5 */
[----:B------:R-:W-:Y:S05]  /*de20*/  IADD3 R19, R20, -c[0x0][0x168], R19 ;  /* 0x80005a0014137a10 */ /* 0x000fea0007ffe013 */
[----:B------:R-:W2:Y:S01]  /*de30*/  MUFU.TANH R146, R146 ;  /* 0x0000009200927308 */ /* 0x000ea20000002400 */
[C---:B------:R-:W-:Y:S01]  /*de40*/  IADD3 R20, R19.reuse, c[0x0][0x328], RZ ;  /* 0x0000ca0013147a10 */ /* 0x040fe20007ffe0ff */
[C---:B----4-:R-:W-:Y:S03]  /*de50*/  HMMA.16816.F32.BF16 R28, R176.reuse, R8, R28 ;  /* 0x00000008b01c723c */ /* 0x050fe6000004181c */
[----:B------:R-:W-:Y:S05]  /*de60*/  IADD3 R19, R19, UR13, RZ ;  /* 0x0000000d13137c10 */ /* 0x000fea000fffe0ff */
[----:B------:R-:W4:Y:S01]  /*de70*/  MUFU.TANH R0, R0 ;  /* 0x0000000000007308 */ /* 0x000f220000002400 */
[----:B------:R-:W-:Y:S01]  /*de80*/  @P1 IMAD.HI.U32 R9, R203, c[0x0][0x2c8], RZ ;  /* 0x0000b200cb091a27 */ /* 0x000fe200078e00ff */
[----:B------:R-:W-:Y:S04]  /*de90*/  HMMA.16816.F32.BF16 R32, R176, R10, R32 ;  /* 0x0000000ab020723c */ /* 0x000fe80000041820 */
[----:B------:R-:W-:Y:S02]  /*dea0*/  @P0 SHF.R.U32.HI R23, RZ, c[0x0][0x2cc], R9 ;  /* 0x0000b300ff170a19 */ /* 0x000fe40000011609 */
[----:B------:R-:W-:Y:S02]  /*deb0*/  PLOP3.LUT P0, PT, PT, PT, UP0, 0x40, 0x0 ;  /* 0x000000000000781c */ /* 0x000fe40003f0e808 */
[----:B------:R-:W1:Y:S01]  /*dec0*/  MUFU.TANH R2, R2 ;  /* 0x0000000200027308 */ /* 0x000e620000002400 */
[----:B------:R-:W1:Y:S05]  /*ded0*/  SHFL.IDX PT, R9, R23, RZ, 0x1c1f ;  /* 0x001c1fff17097589 */ /* 0x000e6a00000e0000 */
[----:B------:R-:W-:Y:S04]  /*dee0*/  FMUL.FTZ R8, R31, c[0x0][0x320] ;  /* 0x0000c8001f087a20 */ /* 0x000fe80000410000 */
[----:B------:R-:W2:Y:S01]  /*def0*/  MUFU.TANH R147, R147 ;  /* 0x0000009300937308 */ /* 0x000ea20000002400 */
[----:B------:R-:W-:Y:S02]  /*df00*/  FMUL.FTZ R28, R28, c[0x0][0x320] ;  /* 0x0000c8001c1c7a20 */ /* 0x000fe40000410000 */
[----:B------:R-:W-:Y:S02]  /*df10*/  FMUL.FTZ R29, R29, c[0x0][0x320] ;  /* 0x0000c8001d1d7a20 */ /* 0x000fe40000410000 */
[----:B------:R-:W-:Y:S02]  /*df20*/  FMUL.FTZ R30, R30, c[0x0][0x320] ;  /* 0x0000c8001e1e7a20 */ /* 0x000fe40000410000 */
[----:B------:R-:W-:Y:S02]  /*df30*/  FMUL.FTZ R10, R33, c[0x0][0x320] ;  /* 0x0000c800210a7a20 */ /* 0x000fe40000410000 */
[----:B------:R-:W-:Y:S01]  /*df40*/  FMUL.FTZ R18, R34, c[0x0][0x320] ;  /* 0x0000c80022127a20 */ /* 0x000fe20000410000 */
[----:B------:R-:W2:Y:S01]  /*df50*/  MUFU.TANH R175, R175 ;  /* 0x000000af00af7308 */ /* 0x000ea20000002400 */
[----:B------:R-:W-:Y:S02]  /*df60*/  FMUL.FTZ R17, R35, c[0x0][0x320] ;  /* 0x0000c80023117a20 */ /* 0x000fe40000410000 */
[----:B------:R-:W-:Y:S01]  /*df70*/  FMUL.FTZ R32, R32, c[0x0][0x320] ;  /* 0x0000c80020207a20 */ /* 0x000fe20000410000 */
[-C--:B-1----:R-:W-:Y:S02]  /*df80*/  IADD3 R22, R20, R9.reuse, RZ ;  /* 0x0000000914167210 */ /* 0x082fe40007ffe0ff */
[----:B------:R-:W-:Y:S04]  /*df90*/  IADD3 R21, R19, R9, RZ ;  /* 0x0000000913157210 */ /* 0x000fe80007ffe0ff */
[----:B------:R-:W1:Y:S10]  /*dfa0*/  MUFU.TANH R12, R12 ;  /* 0x0000000c000c7308 */ /* 0x000e740000002400 */
[----:B------:R-:W1:Y:S10]  /*dfb0*/  MUFU.TANH R162, R162 ;  /* 0x000000a200a27308 */ /* 0x000e740000002400 */
[----:B------:R-:W1:Y:S10]  /*dfc0*/  MUFU.TANH R15, R15 ;  /* 0x0000000f000f7308 */ /* 0x000e740000002400 */
[----:B------:R-:W1:Y:S10]  /*dfd0*/  MUFU.TANH R16, R16 ;  /* 0x0000001000107308 */ /* 0x000e740000002400 */
[----:B------:R-:W1:Y:S10]  /*dfe0*/  MUFU.TANH R14, R14 ;  /* 0x0000000e000e7308 */ /* 0x000e740000002400 */
[----:B------:R-:W1:Y:S10]  /*dff0*/  MUFU.TANH R13, R13 ;  /* 0x0000000d000d7308 */ /* 0x000e740000002400 */
[----:B------:R1:W1:Y:S10]  /*e000*/  MUFU.TANH R157, R24 ;  /* 0x00000018009d7308 */ /* 0x0002740000002400 */
[----:B------:R1:W1:Y:S10]  /*e010*/  MUFU.TANH R155, R25 ;  /* 0x00000019009b7308 */ /* 0x0002740000002400 */
[----:B------:R1:W1:Y:S10]  /*e020*/  MUFU.TANH R156, R26 ;  /* 0x0000001a009c7308 */ /* 0x0002740000002400 */
[----:B------:R1:W1:Y:S10]  /*e030*/  MUFU.TANH R154, R27 ;  /* 0x0000001b009a7308 */ /* 0x0002740000002400 */
[----:B------:R1:W1:Y:S10]  /*e040*/  MUFU.TANH R153, R28 ;  /* 0x0000001c00997308 */ /* 0x0002740000002400 */
[----:B------:R1:W1:Y:S10]  /*e050*/  MUFU.TANH R151, R29 ;  /* 0x0000001d00977308 */ /* 0x0002740000002400 */
[----:B------:R1:W1:Y:S10]  /*e060*/  MUFU.TANH R150, R30 ;  /* 0x0000001e00967308 */ /* 0x0002740000002400 */
[----:B------:R-:W1:Y:S10]  /*e070*/  MUFU.TANH R8, R8 ;  /* 0x0000000800087308 */ /* 0x000e740000002400 */
[----:B------:R1:W1:Y:S10]  /*e080*/  MUFU.TANH R149, R32 ;  /* 0x0000002000957308 */ /* 0x0002740000002400 */
[----:B------:R-:W1:Y:S10]  /*e090*/  MUFU.TANH R10, R10 ;  /* 0x0000000a000a7308 */ /* 0x000e740000002400 */
[----:B------:R-:W1:Y:S10]  /*e0a0*/  MUFU.TANH R18, R18 ;  /* 0x0000001200127308 */ /* 0x000e740000002400 */
[----:B------:R-:W1:Y:S01]  /*e0b0*/  MUFU.TANH R17, R17 ;  /* 0x0000001100117308 */ /* 0x000e620000002400 */
[----:B------:R-:W-:-:S05]  /*e0c0*/  @P0 BRA `(.L_x_1994) ;  /* 0x000001a000000947 */ /* 0x000fca0003800000 */
[----:B--234-:R-:W-:Y:S01]  /*e0d0*/  MOV R4, c[0x0][0x2ac] ;  /* 0x0000ab0000047a02 */ /* 0x01cfe20000000f00 */
        /* <DEDUP_REMOVED lines=14> */
.L_x_1996:
[----:B------:R-:W-:Y:S04]  /*e1c0*/  MOV R4, 0x1 ;  /* 0x0000000100047802 */ /* 0x000fe80000000f00 */
[----:B------:R-:W-:Y:S11]  /*e1d0*/  ISETP.NE.AND P0, PT, R4, c[0x0][0x32c], PT ;  /* 0x0000cb0004007a0c */ /* 0x000ff60003f05270 */
[----:B------:R-:W-:Y:S02]  /*e1e0*/  @!UPT UIADD3 URZ, URZ, URZ, URZ ;  /* 0x0000003f3f3ff290 */ /* 0x000fe4000fffe03f */
[----:B------:R-:W-:Y:S05]  /*e1f0*/  @P0 IMAD.HI.U32 R4, R6, c[0x0][0x330], RZ ;  /* 0x0000cc0006040a27 */ /* 0x000fea00078e00ff */
[----:B------:R-:W-:Y:S02]  /*e200*/  @P0 SHF.R.U32.HI R6, RZ, c[0x0][0x334], R4 ;  /* 0x0000cd00ff060a19 */ /* 0x000fe40000011604 */
.L_x_1997:
[----:B------:R-:W-:Y:S05]  /*e210*/  BSYNC B0 ;  /* 0x0000000000007941 */ /* 0x000fea0003800000 */
.L_x_1995:
[----:B------:R-:W-:Y:S04]  /*e220*/  IMAD R5, R6, c[0x0][0x32c], -R165 ;  /* 0x0000cb0006057a24 */ /* 0x000fe800078e0aa5 */
[----:B------:R-:W-:Y:S05]  /*e230*/  IMAD.IADD R4, R5, 0x1, -R204 ;  /* 0x0000000105047824 */ /* 0x000fea00078e0acc */
[----:B------:R-:W-:Y:S02]  /*e240*/  IADD3 R5, R4, c[0x0][0x32c], RZ ;  /* 0x0000cb0004057a10 */ /* 0x000fe40007ffe0ff */
[----:B------:R-:W-:Y:S02]  /*e250*/  IMNMX R21, R21, R4, !PT ;  /* 0x0000000415157217 */ /* 0x000fe40007800200 */
[----:B------:R-:W-:Y:S02]  /*e260*/  IMNMX R22, R22, R5, PT ;  /* 0x0000000516167217 */ /* 0x000fe40003800200 */
.L_x_1994:
[----:B--234-:R-:W-:Y:S01]  /*e270*/  ISETP.GT.AND P2, PT, R210, -0x1, PT ;  /* 0xffffffffd200780c */ /* 0x01cfe20003f44270 */
[----:B------:R-:W2:Y:S03]  /*e280*/  SHFL.IDX PT, R6, R23, 0x1, 0x1c1f ;  /* 0x003c1f0017067f89 */ /* 0x000ea600000e0000 */
[C---:B------:R-:W-:Y:S04]  /*e290*/  ISETP.GT.AND P0, PT, R21.reuse, RZ, P2 ;  /* 0x000000ff1500720c */ /* 0x040fe80001704270 */
[----:B------:R-:W-:Y:S04]  /*e2a0*/  ISETP.LT.OR P0, PT, R22, 0x1, P0 ;  /* 0x000000011600780c */ /* 0x000fe80000701670 */
[----:B------:R-:W-:Y:S02]  /*e2b0*/  FSEL R11, R144, -INF , !P0 ;  /* 0xff800000900b7808 */ /* 0x000fe40004000000 */
[C---:B------:R-:W-:Y:S04]  /*e2c0*/  ISETP.GT.AND P0, PT, R21.reuse, 0x1, P2 ;  /* 0x000000011500780c */ /* 0x040fe80001704270 */
[----:B------:R-:W-:Y:S04]  /*e2d0*/  ISETP.LT.OR P0, PT, R22, 0x2, P0 ;  /* 0x000000021600780c */ /* 0x000fe80000701670 */
[----:B------:R-:W-:Y:S02]  /*e2e0*/  FSEL R9, R146, -INF , !P0 ;  /* 0xff80000092097808 */ /* 0x000fe40004000000 */
[----:B------:R-:W-:Y:S01]  /*e2f0*/  ISETP.GT.AND P0, PT, R21, 0x8, P2 ;  /* 0x000000081500780c */ /* 0x000fe20001704270 */
[--C-:B--2---:R-:W-:Y:S02]  /*e300*/  IMAD.IADD R4, R20, 0x1, R6.reuse ;  /* 0x0000000114047824 */ /* 0x104fe400078e0206 */
[----:B------:R-:W-:Y:S01]  /*e310*/  IMAD.IADD R19, R19, 0x1, R6 ;  /* 0x0000000113137824 */ /* 0x000fe200078e0206 */
        /* <DEDUP_REMOVED lines=11> */
[----:B------:R-:W-:Y:S04]  /*e3d0*/  ISETP.GT.AND P0, PT, R21, 0x18, P2 ;  /* 0x000000181500780c */ /* 0x000fe80001704270 */
[C---:B------:R-:W-:Y:S04]  /*e3e0*/  ISETP.LT.OR P0, PT, R22.reuse, 0x19, P0 ;  /* 0x000000191600780c */ /* 0x040fe80000701670 */
[----:B-1----:R-:W-:Y:S02]  /*e3f0*/  FSEL R143, R15, -INF , !P0 ;  /* 0xff8000000f8f7808 */ /* 0x002fe40004000000 */
        /* <DEDUP_REMOVED lines=45> */
.L_x_2000:
[----:B------:R-:W-:Y:S04]  /*e6d0*/  MOV R6, 0x1 ;  /* 0x0000000100067802 */ /* 0x000fe80000000f00 */
[----:B------:R-:W-:Y:S11]  /*e6e0*/  ISETP.NE.AND P0, PT, R6, c[0x0][0x32c], PT ;  /* 0x0000cb0006007a0c */ /* 0x000ff60003f05270 */
[----:B------:R-:W-:Y:S02]  /*e6f0*/  @!UPT UIADD3 URZ, URZ, URZ, URZ ;  /* 0x0000003f3f3ff290 */ /* 0x000fe4000fffe03f */
[----:B------:R-:W-:Y:S05]  /*e700*/  @P0 IMAD.HI.U32 R6, R10, c[0x0][0x330], RZ ;  /* 0x0000cc000a060a27 */ /* 0x000fea00078e00ff */
[----:B------:R-:W-:Y:S02]  /*e710*/  @P0 SHF.R.U32.HI R10, RZ, c[0x0][0x334], R6 ;  /* 0x0000cd00ff0a0a19 */ /* 0x000fe40000011606 */
.L_x_2001:
[----:B------:R-:W-:Y:S05]  /*e720*/  BSYNC B0 ;  /* 0x0000000000007941 */ /* 0x000fea0003800000 */
.L_x_1999:
[----:B------:R-:W-:Y:S04]  /*e730*/  IMAD R15, R10, c[0x0][0x32c], -R165 ;  /* 0x0000cb000a0f7a24 */ /* 0x000fe800078e0aa5 */
[----:B------:R-:W-:Y:S05]  /*e740*/  IMAD.IADD R6, R15, 0x1, -R204 ;  /* 0x000000010f067824 */ /* 0x000fea00078e0acc */
[----:B------:R-:W-:Y:S02]  /*e750*/  IADD3 R15, R6, c[0x0][0x32c], RZ ;  /* 0x0000cb00060f7a10 */ /* 0x000fe40007ffe0ff */
[----:B------:R-:W-:Y:S02]  /*e760*/  IMNMX R19, R19, R6, !PT ;  /* 0x0000000613137217 */ /* 0x000fe40007800200 */
[----:B------:R-:W-:Y:S02]  /*e770*/  IMNMX R4, R4, R15, PT ;  /* 0x0000000f04047217 */ /* 0x000fe40003800200 */
.L_x_1998:
[C---:B------:R-:W-:Y:S01]  /*e780*/  ISETP.GT.AND P0, PT, R19.reuse, RZ, P2 ;  /* 0x000000ff1300720c */ /* 0x040fe20001704270 */
[----:B------:R-:W-:Y:S04]  /*e790*/  DEPBAR.LE SB0, 0x2 ;  /* 0x000080800000791a */ /* 0x000fe80000000000 */
[----:B------:R-:W-:Y:S01]  /*e7a0*/  BAR.SYNC.DEFER_BLOCKING 0x0 ;  /* 0x0000000000007b1d */ /* 0x000fe20000010000 */
[----:B------:R-:W-:Y:S02]  /*e7b0*/  ISETP.LT.OR P0, PT, R4, 0x1, P0 ;  /* 0x000000010400780c */ /* 0x000fe40000701670 */
[C---:B------:R-:W-:Y:S02]  /*e7c0*/  ISETP.GT.AND P1, PT, R19.reuse, 0x38, P2 ;  /* 0x000000381300780c */ /* 0x040fe40001724270 */
        /* <DEDUP_REMOVED lines=8> */
[C---:B------:R-:W-:Y:S02]  /*e850*/  ISETP.LT.OR P0, PT, R4.reuse, 0x9, P0 ;  /* 0x000000090400780c */ /* 0x040fe40000701670 */
[----:B------:R-:W-:Y:S01]  /*e860*/  FMNMX.FTZ R0, R7, R0, !PT ;  /* 0x0000000007007209 */ /* 0x000fe20007810000 */
[----:B------:R-:W-:Y:S01]  /*e870*/  LDSM.16.MT88.4 R28, [R134+UR4+0x100] ;  /* 0x00010004861c783b */ /* 0x000fe20008004200 */
        /* <DEDUP_REMOVED lines=58> */
[----:B------:R-:W-:Y:S02]  /*ec20*/  FMNMX.FTZ R15, R150, R15, !PT ;  /* 0x0000000f960f7209 */ /* 0x000fe40007810000 */
[----:B------:R-:W-:Y:S02]  /*ec30*/  FSEL R148, R8, -INF , !P0 ;  /* 0xff80000008947808 */ /* 0x000fe40004000000 */
[----:B------:R-:W-:Y:S02]  /*ec40*/  ISETP.GT.AND P0, PT, R19, 0x39, P2 ;  /* 0x000000391300780c */ /* 0x000fe40001704270 */
[----:B------:R-:W-:Y:S02]  /*ec50*/  ISETP.LT.OR P1, PT, R4, 0x39, P1 ;  /* 0x000000390400780c */ /* 0x000fe40000f21670 */
[----:B------:R-:W-:Y:S02]  /*ec60*/  FMNMX.FTZ R15, R148, R15, !PT ;  /* 0x0000000f940f7209 */ /* 0x000fe40007810000 */
[----:B------:R-:W-:Y:S02]  /*ec70*/  FSEL R146, R18, -INF , !P1 ;  /* 0xff80000012927808 */ /* 0x000fe40004800000 */
[----:B------:R-:W-:Y:S02]  /*ec80*/  ISETP.LT.OR P0, PT, R4, 0x3a, P0 ;  /* 0x0000003a0400780c */ /* 0x000fe40000701670 */
[----:B------:R-:W-:Y:S02]  /*ec90*/  FMNMX.FTZ R19, R146, R15, !PT ;  /* 0x0000000f92137209 */ /* 0x000fe40007810000 */
[----:B------:R-:W-:Y:S02]  /*eca0*/  FSEL R144, R17, -INF , !P0 ;  /* 0xff80000011907808 */ /* 0x000fe40004000000 */
[----:B-1----:R-:W-:Y:S02]  /*ecb0*/  FMNMX.FTZ R4, R0, R13, !PT ;  /* 0x0000000d00047209 */ /* 0x002fe40007810000 */
[----:B------:R-:W-:Y:S03]  /*ecc0*/  FMNMX.FTZ R17, R144, R19, !PT ;  /* 0x0000001390117209 */ /* 0x000fe60007810000 */
[----:B------:R-:W1:Y:S08]  /*ecd0*/  SHFL.BFLY PT, R15, R4, 0x1, 0x1f ;  /* 0x0c201f00040f7f89 */ /* 0x000e7000000e0000 */
[----:B------:R-:W2:Y:S01]  /*ece0*/  SHFL.BFLY PT, R0, R17, 0x2, 0x1f ;  /* 0x0c401f0011007f89 */ /* 0x000ea200000e0000 */
[----:B-1----:R-:W-:Y:S04]  /*ecf0*/  FMNMX.FTZ R2, R4, R15, !PT ;  /* 0x0000000f04027209 */ /* 0x002fe80007810000 */
[C---:B------:R-:W-:Y:S01]  /*ed00*/  FSETP.NEU.FTZ.AND P0, PT, R2.reuse, -INF , PT ;  /* 0xff8000000200780b */ /* 0x040fe20003f1d000 */
[----:B------:R-:W-:Y:S01]  /*ed10*/  FMUL.FTZ R152, R2, c[0x0][0x2d0] ;  /* 0x0000b40002987a20 */ /* 0x000fe20000410000 */
[----:B--2---:R-:W-:Y:S04]  /*ed20*/  FMNMX.FTZ R13, R17, R0, !PT ;  /* 0x00000000110d7209 */ /* 0x004fe80007810000 */
[----:B------:R-:W-:Y:S02]  /*ed30*/  FSEL R152, R152, RZ, P0 ;  /* 0x000000ff98987208 */ /* 0x000fe40000000000 */
[----:B------:R-:W-:Y:S01]  /*ed40*/  IADD3 R17, R134, UR4, RZ ;  /* 0x0000000486117c10 */ /* 0x000fe2000fffe0ff */
[----:B------:R-:W1:Y:S02]  /*ed50*/  SHFL.BFLY PT, R0, R13, 0x1, 0x1f ;  /* 0x0c201f000d007f89 */ /* 0x000e6400000e0000 */
[--C-:B------:R-:W-:Y:S01]  /*ed60*/  FFMA.FTZ R166, R5, c[0x0][0x2d0], -R152.reuse ;  /* 0x0000b40005a67a23 */ /* 0x100fe20000010898 */
[----:B------:R-:W-:Y:S01]  /*ed70*/  FSEL R5, R2, RZ, P0 ;  /* 0x000000ff02057208 */ /* 0x000fe20000000000 */
[--C-:B------:R-:W-:Y:S01]  /*ed80*/  FFMA.FTZ R168, R11, c[0x0][0x2d0], -R152.reuse ;  /* 0x0000b4000ba87a23 */ /* 0x100fe20000010898 */
[----:B------:R-:W-:Y:S01]  /*ed90*/  IADD3 R164, R188, R17, RZ ;  /* 0x00000011bca47210 */ /* 0x000fe20007ffe0ff */
[----:B------:R-:W-:Y:S02]  /*eda0*/  FFMA.FTZ R167, R9, c[0x0][0x2d0], -R152 ;  /* 0x0000b40009a77a23 */ /* 0x000fe40000010898 */
[----:B------:R-:W-:Y:S01]  /*edb0*/  FADD.FTZ R4, -R5, R132 ;  /* 0x0000008405047221 */ /* 0x000fe20000010100 */
[----:B------:R-:W-:Y:S01]  /*edc0*/  MUFU.EX2 R166, R166 ;  /* 0x000000a600a67308 */ /* 0x000fe20000000800 */
[--C-:B------:R-:W-:Y:S01]  /*edd0*/  FFMA.FTZ R169, R7, c[0x0][0x2d0], -R152.reuse ;  /* 0x0000b40007a97a23 */ /* 0x100fe20000010898 */
[----:B------:R-:W-:Y:S01]  /*ede0*/  IADD3 R5, R135, UR4, RZ ;  /* 0x0000000487057c10 */ /* 0x000fe2000fffe0ff */
[----:B------:R-:W-:Y:S02]  /*edf0*/  FMUL.FTZ R132, R4, c[0x0][0x2d0] ;  /* 0x0000b40004847a20 */ /* 0x000fe40000410000 */
[--C-:B------:R-:W-:Y:S01]  /*ee00*/  FFMA.FTZ R176, R143, c[0x0][0x2d0], -R152.reuse ;  /* 0x0000b4008fb07a23 */ /* 0x100fe20000010898 */
[----:B------:R-:W-:Y:S01]  /*ee10*/  IADD3 R133, R188, R5, RZ ;  /* 0x00000005bc857210 */ /* 0x000fe20007ffe0ff */
[--C-:B------:R-:W-:Y:S02]  /*ee20*/  FFMA.FTZ R177, R141, c[0x0][0x2d0], -R152.reuse ;  /* 0x0000b4008db17a23 */ /* 0x100fe40000010898 */
[--C-:B------:R-:W-:Y:S01]  /*ee30*/  FFMA.FTZ R182, R161, c[0x0][0x2d0], -R152.reuse ;  /* 0x0000b400a1b67a23 */ /* 0x100fe20000010898 */
[----:B------:R-:W2:Y:S01]  /*ee40*/  MUFU.EX2 R132, R132 ;  /* 0x0000008400847308 */ /* 0x000ea20000000800 */
[--C-:B------:R-:W-:Y:S02]  /*ee50*/  FFMA.FTZ R183, R159, c[0x0][0x2d0], -R152.reuse ;  /* 0x0000b4009fb77a23 */ /* 0x100fe40000010898 */
[--C-:B------:R-:W-:Y:S01]  /*ee60*/  FFMA.FTZ R192, R157, c[0x0][0x2d0], -R152.reuse ;  /* 0x0000b4009dc07a23 */ /* 0x100fe20000010898 */
[----:B-1----:R-:W-:Y:S01]  /*ee70*/  FMNMX.FTZ R0, R13, R0, !PT ;  /* 0x000000000d007209 */ /* 0x002fe20007810000 */
[--C-:B------:R-:W-:Y:S01]  /*ee80*/  FFMA.FTZ R211, R155, c[0x0][0x2d0], -R152.reuse ;  /* 0x0000b4009bd37a23 */ /* 0x100fe20000010898 */
[----:B------:R-:W1:Y:S01]  /*ee90*/  LDSM.16.MT88.4 R12, [R135+UR4+0x100] ;  /* 0x00010004870c783b */ /* 0x000e620008004200 */
[--C-:B------:R-:W-:Y:S01]  /*eea0*/  FFMA.FTZ R216, R153, c[0x0][0x2d0], -R152.reuse ;  /* 0x0000b40099d87a23 */ /* 0x100fe20000010898 */
[C---:B------:R-:W-:Y:S01]  /*eeb0*/  FSETP.NEU.FTZ.AND P0, PT, R0.reuse, -INF , PT ;  /* 0xff8000000000780b */ /* 0x040fe20003f1d000 */
[C---:B------:R-:W-:Y:S01]  /*eec0*/  FMUL.FTZ R145, R0.reuse, c[0x0][0x2d0] ;  /* 0x0000b40000917a20 */ /* 0x040fe20000410000 */
[----:B------:R-:W-:Y:S01]  /*eed0*/  MUFU.EX2 R168, R168 ;  /* 0x000000a800a87308 */ /* 0x000fe20000000800 */
[--C-:B------:R-:W-:Y:S01]  /*eee0*/  FFMA.FTZ R217, R151, c[0x0][0x2d0], -R152.reuse ;  /* 0x0000b40097d97a23 */ /* 0x100fe20000010898 */
[----:B------:R-:W-:Y:S01]  /*eef0*/  FSEL R4, R0, RZ, P0 ;  /* 0x000000ff00047208 */ /* 0x000fe20000000000 */
[--C-:B------:R-:W-:Y:S01]  /*ef00*/  FFMA.FTZ R218, R149, c[0x0][0x2d0], -R152.reuse ;  /* 0x0000b40095da7a23 */ /* 0x100fe20000010898 */
[----:B------:R-:W-:Y:S01]  /*ef10*/  FSEL R145, R145, RZ, P0 ;  /* 0x000000ff91917208 */ /* 0x000fe20000000000 */
[--C-:B------:R-:W-:Y:S02]  /*ef20*/  FFMA.FTZ R174, R175, c[0x0][0x2d0], -R152.reuse ;  /* 0x0000b400afae7a23 */ /* 0x100fe40000010898 */
[----:B------:R-:W-:Y:S02]  /*ef30*/  FADD.FTZ R4, -R4, R3 ;  /* 0x0000000304047221 */ /* 0x000fe40000010100 */
[--C-:B------:R-:W-:Y:S01]  /*ef40*/  FFMA.FTZ R172, R20, c[0x0][0x2d0], -R145.reuse ;  /* 0x0000b40014ac7a23 */ /* 0x100fe20000010891 */
[----:B------:R-:W3:Y:S01]  /*ef50*/  MUFU.EX2 R167, R167 ;  /* 0x000000a700a77308 */ /* 0x000ee20000000800 */
[--C-:B------:R-:W-:Y:S01]  /*ef60*/  FFMA.FTZ R171, R16, c[0x0][0x2d0], -R145.reuse ;  /* 0x0000b40010ab7a23 */ /* 0x100fe20000010891 */
[----:B------:R-:W4:Y:S01]  /*ef70*/  LDSM.16.MT88.4 R20, [R133+0x100] ;  /* 0x000100008514783b */ /* 0x000f220000004200 */
[--C-:B------:R-:W-:Y:S02]  /*ef80*/  FFMA.FTZ R170, R10, c[0x0][0x2d0], -R145.reuse ;  /* 0x0000b4000aaa7a23 */ /* 0x100fe40000010891 */
[--C-:B------:R-:W-:Y:S02]  /*ef90*/  FFMA.FTZ R173, R6, c[0x0][0x2d0], -R145.reuse ;  /* 0x0000b40006ad7a23 */ /* 0x100fe40000010891 */
[----:B------:R-:W-:Y:S02]  /*efa0*/  FMUL.FTZ R3, R4, c[0x0][0x2d0] ;  /* 0x0000b40004037a20 */ /* 0x000fe40000410000 */
[C---:B--2---:R-:W-:Y:S01]  /*efb0*/  FMUL.FTZ R4, R132.reuse, R128 ;  /* 0x0000008084047220 */ /* 0x044fe20000410000 */
[----:B------:R-:W2:Y:S01]  /*efc0*/  MUFU.EX2 R169, R169 ;  /* 0x000000a900a97308 */ /* 0x000ea20000000800 */
[C---:B------:R-:W-:Y:S02]  /*efd0*/  FMUL.FTZ R5, R132.reuse, R129 ;  /* 0x0000008184057220 */ /* 0x040fe40000410000 */
[C---:B------:R-:W-:Y:S02]  /*efe0*/  FMUL.FTZ R8, R132.reuse, R124 ;  /* 0x0000007c84087220 */ /* 0x040fe40000410000 */
[C---:B------:R-:W-:Y:S02]  /*eff0*/  FMUL.FTZ R9, R132.reuse, R125 ;  /* 0x0000007d84097220 */ /* 0x040fe40000410000 */
[C---:B------:R-:W-:Y:S02]  /*f000*/  FMUL.FTZ R16, R132.reuse, R116 ;  /* 0x0000007484107220 */ /* 0x040fe40000410000 */
[C---:B------:R-:W-:Y:S01]  /*f010*/  FMUL.FTZ R17, R132.reuse, R117 ;  /* 0x0000007584117220 */ /* 0x040fe20000410000 */
[----:B------:R-:W5:Y:S01]  /*f020*/  MUFU.EX2 R3, R3 ;  /* 0x0000000300037308 */ /* 0x000f620000000800 */
[C---:B------:R-:W-:Y:S02]  /*f030*/  FMUL.FTZ R24, R132.reuse, R108 ;  /* 0x0000006c84187220 */ /* 0x040fe40000410000 */
[C---:B------:R-:W-:Y:S01]  /*f040*/  FMUL.FTZ R25, R132.reuse, R109 ;  /* 0x0000006d84197220 */ /* 0x040fe20000410000 */
[----:B---3--:R-:W-:Y:S01]  /*f050*/  F2FP.BF16.PACK_AB R136, R167, R168 ;  /* 0x000000a8a788723e */ /* 0x008fe200000010ff */
[C---:B------:R-:W-:Y:S02]  /*f060*/  FMUL.FTZ R32, R132.reuse, R100 ;  /* 0x0000006484207220 */ /* 0x040fe40000410000 */
[----:B------:R-:W-:Y:S02]  /*f070*/  FMUL.FTZ R33, R132, R101 ;  /* 0x0000006584217220 */ /* 0x000fe40000410000 */
[--C-:B------:R-:W-:Y:S01]  /*f080*/  FFMA.FTZ R175, R163, c[0x0][0x2d0], -R152.reuse ;  /* 0x0000b400a3af7a23 */ /* 0x100fe20000010898 */
[----:B------:R-:W-:Y:S01]  /*f090*/  MUFU.EX2 R172, R172 ;  /* 0x000000ac00ac7308 */ /* 0x000fe20000000800 */
[--C-:B------:R-:W-:Y:S02]  /*f0a0*/  FFMA.FTZ R180, R142, c[0x0][0x2d0], -R145.reuse ;  /* 0x0000b4008eb47a23 */ /* 0x100fe40000010891 */
[--C-:B------:R-:W-:Y:S01]  /*f0b0*/  FFMA.FTZ R181, R140, c[0x0][0x2d0], -R145.reuse ;  /* 0x0000b4008cb57a23 */ /* 0x100fe20000010891 */
[----:B--2---:R-:W-:Y:S01]  /*f0c0*/  F2FP.BF16.PACK_AB R138, R169, R166 ;  /* 0x000000a6a98a723e */ /* 0x004fe200000010ff */
[----:B------:R-:W-:Y:S01]  /*f0d0*/  LDSM.16.MT88.4 R140, [R134+UR4+0x2900] ;  /* 0x00290004868c783b */ /* 0x000fe20008004200 */
[--C-:B------:R-:W-:Y:S02]  /*f0e0*/  FFMA.FTZ R212, R160, c[0x0][0x2d0], -R145.reuse ;  /* 0x0000b400a0d47a23 */ /* 0x100fe40000010891 */
[--C-:B------:R-:W-:Y:S02]  /*f0f0*/  FFMA.FTZ R213, R158, c[0x0][0x2d0], -R145.reuse ;  /* 0x0000b4009ed57a23 */ /* 0x100fe40000010891 */
[----:B------:R-:W2:Y:S01]  /*f100*/  MUFU.EX2 R171, R171 ;  /* 0x000000ab00ab7308 */ /* 0x000ea20000000800 */
[--C-:B------:R-:W-:Y:S02]  /*f110*/  FFMA.FTZ R214, R156, c[0x0][0x2d0], -R145.reuse ;  /* 0x0000b4009cd67a23 */ /* 0x100fe40000010891 */
[----:B------:R-:W-:Y:S01]  /*f120*/  LDSM.16.MT88.4 R156, [R164+0x3900] ;  /* 0x00390000a49c783b */ /* 0x000fe20000004200 */
[C---:B-----5:R-:W-:Y:S02]  /*f130*/  FMUL.FTZ R6, R3.reuse, R130 ;  /* 0x0000008203067220 */ /* 0x060fe40000410000 */
        /* <DEDUP_REMOVED lines=11> */
[----:B------:R-:W-:Y:S01]  /*f1f0*/  FMUL.FTZ R34, R3, R102 ;  /* 0x0000006603227220 */ /* 0x000fe20000410000 */
[----:B--2---:R-:W-:Y:S01]  /*f200*/  F2FP.BF16.PACK_AB R137, R171, R172 ;  /* 0x000000acab89723e */ /* 0x004fe200000010ff */
[----:B------:R-:W-:Y:S02]  /*f210*/  FMUL.FTZ R35, R3, R103 ;  /* 0x0000006703237220 */ /* 0x000fe40000410000 */
[--C-:B------:R-:W-:Y:S03]  /*f220*/  FFMA.FTZ R215, R154, c[0x0][0x2d0], -R145.reuse ;  /* 0x0000b4009ad77a23 */ /* 0x100fe60000010891 */
[----:B------:R-:W-:Y:S01]  /*f230*/  LDSM.16.MT88.4 R100, [R134+UR4+0x2100] ;  /* 0x002100048664783b */ /* 0x000fe20008004200 */
[--C-:B------:R-:W-:Y:S01]  /*f240*/  FFMA.FTZ R220, R150, c[0x0][0x2d0], -R145.reuse ;  /* 0x0000b40096dc7a23 */ /* 0x100fe20000010891 */
[----:B------:R-:W-:Y:S01]  /*f250*/  MUFU.EX2 R174, R174 ;  /* 0x000000ae00ae7308 */ /* 0x000fe20000000800 */
[--C-:B------:R-:W-:Y:S02]  /*f260*/  FFMA.FTZ R221, R148, c[0x0][0x2d0], -R145.reuse ;  /* 0x0000b40094dd7a23 */ /* 0x100fe40000010891 */
[--C-:B------:R-:W-:Y:S02]  /*f270*/  FFMA.FTZ R222, R146, c[0x0][0x2d0], -R145.reuse ;  /* 0x0000b40092de7a23 */ /* 0x100fe40000010891 */
[----:B------:R-:W-:Y:S01]  /*f280*/  FFMA.FTZ R152, R147, c[0x0][0x2d0], -R152 ;  /* 0x0000b40093987a23 */ /* 0x000fe20000010898 */
[----:B------:R-:W-:Y:S01]  /*f290*/  LDSM.16.MT88.4 R116, [R134+UR4+0x900] ;  /* 0x000900048674783b */ /* 0x000fe20008004200 */
[C---:B------:R-:W-:Y:S02]  /*f2a0*/  FMUL.FTZ R36, R132.reuse, R36 ;  /* 0x0000002484247220 */ /* 0x040fe40000410000 */
[C---:B------:R-:W-:Y:S01]  /*f2b0*/  FMUL.FTZ R37, R132.reuse, R37 ;  /* 0x0000002584257220 */ /* 0x040fe20000410000 */
[----:B------:R2:W-:Y:S01]  /*f2c0*/  MUFU.EX2 R219, R152 ;  /* 0x0000009800db7308 */ /* 0x0005e20000000800 */
[----:B------:R-:W-:Y:S01]  /*f2d0*/  FMUL.FTZ R38, R3, R38 ;  /* 0x0000002603267220 */ /* 0x000fe20000410000 */
[----:B---3--:R-:W-:Y:S02]  /*f2e0*/  F2FP.BF16.PACK_AB R139, R173, R170 ;  /* 0x000000aaad8b723e */ /* 0x008fe400000010ff */
[----:B------:R-:W-:Y:S01]  /*f2f0*/  LDSM.16.MT88.4 R124, [R135+UR4+0x2900] ;  /* 0x00290004877c783b */ /* 0x000fe20008004200 */
[C---:B------:R-:W-:Y:S02]  /*f300*/  FMUL.FTZ R39, R3.reuse, R39 ;  /* 0x0000002703277220 */ /* 0x040fe40000410000 */
[C---:B------:R-:W-:Y:S02]  /*f310*/  FMUL.FTZ R40, R132.reuse, R40 ;  /* 0x0000002884287220 */ /* 0x040fe40000410000 */
[C---:B------:R-:W-:Y:S01]  /*f320*/  FMUL.FTZ R41, R132.reuse, R41 ;  /* 0x0000002984297220 */ /* 0x040fe20000410000 */
[C---:B-1----:R-:W-:Y:S01]  /*f330*/  HMMA.16816.F32.BF16 R4, R136.reuse, R12, R4 ;  /* 0x0000000c8804723c */ /* 0x042fe20000041804 */
[----:B------:R-:W1:Y:S01]  /*f340*/  MUFU.EX2 R175, R175 ;  /* 0x000000af00af7308 */ /* 0x000e620000000800 */
[----:B------:R-:W-:Y:S03]  /*f350*/  LDSM.16.MT88.4 R148, [R133+0x3900] ;  /* 0x003900008594783b */ /* 0x000fe60000004200 */
[C---:B------:R-:W-:Y:S02]  /*f360*/  FMUL.FTZ R42, R3.reuse, R42 ;  /* 0x0000002a032a7220 */ /* 0x040fe40000410000 */
[C---:B------:R-:W-:Y:S01]  /*f370*/  FMUL.FTZ R12, R132.reuse, R120 ;  /* 0x00000078840c7220 */ /* 0x040fe20000410000 */
[C---:B------:R-:W-:Y:S03]  /*f380*/  HMMA.16816.F32.BF16 R8, R136.reuse, R14, R8 ;  /* 0x0000000e8808723c */ /* 0x040fe60000041808 */
[----:B------:R-:W-:Y:S01]  /*f390*/  MUFU.EX2 R176, R176 ;  /* 0x000000b000b07308 */ /* 0x000fe20000000800 */
[C---:B------:R-:W-:Y:S01]  /*f3a0*/  FMUL.FTZ R13, R132.reuse, R121 ;  /* 0x00000079840d7220 */ /* 0x040fe20000410000 */
[----:B--2---:R-:W-:Y:S02]  /*f3b0*/  LDSM.16.MT88.4 R152, [R134+UR4+0x3900] ;  /* 0x003900048698783b */ /* 0x004fe40008004200 */
[C---:B------:R-:W-:Y:S02]  /*f3c0*/  FMUL.FTZ R14, R3.reuse, R122 ;  /* 0x0000007a030e7220 */ /* 0x040fe40000410000 */
[C---:B------:R-:W-:Y:S03]  /*f3d0*/  FMUL.FTZ R15, R3.reuse, R123 ;  /* 0x0000007b030f7220 */ /* 0x040fe60000410000 */
[C---:B------:R-:W-:Y:S01]  /*f3e0*/  FMUL.FTZ R43, R3.reuse, R43 ;  /* 0x0000002b032b7220 */ /* 0x040fe20000410000 */
[----:B------:R-:W2:Y:S01]  /*f3f0*/  MUFU.EX2 R177, R177 ;  /* 0x000000b100b17308 */ /* 0x000ea20000000800 */
[----:B------:R-:W3:Y:S01]  /*f400*/  LDSM.16.MT88.4 R120, [R164+0x100] ;  /* 0x00010000a478783b */ /* 0x000ee20000004200 */
[C---:B------:R-:W-:Y:S01]  /*f410*/  FMUL.FTZ R44, R132.reuse, R44 ;  /* 0x0000002c842c7220 */ /* 0x040fe20000410000 */
[C---:B----4-:R-:W-:Y:S03]  /*f420*/  HMMA.16816.F32.BF16 R12, R136.reuse, R20, R12 ;  /* 0x00000014880c723c */ /* 0x050fe6000004180c */
        /* <DEDUP_REMOVED lines=10> */
[----:B------:R-:W4:Y:S01]  /*f4d0*/  LDSM.16.MT88.4 R112, [R135+UR4+0x2100] ;  /* 0x002100048770783b */ /* 0x000f220008004200 */
        /* <DEDUP_REMOVED lines=9> */
[----:B------:R-:W-:Y:S01]  /*f570*/  MUFU.EX2 R183, R183 ;  /* 0x000000b700b77308 */ /* 0x000fe20000000800 */
[C---:B------:R-:W-:Y:S02]  /*f580*/  FMUL.FTZ R52, R132.reuse, R52 ;  /* 0x0000003484347220 */ /* 0x040fe40000410000 */
[C---:B------:R-:W-:Y:S04]  /*f590*/  FMUL.FTZ R30, R3.reuse, R106 ;  /* 0x0000006a031e7220 */ /* 0x040fe80000410000 */
[C---:B------:R-:W-:Y:S02]  /*f5a0*/  FMUL.FTZ R31, R3.reuse, R107 ;  /* 0x0000006b031f7220 */ /* 0x040fe40000410000 */
[----:B------:R-:W5:Y:S01]  /*f5b0*/  LDSM.16.MT88.4 R104, [R133+0x2100] ;  /* 0x002100008568783b */ /* 0x000f620000004200 */
        /* <DEDUP_REMOVED lines=12> */
[C---:B----4-:R-:W-:Y:S04]  /*f680*/  HMMA.16816.F32.BF16 R36, R136.reuse, R112, R36 ;  /* 0x000000708824723c */ /* 0x050fe80000041824 */
[C---:B------:R-:W-:Y:S01]  /*f690*/  FMUL.FTZ R60, R132.reuse, R60 ;  /* 0x0000003c843c7220 */ /* 0x040fe20000410000 */
[----:B------:R-:W-:Y:S01]  /*f6a0*/  MUFU.EX2 R212, R212 ;  /* 0x000000d400d47308 */ /* 0x000fe20000000800 */
[C---:B------:R-:W-:Y:S02]  /*f6b0*/  FMUL.FTZ R61, R132.reuse, R61 ;  /* 0x0000003d843d7220 */ /* 0x040fe40000410000 */
[C---:B------:R-:W-:Y:S01]  /*f6c0*/  HMMA.16816.F32.BF16 R40, R136.reuse, R114, R40 ;  /* 0x000000728828723c */ /* 0x040fe20000041828 */
[----:B------:R-:W-:Y:S03]  /*f6d0*/  LDSM.16.MT88.4 R112, [R135+UR4+0x900] ;  /* 0x000900048770783b */ /* 0x000fe60008004200 */
[C---:B------:R-:W-:Y:S02]  /*f6e0*/  FMUL.FTZ R62, R3.reuse, R62 ;  /* 0x0000003e033e7220 */ /* 0x040fe40000410000 */
[C---:B------:R-:W-:Y:S01]  /*f6f0*/  FMUL.FTZ R63, R3.reuse, R63 ;  /* 0x0000003f033f7220 */ /* 0x040fe20000410000 */
[----:B------:R-:W-:Y:S01]  /*f700*/  MUFU.EX2 R213, R213 ;  /* 0x000000d500d57308 */ /* 0x000fe20000000800 */
[C---:B------:R-:W-:Y:S01]  /*f710*/  FMUL.FTZ R64, R132.reuse, R64 ;  /* 0x0000004084407220 */ /* 0x040fe20000410000 */
[C---:B-----5:R-:W-:Y:S03]  /*f720*/  HMMA.16816.F32.BF16 R44, R136.reuse, R104, R44 ;  /* 0x00000068882c723c */ /* 0x060fe6000004182c */
[C---:B------:R-:W-:Y:S02]  /*f730*/  FMUL.FTZ R65, R132.reuse, R65 ;  /* 0x0000004184417220 */ /* 0x040fe40000410000 */
[C---:B------:R-:W-:Y:S03]  /*f740*/  FMUL.FTZ R66, R3.reuse, R66 ;  /* 0x0000004203427220 */ /* 0x040fe60000410000 */
[----:B------:R-:W-:Y:S01]  /*f750*/  MUFU.EX2 R214, R214 ;  /* 0x000000d600d67308 */ /* 0x000fe20000000800 */
[C---:B------:R-:W-:Y:S01]  /*f760*/  FMUL.FTZ R67, R3.reuse, R67 ;  /* 0x0000004303437220 */ /* 0x040fe20000410000 */
[C---:B------:R-:W-:Y:S01]  /*f770*/  HMMA.16816.F32.BF16 R48, R136.reuse, R106, R48 ;  /* 0x0000006a8830723c */ /* 0x040fe20000041830 */
[----:B------:R-:W3:Y:S02]  /*f780*/  LDSM.16.MT88.4 R104, [R135+UR4+0x4100] ;  /* 0x004100048768783b */ /* 0x000ee40008004200 */
[C---:B------:R-:W-:Y:S02]  /*f790*/  FMUL.FTZ R68, R132.reuse, R68 ;  /* 0x0000004484447220 */ /* 0x040fe40000410000 */
[C---:B------:R-:W-:Y:S03]  /*f7a0*/  FMUL.FTZ R69, R132.reuse, R69 ;  /* 0x0000004584457220 */ /* 0x040fe60000410000 */
[C---:B------:R-:W-:Y:S01]  /*f7b0*/  HMMA.16816.F32.BF16 R52, R136.reuse, R100, R52 ;  /* 0x000000648834723c */ /* 0x040fe20000041834 */
[----:B------:R-:W-:Y:S03]  /*f7c0*/  MUFU.EX2 R215, R215 ;  /* 0x000000d700d77308 */ /* 0x000fe60000000800 */
[C---:B------:R-:W-:Y:S02]  /*f7d0*/  FMUL.FTZ R70, R3.reuse, R70 ;  /* 0x0000004603467220 */ /* 0x040fe40000410000 */
[C---:B------:R-:W-:Y:S02]  /*f7e0*/  FMUL.FTZ R71, R3.reuse, R71 ;  /* 0x0000004703477220 */ /* 0x040fe40000410000 */
[C---:B------:R-:W-:Y:S01]  /*f7f0*/  HMMA.16816.F32.BF16 R56, R136.reuse, R102, R56 ;  /* 0x000000668838723c */ /* 0x040fe20000041838 */
[----:B------:R-:W4:Y:S02]  /*f800*/  LDSM.16.MT88.4 R100, [R133+0x4100] ;  /* 0x004100008564783b */ /* 0x000f240000004200 */
[----:B------:R-:W-:Y:S01]  /*f810*/  MUFU.EX2 R216, R216 ;  /* 0x000000d800d87308 */ /* 0x000fe20000000800 */
[C---:B------:R-:W-:Y:S02]  /*f820*/  FMUL.FTZ R72, R132.reuse, R72 ;  /* 0x0000004884487220 */ /* 0x040fe40000410000 */
[C---:B------:R-:W-:Y:S02]  /*f830*/  FMUL.FTZ R73, R132.reuse, R73 ;  /* 0x0000004984497220 */ /* 0x040fe40000410000 */
[C---:B------:R-:W-:Y:S04]  /*f840*/  HMMA.16816.F32.BF16 R60, R136.reuse, R108, R60 ;  /* 0x0000006c883c723c */ /* 0x040fe8000004183c */
[C---:B------:R-:W-:Y:S01]  /*f850*/  FMUL.FTZ R74, R3.reuse, R74 ;  /* 0x0000004a034a7220 */ /* 0x040fe20000410000 */
[----:B------:R-:W-:Y:S01]  /*f860*/  MUFU.EX2 R217, R217 ;  /* 0x000000d900d97308 */ /* 0x000fe20000000800 */
[C---:B------:R-:W-:Y:S02]  /*f870*/  FMUL.FTZ R75, R3.reuse, R75 ;  /* 0x0000004b034b7220 */ /* 0x040fe40000410000 */
[C---:B------:R-:W-:Y:S01]  /*f880*/  HMMA.16816.F32.BF16 R64, R136.reuse, R110, R64 ;  /* 0x0000006e8840723c */ /* 0x040fe20000041840 */
[----:B------:R-:W5:Y:S03]  /*f890*/  LDSM.16.MT88.4 R108, [R134+UR4+0x4100] ;  /* 0x00410004866c783b */ /* 0x000f660008004200 */
[C---:B------:R-:W-:Y:S02]  /*f8a0*/  FMUL.FTZ R84, R132.reuse, R84 ;  /* 0x0000005484547220 */ /* 0x040fe40000410000 */
[----:B------:R-:W-:Y:S01]  /*f8b0*/  FMUL.FTZ R85, R132, R85 ;  /* 0x0000005584557220 */ /* 0x000fe20000410000 */
[----:B------:R-:W-:Y:S01]  /*f8c0*/  MUFU.EX2 R218, R218 ;  /* 0x000000da00da7308 */ /* 0x000fe20000000800 */
[C---:B------:R-:W-:Y:S01]  /*f8d0*/  FMUL.FTZ R86, R3.reuse, R86 ;  /* 0x0000005603567220 */ /* 0x040fe20000410000 */
[C---:B---3--:R-:W-:Y:S03]  /*f8e0*/  HMMA.16816.F32.BF16 R68, R136.reuse, R104, R68 ;  /* 0x000000688844723c */ /* 0x048fe60000041844 */
[C---:B------:R-:W-:Y:S02]  /*f8f0*/  FMUL.FTZ R87, R3.reuse, R87 ;  /* 0x0000005703577220 */ /* 0x040fe40000410000 */
[--C-:B------:R-:W-:Y:S02]  /*f900*/  FFMA.FTZ R179, R178, c[0x0][0x2d0], -R145.reuse ;  /* 0x0000b400b2b37a23 */ /* 0x100fe40000010891 */
[--C-:B------:R-:W-:Y:S01]  /*f910*/  FFMA.FTZ R178, R162, c[0x0][0x2d0], -R145.reuse ;  /* 0x0000b400a2b27a23 */ /* 0x100fe20000010891 */
[C---:B------:R-:W-:Y:S01]  /*f920*/  HMMA.16816.F32.BF16 R72, R136.reuse, R106, R72 ;  /* 0x0000006a8848723c */ /* 0x040fe20000041848 */
[----:B------:R-:W3:Y:S01]  /*f930*/  LDSM.16.MT88.4 R104, [R164+0x4100] ;  /* 0x00410000a468783b */ /* 0x000ee20000004200 */
[----:B------:R-:W-:Y:S02]  /*f940*/  MUFU.EX2 R220, R220 ;  /* 0x000000dc00dc7308 */ /* 0x000fe40000000800 */
[C---:B------:R-:W-:Y:S02]  /*f950*/  FMUL.FTZ R76, R132.reuse, R76 ;  /* 0x0000004c844c7220 */ /* 0x040fe40000410000 */
[----:B------:R-:W-:Y:S02]  /*f960*/  FMUL.FTZ R77, R132, R77 ;  /* 0x0000004d844d7220 */ /* 0x000fe40000410000 */
[C---:B------:R-:W-:Y:S01]  /*f970*/  FMUL.FTZ R78, R3.reuse, R78 ;  /* 0x0000004e034e7220 */ /* 0x040fe20000410000 */
[----:B------:R-:W-:Y:S03]  /*f980*/  LDSM.16.MT88.4 R160, [R135+UR4+0x5900] ;  /* 0x0059000487a0783b */ /* 0x000fe60008004200 */
[C---:B------:R-:W-:Y:S01]  /*f990*/  FMUL.FTZ R79, R3.reuse, R79 ;  /* 0x0000004f034f7220 */ /* 0x040fe20000410000 */
[----:B------:R-:W-:Y:S01]  /*f9a0*/  MUFU.EX2 R179, R179 ;  /* 0x000000b300b37308 */ /* 0x000fe20000000800 */
[----:B------:R-:W-:Y:S02]  /*f9b0*/  FFMA.FTZ R145, R144, c[0x0][0x2d0], -R145 ;  /* 0x0000b40090917a23 */ /* 0x000fe40000010891 */
[C---:B------:R-:W-:Y:S02]  /*f9c0*/  FMUL.FTZ R88, R132.reuse, R88 ;  /* 0x0000005884587220 */ /* 0x040fe40000410000 */
[C---:B------:R-:W-:Y:S01]  /*f9d0*/  FMUL.FTZ R89, R132.reuse, R89 ;  /* 0x0000005984597220 */ /* 0x040fe20000410000 */
[C---:B----4-:R-:W-:Y:S03]  /*f9e0*/  HMMA.16816.F32.BF16 R76, R136.reuse, R100, R76 ;  /* 0x00000064884c723c */ /* 0x050fe6000004184c */
[C---:B------:R-:W-:Y:S01]  /*f9f0*/  FMUL.FTZ R80, R132.reuse, R80 ;  /* 0x0000005084507220 */ /* 0x040fe20000410000 */
[----:B------:R-:W4:Y:S01]  /*fa00*/  MUFU.EX2 R178, R178 ;  /* 0x000000b200b27308 */ /* 0x000f220000000800 */
[C---:B------:R-:W-:Y:S02]  /*fa10*/  FMUL.FTZ R81, R132.reuse, R81 ;  /* 0x0000005184517220 */ /* 0x040fe40000410000 */
[----:B------:R-:W-:Y:S01]  /*fa20*/  FMUL.FTZ R82, R3, R82 ;  /* 0x0000005203527220 */ /* 0x000fe20000410000 */
[----:B-1----:R-:W-:Y:S01]  /*fa30*/  F2FP.BF16.PACK_AB R100, R175, R174 ;  /* 0x000000aeaf64723e */ /* 0x002fe200000010ff */
[C---:B------:R-:W-:Y:S03]  /*fa40*/  FMUL.FTZ R83, R3.reuse, R83 ;  /* 0x0000005303537220 */ /* 0x040fe60000410000 */
[C---:B------:R-:W-:Y:S02]  /*fa50*/  FMUL.FTZ R90, R3.reuse, R90 ;  /* 0x0000005a035a7220 */ /* 0x040fe40000410000 */
[----:B------:R1:W-:Y:S01]  /*fa60*/  MUFU.EX2 R223, R145 ;  /* 0x0000009100df7308 */ /* 0x0003e20000000800 */
[C---:B------:R-:W-:Y:S01]  /*fa70*/  FMUL.FTZ R91, R3.reuse, R91 ;  /* 0x0000005b035b7220 */ /* 0x040fe20000410000 */
[C---:B------:R-:W-:Y:S03]  /*fa80*/  HMMA.16816.F32.BF16 R80, R136.reuse, R102, R80 ;  /* 0x000000668850723c */ /* 0x040fe60000041850 */
[C---:B------:R-:W-:Y:S02]  /*fa90*/  FMUL.FTZ R92, R132.reuse, R92 ;  /* 0x0000005c845c7220 */ /* 0x040fe40000410000 */
[C---:B------:R-:W-:Y:S02]  /*faa0*/  FMUL.FTZ R93, R132.reuse, R93 ;  /* 0x0000005d845d7220 */ /* 0x040fe40000410000 */
[C---:B------:R-:W-:Y:S01]  /*fab0*/  FMUL.FTZ R94, R3.reuse, R94 ;  /* 0x0000005e035e7220 */ /* 0x040fe20000410000 */
[C---:B-----5:R-:W-:Y:S01]  /*fac0*/  HMMA.16816.F32.BF16 R84, R136.reuse, R108, R84 ;  /* 0x0000006c8854723c */ /* 0x060fe20000041854 */
[----:B------:R-:W5:Y:S03]  /*fad0*/  MUFU.EX2 R221, R221 ;  /* 0x000000dd00dd7308 */ /* 0x000f660000000800 */
[----:B------:R-:W-:Y:S01]  /*fae0*/  FMUL.FTZ R95, R3, R95 ;  /* 0x0000005f035f7220 */ /* 0x000fe20000410000 */
[----:B--2---:R-:W-:Y:S01]  /*faf0*/  F2FP.BF16.PACK_AB R102, R177, R176 ;  /* 0x000000b0b166723e */ /* 0x004fe200000010ff */
[----:B------:R-:W-:Y:S01]  /*fb00*/  FMUL.FTZ R96, R132, R96 ;  /* 0x0000006084607220 */ /* 0x000fe20000410000 */
[----:B----4-:R-:W-:Y:S01]  /*fb10*/  F2FP.BF16.PACK_AB R101, R178, R179 ;  /* 0x000000b3b265723e */ /* 0x010fe200000010ff */
[C---:B------:R-:W-:Y:S01]  /*fb20*/  HMMA.16816.F32.BF16 R88, R136.reuse, R110, R88 ;  /* 0x0000006e8858723c */ /* 0x040fe20000041858 */
[----:B------:R-:W2:Y:S02]  /*fb30*/  LDSM.16.MT88.4 R108, [R133+0x900] ;  /* 0x00090000856c783b */ /* 0x000ea40000004200 */
[----:B------:R-:W4:Y:S01]  /*fb40*/  MUFU.EX2 R222, R222 ;  /* 0x000000de00de7308 */ /* 0x000f220000000800 */
[C---:B------:R-:W-:Y:S01]  /*fb50*/  FMUL.FTZ R97, R132.reuse, R97 ;  /* 0x0000006184617220 */ /* 0x040fe20000410000 */
[----:B------:R-:W-:Y:S01]  /*fb60*/  F2FP.BF16.PACK_AB R103, R181, R180 ;  /* 0x000000b4b567723e */ /* 0x000fe200000010ff */
[C---:B------:R-:W-:Y:S02]  /*fb70*/  FMUL.FTZ R98, R3.reuse, R98 ;  /* 0x0000006203627220 */ /* 0x040fe40000410000 */
[C---:B---3--:R-:W-:Y:S01]  /*fb80*/  HMMA.16816.F32.BF16 R92, R136.reuse, R104, R92 ;  /* 0x00000068885c723c */ /* 0x048fe2000004185c */
[----:B-1----:R-:W-:Y:S03]  /*fb90*/  LDSM.16.MT88.4 R144, [R135+UR4+0x3900] ;  /* 0x003900048790783b */ /* 0x002fe60008004200 */
[C---:B------:R-:W-:Y:S02]  /*fba0*/  FMUL.FTZ R99, R3.reuse, R99 ;  /* 0x0000006303637220 */ /* 0x040fe40000410000 */
[----:B------:R-:W-:Y:S02]  /*fbb0*/  FFMA.FTZ R168, R132, R205, R168 ;  /* 0x000000cd84a87223 */ /* 0x000fe400000100a8 */
[----:B------:R-:W-:Y:S01]  /*fbc0*/  FFMA.FTZ R172, R3, R206, R172 ;  /* 0x000000ce03ac7223 */ /* 0x000fe200000100ac */
[----:B------:R-:W-:Y:S02]  /*fbd0*/  IADD3 R3, R210, -0x2, RZ ;  /* 0xfffffffed2037810 */ /* 0x000fe40007ffe0ff */
[----:B------:R-:W-:Y:S01]  /*fbe0*/  HMMA.16816.F32.BF16 R96, R136, R106, R96 ;  /* 0x0000006a8860723c */ /* 0x000fe20000041860 */
[----:B------:R-:W1:Y:S02]  /*fbf0*/  LDSM.16.MT88.4 R104, [R164+0x2900] ;  /* 0x00290000a468783b */ /* 0x000e640000004200 */
[----:B------:R-:W-:Y:S01]  /*fc00*/  FADD.FTZ R167, R167, R168 ;  /* 0x000000a8a7a77221 */ /* 0x000fe20000010000 */
[----:B------:R-:W-:Y:S01]  /*fc10*/  ISETP.GE.AND P0, PT, R3, UR11, PT ;  /* 0x0000000b03007c0c */ /* 0x000fe2000bf06270 */
[----:B------:R-:W-:Y:S02]  /*fc20*/  FADD.FTZ R171, R171, R172 ;  /* 0x000000acabab7221 */ /* 0x000fe40000010000 */
[----:B------:R-:W-:Y:S01]  /*fc30*/  F2FP.BF16.PACK_AB R136, R217, R216 ;  /* 0x000000d8d988723e */ /* 0x000fe200000010ff */
[C---:B------:R-:W-:Y:S05]  /*fc40*/  HMMA.16816.F32.BF16 R4, R100.reuse, R112, R4 ;  /* 0x000000706404723c */ /* 0x040fea0000041804 */
[----:B------:R-:W-:Y:S01]  /*fc50*/  F2FP.BF16.PACK_AB R138, R219, R218 ;  /* 0x000000dadb8a723e */ /* 0x000fe200000010ff */
[----:B------:R-:W-:Y:S01]  /*fc60*/  FADD.FTZ R166, R166, R167 ;  /* 0x000000a7a6a67221 */ /* 0x000fe20000010000 */
[----:B-----5:R-:W-:Y:S01]  /*fc70*/  F2FP.BF16.PACK_AB R137, R221, R220 ;  /* 0x000000dcdd89723e */ /* 0x020fe200000010ff */
[C---:B------:R-:W-:Y:S01]  /*fc80*/  HMMA.16816.F32.BF16 R8, R100.reuse, R114, R8 ;  /* 0x000000726408723c */ /* 0x040fe20000041808 */
[----:B------:R-:W-:Y:S03]  /*fc90*/  LDSM.16.MT88.4 R112, [R133+0x4900] ;  /* 0x004900008570783b */ /* 0x000fe60000004200 */
[----:B----4-:R-:W-:Y:S01]  /*fca0*/  F2FP.BF16.PACK_AB R139, R223, R222 ;  /* 0x000000dedf8b723e */ /* 0x010fe200000010ff */
[----:B------:R-:W-:Y:S02]  /*fcb0*/  FADD.FTZ R170, R170, R171 ;  /* 0x000000abaaaa7221 */ /* 0x000fe40000010000 */
[----:B------:R-:W-:Y:S01]  /*fcc0*/  FADD.FTZ R169, R169, R166 ;  /* 0x000000a6a9a97221 */ /* 0x000fe20000010000 */
[C---:B--2---:R-:W-:Y:S04]  /*fcd0*/  HMMA.16816.F32.BF16 R12, R100.reuse, R108, R12 ;  /* 0x0000006c640c723c */ /* 0x044fe8000004180c */
        /* <DEDUP_REMOVED lines=121> */
[----:B------:R-:W-:Y:S01]  /*10470*/  IMAD.MOV.U32 R198, RZ, RZ, RZ ;  /* 0x000000ffffc67224 */ /* 0x000fe200078e00ff */
[----:B------:R-:W-:Y:S02]  /*10480*/  ISETP.NE.AND P2, PT, R195, 0x1, PT ;  /* 0x00000001c300780c */ /* 0x000fe40003f45270 */
[----:B------:R-:W-:Y:S04]  /*10490*/  IADD3 R199, R201, R165, R202 ;  /* 0x000000a5c9c77210 */ /* 0x000fe80007ffe0ca */
[----:B------:R-:W-:Y:S05]  /*104a0*/  IADD3 R199, R199, -0x80, RZ ;  /* 0xffffff80c7c77810 */ /* 0x000fea0007ffe0ff */
        /* <DEDUP_REMOVED lines=8> */
[----:B------:R1:W2:Y:S01]  /*10530*/  @!P3 LDG.E R198, [R4.64] ;  /* 0x0000001404c6b981 */ /* 0x0002a2000c1e1900 */
[----:B------:R-:W-:Y:S05]  /*10540*/  IMAD R199, R6, c[0x0][0x2b8], R199 ;  /* 0x0000ae0006c77a24 */ /* 0x000fea00078e02c7 */
[----:B------:R-:W-:Y:S05]  /*10550*/  SHF.R.S32.HI R3, RZ, 0x1f, R199 ;  /* 0x0000001fff037819 */ /* 0x000fea00000114c7 */
        /* <DEDUP_REMOVED lines=10> */
[----:B------:R-:W-:Y:S02]  /*10600*/  LEA R17, P0, R4, c[0x0][0x1c8], 0x1 ;  /* 0x0000720004117a11 */ /* 0x000fe400078008ff */
[----:B------:R-:W-:Y:S02]  /*10610*/  SHF.L.U64.HI R5, R194, 0x1, R197 ;  /* 0x00000001c2057819 */ /* 0x000fe400000102c5 */
[----:B------:R-:W-:Y:S01]  /*10620*/  LEA.HI.X R16, R4, c[0x0][0x1cc], R3, 0x1, P0 ;  /* 0x0000730004107a11 */ /* 0x000fe200000f0c03 */
[----:B------:R-:W1:Y:S01]  /*10630*/  SHFL.IDX PT, R9, R17, RZ, 0x181f ;  /* 0x00181fff11097589 */ /* 0x000e6200000e0000 */
[----:B------:R-:W-:Y:S02]  /*10640*/  IMAD.SHL.U32 R4, R194, 0x2, RZ ;  /* 0x00000002c2047824 */ /* 0x000fe400078e00ff */
[----:B------:R-:W-:Y:S01]  /*10650*/  IMAD.U32 R3, RZ, RZ, UR15 ;  /* 0x0000000fff037e24 */ /* 0x000fe2000f8e00ff */
[----:B------:R-:W2:Y:S03]  /*10660*/  SHFL.IDX PT, R8, R16, RZ, 0x181f ;  /* 0x00181fff10087589 */ /* 0x000ea600000e0000 */
[----:B------:R-:W-:Y:S01]  /*10670*/  IMAD R3, R3, 0x3000, R200 ;  /* 0x0000300003037824 */ /* 0x000fe200078e02c8 */
[----:B------:R-:W3:Y:S04]  /*10680*/  SHFL.IDX PT, R7, R17, 0x1, 0x181f ;  /* 0x00381f0011077f89 */ /* 0x000ee800000e0000 */
[----:B------:R4:W5:Y:S01]  /*10690*/  SHFL.IDX PT, R6, R16, 0x1, 0x181f ;  /* 0x00381f0010067f89 */ /* 0x00096200000e0000 */
[C---:B-1----:R-:W-:Y:S02]  /*106a0*/  IADD3 R12, P0, R9.reuse, R208, RZ ;  /* 0x000000d0090c7210 */ /* 0x042fe40007f1e0ff */
[C---:B------:R-:W-:Y:S02]  /*106b0*/  IADD3 R10, P2, R9.reuse, R209, RZ ;  /* 0x000000d1090a7210 */ /* 0x040fe40007f5e0ff */
[C---:B--2---:R-:W-:Y:S02]  /*106c0*/  IADD3.X R13, R8.reuse, R193, RZ, P0, !PT ;  /* 0x000000c1080d7210 */ /* 0x044fe400007fe4ff */
[-C--:B------:R-:W-:Y:S01]  /*106d0*/  IADD3 R14, P1, R9, R4.reuse, RZ ;  /* 0x00000004090e7210 */ /* 0x080fe20007f3e0ff */
[----:B------:R-:W-:Y:S01]  /*106e0*/  IMAD.SHL.U32 R9, R3, 0x2, RZ ;  /* 0x0000000203097824 */ /* 0x000fe200078e00ff */
[C---:B---3--:R-:W-:Y:S01]  /*106f0*/  IADD3 R4, P0, R7.reuse, R4, RZ ;  /* 0x0000000407047210 */ /* 0x048fe20007f1e0ff */
[C---:B------:R-:W-:Y:S02]  /*10700*/  IMAD.X R11, R8.reuse, 0x1, R207, P2 ;  /* 0x00000001080b7824 */ /* 0x040fe400010e06cf */
[----:B------:R-:W-:Y:S01]  /*10710*/  IMAD.X R15, R8, 0x1, R5, P1 ;  /* 0x00000001080f7824 */ /* 0x000fe200008e0605 */
[----:B------:R1:W-:Y:S01]  /*10720*/  LDGSTS.E.BYPASS.LTC128B.128 [R9+0xc100], [R12.64], !P5 ;  /* 0x0c1000000c097fae */ /* 0x0003e2000e901d54 */
[C---:B----4-:R-:W-:Y:S02]  /*10730*/  IADD3 R16, P1, R7.reuse, R208, RZ ;  /* 0x000000d007107210 */ /* 0x050fe40007f3e0ff */
[C---:B-----5:R-:W-:Y:S01]  /*10740*/  IADD3.X R5, R6.reuse, R5, RZ, P0, !PT ;  /* 0x0000000506057210 */ /* 0x060fe200007fe4ff */
[----:B------:R1:W-:Y:S01]  /*10750*/  LDGSTS.E.BYPASS.LTC128B.128 [R9+0xe100], [R10.64], !P4 ;  /* 0x0e1000000a097fae */ /* 0x0003e2000e101d54 */
[----:B------:R-:W-:Y:S01]  /*10760*/  IADD3 R18, P0, R7, R209, RZ ;  /* 0x000000d107127210 */ /* 0x000fe20007f1e0ff */
[C---:B------:R-:W-:Y:S02]  /*10770*/  IMAD.X R17, R6.reuse, 0x1, R193, P1 ;  /* 0x0000000106117824 */ /* 0x040fe400008e06c1 */
[----:B------:R1:W-:Y:S02]  /*10780*/  LDGSTS.E.BYPASS.LTC128B.128 [R9+0x10100], [R14.64], !P6 ;  /* 0x101000000e097fae */ /* 0x0003e4000f101d54 */
[----:B------:R-:W-:Y:S02]  /*10790*/  IMAD.X R19, R6, 0x1, R207, P0 ;  /* 0x0000000106137824 */ /* 0x000fe400000e06cf */
[----:B------:R1:W-:Y:S04]  /*107a0*/  LDGSTS.E.BYPASS.LTC128B.128 [R9+0xd100], [R16.64], !P5 ;  /* 0x0d10000010097fae */ /* 0x0003e8000e901d54 */
[----:B------:R1:W-:Y:S04]  /*107b0*/  LDGSTS.E.BYPASS.LTC128B.128 [R9+0xf100], [R18.64], !P4 ;  /* 0x0f10000012097fae */ /* 0x0003e8000e101d54 */
[----:B------:R1:W-:Y:S02]  /*107c0*/  LDGSTS.E.BYPASS.LTC128B.128 [R9+0x11100], [R4.64], !P6 ;  /* 0x1110000004097fae */ /* 0x0003e4000f101d54 */
.L_x_2002:
[----:B------:R-:W-:Y:S01]  /*107d0*/  UIADD3 UR4, UR5, 0x1, URZ ;  /* 0x0000000105047890 */ /* 0x000fe2000fffe03f */
[----:B------:R-:W0:Y:S01]  /*107e0*/  LDGDEPBAR ;  /* 0x00000000000079af */ /* 0x000e220000000000 */
[----:B------:R-:W-:Y:S01]  /*107f0*/  UISETP.GE.AND UP2, UPT, UR5, 0x1, UPT ;  /* 0x000000010500788c */ /* 0x000fe2000bf46270 */
[C---:B------:R-:W-:Y:S01]  /*10800*/  ISETP.LE.AND P0, PT, R210.reuse, UR11, PT ;  /* 0x0000000bd2007c0c */ /* 0x040fe2000bf03270 */
[----:B------:R-:W-:Y:S01]  /*10810*/  IMAD.MOV.U32 R3, RZ, RZ, R0 ;  /* 0x000000ffff037224 */ /* 0x000fe200078e0000 */
[----:B------:R-:W-:Y:S01]  /*10820*/  IADD3 R210, R210, -0x1, RZ ;  /* 0xffffffffd2d27810 */ /* 0x000fe20007ffe0ff */
[----:B------:R-:W-:Y:S01]  /*10830*/  USEL UR5, UR4, URZ, !UP2 ;  /* 0x0000003f04057287 */ /* 0x000fe2000d000000 */
[----:B------:R-:W-:Y:S09]  /*10840*/  IMAD.MOV.U32 R132, RZ, RZ, R2 ;  /* 0x000000ffff847224 */ /* 0x000ff200078e0002 */
[----:B------:R-:W-:-:S05]  /*10850*/  @!P0 BRA `(.L_x_2003) ;  /* 0xffffc65000008947 */ /* 0x000fca000383ffff */
.L_x_1992:
[----:B-1----:R-:W1:Y:S01]  /*10860*/  SHFL.BFLY PT, R8, R205, 0x2, 0x1f ;  /* 0x0c401f00cd087f89 */ /* 0x002e6200000e0000 */
        /* <DEDUP_REMOVED lines=14> */
[----:B------:R-:W-:-:S03]  /*10950*/  @P0 MOV R10, 0x3f317218 ;  /* 0x3f317218000a0802 */ /* 0x000fc60000000f00 */
[----:B------:R-:W-:Y:S02]  /*10960*/  @P1 FMUL.FTZ R8, R8, c[0x0][0x2d0] ;  /* 0x0000b40008081a20 */ /* 0x000fe40000410000 */
[----:B------:R-:W2:Y:S08]  /*10970*/  @P0 MUFU.LG2 R7, R4 ;  /* 0x0000000400070308 */ /* 0x000eb00000000c00 */
[----:B------:R-:W3:Y:S01]  /*10980*/  @P1 MUFU.LG2 R5, R5 ;  /* 0x0000000500051308 */ /* 0x000ee20000000c00 */
[----:B-1----:R-:W-:-:S02]  /*10990*/  FMUL.FTZ R128, R6, R128 ;  /* 0x0000008006807220 */ /* 0x002fc40000410000 */
[C---:B------:R-:W-:Y:S02]  /*109a0*/  FMUL.FTZ R129, R6.reuse, R129 ;  /* 0x0000008106817220 */ /* 0x040fe40000410000 */
[C---:B------:R-:W-:Y:S02]  /*109b0*/  FMUL.FTZ R124, R6.reuse, R124 ;  /* 0x0000007c067c7220 */ /* 0x040fe40000410000 */
[----:B------:R-:W-:Y:S01]  /*109c0*/  FMUL.FTZ R125, R6, R125 ;  /* 0x0000007d067d7220 */ /* 0x000fe20000410000 */
[----:B------:R1:W4:Y:S01]  /*109d0*/  @P0 MUFU.RCP R3, R4 ;  /* 0x0000000400030308 */ /* 0x0003220000001000 */
[----:B--2---:R-:W-:Y:S02]  /*109e0*/  @P0 FMUL.FTZ R9, R7, 0.69314718246459960938 ;  /* 0x3f31721807090820 */ /* 0x004fe40000410000 */
[----:B------:R-:W-:Y:S02]  /*109f0*/  @P0 FMUL.FTZ R7, R10, c[0x0][0x2d0] ;  /* 0x0000b4000a070a20 */ /* 0x000fe40000410000 */
[----:B------:R-:W-:-:S02]  /*10a00*/  FMUL.FTZ R120, R6, R120 ;  /* 0x0000007806787220 */ /* 0x000fc40000410000 */
        /* <DEDUP_REMOVED lines=96> */
.L_x_1952:
[----:B------:R-:W-:Y:S05]  /*11010*/  @P2 BRA `(.L_x_2004) ;  /* 0x0000198000002947 */ /* 0x000fea0003800000 */
[----:B------:R-:W1:Y:S01]  /*11020*/  S2R R2, SR_TID.X ;  /* 0x0000000000027919 */ /* 0x000e620000002100 */
[----:B------:R-:W-:Y:S01]  /*11030*/  IMAD R7, RZ, RZ, -UR14 ;  /* 0x8000000eff077e24 */ /* 0x000fe2000f8e02ff */
[----:B------:R-:W-:Y:S01]  /*11040*/  USHF.R.S32.HI UR6, URZ, 0x1f, UR14 ;  /* 0x0000001f3f067899 */ /* 0x000fe2000801140e */
[----:B------:R-:W-:Y:S01]  /*11050*/  IMAD.MOV.U32 R11, RZ, RZ, c[0x0][0x4e8] ;  /* 0x00013a00ff0b7624 */ /* 0x000fe200078e00ff */
[----:B------:R-:W2:Y:S01]  /*11060*/  S2R R0, SR_CTAID.Y ;  /* 0x0000000000007919 */ /* 0x000ea20000002600 */
[----:B------:R-:W-:Y:S01]  /*11070*/  ULDC.64 UR4, c[0x0][0x4d0] ;  /* 0x0001340000047ab9 */ /* 0x000fe20000000a00 */
[----:B------:R-:W-:Y:S01]  /*11080*/  BSSY B0, `(.L_x_2005) ;  /* 0x00000fe000007945 */ /* 0x000fe20003800000 */
[----:B------:R-:W-:Y:S01]  /*11090*/  UIMAD UR7, UR6, UR4, URZ ;  /* 0x00000004060772a4 */ /* 0x000fe2000f8e023f */
[----:B------:R-:W3:Y:S01]  /*110a0*/  S2R R9, SR_CTAID.Z ;  /* 0x0000000000097919 */ /* 0x000ee20000002700 */
[----:B------:R-:W-:Y:S01]  /*110b0*/  UIMAD.WIDE.U32 UR8, UR14, UR4, URZ ;  /* 0x000000040e0872a5 */ /* 0x000fe2000f8e003f */
[C---:B------:R-:W-:Y:S01]  /*110c0*/  ISETP.NE.AND P1, PT, R11.reuse, 0x1, PT ;  /* 0x000000010b00780c */ /* 0x040fe20003f25270 */
[----:B------:R-:W-:Y:S01]  /*110d0*/  UIMAD UR7, UR14, UR5, UR7 ;  /* 0x000000050e0772a4 */ /* 0x000fe2000f8e0207 */
[----:B------:R-:W4:Y:S01]  /*110e0*/  S2R R10, SR_CTAID.X ;  /* 0x00000000000a7919 */ /* 0x000f220000002500 */
[----:B------:R-:W-:Y:S01]  /*110f0*/  IMAD R11, R11, c[0x0][0x388], RZ ;  /* 0x0000e2000b0b7a24 */ /* 0x000fe200078e02ff */
        /* <DEDUP_REMOVED lines=8> */
[----:B------:R-:W-:Y:S01]  /*11180*/  IMAD.U32 R15, RZ, RZ, UR11 ;  /* 0x0000000bff0f7e24 */ /* 0x000fe2000f8e00ff */
[----:B-1----:R-:W-:Y:S01]  /*11190*/  SHF.R.S32.HI R3, RZ, 0x1f, R2 ;  /* 0x0000001fff037819 */ /* 0x002fe20000011402 */
[----:B------:R-:W-:Y:S01]  /*111a0*/  UIADD3 UR4, UR11, UR4, URZ ;  /* 0x000000040b047290 */ /* 0x000fe2000fffe03f */
[----:B------:R-:W-:Y:S02]  /*111b0*/  IMAD.U32 R17, RZ, RZ, UR7 ;  /* 0x00000007ff117e24 */ /* 0x000fe4000f8e00ff */
[----:B--2---:R-:W-:Y:S01]  /*111c0*/  IMAD R7, R7, c[0x0][0x550], R0 ;  /* 0x0001540007077a24 */ /* 0x004fe200078e0200 */
[----:B------:R-:W-:-:S02]  /*111d0*/  LEA.HI R0, R3, R2, RZ, 0x5 ;  /* 0x0000000203007211 */ /* 0x000fc400078f28ff */
[----:B------:R-:W-:Y:S01]  /*111e0*/  LEA.HI R3, R3, R2, RZ, 0x2 ;  /* 0x0000000203037211 */ /* 0x000fe200078f10ff */
[----:B------:R-:W-:Y:S01]  /*111f0*/  IMAD.U32 R15, RZ, RZ, UR4 ;  /* 0x00000004ff0f7e24 */ /* 0x000fe2000f8e00ff */
[----:B------:R-:W-:Y:S01]  /*11200*/  LOP3.LUT R5, R0, 0xffffffe0, RZ, 0xc0, !PT ;  /* 0xffffffe000057812 */ /* 0x000fe200078ec0ff */
[----:B---3--:R-:W-:Y:S01]  /*11210*/  IMAD.WIDE.U32 R16, R9, c[0x0][0x4d8], R16 ;  /* 0x0001360009107a25 */ /* 0x008fe200078e0010 */
[--C-:B------:R-:W-:Y:S02]  /*11220*/  SHF.R.S32.HI R13, RZ, 0x5, R0.reuse ;  /* 0x00000005ff0d7819 */ /* 0x100fe40000011400 */
[----:B------:R-:W-:Y:S01]  /*11230*/  SHF.R.S32.HI R0, RZ, 0x1f, R0 ;  /* 0x0000001fff007819 */ /* 0x000fe20000011400 */
[----:B------:R-:W-:Y:S01]  /*11240*/  IMAD.IADD R5, R2, 0x1, -R5 ;  /* 0x0000000102057824 */ /* 0x000fe200078e0a05 */
[----:B------:R-:W-:Y:S01]  /*11250*/  LOP3.LUT R3, R3, 0xfffffffc, RZ, 0xc0, !PT ;  /* 0xfffffffc03037812 */ /* 0x000fe200078ec0ff */
[----:B------:R-:W-:Y:S01]  /*11260*/  IMAD.WIDE.U32 R14, R9, c[0x0][0x440], R14 ;  /* 0x00011000090e7a25 */ /* 0x000fe200078e000e */
[----:B------:R-:W-:-:S02]  /*11270*/  LEA.HI R0, R0, R13, RZ, 0x3 ;  /* 0x0000000d00007211 */ /* 0x000fc400078f18ff */
[----:B------:R-:W-:Y:S02]  /*11280*/  IADD3 R3, -R3, R2, RZ ;  /* 0x0000000203037210 */ /* 0x000fe40007ffe1ff */
[----:B------:R-:W-:Y:S02]  /*11290*/  LOP3.LUT R0, R0, 0xffffff8, RZ, 0xc0, !PT ;  /* 0x0ffffff800007812 */ /* 0x000fe400078ec0ff */
[----:B------:R-:W-:Y:S02]  /*112a0*/  SHF.R.S32.HI R2, RZ, 0x1f, R5 ;  /* 0x0000001fff027819 */ /* 0x000fe40000011405 */
[----:B------:R-:W-:Y:S01]  /*112b0*/  SHF.R.S32.HI R8, RZ, 0x1f, R9 ;  /* 0x0000001fff087819 */ /* 0x000fe20000011409 */
[----:B------:R-:W-:Y:S01]  /*112c0*/  IMAD.IADD R13, R13, 0x1, -R0 ;  /* 0x000000010d0d7824 */ /* 0x000fe200078e0a00 */
[----:B------:R-:W-:Y:S02]  /*112d0*/  LEA.HI R0, R3, R3, RZ, 0x1 ;  /* 0x0000000303007211 */ /* 0x000fe400078f08ff */
[----:B------:R-:W-:-:S02]  /*112e0*/  LEA.HI R2, R2, R5, RZ, 0x2 ;  /* 0x0000000502027211 */ /* 0x000fc400078f10ff */
[----:B------:R-:W-:Y:S02]  /*112f0*/  LOP3.LUT R0, R0, 0x1ffffffe, RZ, 0xc0, !PT ;  /* 0x1ffffffe00007812 */ /* 0x000fe400078ec0ff */
[----:B------:R-:W-:Y:S02]  /*11300*/  SHF.R.S32.HI R12, RZ, 0x2, R2 ;  /* 0x00000002ff0c7819 */ /* 0x000fe40000011402 */
[----:B------:R-:W-:Y:S02]  /*11310*/  IADD3 R0, R3, -R0, RZ ;  /* 0x8000000003007210 */ /* 0x000fe40007ffe0ff */
[----:B------:R-:W-:Y:S01]  /*11320*/  LOP3.LUT R2, R2, 0x7ffffffc, RZ, 0xc0, !PT ;  /* 0x7ffffffc02027812 */ /* 0x000fe200078ec0ff */
[----:B------:R-:W-:Y:S02]  /*11330*/  IMAD R13, R13, 0x10, R12 ;  /* 0x000000100d0d7824 */ /* 0x000fe400078e020c */
[----:B------:R-:W-:Y:S02]  /*11340*/  IMAD R12, R8, c[0x0][0x4d8], RZ ;  /* 0x00013600080c7a24 */ /* 0x000fe400078e02ff */
[----:B------:R-:W-:Y:S01]  /*11350*/  IMAD R3, R0, 0x8, R13 ;  /* 0x0000000800037824 */ /* 0x000fe200078e020d */
[----:B------:R-:W-:Y:S01]  /*11360*/  SHF.R.S32.HI R0, RZ, 0x1f, R7 ;  /* 0x0000001fff007819 */ /* 0x000fe20000011407 */
[----:B------:R-:W-:-:S02]  /*11370*/  IMAD R8, R8, c[0x0][0x440], RZ ;  /* 0x0001100008087a24 */ /* 0x000fc400078e02ff */
[C---:B------:R-:W-:Y:S01]  /*11380*/  IMAD R12, R9.reuse, c[0x0][0x4dc], R12 ;  /* 0x00013700090c7a24 */ /* 0x040fe200078e020c */
[C---:B----4-:R-:W-:Y:S01]  /*11390*/  LEA R3, R10.reuse, R3, 0x7 ;  /* 0x000000030a037211 */ /* 0x050fe200078e38ff */
        /* <DEDUP_REMOVED lines=8> */
[----:B------:R-:W-:Y:S02]  /*11420*/  IMAD R0, R0, c[0x0][0x448], RZ ;  /* 0x0001120000007a24 */ /* 0x000fe400078e02ff */
[C---:B------:R-:W-:Y:S02]  /*11430*/  IMAD R12, R7.reuse, c[0x0][0x4e4], R12 ;  /* 0x00013900070c7a24 */ /* 0x040fe400078e020c */
[C---:B------:R-:W-:Y:S02]  /*11440*/  IMAD R8, R7.reuse, c[0x0][0x44c], R0 ;  /* 0x0001130007087a24 */ /* 0x040fe400078e0200 */
[----:B------:R-:W-:Y:S02]  /*11450*/  IMAD.MOV R0, RZ, RZ, -R9 ;  /* 0x000000ffff007224 */ /* 0x000fe400078e0a09 */
[----:B------:R-:W-:-:S04]  /*11460*/  IMAD.WIDE.U32 R14, R7, c[0x0][0x448], R14 ;  /* 0x00011200070e7a25 */ /* 0x000fc800078e000e */
[----:B------:R-:W-:Y:S01]  /*11470*/  IMAD.WIDE.U32 R18, R7, c[0x0][0x4e0], R16 ;  /* 0x0001380007127a25 */ /* 0x000fe200078e0010 */
[----:B------:R-:W-:Y:S02]  /*11480*/  IADD3 R21, R15, R8, RZ ;  /* 0x000000080f157210 */ /* 0x000fe40007ffe0ff */
[----:B------:R-:W-:Y:S01]  /*11490*/  SHF.R.S32.HI R15, RZ, 0x1f, R9 ;  /* 0x0000001fff0f7819 */ /* 0x000fe20000011409 */
[----:B------:R-:W-:Y:S01]  /*114a0*/  @P1 IMAD.HI.U32 R7, R3, c[0x0][0x4ec], RZ ;  /* 0x00013b0003071a27 */ /* 0x000fe200078e00ff */
[----:B------:R-:W-:Y:S01]  /*114b0*/  BAR.SYNC.DEFER_BLOCKING 0x1, 0x100 ;  /* 0x0044000000007b1d */ /* 0x000fe20000010000 */
[----:B------:R-:W-:Y:S02]  /*114c0*/  IADD3 R8, P0, R9, R18, RZ ;  /* 0x0000001209087210 */ /* 0x000fe40007f1e0ff */
[--C-:B------:R-:W-:Y:S02]  /*114d0*/  IMAD R0, R0, c[0x0][0x4e8], R3.reuse ;  /* 0x00013a0000007a24 */ /* 0x100fe400078e0203 */
[----:B------:R-:W-:Y:S01]  /*114e0*/  IMAD.MOV.U32 R16, RZ, RZ, R3 ;  /* 0x000000ffff107224 */ /* 0x000fe200078e0003 */
[----:B------:R-:W-:Y:S01]  /*114f0*/  @P1 SHF.R.U32.HI R16, RZ, c[0x0][0x4f0], R7 ;  /* 0x00013c00ff101a19 */ /* 0x000fe20000011607 */
[----:B------:R-:W-:Y:S01]  /*11500*/  IMAD.MOV.U32 R20, RZ, RZ, R14 ;  /* 0x000000ffff147224 */ /* 0x000fe200078e000e */
[----:B------:R-:W-:Y:S01]  /*11510*/  SHF.R.S32.HI R7, RZ, 0x1f, R0 ;  /* 0x0000001fff077819 */ /* 0x000fe20000011400 */
[----:B------:R-:W-:Y:S01]  /*11520*/  IMAD.IADD R2, R5, 0x1, -R2 ;  /* 0x0000000105027824 */ /* 0x000fe200078e0a02 */
[----:B------:R-:W-:Y:S01]  /*11530*/  IADD3.X R9, R15, R19, R12, P0, !PT ;  /* 0x000000130f097210 */ /* 0x000fe200007fe40c */
[C---:B------:R-:W-:Y:S01]  /*11540*/  IMAD.WIDE.U32 R20, R16.reuse, c[0x0][0x430], R20 ;  /* 0x00010c0010147a25 */ /* 0x040fe200078e0014 */
[----:B------:R-:W-:-:S02]  /*11550*/  IADD3 R12, -R16, RZ, RZ ;  /* 0x000000ff100c7210 */ /* 0x000fc40007ffe1ff */
[----:B------:R-:W-:Y:S01]  /*11560*/  SHF.R.S32.HI R14, RZ, 0x1f, R16 ;  /* 0x0000001fff0e7819 */ /* 0x000fe20000011410 */
[----:B------:R-:W-:Y:S02]  /*11570*/  IMAD R7, R7, c[0x0][0x4c8], RZ ;  /* 0x0001320007077a24 */ /* 0x000fe400078e02ff */
[----:B------:R-:W-:-:S04]  /*11580*/  IMAD.WIDE.U32 R8, R0, c[0x0][0x4c8], R8 ;  /* 0x0001320000087a25 */ /* 0x000fc800078e0008 */
[----:B------:R-:W-:Y:S01]  /*11590*/  IMAD R7, R0, c[0x0][0x4cc], R7 ;  /* 0x0001330000077a24 */ /* 0x000fe200078e0207 */
[----:B------:R-:W-:Y:S01]  /*115a0*/  LEA R0, P0, R8, c[0x0][0x4a8], 0x2 ;  /* 0x00012a0008007a11 */ /* 0x000fe200078010ff */
[----:B------:R-:W-:Y:S02]  /*115b0*/  IMAD R12, R12, c[0x0][0x4e8], R3 ;  /* 0x00013a000c0c7a24 */ /* 0x000fe400078e0203 */
[----:B------:R-:W-:Y:S02]  /*115c0*/  IMAD.IADD R7, R9, 0x1, R7 ;  /* 0x0000000109077824 */ /* 0x000fe400078e0207 */
[----:B------:R-:W-:Y:S01]  /*115d0*/  IMAD R3, R14, c[0x0][0x430], RZ ;  /* 0x00010c000e037a24 */ /* 0x000fe200078e02ff */
[----:B------:R-:W-:Y:S01]  /*115e0*/  SHF.R.S32.HI R9, RZ, 0x1f, R12 ;  /* 0x0000001fff097819 */ /* 0x000fe2000001140c */
[----:B------:R-:W-:Y:S01]  /*115f0*/  SHFL.IDX PT, R14, R0, RZ, 0x1c1f ;  /* 0x001c1fff000e7589 */ /* 0x000fe200000e0000 */
[----:B------:R-:W-:Y:S01]  /*11600*/  LEA.HI.X R7, R8, c[0x0][0x4ac], R7, 0x2, P0 ;  /* 0x00012b0008077a11 */ /* 0x000fe200000f1407 */
[----:B------:R-:W-:Y:S01]  /*11610*/  IMAD R3, R16, c[0x0][0x434], R3 ;  /* 0x00010d0010037a24 */ /* 0x000fe200078e0203 */
[----:B------:R-:W-:Y:S01]  /*11620*/  LOP3.LUT P0, RZ, R5, 0x3, RZ, 0xc0, !PT ;  /* 0x0000000305ff7812 */ /* 0x000fe2000780c0ff */
[----:B------:R-:W-:Y:S01]  /*11630*/  SHFL.IDX PT, R16, R0, 0x1, 0x1c1f ;  /* 0x003c1f0000107f89 */ /* 0x000fe200000e0000 */
[----:B------:R-:W-:-:S02]  /*11640*/  IMAD R9, R9, c[0x0][0x428], RZ ;  /* 0x00010a0009097a24 */ /* 0x000fc400078e02ff */
[----:B------:R-:W-:Y:S01]  /*11650*/  IMAD.IADD R21, R21, 0x1, R3 ;  /* 0x0000000115157824 */ /* 0x000fe200078e0203 */
[----:B------:R-:W1:Y:S01]  /*11660*/  SHFL.IDX PT, R15, R7, RZ, 0x1c1f ;  /* 0x001c1fff070f7589 */ /* 0x000e6200000e0000 */
[----:B------:R-:W-:Y:S01]  /*11670*/  IADD3 R3, R10, 0x8, RZ ;  /* 0x000000080a037810 */ /* 0x000fe20007ffe0ff */
[----:B------:R-:W-:Y:S01]  /*11680*/  IMAD R9, R12, c[0x0][0x42c], R9 ;  /* 0x00010b000c097a24 */ /* 0x000fe200078e0209 */
[-C--:B------:R-:W-:Y:S01]  /*11690*/  ISETP.GE.OR P2, PT, R10, R11.reuse, P0 ;  /* 0x0000000b0a00720c */ /* 0x080fe20000746670 */
[----:B------:R2:W3:Y:S01]  /*116a0*/  SHFL.IDX PT, R17, R7, 0x1, 0x1c1f ;  /* 0x003c1f0007117f89 */ /* 0x0004e200000e0000 */
[----:B------:R-:W-:Y:S01]  /*116b0*/  ISETP.GE.OR P0, PT, R3, R11, P0 ;  /* 0x0000000b0300720c */ /* 0x000fe20000706670 */
[----:B------:R-:W-:-:S05]  /*116c0*/  IMAD.WIDE.U32 R12, R12, c[0x0][0x428], R20 ;  /* 0x00010a000c0c7a25 */ /* 0x000fca00078e0014 */
[----:B------:R-:W-:Y:S02]  /*116d0*/  IADD3 R9, R13, R9, RZ ;  /* 0x000000090d097210 */ /* 0x000fe40007ffe0ff */
[----:B------:R-:W-:-:S04]  /*116e0*/  LEA R8, P1, R12, c[0x0][0x400], 0x2 ;  /* 0x000100000c087a11 */ /* 0x000fc800078210ff */
[----:B------:R-:W-:Y:S02]  /*116f0*/  LEA.HI.X R9, R12, c[0x0][0x404], R9, 0x2, P1 ;  /* 0x000101000c097a11 */ /* 0x000fe400008f1409 */
[----:B------:R-:W-:Y:S01]  /*11700*/  ISETP.GE.AND P1, PT, R3, R11, PT ;  /* 0x0000000b0300720c */ /* 0x000fe20003f26270 */
[----:B------:R4:W4:Y:S01]  /*11710*/  SHFL.IDX PT, R12, R8, RZ, 0x1c1f ;  /* 0x001c1fff080c7589 */ /* 0x00092200000e0000 */
[----:B------:R-:W-:-:S03]  /*11720*/  SHF.L.U32 R3, R2, 0x1, RZ ;  /* 0x0000000102037819 */ /* 0x000fc600000006ff */
[----:B-1----:R1:W-:Y:S01]  /*11730*/  @!P2 ST.E [R14.64], R4 ;  /* 0x000000040e00a985 */ /* 0x0023e2000c101914 */
[----:B--2---:R-:W-:-:S03]  /*11740*/  P2R R7, PR, RZ, 0x2 ;  /* 0x00000002ff077803 */ /* 0x004fc60000000000 */
[----:B---3--:R1:W-:Y:S01]  /*11750*/  @!P0 ST.E [R16.64], R6 ;  /* 0x0000000610008985 */ /* 0x0083e2000c101914 */
[----:B------:R-:W-:-:S03]  /*11760*/  ISETP.GE.AND P0, PT, R10, R11, PT ;  /* 0x0000000b0a00720c */ /* 0x000fc60003f06270 */
[----:B------:R1:W2:Y:S10]  /*11770*/  SHFL.IDX PT, R13, R9, RZ, 0x1c1f ;  /* 0x001c1fff090d7589 */ /* 0x0002b400000e0000 */
[----:B------:R-:W-:Y:S05]  /*11780*/  @P0 BRA `(.L_x_2006) ;  /* 0x000008d000000947 */ /* 0x000fea0003800000 */
[C---:B-1----:R-:W-:Y:S02]  /*11790*/  IADD3 R6, R3.reuse, 0x8, RZ ;  /* 0x0000000803067810 */ /* 0x042fe40007ffe0ff */
[----:B------:R-:W-:-:S02]  /*117a0*/  IADD3 R5, R3, 0x10, RZ ;  /* 0x0000001003057810 */ /* 0x000fc40007ffe0ff */
[----:B------:R-:W-:Y:S02]  /*117b0*/  IADD3 R4, R3, 0x18, RZ ;  /* 0x0000001803047810 */ /* 0x000fe40007ffe0ff */
[----:B------:R-:W-:Y:S02]  /*117c0*/  ISETP.GE.AND P3, PT, R6, c[0x0][0x3c8], PT ;  /* 0x0000f20006007a0c */ /* 0x000fe40003f66270 */
[----:B------:R-:W-:Y:S02]  /*117d0*/  ISETP.GE.AND P2, PT, R5, c[0x0][0x3c8], PT ;  /* 0x0000f20005007a0c */ /* 0x000fe40003f46270 */
[----:B------:R-:W-:Y:S02]  /*117e0*/  ISETP.GE.AND P1, PT, R4, c[0x0][0x3c8], PT ;  /* 0x0000f20004007a0c */ /* 0x000fe40003f26270 */
[C---:B------:R-:W-:Y:S02]  /*117f0*/  ISETP.GE.AND P4, PT, R3.reuse, c[0x0][0x3c8], PT ;  /* 0x0000f20003007a0c */ /* 0x040fe40003f86270 */
[----:B------:R-:W-:-:S02]  /*11800*/  IADD3 R2, R3, 0x20, RZ ;  /* 0x0000002003027810 */ /* 0x000fc40007ffe0ff */
[----:B------:R-:W-:Y:S02]  /*11810*/  IADD3 R0, R3, 0x28, RZ ;  /* 0x0000002803007810 */ /* 0x000fe40007ffe0ff */
[----:B------:R-:W-:Y:S02]  /*11820*/  ISETP.GE.AND P0, PT, R2, c[0x0][0x3c8], PT ;  /* 0x0000f20002007a0c */ /* 0x000fe40003f06270 */
[----:B------:R-:W-:Y:S02]  /*11830*/  ISETP.GE.AND P5, PT, R0, c[0x0][0x3c8], PT ;  /* 0x0000f20000007a0c */ /* 0x000fe40003fa6270 */
[----:B------:R-:W-:Y:S02]  /*11840*/  @!P3 LEA.HI R6, R6, R6, RZ, 0x1 ;  /* 0x000000060606b211 */ /* 0x000fe400078f08ff */
[----:B------:R-:W-:Y:S01]  /*11850*/  @!P2 LEA.HI R5, R5, R5, RZ, 0x1 ;  /* 0x000000050505a211 */ /* 0x000fe200078f08ff */
[----:B--2-4-:R-:W-:Y:S01]  /*11860*/  @!P4 IMAD.WIDE R10, R3, 0x4, R12 ;  /* 0x00000004030ac825 */ /* 0x014fe200078e020c */
[----:B------:R-:W-:-:S02]  /*11870*/  @!P1 LEA.HI R4, R4, R4, RZ, 0x1 ;  /* 0x0000000404049211 */ /* 0x000fc400078f08ff */
[----:B------:R-:W-:Y:S02]  /*11880*/  @!P3 LOP3.LUT R15, R6, 0xfffffffe, RZ, 0xc0, !PT ;  /* 0xfffffffe060fb812 */ /* 0x000fe400078ec0ff */
[----:B------:R-:W-:Y:S01]  /*11890*/  @!P2 LOP3.LUT R5, R5, 0xfffffffe, RZ, 0xc0, !PT ;  /* 0xfffffffe0505a812 */ /* 0x000fe200078ec0ff */
[----:B------:R1:W-:Y:S01]  /*118a0*/  @!P4 ST.E.64 [R10.64], R128 ;  /* 0x000000800a00c985 */ /* 0x0003e2000c101b14 */
[----:B------:R-:W-:Y:S02]  /*118b0*/  @!P1 LOP3.LUT R17, R4, 0xfffffffe, RZ, 0xc0, !PT ;  /* 0xfffffffe04119812 */ /* 0x000fe400078ec0ff */
[----:B------:R-:W-:Y:S01]  /*118c0*/  IADD3 R14, R3, 0x30, RZ ;  /* 0x00000030030e7810 */ /* 0x000fe20007ffe0ff */
[--C-:B------:R-:W-:Y:S01]  /*118d0*/  @!P2 IMAD.WIDE R4, R5, 0x4, R12.reuse ;  /* 0x000000040504a825 */ /* 0x100fe200078e020c */
[----:B------:R-:W-:Y:S02]  /*118e0*/  @!P0 LEA.HI R2, R2, R2, RZ, 0x1 ;  /* 0x0000000202028211 */ /* 0x000fe400078f08ff */
[----:B------:R-:W-:Y:S01]  /*118f0*/  ISETP.GE.AND P4, PT, R14, c[0x0][0x3c8], PT ;  /* 0x0000f2000e007a0c */ /* 0x000fe20003f86270 */
[----:B------:R-:W-:Y:S01]  /*11900*/  @!P1 IMAD.WIDE R16, R17, 0x4, R12 ;  /* 0x0000000411109825 */ /* 0x000fe200078e020c */
[----:B------:R-:W-:-:S02]  /*11910*/  @!P0 LOP3.LUT R19, R2, 0xfffffffe, RZ, 0xc0, !PT ;  /* 0xfffffffe02138812 */ /* 0x000fc400078ec0ff */
[C---:B------:R-:W-:Y:S02]  /*11920*/  IADD3 R20, R3.reuse, 0x38, RZ ;  /* 0x0000003803147810 */ /* 0x040fe40007ffe0ff */
[----:B------:R-:W-:Y:S01]  /*11930*/  IADD3 R6, R3, 0x48, RZ ;  /* 0x0000004803067810 */ /* 0x000fe20007ffe0ff */
[----:B------:R-:W-:Y:S01]  /*11940*/  @!P0 IMAD.WIDE R18, R19, 0x4, R12 ;  /* 0x0000000413128825 */ /* 0x000fe200078e020c */
[----:B------:R-:W-:Y:S02]  /*11950*/  @!P5 LEA.HI R0, R0, R0, RZ, 0x1 ;  /* 0x000000000000d211 */ /* 0x000fe400078f08ff */
[----:B------:R-:W-:-:S03]  /*11960*/  IADD3 R2, R3, 0x50, RZ ;  /* 0x0000005003027810 */ /* 0x000fc60007ffe0ff */
[----:B------:R-:W-:Y:S01]  /*11970*/  @!P4 LEA.HI R14, R14, R14, RZ, 0x1 ;  /* 0x0000000e0e0ec211 */ /* 0x000fe200078f08ff */
[----:B-1----:R-:W-:Y:S01]  /*11980*/  @!P3 IMAD.WIDE R10, R15, 0x4, R12 ;  /* 0x000000040f0ab825 */ /* 0x002fe200078e020c */
[----:B------:R-:W-:-:S04]  /*11990*/  IADD3 R15, R3, 0x40, RZ ;  /* 0x00000040030f7810 */ /* 0x000fc80007ffe0ff */
[----:B------:R1:W-:Y:S01]  /*119a0*/  @!P3 ST.E.64 [R10.64], R124 ;  /* 0x0000007c0a00b985 */ /* 0x0003e2000c101b14 */
[----:B------:R-:W-:-:S03]  /*119b0*/  ISETP.GE.AND P3, PT, R20, c[0x0][0x3c8], PT ;  /* 0x0000f20014007a0c */ /* 0x000fc60003f66270 */
[----:B------:R2:W-:Y:S01]  /*119c0*/  @!P2 ST.E.64 [R4.64], R120 ;  /* 0x000000780400a985 */ /* 0x0005e2000c101b14 */
[----:B------:R-:W-:-:S03]  /*119d0*/  ISETP.GE.AND P2, PT, R15, c[0x0][0x3c8], PT ;  /* 0x0000f2000f007a0c */ /* 0x000fc60003f46270 */
[----:B------:R3:W-:Y:S01]  /*119e0*/  @!P1 ST.E.64 [R16.64], R116 ;  /* 0x0000007410009985 */ /* 0x0007e2000c101b14 */
        /* <DEDUP_REMOVED lines=9> */
[----:B------:R-:W-:Y:S01]  /*11a80*/  @!P2 IMAD.WIDE R14, R15, 0x4, R12 ;  /* 0x000000040f0ea825 */ /* 0x000fe200078e020c */
[----:B--2---:R-:W-:-:S03]  /*11a90*/  @!P5 LOP3.LUT R5, R0, 0xfffffffe, RZ, 0xc0, !PT ;  /* 0xfffffffe0005d812 */ /* 0x004fc600078ec0ff */
[--C-:B------:R-:W-:Y:S01]  /*11aa0*/  @!P4 IMAD.WIDE R10, R11, 0x4, R12.reuse ;  /* 0x000000040b0ac825 */ /* 0x100fe200078e020c */
[----:B------:R-:W-:Y:S02]  /*11ab0*/  IADD3 R0, R3, 0x58, RZ ;  /* 0x0000005803007810 */ /* 0x000fe40007ffe0ff */
[----:B---3--:R-:W-:Y:S01]  /*11ac0*/  @!P3 LOP3.LUT R17, R20, 0xfffffffe, RZ, 0xc0, !PT ;  /* 0xfffffffe1411b812 */ /* 0x008fe200078ec0ff */
[----:B------:R-:W-:Y:S01]  /*11ad0*/  @!P5 IMAD.WIDE R4, R5, 0x4, R12 ;  /* 0x000000040504d825 */ /* 0x000fe200078e020c */
[----:B------:R-:W-:Y:S02]  /*11ae0*/  IADD3 R20, R3, 0x80, RZ ;  /* 0x0000008003147810 */ /* 0x000fe40007ffe0ff */
[----:B----4-:R-:W-:Y:S02]  /*11af0*/  @!P1 LOP3.LUT R19, R6, 0xfffffffe, RZ, 0xc0, !PT ;  /* 0xfffffffe06139812 */ /* 0x010fe400078ec0ff */
[----:B------:R1:W-:Y:S01]  /*11b00*/  @!P5 ST.E.64 [R4.64], R108 ;  /* 0x0000006c0400d985 */ /* 0x0003e2000c101b14 */
[----:B------:R-:W-:-:S02]  /*11b10*/  ISETP.GE.AND P5, PT, R0, c[0x0][0x3c8], PT ;  /* 0x0000f20000007a0c */ /* 0x000fc40003fa6270 */
[C---:B------:R-:W-:Y:S01]  /*11b20*/  IADD3 R6, R3.reuse, 0x60, RZ ;  /* 0x0000006003067810 */ /* 0x040fe20007ffe0ff */
[----:B------:R2:W-:Y:S01]  /*11b30*/  @!P4 ST.E.64 [R10.64], R104 ;  /* 0x000000680a00c985 */ /* 0x0005e2000c101b14 */
[----:B------:R-:W-:Y:S02]  /*11b40*/  IADD3 R18, R3, 0x70, RZ ;  /* 0x0000007003127810 */ /* 0x000fe40007ffe0ff */
[----:B------:R-:W-:-:S07]  /*11b50*/  ISETP.GE.AND P6, PT, R6, c[0x0][0x3c8], PT ;  /* 0x0000f20006007a0c */ /* 0x000fce0003fc6270 */
[----:B------:R-:W-:-:S04]  /*11b60*/  @!P5 LEA.HI R0, R0, R0, RZ, 0x1 ;  /* 0x000000000000d211 */ /* 0x000fc800078f08ff */
[----:B------:R-:W-:Y:S02]  /*11b70*/  @!P5 LOP3.LUT R21, R0, 0xfffffffe, RZ, 0xc0, !PT ;  /* 0xfffffffe0015d812 */ /* 0x000fe400078ec0ff */
[C---:B------:R-:W-:Y:S02]  /*11b80*/  IADD3 R0, R3.reuse, 0x88, RZ ;  /* 0x0000008803007810 */ /* 0x040fe40007ffe0ff */
[----:B------:R-:W-:Y:S02]  /*11b90*/  @!P6 LEA.HI R6, R6, R6, RZ, 0x1 ;  /* 0x000000060606e211 */ /* 0x000fe400078f08ff */
[----:B-1----:R-:W-:Y:S02]  /*11ba0*/  @!P0 LOP3.LUT R5, R2, 0xfffffffe, RZ, 0xc0, !PT ;  /* 0xfffffffe02058812 */ /* 0x002fe400078ec0ff */
[----:B------:R-:W-:Y:S01]  /*11bb0*/  IADD3 R2, R3, 0x78, RZ ;  /* 0x0000007803027810 */ /* 0x000fe20007ffe0ff */
[----:B--2---:R-:W-:-:S04]  /*11bc0*/  @!P3 IMAD.WIDE R10, R17, 0x4, R12 ;  /* 0x00000004110ab825 */ /* 0x004fc800078e020c */
[--C-:B------:R-:W-:Y:S01]  /*11bd0*/  @!P1 IMAD.WIDE R16, R19, 0x4, R12.reuse ;  /* 0x0000000413109825 */ /* 0x100fe200078e020c */
[----:B------:R-:W-:Y:S01]  /*11be0*/  IADD3 R19, R3, 0x68, RZ ;  /* 0x0000006803137810 */ /* 0x000fe20007ffe0ff */
[----:B------:R1:W-:Y:S01]  /*11bf0*/  @!P3 ST.E.64 [R10.64], R100 ;  /* 0x000000640a00b985 */ /* 0x0003e2000c101b14 */
[----:B------:R-:W-:Y:S01]  /*11c00*/  ISETP.GE.AND P3, PT, R18, c[0x0][0x3c8], PT ;  /* 0x0000f20012007a0c */ /* 0x000fe20003f66270 */
[----:B------:R-:W-:Y:S01]  /*11c10*/  @!P0 IMAD.WIDE R4, R5, 0x4, R12 ;  /* 0x0000000405048825 */ /* 0x000fe200078e020c */
[----:B------:R-:W-:Y:S01]  /*11c20*/  ISETP.GE.AND P4, PT, R19, c[0x0][0x3c8], PT ;  /* 0x0000f20013007a0c */ /* 0x000fe20003f86270 */
[----:B------:R2:W-:Y:S01]  /*11c30*/  @!P2 ST.E.64 [R14.64], R36 ;  /* 0x000000240e00a985 */ /* 0x0005e2000c101b14 */
[----:B------:R-:W-:-:S03]  /*11c40*/  ISETP.GE.AND P2, PT, R2, c[0x0][0x3c8], PT ;  /* 0x0000f20002007a0c */ /* 0x000fc60003f46270 */
[----:B------:R3:W-:Y:S01]  /*11c50*/  @!P1 ST.E.64 [R16.64], R40 ;  /* 0x0000002810009985 */ /* 0x0007e2000c101b14 */
[----:B------:R-:W-:-:S03]  /*11c60*/  ISETP.GE.AND P1, PT, R20, c[0x0][0x3c8], PT ;  /* 0x0000f20014007a0c */ /* 0x000fc60003f26270 */
[----:B------:R4:W-:Y:S01]  /*11c70*/  @!P0 ST.E.64 [R4.64], R44 ;  /* 0x0000002c04008985 */ /* 0x0009e2000c101b14 */
[----:B------:R-:W-:Y:S02]  /*11c80*/  ISETP.GE.AND P0, PT, R0, c[0x0][0x3c8], PT ;  /* 0x0000f20000007a0c */ /* 0x000fe40003f06270 */
[----:B------:R-:W-:Y:S02]  /*11c90*/  @!P3 LEA.HI R18, R18, R18, RZ, 0x1 ;  /* 0x000000121212b211 */ /* 0x000fe400078f08ff */
[----:B------:R-:W-:Y:S02]  /*11ca0*/  @!P4 LEA.HI R19, R19, R19, RZ, 0x1 ;  /* 0x000000131313c211 */ /* 0x000fe400078f08ff */
[----:B------:R-:W-:Y:S02]  /*11cb0*/  @!P2 LEA.HI R2, R2, R2, RZ, 0x1 ;  /* 0x000000020202a211 */ /* 0x000fe400078f08ff */
[----:B------:R-:W-:Y:S02]  /*11cc0*/  @!P4 LOP3.LUT R19, R19, 0xfffffffe, RZ, 0xc0, !PT ;  /* 0xfffffffe1313c812 */ /* 0x000fe400078ec0ff */
[----:B------:R-:W-:-:S03]  /*11cd0*/  @!P1 LEA.HI R20, R20, R20, RZ, 0x1 ;  /* 0x0000001414149211 */ /* 0x000fc600078f08ff */
[----:B------:R-:W-:Y:S01]  /*11ce0*/  @!P0 LEA.HI R0, R0, R0, RZ, 0x1 ;  /* 0x0000000000008211 */ /* 0x000fe200078f08ff */
[--C-:B-1----:R-:W-:Y:S01]  /*11cf0*/  @!P5 IMAD.WIDE R10, R21, 0x4, R12.reuse ;  /* 0x00000004150ad825 */ /* 0x102fe200078e020c */
[----:B------:R-:W-:Y:S02]  /*11d00*/  IADD3 R21, R3, 0xa0, RZ ;  /* 0x000000a003157810 */ /* 0x000fe40007ffe0ff */
[----:B--2---:R-:W-:Y:S02]  /*11d10*/  @!P3 LOP3.LUT R15, R18, 0xfffffffe, RZ, 0xc0, !PT ;  /* 0xfffffffe120fb812 */ /* 0x004fe400078ec0ff */
[----:B------:R1:W-:Y:S01]  /*11d20*/  @!P5 ST.E.64 [R10.64], R48 ;  /* 0x000000300a00d985 */ /* 0x0003e2000c101b14 */
[----:B------:R-:W-:Y:S01]  /*11d30*/  @!P4 IMAD.WIDE R18, R19, 0x4, R12 ;  /* 0x000000041312c825 */ /* 0x000fe200078e020c */
[----:B---3--:R-:W-:-:S03]  /*11d40*/  @!P1 LOP3.LUT R17, R20, 0xfffffffe, RZ, 0xc0, !PT ;  /* 0xfffffffe14119812 */ /* 0x008fc600078ec0ff */
[--C-:B------:R-:W-:Y:S01]  /*11d50*/  @!P3 IMAD.WIDE R14, R15, 0x4, R12.reuse ;  /* 0x000000040f0eb825 */ /* 0x100fe200078e020c */
[----:B------:R-:W-:Y:S02]  /*11d60*/  IADD3 R20, R3, 0xa8, RZ ;  /* 0x000000a803147810 */ /* 0x000fe40007ffe0ff */
[----:B----4-:R-:W-:Y:S01]  /*11d70*/  @!P6 LOP3.LUT R5, R6, 0xfffffffe, RZ, 0xc0, !PT ;  /* 0xfffffffe0605e812 */ /* 0x010fe200078ec0ff */
[----:B------:R-:W-:Y:S01]  /*11d80*/  @!P1 IMAD.WIDE R16, R17, 0x4, R12 ;  /* 0x0000000411109825 */ /* 0x000fe200078e020c */
[----:B------:R-:W-:-:S03]  /*11d90*/  IADD3 R6, R3, 0xb8, RZ ;  /* 0x000000b803067810 */ /* 0x000fc60007ffe0ff */
[----:B------:R-:W-:-:S05]  /*11da0*/  @!P6 IMAD.WIDE R4, R5, 0x4, R12 ;  /* 0x000000040504e825 */ /* 0x000fca00078e020c */
[----:B------:R2:W-:Y:S04]  /*11db0*/  @!P6 ST.E.64 [R4.64], R52 ;  /* 0x000000340400e985 */ /* 0x0005e8000c101b14 */
[----:B------:R3:W-:Y:S04]  /*11dc0*/  @!P4 ST.E.64 [R18.64], R56 ;  /* 0x000000381200c985 */ /* 0x0007e8000c101b14 */
[----:B------:R-:W-:Y:S01]  /*11dd0*/  @!P3 ST.E.64 [R14.64], R60 ;  /* 0x0000003c0e00b985 */ /* 0x000fe2000c101b14 */
[----:B------:R-:W-:Y:S02]  /*11de0*/  ISETP.GE.AND P3, PT, R21, c[0x0][0x3c8], PT ;  /* 0x0000f20015007a0c */ /* 0x000fe40003f66270 */
[----:B-1----:R-:W-:-:S02]  /*11df0*/  @!P2 LOP3.LUT R11, R2, 0xfffffffe, RZ, 0xc0, !PT ;  /* 0xfffffffe020ba812 */ /* 0x002fc400078ec0ff */
[----:B------:R-:W-:-:S03]  /*11e00*/  IADD3 R2, R3, 0x98, RZ ;  /* 0x0000009803027810 */ /* 0x000fc60007ffe0ff */
[----:B------:R-:W-:Y:S01]  /*11e10*/  @!P2 IMAD.WIDE R10, R11, 0x4, R12 ;  /* 0x000000040b0aa825 */ /* 0x000fe200078e020c */
[----:B------:R-:W-:-:S04]  /*11e20*/  ISETP.GE.AND P4, PT, R2, c[0x0][0x3c8], PT ;  /* 0x0000f20002007a0c */ /* 0x000fc80003f86270 */
[----:B------:R1:W-:Y:S01]  /*11e30*/  @!P2 ST.E.64 [R10.64], R64 ;  /* 0x000000400a00a985 */ /* 0x0003e2000c101b14 */
[----:B------:R-:W-:Y:S02]  /*11e40*/  ISETP.GE.AND P2, PT, R20, c[0x0][0x3c8], PT ;  /* 0x0000f20014007a0c */ /* 0x000fe40003f46270 */
[----:B------:R-:W-:Y:S01]  /*11e50*/  @!P3 LEA.HI R21, R21, R21, RZ, 0x1 ;  /* 0x000000151515b211 */ /* 0x000fe200078f08ff */
[----:B------:R4:W-:Y:S03]  /*11e60*/  @!P1 ST.E.64 [R16.64], R68 ;  /* 0x0000004410009985 */ /* 0x0009e6000c101b14 */
[----:B------:R-:W-:Y:S02]  /*11e70*/  @!P3 LOP3.LUT R21, R21, 0xfffffffe, RZ, 0xc0, !PT ;  /* 0xfffffffe1515b812 */ /* 0x000fe400078ec0ff */
[----:B--2---:R-:W-:Y:S02]  /*11e80*/  @!P0 LOP3.LUT R5, R0, 0xfffffffe, RZ, 0xc0, !PT ;  /* 0xfffffffe00058812 */ /* 0x004fe400078ec0ff */
[----:B------:R-:W-:-:S02]  /*11e90*/  IADD3 R0, R3, 0x90, RZ ;  /* 0x0000009003007810 */ /* 0x000fc40007ffe0ff */
[----:B---3--:R-:W-:Y:S01]  /*11ea0*/  IADD3 R18, R3, 0xb0, RZ ;  /* 0x000000b003127810 */ /* 0x008fe20007ffe0ff */
[----:B------:R-:W-:Y:S01]  /*11eb0*/  @!P0 IMAD.WIDE R4, R5, 0x4, R12 ;  /* 0x0000000405048825 */ /* 0x000fe200078e020c */
[----:B------:R-:W-:Y:S02]  /*11ec0*/  ISETP.GE.AND P5, PT, R0, c[0x0][0x3c8], PT ;  /* 0x0000f20000007a0c */ /* 0x000fe40003fa6270 */
[----:B------:R-:W-:Y:S02]  /*11ed0*/  ISETP.GE.AND P1, PT, R18, c[0x0][0x3c8], PT ;  /* 0x0000f20012007a0c */ /* 0x000fe40003f26270 */
[----:B------:R2:W-:Y:S01]  /*11ee0*/  @!P0 ST.E.64 [R4.64], R72 ;  /* 0x0000004804008985 */ /* 0x0005e2000c101b14 */
[----:B------:R-:W-:Y:S02]  /*11ef0*/  ISETP.GE.AND P0, PT, R6, c[0x0][0x3c8], PT ;  /* 0x0000f20006007a0c */ /* 0x000fe40003f06270 */
[----:B------:R-:W-:Y:S02]  /*11f00*/  @!P4 LEA.HI R2, R2, R2, RZ, 0x1 ;  /* 0x000000020202c211 */ /* 0x000fe400078f08ff */
[----:B------:R-:W-:-:S04]  /*11f10*/  @!P2 LEA.HI R20, R20, R20, RZ, 0x1 ;  /* 0x000000141414a211 */ /* 0x000fc800078f08ff */
[----:B------:R-:W-:Y:S02]  /*11f20*/  @!P5 LEA.HI R0, R0, R0, RZ, 0x1 ;  /* 0x000000000000d211 */ /* 0x000fe400078f08ff */
[----:B------:R-:W-:Y:S02]  /*11f30*/  @!P1 LEA.HI R18, R18, R18, RZ, 0x1 ;  /* 0x0000001212129211 */ /* 0x000fe400078f08ff */
[----:B-1----:R-:W-:Y:S02]  /*11f40*/  @!P4 LOP3.LUT R11, R2, 0xfffffffe, RZ, 0xc0, !PT ;  /* 0xfffffffe020bc812 */ /* 0x002fe400078ec0ff */
[----:B------:R-:W-:Y:S02]  /*11f50*/  @!P0 LEA.HI R6, R6, R6, RZ, 0x1 ;  /* 0x0000000606068211 */ /* 0x000fe400078f08ff */
[----:B------:R-:W-:Y:S01]  /*11f60*/  @!P2 LOP3.LUT R15, R20, 0xfffffffe, RZ, 0xc0, !PT ;  /* 0xfffffffe140fa812 */ /* 0x000fe200078ec0ff */
[----:B------:R-:W-:Y:S01]  /*11f70*/  @!P4 IMAD.WIDE R10, R11, 0x4, R12 ;  /* 0x000000040b0ac825 */ /* 0x000fe200078e020c */
[----:B----4-:R-:W-:-:S02]  /*11f80*/  @!P1 LOP3.LUT R17, R18, 0xfffffffe, RZ, 0xc0, !PT ;  /* 0xfffffffe12119812 */ /* 0x010fc400078ec0ff */
[----:B------:R-:W-:Y:S01]  /*11f90*/  @!P0 LOP3.LUT R19, R6, 0xfffffffe, RZ, 0xc0, !PT ;  /* 0xfffffffe06138812 */ /* 0x000fe200078ec0ff */
[----:B------:R-:W-:-:S04]  /*11fa0*/  @!P3 IMAD.WIDE R20, R21, 0x4, R12 ;  /* 0x000000041514b825 */ /* 0x000fc800078e020c */
[----:B------:R-:W-:Y:S01]  /*11fb0*/  @!P2 IMAD.WIDE R14, R15, 0x4, R12 ;  /* 0x000000040f0ea825 */ /* 0x000fe200078e020c */
[----:B--2---:R-:W-:-:S03]  /*11fc0*/  @!P5 LOP3.LUT R5, R0, 0xfffffffe, RZ, 0xc0, !PT ;  /* 0xfffffffe0005d812 */ /* 0x004fc600078ec0ff */
        /* <DEDUP_REMOVED lines=9> */
.L_x_2006:
[----:B------:R-:W-:Y:S05]  /*12060*/  BSYNC B0 ;  /* 0x0000000000007941 */ /* 0x000fea0003800000 */
.L_x_2005:
[----:B------:R-:W-:Y:S01]  /*12070*/  ISETP.NE.AND P0, PT, R7, RZ, PT ;  /* 0x000000ff0700720c */ /* 0x000fe20003f05270 */
[----:B-1----:R1:W3:Y:S04]  /*12080*/  SHFL.IDX PT, R5, R9, 0x1, 0x1c1f ;  /* 0x003c1f0009057f89 */ /* 0x0022e800000e0000 */
        /* <DEDUP_REMOVED lines=10> */
[C---:B--234-:R-:W-:Y:S01]  /*12130*/  @!P1 IMAD.WIDE R12, R3.reuse, 0x4, R4 ;  /* 0x00000004030c9825 */ /* 0x05cfe200078e0204 */
[----:B-1----:R-:W-:-:S02]  /*12140*/  IADD3 R9, R3, 0x28, RZ ;  /* 0x0000002803097810 */ /* 0x002fc40007ffe0ff */
        /* <DEDUP_REMOVED lines=21> */
[----:B------:R-:W-:Y:S01]  /*122a0*/  @!P1 LEA.HI R7, R7, R7, RZ, 0x1 ;  /* 0x0000000707079211 */ /* 0x000fe200078f08ff */
[--C-:B------:R-:W-:Y:S01]  /*122b0*/  @!P5 IMAD.WIDE R12, R13, 0x4, R4.reuse ;  /* 0x000000040d0cd825 */ /* 0x100fe200078e0204 */
[----:B------:R-:W-:Y:S02]  /*122c0*/  IADD3 R0, R3, 0x50, RZ ;  /* 0x0000005003007810 */ /* 0x000fe40007ffe0ff */
        /* <DEDUP_REMOVED lines=8> */
[C---:B------:R-:W-:Y:S01]  /*12350*/  IADD3 R20, R3.reuse, 0x58, RZ ;  /* 0x0000005803147810 */ /* 0x040fe20007ffe0ff */
        /* <DEDUP_REMOVED lines=10> */
[----:B------:R-:W-:Y:S02]  /*12400*/  @!P4 LEA.HI R20, R20, R20, RZ, 0x1 ;  /* 0x000000141414c211 */ /* 0x000fe400078f08ff */
[----:B-1----:R-:W-:Y:S01]  /*12410*/  @!P2 LOP3.LUT R15, R8, 0xfffffffe, RZ, 0xc0, !PT ;  /* 0xfffffffe080fa812 */ /* 0x002fe200078ec0ff */
[----:B------:R-:W-:Y:S01]  /*12420*/  @!P3 IMAD.WIDE R8, R9, 0x4, R4 ;  /* 0x000000040908b825 */ /* 0x000fe200078e0204 */
        /* <DEDUP_REMOVED lines=8> */
[----:B------:R4:W-:Y:S01]  /*124b0*/  @!P1 ST.E.64 [R6.64], R102 ;  /* 0x0000006606009985 */ /* 0x0009e2000c101b14 */
[----:B------:R-:W-:-:S02]  /*124c0*/  ISETP.GE.AND P1, PT, R17, c[0x0][0x3c8], PT ;  /* 0x0000f20011007a0c */ /* 0x000fc40003f26270 */
[----:B---3--:R-:W-:Y:S01]  /*124d0*/  @!P4 LOP3.LUT R11, R20, 0xfffffffe, RZ, 0xc0, !PT ;  /* 0xfffffffe140bc812 */ /* 0x008fe200078ec0ff */
[----:B------:R3:W-:Y:S01]  /*124e0*/  @!P0 ST.E.64 [R12.64], R38 ;  /* 0x000000260c008985 */ /* 0x0007e2000c101b14 */
[----:B------:R-:W-:Y:S02]  /*124f0*/  ISETP.GE.AND P0, PT, R16, c[0x0][0x3c8], PT ;  /* 0x0000f20010007a0c */ /* 0x000fe40003f06270 */
[----:B------:R-:W-:Y:S01]  /*12500*/  @!P3 LEA.HI R19, R19, R19, RZ, 0x1 ;  /* 0x000000131313b211 */ /* 0x000fe200078f08ff */
[----:B------:R-:W-:Y:S01]  /*12510*/  @!P4 IMAD.WIDE R10, R11, 0x4, R4 ;  /* 0x000000040b0ac825 */ /* 0x000fe200078e0204 */
[----:B------:R-:W-:Y:S02]  /*12520*/  IADD3 R20, R3, 0x90, RZ ;  /* 0x0000009003147810 */ /* 0x000fe40007ffe0ff */
[----:B------:R-:W-:Y:S02]  /*12530*/  @!P2 LEA.HI R18, R18, R18, RZ, 0x1 ;  /* 0x000000121212a211 */ /* 0x000fe400078f08ff */
[----:B------:R-:W-:-:S02]  /*12540*/  @!P3 LOP3.LUT R19, R19, 0xfffffffe, RZ, 0xc0, !PT ;  /* 0xfffffffe1313b812 */ /* 0x000fc400078ec0ff */
[----:B------:R-:W-:-:S03]  /*12550*/  @!P1 LEA.HI R17, R17, R17, RZ, 0x1 ;  /* 0x0000001111119211 */ /* 0x000fc600078f08ff */
[----:B------:R-:W-:Y:S02]  /*12560*/  @!P0 LEA.HI R16, R16, R16, RZ, 0x1 ;  /* 0x0000001010108211 */ /* 0x000fe400078f08ff */
[----:B------:R-:W-:Y:S02]  /*12570*/  @!P1 LOP3.LUT R17, R17, 0xfffffffe, RZ, 0xc0, !PT ;  /* 0xfffffffe11119812 */ /* 0x000fe400078ec0ff */
[----:B-1----:R-:W-:Y:S02]  /*12580*/  @!P5 LOP3.LUT R9, R0, 0xfffffffe, RZ, 0xc0, !PT ;  /* 0xfffffffe0009d812 */ /* 0x002fe400078ec0ff */
[----:B------:R-:W-:Y:S01]  /*12590*/  IADD3 R0, R3, 0x88, RZ ;  /* 0x0000008803007810 */ /* 0x000fe20007ffe0ff */
[--C-:B--2---:R-:W-:Y:S01]  /*125a0*/  @!P1 IMAD.WIDE R14, R17, 0x4, R4.reuse ;  /* 0x00000004110e9825 */ /* 0x104fe200078e0204 */
[----:B------:R-:W-:Y:S02]  /*125b0*/  IADD3 R17, R3, 0xa8, RZ ;  /* 0x000000a803117810 */ /* 0x000fe40007ffe0ff */
[----:B----4-:R-:W-:Y:S01]  /*125c0*/  @!P6 LOP3.LUT R7, R2, 0xfffffffe, RZ, 0xc0, !PT ;  /* 0xfffffffe0207e812 */ /* 0x010fe200078ec0ff */
[----:B------:R-:W-:Y:S01]  /*125d0*/  @!P5 IMAD.WIDE R8, R9, 0x4, R4 ;  /* 0x000000040908d825 */ /* 0x000fe200078e0204 */
[----:B------:R-:W-:-:S03]  /*125e0*/  IADD3 R2, R3, 0x80, RZ ;  /* 0x0000008003027810 */ /* 0x000fc60007ffe0ff */
[----:B------:R-:W-:-:S04]  /*125f0*/  @!P6 IMAD.WIDE R6, R7, 0x4, R4 ;  /* 0x000000040706e825 */ /* 0x000fc800078e0204 */
[----:B---3--:R-:W-:Y:S01]  /*12600*/  @!P3 IMAD.WIDE R12, R19, 0x4, R4 ;  /* 0x00000004130cb825 */ /* 0x008fe200078e0204 */
[----:B------:R1:W-:Y:S01]  /*12610*/  @!P6 ST.E.64 [R6.64], R42 ;  /* 0x0000002a0600e985 */ /* 0x0003e2000c101b14 */
[----:B------:R-:W-:Y:S02]  /*12620*/  ISETP.GE.AND P6, PT, R2, c[0x0][0x3c8], PT ;  /* 0x0000f20002007a0c */ /* 0x000fe40003fc6270 */
[----:B------:R-:W-:Y:S01]  /*12630*/  IADD3 R19, R3, 0x98, RZ ;  /* 0x0000009803137810 */ /* 0x000fe20007ffe0ff */
        /* <DEDUP_REMOVED lines=28> */
[----:B------:R-:W-:Y:S02]  /*12800*/  @!P0 LEA.HI R16, R16, R16, RZ, 0x1 ;  /* 0x0000001010108211 */ /* 0x000fe400078f08ff */
[----:B------:R-:W-:Y:S01]  /*12810*/  @!P1 LOP3.LUT R17, R17, 0xfffffffe, RZ, 0xc0, !PT ;  /* 0xfffffffe11119812 */ /* 0x000fe200078ec0ff */
[----:B------:R-:W-:Y:S01]  /*12820*/  @!P2 IMAD.WIDE R12, R13, 0x4, R4 ;  /* 0x000000040d0ca825 */ /* 0x000fe200078e0204 */
[----:B-1----:R-:W-:-:S03]  /*12830*/  @!P6 LOP3.LUT R7, R2, 0xfffffffe, RZ, 0xc0, !PT ;  /* 0xfffffffe0207e812 */ /* 0x002fc600078ec0ff */
[----:B--2---:R-:W-:Y:S01]  /*12840*/  @!P1 IMAD.WIDE R14, R17, 0x4, R4 ;  /* 0x00000004110e9825 */ /* 0x004fe200078e0204 */
[----:B---3--:R-:W-:-:S03]  /*12850*/  @!P5 LOP3.LUT R9, R0, 0xfffffffe, RZ, 0xc0, !PT ;  /* 0xfffffffe0009d812 */ /* 0x008fc600078ec0ff */
[----:B------:R-:W-:-:S04]  /*12860*/  @!P6 IMAD.WIDE R6, R7, 0x4, R4 ;  /* 0x000000040706e825 */ /* 0x000fc800078e0204 */
[--C-:B------:R-:W-:Y:S01]  /*12870*/  @!P5 IMAD.WIDE R8, R9, 0x4, R4.reuse ;  /* 0x000000040908d825 */ /* 0x100fe200078e0204 */
[----:B------:R1:W-:Y:S04]  /*12880*/  @!P6 ST.E.64 [R6.64], R70 ;  /* 0x000000460600e985 */ /* 0x0003e8000c101b14 */
[----:B------:R2:W-:Y:S01]  /*12890*/  @!P5 ST.E.64 [R8.64], R74 ;  /* 0x0000004a0800d985 */ /* 0x0005e2000c101b14 */
[----:B-1----:R-:W-:Y:S01]  /*128a0*/  @!P0 LOP3.LUT R7, R16, 0xfffffffe, RZ, 0xc0, !PT ;  /* 0xfffffffe10078812 */ /* 0x002fe200078ec0ff */
[----:B--2---:R-:W-:-:S04]  /*128b0*/  @!P4 IMAD.WIDE R8, R11, 0x4, R4 ;  /* 0x000000040b08c825 */ /* 0x004fc800078e0204 */
[--C-:B------:R-:W-:Y:S01]  /*128c0*/  @!P3 IMAD.WIDE R10, R19, 0x4, R4.reuse ;  /* 0x00000004130ab825 */ /* 0x100fe200078e0204 */
[----:B------:R1:W-:Y:S03]  /*128d0*/  @!P4 ST.E.64 [R8.64], R78 ;  /* 0x0000004e0800c985 */ /* 0x0003e6000c101b14 */
[----:B------:R-:W-:Y:S01]  /*128e0*/  @!P0 IMAD.WIDE R6, R7, 0x4, R4 ;  /* 0x0000000407068825 */ /* 0x000fe200078e0204 */
[----:B------:R1:W-:Y:S04]  /*128f0*/  @!P3 ST.E.64 [R10.64], R82 ;  /* 0x000000520a00b985 */ /* 0x0003e8000c101b14 */
[----:B------:R1:W-:Y:S04]  /*12900*/  @!P2 ST.E.64 [R12.64], R86 ;  /* 0x000000560c00a985 */ /* 0x0003e8000c101b14 */
[----:B------:R1:W-:Y:S04]  /*12910*/  @!P1 ST.E.64 [R14.64], R90 ;  /* 0x0000005a0e009985 */ /* 0x0003e8000c101b14 */
[----:B------:R1:W-:Y:S01]  /*12920*/  @!P0 ST.E.64 [R6.64], R94 ;  /* 0x0000005e06008985 */ /* 0x0003e2000c101b14 */
[----:B------:R-:W-:-:S13]  /*12930*/  ISETP.GE.AND P0, PT, R3, c[0x0][0x3c8], PT ;  /* 0x0000f20003007a0c */ /* 0x000fda0003f06270 */
[----:B------:R-:W-:Y:S05]  /*12940*/  @P0 EXIT ;  /* 0x000000000000094d */ /* 0x000fea0003800000 */
[----:B------:R-:W-:-:S04]  /*12950*/  LEA.HI R3, R3, R3, RZ, 0x1 ;  /* 0x0000000303037211 */ /* 0x000fc800078f08ff */
[----:B------:R-:W-:-:S05]  /*12960*/  LOP3.LUT R3, R3, 0xfffffffe, RZ, 0xc0, !PT ;  /* 0xfffffffe03037812 */ /* 0x000fca00078ec0ff */
[----:B------:R-:W-:-:S05]  /*12970*/  IMAD.WIDE R4, R3, 0x4, R4 ;  /* 0x0000000403047825 */ /* 0x000fca00078e0204 */
[----:B------:R-:W-:Y:S01]  /*12980*/  ST.E.64 [R4.64], R98 ;  /* 0x0000006204007985 */ /* 0x000fe2000c101b14 */
[----:B------:R-:W-:Y:S05]  /*12990*/  EXIT ;  /* 0x000000000000794d */ /* 0x000fea0003800000 */
.L_x_2004:
        /* <DEDUP_REMOVED lines=13> */
[----:B------:R-:W2:Y:S01]  /*12a70*/  S2R R3, SR_CTAID.Y ;  /* 0x0000000000037919 */ /* 0x000ea20000002600 */
        /* <DEDUP_REMOVED lines=15> */
[----:B--2---:R-:W-:Y:S02]  /*12b70*/  IMAD R2, R2, c[0x0][0x550], R3 ;  /* 0x0001540002027a24 */ /* 0x004fe400078e0203 */
        /* <DEDUP_REMOVED lines=20> */
.L_x_2007:
        /* <DEDUP_REMOVED lines=12> */
.L_x_6257:


//--------------------- .text._ZN7cutlass13device_kernelIN5flash19enable_sm80_to_sm89INS1_16FlashAttnFwdSm80INS1_25CollectiveMainloopFwdSm80ILi8ELi2ELb0EN4cute5tupleIJNS5_1CILi128EEENS7_ILi64EEENS7_ILi192EEEEEELi192ENS_10bfloat16_tEfNS_4arch4Sm80ELb0ELb1ELb1ELb1ELb1ELb0ELb1ELb1EEENS1_21CollectiveEpilogueFwdINS6_IJS8_SA_S9_EEENS6_IJNS7_ILi1EEESI_SI_EEESC_SE_Li256ELb1ELb1ELb1ELb0EEENS1_36VarlenDynamicPersistentTileSchedulerILi128ELi64ELi256ELi256ELb1ELb1ELb0ELb1ELb0ELb1EEEEEEEEEvNT_6ParamsE --------------------------
	.section	.text._ZN7cutlass13device_kernelIN5flash19enable_sm80_to_sm89INS1_16FlashAttnFwdSm80INS1_25CollectiveMainloopFwdSm80ILi8ELi2ELb0EN4cute5tupleIJNS5_1CILi128EEENS7_ILi64EEENS7_ILi192EEEEEELi192ENS_10bfloat16_tEfNS_4arch4Sm80ELb0ELb1ELb1ELb1ELb1ELb0ELb1ELb1EEENS1_21CollectiveEpilogueFwdINS6_IJS8_SA_S9_EEENS6_IJNS7_ILi1EEESI_SI_EEESC_SE_Li256ELb1ELb1ELb1ELb0EEENS1_36VarlenDynamicPersistentTileSchedulerILi128ELi64ELi256ELi256ELb1ELb1ELb0ELb1ELb0ELb1EEEEEEEEEvNT_6ParamsE,"ax",@progbits
	.sectioninfo	@"SHI_REGISTERS=255"
	.align	128
.text._ZN7cutlass13device_kernelIN5flash19enable_sm80_to_sm89INS1_16FlashAttnFwdSm80INS1_25CollectiveMainloopFwdSm80ILi8ELi2ELb0EN4cute5tupleIJNS5_1CILi128EEENS7_ILi64EEENS7_ILi192EEEEEELi192ENS_10bfloat16_tEfNS_4arch4Sm80ELb0ELb1ELb1ELb1ELb1ELb0ELb1ELb1EEENS1_21CollectiveEpilogueFwdINS6_IJS8_SA_S9_EEENS6_IJNS7_ILi1EEESI_SI_EEESC_SE_Li256ELb1ELb1ELb1ELb0EEENS1_36VarlenDynamicPersistentTileSchedulerILi128ELi64ELi256ELi256ELb1ELb1ELb0ELb1ELb0ELb1EEEEEEEEEvNT_6ParamsE:
        .type           _ZN7cutlass13device_kernelIN5flash19enable_sm80_to_sm89INS1_16FlashAttnFwdSm80INS1_25CollectiveMainloopFwdSm80ILi8ELi2ELb0EN4cute5tupleIJNS5_1CILi128EEENS7_ILi64EEENS7_ILi192EEEEEELi192ENS_10bfloat16_tEfNS_4arch4Sm80ELb0ELb1ELb1ELb1ELb1ELb0ELb1ELb1EEENS1_21CollectiveEpilogueFwdINS6_IJS8_SA_S9_EEENS6_IJNS7_ILi1EEESI_SI_EEESC_SE_Li256ELb1ELb1ELb1ELb0EEENS1_36VarlenDynamicPersistentTileSchedulerILi128ELi64ELi256ELi256ELb1ELb1ELb0ELb1ELb0ELb1EEEEEEEEEvNT_6ParamsE,@function
        .size           _ZN7cutlass13device_kernelIN5flash19enable_sm80_to_sm89INS1_16FlashAttnFwdSm80INS1_25CollectiveMainloopFwdSm80ILi8ELi2ELb0EN4cute5tupleIJNS5_1CILi128EEENS7_ILi64EEENS7_ILi192EEEEEELi192ENS_10bfloat16_tEfNS_4arch4Sm80ELb0ELb1ELb1ELb1ELb1ELb0ELb1ELb1EEENS1_21CollectiveEpilogueFwdINS6_IJS8_SA_S9_EEENS6_IJNS7_ILi1EEESI_SI_EEESC_SE_Li256ELb1ELb1ELb1ELb0EEENS1_36VarlenDynamicPersistentTileSchedulerILi128ELi64ELi256ELi256ELb1ELb1ELb0ELb1ELb0ELb1EEEEEEEEEvNT_6ParamsE,(.L_x_6258 - _ZN7cutlass13device_kernelIN5flash19enable_sm80_to_sm89INS1_16FlashAttnFwdSm80INS1_25CollectiveMainloopFwdSm80ILi8ELi2ELb0EN4cute5tupleIJNS5_1CILi128EEENS7_ILi64EEENS7_ILi192EEEEEELi192ENS_10bfloat16_tEfNS_4arch4Sm80ELb0ELb1ELb1ELb1ELb1ELb0ELb1ELb1EEENS1_21CollectiveEpilogueFwdINS6_IJS8_SA_S9_EEENS6_IJNS7_ILi1EEESI_SI_EEESC_SE_Li256ELb1ELb1ELb1ELb0EEENS1_36VarlenDynamicPersistentTileSchedulerILi128ELi64ELi256ELi256ELb1ELb1ELb0ELb1ELb0ELb1EEEEEEEEEvNT_6ParamsE)
        .other          _ZN7cutlass13device_kernelIN5flash19enable_sm80_to_sm89INS1_16FlashAttnFwdSm80INS1_25CollectiveMainloopFwdSm80ILi8ELi2ELb0EN4cute5tupleIJNS5_1CILi128EEENS7_ILi64EEENS7_ILi192EEEEEELi192ENS_10bfloat16_tEfNS_4arch4Sm80ELb0ELb1ELb1ELb1ELb1ELb0ELb1ELb1EEENS1_21CollectiveEpilogueFwdINS6_IJS8_SA_S9_EEENS6_IJNS7_ILi1EEESI_SI_EEESC_SE_Li256ELb1ELb1ELb1ELb0EEENS1_36VarlenDynamicPersistentTileSchedulerILi128ELi64ELi256ELi256ELb1ELb1ELb0ELb1ELb0ELb1EEEEEEEEEvNT_6ParamsE,@"STO_CUDA_ENTRY STV_DEFAULT"
_ZN7cutlass13device_kernelIN5flash19enable_sm80_to_sm89INS1_16FlashAttnFwdSm80INS1_25CollectiveMainloopFwdSm80ILi8ELi2ELb0EN4cute5tupleIJNS5_1CILi128EEENS7_ILi64EEENS7_ILi192EEEEEELi192ENS_10bfloat16_tEfNS_4arch4Sm80ELb0ELb1ELb1ELb1ELb1ELb0ELb1ELb1EEENS1_21CollectiveEpilogueFwdINS6_IJS8_SA_S9_EEENS6_IJNS7_ILi1EEESI_SI_EEESC_SE_Li256ELb1ELb1ELb1ELb0EEENS1_36VarlenDynamicPersistentTileSchedulerILi128ELi64ELi256ELi256ELb1ELb1ELb0ELb1ELb0ELb1EEEEEEEEEvNT_6ParamsE:
        /* <DEDUP_REMOVED lines=52> */
.L_x_2013:
        /* <DEDUP_REMOVED lines=16> */
.L_x_2187:
        /* <DEDUP_REMOVED lines=16> */
.L_x_2188:
[----:B---3--:R-:W-:-:S05]  /*0540*/  IMAD R0, R0, c[0x0][0x538], RZ ;  /* 0x00014e0000007a24 */ /* 0x008fca00078e02ff */
[----:B------:R-:W-:-:S04]  /*0550*/  IADD3 R6, R0, R6, RZ ;  /* 0x0000000600067210 */ /* 0x000fc80007ffe0ff */
[----:B------:R-:W-:-:S13]  /*0560*/  ISETP.GT.AND P0, PT, R6, UR4, PT ;  /* 0x0000000406007c0c */ /* 0x000fda000bf04270 */
[----:B-12---:R-:W-:Y:S05]  /*0570*/  @!P0 BRA `(.L_x_2013) ;  /* 0xfffffdc000008947 */ /* 0x006fea000383ffff */
.L_x_2009:
[----:B------:R-:W-:-:S05]  /*0580*/  IADD3 R10, -R0, R6, RZ ;  /* 0x00000006000a7210 */ /* 0x000fca0007ffe1ff */
[----:B------:R-:W-:-:S05]  /*0590*/  IMAD R0, R4, c[0x0][0x538], R10 ;  /* 0x00014e0004007a24 */ /* 0x000fca00078e020a */
[----:B------:R-:W-:Y:S01]  /*05a0*/  ISETP.GT.AND P0, PT, R0, UR4, PT ;  /* 0x0000000400007c0c */ /* 0x000fe2000bf04270 */
[----:B------:R-:W-:-:S12]  /*05b0*/  BRA.DIV ~URZ, `(.L_x_2014) ;  /* 0x000170f27f007947 */ /* 0x000fd8000b800000 */
[----:B------:R-:W-:-:S04]  /*05c0*/  VOTE.ANY R6, PT, !P0 ;  /* 0x0000000000067806 */ /* 0x000fc800040e0100 */
.L_x_2189:
[----:B------:R-:W1:Y:S02]  /*05d0*/  POPC R0, R6 ;  /* 0x0000000600007309 */ /* 0x000e640000000000 */
[----:B-12---:R-:W-:Y:S01]  /*05e0*/  IADD3 R211, R0, R7, RZ ;  /* 0x0000000700d37210 */ /* 0x006fe20007ffe0ff */
[----:B------:R-:W-:Y:S05]  /*05f0*/  BRA.DIV ~URZ, `(.L_x_2015) ;  /* 0x000171027f007947 */ /* 0x000fea000b800000 */
[----:B------:R1:W2:Y:S01]  /*0600*/  SHFL.IDX PT, R12, R9, R0, 0x1f ;  /* 0x00001f00090c7589 */ /* 0x0002a200000e0000 */
[----:B------:R-:W-:-:S03]  /*0610*/  MOV R5, RZ ;  /* 0x000000ff00057202 */ /* 0x000fc60000000f00 */
[----:B------:R1:W3:Y:S04]  /*0620*/  SHFL.IDX PT, R9, R8, R0, 0x1f ;  /* 0x00001f0008097589 */ /* 0x0002e800000e0000 */
.L_x_2190:
[----:B------:R-:W-:Y:S01]  /*0630*/  ISETP.NE.AND P0, PT, R6, RZ, PT ;  /* 0x000000ff0600720c */ /* 0x000fe20003f05270 */
[----:B------:R-:W-:-:S12]  /*0640*/  BSSY B0, `(.L_x_2016) ;  /* 0x0000005000007945 */ /* 0x000fd80003800000 */
[----:B------:R-:W-:Y:S05]  /*0650*/  @!P0 BRA `(.L_x_2017) ;  /* 0x0000003000008947 */ /* 0x000fea0003800000 */
[----:B-1----:R-:W-:Y:S01]  /*0660*/  IADD3 R0, R0, -0x1, RZ ;  /* 0xffffffff00007810 */ /* 0x002fe20007ffe0ff */
[----:B------:R-:W-:Y:S05]  /*0670*/  BRA.DIV ~URZ, `(.L_x_2018) ;  /* 0x000171627f007947 */ /* 0x000fea000b800000 */
[----:B------:R1:W4:Y:S02]  /*0680*/  SHFL.IDX PT, R5, R4, R0, 0x1f ;  /* 0x00001f0004057589 */ /* 0x00032400000e0000 */
.L_x_2017:
[----:B------:R-:W-:Y:S05]  /*0690*/  BSYNC B0 ;  /* 0x0000000000007941 */ /* 0x000fea0003800000 */
.L_x_2016:
        /* <DEDUP_REMOVED lines=67> */
.L_x_2020:
        /* <DEDUP_REMOVED lines=68> */
.L_x_2021:
[----:B------:R-:W-:Y:S05]  /*0f10*/  BSYNC B0 ;  /* 0x0000000000007941 */ /* 0x000fea0003800000 */
.L_x_2019:
[----:B------:R-:W-:-:S04]  /*0f20*/  LOP3.LUT R0, RZ, R0, RZ, 0x33, !PT ;  /* 0x00000000ff007212 */ /* 0x000fc800078e33ff */
[----:B------:R-:W-:Y:S01]  /*0f30*/  IADD3 R209, R0, R12, RZ ;  /* 0x0000000c00d17210 */ /* 0x000fe20007ffe0ff */
[----:B------:R-:W-:Y:S05]  /*0f40*/  BRA `(.L_x_2022) ;  /* 0x0000004000007947 */ /* 0x000fea0003800000 */
.L_x_2010:
[----:B--2---:R-:W-:Y:S01]  /*0f50*/  IMAD.MOV.U32 R209, RZ, RZ, RZ ;  /* 0x000000ffffd17224 */ /* 0x004fe200078e00ff */
[----:B------:R-:W-:Y:S01]  /*0f60*/  MOV R210, RZ ;  /* 0x000000ff00d27202 */ /* 0x000fe20000000f00 */
[----:B------:R-:W-:Y:S01]  /*0f70*/  IMAD.U32 R208, RZ, RZ, UR4 ;  /* 0x00000004ffd07e24 */ /* 0x000fe2000f8e00ff */
[----:B------:R-:W-:Y:S02]  /*0f80*/  MOV R211, c[0x0][0x53c] ;  /* 0x00014f0000d37a02 */ /* 0x000fe40000000f00 */
.L_x_2022:
[----:B------:R-:W-:Y:S01]  /*0f90*/  ISETP.NE.AND P0, PT, R13, RZ, PT ;  /* 0x000000ff0d00720c */ /* 0x000fe20003f05270 */
[----:B------:R-:W-:-:S12]  /*0fa0*/  WARPSYNC 0xffffffff ;  /* 0xffffffff00007948 */ /* 0x000fd80003800000 */
[----:B------:R1:W-:Y:S04]  /*0fb0*/  @!P0 STS.128 [0x24100], R208 ;  /* 0x024100d0ff008388 */ /* 0x0003e80000000c00 */
[----:B------:R-:W-:Y:S06]  /*0fc0*/  BAR.ARV 0x5, 0x100 ;  /* 0x0144000000007b1d */ /* 0x000fec0000002000 */
.L_x_2008:
        /* <DEDUP_REMOVED lines=14> */
[--C-:B------:R-:W-:Y:S01]  /*10b0*/  SHF.R.S32.HI R7, RZ, 0x2, R13.reuse ;  /* 0x00000002ff077819 */ /* 0x100fe2000001140d */
[----:B------:R-:W-:Y:S01]  /*10c0*/  IMAD.SHL.U32 R4, R205, 0x40, RZ ;  /* 0x00000040cd047824 */ /* 0x000fe200078e00ff */
[----:B------:R-:W-:Y:S01]  /*10d0*/  LEA.HI R6, R9, R15, RZ, 0x5 ;  /* 0x0000000f09067211 */ /* 0x000fe200078f28ff */
[----:B------:R-:W-:Y:S01]  /*10e0*/  IMAD.IADD R14, R3, 0x1, -R0 ;  /* 0x00000001030e7824 */ /* 0x000fe200078e0a00 */
[----:B------:R-:W-:Y:S02]  /*10f0*/  LOP3.LUT R0, R2, 0xfffffff0, RZ, 0xc0, !PT ;  /* 0xfffffff002007812 */ /* 0x000fe400078ec0ff */
        /* <DEDUP_REMOVED lines=9> */
[----:B------:R-:W-:Y:S01]  /*1190*/  LOP3.LUT R2, R4, 0x1c0, RZ, 0xc0, !PT ;  /* 0x000001c004027812 */ /* 0x000fe200078ec0ff */
[----:B------:R-:W-:Y:S01]  /*11a0*/  IMAD.SHL.U32 R9, R9, 0x8, RZ ;  /* 0x0000000809097824 */ /* 0x000fe200078e00ff */
[----:B------:R-:W-:Y:S01]  /*11b0*/  LEA.HI R10, R5, R0, RZ, 0x3 ;  /* 0x00000000050a7211 */ /* 0x000fe200078f18ff */
[----:B------:R-:W-:Y:S01]  /*11c0*/  IMAD.IADD R7, R7, 0x1, -R3 ;  /* 0x0000000107077824 */ /* 0x000fe200078e0a03 */
[----:B------:R-:W-:-:S02]  /*11d0*/  SHF.R.U32.HI R4, RZ, 0x3, R2 ;  /* 0x00000003ff047819 */ /* 0x000fc40000011602 */
[----:B------:R-:W-:Y:S02]  /*11e0*/  LOP3.LUT R2, R2, 0x38, R177, 0xf8, !PT ;  /* 0x0000003802027812 */ /* 0x000fe400078ef8b1 */
[----:B------:R-:W-:Y:S02]  /*11f0*/  LOP3.LUT R3, R10, 0xfffffff8, RZ, 0xc0, !PT ;  /* 0xfffffff80a037812 */ /* 0x000fe400078ec0ff */
[----:B------:R-:W-:Y:S02]  /*1200*/  LOP3.LUT R11, R2, R4, RZ, 0x3c, !PT ;  /* 0x00000004020b7212 */ /* 0x000fe400078e3cff */
[--C-:B------:R-:W-:Y:S01]  /*1210*/  SHF.R.S32.HI R4, RZ, 0x1f, R6.reuse ;  /* 0x0000001fff047819 */ /* 0x100fe20000011406 */
[----:B------:R-:W-:Y:S01]  /*1220*/  IMAD.IADD R2, R0, 0x1, -R3 ;  /* 0x0000000100027824 */ /* 0x000fe200078e0a03 */
[----:B------:R-:W-:Y:S02]  /*1230*/  LOP3.LUT R3, R6, 0xffffffe0, RZ, 0xc0, !PT ;  /* 0xffffffe006037812 */ /* 0x000fe400078ec0ff */
[----:B------:R-:W-:-:S02]  /*1240*/  SHF.R.S32.HI R0, RZ, 0x5, R6 ;  /* 0x00000005ff007819 */ /* 0x000fc40000011406 */
[----:B------:R-:W-:Y:S01]  /*1250*/  LOP3.LUT R5, R7, 0x1, RZ, 0xc0, !PT ;  /* 0x0000000107057812 */ /* 0x000fe200078ec0ff */
[----:B------:R-:W-:Y:S01]  /*1260*/  IMAD.IADD R16, R15, 0x1, -R3 ;  /* 0x000000010f107824 */ /* 0x000fe200078e0a03 */
[----:B------:R-:W-:Y:S01]  /*1270*/  LEA.HI R4, R4, R0, RZ, 0x3 ;  /* 0x0000000004047211 */ /* 0x000fe200078f18ff */
[----:B------:R-:W-:Y:S01]  /*1280*/  IMAD.SHL.U32 R3, R187, 0x40, RZ ;  /* 0x00000040bb037824 */ /* 0x000fe200078e00ff */
[----:B------:R-:W-:Y:S02]  /*1290*/  ISETP.NE.U32.AND P3, PT, R5, 0x1, PT ;  /* 0x000000010500780c */ /* 0x000fe40003f65070 */
[----:B------:R-:W-:Y:S02]  /*12a0*/  SHF.R.S32.HI R12, RZ, 0x1f, R16 ;  /* 0x0000001fff0c7819 */ /* 0x000fe40000011410 */
[----:B------:R-:W-:Y:S02]  /*12b0*/  LOP3.LUT R3, R3, 0x1c0, RZ, 0xc0, !PT ;  /* 0x000001c003037812 */ /* 0x000fe400078ec0ff */
[----:B------:R-:W-:-:S02]  /*12c0*/  LOP3.LUT R4, R4, 0xffffff8, RZ, 0xc0, !PT ;  /* 0x0ffffff804047812 */ /* 0x000fc400078ec0ff */
[----:B------:R-:W-:Y:S02]  /*12d0*/  LOP3.LUT R8, R3, 0x8, R8, 0xf8, !PT ;  /* 0x0000000803087812 */ /* 0x000fe400078ef808 */
[----:B------:R-:W-:Y:S01]  /*12e0*/  SHF.R.U32.HI R6, RZ, 0x3, R3 ;  /* 0x00000003ff067819 */ /* 0x000fe20000011603 */
[----:B------:R-:W-:Y:S01]  /*12f0*/  IMAD.IADD R5, R0, 0x1, -R4 ;  /* 0x0000000100057824 */ /* 0x000fe200078e0a04 */
[----:B------:R-:W-:Y:S02]  /*1300*/  LEA.HI R12, R12, R16, RZ, 0x2 ;  /* 0x000000100c0c7211 */ /* 0x000fe400078f10ff */
[----:B------:R-:W-:Y:S02]  /*1310*/  LOP3.LUT R3, R13, 0xfffffffc, RZ, 0xc0, !PT ;  /* 0xfffffffc0d037812 */ /* 0x000fe400078ec0ff */
[----:B------:R-:W-:Y:S02]  /*1320*/  SHF.R.S32.HI R4, RZ, 0x2, R12 ;  /* 0x00000002ff047819 */ /* 0x000fe4000001140c */
[----:B------:R-:W-:Y:S01]  /*1330*/  LOP3.LUT R13, R8, R6, RZ, 0x3c, !PT ;  /* 0x00000006080d7212 */ /* 0x000fe200078e3cff */
[----:B------:R-:W-:Y:S01]  /*1340*/  IMAD.IADD R3, R15, 0x1, -R3 ;  /* 0x000000010f037824 */ /* 0x000fe200078e0a03 */
[C---:B------:R-:W-:Y:S01]  /*1350*/  LOP3.LUT P0, RZ, R2.reuse, 0x2, RZ, 0xc0, !PT ;  /* 0x0000000202ff7812 */ /* 0x040fe2000780c0ff */
[----:B------:R-:W-:Y:S01]  /*1360*/  IMAD R15, R5, 0x10, R4 ;  /* 0x00000010050f7824 */ /* 0x000fe200078e0204 */
[----:B------:R-:W-:Y:S01]  /*1370*/  LOP3.LUT P4, RZ, R2, 0x4, RZ, 0xc0, !PT ;  /* 0x0000000402ff7812 */ /* 0x000fe2000788c0ff */
[----:B------:R-:W-:Y:S01]  /*1380*/  IMAD.SHL.U32 R5, R7, 0x40, RZ ;  /* 0x0000004007057824 */ /* 0x000fe200078e00ff */
[----:B------:R-:W-:Y:S01]  /*1390*/  LEA.HI R4, R3, R3, RZ, 0x1 ;  /* 0x0000000303047211 */ /* 0x000fe200078f08ff */
[----:B------:R-:W-:Y:S01]  /*13a0*/  IMAD.SHL.U32 R8, R0, 0x400, RZ ;  /* 0x0000040000087824 */ /* 0x000fe200078e00ff */
[----:B------:R-:W-:Y:S01]  /*13b0*/  LOP3.LUT R11, R11, 0x7ffffe00, R9, 0xf8, !PT ;  /* 0x7ffffe000b0b7812 */ /* 0x000fe200078ef809 */
[----:B------:R-:W-:Y:S01]  /*13c0*/  IMAD.SHL.U32 R0, R2, 0x40, RZ ;  /* 0x0000004002007824 */ /* 0x000fe200078e00ff */
[----:B------:R-:W-:Y:S01]  /*13d0*/  LOP3.LUT R2, R4, 0x1ffffffe, RZ, 0xc0, !PT ;  /* 0x1ffffffe04027812 */ /* 0x000fe200078ec0ff */
[----:B------:R-:W-:Y:S01]  /*13e0*/  IMAD.SHL.U32 R6, R14, 0x8, RZ ;  /* 0x000000080e067824 */ /* 0x000fe200078e00ff */
[----:B------:R-:W-:Y:S01]  /*13f0*/  LOP3.LUT R4, R5, 0x1c0, RZ, 0xc0, !PT ;  /* 0x000001c005047812 */ /* 0x000fe200078ec0ff */
[C---:B------:R-:W-:Y:S01]  /*1400*/  IMAD R5, R3.reuse, 0x2, R8 ;  /* 0x0000000203057824 */ /* 0x040fe200078e0208 */
[----:B------:R-:W-:Y:S01]  /*1410*/  LOP3.LUT R0, R0, 0x1c0, RZ, 0xc0, !PT ;  /* 0x000001c000007812 */ /* 0x000fe200078ec0ff */
[----:B------:R-:W-:Y:S01]  /*1420*/  IMAD.IADD R212, R3, 0x1, -R2 ;  /* 0x0000000103d47824 */ /* 0x000fe200078e0a02 */
[----:B------:R-:W-:Y:S01]  /*1430*/  LEA.HI R2, R4, R4, RZ, 0x1d ;  /* 0x0000000404027211 */ /* 0x000fe200078fe8ff */
[----:B------:R1:W-:Y:S01]  /*1440*/  STL [R1+0xc], R15 ;  /* 0x00000c0f01007387 */ /* 0x0003e20000100800 */
[----:B------:R-:W-:Y:S01]  /*1450*/  R2P PR, R7, 0x6 ;  /* 0x0000000607007804 */ /* 0x000fe20000000000 */
[----:B------:R-:W-:Y:S01]  /*1460*/  IMAD.SHL.U32 R7, R10, 0x40, RZ ;  /* 0x000000400a077824 */ /* 0x000fe200078e00ff */
[----:B------:R-:W-:Y:S01]  /*1470*/  LOP3.LUT R6, R0, 0x8, R6, 0xf8, !PT ;  /* 0x0000000800067812 */ /* 0x000fe200078ef806 */
[----:B------:R-:W-:Y:S01]  /*1480*/  IMAD.IADD R9, R5, 0x1, R2 ;  /* 0x0000000105097824 */ /* 0x000fe200078e0202 */
[----:B------:R-:W-:Y:S01]  /*1490*/  SHF.R.U32.HI R0, RZ, 0x3, R0 ;  /* 0x00000003ff007819 */ /* 0x000fe20000011600 */
[----:B------:R-:W-:Y:S01]  /*14a0*/  IMAD R5, R187, 0x20, R205 ;  /* 0x00000020bb057824 */ /* 0x000fe200078e02cd */
[----:B------:R-:W-:Y:S01]  /*14b0*/  LOP3.LUT R5, R12, 0x7ffffffc, RZ, 0xc0, !PT ;  /* 0x7ffffffc0c057812 */ /* 0x000fe200078ec0ff */
[----:B------:R-:W-:Y:S01]  /*14c0*/  IMAD.SHL.U32 R204, R11, 0x2, RZ ;  /* 0x000000020bcc7824 */ /* 0x000fe200078e00ff */
[----:B------:R-:W-:Y:S01]  /*14d0*/  LOP3.LUT R4, R7, 0xfffffe00, RZ, 0xc0, !PT ;  /* 0xfffffe0007047812 */ /* 0x000fe200078ec0ff */
[----:B------:R-:W-:Y:S01]  /*14e0*/  IMAD R212, R212, 0x8, R15 ;  /* 0x00000008d4d47824 */ /* 0x000fe200078e020f */
[----:B------:R-:W-:Y:S01]  /*14f0*/  SHF.R.S32.HI R7, RZ, 0x1f, R177 ;  /* 0x0000001fff077819 */ /* 0x000fe200000114b1 */
[----:B------:R-:W-:Y:S01]  /*1500*/  IMAD.IADD R7, R16, 0x1, -R5 ;  /* 0x0000000110077824 */ /* 0x000fe200078e0a05 */
[----:B------:R-:W-:Y:S01]  /*1510*/  LOP3.LUT R3, R6, R0, RZ, 0x3c, !PT ;  /* 0x0000000006037212 */ /* 0x000fe200078e3cff */
[----:B------:R-:W-:Y:S01]  /*1520*/  IMAD R0, R14, 0x200, R13 ;  /* 0x000002000e007824 */ /* 0x000fe200078e020d */
[----:B------:R-:W-:Y:S01]  /*1530*/  IADD3 R186, R177, 0x40, RZ ;  /* 0x00000040b1ba7810 */ /* 0x000fe20007ffe0ff */
[----:B------:R-:W-:Y:S01]  /*1540*/  IMAD.SHL.U32 R191, R7, 0x2, RZ ;  /* 0x0000000207bf7824 */ /* 0x000fe200078e00ff */
[CC--:B------:R-:W-:Y:S01]  /*1550*/  IADD3 R2, R3.reuse, R4.reuse, R8 ;  /* 0x0000000403027210 */ /* 0x0c0fe20007ffe008 */
[----:B------:R-:W-:Y:S01]  /*1560*/  IMAD.MOV.U32 R8, RZ, RZ, 0x40 ;  /* 0x00000040ff087424 */ /* 0x000fe200078e00ff */
[----:B------:R-:W-:Y:S01]  /*1570*/  LOP3.LUT R3, R3, R4, RZ, 0xfc, !PT ;  /* 0x0000000403037212 */ /* 0x000fe200078efcff */
[----:B------:R-:W-:Y:S01]  /*1580*/  IMAD.MOV.U32 R4, RZ, RZ, 0x20 ;  /* 0x00000020ff047424 */ /* 0x000fe200078e00ff */
[----:B------:R-:W-:-:S02]  /*1590*/  IADD3 R248, R191, 0x10, RZ ;  /* 0x00000010bff87810 */ /* 0x000fc40007ffe0ff */
[----:B------:R-:W-:Y:S02]  /*15a0*/  SHF.R.S32.HI R6, RZ, 0x1f, R186 ;  /* 0x0000001fff067819 */ /* 0x000fe400000114ba */
[C---:B------:R-:W-:Y:S02]  /*15b0*/  IADD3 R245, R191.reuse, 0x28, RZ ;  /* 0x00000028bff57810 */ /* 0x040fe40007ffe0ff */
[C---:B------:R-:W-:Y:S02]  /*15c0*/  SEL R6, R4.reuse, 0xffffffe0, !P1 ;  /* 0xffffffe004067807 */ /* 0x040fe40004800000 */
[----:B------:R-:W-:Y:S02]  /*15d0*/  SEL R169, R4, 0xffffffe0, !P0 ;  /* 0xffffffe004a97807 */ /* 0x000fe40004000000 */
[----:B------:R-:W-:Y:S02]  /*15e0*/  IADD3 R242, R191, 0x40, RZ ;  /* 0x00000040bff27810 */ /* 0x000fe40007ffe0ff */
[----:B------:R-:W-:-:S02]  /*15f0*/  SHF.R.S32.HI R4, RZ, 0x1f, R191 ;  /* 0x0000001fff047819 */ /* 0x000fc400000114bf */
[C---:B------:R-:W-:Y:S02]  /*1600*/  IADD3 R239, R191.reuse, 0x58, RZ ;  /* 0x00000058bfef7810 */ /* 0x040fe40007ffe0ff */
[----:B------:R-:W-:Y:S02]  /*1610*/  LEA R164, R2, 0x18100, 0x1 ;  /* 0x0001810002a47811 */ /* 0x000fe400078e08ff */
[----:B------:R-:W-:Y:S02]  /*1620*/  IADD3 R236, R191, 0x70, RZ ;  /* 0x00000070bfec7810 */ /* 0x000fe40007ffe0ff */
[----:B------:R-:W-:Y:S01]  /*1630*/  SHF.R.S32.HI R4, RZ, 0x1f, R248 ;  /* 0x0000001fff047819 */ /* 0x000fe200000114f8 */
[----:B------:R-:W-:Y:S01]  /*1640*/  IMAD.IADD R165, R164, 0x1, R169 ;  /* 0x00000001a4a57824 */ /* 0x000fe200078e02a9 */
[----:B------:R-:W-:Y:S02]  /*1650*/  LEA R171, R3, 0x100, 0x1 ;  /* 0x0000010003ab7811 */ /* 0x000fe400078e08ff */
[----:B------:R-:W-:-:S02]  /*1660*/  IADD3 R233, R191, 0x88, RZ ;  /* 0x00000088bfe97810 */ /* 0x000fc40007ffe0ff */
[----:B------:R-:W-:Y:S01]  /*1670*/  SHF.R.S32.HI R4, RZ, 0x1f, R245 ;  /* 0x0000001fff047819 */ /* 0x000fe200000114f5 */
[----:B------:R-:W-:Y:S01]  /*1680*/  IMAD.IADD R218, R169, 0x1, R171 ;  /* 0x00000001a9da7824 */ /* 0x000fe200078e02ab */
[----:B------:R-:W-:Y:S02]  /*1690*/  LEA R170, R0, 0xc100, 0x1 ;  /* 0x0000c10000aa7811 */ /* 0x000fe400078e08ff */
[----:B------:R-:W-:Y:S02]  /*16a0*/  IADD3 R230, R191, 0xa0, RZ ;  /* 0x000000a0bfe67810 */ /* 0x000fe40007ffe0ff */
[----:B------:R-:W-:Y:S02]  /*16b0*/  SHF.R.S32.HI R4, RZ, 0x1f, R242 ;  /* 0x0000001fff047819 */ /* 0x000fe400000114f2 */
[C---:B------:R-:W-:Y:S02]  /*16c0*/  SEL R5, R8.reuse, 0xffffffc0, !P2 ;  /* 0xffffffc008057807 */ /* 0x040fe40005000000 */
[----:B------:R-:W-:-:S02]  /*16d0*/  SEL R0, R8, 0xffffffc0, !P4 ;  /* 0xffffffc008007807 */ /* 0x000fc40006000000 */
[----:B------:R-:W-:Y:S02]  /*16e0*/  IADD3 R228, R191, 0xb0, RZ ;  /* 0x000000b0bfe47810 */ /* 0x000fe40007ffe0ff */
[----:B------:R-:W-:Y:S01]  /*16f0*/  LEA R223, R9, 0x80, 0x1 ;  /* 0x0000008009df7811 */ /* 0x000fe200078e08ff */
[----:B------:R-:W-:Y:S01]  /*1700*/  IMAD.IADD R172, R0, 0x1, R171 ;  /* 0x0000000100ac7824 */ /* 0x000fe200078e02ab */
[----:B------:R-:W-:Y:S01]  /*1710*/  SHF.R.S32.HI R4, RZ, 0x1f, R239 ;  /* 0x0000001fff047819 */ /* 0x000fe200000114ef */
[----:B------:R-:W-:Y:S01]  /*1720*/  IMAD.IADD R167, R164, 0x1, R0 ;  /* 0x00000001a4a77824 */ /* 0x000fe200078e0200 */
[----:B------:R-:W-:Y:S01]  /*1730*/  SHF.R.S32.HI R4, RZ, 0x1f, R236 ;  /* 0x0000001fff047819 */ /* 0x000fe200000114ec */
[----:B------:R-:W-:Y:S01]  /*1740*/  IMAD.IADD R166, R165, 0x1, R0 ;  /* 0x00000001a5a67824 */ /* 0x000fe200078e0200 */
[----:B------:R-:W-:Y:S01]  /*1750*/  SHF.R.S32.HI R4, RZ, 0x1f, R233 ;  /* 0x0000001fff047819 */ /* 0x000fe200000114e9 */
[----:B------:R-:W-:Y:S01]  /*1760*/  IMAD.IADD R0, R0, 0x1, R218 ;  /* 0x0000000100007824 */ /* 0x000fe200078e02da */
[----:B------:R-:W-:Y:S01]  /*1770*/  SHF.R.S32.HI R4, RZ, 0x1f, R230 ;  /* 0x0000001fff047819 */ /* 0x000fe200000114e6 */
[C---:B------:R-:W-:Y:S01]  /*1780*/  IMAD.IADD R226, R223.reuse, 0x1, R6 ;  /* 0x00000001dfe27824 */ /* 0x040fe200078e0206 */
[----:B------:R-:W-:Y:S01]  /*1790*/  SHF.R.S32.HI R4, RZ, 0x1f, R228 ;  /* 0x0000001fff047819 */ /* 0x000fe200000114e4 */
[--C-:B------:R-:W-:Y:S01]  /*17a0*/  IMAD.IADD R4, R223, 0x1, R5.reuse ;  /* 0x00000001df047824 */ /* 0x100fe200078e0205 */
[C---:B------:R-:W-:Y:S01]  /*17b0*/  IADD3 R249, R191.reuse, 0x8, RZ ;  /* 0x00000008bff97810 */ /* 0x040fe20007ffe0ff */
[----:B------:R-:W-:Y:S01]  /*17c0*/  IMAD.IADD R252, R226, 0x1, R5 ;  /* 0x00000001e2fc7824 */ /* 0x000fe200078e0205 */
[----:B------:R-:W-:Y:S01]  /*17d0*/  IADD3 R246, R191, 0x20, RZ ;  /* 0x00000020bff67810 */ /* 0x000fe20007ffe0ff */
[----:B------:R-:W-:Y:S01]  /*17e0*/  IMAD.IADD R220, R169, 0x1, R172 ;  /* 0x00000001a9dc7824 */ /* 0x000fe200078e02ac */
[----:B------:R1:W-:Y:S01]  /*17f0*/  STL [R1], R4 ;  /* 0x0000000401007387 */ /* 0x0003e20000100800 */
[----:B------:R-:W-:-:S02]  /*1800*/  IADD3 R243, R191, 0x38, RZ ;  /* 0x00000038bff37810 */ /* 0x000fc40007ffe0ff */
[----:B------:R-:W-:Y:S01]  /*1810*/  IADD3 R224, R223, -0x10, RZ ;  /* 0xfffffff0dfe07810 */ /* 0x000fe20007ffe0ff */
[----:B------:R1:W-:Y:S01]  /*1820*/  STL [R1+0x4], R0 ;  /* 0x0000040001007387 */ /* 0x0003e20000100800 */
[C---:B------:R-:W-:Y:S02]  /*1830*/  IADD3 R247, R191.reuse, 0x18, RZ ;  /* 0x00000018bff77810 */ /* 0x040fe40007ffe0ff */
[----:B------:R-:W-:Y:S02]  /*1840*/  IADD3 R240, R191, 0x50, RZ ;  /* 0x00000050bff07810 */ /* 0x000fe40007ffe0ff */
[----:B------:R-:W-:Y:S02]  /*1850*/  @P3 IADD3 R224, R223, 0x10, RZ ;  /* 0x00000010dfe03810 */ /* 0x000fe40007ffe0ff */
[C---:B------:R-:W-:Y:S02]  /*1860*/  IADD3 R244, R191.reuse, 0x30, RZ ;  /* 0x00000030bff47810 */ /* 0x040fe40007ffe0ff */
[----:B------:R-:W-:Y:S01]  /*1870*/  IADD3 R237, R191, 0x68, RZ ;  /* 0x00000068bfed7810 */ /* 0x000fe20007ffe0ff */
[--C-:B------:R-:W-:Y:S01]  /*1880*/  IMAD.IADD R225, R6, 0x1, R224.reuse ;  /* 0x0000000106e17824 */ /* 0x100fe200078e02e0 */
[----:B------:R-:W-:Y:S01]  /*1890*/  SHF.R.S32.HI R7, RZ, 0x1f, R249 ;  /* 0x0000001fff077819 */ /* 0x000fe200000114f9 */
[----:B------:R-:W-:Y:S01]  /*18a0*/  IMAD.IADD R251, R5, 0x1, R224 ;  /* 0x0000000105fb7824 */ /* 0x000fe200078e02e0 */
[----:B------:R-:W-:Y:S01]  /*18b0*/  IADD3 R241, R191, 0x48, RZ ;  /* 0x00000048bff17810 */ /* 0x000fe20007ffe0ff */
[----:B------:R-:W-:Y:S01]  /*18c0*/  IMAD.IADD R250, R225, 0x1, R5 ;  /* 0x00000001e1fa7824 */ /* 0x000fe200078e0205 */
[----:B------:R-:W-:-:S02]  /*18d0*/  IADD3 R234, R191, 0x80, RZ ;  /* 0x00000080bfea7810 */ /* 0x000fc40007ffe0ff */
[----:B------:R-:W-:Y:S02]  /*18e0*/  SHF.R.S32.HI R7, RZ, 0x1f, R246 ;  /* 0x0000001fff077819 */ /* 0x000fe400000114f6 */
[C---:B------:R-:W-:Y:S02]  /*18f0*/  IADD3 R238, R191.reuse, 0x60, RZ ;  /* 0x00000060bfee7810 */ /* 0x040fe40007ffe0ff */
[C---:B------:R-:W-:Y:S02]  /*1900*/  IADD3 R231, R191.reuse, 0x98, RZ ;  /* 0x00000098bfe77810 */ /* 0x040fe40007ffe0ff */
[----:B------:R-:W-:Y:S02]  /*1910*/  SHF.R.S32.HI R7, RZ, 0x1f, R243 ;  /* 0x0000001fff077819 */ /* 0x000fe400000114f3 */
[C---:B------:R-:W-:Y:S02]  /*1920*/  IADD3 R235, R191.reuse, 0x78, RZ ;  /* 0x00000078bfeb7810 */ /* 0x040fe40007ffe0ff */
[----:B------:R-:W-:-:S02]  /*1930*/  IADD3 R229, R191, 0xa8, RZ ;  /* 0x000000a8bfe57810 */ /* 0x000fc40007ffe0ff */
[----:B------:R-:W-:Y:S02]  /*1940*/  SHF.R.S32.HI R8, RZ, 0x1f, R247 ;  /* 0x0000001fff087819 */ /* 0x000fe400000114f7 */
[----:B------:R-:W-:Y:S02]  /*1950*/  SHF.R.S32.HI R7, RZ, 0x1f, R240 ;  /* 0x0000001fff077819 */ /* 0x000fe400000114f0 */
[----:B------:R-:W-:Y:S02]  /*1960*/  IADD3 R185, R177, 0x80, RZ ;  /* 0x00000080b1b97810 */ /* 0x000fe40007ffe0ff */
[C---:B------:R-:W-:Y:S02]  /*1970*/  IADD3 R232, R191.reuse, 0x90, RZ ;  /* 0x00000090bfe87810 */ /* 0x040fe40007ffe0ff */
[----:B------:R-:W-:Y:S02]  /*1980*/  IADD3 R227, R191, 0xb8, RZ ;  /* 0x000000b8bfe37810 */ /* 0x000fe40007ffe0ff */
        /* <DEDUP_REMOVED lines=9> */
[C---:B------:R-:W-:Y:S02]  /*1a20*/  IADD3 R207, R204.reuse, 0xc100, RZ ;  /* 0x0000c100cccf7810 */ /* 0x040fe40007ffe0ff */
[----:B------:R-:W-:Y:S02]  /*1a30*/  IADD3 R206, R204, 0x100, RZ ;  /* 0x00000100ccce7810 */ /* 0x000fe40007ffe0ff */
[----:B------:R-:W-:Y:S02]  /*1a40*/  SHF.R.S32.HI R8, RZ, 0x1f, R232 ;  /* 0x0000001fff087819 */ /* 0x000fe400000114e8 */
[----:B-1----:R-:W-:-:S02]  /*1a50*/  SHF.R.S32.HI R7, RZ, 0x1f, R227 ;  /* 0x0000001fff077819 */ /* 0x002fc400000114e3 */
.L_x_2186:
[----:B------:R-:W-:Y:S01]  /*1a60*/  ISETP.NE.U32.AND P0, PT, RZ, c[0x0][0x370], PT ;  /* 0x0000dc00ff007a0c */ /* 0x000fe20003f05070 */
[----:B------:R-:W-:Y:S01]  /*1a70*/  IMAD.MOV.U32 R13, RZ, RZ, 0x4 ;  /* 0x00000004ff0d7424 */ /* 0x000fe200078e00ff */
[----:B------:R-:W-:Y:S01]  /*1a80*/  ISETP.NE.U32.AND P2, PT, RZ, c[0x0][0x360], PT ;  /* 0x0000d800ff007a0c */ /* 0x000fe20003f45070 */
[----:B------:R-:W-:Y:S01]  /*1a90*/  IMAD.MOV.U32 R193, RZ, RZ, RZ ;  /* 0x000000ffffc17224 */ /* 0x000fe200078e00ff */
[----:B------:R-:W-:Y:S01]  /*1aa0*/  ISETP.NE.AND.EX P1, PT, RZ, c[0x0][0x374], PT, P0 ;  /* 0x0000dd00ff007a0c */ /* 0x000fe20003f25300 */
[----:B------:R-:W-:Y:S01]  /*1ab0*/  IMAD.MOV.U32 R12, RZ, RZ, RZ ;  /* 0x000000ffff0c7224 */ /* 0x000fe200078e00ff */
[----:B------:R-:W-:Y:S01]  /*1ac0*/  ISETP.NE.AND.EX P0, PT, RZ, c[0x0][0x364], PT, P2 ;  /* 0x0000d900ff007a0c */ /* 0x000fe20003f05320 */
[----:B------:R-:W-:Y:S01]  /*1ad0*/  IMAD.WIDE R2, R211, R13, c[0x0][0x348] ;  /* 0x0000d200d3027625 */ /* 0x000fe200078e020d */
        /* <DEDUP_REMOVED lines=14> */
.L_x_2023:
[----:B------:R-:W-:-:S04]  /*1bc0*/  ISETP.NE.U32.AND P0, PT, RZ, c[0x0][0x368], PT ;  /* 0x0000da00ff007a0c */ /* 0x000fc80003f05070 */
[----:B------:R-:W-:-:S13]  /*1bd0*/  ISETP.NE.AND.EX P0, PT, RZ, c[0x0][0x36c], PT, P0 ;  /* 0x0000db00ff007a0c */ /* 0x000fda0003f05300 */
[----:B------:R-:W-:Y:S05]  /*1be0*/  @!P0 BRA `(.L_x_2024) ;  /* 0x0000003000008947 */ /* 0x000fea0003800000 */
[----:B-1----:R-:W-:-:S05]  /*1bf0*/  IMAD.WIDE R2, R211, R13, c[0x0][0x368] ;  /* 0x0000da00d3027625 */ /* 0x002fca00078e020d */
[----:B------:R1:W5:Y:S01]  /*1c00*/  LDG.E R0, [R2.64] ;  /* 0x0000000602007981 */ /* 0x000362000c1e1900 */
[----:B------:R-:W-:Y:S05]  /*1c10*/  BRA `(.L_x_2025) ;  /* 0x0000008000007947 */ /* 0x000fea0003800000 */
.L_x_2024:
        /* <DEDUP_REMOVED lines=8> */
.L_x_2025:
        /* <DEDUP_REMOVED lines=28> */
.L_x_2028:
[----:B------:R-:W-:-:S13]  /*1e60*/  ISETP.NE.AND P0, PT, R7, 0x1, PT ;  /* 0x000000010700780c */ /* 0x000fda0003f05270 */
[----:B------:R-:W-:-:S05]  /*1e70*/  @P0 IMAD.HI.U32 R0, R2, c[0x0][0x330], RZ ;  /* 0x0000cc0002000a27 */ /* 0x000fca00078e00ff */
[----:B------:R-:W-:Y:S02]  /*1e80*/  @P0 SHF.R.U32.HI R2, RZ, c[0x0][0x334], R0 ;  /* 0x0000cd00ff020a19 */ /* 0x000fe40000011600 */
.L_x_2029:
[----:B------:R-:W-:Y:S05]  /*1e90*/  BSYNC B0 ;  /* 0x0000000000007941 */ /* 0x000fea0003800000 */
.L_x_2027:
[----:B------:R-:W-:-:S05]  /*1ea0*/  IMAD R2, R2, R7, c[0x0][0x32c] ;  /* 0x0000cb0002027624 */ /* 0x000fca00078e0207 */
[----:B------:R-:W-:-:S04]  /*1eb0*/  IMNMX R3, R3, R2, PT ;  /* 0x0000000203037217 */ /* 0x000fc80003800200 */
.L_x_2026:
        /* <DEDUP_REMOVED lines=25> */
.L_x_2032:
[----:B------:R-:W-:-:S13]  /*2050*/  ISETP.NE.AND P0, PT, R7, 0x1, PT ;  /* 0x000000010700780c */ /* 0x000fda0003f05270 */
[----:B------:R-:W-:-:S05]  /*2060*/  @P0 IMAD.HI.U32 R3, R0, c[0x0][0x330], RZ ;  /* 0x0000cc0000030a27 */ /* 0x000fca00078e00ff */
[----:B------:R-:W-:Y:S02]  /*2070*/  @P0 SHF.R.U32.HI R0, RZ, c[0x0][0x334], R3 ;  /* 0x0000cd00ff000a19 */ /* 0x000fe40000011603 */
.L_x_2033:
[----:B------:R-:W-:Y:S05]  /*2080*/  BSYNC B0 ;  /* 0x0000000000007941 */ /* 0x000fea0003800000 */
.L_x_2031:
[----:B------:R-:W-:-:S05]  /*2090*/  IMAD R0, R0, c[0x0][0x32c], RZ ;  /* 0x0000cb0000007a24 */ /* 0x000fca00078e02ff */
[----:B------:R-:W-:-:S04]  /*20a0*/  IMNMX R2, R2, R0, !PT ;  /* 0x0000000002027217 */ /* 0x000fc80007800200 */
.L_x_2030:
        /* <DEDUP_REMOVED lines=45> */
.L_x_2035:
[----:B------:R-:W-:Y:S05]  /*2380*/  BSYNC B0 ;  /* 0x0000000000007941 */ /* 0x000fea0003800000 */
.L_x_2034:
[----:B------:R-:W-:Y:S01]  /*2390*/  IMAD R188, R222, R2, R8 ;  /* 0x00000002debc7224 */ /* 0x000fe200078e0208 */
[----:B------:R-:W-:Y:S01]  /*23a0*/  PRMT R0, RZ, 0x7610, R0 ;  /* 0x00007610ff007816 */ /* 0x000fe20000000000 */
[----:B------:R-:W-:Y:S01]  /*23b0*/  IMAD.MOV.U32 R22, RZ, RZ, RZ ;  /* 0x000000ffff167224 */ /* 0x000fe200078e00ff */
[----:B------:R-:W-:Y:S01]  /*23c0*/  MOV R17, RZ ;  /* 0x000000ff00117202 */ /* 0x000fe20000000f00 */
        /* <DEDUP_REMOVED lines=56> */
[----:B------:R-:W-:Y:S02]  /*2750*/  SHF.R.S32.HI R0, RZ, 0x1f, R12 ;  /* 0x0000001fff007819 */ /* 0x000fe4000001140c */
[----:B------:R-:W-:Y:S02]  /*2760*/  LEA R4, R187, R205, 0x5 ;  /* 0x000000cdbb047211 */ /* 0x000fe400078e28ff */
[----:B------:R-:W-:Y:S01]  /*2770*/  LOP3.LUT R14, R210, 0xffff, RZ, 0xc0, !PT ;  /* 0x0000ffffd20e7812 */ /* 0x000fe200078ec0ff */
[----:B------:R-:W-:Y:S01]  /*2780*/  IMAD R0, R0, c[0x0][0x178], RZ ;  /* 0x00005e0000007a24 */ /* 0x000fe200078e02ff */
[----:B------:R-:W-:Y:S01]  /*2790*/  ISETP.GE.AND P2, PT, R185, c[0x0][0x198], PT ;  /* 0x00006600b9007a0c */ /* 0x000fe20003f46270 */
[----:B------:R-:W-:Y:S01]  /*27a0*/  IMAD.IADD R5, R4, 0x1, R203 ;  /* 0x0000000104057824 */ /* 0x000fe200078e02cb */
[----:B------:R-:W-:Y:S01]  /*27b0*/  SEL R4, R211, RZ, !P3 ;  /* 0x000000ffd3047207 */ /* 0x000fe20005800000 */
[----:B------:R-:W-:Y:S01]  /*27c0*/  IMAD R0, R12, c[0x0][0x17c], R0 ;  /* 0x00005f000c007a24 */ /* 0x000fe200078e0200 */
[----:B------:R-:W-:Y:S01]  /*27d0*/  IADD3 R16, R181, -0x1, RZ ;  /* 0xffffffffb5107810 */ /* 0x000fe20007ffe0ff */
[----:B------:R-:W-:-:S04]  /*27e0*/  @P4 IMAD.HI.U32 R7, R5, c[0x0][0x2c8], RZ ;  /* 0x0000b20005074a27 */ /* 0x000fc800078e00ff */
        /* <DEDUP_REMOVED lines=31> */
.L_x_2191:
[----:B------:R-:W-:Y:S05]  /*29e0*/  BRA.DIV ~URZ, `(.L_x_2038) ;  /* 0x00014ed27f007947 */ /* 0x000fea000b800000 */
[----:B------:R3:W4:Y:S02]  /*29f0*/  SHFL.IDX PT, R0, R12, RZ, 0x181f ;  /* 0x00181fff0c007589 */ /* 0x00072400000e0000 */
.L_x_2192:
[----:B------:R-:W-:Y:S01]  /*2a00*/  IMAD R11, R190, c[0x0][0x2c4], RZ ;  /* 0x0000b100be0b7a24 */ /* 0x000fe200078e02ff */
[----:B------:R-:W-:Y:S01]  /*2a10*/  IADD3 R10, R205, R203, RZ ;  /* 0x000000cbcd0a7210 */ /* 0x000fe20007ffe0ff */
[----:B------:R-:W-:Y:S03]  /*2a20*/  BSSY B0, `(.L_x_2039) ;  /* 0x0000012000007945 */ /* 0x000fe60003800000 */
[----:B------:R-:W-:-:S13]  /*2a30*/  ISETP.GE.AND P0, PT, R10, R11, PT ;  /* 0x0000000b0a00720c */ /* 0x000fda0003f06270 */
[----:B------:R-:W-:Y:S05]  /*2a40*/  @P0 BRA `(.L_x_2040) ;  /* 0x000000f000000947 */ /* 0x000fea0003800000 */
[CC--:B----4-:R-:W-:Y:S02]  /*2a50*/  LEA R6, P0, R177.reuse, R0.reuse, 0x1 ;  /* 0x00000000b1067211 */ /* 0x0d0fe400078008ff */
        /* <DEDUP_REMOVED lines=14> */
.L_x_2040:
[----:B------:R-:W-:Y:S05]  /*2b40*/  BSYNC B0 ;  /* 0x0000000000007941 */ /* 0x000fea0003800000 */
.L_x_2039:
[----:B------:R-:W-:Y:S05]  /*2b50*/  BRA.DIV ~URZ, `(.L_x_2041) ;  /* 0x00014dd27f007947 */ /* 0x000fea000b800000 */
[----:B--2---:R2:W1:Y:S04]  /*2b60*/  SHFL.IDX PT, R8, R9, 0x1, 0x181f ;  /* 0x00381f0009087f89 */ /* 0x00446800000e0000 */
[----:B----4-:R2:W4:Y:S02]  /*2b70*/  SHFL.IDX PT, R0, R12, 0x1, 0x181f ;  /* 0x00381f000c007f89 */ /* 0x01052400000e0000 */
.L_x_2193:
[----:B------:R-:W-:Y:S01]  /*2b80*/  IADD3 R2, R10, 0x20, RZ ;  /* 0x000000200a027810 */ /* 0x000fe20007ffe0ff */
[----:B------:R-:W-:Y:S03]  /*2b90*/  BSSY B0, `(.L_x_2042) ;  /* 0x0000012000007945 */ /* 0x000fe60003800000 */
[----:B------:R-:W-:-:S13]  /*2ba0*/  ISETP.GE.AND P0, PT, R2, R11, PT ;  /* 0x0000000b0200720c */ /* 0x000fda0003f06270 */
[----:B------:R-:W-:Y:S05]  /*2bb0*/  @P0 BRA `(.L_x_2043) ;  /* 0x000000f000000947 */ /* 0x000fea0003800000 */
[CC--:B----4-:R-:W-:Y:S02]  /*2bc0*/  LEA R6, P0, R177.reuse, R0.reuse, 0x1 ;  /* 0x00000000b1067211 */ /* 0x0d0fe400078008ff */
        /* <DEDUP_REMOVED lines=14> */
.L_x_2043:
[----:B------:R-:W-:Y:S05]  /*2cb0*/  BSYNC B0 ;  /* 0x0000000000007941 */ /* 0x000fea0003800000 */
.L_x_2042:
[----:B------:R-:W-:Y:S05]  /*2cc0*/  BRA.DIV ~URZ, `(.L_x_2044) ;  /* 0x00014d327f007947 */ /* 0x000fea000b800000 */
[----:B-1----:R1:W2:Y:S02]  /*2cd0*/  SHFL.IDX PT, R8, R9, 0x2, 0x181f ;  /* 0x00581f0009087f89 */ /* 0x0022a400000e0000 */
.L_x_2194:
[----:B------:R-:W-:Y:S05]  /*2ce0*/  BRA.DIV ~URZ, `(.L_x_2045) ;  /* 0x00014d827f007947 */ /* 0x000fea000b800000 */
[----:B----4-:R4:W1:Y:S02]  /*2cf0*/  SHFL.IDX PT, R0, R12, 0x2, 0x181f ;  /* 0x00581f000c007f89 */ /* 0x01086400000e0000 */
.L_x_2195:
[----:B------:R-:W-:Y:S01]  /*2d00*/  IADD3 R2, R10, 0x40, RZ ;  /* 0x000000400a027810 */ /* 0x000fe20007ffe0ff */
[----:B------:R-:W-:Y:S03]  /*2d10*/  BSSY B0, `(.L_x_2046) ;  /* 0x0000012000007945 */ /* 0x000fe60003800000 */
[----:B------:R-:W-:-:S13]  /*2d20*/  ISETP.GE.AND P0, PT, R2, R11, PT ;  /* 0x0000000b0200720c */ /* 0x000fda0003f06270 */
[----:B------:R-:W-:Y:S05]  /*2d30*/  @P0 BRA `(.L_x_2047) ;  /* 0x000000f000000947 */ /* 0x000fea0003800000 */
[CC--:B-1----:R-:W-:Y:S02]  /*2d40*/  LEA R6, P0, R177.reuse, R0.reuse, 0x1 ;  /* 0x00000000b1067211 */ /* 0x0c2fe400078008ff */
        /* <DEDUP_REMOVED lines=14> */
.L_x_2047:
[----:B------:R-:W-:Y:S05]  /*2e30*/  BSYNC B0 ;  /* 0x0000000000007941 */ /* 0x000fea0003800000 */
.L_x_2046:
[----:B------:R-:W-:Y:S05]  /*2e40*/  BRA.DIV ~URZ, `(.L_x_2048) ;  /* 0x00014c927f007947 */ /* 0x000fea000b800000 */
[----:B--2---:R2:W3:Y:S04]  /*2e50*/  SHFL.IDX PT, R8, R9, 0x3, 0x181f ;  /* 0x00781f0009087f89 */ /* 0x0044e800000e0000 */
[----:B-1----:R2:W1:Y:S02]  /*2e60*/  SHFL.IDX PT, R0, R12, 0x3, 0x181f ;  /* 0x00781f000c007f89 */ /* 0x00246400000e0000 */
.L_x_2196:
        /* <DEDUP_REMOVED lines=26> */
[----:B------:R-:W-:Y:S01]  /*3010*/  IMAD R20, R187, 0x20, R205 ;  /* 0x00000020bb147824 */ /* 0x000fe200078e02cd */
[----:B------:R-:W-:Y:S01]  /*3020*/  LOP3.LUT R213, R213, 0xfffffff7, RZ, 0xc0, !PT ;  /* 0xfffffff7d5d57812 */ /* 0x000fe200078ec0ff */
[----:B------:R-:W-:Y:S01]  /*3030*/  IMAD.SHL.U32 R178, R16, 0x40, RZ ;  /* 0x0000004010b27824 */ /* 0x000fe200078e00ff */
[----:B------:R-:W-:Y:S01]  /*3040*/  ISETP.NE.AND P6, PT, R0, 0x1, PT ;  /* 0x000000010000780c */ /* 0x000fe20003fc5270 */
[----:B------:R-:W-:-:S02]  /*3050*/  IMAD.MOV.U32 R174, RZ, RZ, RZ ;  /* 0x000000ffffae7224 */ /* 0x000fc400078e00ff */
[----:B-1----:R-:W-:-:S05]  /*3060*/  IMAD.IADD R2, R20, 0x1, R178 ;  /* 0x0000000114027824 */ /* 0x002fca00078e02b2 */
[C---:B------:R-:W-:Y:S01]  /*3070*/  ISETP.GE.AND P0, PT, R2.reuse, R189, PT ;  /* 0x000000bd0200720c */ /* 0x040fe20003f06270 */
[----:B------:R-:W-:-:S03]  /*3080*/  IMAD.IADD R2, R2, 0x1, R193 ;  /* 0x0000000102027824 */ /* 0x000fc600078e02c1 */
[----:B------:R-:W-:Y:S01]  /*3090*/  ISETP.GT.OR P0, PT, R20, 0x3f, P0 ;  /* 0x0000003f1400780c */ /* 0x000fe20000704670 */
[----:B------:R-:W-:-:S04]  /*30a0*/  @P6 IMAD.HI.U32 R3, R2, c[0x0][0x2bc], RZ ;  /* 0x0000af0002036a27 */ /* 0x000fc800078e00ff */
[----:B------:R-:W-:-:S04]  /*30b0*/  IMAD.WIDE.U32 R194, R14, c[0x0][0x1e8], RZ ;  /* 0x00007a000ec27a25 */ /* 0x000fc800078e00ff */
[----:B------:R-:W-:-:S04]  /*30c0*/  IMAD.WIDE.U32 R198, R14, c[0x0][0x210], RZ ;  /* 0x000084000ec67a25 */ /* 0x000fc800078e00ff */
[----:B------:R-:W-:Y:S02]  /*30d0*/  IMAD.SHL.U32 R17, R177, 0x2, RZ ;  /* 0x00000002b1117824 */ /* 0x000fe400078e00ff */
[----:B------:R-:W-:Y:S01]  /*30e0*/  IMAD.SHL.U32 R19, R185, 0x2, RZ ;  /* 0x00000002b9137824 */ /* 0x000fe200078e00ff */
[----:B------:R-:W-:Y:S01]  /*30f0*/  ISETP.GT.AND P5, PT, R20, 0x3f, PT ;  /* 0x0000003f1400780c */ /* 0x000fe20003fa4270 */
[----:B------:R-:W-:Y:S01]  /*3100*/  IMAD.MOV.U32 R0, RZ, RZ, R2 ;  /* 0x000000ffff007224 */ /* 0x000fe200078e0002 */
[----:B------:R-:W-:Y:S01]  /*3110*/  @P6 SHF.R.U32.HI R0, RZ, c[0x0][0x2c0], R3 ;  /* 0x0000b000ff006a19 */ /* 0x000fe20000011603 */
[----:B------:R-:W-:Y:S01]  /*3120*/  IMAD.IADD R92, R189, 0x1, -R178 ;  /* 0x00000001bd5c7824 */ /* 0x000fe200078e0ab2 */
[----:B------:R-:W-:Y:S02]  /*3130*/  @P6 LOP3.LUT R213, R213, 0x8, RZ, 0xfc, !PT ;  /* 0x00000008d5d56812 */ /* 0x000fe400078efcff */
[----:B------:R-:W-:-:S04]  /*3140*/  @!P0 IADD3 R3, P1, R0, R196, RZ ;  /* 0x000000c400038210 */ /* 0x000fc80007f3e0ff */
[----:B------:R-:W-:Y:S02]  /*3150*/  @!P0 LEA.HI.X.SX32 R5, R0, R201, 0x1, P1 ;  /* 0x000000c900058211 */ /* 0x000fe400008f0eff */
[----:B------:R-:W-:-:S04]  /*3160*/  @!P0 LEA R4, P1, R3, c[0x0][0x2a0], 0x2 ;  /* 0x0000a80003048a11 */ /* 0x000fc800078210ff */
[----:B------:R-:W-:-:S05]  /*3170*/  @!P0 LEA.HI.X R5, R3, c[0x0][0x2a4], R5, 0x2, P1 ;  /* 0x0000a90003058a11 */ /* 0x000fca00008f1405 */
[----:B------:R1:W3:Y:S01]  /*3180*/  @!P0 LDG.E R174, [R4.64] ;  /* 0x0000000604ae8981 */ /* 0x0002e2000c1e1900 */
[----:B------:R-:W-:Y:S01]  /*3190*/  IMAD.MOV R0, RZ, RZ, -R0 ;  /* 0x000000ffff007224 */ /* 0x000fe200078e0a00 */
[----:B------:R-:W-:Y:S01]  /*31a0*/  LOP3.LUT R213, R213, 0xfffffffe, RZ, 0xc0, !PT ;  /* 0xfffffffed5d57812 */ /* 0x000fe200078ec0ff */
[----:B------:R-:W-:Y:S01]  /*31b0*/  IMAD R200, R14, c[0x0][0x1ec], R195 ;  /* 0x00007b000ec87a24 */ /* 0x000fe200078e02c3 */
[----:B------:R-:W-:Y:S01]  /*31c0*/  BSSY B0, `(.L_x_2049) ;  /* 0x00000a8000007945 */ /* 0x000fe20003800000 */
[----:B------:R-:W-:Y:S01]  /*31d0*/  IMAD R175, R0, c[0x0][0x2b8], R2 ;  /* 0x0000ae0000af7a24 */ /* 0x000fe200078e0202 */
[----:B------:R-:W-:Y:S01]  /*31e0*/  @P5 LOP3.LUT R213, R213, 0x1, RZ, 0xfc, !PT ;  /* 0x00000001d5d55812 */ /* 0x000fe200078efcff */
[----:B--2-4-:R-:W-:Y:S02]  /*31f0*/  IMAD.IADD R12, R92, 0x1, -R205 ;  /* 0x000000015c0c7824 */ /* 0x014fe400078e0acd */
[----:B------:R-:W-:-:S03]  /*3200*/  IMAD.WIDE.U32 R2, R175, c[0x0][0x1e0], RZ ;  /* 0x00007800af027a25 */ /* 0x000fc600078e00ff */
[----:B------:R-:W-:Y:S01]  /*3210*/  ISETP.GE.AND P1, PT, R12, 0x1, PT ;  /* 0x000000010c00780c */ /* 0x000fe20003f26270 */
[----:B------:R-:W-:Y:S01]  /*3220*/  IMAD R202, R14, c[0x0][0x214], R199 ;  /* 0x000085000eca7a24 */ /* 0x000fe200078e02c7 */
[----:B------:R-:W-:Y:S02]  /*3230*/  SHF.L.U64.HI R14, R185, 0x1, R21 ;  /* 0x00000001b90e7819 */ /* 0x000fe40000010215 */
[----:B-1----:R-:W-:-:S09]  /*3240*/  SHF.R.S32.HI R4, RZ, 0x1f, R175 ;  /* 0x0000001fff047819 */ /* 0x002fd200000114af */
[----:B------:R-:W-:Y:S02]  /*3250*/  @P1 ISETP.GE.AND P4, PT, R177, c[0x0][0x1d4], PT ;  /* 0x00007500b1001a0c */ /* 0x000fe40003f86270 */
[----:B------:R-:W-:Y:S01]  /*3260*/  @P1 ISETP.GE.AND P3, PT, R186, c[0x0][0x1d4], PT ;  /* 0x00007500ba001a0c */ /* 0x000fe20003f66270 */
[C---:B------:R-:W-:Y:S02]  /*3270*/  IMAD R0, R4.reuse, c[0x0][0x1e0], RZ ;  /* 0x0000780004007a24 */ /* 0x040fe400078e02ff */
[----:B------:R-:W-:Y:S02]  /*3280*/  IMAD R5, R4, c[0x0][0x208], RZ ;  /* 0x0000820004057a24 */ /* 0x000fe400078e02ff */
[----:B------:R-:W-:-:S04]  /*3290*/  IMAD R0, R175, c[0x0][0x1e4], R0 ;  /* 0x00007900af007a24 */ /* 0x000fc800078e0200 */
[----:B------:R-:W-:Y:S01]  /*32a0*/  IMAD.IADD R3, R3, 0x1, R0 ;  /* 0x0000000103037824 */ /* 0x000fe200078e0200 */
[----:B---3--:R-:W-:-:S03]  /*32b0*/  SHF.R.S32.HI R13, RZ, 0x1f, R174 ;  /* 0x0000001fff0d7819 */ /* 0x008fc600000114ae */
        /* <DEDUP_REMOVED lines=8> */
[----:B------:R-:W-:-:S03]  /*3340*/  IMAD.WIDE.U32 R2, R175, c[0x0][0x208], RZ ;  /* 0x00008200af027a25 */ /* 0x000fc600078e00ff */
[----:B------:R-:W2:Y:S04]  /*3350*/  SHFL.IDX PT, R9, R6, RZ, 0x181f ;  /* 0x00181fff06097589 */ /* 0x000ea800000e0000 */
[----:B------:R3:W4:Y:S04]  /*3360*/  SHFL.IDX PT, R10, R0, 0x1, 0x181f ;  /* 0x00381f00000a7f89 */ /* 0x00072800000e0000 */
[----:B------:R5:W4:Y:S01]  /*3370*/  SHFL.IDX PT, R11, R6, 0x1, 0x181f ;  /* 0x00381f00060b7f89 */ /* 0x000b2200000e0000 */
[----:B-1----:R-:W-:Y:S01]  /*3380*/  @P1 LEA R4, P0, R177, R8, 0x1 ;  /* 0x00000008b1041211 */ /* 0x002fe200078008ff */
[----:B---3--:R-:W-:-:S03]  /*3390*/  IMAD R0, R175, c[0x0][0x20c], R5 ;  /* 0x00008300af007a24 */ /* 0x008fc600078e0205 */
[-C--:B--2---:R-:W-:Y:S02]  /*33a0*/  @P1 LEA.HI.X R5, R177, R9.reuse, R18, 0x1, P0 ;  /* 0x00000009b1051211 */ /* 0x084fe400000f0c12 */
[----:B------:R-:W-:Y:S01]  /*33b0*/  ISETP.GE.AND P0, PT, R12, 0x21, PT ;  /* 0x000000210c00780c */ /* 0x000fe20003f06270 */
[----:B------:R-:W-:Y:S01]  /*33c0*/  IMAD.IADD R3, R3, 0x1, R0 ;  /* 0x0000000103037824 */ /* 0x000fe200078e0200 */
[----:B-----5:R-:W-:Y:S01]  /*33d0*/  @P1 LEA R6, P2, R186, R8, 0x1 ;  /* 0x00000008ba061211 */ /* 0x020fe200078408ff */
[----:B------:R1:W-:Y:S01]  /*33e0*/  @P1 LDGSTS.E.BYPASS.LTC128B.128 [R204+0xc100], [R4.64], !P4 ;  /* 0x0c10000004cc1fae */ /* 0x0003e2000e101d46 */
[----:B------:R-:W-:Y:S01]  /*33f0*/  IMAD R0, R13, c[0x0][0x218], RZ ;  /* 0x000086000d007a24 */ /* 0x000fe200078e02ff */
[C---:B------:R-:W-:Y:S01]  /*3400*/  ISETP.GE.AND P4, PT, R177.reuse, c[0x0][0x1d4], PT ;  /* 0x00007500b1007a0c */ /* 0x040fe20003f86270 */
[----:B------:R-:W-:Y:S01]  /*3410*/  IMAD.WIDE.U32 R2, R174, c[0x0][0x218], R2 ;  /* 0x00008600ae027a25 */ /* 0x000fe200078e0002 */
[----:B------:R-:W-:Y:S02]  /*3420*/  @P1 LEA.HI.X R7, R186, R9, R15, 0x1, P2 ;  /* 0x00000009ba071211 */ /* 0x000fe400010f0c0f */
[----:B------:R-:W-:-:S03]  /*3430*/  SHF.L.U64.HI R13, R177, 0x1, R18 ;  /* 0x00000001b10d7819 */ /* 0x000fc60000010212 */
[----:B------:R2:W-:Y:S01]  /*3440*/  @P1 LDGSTS.E.BYPASS.LTC128B.128 [R204+0xe100], [R6.64], !P3 ;  /* 0x0e10000006cc1fae */ /* 0x0005e2000d901d46 */
[----:B-1----:R-:W-:-:S04]  /*3450*/  @P1 LEA R4, P2, R185, R8, 0x1 ;  /* 0x00000008b9041211 */ /* 0x002fc800078408ff */
[----:B------:R-:W-:Y:S01]  /*3460*/  @P1 LEA.HI.X R5, R185, R9, R21, 0x1, P2 ;  /* 0x00000009b9051211 */ /* 0x000fe200010f0c15 */
[----:B--2---:R-:W-:Y:S01]  /*3470*/  IMAD R6, R174, c[0x0][0x21c], R0 ;  /* 0x00008700ae067a24 */ /* 0x004fe200078e0200 */
[----:B------:R-:W-:Y:S02]  /*3480*/  IADD3 R0, P3, R2, R198, RZ ;  /* 0x000000c602007210 */ /* 0x000fe40007f7e0ff */
[C---:B----4-:R-:W-:Y:S02]  /*3490*/  @P0 LEA R2, P2, R177.reuse, R10, 0x1 ;  /* 0x0000000ab1020211 */ /* 0x050fe400078408ff */
[----:B------:R-:W-:Y:S02]  /*34a0*/  IADD3.X R6, R202, R3, R6, P3, !PT ;  /* 0x00000003ca067210 */ /* 0x000fe40001ffe406 */
[----:B------:R-:W-:Y:S01]  /*34b0*/  @P0 LEA.HI.X R3, R177, R11, R18, 0x1, P2 ;  /* 0x0000000bb1030211 */ /* 0x000fe200010f0c12 */
[----:B------:R-:W-:Y:S01]  /*34c0*/  IMAD.SHL.U32 R18, R186, 0x2, RZ ;  /* 0x00000002ba127824 */ /* 0x000fe200078e00ff */
[----:B------:R-:W-:-:S02]  /*34d0*/  LEA R8, P2, R0, c[0x0][0x1f8], 0x1 ;  /* 0x00007e0000087a11 */ /* 0x000fc400078408ff */
[----:B------:R-:W-:Y:S02]  /*34e0*/  @P1 ISETP.GE.AND P3, PT, R185, c[0x0][0x1d4], PT ;  /* 0x00007500b9001a0c */ /* 0x000fe40003f66270 */
[----:B------:R-:W-:Y:S02]  /*34f0*/  LEA.HI.X R9, R0, c[0x0][0x1fc], R6, 0x1, P2 ;  /* 0x00007f0000097a11 */ /* 0x000fe400010f0c06 */
[----:B------:R-:W-:Y:S01]  /*3500*/  @P0 ISETP.GE.AND P2, PT, R177, c[0x0][0x1d4], PT ;  /* 0x00007500b1000a0c */ /* 0x000fe20003f46270 */
[----:B------:R-:W1:Y:S04]  /*3510*/  SHFL.IDX PT, R6, R8, RZ, 0x181f ;  /* 0x00181fff08067589 */ /* 0x000e6800000e0000 */
[----:B------:R-:W2:Y:S04]  /*3520*/  SHFL.IDX PT, R7, R9, RZ, 0x181f ;  /* 0x00181fff09077589 */ /* 0x000ea800000e0000 */
[----:B------:R3:W-:Y:S01]  /*3530*/  @P1 LDGSTS.E.BYPASS.LTC128B.128 [R204+0x10100], [R4.64], !P3 ;  /* 0x1010000004cc1fae */ /* 0x0007e2000d901d46 */
[----:B------:R-:W-:-:S03]  /*3540*/  @P0 ISETP.GE.AND P3, PT, R186, c[0x0][0x1d4], PT ;  /* 0x00007500ba000a0c */ /* 0x000fc60003f66270 */
[----:B------:R4:W-:Y:S01]  /*3550*/  @P0 LDGSTS.E.BYPASS.LTC128B.128 [R204+0xd100], [R2.64], !P2 ;  /* 0x0d10000002cc0fae */ /* 0x0009e2000d101d46 */
[----:B------:R-:W-:-:S03]  /*3560*/  @P0 ISETP.GE.AND P2, PT, R185, c[0x0][0x1d4], PT ;  /* 0x00007500b9000a0c */ /* 0x000fc60003f46270 */
[----:B------:R-:W5:Y:S04]  /*3570*/  SHFL.IDX PT, R0, R8, 0x1, 0x181f ;  /* 0x00381f0008007f89 */ /* 0x000f6800000e0000 */
[----:B------:R-:W1:Y:S01]  /*3580*/  SHFL.IDX PT, R8, R9, 0x1, 0x181f ;  /* 0x00381f0009087f89 */ /* 0x000e6200000e0000 */
[----:B---3--:R-:W-:-:S04]  /*3590*/  @P0 LEA R4, P1, R186, R10, 0x1 ;  /* 0x0000000aba040211 */ /* 0x008fc800078208ff */
[CCC-:B------:R-:W-:Y:S02]  /*35a0*/  @P0 LEA.HI.X R5, R186.reuse, R11.reuse, R15.reuse, 0x1, P1 ;  /* 0x0000000bba050211 */ /* 0x1c0fe400008f0c0f */
[C---:B----4-:R-:W-:Y:S02]  /*35b0*/  @P0 LEA R2, P1, R185.reuse, R10, 0x1 ;  /* 0x0000000ab9020211 */ /* 0x050fe400078208ff */
[C---:B------:R-:W-:Y:S01]  /*35c0*/  SHF.L.U64.HI R15, R186.reuse, 0x1, R15 ;  /* 0x00000001ba0f7819 */ /* 0x040fe2000001020f */
[----:B------:R3:W-:Y:S01]  /*35d0*/  @P0 LDGSTS.E.BYPASS.LTC128B.128 [R204+0xf100], [R4.64], !P3 ;  /* 0x0f10000004cc0fae */ /* 0x0007e2000d901d46 */
[----:B------:R-:W-:Y:S02]  /*35e0*/  @P0 LEA.HI.X R3, R185, R11, R21, 0x1, P1 ;  /* 0x0000000bb9030211 */ /* 0x000fe400008f0c15 */
[----:B------:R-:W-:-:S03]  /*35f0*/  ISETP.GE.AND P3, PT, R186, c[0x0][0x1d4], PT ;  /* 0x00007500ba007a0c */ /* 0x000fc60003f66270 */
[----:B------:R1:W-:Y:S01]  /*3600*/  @P0 LDGSTS.E.BYPASS.LTC128B.128 [R204+0x11100], [R2.64], !P2 ;  /* 0x1110000002cc0fae */ /* 0x0003e2000d101d46 */
[C---:B------:R-:W-:Y:S02]  /*3610*/  ISETP.LT.OR P2, PT, R12.reuse, 0x1, P4 ;  /* 0x000000010c00780c */ /* 0x040fe40002741670 */
[C---:B------:R-:W-:Y:S01]  /*3620*/  ISETP.LT.OR P1, PT, R12.reuse, 0x1, P3 ;  /* 0x000000010c00780c */ /* 0x040fe20001f21670 */
[----:B------:R-:W0:Y:S01]  /*3630*/  LDGDEPBAR ;  /* 0x00000000000079af */ /* 0x000e220000000000 */
[----:B------:R-:W-:Y:S02]  /*3640*/  ISETP.LT.OR P4, PT, R12, 0x21, P4 ;  /* 0x000000210c00780c */ /* 0x000fe40002781670 */
[----:B-1----:R-:W-:-:S05]  /*3650*/  IADD3 R2, P0, R6, R17, RZ ;  /* 0x0000001106027210 */ /* 0x002fca0007f1e0ff */
[----:B--2---:R-:W-:-:S05]  /*3660*/  IMAD.X R3, R7, 0x1, R13, P0 ;  /* 0x0000000107037824 */ /* 0x004fca00000e060d */
[----:B------:R1:W-:Y:S01]  /*3670*/  LDGSTS.E.BYPASS.LTC128B.128 [R204+0x100], [R2.64], !P2 ;  /* 0x0010000002cc7fae */ /* 0x0003e2000d101d46 */
[----:B------:R-:W-:Y:S02]  /*3680*/  ISETP.LT.OR P2, PT, R12, 0x21, P3 ;  /* 0x000000210c00780c */ /* 0x000fe40001f41670 */
[----:B------:R-:W-:Y:S02]  /*3690*/  ISETP.GT.AND P3, PT, R16, R188, PT ;  /* 0x000000bc1000720c */ /* 0x000fe40003f64270 */
[----:B-1----:R-:W-:-:S05]  /*36a0*/  IADD3 R2, P0, R6, R18, RZ ;  /* 0x0000001206027210 */ /* 0x002fca0007f1e0ff */
[----:B------:R-:W-:-:S05]  /*36b0*/  IMAD.X R3, R7, 0x1, R15, P0 ;  /* 0x0000000107037824 */ /* 0x000fca00000e060f */
[----:B------:R1:W-:Y:S01]  /*36c0*/  LDGSTS.E.BYPASS.LTC128B.128 [R204+0x2100], [R2.64], !P1 ;  /* 0x0210000002cc7fae */ /* 0x0003e2000c901d46 */
[----:B------:R-:W-:Y:S02]  /*36d0*/  ISETP.GE.AND P1, PT, R185, c[0x0][0x1d4], PT ;  /* 0x00007500b9007a0c */ /* 0x000fe40003f26270 */
[----:B-1----:R-:W-:-:S05]  /*36e0*/  IADD3 R2, P0, R6, R19, RZ ;  /* 0x0000001306027210 */ /* 0x002fca0007f1e0ff */
[----:B------:R-:W-:Y:S01]  /*36f0*/  IMAD.X R3, R7, 0x1, R14, P0 ;  /* 0x0000000107037824 */ /* 0x000fe200000e060e */
[C---:B------:R-:W-:Y:S02]  /*3700*/  ISETP.LT.OR P0, PT, R12.reuse, 0x1, P1 ;  /* 0x000000010c00780c */ /* 0x040fe40000f01670 */
[----:B------:R-:W-:-:S11]  /*3710*/  ISETP.LT.OR P1, PT, R12, 0x21, P1 ;  /* 0x000000210c00780c */ /* 0x000fd60000f21670 */
[----:B------:R1:W-:Y:S01]  /*3720*/  LDGSTS.E.BYPASS.LTC128B.128 [R204+0x4100], [R2.64], !P0 ;  /* 0x0410000002cc7fae */ /* 0x0003e2000c101d46 */
[----:B-----5:R-:W-:-:S05]  /*3730*/  IADD3 R6, P0, R0, R17, RZ ;  /* 0x0000001100067210 */ /* 0x020fca0007f1e0ff */
[----:B------:R-:W-:Y:S01]  /*3740*/  IMAD.X R7, R8, 0x1, R13, P0 ;  /* 0x0000000108077824 */ /* 0x000fe200000e060d */
[----:B---3--:R-:W-:-:S04]  /*3750*/  IADD3 R4, P0, R0, R18, RZ ;  /* 0x0000001200047210 */ /* 0x008fc80007f1e0ff */
[----:B------:R2:W-:Y:S01]  /*3760*/  LDGSTS.E.BYPASS.LTC128B.128 [R204+0x1100], [R6.64], !P4 ;  /* 0x0110000006cc7fae */ /* 0x0005e2000e101d46 */
[----:B------:R-:W-:-:S05]  /*3770*/  IMAD.X R5, R8, 0x1, R15, P0 ;  /* 0x0000000108057824 */ /* 0x000fca00000e060f */
[----:B------:R2:W-:Y:S01]  /*3780*/  LDGSTS.E.BYPASS.LTC128B.128 [R204+0x3100], [R4.64], !P2 ;  /* 0x0310000004cc7fae */ /* 0x0005e2000d101d46 */
[----:B-1----:R-:W-:-:S05]  /*3790*/  IADD3 R2, P0, R0, R19, RZ ;  /* 0x0000001300027210 */ /* 0x002fca0007f1e0ff */
[----:B------:R-:W-:-:S05]  /*37a0*/  IMAD.X R3, R8, 0x1, R14, P0 ;  /* 0x0000000108037824 */ /* 0x000fca00000e060e */
[----:B------:R2:W-:Y:S04]  /*37b0*/  LDGSTS.E.BYPASS.LTC128B.128 [R204+0x5100], [R2.64], !P1 ;  /* 0x0510000002cc7fae */ /* 0x0005e8000c901d46 */
[----:B------:R-:W0:Y:S01]  /*37c0*/  LDGDEPBAR ;  /* 0x00000000000079af */ /* 0x000e220000000000 */
[----:B------:R-:W-:Y:S05]  /*37d0*/  @!P3 BRA `(.L_x_2050) ;  /* 0x000004600000b947 */ /* 0x000fea0003800000 */
[----:B--2---:R-:W-:Y:S01]  /*37e0*/  IADD3 R2, R20, R178, R193 ;  /* 0x000000b214027210 */ /* 0x004fe20007ffe0c1 */
[----:B------:R-:W-:-:S03]  /*37f0*/  IMAD.MOV.U32 R174, RZ, RZ, RZ ;  /* 0x000000ffffae7224 */ /* 0x000fc600078e00ff */
[----:B------:R-:W-:-:S05]  /*3800*/  IADD3 R2, R2, -0x40, RZ ;  /* 0xffffffc002027810 */ /* 0x000fca0007ffe0ff */
        /* <DEDUP_REMOVED lines=25> */
.L_x_2197:
[----:B------:R-:W-:Y:S05]  /*39a0*/  BRA.DIV ~URZ, `(.L_x_2052) ;  /* 0x000142727f007947 */ /* 0x000fea000b800000 */
[----:B------:R-:W3:Y:S01]  /*39b0*/  SHFL.IDX PT, R0, R11, RZ, 0x181f ;  /* 0x00181fff0b007589 */ /* 0x000ee200000e0000 */
[----:B------:R-:W-:Y:S02]  /*39c0*/  ISETP.GE.AND P2, PT, R177, c[0x0][0x1d4], PT ;  /* 0x00007500b1007a0c */ /* 0x000fe40003f46270 */
[----:B------:R-:W-:Y:S02]  /*39d0*/  ISETP.GE.AND P1, PT, R186, c[0x0][0x1d4], PT ;  /* 0x00007500ba007a0c */ /* 0x000fe40003f26270 */
        /* <DEDUP_REMOVED lines=10> */
[----:B------:R-:W3:Y:S03]  /*3a80*/  SHFL.IDX PT, R0, R11, 0x1, 0x181f ;  /* 0x00381f000b007f89 */ /* 0x000ee600000e0000 */
[----:B------:R-:W-:Y:S01]  /*3a90*/  IMAD.X R3, R8, 0x1, R14, P0 ;  /* 0x0000000108037824 */ /* 0x000fe200000e060e */
[----:B------:R-:W-:Y:S01]  /*3aa0*/  ISETP.GE.AND P0, PT, R185, c[0x0][0x1d4], PT ;  /* 0x00007500b9007a0c */ /* 0x000fe20003f06270 */
[----:B------:R2:W-:Y:S04]  /*3ab0*/  LDGSTS.E.BYPASS.LTC128B.128 [R204+0x14100], [R4.64], !P1 ;  /* 0x1410000004cc7fae */ /* 0x0005e8000c901d46 */
[----:B------:R4:W1:Y:S08]  /*3ac0*/  SHFL.IDX PT, R8, R9, 0x1, 0x181f ;  /* 0x00381f0009087f89 */ /* 0x00087000000e0000 */
[----:B------:R2:W-:Y:S01]  /*3ad0*/  LDGSTS.E.BYPASS.LTC128B.128 [R204+0x16100], [R2.64], !P0 ;  /* 0x1610000002cc7fae */ /* 0x0005e2000c101d46 */
[----:B-1--4-:R-:W-:-:S03]  /*3ae0*/  SEL R9, RZ, 0x10, P0 ;  /* 0x00000010ff097807 */ /* 0x012fc60000000000 */
.L_x_2198:
        /* <DEDUP_REMOVED lines=21> */
.L_x_2050:
[----:B------:R-:W-:Y:S05]  /*3c40*/  BSYNC B0 ;  /* 0x0000000000007941 */ /* 0x000fea0003800000 */
.L_x_2049:
        /* <DEDUP_REMOVED lines=10> */
[----:B-12---:R1:W2:Y:S04]  /*3cf0*/  LDSM.16.M88.4 R4, [R164] ;  /* 0x00000000a404783b */ /* 0x0062a80000000200 */
        /* <DEDUP_REMOVED lines=33> */
[----:B------:R4:W3:Y:S02]  /*3f10*/  SHFL.IDX PT, R12, R13, RZ, 0x181f ;  /* 0x00181fff0d0c7589 */ /* 0x0008e400000e0000 */
.L_x_2199:
[----:B------:R-:W-:Y:S05]  /*3f20*/  BRA.DIV ~URZ, `(.L_x_2056) ;  /* 0x00013fa27f007947 */ /* 0x000fea000b800000 */
[----:B------:R-:W5:Y:S01]  /*3f30*/  SHFL.IDX PT, R0, R19, RZ, 0x181f ;  /* 0x00181fff13007589 */ /* 0x000f6200000e0000 */
[----:B------:R-:W-:Y:S02]  /*3f40*/  ISETP.GE.AND P3, PT, R177, c[0x0][0x1d4], PT ;  /* 0x00007500b1007a0c */ /* 0x000fe40003f66270 */
[----:B------:R-:W-:Y:S02]  /*3f50*/  ISETP.GE.AND P1, PT, R186, c[0x0][0x1d4], PT ;  /* 0x00007500ba007a0c */ /* 0x000fe40003f26270 */
[----:B------:R-:W-:Y:S02]  /*3f60*/  SEL R20, RZ, 0x10, P3 ;  /* 0x00000010ff147807 */ /* 0x000fe40001800000 */
[----:B------:R-:W-:Y:S02]  /*3f70*/  SEL R18, RZ, 0x10, P1 ;  /* 0x00000010ff127807 */ /* 0x000fe40000800000 */
[----:B-----5:R-:W-:-:S05]  /*3f80*/  IADD3 R16, P0, R0, R25, RZ ;  /* 0x0000001900107210 */ /* 0x020fca0007f1e0ff */
[----:B---3--:R-:W-:Y:S01]  /*3f90*/  IMAD.X R17, R12, 0x1, R21, P0 ;  /* 0x000000010c117824 */ /* 0x008fe200000e0615 */
[----:B------:R-:W-:-:S04]  /*3fa0*/  IADD3 R14, P0, R0, R26, RZ ;  /* 0x0000001a000e7210 */ /* 0x000fc80007f1e0ff */
[----:B------:R-:W-:Y:S01]  /*3fb0*/  @!PT LDS RZ, [RZ] ;  /* 0x00000000fffff984 */ /* 0x000fe20000000800 */
[----:B------:R-:W-:Y:S01]  /*3fc0*/  @!PT LDS RZ, [RZ] ;  /* 0x00000000fffff984 */ /* 0x000fe20000000800 */
[----:B------:R3:W-:Y:S01]  /*3fd0*/  LDGSTS.E.BYPASS.LTC128B.128 [R204+0x6100], [R16.64], !P3 ;  /* 0x0610000010cc7fae */ /* 0x0007e2000d901d46 */
[----:B------:R-:W-:Y:S01]  /*3fe0*/  IMAD.X R15, R12, 0x1, R22, P0 ;  /* 0x000000010c0f7824 */ /* 0x000fe200000e0616 */
[----:B------:R-:W-:Y:S02]  /*3ff0*/  IADD3 R2, P0, R0, R27, RZ ;  /* 0x0000001b00027210 */ /* 0x000fe40007f1e0ff */
[----:B------:R-:W4:Y:S03]  /*4000*/  SHFL.IDX PT, R0, R19, 0x1, 0x181f ;  /* 0x00381f0013007f89 */ /* 0x000f2600000e0000 */
[----:B------:R-:W-:Y:S01]  /*4010*/  IMAD.X R3, R12, 0x1, R23, P0 ;  /* 0x000000010c037824 */ /* 0x000fe200000e0617 */
[----:B------:R-:W-:Y:S01]  /*4020*/  ISETP.GE.AND P0, PT, R185, c[0x0][0x1d4], PT ;  /* 0x00007500b9007a0c */ /* 0x000fe20003f06270 */
[----:B------:R3:W-:Y:S04]  /*4030*/  LDGSTS.E.BYPASS.LTC128B.128 [R204+0x8100], [R14.64], !P1 ;  /* 0x081000000ecc7fae */ /* 0x0007e8000c901d46 */
[----:B------:R5:W2:Y:S08]  /*4040*/  SHFL.IDX PT, R12, R13, 0x1, 0x181f ;  /* 0x00381f000d0c7f89 */ /* 0x000ab000000e0000 */
[----:B------:R3:W-:Y:S01]  /*4050*/  LDGSTS.E.BYPASS.LTC128B.128 [R204+0xa100], [R2.64], !P0 ;  /* 0x0a10000002cc7fae */ /* 0x0007e2000c101d46 */
[----:B----45:R-:W-:-:S03]  /*4060*/  SEL R13, RZ, 0x10, P0 ;  /* 0x00000010ff0d7807 */ /* 0x030fc60000000000 */
.L_x_2200:
[----:B---3--:R-:W-:Y:S02]  /*4070*/  IADD3 R2, -R20, 0x10, RZ ;  /* 0x0000001014027810 */ /* 0x008fe40007ffe1ff */
[----:B------:R-:W-:-:S02]  /*4080*/  IADD3 R3, -R18, 0x10, RZ ;  /* 0x0000001012037810 */ /* 0x000fc40007ffe1ff */
[----:B------:R-:W-:-:S04]  /*4090*/  LOP3.LUT R2, R2, 0xf, RZ, 0xc0, !PT ;  /* 0x0000000f02027812 */ /* 0x000fc800078ec0ff */
[----:B------:R-:W-:Y:S02]  /*40a0*/  IADD3 R16, P1, P0, R2, R0, R25 ;  /* 0x0000000002107210 */ /* 0x000fe4000783e019 */
[----:B------:R-:W-:Y:S02]  /*40b0*/  LOP3.LUT R2, R3, 0xf, RZ, 0xc0, !PT ;  /* 0x0000000f03027812 */ /* 0x000fe400078ec0ff */
[----:B------:R-:W-:Y:S02]  /*40c0*/  IADD3 R3, -R13, 0x10, RZ ;  /* 0x000000100d037810 */ /* 0x000fe40007ffe1ff */
[----:B--2---:R-:W-:Y:S02]  /*40d0*/  IADD3.X R17, RZ, R12, R21, P1, P0 ;  /* 0x0000000cff117210 */ /* 0x004fe40000fe0415 */
        /* <DEDUP_REMOVED lines=14> */
.L_x_2054:
[----:B------:R-:W-:Y:S05]  /*41c0*/  BSYNC B0 ;  /* 0x0000000000007941 */ /* 0x000fea0003800000 */
.L_x_2053:
[----:B------:R-:W-:Y:S01]  /*41d0*/  LOP3.LUT P1, RZ, R187, 0x4, RZ, 0xc0, !PT ;  /* 0x00000004bbff7812 */ /* 0x000fe2000782c0ff */
[----:B------:R-:W0:Y:S01]  /*41e0*/  LDGDEPBAR ;  /* 0x00000000000079af */ /* 0x000e220000000000 */
[----:B------:R-:W-:Y:S01]  /*41f0*/  MOV R0, 0x40 ;  /* 0x0000004000007802 */ /* 0x000fe20000000f00 */
[----:B------:R-:W-:Y:S01]  /*4200*/  WARPSYNC 0xffffffff ;  /* 0xffffffff00007948 */ /* 0x000fe20003800000 */
[----:B--23--:R-:W-:Y:S01]  /*4210*/  HMMA.16816.F32.BF16 R12, R4, R32, RZ ;  /* 0x00000020040c723c */ /* 0x00cfe200000418ff */
[----:B------:R-:W-:Y:S01]  /*4220*/  MOV R93, c[0x0][0x2c4] ;  /* 0x0000b100005d7a02 */ /* 0x000fe20000000f00 */
[----:B------:R-:W-:Y:S01]  /*4230*/  ULDC UR4, c[0x0][0x324] ;  /* 0x0000c90000047ab9 */ /* 0x000fe20000000800 */
[----:B------:R-:W-:Y:S01]  /*4240*/  SEL R162, R0, 0xffffffc0, !P1 ;  /* 0xffffffc000a27807 */ /* 0x000fe20004800000 */
[----:B------:R-:W-:Y:S01]  /*4250*/  ULOP3.LUT UR4, URZ, UR4, URZ, 0x33, !UPT ;  /* 0x000000043f047292 */ /* 0x000fe2000f8e333f */
[----:B------:R-:W-:-:S02]  /*4260*/  ISETP.NE.AND P0, PT, R93, 0x1, PT ;  /* 0x000000015d00780c */ /* 0x000fc40003f05270 */
[----:B------:R-:W-:Y:S01]  /*4270*/  IADD3 R2, R170, R162, RZ ;  /* 0x000000a2aa027210 */ /* 0x000fe20007ffe0ff */
[C---:B------:R-:W-:Y:S01]  /*4280*/  HMMA.16816.F32.BF16 R20, R4.reuse, R34, RZ ;  /* 0x000000220414723c */ /* 0x040fe200000418ff */
[----:B------:R-:W-:Y:S02]  /*4290*/  IADD3 R0, R162, R170, R168 ;  /* 0x000000aaa2007210 */ /* 0x000fe40007ffe0a8 */
[----:B------:R-:W-:Y:S01]  /*42a0*/  MOV R93, c[0x0][0x32c] ;  /* 0x0000cb00005d7a02 */ /* 0x000fe20000000f00 */
[----:B------:R-:W-:Y:S03]  /*42b0*/  LDSM.16.M88.4 R56, [R2] ;  /* 0x000000000238783b */ /* 0x000fe60000000200 */
[----:B------:R-:W-:Y:S01]  /*42c0*/  ISETP.GE.AND P4, PT, R93, 0x1, PT ;  /* 0x000000015d00780c */ /* 0x000fe20003f86270 */
[C---:B----4-:R-:W-:Y:S01]  /*42d0*/  HMMA.16816.F32.BF16 R16, R4.reuse, R36, RZ ;  /* 0x000000240410723c */ /* 0x050fe200000418ff */
[----:B------:R-:W-:Y:S04]  /*42e0*/  LDSM.16.M88.4 R60, [R2+0x800] ;  /* 0x00080000023c783b */ /* 0x000fe80000000200 */
[----:B------:R-:W-:Y:S03]  /*42f0*/  LDSM.16.M88.4 R68, [R2+0x1000] ;  /* 0x001000000244783b */ /* 0x000fe60000000200 */
[C---:B-1----:R-:W-:Y:S01]  /*4300*/  HMMA.16816.F32.BF16 R40, R4.reuse, R44, RZ ;  /* 0x0000002c0428723c */ /* 0x042fe200000418ff */
[----:B------:R-:W-:Y:S04]  /*4310*/  LDSM.16.M88.4 R84, [R0] ;  /* 0x000000000054783b */ /* 0x000fe80000000200 */
[----:B------:R-:W-:Y:S03]  /*4320*/  LDSM.16.M88.4 R88, [R0+0x1000] ;  /* 0x001000000058783b */ /* 0x000fe60000000200 */
[C---:B------:R-:W-:Y:S08]  /*4330*/  HMMA.16816.F32.BF16 R52, R4.reuse, R48, RZ ;  /* 0x000000300434723c */ /* 0x040ff000000418ff */
[C---:B------:R-:W-:Y:S08]  /*4340*/  HMMA.16816.F32.BF16 R36, R4.reuse, R38, RZ ;  /* 0x000000260424723c */ /* 0x040ff000000418ff */
[C---:B------:R-:W-:Y:S08]  /*4350*/  HMMA.16816.F32.BF16 R44, R4.reuse, R46, RZ ;  /* 0x0000002e042c723c */ /* 0x040ff000000418ff */
[----:B------:R-:W-:Y:S01]  /*4360*/  HMMA.16816.F32.BF16 R48, R4, R50, RZ ;  /* 0x000000320430723c */ /* 0x000fe200000418ff */
[----:B------:R-:W1:Y:S07]  /*4370*/  LDSM.16.M88.4 R4, [R167] ;  /* 0x00000000a704783b */ /* 0x000e6e0000000200 */
[C---:B------:R-:W-:Y:S01]  /*4380*/  HMMA.16816.F32.BF16 R28, R8.reuse, R64, R12 ;  /* 0x00000040081c723c */ /* 0x040fe2000004180c */
[----:B------:R-:W-:Y:S07]  /*4390*/  LDSM.16.M88.4 R12, [R166] ;  /* 0x00000000a60c783b */ /* 0x000fee0000000200 */
[C---:B------:R-:W-:Y:S01]  /*43a0*/  HMMA.16816.F32.BF16 R20, R8.reuse, R66, R20 ;  /* 0x000000420814723c */ /* 0x040fe20000041814 */
[----:B------:R-:W2:Y:S07]  /*43b0*/  LDSM.16.M88.4 R64, [R2+0x1800] ;  /* 0x001800000240783b */ /* 0x000eae0000000200 */
[C---:B------:R-:W-:Y:S08]  /*43c0*/  HMMA.16816.F32.BF16 R16, R8.reuse, R72, R16 ;  /* 0x000000480810723c */ /* 0x040ff00000041810 */
[C---:B------:R-:W-:Y:S01]  /*43d0*/  HMMA.16816.F32.BF16 R36, R8.reuse, R74, R36 ;  /* 0x0000004a0824723c */ /* 0x040fe20000041824 */
[----:B------:R-:W-:Y:S07]  /*43e0*/  LDSM.16.M88.4 R72, [R170+0x2000] ;  /* 0x00200000aa48783b */ /* 0x000fee0000000200 */
[C---:B------:R-:W-:Y:S08]  /*43f0*/  HMMA.16816.F32.BF16 R40, R8.reuse, R76, R40 ;  /* 0x0000004c0828723c */ /* 0x040ff00000041828 */
[C---:B------:R-:W-:Y:S01]  /*4400*/  HMMA.16816.F32.BF16 R44, R8.reuse, R78, R44 ;  /* 0x0000004e082c723c */ /* 0x040fe2000004182c */
[----:B------:R-:W3:Y:S07]  /*4410*/  LDSM.16.M88.4 R76, [R0+0x800] ;  /* 0x00080000004c783b */ /* 0x000eee0000000200 */
[C---:B------:R-:W-:Y:S08]  /*4420*/  HMMA.16816.F32.BF16 R52, R8.reuse, R80, R52 ;  /* 0x000000500834723c */ /* 0x040ff00000041834 */
[----:B------:R-:W-:Y:S01]  /*4430*/  HMMA.16816.F32.BF16 R48, R8, R82, R48 ;  /* 0x000000520830723c */ /* 0x000fe20000041830 */
[----:B------:R-:W4:Y:S07]  /*4440*/  LDSM.16.M88.4 R80, [R0+0x1800] ;  /* 0x001800000050783b */ /* 0x000f2e0000000200 */
[C---:B-1----:R-:W-:Y:S08]  /*4450*/  HMMA.16816.F32.BF16 R32, R4.reuse, R56, R28 ;  /* 0x000000380420723c */ /* 0x042ff0000004181c */
[C---:B------:R-:W-:Y:S08]  /*4460*/  HMMA.16816.F32.BF16 R28, R4.reuse, R58, R20 ;  /* 0x0000003a041c723c */ /* 0x040ff00000041814 */
[C---:B------:R-:W-:Y:S08]  /*4470*/  HMMA.16816.F32.BF16 R20, R4.reuse, R60, R16 ;  /* 0x0000003c0414723c */ /* 0x040ff00000041810 */
[C---:B------:R-:W-:Y:S01]  /*4480*/  HMMA.16816.F32.BF16 R16, R4.reuse, R62, R36 ;  /* 0x0000003e0410723c */ /* 0x040fe20000041824 */
[----:B------:R-:W-:Y:S07]  /*4490*/  LDSM.16.M88.4 R36, [R170+0x3000] ;  /* 0x00300000aa24783b */ /* 0x000fee0000000200 */
[C---:B------:R-:W-:Y:S01]  /*44a0*/  HMMA.16816.F32.BF16 R8, R4.reuse, R68, R40 ;  /* 0x000000440408723c */ /* 0x040fe20000041828 */
[----:B------:R-:W-:Y:S07]  /*44b0*/  LDSM.16.M88.4 R40, [R170+0x2800] ;  /* 0x00280000aa28783b */ /* 0x000fee0000000200 */
[C---:B------:R-:W-:Y:S08]  /*44c0*/  HMMA.16816.F32.BF16 R44, R4.reuse, R70, R44 ;  /* 0x00000046042c723c */ /* 0x040ff0000004182c */
[C---:B--2---:R-:W-:Y:S08]  /*44d0*/  HMMA.16816.F32.BF16 R68, R4.reuse, R64, R52 ;  /* 0x000000400444723c */ /* 0x044ff00000041834 */
[----:B------:R-:W-:Y:S01]  /*44e0*/  HMMA.16816.F32.BF16 R64, R4, R66, R48 ;  /* 0x000000420440723c */ /* 0x000fe20000041830 */
[----:B------:R-:W1:Y:S07]  /*44f0*/  LDSM.16.M88.4 R4, [R164+0x4000] ;  /* 0x00400000a404783b */ /* 0x000e6e0000000200 */
[C---:B------:R-:W-:Y:S01]  /*4500*/  HMMA.16816.F32.BF16 R60, R12.reuse, R84, R32 ;  /* 0x000000540c3c723c */ /* 0x040fe20000041820 */
[----:B------:R-:W2:Y:S07]  /*4510*/  LDSM.16.M88.4 R32, [R170+0x3800] ;  /* 0x00380000aa20783b */ /* 0x000eae0000000200 */
[C---:B------:R-:W-:Y:S01]  /*4520*/  HMMA.16816.F32.BF16 R56, R12.reuse, R86, R28 ;  /* 0x000000560c38723c */ /* 0x040fe2000004181c */
[----:B------:R-:W-:Y:S07]  /*4530*/  LDSM.16.M88.4 R84, [R0+0x2000] ;  /* 0x002000000054783b */ /* 0x000fee0000000200 */
[C---:B---3--:R-:W-:Y:S08]  /*4540*/  HMMA.16816.F32.BF16 R52, R12.reuse, R76, R20 ;  /* 0x0000004c0c34723c */ /* 0x048ff00000041814 */
[C---:B------:R-:W-:Y:S01]  /*4550*/  HMMA.16816.F32.BF16 R48, R12.reuse, R78, R16 ;  /* 0x0000004e0c30723c */ /* 0x040fe20000041810 */
[----:B------:R-:W-:Y:S07]  /*4560*/  LDSM.16.M88.4 R76, [R24+0x2000] ;  /* 0x00200000184c783b */ /* 0x000fee0000000200 */
[C---:B------:R-:W-:Y:S01]  /*4570*/  HMMA.16816.F32.BF16 R28, R12.reuse, R88, R8 ;  /* 0x000000580c1c723c */ /* 0x040fe20000041808 */
[----:B------:R-:W3:Y:S07]  /*4580*/  LDSM.16.M88.4 R8, [R165+0x4000] ;  /* 0x00400000a508783b */ /* 0x000eee0000000200 */
[C---:B------:R-:W-:Y:S08]  /*4590*/  HMMA.16816.F32.BF16 R20, R12.reuse, R90, R44 ;  /* 0x0000005a0c14723c */ /* 0x040ff0000004182c */
[C---:B----4-:R-:W-:Y:S08]  /*45a0*/  HMMA.16816.F32.BF16 R16, R12.reuse, R80, R68 ;  /* 0x000000500c10723c */ /* 0x050ff00000041844 */
[----:B------:R-:W-:Y:S01]  /*45b0*/  HMMA.16816.F32.BF16 R12, R12, R82, R64 ;  /* 0x000000520c0c723c */ /* 0x000fe20000041840 */
[----:B------:R-:W4:Y:S07]  /*45c0*/  LDSM.16.M88.4 R80, [R24+0x2800] ;  /* 0x002800001850783b */ /* 0x000f2e0000000200 */
[C---:B-1----:R-:W-:Y:S08]  /*45d0*/  HMMA.16816.F32.BF16 R44, R4.reuse, R72, R60 ;  /* 0x00000048042c723c */ /* 0x042ff0000004183c */
[C---:B------:R-:W-:Y:S08]  /*45e0*/  HMMA.16816.F32.BF16 R64, R4.reuse, R74, R56 ;  /* 0x0000004a0440723c */ /* 0x040ff00000041838 */
[C---:B--2---:R-:W-:Y:S08]  /*45f0*/  HMMA.16816.F32.BF16 R56, R4.reuse, R32, R16 ;  /* 0x000000200438723c */ /* 0x044ff00000041810 */
[C---:B------:R-:W-:Y:S01]  /*4600*/  HMMA.16816.F32.BF16 R16, R4.reuse, R34, R12 ;  /* 0x000000220410723c */ /* 0x040fe2000004180c */
[----:B------:R-:W1:Y:S07]  /*4610*/  LDSM.16.M88.4 R32, [R24+0x3000] ;  /* 0x003000001820783b */ /* 0x000e6e0000000200 */
[C---:B------:R-:W-:Y:S08]  /*4620*/  HMMA.16816.F32.BF16 R72, R4.reuse, R40, R52 ;  /* 0x000000280448723c */ /* 0x040ff00000041834 */
[C---:B------:R-:W-:Y:S01]  /*4630*/  HMMA.16816.F32.BF16 R68, R4.reuse, R36, R28 ;  /* 0x000000240444723c */ /* 0x040fe2000004181c */
[----:B------:R-:W2:Y:S07]  /*4640*/  LDSM.16.M88.4 R28, [R24+0x3800] ;  /* 0x00380000181c783b */ /* 0x000eae0000000200 */
[C---:B------:R-:W-:Y:S01]  /*4650*/  HMMA.16816.F32.BF16 R52, R4.reuse, R42, R48 ;  /* 0x0000002a0434723c */ /* 0x040fe20000041830 */
[----:B------:R-:W-:Y:S07]  /*4660*/  LDSM.16.M88.4 R48, [R2+0x2800] ;  /* 0x002800000230783b */ /* 0x000fee0000000200 */
[----:B------:R-:W-:Y:S01]  /*4670*/  HMMA.16816.F32.BF16 R60, R4, R38, R20 ;  /* 0x00000026043c723c */ /* 0x000fe20000041814 */
[----:B------:R-:W-:Y:S04]  /*4680*/  LDSM.16.M88.4 R4, [R167+0x4000] ;  /* 0x00400000a704783b */ /* 0x000fe80000000200 */
[----:B------:R-:W5:Y:S03]  /*4690*/  LDSM.16.M88.4 R36, [R2+0x2000] ;  /* 0x002000000224783b */ /* 0x000f660000000200 */
[C---:B---3--:R-:W-:Y:S01]  /*46a0*/  HMMA.16816.F32.BF16 R12, R8.reuse, R76, R44 ;  /* 0x0000004c080c723c */ /* 0x048fe2000004182c */
[----:B------:R-:W3:Y:S07]  /*46b0*/  LDSM.16.M88.4 R20, [R166+0x4000] ;  /* 0x00400000a614783b */ /* 0x000eee0000000200 */
[C---:B------:R-:W-:Y:S01]  /*46c0*/  HMMA.16816.F32.BF16 R40, R8.reuse, R78, R64 ;  /* 0x0000004e0828723c */ /* 0x040fe20000041840 */
[----:B------:R-:W3:Y:S07]  /*46d0*/  LDSM.16.M88.4 R76, [R2+0x3000] ;  /* 0x00300000024c783b */ /* 0x000eee0000000200 */
[C---:B----4-:R-:W-:Y:S08]  /*46e0*/  HMMA.16816.F32.BF16 R44, R8.reuse, R80, R72 ;  /* 0x00000050082c723c */ /* 0x050ff00000041848 */
[C---:B------:R-:W-:Y:S01]  /*46f0*/  HMMA.16816.F32.BF16 R52, R8.reuse, R82, R52 ;  /* 0x000000520834723c */ /* 0x040fe20000041834 */
[----:B------:R-:W4:Y:S07]  /*4700*/  LDSM.16.M88.4 R80, [R2+0x3800] ;  /* 0x003800000250783b */ /* 0x000f2e0000000200 */
[C---:B-1----:R-:W-:Y:S08]  /*4710*/  HMMA.16816.F32.BF16 R72, R8.reuse, R34, R60 ;  /* 0x000000220848723c */ /* 0x042ff0000004183c */
[C---:B------:R-:W-:Y:S08]  /*4720*/  HMMA.16816.F32.BF16 R68, R8.reuse, R32, R68 ;  /* 0x000000200844723c */ /* 0x040ff00000041844 */
[C---:B--2---:R-:W-:Y:S08]  /*4730*/  HMMA.16816.F32.BF16 R64, R8.reuse, R28, R56 ;  /* 0x0000001c0840723c */ /* 0x044ff00000041838 */
[----:B------:R-:W-:Y:S01]  /*4740*/  HMMA.16816.F32.BF16 R60, R8, R30, R16 ;  /* 0x0000001e083c723c */ /* 0x000fe20000041810 */
[----:B------:R-:W-:Y:S07]  /*4750*/  LDSM.16.M88.4 R16, [R164+0x8000] ;  /* 0x00800000a410783b */ /* 0x000fee0000000200 */
[C---:B-----5:R-:W-:Y:S01]  /*4760*/  HMMA.16816.F32.BF16 R8, R4.reuse, R36, R12 ;  /* 0x000000240408723c */ /* 0x060fe2000004180c */
[----:B------:R-:W-:Y:S07]  /*4770*/  LDSM.16.M88.4 R12, [R165+0x8000] ;  /* 0x00800000a50c783b */ /* 0x000fee0000000200 */
[C---:B------:R-:W-:Y:S01]  /*4780*/  HMMA.16816.F32.BF16 R28, R4.reuse, R38, R40 ;  /* 0x00000026041c723c */ /* 0x040fe20000041828 */
[----:B------:R-:W-:Y:S07]  /*4790*/  LDSM.16.M88.4 R40, [R0+0x2800] ;  /* 0x002800000028783b */ /* 0x000fee0000000200 */
[C---:B------:R-:W-:Y:S08]  /*47a0*/  HMMA.16816.F32.BF16 R36, R4.reuse, R48, R44 ;  /* 0x000000300424723c */ /* 0x040ff0000004182c */
[----:B------:R-:W-:Y:S01]  /*47b0*/  HMMA.16816.F32.BF16 R32, R4, R50, R52 ;  /* 0x000000320420723c */ /* 0x000fe20000041834 */
[----:B------:R-:W1:Y:S04]  /*47c0*/  LDSM.16.M88.4 R48, [R170+0x4000] ;  /* 0x00400000aa30783b */ /* 0x000e680000000200 */
[----:B------:R-:W2:Y:S03]  /*47d0*/  LDSM.16.M88.4 R52, [R0+0x3000] ;  /* 0x003000000034783b */ /* 0x000ea60000000200 */
[----:B---3--:R-:W-:Y:S08]  /*47e0*/  HMMA.16816.F32.BF16 R8, R20, R84, R8 ;  /* 0x000000541408723c */ /* 0x008ff00000041808 */
[C---:B------:R-:W-:Y:S08]  /*47f0*/  HMMA.16816.F32.BF16 R44, R4.reuse, R76, R68 ;  /* 0x0000004c042c723c */ /* 0x040ff00000041844 */
[C---:B------:R-:W-:Y:S01]  /*4800*/  HMMA.16816.F32.BF16 R56, R4.reuse, R78, R72 ;  /* 0x0000004e0438723c */ /* 0x040fe20000041848 */
[----:B------:R-:W3:Y:S07]  /*4810*/  LDSM.16.M88.4 R72, [R24+0x4000] ;  /* 0x004000001848783b */ /* 0x000eee0000000200 */
[C---:B----4-:R-:W-:Y:S01]  /*4820*/  HMMA.16816.F32.BF16 R68, R4.reuse, R80, R64 ;  /* 0x000000500444723c */ /* 0x050fe20000041840 */
[----:B------:R-:W4:Y:S07]  /*4830*/  LDSM.16.M88.4 R64, [R0+0x3800] ;  /* 0x003800000040783b */ /* 0x000f2e0000000200 */
[----:B------:R-:W-:Y:S08]  /*4840*/  HMMA.16816.F32.BF16 R80, R4, R82, R60 ;  /* 0x000000520450723c */ /* 0x000ff0000004183c */
[----:B------:R-:W-:Y:S08]  /*4850*/  HMMA.16816.F32.BF16 R28, R20, R86, R28 ;  /* 0x00000056141c723c */ /* 0x000ff0000004181c */
[----:B-1----:R-:W-:Y:S01]  /*4860*/  HMMA.16816.F32.BF16 R4, R16, R48, R8 ;  /* 0x000000301004723c */ /* 0x002fe20000041808 */
[----:B------:R-:W-:Y:S07]  /*4870*/  LDSM.16.M88.4 R8, [R167+0x8000] ;  /* 0x00800000a708783b */ /* 0x000fee0000000200 */
[C---:B--2---:R-:W-:Y:S01]  /*4880*/  HMMA.16816.F32.BF16 R60, R20.reuse, R52, R44 ;  /* 0x00000034143c723c */ /* 0x044fe2000004182c */
[----:B------:R-:W1:Y:S07]  /*4890*/  LDSM.16.M88.4 R44, [R2+0x4000] ;  /* 0x00400000022c783b */ /* 0x000e6e0000000200 */
[C---:B------:R-:W-:Y:S08]  /*48a0*/  HMMA.16816.F32.BF16 R36, R20.reuse, R40, R36 ;  /* 0x000000281424723c */ /* 0x040ff00000041824 */
[----:B------:R-:W-:Y:S01]  /*48b0*/  HMMA.16816.F32.BF16 R76, R20, R42, R32 ;  /* 0x0000002a144c723c */ /* 0x000fe20000041820 */
[----:B------:R-:W2:Y:S07]  /*48c0*/  LDSM.16.M88.4 R40, [R170+0x4800] ;  /* 0x00480000aa28783b */ /* 0x000eae0000000200 */
[----:B------:R-:W-:Y:S01]  /*48d0*/  HMMA.16816.F32.BF16 R28, R16, R50, R28 ;  /* 0x00000032101c723c */ /* 0x000fe2000004181c */
[----:B------:R-:W-:Y:S07]  /*48e0*/  LDSM.16.M88.4 R48, [R24+0x4800] ;  /* 0x004800001830783b */ /* 0x000fee0000000200 */
[----:B---3--:R-:W-:Y:S01]  /*48f0*/  HMMA.16816.F32.BF16 R32, R12, R72, R4 ;  /* 0x000000480c20723c */ /* 0x008fe20000041804 */
[----:B------:R-:W-:Y:S07]  /*4900*/  LDSM.16.M88.4 R4, [R166+0x8000] ;  /* 0x00800000a604783b */ /* 0x000fee0000000200 */
[C---:B------:R-:W-:Y:S01]  /*4910*/  HMMA.16816.F32.BF16 R84, R20.reuse, R54, R56 ;  /* 0x000000361454723c */ /* 0x040fe20000041838 */
[----:B------:R-:W3:Y:S04]  /*4920*/  LDSM.16.M88.4 R52, [R170+0x5000] ;  /* 0x00500000aa34783b */ /* 0x000ee80000000200 */
[----:B------:R-:W-:Y:S03]  /*4930*/  LDSM.16.M88.4 R56, [R24+0x5000] ;  /* 0x005000001838783b */ /* 0x000fe60000000200 */
[C---:B----4-:R-:W-:Y:S01]  /*4940*/  HMMA.16816.F32.BF16 R88, R20.reuse, R64, R68 ;  /* 0x000000401458723c */ /* 0x050fe20000041844 */
[----:B------:R-:W4:Y:S07]  /*4950*/  LDSM.16.M88.4 R68, [R0+0x4000] ;  /* 0x004000000044783b */ /* 0x000f2e0000000200 */
[----:B------:R-:W-:Y:S08]  /*4960*/  HMMA.16816.F32.BF16 R80, R20, R66, R80 ;  /* 0x000000421450723c */ /* 0x000ff00000041850 */
[----:B------:R-:W-:Y:S08]  /*4970*/  HMMA.16816.F32.BF16 R28, R12, R74, R28 ;  /* 0x0000004a0c1c723c */ /* 0x000ff0000004181c */
[----:B-1----:R-:W-:Y:S08]  /*4980*/  HMMA.16816.F32.BF16 R20, R8, R44, R32 ;  /* 0x0000002c0814723c */ /* 0x002ff00000041820 */
[C---:B--2---:R-:W-:Y:S08]  /*4990*/  HMMA.16816.F32.BF16 R36, R16.reuse, R40, R36 ;  /* 0x000000281024723c */ /* 0x044ff00000041824 */
[C---:B------:R-:W-:Y:S01]  /*49a0*/  HMMA.16816.F32.BF16 R40, R16.reuse, R42, R76 ;  /* 0x0000002a1028723c */ /* 0x040fe2000004184c */
[----:B------:R-:W1:Y:S07]  /*49b0*/  LDSM.16.M88.4 R76, [R170+0x5800] ;  /* 0x00580000aa4c783b */ /* 0x000e6e0000000200 */
[----:B---3--:R-:W-:Y:S01]  /*49c0*/  HMMA.16816.F32.BF16 R72, R16, R52, R60 ;  /* 0x000000341048723c */ /* 0x008fe2000004183c */
[----:B------:R-:W2:Y:S07]  /*49d0*/  LDSM.16.M88.4 R60, [R2+0x4800] ;  /* 0x00480000023c783b */ /* 0x000eae0000000200 */
[----:B------:R-:W-:Y:S01]  /*49e0*/  HMMA.16816.F32.BF16 R32, R8, R46, R28 ;  /* 0x0000002e0820723c */ /* 0x000fe2000004181c */
[----:B------:R-:W3:Y:S07]  /*49f0*/  LDSM.16.M88.4 R44, [R0+0x4800] ;  /* 0x00480000002c783b */ /* 0x000eee0000000200 */
[----:B----4-:R-:W-:Y:S08]  /*4a00*/  HMMA.16816.F32.BF16 R28, R4, R68, R20 ;  /* 0x00000044041c723c */ /* 0x010ff00000041814 */
[C---:B------:R-:W-:Y:S08]  /*4a10*/  HMMA.16816.F32.BF16 R20, R12.reuse, R48, R36 ;  /* 0x000000300c14723c */ /* 0x040ff00000041824 */
[----:B------:R-:W-:Y:S01]  /*4a20*/  HMMA.16816.F32.BF16 R36, R12, R50, R40 ;  /* 0x000000320c24723c */ /* 0x000fe20000041828 */
[----:B------:R-:W4:Y:S07]  /*4a30*/  LDSM.16.M88.4 R48, [R2+0x5000] ;  /* 0x005000000230783b */ /* 0x000f2e0000000200 */
[----:B------:R-:W-:Y:S01]  /*4a40*/  HMMA.16816.F32.BF16 R52, R16, R54, R84 ;  /* 0x000000361034723c */ /* 0x000fe20000041854 */
[----:B------:R-:W-:-:S07]  /*4a50*/  FMUL.FTZ R3, R28, c[0x0][0x320] ;  /* 0x0000c8001c037a20 */ /* 0x000fce0000410000 */
[----:B------:R-:W-:Y:S01]  /*4a60*/  HMMA.16816.F32.BF16 R40, R4, R70, R32 ;  /* 0x000000460428723c */ /* 0x000fe20000041820 */
[----:B------:R5:W3:Y:S07]  /*4a70*/  MUFU.TANH R71, R3 ;  /* 0x0000000300477308 */ /* 0x000aee0000002400 */
[----:B-1----:R-:W-:Y:S08]  /*4a80*/  HMMA.16816.F32.BF16 R64, R16, R76, R88 ;  /* 0x0000004c1040723c */ /* 0x002ff00000041858 */
[----:B--2---:R-:W-:Y:S01]  /*4a90*/  HMMA.16816.F32.BF16 R20, R8, R60, R20 ;  /* 0x0000003c0814723c */ /* 0x004fe20000041814 */
[----:B-----5:R-:W-:-:S04]  /*4aa0*/  FMUL.FTZ R3, R29, c[0x0][0x320] ;  /* 0x0000c8001d037a20 */ /* 0x020fc80000410000 */
[----:B------:R1:W2:Y:S03]  /*4ab0*/  MUFU.TANH R70, R3 ;  /* 0x0000000300467308 */ /* 0x0002a60000002400 */
[----:B------:R-:W-:Y:S08]  /*4ac0*/  HMMA.16816.F32.BF16 R32, R12, R56, R72 ;  /* 0x000000380c20723c */ /* 0x000ff00000041848 */
[----:B------:R-:W-:Y:S01]  /*4ad0*/  HMMA.16816.F32.BF16 R16, R16, R78, R80 ;  /* 0x0000004e1010723c */ /* 0x000fe20000041850 */
[----:B-1----:R-:W-:-:S07]  /*4ae0*/  FMUL.FTZ R3, R30, c[0x0][0x320] ;  /* 0x0000c8001e037a20 */ /* 0x002fce0000410000 */
[----:B---3--:R-:W-:Y:S01]  /*4af0*/  HMMA.16816.F32.BF16 R20, R4, R44, R20 ;  /* 0x0000002c0414723c */ /* 0x008fe20000041814 */
[----:B------:R1:W3:Y:S07]  /*4b00*/  MUFU.TANH R76, R3 ;  /* 0x00000003004c7308 */ /* 0x0002ee0000002400 */
[----:B----4-:R-:W-:Y:S01]  /*4b10*/  HMMA.16816.F32.BF16 R32, R8, R48, R32 ;  /* 0x000000300820723c */ /* 0x010fe20000041820 */
[----:B-1----:R-:W-:-:S07]  /*4b20*/  FMUL.FTZ R3, R31, c[0x0][0x320] ;  /* 0x0000c8001f037a20 */ /* 0x002fce0000410000 */
[----:B------:R-:W-:Y:S01]  /*4b30*/  HMMA.16816.F32.BF16 R28, R8, R62, R36 ;  /* 0x0000003e081c723c */ /* 0x000fe20000041824 */
[----:B------:R-:W1:Y:S01]  /*4b40*/  LDSM.16.M88.4 R60, [R24+0x5800] ;  /* 0x00580000183c783b */ /* 0x000e620000000200 */
[----:B------:R4:W1:Y:S06]  /*4b50*/  MUFU.TANH R74, R3 ;  /* 0x00000003004a7308 */ /* 0x00086c0000002400 */
[----:B------:R-:W-:Y:S01]  /*4b60*/  HMMA.16816.F32.BF16 R36, R12, R58, R52 ;  /* 0x0000003a0c24723c */ /* 0x000fe20000041834 */
[----:B------:R-:W5:Y:S01]  /*4b70*/  LDSM.16.M88.4 R52, [R0+0x5000] ;  /* 0x005000000034783b */ /* 0x000f620000000200 */
[----:B----4-:R-:W-:-:S04]  /*4b80*/  FMUL.FTZ R3, R40, c[0x0][0x320] ;  /* 0x0000c80028037a20 */ /* 0x010fc80000410000 */
[----:B------:R4:W1:Y:S02]  /*4b90*/  MUFU.TANH R69, R3 ;  /* 0x0000000300457308 */ /* 0x0008640000002400 */
[----:B----4-:R-:W-:Y:S01]  /*4ba0*/  FMUL.FTZ R3, R41, c[0x0][0x320] ;  /* 0x0000c80029037a20 */ /* 0x010fe20000410000 */
[----:B-1----:R-:W-:Y:S05]  /*4bb0*/  HMMA.16816.F32.BF16 R24, R12, R60, R64 ;  /* 0x0000003c0c18723c */ /* 0x002fea0000041840 */
[----:B------:R1:W4:Y:S03]  /*4bc0*/  MUFU.TANH R68, R3 ;  /* 0x0000000300447308 */ /* 0x0003260000002400 */
[----:B-----5:R-:W-:Y:S08]  /*4bd0*/  HMMA.16816.F32.BF16 R32, R4, R52, R32 ;  /* 0x000000340420723c */ /* 0x020ff00000041820 */
[----:B------:R-:W-:Y:S01]  /*4be0*/  HMMA.16816.F32.BF16 R16, R12, R62, R16 ;  /* 0x0000003e0c10723c */ /* 0x000fe20000041810 */
[----:B-1----:R-:W-:-:S04]  /*4bf0*/  FMUL.FTZ R3, R42, c[0x0][0x320] ;  /* 0x0000c8002a037a20 */ /* 0x002fc80000410000 */
[----:B------:R1:W1:Y:S02]  /*4c00*/  MUFU.TANH R59, R3 ;  /* 0x00000003003b7308 */ /* 0x0002640000002400 */
[----:B-1----:R-:W-:Y:S02]  /*4c10*/  FMUL.FTZ R3, R43, c[0x0][0x320] ;  /* 0x0000c8002b037a20 */ /* 0x002fe40000410000 */
[----:B------:R-:W-:Y:S01]  /*4c20*/  HMMA.16816.F32.BF16 R40, R4, R46, R28 ;  /* 0x0000002e0428723c */ /* 0x000fe2000004181c */
[----:B------:R1:W5:Y:S03]  /*4c30*/  LDSM.16.M88.4 R44, [R2+0x5800] ;  /* 0x00580000022c783b */ /* 0x0003660000000200 */
[----:B------:R-:W1:Y:S04]  /*4c40*/  MUFU.TANH R58, R3 ;  /* 0x00000003003a7308 */ /* 0x000e680000002400 */
[----:B------:R-:W-:Y:S01]  /*4c50*/  HMMA.16816.F32.BF16 R28, R8, R50, R36 ;  /* 0x00000032081c723c */ /* 0x000fe20000041824 */
[----:B------:R2:W3:Y:S01]  /*4c60*/  LDSM.16.M88.4 R36, [R0+0x5800] ;  /* 0x005800000024783b */ /* 0x0004e20000000200 */
[----:B-1----:R-:W-:-:S04]  /*4c70*/  FMUL.FTZ R2, R20, c[0x0][0x320] ;  /* 0x0000c80014027a20 */ /* 0x002fc80000410000 */
[----:B------:R1:W1:Y:S10]  /*4c80*/  MUFU.TANH R56, R2 ;  /* 0x0000000200387308 */ /* 0x0002740000002400 */
[----:B--2---:R-:W-:-:S04]  /*4c90*/  FMUL.FTZ R0, R40, c[0x0][0x320] ;  /* 0x0000c80028007a20 */ /* 0x004fc80000410000 */
[----:B------:R2:W2:Y:S01]  /*4ca0*/  MUFU.TANH R48, R0 ;  /* 0x0000000000307308 */ /* 0x0004a20000002400 */
[----:B-----5:R-:W-:Y:S01]  /*4cb0*/  HMMA.16816.F32.BF16 R12, R8, R44, R24 ;  /* 0x0000002c080c723c */ /* 0x020fe20000041818 */
[----:B-1----:R-:W-:-:S06]  /*4cc0*/  FMUL.FTZ R2, R21, c[0x0][0x320] ;  /* 0x0000c80015027a20 */ /* 0x002fcc0000410000 */
[----:B------:R1:W1:Y:S01]  /*4cd0*/  MUFU.TANH R49, R2 ;  /* 0x0000000200317308 */ /* 0x0002620000002400 */
[----:B------:R-:W-:Y:S01]  /*4ce0*/  HMMA.16816.F32.BF16 R8, R8, R46, R16 ;  /* 0x0000002e0808723c */ /* 0x000fe20000041810 */
[----:B--2---:R-:W-:-:S06]  /*4cf0*/  FMUL.FTZ R0, R41, c[0x0][0x320] ;  /* 0x0000c80029007a20 */ /* 0x004fcc0000410000 */
[----:B------:R2:W2:Y:S01]  /*4d00*/  MUFU.TANH R41, R0 ;  /* 0x0000000000297308 */ /* 0x0004a20000002400 */
[----:B-1----:R-:W-:-:S08]  /*4d10*/  FMUL.FTZ R2, R22, c[0x0][0x320] ;  /* 0x0000c80016027a20 */ /* 0x002fd00000410000 */
[----:B---3--:R-:W-:Y:S01]  /*4d20*/  HMMA.16816.F32.BF16 R12, R4, R36, R12 ;  /* 0x00000024040c723c */ /* 0x008fe2000004180c */
[----:B------:R1:W3:Y:S01]  /*4d30*/  MUFU.TANH R57, R2 ;  /* 0x0000000200397308 */ /* 0x0002e20000002400 */
[----:B--2---:R-:W-:-:S06]  /*4d40*/  FMUL.FTZ R0, R42, c[0x0][0x320] ;  /* 0x0000c8002a007a20 */ /* 0x004fcc0000410000 */
[----:B------:R-:W-:Y:S01]  /*4d50*/  HMMA.16816.F32.BF16 R8, R4, R38, R8 ;  /* 0x000000260408723c */ /* 0x000fe20000041808 */
[----:B------:R2:W2:Y:S01]  /*4d60*/  MUFU.TANH R42, R0 ;  /* 0x00000000002a7308 */ /* 0x0004a20000002400 */
[----:B-1----:R-:W-:-:S06]  /*4d70*/  FMUL.FTZ R2, R23, c[0x0][0x320] ;  /* 0x0000c80017027a20 */ /* 0x002fcc0000410000 */
[----:B------:R-:W-:Y:S01]  /*4d80*/  HMMA.16816.F32.BF16 R20, R4, R54, R28 ;  /* 0x000000360414723c */ /* 0x000fe2000004181c */
[----:B------:R-:W1:Y:S07]  /*4d90*/  MUFU.TANH R50, R2 ;  /* 0x0000000200327308 */ /* 0x000e6e0000002400 */
[----:B------:R-:W-:Y:S02]  /*4da0*/  FMUL.FTZ R3, R14, c[0x0][0x320] ;  /* 0x0000c8000e037a20 */ /* 0x000fe40000410000 */
[----:B--2---:R-:W-:-:S04]  /*4db0*/  FMUL.FTZ R0, R43, c[0x0][0x320] ;  /* 0x0000c8002b007a20 */ /* 0x004fc80000410000 */
[----:B------:R2:W1:Y:S08]  /*4dc0*/  MUFU.TANH R40, R0 ;  /* 0x0000000000287308 */ /* 0x0004700000002400 */
[----:B------:R-:W1:Y:S01]  /*4dd0*/  MUFU.TANH R19, R3 ;  /* 0x0000000300137308 */ /* 0x000e620000002400 */
[----:B--2---:R-:W-:-:S07]  /*4de0*/  FMUL.FTZ R0, R32, c[0x0][0x320] ;  /* 0x0000c80020007a20 */ /* 0x004fce0000410000 */
[----:B------:R2:W1:Y:S02]  /*4df0*/  MUFU.TANH R31, R0 ;  /* 0x00000000001f7308 */ /* 0x0004640000002400 */
[----:B--2---:R-:W-:-:S06]  /*4e00*/  FMUL.FTZ R0, R33, c[0x0][0x320] ;  /* 0x0000c80021007a20 */ /* 0x004fcc0000410000 */
        /* <DEDUP_REMOVED lines=17> */
[----:B--2---:R-:W-:-:S04]  /*4f20*/  IADD3 R0, R212, R203, RZ ;  /* 0x000000cbd4007210 */ /* 0x004fc80007ffe0ff */
[----:B------:R-:W-:Y:S01]  /*4f30*/  MOV R4, R0 ;  /* 0x0000000000047202 */ /* 0x000fe20000000f00 */
[----:B------:R-:W-:-:S04]  /*4f40*/  @P0 IMAD.HI.U32 R2, R0, c[0x0][0x2c8], RZ ;  /* 0x0000b20000020a27 */ /* 0x000fc800078e00ff */
[----:B------:R-:W-:Y:S01]  /*4f50*/  FMUL.FTZ R0, R15, c[0x0][0x320] ;  /* 0x0000c8000f007a20 */ /* 0x000fe20000410000 */
[----:B------:R-:W-:Y:S01]  /*4f60*/  @P0 SHF.R.U32.HI R4, RZ, c[0x0][0x2cc], R2 ;  /* 0x0000b300ff040a19 */ /* 0x000fe20000011602 */
[----:B------:R-:W-:Y:S02]  /*4f70*/  FMUL.FTZ R2, R10, c[0x0][0x320] ;  /* 0x0000c8000a027a20 */ /* 0x000fe40000410000 */
[----:B------:R2:W1:Y:S02]  /*4f80*/  MUFU.TANH R18, R0 ;  /* 0x0000000000127308 */ /* 0x0004640000002400 */
[----:B------:R-:W5:Y:S06]  /*4f90*/  SHFL.IDX PT, R3, R4, RZ, 0x1c1f ;  /* 0x001c1fff04037589 */ /* 0x000f6c00000e0000 */
[----:B------:R1:W1:Y:S01]  /*4fa0*/  MUFU.TANH R10, R2 ;  /* 0x00000002000a7308 */ /* 0x0002620000002400 */
[----:B--2---:R-:W-:Y:S01]  /*4fb0*/  FMUL.FTZ R0, R8, c[0x0][0x320] ;  /* 0x0000c80008007a20 */ /* 0x004fe20000410000 */
[----:B------:R-:W-:-:S06]  /*4fc0*/  IADD3 R8, -R191, R92, RZ ;  /* 0x0000005cbf087210 */ /* 0x000fcc0007ffe1ff */
[----:B------:R2:W2:Y:S01]  /*4fd0*/  MUFU.TANH R12, R0 ;  /* 0x00000000000c7308 */ /* 0x0004a20000002400 */
[----:B-1----:R-:W-:-:S07]  /*4fe0*/  FMUL.FTZ R2, R11, c[0x0][0x320] ;  /* 0x0000c8000b027a20 */ /* 0x002fce0000410000 */
[----:B------:R-:W1:Y:S01]  /*4ff0*/  MUFU.TANH R28, R2 ;  /* 0x00000002001c7308 */ /* 0x000e620000002400 */
[----:B--2---:R-:W-:-:S07]  /*5000*/  FMUL.FTZ R0, R9, c[0x0][0x320] ;  /* 0x0000c80009007a20 */ /* 0x004fce0000410000 */
[----:B------:R2:W1:Y:S02]  /*5010*/  MUFU.TANH R9, R0 ;  /* 0x0000000000097308 */ /* 0x0004640000002400 */
[----:B--2---:R-:W-:-:S04]  /*5020*/  IADD3 R0, R189, 0x1, -R178 ;  /* 0x00000001bd007810 */ /* 0x004fc80007ffe8b2 */
[----:B------:R-:W-:-:S04]  /*5030*/  IADD3 R0, -R190, R0, -R191 ;  /* 0x00000000be007210 */ /* 0x000fc80007ffe9bf */
[C---:B------:R-:W-:Y:S02]  /*5040*/  IADD3 R6, R0.reuse, c[0x0][0x328], RZ ;  /* 0x0000ca0000067a10 */ /* 0x040fe40007ffe0ff */
[----:B------:R-:W-:Y:S02]  /*5050*/  IADD3 R7, R0, UR4, RZ ;  /* 0x0000000400077c10 */ /* 0x000fe4000fffe0ff */
[-C--:B-----5:R-:W-:Y:S02]  /*5060*/  IADD3 R2, R6, R3.reuse, RZ ;  /* 0x0000000306027210 */ /* 0x0a0fe40007ffe0ff */
[----:B------:R-:W-:Y:S02]  /*5070*/  IADD3 R0, R7, R3, RZ ;  /* 0x0000000307007210 */ /* 0x000fe40007ffe0ff */
[----:B------:R-:W-:Y:S01]  /*5080*/  IMNMX R2, R8, R2, PT ;  /* 0x0000000208027217 */ /* 0x000fe20003800200 */
[----:B------:R-:W-:Y:S05]  /*5090*/  @!P4 BRA `(.L_x_2057) ;  /* 0x000001500000c947 */ /* 0x000fea0003800000 */
[----:B-1-34-:R-:W-:Y:S01]  /*50a0*/  IADD3 R3, -R190, R189, R3 ;  /* 0x000000bdbe037210 */ /* 0x01afe20007ffe103 */
        /* <DEDUP_REMOVED lines=10> */
.L_x_2059:
[----:B------:R-:W-:-:S04]  /*5150*/  MOV R5, 0x1 ;  /* 0x0000000100057802 */ /* 0x000fc80000000f00 */
[----:B------:R-:W-:-:S13]  /*5160*/  ISETP.NE.AND P0, PT, R5, c[0x0][0x32c], PT ;  /* 0x0000cb0005007a0c */ /* 0x000fda0003f05270 */
[----:B------:R-:W-:-:S05]  /*5170*/  @P0 IMAD.HI.U32 R5, R3, c[0x0][0x330], RZ ;  /* 0x0000cc0003050a27 */ /* 0x000fca00078e00ff */
[----:B------:R-:W-:Y:S02]  /*5180*/  @P0 SHF.R.U32.HI R3, RZ, c[0x0][0x334], R5 ;  /* 0x0000cd00ff030a19 */ /* 0x000fe40000011605 */
.L_x_2060:
[----:B------:R-:W-:Y:S05]  /*5190*/  BSYNC B0 ;  /* 0x0000000000007941 */ /* 0x000fea0003800000 */
.L_x_2058:
[----:B------:R-:W-:-:S04]  /*51a0*/  IMAD R3, R3, c[0x0][0x32c], -R178 ;  /* 0x0000cb0003037a24 */ /* 0x000fc800078e0ab2 */
[----:B------:R-:W-:-:S05]  /*51b0*/  IMAD.IADD R3, R3, 0x1, -R191 ;  /* 0x0000000103037824 */ /* 0x000fca00078e0abf */
[----:B------:R-:W-:Y:S02]  /*51c0*/  IADD3 R5, R3, c[0x0][0x32c], RZ ;  /* 0x0000cb0003057a10 */ /* 0x000fe40007ffe0ff */
[----:B------:R-:W-:Y:S02]  /*51d0*/  IMNMX R0, R0, R3, !PT ;  /* 0x0000000300007217 */ /* 0x000fe40007800200 */
[----:B------:R-:W-:Y:S02]  /*51e0*/  IMNMX R2, R2, R5, PT ;  /* 0x0000000502027217 */ /* 0x000fe40003800200 */
.L_x_2057:
[----:B-1-34-:R-:W-:Y:S01]  /*51f0*/  ISETP.GT.AND P3, PT, R181, RZ, PT ;  /* 0x000000ffb500720c */ /* 0x01afe20003f64270 */
[----:B------:R-:W1:Y:S03]  /*5200*/  SHFL.IDX PT, R3, R4, 0x1, 0x1c1f ;  /* 0x003c1f0004037f89 */ /* 0x000e6600000e0000 */
        /* <DEDUP_REMOVED lines=46> */
[----:B-1----:R-:W-:-:S03]  /*54f0*/  IMAD.IADD R0, R7, 0x1, R3 ;  /* 0x0000000107007824 */ /* 0x002fc600078e0203 */
[----:B------:R-:W-:Y:S01]  /*5500*/  ISETP.LT.OR P0, PT, R2, 0x3a, P0 ;  /* 0x0000003a0200780c */ /* 0x000fe20000701670 */
[----:B------:R-:W-:-:S03]  /*5510*/  IMAD.IADD R2, R6, 0x1, R3 ;  /* 0x0000000106027824 */ /* 0x000fc600078e0203 */
[----:B------:R-:W-:Y:S02]  /*5520*/  FSEL R75, R9, -INF , !P0 ;  /* 0xff800000094b7808 */ /* 0x000fe40004000000 */
        /* <DEDUP_REMOVED lines=13> */
.L_x_2063:
[----:B------:R-:W-:-:S04]  /*5600*/  MOV R4, 0x1 ;  /* 0x0000000100047802 */ /* 0x000fc80000000f00 */
[----:B------:R-:W-:-:S13]  /*5610*/  ISETP.NE.AND P0, PT, R4, c[0x0][0x32c], PT ;  /* 0x0000cb0004007a0c */ /* 0x000fda0003f05270 */
[----:B------:R-:W-:-:S05]  /*5620*/  @P0 IMAD.HI.U32 R4, R3, c[0x0][0x330], RZ ;  /* 0x0000cc0003040a27 */ /* 0x000fca00078e00ff */
[----:B------:R-:W-:Y:S02]  /*5630*/  @P0 SHF.R.U32.HI R3, RZ, c[0x0][0x334], R4 ;  /* 0x0000cd00ff030a19 */ /* 0x000fe40000011604 */
.L_x_2064:
[----:B------:R-:W-:Y:S05]  /*5640*/  BSYNC B0 ;  /* 0x0000000000007941 */ /* 0x000fea0003800000 */
.L_x_2062:
[----:B------:R-:W-:-:S04]  /*5650*/  IMAD R3, R3, c[0x0][0x32c], -R178 ;  /* 0x0000cb0003037a24 */ /* 0x000fc800078e0ab2 */
[----:B------:R-:W-:-:S05]  /*5660*/  IMAD.IADD R3, R3, 0x1, -R191 ;  /* 0x0000000103037824 */ /* 0x000fca00078e0abf */
[----:B------:R-:W-:Y:S02]  /*5670*/  IADD3 R4, R3, c[0x0][0x32c], RZ ;  /* 0x0000cb0003047a10 */ /* 0x000fe40007ffe0ff */
[----:B------:R-:W-:Y:S02]  /*5680*/  IMNMX R0, R0, R3, !PT ;  /* 0x0000000300007217 */ /* 0x000fe40007800200 */
[----:B------:R-:W-:Y:S02]  /*5690*/  IMNMX R2, R2, R4, PT ;  /* 0x0000000402027217 */ /* 0x000fe40003800200 */
.L_x_2061:
[----:B------:R-:W-:Y:S01]  /*56a0*/  ISETP.GT.AND P0, PT, R0, 0x1, P3 ;  /* 0x000000010000780c */ /* 0x000fe20001f04270 */
[----:B------:R-:W2:Y:S01]  /*56b0*/  LDL R92, [R1+0x4] ;  /* 0x00000400015c7983 */ /* 0x000ea20000100800 */
[----:B------:R-:W-:Y:S01]  /*56c0*/  FMNMX.FTZ R3, R11, R14, !PT ;  /* 0x0000000e0b037209 */ /* 0x000fe20007810000 */
[----:B------:R-:W-:-:S04]  /*56d0*/  DEPBAR.LE SB0, 0x2 ;  /* 0x000080800000791a */ /* 0x000fc80000000000 */
[----:B------:R-:W-:Y:S01]  /*56e0*/  BAR.SYNC.DEFER_BLOCKING 0x0 ;  /* 0x0000000000007b1d */ /* 0x000fe20000010000 */
[----:B------:R-:W-:Y:S02]  /*56f0*/  ISETP.LT.OR P0, PT, R2, 0x2, P0 ;  /* 0x000000020200780c */ /* 0x000fe40000701670 */
[----:B------:R-:W-:Y:S02]  /*5700*/  FMNMX.FTZ R3, R15, R3, !PT ;  /* 0x000000030f037209 */ /* 0x000fe40007810000 */
[----:B------:R-:W-:Y:S01]  /*5710*/  FSEL R7, R74, -INF , !P0 ;  /* 0xff8000004a077808 */ /* 0x000fe20004000000 */
[----:B------:R-:W-:Y:S01]  /*5720*/  BSSY B0, `(.L_x_2065) ;  /* 0x00001af000007945 */ /* 0x000fe20003800000 */
        /* <DEDUP_REMOVED lines=8> */
[----:B------:R-:W-:Y:S01]  /*57b0*/  FMNMX.FTZ R3, R23, R3, !PT ;  /* 0x0000000317037209 */ /* 0x000fe20007810000 */
[----:B------:R-:W-:Y:S01]  /*57c0*/  LDSM.16.MT88.4 R36, [R172] ;  /* 0x00000000ac24783b */ /* 0x000fe20000004200 */
[----:B------:R-:W-:-:S02]  /*57d0*/  FSEL R9, R58, -INF , !P0 ;  /* 0xff8000003a097808 */ /* 0x000fc40004000000 */
[----:B------:R-:W-:Y:S01]  /*57e0*/  ISETP.GT.AND P0, PT, R0, 0x10, P3 ;  /* 0x000000100000780c */ /* 0x000fe20001f04270 */
[----:B------:R-:W-:Y:S01]  /*57f0*/  LDSM.16.MT88.4 R60, [R171+0x2000] ;  /* 0x00200000ab3c783b */ /* 0x000fe20000004200 */
[----:B------:R-:W-:Y:S02]  /*5800*/  FMNMX.FTZ R3, R25, R3, !PT ;  /* 0x0000000319037209 */ /* 0x000fe40007810000 */
[----:B------:R-:W-:Y:S02]  /*5810*/  ISETP.LT.OR P0, PT, R2, 0x11, P0 ;  /* 0x000000110200780c */ /* 0x000fe40000701670 */
[----:B------:R-:W-:Y:S02]  /*5820*/  FMNMX.FTZ R3, R73, R3, !PT ;  /* 0x0000000349037209 */ /* 0x000fe40007810000 */
[----:B------:R-:W-:Y:S02]  /*5830*/  FSEL R16, R57, -INF , !P0 ;  /* 0xff80000039107808 */ /* 0x000fe40004000000 */
[----:B------:R-:W-:Y:S01]  /*5840*/  ISETP.GT.AND P0, PT, R0, 0x11, P3 ;  /* 0x000000110000780c */ /* 0x000fe20001f04270 */
[----:B------:R-:W-:Y:S01]  /*5850*/  LDSM.16.MT88.4 R56, [R220+0x2000] ;  /* 0x00200000dc38783b */ /* 0x000fe20000004200 */
        /* <DEDUP_REMOVED lines=14> */
[----:B------:R-:W-:Y:S01]  /*5940*/  ISETP.GT.AND P0, PT, R0, 0x20, P3 ;  /* 0x000000200000780c */ /* 0x000fe20001f04270 */
[----:B------:R-:W-:Y:S01]  /*5950*/  LDSM.16.MT88.4 R40, [R172+0x800] ;  /* 0x00080000ac28783b */ /* 0x000fe20000004200 */
[----:B------:R-:W-:Y:S02]  /*5960*/  FMNMX.FTZ R3, R75, R3, !PT ;  /* 0x000000034b037209 */ /* 0x000fe40007810000 */
[----:B------:R-:W-:-:S03]  /*5970*/  ISETP.LT.OR P0, PT, R2, 0x21, P0 ;  /* 0x000000210200780c */ /* 0x000fc60000701670 */
[----:B------:R-:W1:Y:S01]  /*5980*/  SHFL.BFLY PT, R5, R3, 0x2, 0x1f ;  /* 0x0c401f0003057f89 */ /* 0x000e6200000e0000 */
[----:B------:R-:W-:Y:S02]  /*5990*/  FSEL R66, R33, -INF , !P0 ;  /* 0xff80000021427808 */ /* 0x000fe40004000000 */
[----:B------:R-:W-:-:S04]  /*59a0*/  ISETP.GT.AND P0, PT, R0, 0x21, P3 ;  /* 0x000000210000780c */ /* 0x000fc80001f04270 */
[----:B------:R-:W-:-:S04]  /*59b0*/  ISETP.LT.OR P0, PT, R2, 0x22, P0 ;  /* 0x000000220200780c */ /* 0x000fc80000701670 */
[----:B------:R-:W-:Y:S02]  /*59c0*/  FSEL R67, R32, -INF , !P0 ;  /* 0xff80000020437808 */ /* 0x000fe40004000000 */
[----:B------:R-:W-:Y:S01]  /*59d0*/  ISETP.GT.AND P0, PT, R0, 0x28, P3 ;  /* 0x000000280000780c */ /* 0x000fe20001f04270 */
[----:B------:R-:W-:Y:S03]  /*59e0*/  LDSM.16.MT88.4 R32, [R171+0x800] ;  /* 0x00080000ab20783b */ /* 0x000fe60000004200 */
        /* <DEDUP_REMOVED lines=17> */
[----:B------:R-:W-:Y:S02]  /*5b00*/  ISETP.GT.AND P0, PT, R0, 0x39, P3 ;  /* 0x000000390000780c */ /* 0x000fe40001f04270 */
[----:B------:R-:W-:Y:S02]  /*5b10*/  FMNMX.FTZ R4, R6, R7, !PT ;  /* 0x0000000706047209 */ /* 0x000fe40007810000 */
[----:B------:R-:W-:Y:S02]  /*5b20*/  ISETP.LT.OR P0, PT, R2, 0x3a, P0 ;  /* 0x0000003a0200780c */ /* 0x000fe40000701670 */
[----:B------:R-:W-:Y:S02]  /*5b30*/  FMNMX.FTZ R4, R8, R4, !PT ;  /* 0x0000000408047209 */ /* 0x000fe40007810000 */
[----:B------:R-:W-:-:S02]  /*5b40*/  FSEL R161, R28, -INF , !P0 ;  /* 0xff8000001ca17808 */ /* 0x000fc40004000000 */
[----:B------:R-:W-:Y:S01]  /*5b50*/  FMNMX.FTZ R4, R9, R4, !PT ;  /* 0x0000000409047209 */ /* 0x000fe20007810000 */
[----:B------:R-:W-:Y:S03]  /*5b60*/  LDSM.16.MT88.4 R28, [R218+0x800] ;  /* 0x00080000da1c783b */ /* 0x000fe60000004200 */
        /* <DEDUP_REMOVED lines=14> */
[----:B------:R-:W3:Y:S01]  /*5c50*/  SHFL.BFLY PT, R3, R2, 0x2, 0x1f ;  /* 0x0c401f0002037f89 */ /* 0x000ee200000e0000 */
[----:B-1----:R-:W-:-:S04]  /*5c60*/  FMNMX.FTZ R101, R0, R4, !PT ;  /* 0x0000000400657209 */ /* 0x002fc80007810000 */
[C---:B------:R-:W-:Y:S01]  /*5c70*/  FSETP.NEU.FTZ.AND P0, PT, R101.reuse, -INF , PT ;  /* 0xff8000006500780b */ /* 0x040fe20003f1d000 */
[----:B------:R-:W-:Y:S01]  /*5c80*/  FMUL.FTZ R0, R101, c[0x0][0x2d0] ;  /* 0x0000b40065007a20 */ /* 0x000fe20000410000 */
[----:B---3--:R-:W-:-:S04]  /*5c90*/  FMNMX.FTZ R2, R2, R3, !PT ;  /* 0x0000000302027209 */ /* 0x008fc80007810000 */
[----:B------:R-:W-:Y:S01]  /*5ca0*/  FSEL R0, R0, RZ, P0 ;  /* 0x000000ff00007208 */ /* 0x000fe20000000000 */
[----:B------:R-:W1:Y:S04]  /*5cb0*/  SHFL.BFLY PT, R4, R2, 0x1, 0x1f ;  /* 0x0c201f0002047f89 */ /* 0x000e6800000e0000 */
[----:B------:R-:W-:-:S04]  /*5cc0*/  FFMA.FTZ R3, R11, c[0x0][0x2d0], -R0 ;  /* 0x0000b4000b037a23 */ /* 0x000fc80000010800 */
[----:B------:R3:W-:Y:S01]  /*5cd0*/  MUFU.EX2 R102, R3 ;  /* 0x0000000300667308 */ /* 0x0007e20000000800 */
[----:B-1----:R-:W-:Y:S01]  /*5ce0*/  FMNMX.FTZ R100, R2, R4, !PT ;  /* 0x0000000402647209 */ /* 0x002fe20007810000 */
[--C-:B------:R-:W-:Y:S02]  /*5cf0*/  FFMA.FTZ R2, R15, c[0x0][0x2d0], -R0.reuse ;  /* 0x0000b4000f027a23 */ /* 0x100fe40000010800 */
[----:B---3--:R-:W-:Y:S01]  /*5d00*/  FFMA.FTZ R3, R14, c[0x0][0x2d0], -R0 ;  /* 0x0000b4000e037a23 */ /* 0x008fe20000010800 */
[----:B------:R-:W-:-:S03]  /*5d10*/  FSETP.NEU.FTZ.AND P0, PT, R100, -INF , PT ;  /* 0xff8000006400780b */ /* 0x000fc60003f1d000 */
[----:B------:R1:W-:Y:S01]  /*5d20*/  MUFU.EX2 R156, R2 ;  /* 0x00000002009c7308 */ /* 0x0003e20000000800 */
[----:B------:R-:W3:Y:S07]  /*5d30*/  LDSM.16.MT88.4 R12, [R171] ;  /* 0x00000000ab0c783b */ /* 0x000eee0000004200 */
[----:B------:R4:W-:Y:S01]  /*5d40*/  MUFU.EX2 R74, R3 ;  /* 0x00000003004a7308 */ /* 0x0009e20000000800 */
[----:B-1----:R-:W-:-:S05]  /*5d50*/  FMUL.FTZ R2, R100, c[0x0][0x2d0] ;  /* 0x0000b40064027a20 */ /* 0x002fca0000410000 */
[----:B------:R-:W-:Y:S01]  /*5d60*/  FSEL R2, R2, RZ, P0 ;  /* 0x000000ff02027208 */ /* 0x000fe20000000000 */
[----:B----4-:R-:W-:-:S04]  /*5d70*/  FFMA.FTZ R3, R17, c[0x0][0x2d0], -R0 ;  /* 0x0000b40011037a23 */ /* 0x010fc80000010800 */
[----:B------:R1:W4:Y:S02]  /*5d80*/  MUFU.EX2 R157, R3 ;  /* 0x00000003009d7308 */ /* 0x0003240000000800 */
[----:B-1----:R-:W-:Y:S01]  /*5d90*/  FFMA.FTZ R3, R6, c[0x0][0x2d0], -R2 ;  /* 0x0000b40006037a23 */ /* 0x002fe20000010802 */
[----:B----4-:R-:W-:-:S05]  /*5da0*/  F2FP.BF16.PACK_AB R10, R157, R156 ;  /* 0x0000009c9d0a723e */ /* 0x010fca00000010ff */
[----:B------:R1:W-:Y:S02]  /*5db0*/  MUFU.EX2 R65, R3 ;  /* 0x0000000300417308 */ /* 0x0003e40000000800 */
[--C-:B-1----:R-:W-:Y:S02]  /*5dc0*/  FFMA.FTZ R3, R7, c[0x0][0x2d0], -R2.reuse ;  /* 0x0000b40007037a23 */ /* 0x102fe40000010802 */
[----:B------:R-:W1:Y:S04]  /*5dd0*/  LDSM.16.MT88.4 R4, [R218] ;  /* 0x00000000da04783b */ /* 0x000e680000004200 */
[----:B------:R4:W5:Y:S02]  /*5de0*/  MUFU.EX2 R64, R3 ;  /* 0x0000000300407308 */ /* 0x0009640000000800 */
[----:B----4-:R-:W-:Y:S01]  /*5df0*/  FFMA.FTZ R3, R8, c[0x0][0x2d0], -R2 ;  /* 0x0000b40008037a23 */ /* 0x010fe20000010802 */
[----:B------:R-:W-:-:S05]  /*5e00*/  F2FP.BF16.PACK_AB R8, R74, R102 ;  /* 0x000000664a08723e */ /* 0x000fca00000010ff */
[----:B------:R4:W-:Y:S02]  /*5e10*/  MUFU.EX2 R137, R3 ;  /* 0x0000000300897308 */ /* 0x0009e40000000800 */
[----:B----4-:R-:W-:Y:S01]  /*5e20*/  FFMA.FTZ R3, R9, c[0x0][0x2d0], -R2 ;  /* 0x0000b40009037a23 */ /* 0x010fe20000010802 */
[----:B-----5:R-:W-:-:S05]  /*5e30*/  F2FP.BF16.PACK_AB R9, R64, R65 ;  /* 0x000000414009723e */ /* 0x020fca00000010ff */
[----:B------:R4:W5:Y:S02]  /*5e40*/  MUFU.EX2 R139, R3 ;  /* 0x00000003008b7308 */ /* 0x0009640000000800 */
[----:B----4-:R-:W-:Y:S01]  /*5e50*/  FFMA.FTZ R3, R20, c[0x0][0x2d0], -R0 ;  /* 0x0000b40014037a23 */ /* 0x010fe20000010800 */
[----:B-----5:R-:W-:-:S05]  /*5e60*/  F2FP.BF16.PACK_AB R11, R139, R137 ;  /* 0x000000898b0b723e */ /* 0x020fca00000010ff */
[----:B------:R4:W-:Y:S02]  /*5e70*/  MUFU.EX2 R214, R3 ;  /* 0x0000000300d67308 */ /* 0x0009e40000000800 */
[C---:B---3--:R-:W-:Y:S08]  /*5e80*/  HMMA.16816.F32.BF16 R52, R8.reuse, R12, RZ ;  /* 0x0000000c0834723c */ /* 0x048ff000000418ff */
[----:B------:R-:W-:Y:S01]  /*5e90*/  HMMA.16816.F32.BF16 R44, R8, R14, RZ ;  /* 0x0000000e082c723c */ /* 0x000fe200000418ff */
[----:B----4-:R-:W-:-:S04]  /*5ea0*/  FFMA.FTZ R3, R21, c[0x0][0x2d0], -R0 ;  /* 0x0000b40015037a23 */ /* 0x010fc80000010800 */
[----:B------:R3:W4:Y:S03]  /*5eb0*/  MUFU.EX2 R216, R3 ;  /* 0x0000000300d87308 */ /* 0x0007260000000800 */
[----:B------:R-:W-:Y:S01]  /*5ec0*/  HMMA.16816.F32.BF16 R12, R8, R38, RZ ;  /* 0x00000026080c723c */ /* 0x000fe200000418ff */
[----:B---3--:R-:W-:-:S04]  /*5ed0*/  FFMA.FTZ R3, R23, c[0x0][0x2d0], -R0 ;  /* 0x0000b40017037a23 */ /* 0x008fc80000010800 */
[----:B------:R3:W-:Y:S02]  /*5ee0*/  MUFU.EX2 R215, R3 ;  /* 0x0000000300d77308 */ /* 0x0007e40000000800 */
[----:B---3--:R-:W-:Y:S02]  /*5ef0*/  FFMA.FTZ R3, R25, c[0x0][0x2d0], -R0 ;  /* 0x0000b40019037a23 */ /* 0x008fe40000010800 */
[----:B-1----:R-:W-:Y:S04]  /*5f00*/  HMMA.16816.F32.BF16 R24, R8, R4, RZ ;  /* 0x000000040818723c */ /* 0x002fe800000418ff */
[----:B------:R1:W3:Y:S03]  /*5f10*/  MUFU.EX2 R217, R3 ;  /* 0x0000000300d97308 */ /* 0x0002e60000000800 */
[----:B----4-:R-:W-:Y:S01]  /*5f20*/  F2FP.BF16.PACK_AB R4, R216, R214 ;  /* 0x000000d6d804723e */ /* 0x010fe200000010ff */
[----:B-1----:R-:W-:-:S02]  /*5f30*/  FFMA.FTZ R3, R16, c[0x0][0x2d0], -R2 ;  /* 0x0000b40010037a23 */ /* 0x002fc40000010802 */
[----:B------:R-:W-:Y:S01]  /*5f40*/  HMMA.16816.F32.BF16 R16, R8, R36, RZ ;  /* 0x000000240810723c */ /* 0x000fe200000418ff */
[----:B------:R-:W-:Y:S01]  /*5f50*/  LDSM.16.MT88.4 R36, [R218+0x2800] ;  /* 0x00280000da24783b */ /* 0x000fe20000004200 */
[----:B------:R1:W-:Y:S02]  /*5f60*/  MUFU.EX2 R160, R3 ;  /* 0x0000000300a07308 */ /* 0x0003e40000000800 */
[----:B-1----:R-:W-:-:S04]  /*5f70*/  FFMA.FTZ R3, R22, c[0x0][0x2d0], -R2 ;  /* 0x0000b40016037a23 */ /* 0x002fc80000010802 */
[----:B------:R-:W-:Y:S02]  /*5f80*/  HMMA.16816.F32.BF16 R20, R8, R6, RZ ;  /* 0x000000060814723c */ /* 0x000fe400000418ff */
[----:B------:R1:W4:Y:S05]  /*5f90*/  MUFU.EX2 R138, R3 ;  /* 0x00000003008a7308 */ /* 0x00032a0000000800 */
[----:B---3--:R-:W-:Y:S01]  /*5fa0*/  F2FP.BF16.PACK_AB R6, R217, R215 ;  /* 0x000000d7d906723e */ /* 0x008fe200000010ff */
[----:B-1----:R-:W-:Y:S01]  /*5fb0*/  FFMA.FTZ R3, R48, c[0x0][0x2d0], -R2 ;  /* 0x0000b40030037a23 */ /* 0x002fe20000010802 */
[----:B----4-:R-:W-:-:S03]  /*5fc0*/  F2FP.BF16.PACK_AB R5, R138, R160 ;  /* 0x000000a08a05723e */ /* 0x010fc600000010ff */
[----:B------:R1:W-:Y:S02]  /*5fd0*/  MUFU.EX2 R179, R3 ;  /* 0x0000000300b37308 */ /* 0x0003e40000000800 */
[----:B-1----:R-:W-:Y:S02]  /*5fe0*/  FFMA.FTZ R3, R49, c[0x0][0x2d0], -R2 ;  /* 0x0000b40031037a23 */ /* 0x002fe40000010802 */
[----:B--2---:R-:W1:Y:S04]  /*5ff0*/  LDSM.16.MT88.4 R48, [R92] ;  /* 0x000000005c30783b */ /* 0x004e680000004200 */
        /* <DEDUP_REMOVED lines=26> */
[----:B--2---:R-:W-:-:S07]  /*61a0*/  FFMA.FTZ R3, R66, c[0x0][0x2d0], -R2 ;  /* 0x0000b40042037a23 */ /* 0x004fce0000010802 */
[C---:B------:R-:W-:Y:S01]  /*61b0*/  HMMA.16816.F32.BF16 R28, R8.reuse, R62, RZ ;  /* 0x0000003e081c723c */ /* 0x040fe200000418ff */
[----:B------:R-:W2:Y:S07]  /*61c0*/  LDSM.16.MT88.4 R60, [R171+0x4000] ;  /* 0x00400000ab3c783b */ /* 0x000eae0000004200 */
[----:B----4-:R-:W-:Y:S08]  /*61d0*/  HMMA.16816.F32.BF16 R16, R8, R20, RZ ;  /* 0x000000140810723c */ /* 0x010ff000000418ff */
[C---:B------:R-:W-:Y:S08]  /*61e0*/  HMMA.16816.F32.BF16 R140, R4.reuse, R26, R12 ;  /* 0x0000001a048c723c */ /* 0x040ff0000004180c */
[----:B-----5:R-:W-:Y:S01]  /*61f0*/  HMMA.16816.F32.BF16 R128, R4, R40, R32 ;  /* 0x000000280480723c */ /* 0x020fe20000041820 */
[----:B------:R-:W3:Y:S07]  /*6200*/  LDSM.16.MT88.4 R32, [R218+0x4000] ;  /* 0x00400000da20783b */ /* 0x000eee0000004200 */
        /* <DEDUP_REMOVED lines=10> */
[----:B--2---:R-:W-:Y:S08]  /*62b0*/  HMMA.16816.F32.BF16 R12, R8, R60, RZ ;  /* 0x0000003c080c723c */ /* 0x004ff000000418ff */
[C---:B------:R-:W-:Y:S08]  /*62c0*/  HMMA.16816.F32.BF16 R80, R4.reuse, R46, R16 ;  /* 0x0000002e0450723c */ /* 0x040ff00000041810 */
[----:B------:R-:W-:Y:S01]  /*62d0*/  HMMA.16816.F32.BF16 R96, R4, R48, R28 ;  /* 0x000000300460723c */ /* 0x000fe2000004181c */
[----:B------:R-:W2:Y:S07]  /*62e0*/  LDSM.16.MT88.4 R28, [R172+0x4000] ;  /* 0x00400000ac1c783b */ /* 0x000eae0000004200 */
[C---:B---3--:R-:W-:Y:S08]  /*62f0*/  HMMA.16816.F32.BF16 R16, R8.reuse, R32, RZ ;  /* 0x000000200810723c */ /* 0x048ff000000418ff */
        /* <DEDUP_REMOVED lines=8> */
[----:B--2---:R-:W-:Y:S08]  /*6380*/  HMMA.16816.F32.BF16 R12, R8, R28, RZ ;  /* 0x0000001c080c723c */ /* 0x004ff000000418ff */
        /* <DEDUP_REMOVED lines=8> */
[----:B-1----:R1:W-:Y:S02]  /*6410*/  MUFU.EX2 R92, R3 ;  /* 0x00000003005c7308 */ /* 0x0023e40000000800 */
        /* <DEDUP_REMOVED lines=13> */
[--C-:B------:R-:W-:Y:S02]  /*64f0*/  FFMA.FTZ R14, R95, c[0x0][0x2d0], -R0.reuse ;  /* 0x0000b4005f0e7a23 */ /* 0x100fe40000010800 */
[----:B------:R-:W-:Y:S02]  /*6500*/  FFMA.FTZ R0, R75, c[0x0][0x2d0], -R0 ;  /* 0x0000b4004b007a23 */ /* 0x000fe40000010800 */
[----:B------:R2:W3:Y:S08]  /*6510*/  MUFU.EX2 R102, R3 ;  /* 0x0000000300667308 */ /* 0x0004f00000000800 */
[----:B------:R4:W-:Y:S01]  /*6520*/  MUFU.EX2 R183, R0 ;  /* 0x0000000000b77308 */ /* 0x0009e20000000800 */
[----:B--2---:R-:W-:Y:S01]  /*6530*/  FFMA.FTZ R3, R68, c[0x0][0x2d0], -R2 ;  /* 0x0000b40044037a23 */ /* 0x004fe20000010802 */
[----:B---3--:R-:W-:-:S06]  /*6540*/  F2FP.BF16.PACK_AB R5, R102, R92 ;  /* 0x0000005c6605723e */ /* 0x008fcc00000010ff */
[----:B------:R-:W-:Y:S01]  /*6550*/  MUFU.EX2 R14, R14 ;  /* 0x0000000e000e7308 */ /* 0x000fe20000000800 */
[----:B----4-:R-:W-:-:S07]  /*6560*/  FFMA.FTZ R0, R163, c[0x0][0x2d0], -R2 ;  /* 0x0000b400a3007a23 */ /* 0x010fce0000010802 */
[----:B------:R2:W-:Y:S08]  /*6570*/  MUFU.EX2 R103, R3 ;  /* 0x0000000300677308 */ /* 0x0005f00000000800 */
[----:B------:R-:W-:Y:S01]  /*6580*/  MUFU.EX2 R12, R12 ;  /* 0x0000000c000c7308 */ /* 0x000fe20000000800 */
[----:B--2---:R-:W-:-:S07]  /*6590*/  FFMA.FTZ R3, R69, c[0x0][0x2d0], -R2 ;  /* 0x0000b40045037a23 */ /* 0x004fce0000010802 */
[----:B------:R2:W3:Y:S02]  /*65a0*/  MUFU.EX2 R136, R3 ;  /* 0x0000000300887308 */ /* 0x0004e40000000800 */
[----:B--2---:R-:W-:Y:S01]  /*65b0*/  FADD.FTZ R3, R156, R4 ;  /* 0x000000049c037221 */ /* 0x004fe20000010000 */
[----:B------:R-:W-:Y:S02]  /*65c0*/  F2FP.BF16.PACK_AB R4, R192, R182 ;  /* 0x000000b6c004723e */ /* 0x000fe400000010ff */
[----:B---3--:R-:W-:Y:S01]  /*65d0*/  F2FP.BF16.PACK_AB R7, R136, R103 ;  /* 0x000000678807723e */ /* 0x008fe200000010ff */
[----:B------:R-:W-:Y:S02]  /*65e0*/  FADD.FTZ R15, R157, R3 ;  /* 0x000000039d0f7221 */ /* 0x000fe40000010000 */
[----:B------:R-:W-:-:S04]  /*65f0*/  FADD.FTZ R3, R65, R64 ;  /* 0x0000004041037221 */ /* 0x000fc80000010000 */
        /* <DEDUP_REMOVED lines=26> */
[----:B------:R-:W-:-:S06]  /*67a0*/  F2FP.BF16.PACK_AB R98, R183, R12 ;  /* 0x0000000cb762723e */ /* 0x000fcc00000010ff */
        /* <DEDUP_REMOVED lines=17> */
[----:B------:R-:W-:-:S02]  /*68c0*/  FFMA.FTZ R4, R176, c[0x0][0x2d0], -R2 ;  /* 0x0000b400b0047a23 */ /* 0x000fc40000010802 */
[--C-:B-1----:R-:W-:Y:S02]  /*68d0*/  FFMA.FTZ R0, R173, c[0x0][0x2d0], -R2.reuse ;  /* 0x0000b400ad007a23 */ /* 0x102fe40000010802 */
[----:B------:R-:W-:Y:S01]  /*68e0*/  FFMA.FTZ R2, R161, c[0x0][0x2d0], -R2 ;  /* 0x0000b400a1027a23 */ /* 0x000fe20000010802 */
[----:B------:R1:W-:Y:S08]  /*68f0*/  MUFU.EX2 R8, R4 ;  /* 0x0000000400087308 */ /* 0x0003f00000000800 */
[----:B------:R-:W2:Y:S08]  /*6900*/  MUFU.EX2 R11, R0 ;  /* 0x00000000000b7308 */ /* 0x000eb00000000800 */
[----:B------:R-:W3:Y:S01]  /*6910*/  MUFU.EX2 R9, R2 ;  /* 0x0000000200097308 */ /* 0x000ee20000000800 */
[----:B-1----:R-:W-:Y:S01]  /*6920*/  LDSM.16.MT88.4 R4, [R220+0x5800] ;  /* 0x00580000dc04783b */ /* 0x002fe20000004200 */
[----:B--2---:R-:W-:Y:S01]  /*6930*/  F2FP.BF16.PACK_AB R97, R11, R10 ;  /* 0x0000000a0b61723e */ /* 0x004fe200000010ff */
[----:B------:R-:W-:-:S02]  /*6940*/  FADD.FTZ R0, R137, R3 ;  /* 0x0000000389007221 */ /* 0x000fc40000010000 */
[----:B------:R-:W-:Y:S02]  /*6950*/  FADD.FTZ R3, R214, R15 ;  /* 0x0000000fd6037221 */ /* 0x000fe40000010000 */
        /* <DEDUP_REMOVED lines=18> */
[----:B------:R-:W-:Y:S01]  /*6a80*/  FADD.FTZ R0, R209, R3 ;  /* 0x00000003d1007221 */ /* 0x000fe20000010000 */
[----:B------:R-:W-:Y:S01]  /*6a90*/  IADD3 R3, R181, -0x3, RZ ;  /* 0xfffffffdb5037810 */ /* 0x000fe20007ffe0ff */
[----:B------:R-:W-:Y:S01]  /*6aa0*/  FADD.FTZ R2, R136, R2 ;  /* 0x0000000288027221 */ /* 0x000fe20000010000 */
[----:B------:R-:W-:Y:S01]  /*6ab0*/  HMMA.16816.F32.BF16 R44, R96, R48, R68 ;  /* 0x00000030602c723c */ /* 0x000fe20000041844 */
[----:B------:R-:W-:Y:S01]  /*6ac0*/  FADD.FTZ R0, R14, R0 ;  /* 0x000000000e007221 */ /* 0x000fe20000010000 */
[----:B------:R-:W-:Y:S01]  /*6ad0*/  ISETP.GE.AND P0, PT, R3, R188, PT ;  /* 0x000000bc0300720c */ /* 0x000fe20003f06270 */
[----:B------:R-:W-:Y:S02]  /*6ae0*/  FADD.FTZ R2, R10, R2 ;  /* 0x000000020a027221 */ /* 0x000fe40000010000 */
[----:B------:R-:W-:-:S02]  /*6af0*/  FADD.FTZ R0, R13, R0 ;  /* 0x000000000d007221 */ /* 0x000fc40000010000 */
[----:B------:R-:W-:Y:S01]  /*6b00*/  FADD.FTZ R2, R11, R2 ;  /* 0x000000020b027221 */ /* 0x000fe20000010000 */
[C---:B------:R-:W-:Y:S01]  /*6b10*/  HMMA.16816.F32.BF16 R40, R96.reuse, R42, R64 ;  /* 0x0000002a6028723c */ /* 0x040fe20000041840 */
[----:B------:R-:W1:Y:S01]  /*6b20*/  LDSM.16.MT88.4 R64, [R220+0x3800] ;  /* 0x00380000dc40783b */ /* 0x000e620000004200 */
[----:B------:R-:W-:Y:S02]  /*6b30*/  FADD.FTZ R0, R12, R0 ;  /* 0x000000000c007221 */ /* 0x000fe40000010000 */
[----:B------:R-:W-:Y:S02]  /*6b40*/  FADD.FTZ R2, R8, R2 ;  /* 0x0000000208027221 */ /* 0x000fe40000010000 */
[----:B------:R-:W-:Y:S02]  /*6b50*/  FADD.FTZ R183, R183, R0 ;  /* 0x00000000b7b77221 */ /* 0x000fe40000010000 */
[----:B------:R-:W-:Y:S01]  /*6b60*/  HMMA.16816.F32.BF16 R48, R96, R50, R72 ;  /* 0x000000326030723c */ /* 0x000fe20000041848 */
[----:B------:R-:W2:Y:S01]  /*6b70*/  LDSM.16.MT88.4 R72, [R171+0x5800] ;  /* 0x00580000ab48783b */ /* 0x000ea20000004200 */
[----:B------:R-:W-:-:S06]  /*6b80*/  FADD.FTZ R184, R9, R2 ;  /* 0x0000000209b87221 */ /* 0x000fcc0000010000 */
        /* <DEDUP_REMOVED lines=23> */
[----:B------:R-:W-:Y:S02]  /*6d00*/  IMAD.MOV.U32 R173, RZ, RZ, c[0x0][0x2b8] ;  /* 0x0000ae00ffad7624 */ /* 0x000fe400078e00ff */
[----:B------:R-:W-:-:S02]  /*6d10*/  IMAD R163, R187, 0x20, R205 ;  /* 0x00000020bba37824 */ /* 0x000fc400078e02cd */
[----:B------:R-:W-:Y:S01]  /*6d20*/  IMAD.MOV.U32 R174, RZ, RZ, RZ ;  /* 0x000000ffffae7224 */ /* 0x000fe200078e00ff */
[----:B------:R-:W-:Y:S02]  /*6d30*/  ISETP.NE.AND P5, PT, R173, 0x1, PT ;  /* 0x00000001ad00780c */ /* 0x000fe40003fa5270 */
[C---:B------:R-:W-:Y:S02]  /*6d40*/  IADD3 R2, R163.reuse, R178, R193 ;  /* 0x000000b2a3027210 */ /* 0x040fe40007ffe0c1 */
[----:B------:R-:W-:Y:S02]  /*6d50*/  ISETP.GT.AND P4, PT, R163, 0x3f, PT ;  /* 0x0000003fa300780c */ /* 0x000fe40003f84270 */
[----:B------:R-:W-:-:S05]  /*6d60*/  IADD3 R2, R2, -0x80, RZ ;  /* 0xffffff8002027810 */ /* 0x000fca0007ffe0ff */
        /* <DEDUP_REMOVED lines=10> */
[C---:B------:R-:W-:Y:S01]  /*6e10*/  IMAD.SHL.U32 R18, R185.reuse, 0x2, RZ ;  /* 0x00000002b9127824 */ /* 0x040fe200078e00ff */
        /* <DEDUP_REMOVED lines=23> */
.L_x_2201:
[----:B------:R-:W-:Y:S05]  /*6f90*/  BRA.DIV ~URZ, `(.L_x_2068) ;  /* 0x000111e27f007947 */ /* 0x000fea000b800000 */
[----:B------:R-:W3:Y:S02]  /*6fa0*/  SHFL.IDX PT, R0, R12, RZ, 0x181f ;  /* 0x00181fff0c007589 */ /* 0x000ee400000e0000 */
[----:B---3--:R-:W-:-:S05]  /*6fb0*/  IADD3 R8, P0, R0, R17, RZ ;  /* 0x0000001100087210 */ /* 0x008fca0007f1e0ff */
[----:B--2---:R-:W-:Y:S01]  /*6fc0*/  IMAD.X R9, R4, 0x1, R14, P0 ;  /* 0x0000000104097824 */ /* 0x004fe200000e060e */
[----:B------:R-:W-:-:S05]  /*6fd0*/  IADD3 R6, P0, R0, R16, RZ ;  /* 0x0000001000067210 */ /* 0x000fca0007f1e0ff */
[----:B------:R-:W-:Y:S01]  /*6fe0*/  IMAD.X R7, R4, 0x1, R13, P0 ;  /* 0x0000000104077824 */ /* 0x000fe200000e060d */
[----:B------:R-:W-:Y:S02]  /*6ff0*/  IADD3 R2, P0, R0, R18, RZ ;  /* 0x0000001200027210 */ /* 0x000fe40007f1e0ff */
[----:B------:R-:W2:Y:S03]  /*7000*/  SHFL.IDX PT, R0, R12, 0x1, 0x181f ;  /* 0x00381f000c007f89 */ /* 0x000ea600000e0000 */
[----:B------:R-:W-:Y:S01]  /*7010*/  IMAD.X R3, R4, 0x1, R15, P0 ;  /* 0x0000000104037824 */ /* 0x000fe200000e060f */
[----:B------:R-:W-:Y:S01]  /*7020*/  ISETP.GE.AND P0, PT, R177, c[0x0][0x1d4], PT ;  /* 0x00007500b1007a0c */ /* 0x000fe20003f06270 */
[----:B------:R3:W4:Y:S03]  /*7030*/  SHFL.IDX PT, R4, R5, 0x1, 0x181f ;  /* 0x00381f0005047f89 */ /* 0x00072600000e0000 */
[----:B------:R-:W-:-:S09]  /*7040*/  SEL R11, RZ, 0x10, P0 ;  /* 0x00000010ff0b7807 */ /* 0x000fd20000000000 */
[----:B------:R1:W-:Y:S01]  /*7050*/  LDGSTS.E.BYPASS.LTC128B.128 [R204+0xc100], [R8.64], !P0 ;  /* 0x0c10000008cc7fae */ /* 0x0003e2000c101d46 */
[----:B------:R-:W-:-:S04]  /*7060*/  ISETP.GE.AND P0, PT, R186, c[0x0][0x1d4], PT ;  /* 0x00007500ba007a0c */ /* 0x000fc80003f06270 */
[----:B------:R-:W-:-:S09]  /*7070*/  SEL R10, RZ, 0x10, P0 ;  /* 0x00000010ff0a7807 */ /* 0x000fd20000000000 */
[----:B------:R1:W-:Y:S01]  /*7080*/  LDGSTS.E.BYPASS.LTC128B.128 [R204+0xe100], [R6.64], !P0 ;  /* 0x0e10000006cc7fae */ /* 0x0003e2000c101d46 */
[----:B------:R-:W-:-:S04]  /*7090*/  ISETP.GE.AND P0, PT, R185, c[0x0][0x1d4], PT ;  /* 0x00007500b9007a0c */ /* 0x000fc80003f06270 */
[----:B-1-3--:R-:W-:-:S09]  /*70a0*/  SEL R5, RZ, 0x10, P0 ;  /* 0x00000010ff057807 */ /* 0x00afd20000000000 */
[----:B------:R1:W-:Y:S02]  /*70b0*/  LDGSTS.E.BYPASS.LTC128B.128 [R204+0x10100], [R2.64], !P0 ;  /* 0x1010000002cc7fae */ /* 0x0003e4000c101d46 */
.L_x_2202:
[----:B-12-4-:R-:W-:-:S04]  /*70c0*/  IADD3 R2, -R10, 0x10, RZ ;  /* 0x000000100a027810 */ /* 0x016fc80007ffe1ff */
[----:B------:R-:W-:-:S04]  /*70d0*/  LOP3.LUT R2, R2, 0xf, RZ, 0xc0, !PT ;  /* 0x0000000f02027812 */ /* 0x000fc800078ec0ff */
[----:B------:R-:W-:Y:S02]  /*70e0*/  IADD3 R6, P3, P0, R2, R0, R16 ;  /* 0x0000000002067210 */ /* 0x000fe4000787e010 */
[----:B------:R-:W-:Y:S02]  /*70f0*/  IADD3 R2, -R11, 0x10, RZ ;  /* 0x000000100b027810 */ /* 0x000fe40007ffe1ff */
[----:B------:R-:W-:Y:S02]  /*7100*/  IADD3.X R7, RZ, R4, R13, P3, P0 ;  /* 0x00000004ff077210 */ /* 0x000fe40001fe040d */
        /* <DEDUP_REMOVED lines=16> */
.L_x_2066:
[----:B------:R-:W-:Y:S05]  /*7210*/  BSYNC B0 ;  /* 0x0000000000007941 */ /* 0x000fea0003800000 */
.L_x_2065:
[----:B------:R-:W-:Y:S01]  /*7220*/  IMAD.MOV.U32 R0, RZ, RZ, c[0x0][0x2c4] ;  /* 0x0000b100ff007624 */ /* 0x000fe200078e00ff */
[----:B------:R-:W0:Y:S01]  /*7230*/  LDGDEPBAR ;  /* 0x00000000000079af */ /* 0x000e220000000000 */
[----:B-1----:R-:W-:Y:S01]  /*7240*/  IMAD.MOV.U32 R3, RZ, RZ, c[0x0][0x32c] ;  /* 0x0000cb00ff037624 */ /* 0x002fe200078e00ff */
[----:B------:R-:W-:Y:S02]  /*7250*/  IADD3 R173, R181, -0x2, RZ ;  /* 0xfffffffeb5ad7810 */ /* 0x000fe40007ffe0ff */
[----:B------:R-:W-:Y:S01]  /*7260*/  ISETP.NE.AND P0, PT, R0, 0x1, PT ;  /* 0x000000010000780c */ /* 0x000fe20003f05270 */
[----:B------:R-:W-:-:S12]  /*7270*/  IMAD.MOV.U32 R0, RZ, RZ, R203 ;  /* 0x000000ffff007224 */ /* 0x000fd800078e00cb */
[----:B------:R-:W-:-:S05]  /*7280*/  @P0 IMAD.HI.U32 R2, R203, c[0x0][0x2c8], RZ ;  /* 0x0000b200cb020a27 */ /* 0x000fca00078e00ff */
[----:B------:R-:W-:Y:S02]  /*7290*/  @P0 SHF.R.U32.HI R0, RZ, c[0x0][0x2cc], R2 ;  /* 0x0000b300ff000a19 */ /* 0x000fe40000011602 */
[----:B------:R-:W-:-:S03]  /*72a0*/  ISETP.GE.AND P0, PT, R3, 0x1, PT ;  /* 0x000000010300780c */ /* 0x000fc60003f06270 */
[----:B------:R-:W-:-:S05]  /*72b0*/  IMAD.IADD R2, R219, 0x1, R0 ;  /* 0x00000001db027824 */ /* 0x000fca00078e0200 */
[----:B------:R-:W-:-:S05]  /*72c0*/  IADD3 R0, R2, c[0x0][0x328], RZ ;  /* 0x0000ca0002007a10 */ /* 0x000fca0007ffe0ff */
[----:B------:R-:W-:Y:S05]  /*72d0*/  @!P0 BRA `(.L_x_2069) ;  /* 0x0000013000008947 */ /* 0x000fea0003800000 */
        /* <DEDUP_REMOVED lines=11> */
.L_x_2071:
[----:B------:R-:W-:-:S04]  /*7390*/  MOV R2, 0x1 ;  /* 0x0000000100027802 */ /* 0x000fc80000000f00 */
[----:B------:R-:W-:-:S13]  /*73a0*/  ISETP.NE.AND P0, PT, R2, c[0x0][0x32c], PT ;  /* 0x0000cb0002007a0c */ /* 0x000fda0003f05270 */
[----:B------:R-:W-:-:S05]  /*73b0*/  @P0 IMAD.HI.U32 R2, R3, c[0x0][0x330], RZ ;  /* 0x0000cc0003020a27 */ /* 0x000fca00078e00ff */
[----:B------:R-:W-:Y:S02]  /*73c0*/  @P0 SHF.R.U32.HI R3, RZ, c[0x0][0x334], R2 ;  /* 0x0000cd00ff030a19 */ /* 0x000fe40000011602 */
.L_x_2072:
[----:B------:R-:W-:Y:S05]  /*73d0*/  BSYNC B0 ;  /* 0x0000000000007941 */ /* 0x000fea0003800000 */
.L_x_2070:
[----:B------:R-:W-:-:S05]  /*73e0*/  MOV R2, c[0x0][0x32c] ;  /* 0x0000cb0000027a02 */ /* 0x000fca0000000f00 */
[----:B------:R-:W-:-:S05]  /*73f0*/  IMAD R3, R3, R2, c[0x0][0x32c] ;  /* 0x0000cb0003037624 */ /* 0x000fca00078e0202 */
[----:B------:R-:W-:-:S04]  /*7400*/  IMNMX R0, R0, R3, PT ;  /* 0x0000000300007217 */ /* 0x000fc80003800200 */
.L_x_2069:
[----:B------:R-:W-:Y:S01]  /*7410*/  SHF.R.S32.HI R2, RZ, 0x1f, R0 ;  /* 0x0000001fff027819 */ /* 0x000fe20000011400 */
[----:B------:R-:W-:Y:S02]  /*7420*/  IMAD.MOV.U32 R163, RZ, RZ, 0x1 ;  /* 0x00000001ffa37424 */ /* 0x000fe400078e00ff */
[----:B------:R-:W-:Y:S01]  /*7430*/  IMAD.MOV.U32 R178, RZ, RZ, RZ ;  /* 0x000000ffffb27224 */ /* 0x000fe200078e00ff */
[----:B------:R-:W-:-:S04]  /*7440*/  LEA.HI R0, R2, R0, RZ, 0x6 ;  /* 0x0000000002007211 */ /* 0x000fc800078f30ff */
[----:B------:R-:W-:-:S04]  /*7450*/  SHF.R.S32.HI R0, RZ, 0x6, R0 ;  /* 0x00000006ff007819 */ /* 0x000fc80000011400 */
[----:B------:R-:W-:-:S04]  /*7460*/  IMNMX R192, R188, R0, !PT ;  /* 0x00000000bcc07217 */ /* 0x000fc80007800200 */
[----:B------:R-:W-:-:S13]  /*7470*/  ISETP.GE.AND P0, PT, R173, R192, PT ;  /* 0x000000c0ad00720c */ /* 0x000fda0003f06270 */
[----:B------:R-:W-:Y:S05]  /*7480*/  @!P0 BRA `(.L_x_2073) ;  /* 0x00003eb000008947 */ /* 0x000fea0003800000 */
[----:B------:R-:W-:Y:S01]  /*7490*/  ISETP.GE.AND P0, PT, R177, c[0x0][0x1d4], PT ;  /* 0x00007500b1007a0c */ /* 0x000fe20003f06270 */
[----:B------:R-:W-:Y:S01]  /*74a0*/  IMAD.MOV.U32 R103, RZ, RZ, R100 ;  /* 0x000000ffff677224 */ /* 0x000fe200078e0064 */
[----:B------:R-:W-:Y:S01]  /*74b0*/  LOP3.LUT R213, R213, 0xfffffffb, RZ, 0xc0, !PT ;  /* 0xfffffffbd5d57812 */ /* 0x000fe200078ec0ff */
[----:B------:R-:W-:Y:S02]  /*74c0*/  IMAD.MOV.U32 R102, RZ, RZ, R101 ;  /* 0x000000ffff667224 */ /* 0x000fe400078e0065 */
[----:B------:R-:W-:Y:S02]  /*74d0*/  IMAD.MOV.U32 R176, RZ, RZ, R173 ;  /* 0x000000ffffb07224 */ /* 0x000fe400078e00ad */
[----:B------:R-:W-:Y:S02]  /*74e0*/  IMAD.MOV.U32 R178, RZ, RZ, RZ ;  /* 0x000000ffffb27224 */ /* 0x000fe400078e00ff */
[----:B------:R-:W-:-:S04]  /*74f0*/  IMAD.MOV.U32 R163, RZ, RZ, 0x1 ;  /* 0x00000001ffa37424 */ /* 0x000fc800078e00ff */
[----:B------:R-:W-:Y:S02]  /*7500*/  @P0 LOP3.LUT R213, R213, 0x4, RZ, 0xfc, !PT ;  /* 0x00000004d5d50812 */ /* 0x000fe400078efcff */
[----:B------:R-:W-:Y:S02]  /*7510*/  ISETP.GE.AND P0, PT, R186, c[0x0][0x1d4], PT ;  /* 0x00007500ba007a0c */ /* 0x000fe40003f06270 */
[----:B------:R-:W-:-:S11]  /*7520*/  LOP3.LUT R213, R213, 0xfffffffd, RZ, 0xc0, !PT ;  /* 0xfffffffdd5d57812 */ /* 0x000fd600078ec0ff */
[----:B------:R-:W-:Y:S02]  /*7530*/  @P0 LOP3.LUT R213, R213, 0x2, RZ, 0xfc, !PT ;  /* 0x00000002d5d50812 */ /* 0x000fe400078efcff */
.L_x_2090:
[----:B------:R-:W-:Y:S04]  /*7540*/  DEPBAR.LE SB0, 0x2 ;  /* 0x000080800000791a */ /* 0x000fe80000000000 */
[----:B------:R-:W-:Y:S01]  /*7550*/  WARPSYNC 0xffffffff ;  /* 0xffffffff00007948 */ /* 0x000fe20003800000 */
[----:B------:R-:W-:Y:S01]  /*7560*/  BAR.SYNC.DEFER_BLOCKING 0x0 ;  /* 0x0000000000007b1d */ /* 0x000fe20000010000 */
[----:B------:R-:W-:Y:S01]  /*7570*/  IMAD R161, R163, 0x6000, RZ ;  /* 0x00006000a3a17824 */ /* 0x000fe200078e02ff */
[----:B------:R-:W-:Y:S04]  /*7580*/  ISETP.GE.AND P0, PT, R188, R176, PT ;  /* 0x000000b0bc00720c */ /* 0x000fe80003f06270 */
[----:B------:R-:W-:Y:S04]  /*7590*/  IADD3 R0, R170, R161, RZ ;  /* 0x000000a1aa007210 */ /* 0x000fe80007ffe0ff */
[----:B------:R-:W-:Y:S01]  /*75a0*/  IADD3 R100, R168, R0, RZ ;  /* 0x00000000a8647210 */ /* 0x000fe20007ffe0ff */
        /* <DEDUP_REMOVED lines=35> */
[----:B------:R4:W3:Y:S02]  /*77e0*/  SHFL.IDX PT, R5, R12, RZ, 0x181f ;  /* 0x00181fff0c057589 */ /* 0x0008e400000e0000 */
.L_x_2203:
[----:B------:R-:W-:-:S05]  /*77f0*/  BRA.DIV ~URZ, `(.L_x_2077) ;  /* 0x00010c327f007947 */ /* 0x000fca000b800000 */
[----:B------:R-:W5:Y:S01]  /*7800*/  SHFL.IDX PT, R2, R13, RZ, 0x181f ;  /* 0x00181fff0d027589 */ /* 0x000f6200000e0000 */
[----:B------:R-:W-:Y:S01]  /*7810*/  ISETP.GE.AND P4, PT, R177, c[0x0][0x1d4], PT ;  /* 0x00007500b1007a0c */ /* 0x000fe20003f86270 */
[----:B------:R-:W-:Y:S01]  /*7820*/  IMAD R4, R178, 0x6000, R206 ;  /* 0x00006000b2047824 */ /* 0x000fe200078e02ce */
[----:B------:R-:W-:Y:S04]  /*7830*/  ISETP.GE.AND P3, PT, R186, c[0x0][0x1d4], PT ;  /* 0x00007500ba007a0c */ /* 0x000fe80003f66270 */
[----:B------:R-:W-:Y:S02]  /*7840*/  SEL R15, RZ, 0x10, P3 ;  /* 0x00000010ff0f7807 */ /* 0x000fe40001800000 */
[C---:B-----5:R-:W-:Y:S05]  /*7850*/  IADD3 R6, P0, R2.reuse, R28, RZ ;  /* 0x0000001c02067210 */ /* 0x060fea0007f1e0ff */
[C---:B---3--:R-:W-:Y:S05]  /*7860*/  IMAD.X R7, R5.reuse, 0x1, R20, P0 ;  /* 0x0000000105077824 */ /* 0x048fea00000e0614 */
[----:B------:R-:W-:Y:S01]  /*7870*/  @!PT LDS RZ, [RZ] ;  /* 0x00000000fffff984 */ /* 0x000fe20000000800 */
[----:B------:R-:W-:Y:S01]  /*7880*/  @!PT LDS RZ, [RZ] ;  /* 0x00000000fffff984 */ /* 0x000fe20000000800 */
[----:B------:R3:W-:Y:S02]  /*7890*/  LDGSTS.E.BYPASS.LTC128B.128 [R4], [R6.64], !P4 ;  /* 0x0000000006047fae */ /* 0x0007e4000e101d46 */
[C---:B---3--:R-:W-:Y:S05]  /*78a0*/  IADD3 R6, P0, R2.reuse, R23, RZ ;  /* 0x0000001702067210 */ /* 0x048fea0007f1e0ff */
[C---:B------:R-:W-:Y:S01]  /*78b0*/  IMAD.X R7, R5.reuse, 0x1, R21, P0 ;  /* 0x0000000105077824 */ /* 0x040fe200000e0615 */
[----:B------:R-:W-:Y:S04]  /*78c0*/  IADD3 R2, P0, R2, R29, RZ ;  /* 0x0000001d02027210 */ /* 0x000fe80007f1e0ff */
[----:B------:R3:W-:Y:S01]  /*78d0*/  LDGSTS.E.BYPASS.LTC128B.128 [R4+0x2000], [R6.64], !P3 ;  /* 0x0200000006047fae */ /* 0x0007e2000d901d46 */
[----:B------:R-:W-:Y:S01]  /*78e0*/  IMAD.X R3, R5, 0x1, R22, P0 ;  /* 0x0000000105037824 */ /* 0x000fe200000e0616 */
[----:B------:R-:W-:Y:S02]  /*78f0*/  ISETP.GE.AND P0, PT, R185, c[0x0][0x1d4], PT ;  /* 0x00007500b9007a0c */ /* 0x000fe40003f06270 */
[----:B------:R4:W2:Y:S02]  /*7900*/  SHFL.IDX PT, R5, R12, 0x1, 0x181f ;  /* 0x00381f000c057f89 */ /* 0x0008a400000e0000 */
[----:B------:R-:W-:Y:S09]  /*7910*/  SEL R14, RZ, 0x10, P0 ;  /* 0x00000010ff0e7807 */ /* 0x000ff20000000000 */
[----:B------:R5:W-:Y:S01]  /*7920*/  LDGSTS.E.BYPASS.LTC128B.128 [R4+0x4000], [R2.64], !P0 ;  /* 0x0400000002047fae */ /* 0x000be2000c101d46 */
[----:B---3--:R-:W-:Y:S03]  /*7930*/  SEL R7, RZ, 0x10, P4 ;  /* 0x00000010ff077807 */ /* 0x008fe60002000000 */
[----:B-----5:R4:W3:Y:S04]  /*7940*/  SHFL.IDX PT, R2, R13, 0x1, 0x181f ;  /* 0x00381f000d027f89 */ /* 0x0208e800000e0000 */
.L_x_2204:
[----:B--2---:R-:W-:Y:S02]  /*7950*/  IADD3 R3, -R15, 0x10, RZ ;  /* 0x000000100f037810 */ /* 0x004fe40007ffe1ff */
[----:B------:R-:W-:Y:S02]  /*7960*/  ISETP.NE.U32.AND P6, PT, R7, RZ, PT ;  /* 0x000000ff0700720c */ /* 0x000fe40003fc5070 */
[----:B------:R-:W-:Y:S04]  /*7970*/  LOP3.LUT R3, R3, 0xf, RZ, 0xc0, !PT ;  /* 0x0000000f03037812 */ /* 0x000fe800078ec0ff */
[-C--:B---3--:R-:W-:Y:S02]  /*7980*/  IADD3 R6, P3, P0, R3, R2.reuse, R23 ;  /* 0x0000000203067210 */ /* 0x088fe4000787e017 */
[----:B------:R-:W-:Y:S02]  /*7990*/  IADD3 R3, -R7, 0x10, RZ ;  /* 0x0000001007037810 */ /* 0x000fe40007ffe1ff */
[-C--:B------:R-:W-:Y:S02]  /*79a0*/  IADD3.X R7, RZ, R5.reuse, R21, P3, P0 ;  /* 0x00000005ff077210 */ /* 0x080fe40001fe0415 */
[----:B------:R-:W-:Y:S04]  /*79b0*/  LOP3.LUT R3, R3, 0xf, RZ, 0xc0, !PT ;  /* 0x0000000f03037812 */ /* 0x000fe800078ec0ff */
[-C--:B----4-:R-:W-:Y:S02]  /*79c0*/  IADD3 R12, P5, P4, R3, R2.reuse, R28 ;  /* 0x00000002030c7210 */ /* 0x090fe40007cbe01c */
[C---:B------:R-:W-:Y:S02]  /*79d0*/  IADD3 R3, -R14.reuse, 0x10, RZ ;  /* 0x000000100e037810 */ /* 0x040fe40007ffe1ff */
[-C--:B------:R-:W-:Y:S02]  /*79e0*/  IADD3.X R13, RZ, R5.reuse, R20, P5, P4 ;  /* 0x00000005ff0d7210 */ /* 0x080fe40002fe8414 */
[----:B------:R-:W-:Y:S03]  /*79f0*/  LOP3.LUT R3, R3, 0xf, RZ, 0xc0, !PT ;  /* 0x0000000f03037812 */ /* 0x000fe600078ec0ff */
[----:B------:R-:W-:Y:S01]  /*7a00*/  @!PT LDS RZ, [RZ] ;  /* 0x00000000fffff984 */ /* 0x000fe20000000800 */
[----:B------:R-:W-:Y:S01]  /*7a10*/  @!PT LDS RZ, [RZ] ;  /* 0x00000000fffff984 */ /* 0x000fe20000000800 */
[----:B------:R-:W-:Y:S01]  /*7a20*/  @!PT LDS RZ, [RZ] ;  /* 0x00000000fffff984 */ /* 0x000fe20000000800 */
[----:B------:R2:W-:Y:S01]  /*7a30*/  LDGSTS.E.BYPASS.LTC128B.128.ZFILL [R4+0x1000], [R12.64], P6 ;  /* 0x010000000c047fae */ /* 0x0005e2000b141d46 */
[----:B------:R-:W-:Y:S04]  /*7a40*/  IADD3 R2, P3, P0, R3, R2, R29 ;  /* 0x0000000203027210 */ /* 0x000fe8000787e01d */
[----:B------:R-:W-:Y:S02]  /*7a50*/  IADD3.X R3, RZ, R5, R22, P3, P0 ;  /* 0x00000005ff037210 */ /* 0x000fe40001fe0416 */
[----:B------:R-:W-:Y:S11]  /*7a60*/  ISETP.NE.U32.AND P0, PT, R15, RZ, PT ;  /* 0x000000ff0f00720c */ /* 0x000ff60003f05070 */
[----:B------:R-:W-:Y:S02]  /*7a70*/  @!UPT UIADD3 URZ, URZ, URZ, URZ ;  /* 0x0000003f3f3ff290 */ /* 0x000fe4000fffe03f */
[----:B------:R2:W-:Y:S01]  /*7a80*/  LDGSTS.E.BYPASS.LTC128B.128.ZFILL [R4+0x3000], [R6.64], P0 ;  /* 0x0300000006047fae */ /* 0x0005e20008141d46 */
[----:B------:R-:W-:Y:S11]  /*7a90*/  ISETP.NE.U32.AND P0, PT, R14, RZ, PT ;  /* 0x000000ff0e00720c */ /* 0x000ff60003f05070 */
[----:B------:R-:W-:Y:S02]  /*7aa0*/  @!UPT UIADD3 URZ, URZ, URZ, URZ ;  /* 0x0000003f3f3ff290 */ /* 0x000fe4000fffe03f */
[----:B------:R2:W-:Y:S02]  /*7ab0*/  LDGSTS.E.BYPASS.LTC128B.128.ZFILL [R4+0x5000], [R2.64], P0 ;  /* 0x0500000002047fae */ /* 0x0005e40008141d46 */
.L_x_2075:
[----:B------:R-:W-:Y:S05]  /*7ac0*/  BSYNC B0 ;  /* 0x0000000000007941 */ /* 0x000fea0003800000 */
.L_x_2074:
[----:B------:R-:W0:Y:S01]  /*7ad0*/  LDGDEPBAR ;  /* 0x00000000000079af */ /* 0x000e220000000000 */
[----:B------:R-:W-:Y:S01]  /*7ae0*/  WARPSYNC 0xffffffff ;  /* 0xffffffff00007948 */ /* 0x000fe20003800000 */
[C---:B--23--:R-:W-:Y:S01]  /*7af0*/  HMMA.16816.F32.BF16 R4, R32.reuse, R8, RZ ;  /* 0x000000082004723c */ /* 0x04cfe200000418ff */
[----:B------:R-:W-:Y:S01]  /*7b00*/  MOV R173, c[0x0][0x2c4] ;  /* 0x0000b10000ad7a02 */ /* 0x000fe20000000f00 */
[----:B------:R-:W-:Y:S01]  /*7b10*/  ULDC UR4, c[0x0][0x324] ;  /* 0x0000c90000047ab9 */ /* 0x000fe20000000800 */
[----:B------:R-:W-:Y:S01]  /*7b20*/  ISETP.GE.AND P0, PT, R178, 0x1, PT ;  /* 0x00000001b200780c */ /* 0x000fe20003f06270 */
[----:B------:R-:W-:Y:S01]  /*7b30*/  ULOP3.LUT UR4, URZ, UR4, URZ, 0x33, !UPT ;  /* 0x000000043f047292 */ /* 0x000fe2000f8e333f */
[C---:B------:R-:W-:Y:S02]  /*7b40*/  IADD3 R160, R162.reuse, R0, RZ ;  /* 0x00000000a2a07210 */ /* 0x040fe40007ffe0ff */
[----:B------:R-:W-:Y:S01]  /*7b50*/  IADD3 R101, R162, R100, RZ ;  /* 0x00000064a2657210 */ /* 0x000fe20007ffe0ff */
[C---:B------:R-:W-:Y:S01]  /*7b60*/  HMMA.16816.F32.BF16 R8, R32.reuse, R10, RZ ;  /* 0x0000000a2008723c */ /* 0x040fe200000418ff */
[-C--:B------:R-:W-:Y:S02]  /*7b70*/  IADD3 R3, R168, R0.reuse, RZ ;  /* 0x00000000a8037210 */ /* 0x080fe40007ffe0ff */
[----:B------:R-:W-:Y:S02]  /*7b80*/  ISETP.NE.AND P3, PT, R173, 0x1, PT ;  /* 0x00000001ad00780c */ /* 0x000fe40003f65270 */
[----:B------:R-:W-:Y:S02]  /*7b90*/  IADD3 R2, R178, 0x1, RZ ;  /* 0x00000001b2027810 */ /* 0x000fe40007ffe0ff */
[----:B------:R-:W-:Y:S01]  /*7ba0*/  MOV R173, c[0x0][0x32c] ;  /* 0x0000cb0000ad7a02 */ /* 0x000fe20000000f00 */
[C---:B----4-:R-:W-:Y:S01]  /*7bb0*/  HMMA.16816.F32.BF16 R12, R32.reuse, R16, RZ ;  /* 0x00000010200c723c */ /* 0x050fe200000418ff */
[----:B------:R-:W-:Y:S02]  /*7bc0*/  SEL R178, R2, RZ, !P0 ;  /* 0x000000ff02b27207 */ /* 0x000fe40004000000 */
[----:B------:R-:W-:Y:S02]  /*7bd0*/  ISETP.GE.AND P4, PT, R173, 0x1, PT ;  /* 0x00000001ad00780c */ /* 0x000fe40003f86270 */
[----:B------:R-:W-:Y:S03]  /*7be0*/  IADD3 R2, R168, R0, R162 ;  /* 0x00000000a8027210 */ /* 0x000fe60007ffe0a2 */
        /* <DEDUP_REMOVED lines=30> */
[----:B------:R-:W-:Y:S01]  /*7dd0*/  LDSM.16.M88.4 R152, [R3+0x5800] ;  /* 0x005800000398783b */ /* 0x000fe20000000200 */
[C---:B-1----:R-:W-:Y:S08]  /*7de0*/  HMMA.16816.F32.BF16 R4, R140.reuse, R144, R4 ;  /* 0x000000908c04723c */ /* 0x042ff00000041804 */
[C---:B------:R-:W-:Y:S01]  /*7df0*/  HMMA.16816.F32.BF16 R8, R140.reuse, R146, R8 ;  /* 0x000000928c08723c */ /* 0x040fe20000041808 */
[----:B------:R-:W-:Y:S07]  /*7e00*/  LDSM.16.M88.4 R144, [R164+0x4000] ;  /* 0x00400000a490783b */ /* 0x000fee0000000200 */
[C---:B--2---:R-:W-:Y:S08]  /*7e10*/  HMMA.16816.F32.BF16 R12, R140.reuse, R136, R12 ;  /* 0x000000888c0c723c */ /* 0x044ff0000004180c */
[C---:B------:R-:W-:Y:S01]  /*7e20*/  HMMA.16816.F32.BF16 R16, R140.reuse, R138, R16 ;  /* 0x0000008a8c10723c */ /* 0x040fe20000041810 */
[----:B------:R-:W1:Y:S07]  /*7e30*/  LDSM.16.M88.4 R136, [R101+0x1800] ;  /* 0x001800006588783b */ /* 0x000e6e0000000200 */
[C---:B------:R-:W-:Y:S08]  /*7e40*/  HMMA.16816.F32.BF16 R20, R140.reuse, R148, R20 ;  /* 0x000000948c14723c */ /* 0x040ff00000041814 */
        /* <DEDUP_REMOVED lines=34> */
[----:B------:R-:W2:Y:S07]  /*8070*/  LDSM.16.M88.4 R148, [R160+0x3800] ;  /* 0x00380000a094783b */ /* 0x000eae0000000200 */
[C---:B-1----:R-:W-:Y:S08]  /*8080*/  HMMA.16816.F32.BF16 R12, R144.reuse, R136, R12 ;  /* 0x00000088900c723c */ /* 0x042ff0000004180c */
[C---:B------:R-:W-:Y:S01]  /*8090*/  HMMA.16816.F32.BF16 R16, R144.reuse, R138, R16 ;  /* 0x0000008a9010723c */ /* 0x040fe20000041810 */
[----:B------:R-:W-:Y:S07]  /*80a0*/  LDSM.16.M88.4 R136, [R166+0x4000] ;  /* 0x00400000a688783b */ /* 0x000fee0000000200 */
[C---:B---3--:R-:W-:Y:S08]  /*80b0*/  HMMA.16816.F32.BF16 R20, R144.reuse, R140, R20 ;  /* 0x0000008c9014723c */ /* 0x048ff00000041814 */
[C---:B------:R-:W-:Y:S01]  /*80c0*/  HMMA.16816.F32.BF16 R24, R144.reuse, R142, R24 ;  /* 0x0000008e9018723c */ /* 0x040fe20000041818 */
[----:B------:R-:W1:Y:S07]  /*80d0*/  LDSM.16.M88.4 R140, [R101+0x2000] ;  /* 0x00200000658c783b */ /* 0x000e6e0000000200 */
[C---:B--2---:R-:W-:Y:S08]  /*80e0*/  HMMA.16816.F32.BF16 R28, R144.reuse, R148, R28 ;  /* 0x00000094901c723c */ /* 0x044ff0000004181c */
        /* <DEDUP_REMOVED lines=58> */
[----:B------:R1:W2:Y:S04]  /*8490*/  MUFU.TANH R142, R0 ;  /* 0x00000000008e7308 */ /* 0x0002a80000002400 */
[----:B------:R-:W-:Y:S02]  /*84a0*/  FMUL.FTZ R10, R10, c[0x0][0x320] ;  /* 0x0000c8000a0a7a20 */ /* 0x000fe40000410000 */
[----:B------:R-:W-:Y:S04]  /*84b0*/  FMUL.FTZ R3, R11, c[0x0][0x320] ;  /* 0x0000c8000b037a20 */ /* 0x000fe80000410000 */
[----:B------:R-:W3:Y:S10]  /*84c0*/  MUFU.TANH R153, R10 ;  /* 0x0000000a00997308 */ /* 0x000ef40000002400 */
[----:B------:R4:W2:Y:S01]  /*84d0*/  MUFU.TANH R152, R3 ;  /* 0x0000000300987308 */ /* 0x0008a20000002400 */
[----:B-1----:R-:W-:Y:S09]  /*84e0*/  FMUL.FTZ R0, R5, c[0x0][0x320] ;  /* 0x0000c80005007a20 */ /* 0x002ff20000410000 */
[----:B------:R1:W1:Y:S01]  /*84f0*/  MUFU.TANH R141, R0 ;  /* 0x00000000008d7308 */ /* 0x0002620000002400 */
        /* <DEDUP_REMOVED lines=9> */
[C---:B-1----:R-:W-:Y:S07]  /*8590*/  HMMA.16816.F32.BF16 R20, R148.reuse, R4, R20 ;  /* 0x000000049414723c */ /* 0x042fee0000041814 */
[----:B------:R-:W-:Y:S01]  /*85a0*/  FMUL.FTZ R4, R18, c[0x0][0x320] ;  /* 0x0000c80012047a20 */ /* 0x000fe20000410000 */
[C---:B------:R-:W-:Y:S03]  /*85b0*/  HMMA.16816.F32.BF16 R24, R148.reuse, R6, R24 ;  /* 0x000000069418723c */ /* 0x040fe60000041818 */
[----:B------:R1:W1:Y:S01]  /*85c0*/  MUFU.TANH R145, R4 ;  /* 0x0000000400917308 */ /* 0x0002620000002400 */
[----:B-----5:R-:W-:Y:S02]  /*85d0*/  FMUL.FTZ R0, R9, c[0x0][0x320] ;  /* 0x0000c80009007a20 */ /* 0x020fe40000410000 */
[----:B------:R-:W5:Y:S07]  /*85e0*/  LDSM.16.M88.4 R8, [R2+0x5800] ;  /* 0x005800000208783b */ /* 0x000f6e0000000200 */
[----:B------:R2:W2:Y:S01]  /*85f0*/  MUFU.TANH R137, R0 ;  /* 0x0000000000897308 */ /* 0x0004a20000002400 */
[----:B-1----:R-:W-:Y:S01]  /*8600*/  IADD3 R4, R212, R203, RZ ;  /* 0x000000cbd4047210 */ /* 0x002fe20007ffe0ff */
[----:B--2---:R-:W-:Y:S08]  /*8610*/  FMUL.FTZ R0, R12, c[0x0][0x320] ;  /* 0x0000c8000c007a20 */ /* 0x004ff00000410000 */
[----:B------:R1:W2:Y:S01]  /*8620*/  MUFU.TANH R136, R0 ;  /* 0x0000000000887308 */ /* 0x0002a20000002400 */
[C---:B-----5:R-:W-:Y:S08]  /*8630*/  HMMA.16816.F32.BF16 R28, R148.reuse, R8, R28 ;  /* 0x00000008941c723c */ /* 0x060ff0000004181c */
[----:B------:R-:W-:Y:S07]  /*8640*/  HMMA.16816.F32.BF16 R32, R148, R10, R32 ;  /* 0x0000000a9420723c */ /* 0x000fee0000041820 */
[----:B------:R-:W-:Y:S01]  /*8650*/  SHF.L.U32 R150, R176, 0x6, RZ ;  /* 0x00000006b0967819 */ /* 0x000fe200000006ff */
[----:B-1----:R-:W-:Y:S04]  /*8660*/  FMUL.FTZ R0, R13, c[0x0][0x320] ;  /* 0x0000c8000d007a20 */ /* 0x002fe80000410000 */
[----:B------:R1:W1:Y:S11]  /*8670*/  MUFU.TANH R101, R0 ;  /* 0x0000000000657308 */ /* 0x0002760000002400 */
[----:B------:R-:W-:Y:S01]  /*8680*/  @!UPT UIADD3 URZ, URZ, URZ, URZ ;  /* 0x0000003f3f3ff290 */ /* 0x000fe2000fffe03f */
[----:B------:R-:W-:Y:S04]  /*8690*/  FMUL.FTZ R2, R33, c[0x0][0x320] ;  /* 0x0000c80021027a20 */ /* 0x000fe80000410000 */
[----:B------:R-:W2:Y:S01]  /*86a0*/  MUFU.TANH R8, R2 ;  /* 0x0000000200087308 */ /* 0x000ea20000002400 */
[----:B-1----:R-:W-:Y:S09]  /*86b0*/  FMUL.FTZ R0, R14, c[0x0][0x320] ;  /* 0x0000c8000e007a20 */ /* 0x002ff20000410000 */
        /* <DEDUP_REMOVED lines=33> */
[----:B-1----:R-:W-:Y:S05]  /*88d0*/  @P3 IMAD.HI.U32 R0, R4, c[0x0][0x2c8], RZ ;  /* 0x0000b20004003a27 */ /* 0x002fea00078e00ff */
[----:B------:R-:W-:Y:S01]  /*88e0*/  @P3 SHF.R.U32.HI R4, RZ, c[0x0][0x2cc], R0 ;  /* 0x0000b300ff043a19 */ /* 0x000fe20000011600 */
[----:B------:R-:W-:Y:S04]  /*88f0*/  FMUL.FTZ R0, R34, c[0x0][0x320] ;  /* 0x0000c80022007a20 */ /* 0x000fe80000410000 */
[----:B------:R1:W1:Y:S01]  /*8900*/  MUFU.TANH R24, R0 ;  /* 0x0000000000187308 */ /* 0x0002620000002400 */
[----:B------:R-:W5:Y:S01]  /*8910*/  SHFL.IDX PT, R3, R4, RZ, 0x1c1f ;  /* 0x001c1fff04037589 */ /* 0x000f6200000e0000 */
[----:B-1----:R-:W-:Y:S08]  /*8920*/  FMUL.FTZ R0, R35, c[0x0][0x320] ;  /* 0x0000c80023007a20 */ /* 0x002ff00000410000 */
[----:B------:R1:W1:Y:S02]  /*8930*/  MUFU.TANH R23, R0 ;  /* 0x0000000000177308 */ /* 0x0002640000002400 */
[----:B-1----:R-:W-:Y:S04]  /*8940*/  IADD3 R0, -R191, 0x1, -R150 ;  /* 0x00000001bf007810 */ /* 0x002fe80007ffe996 */
[----:B------:R-:W-:Y:S04]  /*8950*/  IADD3 R0, -R190, R0, R189 ;  /* 0x00000000be007210 */ /* 0x000fe80007ffe1bd */
[C---:B------:R-:W-:Y:S02]  /*8960*/  IADD3 R6, R0.reuse, c[0x0][0x328], RZ ;  /* 0x0000ca0000067a10 */ /* 0x040fe40007ffe0ff */
[----:B------:R-:W-:Y:S02]  /*8970*/  IADD3 R5, R0, UR4, RZ ;  /* 0x0000000400057c10 */ /* 0x000fe4000fffe0ff */
[-C--:B-----5:R-:W-:Y:S02]  /*8980*/  IADD3 R2, R6, R3.reuse, RZ ;  /* 0x0000000306027210 */ /* 0x0a0fe40007ffe0ff */
[----:B------:R-:W-:Y:S01]  /*8990*/  IADD3 R0, R5, R3, RZ ;  /* 0x0000000305007210 */ /* 0x000fe20007ffe0ff */
[----:B------:R-:W-:-:S05]  /*89a0*/  @!P4 BRA `(.L_x_2078) ;  /* 0x000001800000c947 */ /* 0x000fca0003800000 */
[----:B--234-:R-:W-:Y:S01]  /*89b0*/  IADD3 R3, -R190, R189, R3 ;  /* 0x000000bdbe037210 */ /* 0x01cfe20007ffe103 */
[----:B------:R-:W-:Y:S03]  /*89c0*/  BSSY B0, `(.L_x_2079) ;  /* 0x0000011000007945 */ /* 0x000fe60003800000 */
        /* <DEDUP_REMOVED lines=11> */
.L_x_2080:
[----:B------:R-:W-:Y:S04]  /*8a80*/  MOV R7, c[0x0][0x32c] ;  /* 0x0000cb0000077a02 */ /* 0x000fe80000000f00 */
[----:B------:R-:W-:Y:S11]  /*8a90*/  ISETP.NE.AND P0, PT, R7, 0x1, PT ;  /* 0x000000010700780c */ /* 0x000ff60003f05270 */
[----:B------:R-:W-:Y:S02]  /*8aa0*/  @!UPT UIADD3 URZ, URZ, URZ, URZ ;  /* 0x0000003f3f3ff290 */ /* 0x000fe4000fffe03f */
[----:B------:R-:W-:Y:S05]  /*8ab0*/  @P0 IMAD.HI.U32 R7, R3, c[0x0][0x330], RZ ;  /* 0x0000cc0003070a27 */ /* 0x000fea00078e00ff */
[----:B------:R-:W-:Y:S02]  /*8ac0*/  @P0 SHF.R.U32.HI R3, RZ, c[0x0][0x334], R7 ;  /* 0x0000cd00ff030a19 */ /* 0x000fe40000011607 */
.L_x_2081:
[----:B------:R-:W-:Y:S05]  /*8ad0*/  BSYNC B0 ;  /* 0x0000000000007941 */ /* 0x000fea0003800000 */
.L_x_2079:
[----:B------:R-:W-:Y:S04]  /*8ae0*/  IMAD R3, R3, c[0x0][0x32c], -R150 ;  /* 0x0000cb0003037a24 */ /* 0x000fe800078e0a96 */
[----:B------:R-:W-:Y:S05]  /*8af0*/  IMAD.IADD R3, R3, 0x1, -R191 ;  /* 0x0000000103037824 */ /* 0x000fea00078e0abf */
[----:B------:R-:W-:Y:S02]  /*8b00*/  IMNMX R0, R0, R3, !PT ;  /* 0x0000000300007217 */ /* 0x000fe40007800200 */
[----:B------:R-:W-:Y:S04]  /*8b10*/  IADD3 R3, R3, c[0x0][0x32c], RZ ;  /* 0x0000cb0003037a10 */ /* 0x000fe80007ffe0ff */
[----:B------:R-:W-:Y:S02]  /*8b20*/  IMNMX R2, R2, R3, PT ;  /* 0x0000000302027217 */ /* 0x000fe40003800200 */
.L_x_2078:
[----:B--234-:R-:W-:Y:S04]  /*8b30*/  ISETP.GT.AND P3, PT, R176, -0x1, PT ;  /* 0xffffffffb000780c */ /* 0x01cfe80003f64270 */
        /* <DEDUP_REMOVED lines=46> */
[----:B------:R-:W1:Y:S02]  /*8e20*/  SHFL.IDX PT, R0, R4, 0x1, 0x1c1f ;  /* 0x003c1f0004007f89 */ /* 0x000e6400000e0000 */
[----:B------:R-:W-:Y:S04]  /*8e30*/  ISETP.LT.OR P0, PT, R2, 0x3a, P0 ;  /* 0x0000003a0200780c */ /* 0x000fe80000701670 */
[----:B------:R-:W-:Y:S01]  /*8e40*/  FSEL R8, R8, -INF , !P0 ;  /* 0xff80000008087808 */ /* 0x000fe20004000000 */
[--C-:B-1----:R-:W-:Y:S02]  /*8e50*/  IMAD.IADD R3, R6, 0x1, R0.reuse ;  /* 0x0000000106037824 */ /* 0x102fe400078e0200 */
[----:B------:R-:W-:Y:S01]  /*8e60*/  IMAD.IADD R2, R5, 0x1, R0 ;  /* 0x0000000105027824 */ /* 0x000fe200078e0200 */
[----:B------:R-:W-:-:S05]  /*8e70*/  @!P4 BRA `(.L_x_2082) ;  /* 0x000001800000c947 */ /* 0x000fca0003800000 */
[----:B------:R-:W-:Y:S01]  /*8e80*/  IADD3 R0, -R190, R189, R0 ;  /* 0x000000bdbe007210 */ /* 0x000fe20007ffe100 */
        /* <DEDUP_REMOVED lines=12> */
.L_x_2084:
[----:B------:R-:W-:Y:S04]  /*8f50*/  MOV R4, c[0x0][0x32c] ;  /* 0x0000cb0000047a02 */ /* 0x000fe80000000f00 */
[----:B------:R-:W-:Y:S11]  /*8f60*/  ISETP.NE.AND P0, PT, R4, 0x1, PT ;  /* 0x000000010400780c */ /* 0x000ff60003f05270 */
[----:B------:R-:W-:Y:S02]  /*8f70*/  @!UPT UIADD3 URZ, URZ, URZ, URZ ;  /* 0x0000003f3f3ff290 */ /* 0x000fe4000fffe03f */
[----:B------:R-:W-:Y:S05]  /*8f80*/  @P0 IMAD.HI.U32 R4, R0, c[0x0][0x330], RZ ;  /* 0x0000cc0000040a27 */ /* 0x000fea00078e00ff */
[----:B------:R-:W-:Y:S02]  /*8f90*/  @P0 SHF.R.U32.HI R0, RZ, c[0x0][0x334], R4 ;  /* 0x0000cd00ff000a19 */ /* 0x000fe40000011604 */
.L_x_2085:
[----:B------:R-:W-:Y:S05]  /*8fa0*/  BSYNC B0 ;  /* 0x0000000000007941 */ /* 0x000fea0003800000 */
.L_x_2083:
[----:B------:R-:W-:Y:S04]  /*8fb0*/  IMAD R0, R0, c[0x0][0x32c], -R150 ;  /* 0x0000cb0000007a24 */ /* 0x000fe800078e0a96 */
[----:B------:R-:W-:Y:S05]  /*8fc0*/  IMAD.IADD R0, R0, 0x1, -R191 ;  /* 0x0000000100007824 */ /* 0x000fea00078e0abf */
[----:B------:R-:W-:Y:S02]  /*8fd0*/  IMNMX R2, R2, R0, !PT ;  /* 0x0000000002027217 */ /* 0x000fe40007800200 */
[----:B------:R-:W-:Y:S04]  /*8fe0*/  IADD3 R0, R0, c[0x0][0x32c], RZ ;  /* 0x0000cb0000007a10 */ /* 0x000fe80007ffe0ff */
[----:B------:R-:W-:Y:S02]  /*8ff0*/  IMNMX R3, R3, R0, PT ;  /* 0x0000000003037217 */ /* 0x000fe40003800200 */
.L_x_2082:
[----:B------:R-:W-:Y:S01]  /*9000*/  FMNMX.FTZ R0, R7, R102, !PT ;  /* 0x0000006607007209 */ /* 0x000fe20007810000 */
[----:B------:R-:W-:Y:S04]  /*9010*/  DEPBAR.LE SB0, 0x2 ;  /* 0x000080800000791a */ /* 0x000fe80000000000 */
[----:B------:R-:W-:Y:S01]  /*9020*/  FMNMX.FTZ R0, R22, R0, !PT ;  /* 0x0000000016007209 */ /* 0x000fe20007810000 */
[----:B------:R-:W-:Y:S03]  /*9030*/  BAR.SYNC.DEFER_BLOCKING 0x0 ;  /* 0x0000000000007b1d */ /* 0x000fe60000010000 */
        /* <DEDUP_REMOVED lines=14> */
[----:B------:R-:W1:Y:S01]  /*9120*/  SHFL.BFLY PT, R4, R0, 0x2, 0x1f ;  /* 0x0c401f0000047f89 */ /* 0x000e6200000e0000 */
[----:B------:R-:W-:Y:S01]  /*9130*/  BSSY B0, `(.L_x_2086) ;  /* 0x0000215000007945 */ /* 0x000fe20003800000 */
[----:B-1----:R-:W-:Y:S06]  /*9140*/  FMNMX.FTZ R0, R0, R4, !PT ;  /* 0x0000000400007209 */ /* 0x002fec0007810000 */
[----:B------:R-:W1:Y:S02]  /*9150*/  SHFL.BFLY PT, R4, R0, 0x1, 0x1f ;  /* 0x0c201f0000047f89 */ /* 0x000e6400000e0000 */
[----:B-1----:R-:W-:Y:S04]  /*9160*/  FMNMX.FTZ R101, R0, R4, !PT ;  /* 0x0000000400657209 */ /* 0x002fe80007810000 */
[C---:B------:R-:W-:Y:S01]  /*9170*/  FSETP.NEU.FTZ.AND P0, PT, R101.reuse, -INF , PT ;  /* 0xff8000006500780b */ /* 0x040fe20003f1d000 */
[C---:B------:R-:W-:Y:S03]  /*9180*/  FMUL.FTZ R4, R101.reuse, c[0x0][0x2d0] ;  /* 0x0000b40065047a20 */ /* 0x040fe60000410000 */
[----:B------:R-:W-:Y:S02]  /*9190*/  FSEL R0, R101, RZ, P0 ;  /* 0x000000ff65007208 */ /* 0x000fe40000000000 */
[----:B------:R-:W-:Y:S02]  /*91a0*/  FSEL R4, R4, RZ, P0 ;  /* 0x000000ff04047208 */ /* 0x000fe40000000000 */
[----:B------:R-:W-:Y:S01]  /*91b0*/  ISETP.GT.AND P0, PT, R2, RZ, P3 ;  /* 0x000000ff0200720c */ /* 0x000fe20001f04270 */
[----:B------:R-:W-:Y:S02]  /*91c0*/  FADD.FTZ R0, -R0, R102 ;  /* 0x0000006600007221 */ /* 0x000fe40000010100 */
[--C-:B------:R-:W-:Y:S01]  /*91d0*/  FFMA.FTZ R182, R11, c[0x0][0x2d0], -R4.reuse ;  /* 0x0000b4000bb67a23 */ /* 0x100fe20000010804 */
[----:B------:R-:W-:Y:S01]  /*91e0*/  ISETP.LT.OR P0, PT, R3, 0x1, P0 ;  /* 0x000000010300780c */ /* 0x000fe20000701670 */
[--C-:B------:R-:W-:Y:S02]  /*91f0*/  FFMA.FTZ R181, R10, c[0x0][0x2d0], -R4.reuse ;  /* 0x0000b4000ab57a23 */ /* 0x100fe40000010804 */
        /* <DEDUP_REMOVED lines=13> */
[----:B------:R-:W-:Y:S01]  /*92d0*/  FFMA.FTZ R7, R7, c[0x0][0x2d0], -R4 ;  /* 0x0000b40007077a23 */ /* 0x000fe20000010804 */
[----:B------:R-:W-:Y:S01]  /*92e0*/  FSEL R4, R155, -INF , !P0 ;  /* 0xff8000009b047808 */ /* 0x000fe20004000000 */
[----:B------:R-:W-:Y:S01]  /*92f0*/  FMUL.FTZ R0, R0, c[0x0][0x2d0] ;  /* 0x0000b40000007a20 */ /* 0x000fe20000410000 */
[----:B------:R-:W-:Y:S01]  /*9300*/  ISETP.GT.AND P0, PT, R2, 0x1, P3 ;  /* 0x000000010200780c */ /* 0x000fe20001f04270 */
[----:B------:R-:W-:Y:S03]  /*9310*/  MUFU.EX2 R8, R21 ;  /* 0x0000001500087308 */ /* 0x000fe60000000800 */
[C---:B------:R-:W-:Y:S04]  /*9320*/  ISETP.LT.OR P0, PT, R3.reuse, 0x2, P0 ;  /* 0x000000020300780c */ /* 0x040fe80000701670 */
[----:B------:R-:W-:Y:S02]  /*9330*/  FSEL R5, R154, -INF , !P0 ;  /* 0xff8000009a057808 */ /* 0x000fe40004000000 */
[C---:B------:R-:W-:Y:S01]  /*9340*/  ISETP.GT.AND P0, PT, R2.reuse, 0x8, P3 ;  /* 0x000000080200780c */ /* 0x040fe20001f04270 */
[----:B------:R-:W1:Y:S03]  /*9350*/  MUFU.EX2 R0, R0 ;  /* 0x0000000000007308 */ /* 0x000e660000000800 */
[----:B------:R-:W-:Y:S04]  /*9360*/  ISETP.LT.OR P0, PT, R3, 0x9, P0 ;  /* 0x000000090300780c */ /* 0x000fe80000701670 */
[----:B------:R-:W-:Y:S02]  /*9370*/  FSEL R102, R153, -INF , !P0 ;  /* 0xff80000099667808 */ /* 0x000fe40004000000 */
[----:B------:R-:W-:Y:S01]  /*9380*/  ISETP.GT.AND P0, PT, R2, 0x9, P3 ;  /* 0x000000090200780c */ /* 0x000fe20001f04270 */
[----:B------:R-:W2:Y:S03]  /*9390*/  MUFU.EX2 R7, R7 ;  /* 0x0000000700077308 */ /* 0x000ea60000000800 */
[C---:B------:R-:W-:Y:S04]  /*93a0*/  ISETP.LT.OR P0, PT, R3.reuse, 0xa, P0 ;  /* 0x0000000a0300780c */ /* 0x040fe80000701670 */
[----:B------:R-:W-:Y:S02]  /*93b0*/  FSEL R137, R152, -INF , !P0 ;  /* 0xff80000098897808 */ /* 0x000fe40004000000 */
[----:B------:R-:W-:Y:S01]  /*93c0*/  ISETP.GT.AND P0, PT, R2, 0x10, P3 ;  /* 0x000000100200780c */ /* 0x000fe20001f04270 */
[----:B------:R-:W-:Y:S03]  /*93d0*/  MUFU.EX2 R158, R158 ;  /* 0x0000009e009e7308 */ /* 0x000fe60000000800 */
[----:B------:R-:W-:Y:S01]  /*93e0*/  ISETP.LT.OR P0, PT, R3, 0x11, P0 ;  /* 0x000000110300780c */ /* 0x000fe20000701670 */
[C---:B-1----:R-:W-:Y:S02]  /*93f0*/  FMUL.FTZ R17, R0.reuse, R121 ;  /* 0x0000007900117220 */ /* 0x042fe40000410000 */
[C---:B------:R-:W-:Y:S01]  /*9400*/  FMUL.FTZ R9, R0.reuse, R129 ;  /* 0x0000008100097220 */ /* 0x040fe20000410000 */
[----:B------:R-:W-:Y:S01]  /*9410*/  FSEL R141, R147, -INF , !P0 ;  /* 0xff800000938d7808 */ /* 0x000fe20004000000 */
[----:B------:R-:W-:Y:S01]  /*9420*/  FMUL.FTZ R32, R0, R104 ;  /* 0x0000006800207220 */ /* 0x000fe20000410000 */
[----:B------:R-:W-:Y:S01]  /*9430*/  ISETP.GT.AND P0, PT, R2, 0x11, P3 ;  /* 0x000000110200780c */ /* 0x000fe20001f04270 */
[C---:B------:R-:W-:Y:S02]  /*9440*/  FMUL.FTZ R33, R0.reuse, R105 ;  /* 0x0000006900217220 */ /* 0x040fe40000410000 */
[C---:B------:R-:W-:Y:S01]  /*9450*/  FMUL.FTZ R12, R0.reuse, R124 ;  /* 0x0000007c000c7220 */ /* 0x040fe20000410000 */
[C---:B------:R-:W-:Y:S01]  /*9460*/  ISETP.LT.OR P0, PT, R3.reuse, 0x12, P0 ;  /* 0x000000120300780c */ /* 0x040fe20000701670 */
[C---:B------:R-:W-:Y:S01]  /*9470*/  FMUL.FTZ R13, R0.reuse, R125 ;  /* 0x0000007d000d7220 */ /* 0x040fe20000410000 */
[----:B------:R-:W-:Y:S01]  /*9480*/  MUFU.EX2 R124, R173 ;  /* 0x000000ad007c7308 */ /* 0x000fe20000000800 */
[----:B------:R-:W-:Y:S01]  /*9490*/  FMUL.FTZ R16, R0, R120 ;  /* 0x0000007800107220 */ /* 0x000fe20000410000 */
[----:B------:R-:W-:Y:S01]  /*94a0*/  FSEL R142, R146, -INF , !P0 ;  /* 0xff800000928e7808 */ /* 0x000fe20004000000 */
[----:B------:R-:W-:Y:S01]  /*94b0*/  FMUL.FTZ R21, R0, R117 ;  /* 0x0000007500157220 */ /* 0x000fe20000410000 */
[----:B------:R-:W-:Y:S01]  /*94c0*/  ISETP.GT.AND P0, PT, R2, 0x18, P3 ;  /* 0x000000180200780c */ /* 0x000fe20001f04270 */
[C---:B------:R-:W-:Y:S02]  /*94d0*/  FMUL.FTZ R28, R0.reuse, R108 ;  /* 0x0000006c001c7220 */ /* 0x040fe40000410000 */
[C---:B------:R-:W-:Y:S01]  /*94e0*/  FMUL.FTZ R29, R0.reuse, R109 ;  /* 0x0000006d001d7220 */ /* 0x040fe20000410000 */
[----:B------:R-:W-:Y:S01]  /*94f0*/  ISETP.LT.OR P0, PT, R3, 0x19, P0 ;  /* 0x000000190300780c */ /* 0x000fe20000701670 */
[C---:B------:R-:W-:Y:S01]  /*9500*/  FMUL.FTZ R36, R0.reuse, R36 ;  /* 0x0000002400247220 */ /* 0x040fe20000410000 */
[----:B------:R-:W-:Y:S01]  /*9510*/  MUFU.EX2 R125, R160 ;  /* 0x000000a0007d7308 */ /* 0x000fe20000000800 */
[C---:B------:R-:W-:Y:S01]  /*9520*/  FMUL.FTZ R37, R0.reuse, R37 ;  /* 0x0000002500257220 */ /* 0x040fe20000410000 */
[----:B------:R-:W-:Y:S01]  /*9530*/  FSEL R145, R145, -INF , !P0 ;  /* 0xff80000091917808 */ /* 0x000fe20004000000 */
[----:B------:R-:W-:Y:S01]  /*9540*/  FMUL.FTZ R40, R0, R40 ;  /* 0x0000002800287220 */ /* 0x000fe20000410000 */
[----:B------:R-:W-:Y:S01]  /*9550*/  ISETP.GT.AND P0, PT, R2, 0x19, P3 ;  /* 0x000000190200780c */ /* 0x000fe20001f04270 */
[C---:B------:R-:W-:Y:S02]  /*9560*/  FMUL.FTZ R41, R0.reuse, R41 ;  /* 0x0000002900297220 */ /* 0x040fe40000410000 */
[C---:B------:R-:W-:Y:S01]  /*9570*/  FMUL.FTZ R44, R0.reuse, R44 ;  /* 0x0000002c002c7220 */ /* 0x040fe20000410000 */
[C---:B------:R-:W-:Y:S01]  /*9580*/  ISETP.LT.OR P0, PT, R3.reuse, 0x1a, P0 ;  /* 0x0000001a0300780c */ /* 0x040fe20000701670 */
[C---:B------:R-:W-:Y:S02]  /*9590*/  FMUL.FTZ R45, R0.reuse, R45 ;  /* 0x0000002d002d7220 */ /* 0x040fe40000410000 */
[----:B------:R-:W-:Y:S01]  /*95a0*/  FMUL.FTZ R48, R0, R48 ;  /* 0x0000003000307220 */ /* 0x000fe20000410000 */
[----:B------:R-:W-:Y:S01]  /*95b0*/  FSEL R144, R144, -INF , !P0 ;  /* 0xff80000090907808 */ /* 0x000fe20004000000 */
[----:B------:R-:W-:Y:S01]  /*95c0*/  FMUL.FTZ R49, R0, R49 ;  /* 0x0000003100317220 */ /* 0x000fe20000410000 */
[----:B------:R-:W-:Y:S01]  /*95d0*/  ISETP.GT.AND P0, PT, R2, 0x20, P3 ;  /* 0x000000200200780c */ /* 0x000fe20001f04270 */
[C---:B------:R-:W-:Y:S02]  /*95e0*/  FMUL.FTZ R52, R0.reuse, R52 ;  /* 0x0000003400347220 */ /* 0x040fe40000410000 */
[C---:B------:R-:W-:Y:S01]  /*95f0*/  FMUL.FTZ R53, R0.reuse, R53 ;  /* 0x0000003500357220 */ /* 0x040fe20000410000 */
[----:B------:R-:W-:Y:S01]  /*9600*/  ISETP.LT.OR P0, PT, R3, 0x21, P0 ;  /* 0x000000210300780c */ /* 0x000fe20000701670 */
[C---:B------:R-:W-:Y:S02]  /*9610*/  FMUL.FTZ R56, R0.reuse, R56 ;  /* 0x0000003800387220 */ /* 0x040fe40000410000 */
[C---:B------:R-:W-:Y:S01]  /*9620*/  FMUL.FTZ R57, R0.reuse, R57 ;  /* 0x0000003900397220 */ /* 0x040fe20000410000 */
        /* <DEDUP_REMOVED lines=32> */
[----:B------:R-:W-:Y:S02]  /*9830*/  FSEL R152, R26, -INF , !P0 ;  /* 0xff8000001a987808 */ /* 0x000fe40004000000 */
[----:B------:R-:W-:Y:S04]  /*9840*/  ISETP.GT.AND P0, PT, R2, 0x31, P3 ;  /* 0x000000310200780c */ /* 0x000fe80001f04270 */
[----:B------:R-:W-:Y:S04]  /*9850*/  ISETP.LT.OR P0, PT, R3, 0x32, P0 ;  /* 0x000000320300780c */ /* 0x000fe80000701670 */
[----:B------:R-:W-:Y:S01]  /*9860*/  FSEL R153, R25, -INF , !P0 ;  /* 0xff80000019997808 */ /* 0x000fe20004000000 */
[----:B------:R-:W-:Y:S01]  /*9870*/  FMUL.FTZ R25, R0, R113 ;  /* 0x0000007100197220 */ /* 0x000fe20000410000 */
[----:B------:R-:W-:Y:S04]  /*9880*/  ISETP.GT.AND P0, PT, R2, 0x38, P3 ;  /* 0x000000380200780c */ /* 0x000fe80001f04270 */
[C---:B------:R-:W-:Y:S04]  /*9890*/  ISETP.LT.OR P0, PT, R3.reuse, 0x39, P0 ;  /* 0x000000390300780c */ /* 0x040fe80000701670 */
[----:B------:R-:W-:Y:S01]  /*98a0*/  FSEL R155, R24, -INF , !P0 ;  /* 0xff800000189b7808 */ /* 0x000fe20004000000 */
[----:B------:R-:W-:Y:S01]  /*98b0*/  FMUL.FTZ R24, R0, R112 ;  /* 0x0000007000187220 */ /* 0x000fe20000410000 */
[----:B------:R-:W-:Y:S01]  /*98c0*/  ISETP.GT.AND P0, PT, R2, 0x39, P3 ;  /* 0x000000390200780c */ /* 0x000fe20001f04270 */
[----:B--2---:R-:W-:Y:S03]  /*98d0*/  FFMA.FTZ R2, R0, R183, R7 ;  /* 0x000000b700027223 */ /* 0x004fe60000010007 */
[----:B------:R-:W-:Y:S02]  /*98e0*/  ISETP.LT.OR P0, PT, R3, 0x3a, P0 ;  /* 0x0000003a0300780c */ /* 0x000fe40000701670 */
[----:B------:R-:W1:Y:S02]  /*98f0*/  MUFU.EX2 R3, R6 ;  /* 0x0000000600037308 */ /* 0x000e640000000800 */
[----:B------:R-:W-:Y:S01]  /*9900*/  FSEL R154, R23, -INF , !P0 ;  /* 0xff800000179a7808 */ /* 0x000fe20004000000 */
[C---:B-1----:R-:W-:Y:S01]  /*9910*/  FADD.FTZ R6, R3.reuse, R2 ;  /* 0x0000000203067221 */ /* 0x042fe20000010000 */
[----:B------:R-:W-:Y:S02]  /*9920*/  FMNMX.FTZ R2, R4, R103, !PT ;  /* 0x0000006704027209 */ /* 0x000fe40007810000 */
[----:B------:R-:W-:Y:S01]  /*9930*/  F2FP.BF16.PACK_AB R136, R3, R7 ;  /* 0x000000070388723e */ /* 0x000fe200000010ff */
[----:B------:R-:W-:Y:S01]  /*9940*/  FADD.FTZ R6, R8, R6 ;  /* 0x0000000608067221 */ /* 0x000fe20000010000 */
[----:B------:R-:W-:Y:S02]  /*9950*/  FMNMX.FTZ R2, R5, R2, !PT ;  /* 0x0000000205027209 */ /* 0x000fe40007810000 */
[----:B------:R-:W1:Y:S02]  /*9960*/  MUFU.EX2 R7, R20 ;  /* 0x0000001400077308 */ /* 0x000e640000000800 */
[----:B------:R-:W-:Y:S04]  /*9970*/  FMNMX.FTZ R2, R102, R2, !PT ;  /* 0x0000000266027209 */ /* 0x000fe80007810000 */
[----:B------:R-:W-:Y:S04]  /*9980*/  FMNMX.FTZ R2, R137, R2, !PT ;  /* 0x0000000289027209 */ /* 0x000fe80007810000 */
[----:B------:R-:W-:Y:S04]  /*9990*/  FMNMX.FTZ R2, R141, R2, !PT ;  /* 0x000000028d027209 */ /* 0x000fe80007810000 */
[----:B------:R-:W-:Y:S04]  /*99a0*/  FMNMX.FTZ R2, R142, R2, !PT ;  /* 0x000000028e027209 */ /* 0x000fe80007810000 */
[----:B------:R-:W-:Y:S04]  /*99b0*/  FMNMX.FTZ R2, R145, R2, !PT ;  /* 0x0000000291027209 */ /* 0x000fe80007810000 */
[----:B------:R-:W-:Y:S01]  /*99c0*/  FMNMX.FTZ R2, R144, R2, !PT ;  /* 0x0000000290027209 */ /* 0x000fe20007810000 */
[C---:B-1----:R-:W-:Y:S01]  /*99d0*/  FADD.FTZ R140, R7.reuse, R6 ;  /* 0x00000006078c7221 */ /* 0x042fe20000010000 */
[----:B------:R-:W-:Y:S01]  /*99e0*/  F2FP.BF16.PACK_AB R138, R7, R8 ;  /* 0x00000008078a723e */ /* 0x000fe200000010ff */
[C---:B------:R-:W-:Y:S01]  /*99f0*/  FMUL.FTZ R8, R0.reuse, R128 ;  /* 0x0000008000087220 */ /* 0x040fe20000410000 */
[----:B------:R-:W-:Y:S01]  /*9a00*/  FMNMX.FTZ R2, R143, R2, !PT ;  /* 0x000000028f027209 */ /* 0x000fe20007810000 */
[----:B------:R-:W-:Y:S03]  /*9a10*/  FMUL.FTZ R20, R0, R116 ;  /* 0x0000007400147220 */ /* 0x000fe60000410000 */
        /* <DEDUP_REMOVED lines=10> */
[----:B-1----:R-:W-:Y:S04]  /*9ac0*/  FMNMX.FTZ R100, R2, R3, !PT ;  /* 0x0000000302647209 */ /* 0x002fe80007810000 */
[C---:B------:R-:W-:Y:S01]  /*9ad0*/  FSETP.NEU.FTZ.AND P0, PT, R100.reuse, -INF , PT ;  /* 0xff8000006400780b */ /* 0x040fe20003f1d000 */
[C---:B------:R-:W-:Y:S03]  /*9ae0*/  FMUL.FTZ R3, R100.reuse, c[0x0][0x2d0] ;  /* 0x0000b40064037a20 */ /* 0x040fe60000410000 */
[----:B------:R-:W-:Y:S05]  /*9af0*/  FSEL R2, R100, RZ, P0 ;  /* 0x000000ff64027208 */ /* 0x000fea0000000000 */
[----:B------:R-:W-:Y:S01]  /*9b00*/  FADD.FTZ R2, -R2, R103 ;  /* 0x0000006702027221 */ /* 0x000fe20000010100 */
[----:B------:R-:W-:Y:S03]  /*9b10*/  FSEL R103, R3, RZ, P0 ;  /* 0x000000ff03677208 */ /* 0x000fe60000000000 */
[----:B------:R-:W-:Y:S02]  /*9b20*/  FMUL.FTZ R2, R2, c[0x0][0x2d0] ;  /* 0x0000b40002027a20 */ /* 0x000fe40000410000 */
[--C-:B------:R-:W-:Y:S02]  /*9b30*/  FFMA.FTZ R3, R4, c[0x0][0x2d0], -R103.reuse ;  /* 0x0000b40004037a23 */ /* 0x100fe40000010867 */
[--C-:B------:R-:W-:Y:S02]  /*9b40*/  FFMA.FTZ R6, R5, c[0x0][0x2d0], -R103.reuse ;  /* 0x0000b40005067a23 */ /* 0x100fe40000010867 */
[----:B------:R-:W1:Y:S01]  /*9b50*/  MUFU.EX2 R2, R2 ;  /* 0x0000000200027308 */ /* 0x000e620000000800 */
[C---:B------:R-:W-:Y:S02]  /*9b60*/  FMUL.FTZ R4, R0.reuse, R132 ;  /* 0x0000008400047220 */ /* 0x040fe40000410000 */
[----:B------:R-:W-:Y:S02]  /*9b70*/  FMUL.FTZ R5, R0, R133 ;  /* 0x0000008500057220 */ /* 0x000fe40000410000 */
[--C-:B------:R-:W-:Y:S02]  /*9b80*/  FFMA.FTZ R0, R102, c[0x0][0x2d0], -R103.reuse ;  /* 0x0000b40066007a23 */ /* 0x100fe40000010867 */
[----:B------:R-:W-:Y:S03]  /*9b90*/  FFMA.FTZ R109, R144, c[0x0][0x2d0], -R103 ;  /* 0x0000b400906d7a23 */ /* 0x000fe60000010867 */
[----:B------:R-:W2:Y:S10]  /*9ba0*/  MUFU.EX2 R3, R3 ;  /* 0x0000000300037308 */ /* 0x000eb40000000800 */
[----:B------:R3:W-:Y:S01]  /*9bb0*/  MUFU.EX2 R121, R6 ;  /* 0x0000000600797308 */ /* 0x0007e20000000800 */
[C---:B-1----:R-:W-:Y:S02]  /*9bc0*/  FMUL.FTZ R26, R2.reuse, R114 ;  /* 0x00000072021a7220 */ /* 0x042fe40000410000 */
[C---:B------:R-:W-:Y:S02]  /*9bd0*/  FMUL.FTZ R10, R2.reuse, R130 ;  /* 0x00000082020a7220 */ /* 0x040fe40000410000 */
[C---:B------:R-:W-:Y:S05]  /*9be0*/  FMUL.FTZ R11, R2.reuse, R131 ;  /* 0x00000083020b7220 */ /* 0x040fea0000410000 */
        /* <DEDUP_REMOVED lines=12> */
[----:B------:R-:W-:Y:S01]  /*9cb0*/  MUFU.EX2 R122, R109 ;  /* 0x0000006d007a7308 */ /* 0x000fe20000000800 */
[C---:B------:R-:W-:Y:S02]  /*9cc0*/  FMUL.FTZ R27, R2.reuse, R115 ;  /* 0x00000073021b7220 */ /* 0x040fe40000410000 */
[C---:B--2---:R-:W-:Y:S02]  /*9cd0*/  FFMA.FTZ R115, R2.reuse, R184, R3 ;  /* 0x000000b802737223 */ /* 0x044fe40000010003 */
        /* <DEDUP_REMOVED lines=24> */
[----:B-1----:R-:W-:Y:S01]  /*9e60*/  F2FP.BF16.PACK_AB R110, R127, R126 ;  /* 0x0000007e7f6e723e */ /* 0x002fe200000010ff */
        /* <DEDUP_REMOVED lines=14> */
[----:B------:R-:W-:Y:S01]  /*9f50*/  IADD3 R2, R171, R161, RZ ;  /* 0x000000a1ab027210 */ /* 0x000fe20007ffe0ff */
[--C-:B------:R-:W-:Y:S01]  /*9f60*/  FFMA.FTZ R0, R137, c[0x0][0x2d0], -R103.reuse ;  /* 0x0000b40089007a23 */ /* 0x100fe20000010867 */
[----:B------:R-:W-:Y:S02]  /*9f70*/  F2FP.BF16.PACK_AB R137, R121, R3 ;  /* 0x000000037989723e */ /* 0x000fe400000010ff */
[----:B------:R-:W1:Y:S01]  /*9f80*/  MUFU.EX2 R3, R149 ;  /* 0x0000009500037308 */ /* 0x000e620000000800 */
[----:B------:R-:W2:Y:S08]  /*9f90*/  LDSM.16.MT88.4 R104, [R2] ;  /* 0x000000000268783b */ /* 0x000eb00000004200 */
[----:B------:R-:W-:Y:S01]  /*9fa0*/  LDSM.16.MT88.4 R128, [R2+0x1800] ;  /* 0x001800000280783b */ /* 0x000fe20000004200 */
[----:B------:R-:W3:Y:S10]  /*9fb0*/  MUFU.EX2 R113, R0 ;  /* 0x0000000000717308 */ /* 0x000ef40000000800 */
[----:B------:R-:W4:Y:S01]  /*9fc0*/  MUFU.EX2 R149, R179 ;  /* 0x000000b300957308 */ /* 0x000f220000000800 */
[C---:B-1----:R-:W-:Y:S02]  /*9fd0*/  F2FP.BF16.PACK_AB R108, R102.reuse, R3 ;  /* 0x00000003666c723e */ /* 0x042fe400000010ff */
[----:B---3--:R-:W-:Y:S01]  /*9fe0*/  F2FP.BF16.PACK_AB R139, R113, R114 ;  /* 0x00000072718b723e */ /* 0x008fe200000010ff */
[----:B------:R-:W-:Y:S04]  /*9ff0*/  FADD.FTZ R0, R3, R140 ;  /* 0x0000008c03007221 */ /* 0x000fe80000010000 */
[----:B------:R-:W-:Y:S01]  /*a000*/  FADD.FTZ R123, R102, R0 ;  /* 0x00000000667b7221 */ /* 0x000fe20000010000 */
[C---:B------:R-:W-:Y:S01]  /*a010*/  IADD3 R102, R169.reuse, R2, RZ ;  /* 0x00000002a9667210 */ /* 0x040fe20007ffe0ff */
[C---:B--2---:R-:W-:Y:S05]  /*a020*/  HMMA.16816.F32.BF16 R4, R136.reuse, R104, R4 ;  /* 0x000000688804723c */ /* 0x044fea0000041804 */
[----:B------:R-:W-:Y:S03]  /*a030*/  IADD3 R0, R172, R161, RZ ;  /* 0x000000a1ac007210 */ /* 0x000fe60007ffe0ff */
[C---:B------:R-:W-:Y:S01]  /*a040*/  HMMA.16816.F32.BF16 R8, R136.reuse, R106, R8 ;  /* 0x0000006a8808723c */ /* 0x040fe20000041808 */
[----:B------:R-:W1:Y:S03]  /*a050*/  LDSM.16.MT88.4 R104, [R102] ;  /* 0x000000006668783b */ /* 0x000e660000004200 */
[----:B------:R-:W-:Y:S04]  /*a060*/  IADD3 R3, R169, R0, RZ ;  /* 0x00000000a9037210 */ /* 0x000fe80007ffe0ff */
[C---:B-1----:R-:W-:Y:S08]  /*a070*/  HMMA.16816.F32.BF16 R12, R136.reuse, R104, R12 ;  /* 0x00000068880c723c */ /* 0x042ff0000004180c */
[C---:B------:R-:W-:Y:S01]  /*a080*/  HMMA.16816.F32.BF16 R16, R136.reuse, R106, R16 ;  /* 0x0000006a8810723c */ /* 0x040fe20000041810 */
[----:B------:R-:W1:Y:S07]  /*a090*/  LDSM.16.MT88.4 R104, [R0] ;  /* 0x000000000068783b */ /* 0x000e6e0000004200 */
[C---:B-1----:R-:W-:Y:S08]  /*a0a0*/  HMMA.16816.F32.BF16 R20, R136.reuse, R104, R20 ;  /* 0x000000688814723c */ /* 0x042ff00000041814 */
[C---:B------:R-:W-:Y:S01]  /*a0b0*/  HMMA.16816.F32.BF16 R24, R136.reuse, R106, R24 ;  /* 0x0000006a8818723c */ /* 0x040fe20000041818 */
[----:B------:R-:W1:Y:S07]  /*a0c0*/  LDSM.16.MT88.4 R104, [R3] ;  /* 0x000000000368783b */ /* 0x000e6e0000004200 */
        /* <DEDUP_REMOVED lines=25> */
[--C-:B------:R-:W-:Y:S01]  /*a260*/  FFMA.FTZ R104, R141, c[0x0][0x2d0], -R103.reuse ;  /* 0x0000b4008d687a23 */ /* 0x100fe20000010867 */
[----:B------:R-:W-:Y:S03]  /*a270*/  HMMA.16816.F32.BF16 R96, R136, R106, R96 ;  /* 0x0000006a8860723c */ /* 0x000fe60000041860 */
[----:B------:R1:W-:Y:S04]  /*a280*/  MUFU.EX2 R112, R104 ;  /* 0x0000006800707308 */ /* 0x0003e80000000800 */
[----:B----4-:R-:W-:Y:S01]  /*a290*/  F2FP.BF16.PACK_AB R138, R149, R148 ;  /* 0x00000094958a723e */ /* 0x010fe200000010ff */
[--C-:B-1----:R-:W-:Y:S05]  /*a2a0*/  FFMA.FTZ R104, R142, c[0x0][0x2d0], -R103.reuse ;  /* 0x0000b4008e687a23 */ /* 0x102fea0000010867 */
[----:B------:R1:W2:Y:S02]  /*a2b0*/  MUFU.EX2 R120, R104 ;  /* 0x0000006800787308 */ /* 0x0002a40000000800 */
[--C-:B-1----:R-:W-:Y:S01]  /*a2c0*/  FFMA.FTZ R104, R145, c[0x0][0x2d0], -R103.reuse ;  /* 0x0000b40091687a23 */ /* 0x102fe20000010867 */
[----:B--2---:R-:W-:Y:S07]  /*a2d0*/  F2FP.BF16.PACK_AB R109, R120, R112 ;  /* 0x00000070786d723e */ /* 0x004fee00000010ff */
[----:B------:R1:W2:Y:S02]  /*a2e0*/  MUFU.EX2 R116, R104 ;  /* 0x0000006800747308 */ /* 0x0002a40000000800 */
[----:B-1----:R-:W1:Y:S01]  /*a2f0*/  LDSM.16.MT88.4 R104, [R2+0x800] ;  /* 0x000800000268783b */ /* 0x002e620000004200 */
[----:B--2---:R-:W-:Y:S07]  /*a300*/  F2FP.BF16.PACK_AB R111, R122, R116 ;  /* 0x000000747a6f723e */ /* 0x004fee00000010ff */
        /* <DEDUP_REMOVED lines=35> */
[----:B------:R-:W-:Y:S01]  /*a540*/  HMMA.16816.F32.BF16 R96, R108, R106, R96 ;  /* 0x0000006a6c60723c */ /* 0x000fe20000041860 */
[----:B------:R-:W1:Y:S02]  /*a550*/  LDSM.16.MT88.4 R108, [R2+0x1000] ;  /* 0x00100000026c783b */ /* 0x000e640000004200 */
[----:B------:R2:W-:Y:S01]  /*a560*/  MUFU.EX2 R117, R104 ;  /* 0x0000006800757308 */ /* 0x0005e20000000800 */
[--C-:B------:R-:W-:Y:S03]  /*a570*/  FFMA.FTZ R105, R151, c[0x0][0x2d0], -R103.reuse ;  /* 0x0000b40097697a23 */ /* 0x100fe60000010867 */
[----:B------:R-:W-:Y:S06]  /*a580*/  F2FP.BF16.PACK_AB R106, R158, R132 ;  /* 0x000000849e6a723e */ /* 0x000fec00000010ff */
[----:B------:R3:W-:Y:S01]  /*a590*/  MUFU.EX2 R145, R105 ;  /* 0x0000006900917308 */ /* 0x0007e20000000800 */
[----:B--2---:R-:W-:Y:S09]  /*a5a0*/  FFMA.FTZ R104, R146, c[0x0][0x2d0], -R103 ;  /* 0x0000b40092687a23 */ /* 0x004ff20000010867 */
[----:B------:R-:W-:Y:S01]  /*a5b0*/  MUFU.EX2 R146, R182 ;  /* 0x000000b600927308 */ /* 0x000fe20000000800 */
[----:B---3--:R-:W-:Y:S09]  /*a5c0*/  FADD.FTZ R105, R126, R123 ;  /* 0x0000007b7e697221 */ /* 0x008ff20000010000 */
[----:B------:R2:W-:Y:S02]  /*a5d0*/  MUFU.EX2 R118, R104 ;  /* 0x0000006800767308 */ /* 0x0005e40000000800 */
[----:B--2---:R-:W-:Y:S08]  /*a5e0*/  FFMA.FTZ R104, R147, c[0x0][0x2d0], -R103 ;  /* 0x0000b40093687a23 */ /* 0x004ff00000010867 */
[----:B------:R-:W2:Y:S10]  /*a5f0*/  MUFU.EX2 R147, R181 ;  /* 0x000000b500937308 */ /* 0x000eb40000000800 */
[----:B------:R3:W4:Y:S01]  /*a600*/  MUFU.EX2 R119, R104 ;  /* 0x0000006800777308 */ /* 0x0007220000000800 */
[----:B--2---:R-:W-:Y:S01]  /*a610*/  F2FP.BF16.PACK_AB R136, R147, R146 ;  /* 0x000000929388723e */ /* 0x004fe200000010ff */
[----:B---3--:R-:W-:Y:S01]  /*a620*/  FADD.FTZ R104, R121, R115 ;  /* 0x0000007379687221 */ /* 0x008fe20000010000 */
[----:B----4-:R-:W-:Y:S01]  /*a630*/  F2FP.BF16.PACK_AB R107, R145, R119 ;  /* 0x00000077916b723e */ /* 0x010fe200000010ff */
[----:B------:R-:W-:Y:S01]  /*a640*/  FADD.FTZ R121, R127, R105 ;  /* 0x000000697f797221 */ /* 0x000fe20000010000 */
[----:B------:R-:W-:Y:S01]  /*a650*/  F2FP.BF16.PACK_AB R105, R118, R117 ;  /* 0x000000757669723e */ /* 0x000fe200000010ff */
[----:B------:R-:W-:Y:S04]  /*a660*/  FADD.FTZ R104, R114, R104 ;  /* 0x0000006872687221 */ /* 0x000fe80000010000 */
[----:B------:R-:W-:Y:S04]  /*a670*/  FADD.FTZ R104, R113, R104 ;  /* 0x0000006871687221 */ /* 0x000fe80000010000 */
[----:B------:R-:W-:Y:S02]  /*a680*/  FADD.FTZ R104, R112, R104 ;  /* 0x0000006870687221 */ /* 0x000fe40000010000 */
[----:B------:R-:W2:Y:S02]  /*a690*/  LDSM.16.MT88.4 R112, [R102+0x1000] ;  /* 0x001000006670783b */ /* 0x000ea40000004200 */
[----:B------:R-:W-:Y:S04]  /*a6a0*/  FADD.FTZ R104, R120, R104 ;  /* 0x0000006878687221 */ /* 0x000fe80000010000 */
[----:B------:R-:W-:Y:S01]  /*a6b0*/  FADD.FTZ R120, R116, R104 ;  /* 0x0000006874787221 */ /* 0x000fe20000010000 */
[----:B------:R-:W-:Y:S01]  /*a6c0*/  F2FP.BF16.PACK_AB R104, R125, R124 ;  /* 0x0000007c7d68723e */ /* 0x000fe200000010ff */
[----:B------:R-:W-:Y:S04]  /*a6d0*/  FFMA.FTZ R116, R152, c[0x0][0x2d0], -R103 ;  /* 0x0000b40098747a23 */ /* 0x000fe80000010867 */
[----:B------:R3:W-:Y:S02]  /*a6e0*/  MUFU.EX2 R142, R116 ;  /* 0x00000074008e7308 */ /* 0x0007e40000000800 */
[C---:B-1----:R-:W-:Y:S08]  /*a6f0*/  HMMA.16816.F32.BF16 R4, R104.reuse, R108, R4 ;  /* 0x0000006c6804723c */ /* 0x042ff00000041804 */
[C---:B------:R-:W-:Y:S01]  /*a700*/  HMMA.16816.F32.BF16 R8, R104.reuse, R110, R8 ;  /* 0x0000006e6808723c */ /* 0x040fe20000041808 */
[----:B------:R-:W1:Y:S03]  /*a710*/  LDSM.16.MT88.4 R108, [R0+0x1000] ;  /* 0x00100000006c783b */ /* 0x000e660000004200 */
[----:B---3--:R-:W-:Y:S04]  /*a720*/  FADD.FTZ R116, R124, R121 ;  /* 0x000000797c747221 */ /* 0x008fe80000010000 */
        /* <DEDUP_REMOVED lines=28> */
[----:B------:R-:W-:Y:S01]  /*a8f0*/  FFMA.FTZ R108, R153, c[0x0][0x2d0], -R103 ;  /* 0x0000b400996c7a23 */ /* 0x000fe20000010867 */
[C---:B------:R-:W-:Y:S03]  /*a900*/  HMMA.16816.F32.BF16 R88, R104.reuse, R110, R88 ;  /* 0x0000006e6858723c */ /* 0x040fe60000041858 */
[----:B------:R1:W3:Y:S01]  /*a910*/  MUFU.EX2 R141, R108 ;  /* 0x0000006c008d7308 */ /* 0x0002e20000000800 */
[----:B------:R-:W-:Y:S02]  /*a920*/  FADD.FTZ R109, R122, R120 ;  /* 0x000000787a6d7221 */ /* 0x000fe40000010000 */
[----:B------:R-:W4:Y:S02]  /*a930*/  LDSM.16.MT88.4 R120, [R102+0x1800] ;  /* 0x001800006678783b */ /* 0x000f240000004200 */
[----:B------:R-:W-:Y:S04]  /*a940*/  FADD.FTZ R109, R117, R109 ;  /* 0x0000006d756d7221 */ /* 0x000fe80000010000 */
[----:B------:R-:W-:Y:S02]  /*a950*/  FADD.FTZ R117, R125, R116 ;  /* 0x000000747d757221 */ /* 0x000fe40000010000 */
[----:B------:R-:W-:Y:S02]  /*a960*/  FADD.FTZ R116, R118, R109 ;  /* 0x0000006d76747221 */ /* 0x000fe40000010000 */
[----:B------:R-:W-:Y:S01]  /*a970*/  FADD.FTZ R144, R132, R117 ;  /* 0x0000007584907221 */ /* 0x000fe20000010000 */
[C---:B--2---:R-:W-:Y:S03]  /*a980*/  HMMA.16816.F32.BF16 R92, R104.reuse, R112, R92 ;  /* 0x00000070685c723c */ /* 0x044fe6000004185c */
[----:B------:R-:W-:Y:S05]  /*a990*/  FADD.FTZ R143, R119, R116 ;  /* 0x00000074778f7221 */ /* 0x000fea0000010000 */
[----:B------:R-:W-:Y:S01]  /*a9a0*/  HMMA.16816.F32.BF16 R96, R104, R114, R96 ;  /* 0x000000726860723c */ /* 0x000fe20000041860 */
[----:B------:R-:W-:Y:S03]  /*a9b0*/  LDSM.16.MT88.4 R104, [R3+0x1800] ;  /* 0x001800000368783b */ /* 0x000fe60000004200 */
[--C-:B-1----:R-:W-:Y:S01]  /*a9c0*/  FFMA.FTZ R108, R155, c[0x0][0x2d0], -R103.reuse ;  /* 0x0000b4009b6c7a23 */ /* 0x102fe20000010867 */
[----:B---3--:R-:W-:Y:S01]  /*a9d0*/  F2FP.BF16.PACK_AB R137, R141, R142 ;  /* 0x0000008e8d89723e */ /* 0x008fe200000010ff */
[----:B------:R-:W-:Y:S02]  /*a9e0*/  FFMA.FTZ R103, R154, c[0x0][0x2d0], -R103 ;  /* 0x0000b4009a677a23 */ /* 0x000fe40000010867 */
[----:B------:R1:W-:Y:S10]  /*a9f0*/  MUFU.EX2 R140, R108 ;  /* 0x0000006c008c7308 */ /* 0x0003f40000000800 */
[----:B------:R-:W2:Y:S01]  /*aa00*/  MUFU.EX2 R103, R103 ;  /* 0x0000006700677308 */ /* 0x000ea20000000800 */
[----:B-1----:R-:W1:Y:S01]  /*aa10*/  LDSM.16.MT88.4 R108, [R0+0x1800] ;  /* 0x00180000006c783b */ /* 0x002e620000004200 */
[----:B--2---:R-:W-:Y:S07]  /*aa20*/  F2FP.BF16.PACK_AB R139, R103, R140 ;  /* 0x0000008c678b723e */ /* 0x004fee00000010ff */
[C---:B------:R-:W-:Y:S01]  /*aa30*/  HMMA.16816.F32.BF16 R132, R136.reuse, R128, R4 ;  /* 0x000000808884723c */ /* 0x040fe20000041804 */
[----:B------:R-:W2:Y:S07]  /*aa40*/  LDSM.16.MT88.4 R4, [R2+0x3800] ;  /* 0x003800000204783b */ /* 0x000eae0000004200 */
[C---:B------:R-:W-:Y:S01]  /*aa50*/  HMMA.16816.F32.BF16 R128, R136.reuse, R130, R8 ;  /* 0x000000828880723c */ /* 0x040fe20000041808 */
[----:B------:R-:W3:Y:S07]  /*aa60*/  LDSM.16.MT88.4 R8, [R102+0x3800] ;  /* 0x003800006608783b */ /* 0x000eee0000004200 */
[C---:B----4-:R-:W-:Y:S01]  /*aa70*/  HMMA.16816.F32.BF16 R124, R136.reuse, R120, R12 ;  /* 0x00000078887c723c */ /* 0x050fe2000004180c */
[----:B------:R-:W4:Y:S07]  /*aa80*/  LDSM.16.MT88.4 R12, [R0+0x3800] ;  /* 0x00380000000c783b */ /* 0x000f2e0000004200 */
[C---:B------:R-:W-:Y:S01]  /*aa90*/  HMMA.16816.F32.BF16 R120, R136.reuse, R122, R16 ;  /* 0x0000007a8878723c */ /* 0x040fe20000041810 */
[----:B------:R-:W-:Y:S07]  /*aaa0*/  LDSM.16.MT88.4 R16, [R102+0x5800] ;  /* 0x005800006610783b */ /* 0x000fee0000004200 */
[C---:B-1----:R-:W-:Y:S01]  /*aab0*/  HMMA.16816.F32.BF16 R116, R136.reuse, R108, R20 ;  /* 0x0000006c8874723c */ /* 0x042fe20000041814 */
[----:B------:R1:W-:Y:S07]  /*aac0*/  LDSM.16.MT88.4 R20, [R0+0x5800] ;  /* 0x005800000014783b */ /* 0x0003ee0000004200 */
[C---:B------:R-:W-:Y:S08]  /*aad0*/  HMMA.16816.F32.BF16 R112, R136.reuse, R110, R24 ;  /* 0x0000006e8870723c */ /* 0x040ff00000041818 */
[C---:B------:R-:W-:Y:S08]  /*aae0*/  HMMA.16816.F32.BF16 R108, R136.reuse, R104, R28 ;  /* 0x00000068886c723c */ /* 0x040ff0000004181c */
[C---:B------:R-:W-:Y:S04]  /*aaf0*/  HMMA.16816.F32.BF16 R104, R136.reuse, R106, R32 ;  /* 0x0000006a8868723c */ /* 0x040fe80000041820 */
[----:B-1----:R-:W-:Y:S04]  /*ab00*/  FADD.FTZ R0, R145, R143 ;  /* 0x0000008f91007221 */ /* 0x002fe80000010000 */
[C---:B--2---:R-:W-:Y:S04]  /*ab10*/  HMMA.16816.F32.BF16 R36, R136.reuse, R4, R36 ;  /* 0x000000048824723c */ /* 0x044fe80000041824 */
[----:B------:R-:W-:Y:S04]  /*ab20*/  FADD.FTZ R0, R142, R0 ;  /* 0x000000008e007221 */ /* 0x000fe80000010000 */
[C---:B------:R-:W-:Y:S01]  /*ab30*/  HMMA.16816.F32.BF16 R40, R136.reuse, R6, R40 ;  /* 0x000000068828723c */ /* 0x040fe20000041828 */
[----:B------:R-:W1:Y:S03]  /*ab40*/  LDSM.16.MT88.4 R4, [R3+0x3800] ;  /* 0x003800000304783b */ /* 0x000e660000004200 */
[----:B------:R-:W-:Y:S04]  /*ab50*/  FADD.FTZ R0, R141, R0 ;  /* 0x000000008d007221 */ /* 0x000fe80000010000 */
[C---:B---3--:R-:W-:Y:S08]  /*ab60*/  HMMA.16816.F32.BF16 R44, R136.reuse, R8, R44 ;  /* 0x00000008882c723c */ /* 0x048ff0000004182c */
[C---:B------:R-:W-:Y:S01]  /*ab70*/  HMMA.16816.F32.BF16 R48, R136.reuse, R10, R48 ;  /* 0x0000000a8830723c */ /* 0x040fe20000041830 */
[----:B------:R2:W3:Y:S07]  /*ab80*/  LDSM.16.MT88.4 R8, [R2+0x5800] ;  /* 0x005800000208783b */ /* 0x0004ee0000004200 */
[C---:B----4-:R-:W-:Y:S08]  /*ab90*/  HMMA.16816.F32.BF16 R52, R136.reuse, R12, R52 ;  /* 0x0000000c8834723c */ /* 0x050ff00000041834 */
[C---:B------:R-:W-:Y:S01]  /*aba0*/  HMMA.16816.F32.BF16 R56, R136.reuse, R14, R56 ;  /* 0x0000000e8838723c */ /* 0x040fe20000041838 */
[----:B------:R4:W5:Y:S03]  /*abb0*/  LDSM.16.MT88.4 R12, [R3+0x5800] ;  /* 0x00580000030c783b */ /* 0x0009660000004200 */
[----:B--2---:R-:W-:Y:S04]  /*abc0*/  FADD.FTZ R2, R158, R144 ;  /* 0x000000909e027221 */ /* 0x004fe80000010000 */
[C---:B-1----:R-:W-:Y:S04]  /*abd0*/  HMMA.16816.F32.BF16 R60, R136.reuse, R4, R60 ;  /* 0x00000004883c723c */ /* 0x042fe8000004183c */
[----:B------:R-:W-:Y:S04]  /*abe0*/  FADD.FTZ R2, R146, R2 ;  /* 0x0000000292027221 */ /* 0x000fe80000010000 */
[----:B------:R-:W-:Y:S01]  /*abf0*/  FADD.FTZ R2, R147, R2 ;  /* 0x0000000293027221 */ /* 0x000fe20000010000 */
[C---:B------:R-:W-:Y:S03]  /*ac00*/  HMMA.16816.F32.BF16 R64, R136.reuse, R6, R64 ;  /* 0x000000068840723c */ /* 0x040fe60000041840 */
[----:B----4-:R-:W-:Y:S05]  /*ac10*/  FADD.FTZ R3, R148, R2 ;  /* 0x0000000294037221 */ /* 0x010fea0000010000 */
[C---:B---3--:R-:W-:Y:S04]  /*ac20*/  HMMA.16816.F32.BF16 R68, R136.reuse, R8, R68 ;  /* 0x000000088844723c */ /* 0x048fe80000041844 */
[----:B------:R-:W-:Y:S01]  /*ac30*/  FADD.FTZ R2, R140, R0 ;  /* 0x000000008c027221 */ /* 0x000fe20000010000 */
[----:B------:R-:W-:Y:S01]  /*ac40*/  IADD3 R0, R176, -0x2, RZ ;  /* 0xfffffffeb0007810 */ /* 0x000fe20007ffe0ff */
[----:B------:R-:W-:Y:S02]  /*ac50*/  FADD.FTZ R183, R149, R3 ;  /* 0x0000000395b77221 */ /* 0x000fe40000010000 */
[C---:B------:R-:W-:Y:S03]  /*ac60*/  HMMA.16816.F32.BF16 R72, R136.reuse, R10, R72 ;  /* 0x0000000a8848723c */ /* 0x040fe60000041848 */
[----:B------:R-:W-:Y:S01]  /*ac70*/  ISETP.GE.AND P0, PT, R0, R188, PT ;  /* 0x000000bc0000720c */ /* 0x000fe20003f06270 */
[----:B------:R-:W-:Y:S04]  /*ac80*/  FADD.FTZ R184, R103, R2 ;  /* 0x0000000267b87221 */ /* 0x000fe80000010000 */
[C---:B------:R-:W-:Y:S08]  /*ac90*/  HMMA.16816.F32.BF16 R76, R136.reuse, R16, R76 ;  /* 0x00000010884c723c */ /* 0x040ff0000004184c */
[C---:B------:R-:W-:Y:S08]  /*aca0*/  HMMA.16816.F32.BF16 R80, R136.reuse, R18, R80 ;  /* 0x000000128850723c */ /* 0x040ff00000041850 */
[C---:B------:R-:W-:Y:S08]  /*acb0*/  HMMA.16816.F32.BF16 R84, R136.reuse, R20, R84 ;  /* 0x000000148854723c */ /* 0x040ff00000041854 */
[C---:B------:R-:W-:Y:S08]  /*acc0*/  HMMA.16816.F32.BF16 R88, R136.reuse, R22, R88 ;  /* 0x000000168858723c */ /* 0x040ff00000041858 */
[C---:B-----5:R-:W-:Y:S08]  /*acd0*/  HMMA.16816.F32.BF16 R92, R136.reuse, R12, R92 ;  /* 0x0000000c885c723c */ /* 0x060ff0000004185c */
[----:B------:R-:W-:Y:S01]  /*ace0*/  HMMA.16816.F32.BF16 R96, R136, R14, R96 ;  /* 0x0000000e8860723c */ /* 0x000fe20000041860 */
[----:B------:R-:W-:Y:S07]  /*acf0*/  @!UPT UIADD3 URZ, URZ, URZ, URZ ;  /* 0x0000003f3f3ff290 */ /* 0x000fee000fffe03f */
[----:B------:R-:W-:-:S11]  /*ad00*/  @!P0 BRA `(.L_x_2087) ;  /* 0x0000057000008947 */ /* 0x000fd60003800000 */
[----:B------:R-:W-:Y:S01]  /*ad10*/  SHF.R.S32.HI R7, RZ, 0x1f, R186 ;  /* 0x0000001fff077819 */ /* 0x000fe200000114ba */
[----:B------:R-:W-:Y:S01]  /*ad20*/  IMAD.MOV.U32 R214, RZ, RZ, c[0x0][0x2b8] ;  /* 0x0000ae00ffd67624 */ /* 0x000fe200078e00ff */
[----:B------:R-:W-:Y:S01]  /*ad30*/  SHF.R.S32.HI R6, RZ, 0x1f, R177 ;  /* 0x0000001fff067819 */ /* 0x000fe200000114b1 */
[----:B------:R-:W-:Y:S01]  /*ad40*/  IMAD R209, R187, 0x20, R205 ;  /* 0x00000020bbd17824 */ /* 0x000fe200078e02cd */
[----:B------:R-:W-:Y:S01]  /*ad50*/  SHF.L.U64.HI R14, R186, 0x1, R7 ;  /* 0x00000001ba0e7819 */ /* 0x000fe20000010207 */
[----:B------:R-:W-:Y:S01]  /*ad60*/  IMAD.MOV.U32 R174, RZ, RZ, RZ ;  /* 0x000000ffffae7224 */ /* 0x000fe200078e00ff */
[----:B------:R-:W-:Y:S01]  /*ad70*/  ISETP.NE.AND P5, PT, R214, 0x1, PT ;  /* 0x00000001d600780c */ /* 0x000fe20003fa5270 */
[----:B------:R-:W-:Y:S01]  /*ad80*/  IMAD.SHL.U32 R18, R185, 0x2, RZ ;  /* 0x00000002b9127824 */ /* 0x000fe200078e00ff */
[C---:B------:R-:W-:Y:S01]  /*ad90*/  IADD3 R2, R209.reuse, R150, R193 ;  /* 0x00000096d1027210 */ /* 0x040fe20007ffe0c1 */
[----:B------:R-:W-:Y:S01]  /*ada0*/  IMAD.SHL.U32 R17, R186, 0x2, RZ ;  /* 0x00000002ba117824 */ /* 0x000fe200078e00ff */
[----:B------:R-:W-:Y:S01]  /*adb0*/  ISETP.GT.AND P4, PT, R209, 0x3f, PT ;  /* 0x0000003fd100780c */ /* 0x000fe20003f84270 */
[C---:B------:R-:W-:Y:S01]  /*adc0*/  IMAD.SHL.U32 R16, R177.reuse, 0x2, RZ ;  /* 0x00000002b1107824 */ /* 0x040fe200078e00ff */
[----:B------:R-:W-:Y:S02]  /*add0*/  IADD3 R2, R2, -0x80, RZ ;  /* 0xffffff8002027810 */ /* 0x000fe40007ffe0ff */
[----:B------:R-:W-:Y:S02]  /*ade0*/  SHF.R.S32.HI R209, RZ, 0x1f, R185 ;  /* 0x0000001fffd17819 */ /* 0x000fe400000114b9 */
[----:B------:R-:W-:Y:S01]  /*adf0*/  SHF.L.U64.HI R13, R177, 0x1, R6 ;  /* 0x00000001b10d7819 */ /* 0x000fe20000010206 */
[----:B------:R-:W-:Y:S01]  /*ae00*/  IMAD.MOV.U32 R0, RZ, RZ, R2 ;  /* 0x000000ffff007224 */ /* 0x000fe200078e0002 */
[----:B------:R-:W-:Y:S01]  /*ae10*/  SHF.L.U64.HI R15, R185, 0x1, R209 ;  /* 0x00000001b90f7819 */ /* 0x000fe200000102d1 */
        /* <DEDUP_REMOVED lines=24> */
.L_x_2205:
[----:B------:R-:W-:-:S05]  /*afa0*/  BRA.DIV ~URZ, `(.L_x_2089) ;  /* 0x0000d7427f007947 */ /* 0x000fca000b800000 */
[----:B------:R-:W3:Y:S01]  /*afb0*/  SHFL.IDX PT, R0, R12, RZ, 0x181f ;  /* 0x00181fff0c007589 */ /* 0x000ee200000e0000 */
[----:B------:R-:W-:Y:S02]  /*afc0*/  ISETP.GE.AND P4, PT, R177, c[0x0][0x1d4], PT ;  /* 0x00007500b1007a0c */ /* 0x000fe40003f86270 */
[----:B------:R-:W-:Y:S02]  /*afd0*/  ISETP.GE.AND P3, PT, R186, c[0x0][0x1d4], PT ;  /* 0x00007500ba007a0c */ /* 0x000fe40003f66270 */
[----:B------:R-:W-:Y:S02]  /*afe0*/  SEL R10, RZ, 0x10, P4 ;  /* 0x00000010ff0a7807 */ /* 0x000fe40002000000 */
[----:B---3--:R-:W-:Y:S05]  /*aff0*/  IADD3 R8, P0, R0, R16, RZ ;  /* 0x0000001000087210 */ /* 0x008fea0007f1e0ff */
[----:B--2---:R-:W-:Y:S01]  /*b000*/  IMAD.X R9, R4, 0x1, R13, P0 ;  /* 0x0000000104097824 */ /* 0x004fe200000e060d */
[----:B------:R-:W-:Y:S05]  /*b010*/  IADD3 R6, P0, R0, R17, RZ ;  /* 0x0000001100067210 */ /* 0x000fea0007f1e0ff */
[----:B------:R-:W-:Y:S01]  /*b020*/  IMAD.X R7, R4, 0x1, R14, P0 ;  /* 0x0000000104077824 */ /* 0x000fe200000e060e */
[----:B------:R-:W-:Y:S01]  /*b030*/  IADD3 R2, P0, R0, R18, RZ ;  /* 0x0000001200027210 */ /* 0x000fe20007f1e0ff */
[----:B------:R-:W-:Y:S04]  /*b040*/  IMAD R0, R178, 0x6000, R207 ;  /* 0x00006000b2007824 */ /* 0x000fe800078e02cf */
[----:B------:R-:W-:Y:S01]  /*b050*/  IMAD.X R3, R4, 0x1, R15, P0 ;  /* 0x0000000104037824 */ /* 0x000fe200000e060f */
[----:B------:R-:W-:Y:S01]  /*b060*/  @!PT LDS RZ, [RZ] ;  /* 0x00000000fffff984 */ /* 0x000fe20000000800 */
[----:B------:R-:W-:Y:S01]  /*b070*/  @!PT LDS RZ, [RZ] ;  /* 0x00000000fffff984 */ /* 0x000fe20000000800 */
[----:B------:R2:W-:Y:S01]  /*b080*/  LDGSTS.E.BYPASS.LTC128B.128 [R0], [R8.64], !P4 ;  /* 0x0000000008007fae */ /* 0x0005e2000e101d46 */
[----:B------:R-:W-:Y:S03]  /*b090*/  ISETP.GE.AND P0, PT, R185, c[0x0][0x1d4], PT ;  /* 0x00007500b9007a0c */ /* 0x000fe60003f06270 */
[----:B------:R2:W-:Y:S01]  /*b0a0*/  LDGSTS.E.BYPASS.LTC128B.128 [R0+0x2000], [R6.64], !P3 ;  /* 0x0200000006007fae */ /* 0x0005e2000d901d46 */
[----:B------:R-:W-:Y:S03]  /*b0b0*/  SEL R11, RZ, 0x10, P0 ;  /* 0x00000010ff0b7807 */ /* 0x000fe60000000000 */
[----:B------:R3:W4:Y:S06]  /*b0c0*/  SHFL.IDX PT, R4, R5, 0x1, 0x181f ;  /* 0x00381f0005047f89 */ /* 0x00072c00000e0000 */
[----:B------:R5:W-:Y:S01]  /*b0d0*/  LDGSTS.E.BYPASS.LTC128B.128 [R0+0x4000], [R2.64], !P0 ;  /* 0x0400000002007fae */ /* 0x000be2000c101d46 */
[----:B-1-3--:R-:W-:Y:S03]  /*b0e0*/  SEL R5, RZ, 0x10, P3 ;  /* 0x00000010ff057807 */ /* 0x00afe60001800000 */
[----:B-----5:R2:W1:Y:S04]  /*b0f0*/  SHFL.IDX PT, R2, R12, 0x1, 0x181f ;  /* 0x00381f000c027f89 */ /* 0x02046800000e0000 */
.L_x_2206:
[C---:B----4-:R-:W-:Y:S04]  /*b100*/  IADD3 R3, -R10.reuse, 0x10, RZ ;  /* 0x000000100a037810 */ /* 0x050fe80007ffe1ff */
[----:B------:R-:W-:Y:S04]  /*b110*/  LOP3.LUT R3, R3, 0xf, RZ, 0xc0, !PT ;  /* 0x0000000f03037812 */ /* 0x000fe800078ec0ff */
[----:B-12---:R-:W-:Y:S02]  /*b120*/  IADD3 R8, P3, P0, R3, R2, R16 ;  /* 0x0000000203087210 */ /* 0x006fe4000787e010 */
[----:B------:R-:W-:Y:S02]  /*b130*/  IADD3 R3, -R5, 0x10, RZ ;  /* 0x0000001005037810 */ /* 0x000fe40007ffe1ff */
[----:B------:R-:W-:Y:S02]  /*b140*/  IADD3.X R9, RZ, R4, R13, P3, P0 ;  /* 0x00000004ff097210 */ /* 0x000fe40001fe040d */
[----:B------:R-:W-:Y:S04]  /*b150*/  LOP3.LUT R3, R3, 0xf, RZ, 0xc0, !PT ;  /* 0x0000000f03037812 */ /* 0x000fe800078ec0ff */
[----:B------:R-:W-:Y:S02]  /*b160*/  IADD3 R6, P3, P0, R3, R2, R17 ;  /* 0x0000000203067210 */ /* 0x000fe4000787e011 */
[----:B------:R-:W-:Y:S02]  /*b170*/  IADD3 R3, -R11, 0x10, RZ ;  /* 0x000000100b037810 */ /* 0x000fe40007ffe1ff */
[----:B------:R-:W-:Y:S02]  /*b180*/  IADD3.X R7, RZ, R4, R14, P3, P0 ;  /* 0x00000004ff077210 */ /* 0x000fe40001fe040e */
        /* <DEDUP_REMOVED lines=9> */
[----:B------:R-:W-:Y:S11]  /*b220*/  ISETP.NE.U32.AND P0, PT, R5, RZ, PT ;  /* 0x000000ff0500720c */ /* 0x000ff60003f05070 */
[----:B------:R-:W-:Y:S02]  /*b230*/  @!UPT UIADD3 URZ, URZ, URZ, URZ ;  /* 0x0000003f3f3ff290 */ /* 0x000fe4000fffe03f */
[----:B------:R1:W-:Y:S01]  /*b240*/  LDGSTS.E.BYPASS.LTC128B.128.ZFILL [R0+0x3000], [R6.64], P0 ;  /* 0x0300000006007fae */ /* 0x0003e20008141d46 */
[----:B------:R-:W-:Y:S11]  /*b250*/  ISETP.NE.U32.AND P0, PT, R11, RZ, PT ;  /* 0x000000ff0b00720c */ /* 0x000ff60003f05070 */
[----:B------:R-:W-:Y:S02]  /*b260*/  @!UPT UIADD3 URZ, URZ, URZ, URZ ;  /* 0x0000003f3f3ff290 */ /* 0x000fe4000fffe03f */
[----:B------:R1:W-:Y:S02]  /*b270*/  LDGSTS.E.BYPASS.LTC128B.128.ZFILL [R0+0x5000], [R2.64], P0 ;  /* 0x0500000002007fae */ /* 0x0003e40008141d46 */
.L_x_2087:
[----:B------:R-:W-:Y:S05]  /*b280*/  BSYNC B0 ;  /* 0x0000000000007941 */ /* 0x000fea0003800000 */
.L_x_2086:
[C---:B-1----:R-:W-:Y:S01]  /*b290*/  IADD3 R0, R163.reuse, 0x1, RZ ;  /* 0x00000001a3007810 */ /* 0x042fe20007ffe0ff */
[----:B------:R-:W0:Y:S01]  /*b2a0*/  LDGDEPBAR ;  /* 0x00000000000079af */ /* 0x000e220000000000 */
[----:B------:R-:W-:Y:S01]  /*b2b0*/  ISETP.GE.AND P0, PT, R163, 0x1, PT ;  /* 0x00000001a300780c */ /* 0x000fe20003f06270 */
[----:B------:R-:W-:Y:S01]  /*b2c0*/  IMAD.MOV.U32 R103, RZ, RZ, R100 ;  /* 0x000000ffff677224 */ /* 0x000fe200078e0064 */
[----:B------:R-:W-:Y:S01]  /*b2d0*/  IADD3 R173, R176, -0x1, RZ ;  /* 0xffffffffb0ad7810 */ /* 0x000fe20007ffe0ff */
[----:B------:R-:W-:Y:S01]  /*b2e0*/  IMAD.MOV.U32 R102, RZ, RZ, R101 ;  /* 0x000000ffff667224 */ /* 0x000fe200078e0065 */
[----:B------:R-:W-:Y:S02]  /*b2f0*/  SEL R163, R0, RZ, !P0 ;  /* 0x000000ff00a37207 */ /* 0x000fe40004000000 */
[----:B------:R-:W-:Y:S01]  /*b300*/  ISETP.GT.AND P0, PT, R176, R192, PT ;  /* 0x000000c0b000720c */ /* 0x000fe20003f04270 */
[----:B------:R-:W-:Y:S11]  /*b310*/  IMAD.MOV.U32 R176, RZ, RZ, R173 ;  /* 0x000000ffffb07224 */ /* 0x000ff600078e00ad */
[----:B------:R-:W-:Y:S01]  /*b320*/  @!UPT UIADD3 URZ, URZ, URZ, URZ ;  /* 0x0000003f3f3ff290 */ /* 0x000fe2000fffe03f */
[----:B------:R-:W-:-:S05]  /*b330*/  @P0 BRA `(.L_x_2090) ;  /* 0xffffc20000000947 */ /* 0x000fca000383ffff */
.L_x_2073:
        /* <DEDUP_REMOVED lines=21> */
.L_x_2093:
[----:B------:R-:W-:-:S04]  /*b490*/  MOV R3, c[0x0][0x32c] ;  /* 0x0000cb0000037a02 */ /* 0x000fc80000000f00 */
[----:B------:R-:W-:-:S13]  /*b4a0*/  ISETP.NE.AND P0, PT, R3, 0x1, PT ;  /* 0x000000010300780c */ /* 0x000fda0003f05270 */
[----:B------:R-:W-:-:S05]  /*b4b0*/  @P0 IMAD.HI.U32 R3, R0, c[0x0][0x330], RZ ;  /* 0x0000cc0000030a27 */ /* 0x000fca00078e00ff */
[----:B------:R-:W-:Y:S02]  /*b4c0*/  @P0 SHF.R.U32.HI R0, RZ, c[0x0][0x334], R3 ;  /* 0x0000cd00ff000a19 */ /* 0x000fe40000011603 */
.L_x_2094:
[----:B------:R-:W-:Y:S05]  /*b4d0*/  BSYNC B0 ;  /* 0x0000000000007941 */ /* 0x000fea0003800000 */
.L_x_2092:
[----:B------:R-:W-:-:S05]  /*b4e0*/  IMAD R0, R0, c[0x0][0x32c], RZ ;  /* 0x0000cb0000007a24 */ /* 0x000fca00078e02ff */
[----:B------:R-:W-:-:S04]  /*b4f0*/  IMNMX R2, R2, R0, !PT ;  /* 0x0000000002027217 */ /* 0x000fc80007800200 */
.L_x_2091:
[----:B------:R-:W-:Y:S01]  /*b500*/  IADD3 R2, R2, 0x3f, RZ ;  /* 0x0000003f02027810 */ /* 0x000fe20007ffe0ff */
[----:B------:R-:W-:Y:S02]  /*b510*/  IMAD.MOV.U32 R209, RZ, RZ, 0x1f ;  /* 0x0000001fffd17424 */ /* 0x000fe400078e00ff */
[----:B------:R-:W-:Y:S01]  /*b520*/  IMAD.MOV.U32 R192, RZ, RZ, -0x1 ;  /* 0xffffffffffc07424 */ /* 0x000fe200078e00ff */
        /* <DEDUP_REMOVED lines=8> */
.L_x_2105:
[----:B------:R-:W-:Y:S04]  /*b5b0*/  DEPBAR.LE SB0, 0x2 ;  /* 0x000080800000791a */ /* 0x000fe80000000000 */
[----:B------:R-:W-:Y:S01]  /*b5c0*/  WARPSYNC 0xffffffff ;  /* 0xffffffff00007948 */ /* 0x000fe20003800000 */
[----:B------:R-:W-:Y:S01]  /*b5d0*/  BAR.SYNC.DEFER_BLOCKING 0x0 ;  /* 0x0000000000007b1d */ /* 0x000fe20000010000 */
[----:B------:R-:W-:Y:S01]  /*b5e0*/  IMAD R162, R163, 0x6000, RZ ;  /* 0x00006000a3a27824 */ /* 0x000fe200078e02ff */
[----:B------:R-:W-:Y:S01]  /*b5f0*/  LOP3.LUT P2, RZ, R187, 0x2, RZ, 0xc0, !PT ;  /* 0x00000002bbff7812 */ /* 0x000fe2000784c0ff */
[----:B------:R-:W-:Y:S01]  /*b600*/  IMAD.MOV.U32 R2, RZ, RZ, 0x20 ;  /* 0x00000020ff027424 */ /* 0x000fe200078e00ff */
[----:B------:R-:W-:Y:S02]  /*b610*/  ISETP.GE.AND P0, PT, R188, R173, PT ;  /* 0x000000adbc00720c */ /* 0x000fe40003f06270 */
[----:B------:R-:W-:Y:S02]  /*b620*/  IADD3 R100, R170, R162, RZ ;  /* 0x000000a2aa647210 */ /* 0x000fe40007ffe0ff */
[----:B------:R-:W-:Y:S05]  /*b630*/  SEL R160, R2, 0xffffffe0, !P2 ;  /* 0xffffffe002a07807 */ /* 0x000fea0005000000 */
[----:B------:R-:W-:Y:S01]  /*b640*/  IMAD.IADD R103, R160, 0x1, R100 ;  /* 0x00000001a0677824 */ /* 0x000fe200078e0264 */
        /* <DEDUP_REMOVED lines=36> */
.L_x_2207:
        /* <DEDUP_REMOVED lines=22> */
.L_x_2208:
[C---:B--2---:R-:W-:Y:S02]  /*b9f0*/  IADD3 R3, -R6.reuse, 0x10, RZ ;  /* 0x0000001006037810 */ /* 0x044fe40007ffe1ff */
[----:B------:R-:W-:Y:S02]  /*ba00*/  ISETP.NE.U32.AND P3, PT, R6, RZ, PT ;  /* 0x000000ff0600720c */ /* 0x000fe40003f65070 */
[----:B------:R-:W-:Y:S04]  /*ba10*/  LOP3.LUT R3, R3, 0xf, RZ, 0xc0, !PT ;  /* 0x0000000f03037812 */ /* 0x000fe800078ec0ff */
[-C--:B---34-:R-:W-:Y:S02]  /*ba20*/  IADD3 R12, P1, P0, R3, R2.reuse, R23 ;  /* 0x00000002030c7210 */ /* 0x098fe4000783e017 */
        /* <DEDUP_REMOVED lines=17> */
.L_x_2097:
[----:B------:R-:W-:Y:S05]  /*bb40*/  BSYNC B0 ;  /* 0x0000000000007941 */ /* 0x000fea0003800000 */
.L_x_2096:
[----:B------:R-:W0:Y:S01]  /*bb50*/  LDGDEPBAR ;  /* 0x00000000000079af */ /* 0x000e220000000000 */
[----:B------:R-:W-:Y:S01]  /*bb60*/  WARPSYNC 0xffffffff ;  /* 0xffffffff00007948 */ /* 0x000fe20003800000 */
[C---:B--23--:R-:W-:Y:S01]  /*bb70*/  HMMA.16816.F32.BF16 R4, R32.reuse, R8, RZ ;  /* 0x000000082004723c */ /* 0x04cfe200000418ff */
[----:B------:R-:W-:Y:S02]  /*bb80*/  IMAD.MOV.U32 R2, RZ, RZ, 0x40 ;  /* 0x00000040ff027424 */ /* 0x000fe400078e00ff */
[----:B------:R-:W-:Y:S01]  /*bb90*/  LOP3.LUT P1, RZ, R187, 0x4, RZ, 0xc0, !PT ;  /* 0x00000004bbff7812 */ /* 0x000fe2000782c0ff */
[----:B------:R-:W-:Y:S01]  /*bba0*/  IMAD.IADD R3, R170, 0x1, R162 ;  /* 0x00000001aa037824 */ /* 0x000fe200078e02a2 */
[----:B------:R-:W-:Y:S02]  /*bbb0*/  ISETP.GE.AND P0, PT, R178, 0x1, PT ;  /* 0x00000001b200780c */ /* 0x000fe40003f06270 */
[----:B------:R-:W-:Y:S01]  /*bbc0*/  SEL R161, R2, 0xffffffc0, !P1 ;  /* 0xffffffc002a17807 */ /* 0x000fe20004800000 */
[C---:B------:R-:W-:Y:S01]  /*bbd0*/  HMMA.16816.F32.BF16 R8, R32.reuse, R10, RZ ;  /* 0x0000000a2008723c */ /* 0x040fe200000418ff */
[C---:B------:R-:W-:Y:S03]  /*bbe0*/  IMAD.IADD R2, R160.reuse, 0x1, R3 ;  /* 0x00000001a0027824 */ /* 0x040fe600078e0203 */
[C---:B------:R-:W-:Y:S01]  /*bbf0*/  IMAD.IADD R101, R161.reuse, 0x1, R100 ;  /* 0x00000001a1657824 */ /* 0x040fe200078e0264 */
[----:B------:R-:W-:Y:S03]  /*bc00*/  IADD3 R3, R160, R3, R161 ;  /* 0x00000003a0037210 */ /* 0x000fe60007ffe0a1 */
        /* <DEDUP_REMOVED lines=19> */
[----:B------:R-:W2:Y:S07]  /*bd40*/  LDSM.16.M88.4 R140, [R101+0x800] ;  /* 0x00080000658c783b */ /* 0x000eae0000000200 */
        /* <DEDUP_REMOVED lines=67> */
[----:B------:R-:W-:Y:S07]  /*c180*/  LDSM.16.M88.4 R144, [R164+0x8000] ;  /* 0x00800000a490783b */ /* 0x000fee0000000200 */
[C---:B--2---:R-:W-:Y:S08]  /*c190*/  HMMA.16816.F32.BF16 R12, R136.reuse, R140, R12 ;  /* 0x0000008c880c723c */ /* 0x044ff0000004180c */
        /* <DEDUP_REMOVED lines=69> */
[----:B------:R-:W-:Y:S02]  /*c5f0*/  FMUL.FTZ R4, R18, c[0x0][0x320] ;  /* 0x0000c80012047a20 */ /* 0x000fe40000410000 */
[----:B---3--:R-:W-:Y:S02]  /*c600*/  FMUL.FTZ R2, R10, c[0x0][0x320] ;  /* 0x0000c8000a027a20 */ /* 0x008fe40000410000 */
[----:B------:R1:W3:Y:S05]  /*c610*/  LDSM.16.M88.4 R8, [R3+0x5800] ;  /* 0x005800000308783b */ /* 0x0002ea0000000200 */
[----:B------:R5:W2:Y:S10]  /*c620*/  MUFU.TANH R153, R2 ;  /* 0x0000000200997308 */ /* 0x000ab40000002400 */
[----:B------:R-:W-:Y:S01]  /*c630*/  MUFU.TANH R141, R4 ;  /* 0x00000004008d7308 */ /* 0x000fe20000002400 */
[----:B-1----:R-:W-:Y:S02]  /*c640*/  FMUL.FTZ R3, R25, c[0x0][0x320] ;  /* 0x0000c80019037a20 */ /* 0x002fe40000410000 */
[----:B-----5:R-:W-:Y:S02]  /*c650*/  FMUL.FTZ R2, R12, c[0x0][0x320] ;  /* 0x0000c8000c027a20 */ /* 0x020fe40000410000 */
[----:B------:R-:W-:Y:S05]  /*c660*/  FMUL.FTZ R12, R16, c[0x0][0x320] ;  /* 0x0000c800100c7a20 */ /* 0x000fea0000410000 */
[----:B------:R1:W-:Y:S01]  /*c670*/  MUFU.TANH R139, R2 ;  /* 0x00000002008b7308 */ /* 0x0003e20000002400 */
[C---:B---3--:R-:W-:Y:S09]  /*c680*/  HMMA.16816.F32.BF16 R28, R148.reuse, R8, R28 ;  /* 0x00000008941c723c */ /* 0x048ff2000004181c */
[----:B------:R-:W-:Y:S01]  /*c690*/  MUFU.TANH R136, R12 ;  /* 0x0000000c00887308 */ /* 0x000fe20000002400 */
[----:B------:R-:W-:Y:S03]  /*c6a0*/  HMMA.16816.F32.BF16 R32, R148, R10, R32 ;  /* 0x0000000a9420723c */ /* 0x000fe60000041820 */
[----:B-1----:R-:W-:Y:S06]  /*c6b0*/  FMUL.FTZ R2, R14, c[0x0][0x320] ;  /* 0x0000c8000e027a20 */ /* 0x002fec0000410000 */
[----:B------:R2:W-:Y:S05]  /*c6c0*/  MUFU.TANH R14, R3 ;  /* 0x00000003000e7308 */ /* 0x0005ea0000002400 */
[----:B------:R-:W-:Y:S05]  /*c6d0*/  FMUL.FTZ R4, R31, c[0x0][0x320] ;  /* 0x0000c8001f047a20 */ /* 0x000fea0000410000 */
[----:B------:R1:W3:Y:S05]  /*c6e0*/  MUFU.TANH R145, R2 ;  /* 0x0000000200917308 */ /* 0x0002ea0000002400 */
[----:B------:R-:W-:Y:S02]  /*c6f0*/  FMUL.FTZ R7, R32, c[0x0][0x320] ;  /* 0x0000c80020077a20 */ /* 0x000fe40000410000 */
[----:B------:R-:W-:Y:S03]  /*c700*/  FMUL.FTZ R6, R33, c[0x0][0x320] ;  /* 0x0000c80021067a20 */ /* 0x000fe60000410000 */
[----:B------:R5:W-:Y:S01]  /*c710*/  MUFU.TANH R12, R4 ;  /* 0x00000004000c7308 */ /* 0x000be20000002400 */
[----:B--2---:R-:W-:Y:S04]  /*c720*/  FMNMX.FTZ R3, R154, R102, !PT ;  /* 0x000000669a037209 */ /* 0x004fe80007810000 */
[----:B----4-:R-:W-:Y:S05]  /*c730*/  FMNMX.FTZ R3, R155, R3, !PT ;  /* 0x000000039b037209 */ /* 0x010fea0007810000 */
[----:B------:R-:W-:Y:S01]  /*c740*/  MUFU.TANH R7, R7 ;  /* 0x0000000700077308 */ /* 0x000fe20000002400 */
[----:B------:R-:W-:Y:S01]  /*c750*/  FMNMX.FTZ R3, R153, R3, !PT ;  /* 0x0000000399037209 */ /* 0x000fe20007810000 */
[----:B-1----:R-:W-:Y:S03]  /*c760*/  FMUL.FTZ R2, R13, c[0x0][0x320] ;  /* 0x0000c8000d027a20 */ /* 0x002fe60000410000 */
[----:B------:R-:W-:Y:S05]  /*c770*/  FMNMX.FTZ R3, R152, R3, !PT ;  /* 0x0000000398037209 */ /* 0x000fea0007810000 */
[----:B------:R1:W-:Y:S01]  /*c780*/  MUFU.TANH R138, R2 ;  /* 0x00000002008a7308 */ /* 0x0003e20000002400 */
[----:B---3--:R-:W-:Y:S01]  /*c790*/  FMNMX.FTZ R3, R145, R3, !PT ;  /* 0x0000000391037209 */ /* 0x008fe20007810000 */
[----:B-----5:R-:W-:Y:S08]  /*c7a0*/  FMUL.FTZ R4, R34, c[0x0][0x320] ;  /* 0x0000c80022047a20 */ /* 0x020ff00000410000 */
[----:B------:R2:W-:Y:S10]  /*c7b0*/  MUFU.TANH R11, R4 ;  /* 0x00000004000b7308 */ /* 0x0005f40000002400 */
[----:B------:R-:W-:Y:S01]  /*c7c0*/  MUFU.TANH R6, R6 ;  /* 0x0000000600067308 */ /* 0x000fe20000002400 */
[----:B-1----:R-:W-:Y:S09]  /*c7d0*/  FMUL.FTZ R2, R15, c[0x0][0x320] ;  /* 0x0000c8000f027a20 */ /* 0x002ff20000410000 */
[----:B------:R1:W3:Y:S01]  /*c7e0*/  MUFU.TANH R144, R2 ;  /* 0x0000000200907308 */ /* 0x0002e20000002400 */
[----:B--2---:R-:W-:Y:S09]  /*c7f0*/  FMUL.FTZ R4, R35, c[0x0][0x320] ;  /* 0x0000c80023047a20 */ /* 0x004ff20000410000 */
[----:B------:R2:W-:Y:S01]  /*c800*/  MUFU.TANH R9, R4 ;  /* 0x0000000400097308 */ /* 0x0005e20000002400 */
[----:B-1----:R-:W-:Y:S01]  /*c810*/  FMUL.FTZ R2, R19, c[0x0][0x320] ;  /* 0x0000c80013027a20 */ /* 0x002fe20000410000 */
[----:B---3--:R-:W-:Y:S08]  /*c820*/  FMNMX.FTZ R3, R144, R3, !PT ;  /* 0x0000000390037209 */ /* 0x008ff00007810000 */
[----:B------:R1:W3:Y:S01]  /*c830*/  MUFU.TANH R140, R2 ;  /* 0x00000002008c7308 */ /* 0x0002e20000002400 */
[----:B------:R-:W-:Y:S02]  /*c840*/  FMNMX.FTZ R3, R141, R3, !PT ;  /* 0x000000038d037209 */ /* 0x000fe40007810000 */
[----:B--2---:R-:W-:Y:S04]  /*c850*/  IADD3 R4, R178, 0x1, RZ ;  /* 0x00000001b2047810 */ /* 0x004fe80007ffe0ff */
[----:B------:R-:W-:Y:S01]  /*c860*/  SEL R178, R4, RZ, !P0 ;  /* 0x000000ff04b27207 */ /* 0x000fe20004000000 */
[----:B-1----:R-:W-:Y:S01]  /*c870*/  FMUL.FTZ R2, R20, c[0x0][0x320] ;  /* 0x0000c80014027a20 */ /* 0x002fe20000410000 */
[----:B---3--:R-:W-:Y:S03]  /*c880*/  FMNMX.FTZ R3, R140, R3, !PT ;  /* 0x000000038c037209 */ /* 0x008fe60007810000 */
[----:B------:R1:W-:Y:S02]  /*c890*/  MUFU.TANH R20, R2 ;  /* 0x0000000200147308 */ /* 0x0003e40000002400 */
[----:B-1----:R-:W-:Y:S08]  /*c8a0*/  FMUL.FTZ R2, R22, c[0x0][0x320] ;  /* 0x0000c80016027a20 */ /* 0x002ff00000410000 */
[----:B------:R1:W2:Y:S02]  /*c8b0*/  MUFU.TANH R137, R2 ;  /* 0x0000000200897308 */ /* 0x0002a40000002400 */
[----:B-1----:R-:W-:Y:S01]  /*c8c0*/  FMUL.FTZ R2, R21, c[0x0][0x320] ;  /* 0x0000c80015027a20 */ /* 0x002fe20000410000 */
[----:B--2---:R-:W-:Y:S07]  /*c8d0*/  FMNMX.FTZ R3, R137, R3, !PT ;  /* 0x0000000389037209 */ /* 0x004fee0007810000 */
[----:B------:R1:W-:Y:S02]  /*c8e0*/  MUFU.TANH R17, R2 ;  /* 0x0000000200117308 */ /* 0x0003e40000002400 */
[----:B-1----:R-:W-:Y:S08]  /*c8f0*/  FMUL.FTZ R2, R23, c[0x0][0x320] ;  /* 0x0000c80017027a20 */ /* 0x002ff00000410000 */
[----:B------:R1:W2:Y:S02]  /*c900*/  MUFU.TANH R103, R2 ;  /* 0x0000000200677308 */ /* 0x0002a40000002400 */
[----:B-1----:R-:W-:Y:S01]  /*c910*/  FMUL.FTZ R2, R24, c[0x0][0x320] ;  /* 0x0000c80018027a20 */ /* 0x002fe20000410000 */
[----:B--2---:R-:W-:Y:S07]  /*c920*/  FMNMX.FTZ R3, R103, R3, !PT ;  /* 0x0000000367037209 */ /* 0x004fee0007810000 */
[----:B------:R1:W-:Y:S02]  /*c930*/  MUFU.TANH R15, R2 ;  /* 0x00000002000f7308 */ /* 0x0003e40000002400 */
[----:B-1----:R-:W-:Y:S08]  /*c940*/  FMUL.FTZ R2, R26, c[0x0][0x320] ;  /* 0x0000c8001a027a20 */ /* 0x002ff00000410000 */
[----:B------:R-:W1:Y:S02]  /*c950*/  MUFU.TANH R22, R2 ;  /* 0x0000000200167308 */ /* 0x000e640000002400 */
[----:B-1----:R-:W-:Y:S01]  /*c960*/  FMNMX.FTZ R3, R22, R3, !PT ;  /* 0x0000000316037209 */ /* 0x002fe20007810000 */
[----:B------:R-:W-:Y:S07]  /*c970*/  FMUL.FTZ R2, R27, c[0x0][0x320] ;  /* 0x0000c8001b027a20 */ /* 0x000fee0000410000 */
[----:B------:R-:W1:Y:S02]  /*c980*/  MUFU.TANH R18, R2 ;  /* 0x0000000200127308 */ /* 0x000e640000002400 */
[----:B-1----:R-:W-:Y:S01]  /*c990*/  FMNMX.FTZ R3, R18, R3, !PT ;  /* 0x0000000312037209 */ /* 0x002fe20007810000 */
[----:B------:R-:W-:Y:S07]  /*c9a0*/  FMUL.FTZ R2, R28, c[0x0][0x320] ;  /* 0x0000c8001c027a20 */ /* 0x000fee0000410000 */
        /* <DEDUP_REMOVED lines=27> */
.L_x_2209:
        /* <DEDUP_REMOVED lines=42> */
[----:B------:R-:W3:Y:S01]  /*ce00*/  MUFU.EX2 R14, R23 ;  /* 0x00000017000e7308 */ /* 0x000ee20000000800 */
[C---:B------:R-:W-:Y:S02]  /*ce10*/  FMUL.FTZ R40, R2.reuse, R40 ;  /* 0x0000002802287220 */ /* 0x040fe40000410000 */
[C---:B------:R-:W-:Y:S01]  /*ce20*/  FMUL.FTZ R41, R2.reuse, R41 ;  /* 0x0000002902297220 */ /* 0x040fe20000410000 */
[C---:B-1----:R-:W-:Y:S01]  /*ce30*/  F2FP.BF16.PACK_AB R136, R3.reuse, R6 ;  /* 0x000000060388723e */ /* 0x042fe200000010ff */
[----:B------:R-:W-:Y:S02]  /*ce40*/  FADD.FTZ R8, R3, R0 ;  /* 0x0000000003087221 */ /* 0x000fe40000010000 */
[----:B------:R-:W1:Y:S01]  /*ce50*/  SHFL.BFLY PT, R0, R5, 0x2, 0x1f ;  /* 0x0c401f0005007f89 */ /* 0x000e6200000e0000 */
[C---:B------:R-:W-:Y:S02]  /*ce60*/  FMUL.FTZ R44, R2.reuse, R44 ;  /* 0x0000002c022c7220 */ /* 0x040fe40000410000 */
[C---:B------:R-:W-:Y:S01]  /*ce70*/  FMUL.FTZ R45, R2.reuse, R45 ;  /* 0x0000002d022d7220 */ /* 0x040fe20000410000 */
[----:B------:R-:W4:Y:S01]  /*ce80*/  MUFU.EX2 R19, R19 ;  /* 0x0000001300137308 */ /* 0x000f220000000800 */
[C---:B------:R-:W-:Y:S02]  /*ce90*/  FMUL.FTZ R48, R2.reuse, R48 ;  /* 0x0000003002307220 */ /* 0x040fe40000410000 */
[C---:B--2---:R-:W-:Y:S02]  /*cea0*/  FMUL.FTZ R21, R2.reuse, R117 ;  /* 0x0000007502157220 */ /* 0x044fe40000410000 */
[C---:B------:R-:W-:Y:S02]  /*ceb0*/  FMUL.FTZ R49, R2.reuse, R49 ;  /* 0x0000003102317220 */ /* 0x040fe40000410000 */
[C---:B------:R-:W-:Y:S02]  /*cec0*/  FMUL.FTZ R52, R2.reuse, R52 ;  /* 0x0000003402347220 */ /* 0x040fe40000410000 */
[C---:B------:R-:W-:Y:S01]  /*ced0*/  FMUL.FTZ R53, R2.reuse, R53 ;  /* 0x0000003502357220 */ /* 0x040fe20000410000 */
[----:B------:R-:W-:Y:S01]  /*cee0*/  MUFU.EX2 R109, R149 ;  /* 0x00000095006d7308 */ /* 0x000fe20000000800 */
[C---:B------:R-:W-:Y:S02]  /*cef0*/  FMUL.FTZ R56, R2.reuse, R56 ;  /* 0x0000003802387220 */ /* 0x040fe40000410000 */
[----:B------:R-:W-:Y:S01]  /*cf00*/  FMUL.FTZ R57, R2, R57 ;  /* 0x0000003902397220 */ /* 0x000fe20000410000 */
[----:B---3--:R-:W-:Y:S01]  /*cf10*/  F2FP.BF16.PACK_AB R138, R10, R14 ;  /* 0x0000000e0a8a723e */ /* 0x008fe200000010ff */
[C---:B------:R-:W-:Y:S02]  /*cf20*/  FMUL.FTZ R60, R2.reuse, R60 ;  /* 0x0000003c023c7220 */ /* 0x040fe40000410000 */
[C---:B------:R-:W-:Y:S02]  /*cf30*/  FMUL.FTZ R61, R2.reuse, R61 ;  /* 0x0000003d023d7220 */ /* 0x040fe40000410000 */
[C---:B------:R-:W-:Y:S01]  /*cf40*/  FMUL.FTZ R64, R2.reuse, R64 ;  /* 0x0000004002407220 */ /* 0x040fe20000410000 */
[----:B-1----:R-:W-:Y:S01]  /*cf50*/  FMNMX.FTZ R0, R5, R0, !PT ;  /* 0x0000000005007209 */ /* 0x002fe20007810000 */
[C---:B------:R-:W-:Y:S01]  /*cf60*/  FMUL.FTZ R65, R2.reuse, R65 ;  /* 0x0000004102417220 */ /* 0x040fe20000410000 */
[----:B------:R-:W-:Y:S01]  /*cf70*/  MUFU.EX2 R113, R159 ;  /* 0x0000009f00717308 */ /* 0x000fe20000000800 */
[C---:B------:R-:W-:Y:S01]  /*cf80*/  FMUL.FTZ R68, R2.reuse, R68 ;  /* 0x0000004402447220 */ /* 0x040fe20000410000 */
[----:B----4-:R-:W-:Y:S01]  /*cf90*/  F2FP.BF16.PACK_AB R108, R15, R19 ;  /* 0x000000130f6c723e */ /* 0x010fe200000010ff */
[----:B------:R-:W1:Y:S01]  /*cfa0*/  SHFL.BFLY PT, R3, R0, 0x1, 0x1f ;  /* 0x0c201f0000037f89 */ /* 0x000e6200000e0000 */
        /* <DEDUP_REMOVED lines=13> */
[----:B------:R-:W-:Y:S01]  /*d080*/  FMUL.FTZ R92, R2, R92 ;  /* 0x0000005c025c7220 */ /* 0x000fe20000410000 */
[----:B-1----:R-:W-:Y:S01]  /*d090*/  FMNMX.FTZ R100, R0, R3, !PT ;  /* 0x0000000300647209 */ /* 0x002fe20007810000 */
[C---:B------:R-:W-:Y:S02]  /*d0a0*/  FMUL.FTZ R93, R2.reuse, R93 ;  /* 0x0000005d025d7220 */ /* 0x040fe40000410000 */
[----:B------:R-:W-:Y:S01]  /*d0b0*/  FMUL.FTZ R96, R2, R96 ;  /* 0x0000006002607220 */ /* 0x000fe20000410000 */
[----:B------:R-:W-:Y:S01]  /*d0c0*/  MUFU.EX2 R116, R156 ;  /* 0x0000009c00747308 */ /* 0x000fe20000000800 */
[C---:B------:R-:W-:Y:S02]  /*d0d0*/  FMUL.FTZ R3, R100.reuse, c[0x0][0x2d0] ;  /* 0x0000b40064037a20 */ /* 0x040fe40000410000 */
[----:B------:R-:W-:Y:S02]  /*d0e0*/  FADD.FTZ R0, -R100, R102 ;  /* 0x0000006664007221 */ /* 0x000fe40000010100 */
[--C-:B------:R-:W-:Y:S02]  /*d0f0*/  FFMA.FTZ R4, R154, c[0x0][0x2d0], -R3.reuse ;  /* 0x0000b4009a047a23 */ /* 0x100fe40000010803 */
[--C-:B------:R-:W-:Y:S02]  /*d100*/  FFMA.FTZ R5, R155, c[0x0][0x2d0], -R3.reuse ;  /* 0x0000b4009b057a23 */ /* 0x100fe40000010803 */
[--C-:B------:R-:W-:Y:S02]  /*d110*/  FFMA.FTZ R161, R11, c[0x0][0x2d0], -R3.reuse ;  /* 0x0000b4000ba17a23 */ /* 0x100fe40000010803 */
        /* <DEDUP_REMOVED lines=8> */
[C---:B------:R-:W-:Y:S02]  /*d1a0*/  FMUL.FTZ R9, R2.reuse, R129 ;  /* 0x0000008102097220 */ /* 0x040fe40000410000 */
[----:B------:R-:W-:Y:S02]  /*d1b0*/  FMUL.FTZ R97, R2, R97 ;  /* 0x0000006102617220 */ /* 0x000fe40000410000 */
[--C-:B------:R-:W-:Y:S02]  /*d1c0*/  FFMA.FTZ R6, R153, c[0x0][0x2d0], -R3.reuse ;  /* 0x0000b40099067a23 */ /* 0x100fe40000010803 */
[--C-:B------:R-:W-:Y:S01]  /*d1d0*/  FFMA.FTZ R153, R18, c[0x0][0x2d0], -R3.reuse ;  /* 0x0000b40012997a23 */ /* 0x100fe20000010803 */
[----:B------:R-:W3:Y:S01]  /*d1e0*/  MUFU.EX2 R0, R0 ;  /* 0x0000000000007308 */ /* 0x000ee20000000800 */
[--C-:B------:R-:W-:Y:S02]  /*d1f0*/  FFMA.FTZ R144, R144, c[0x0][0x2d0], -R3.reuse ;  /* 0x0000b40090907a23 */ /* 0x100fe40000010803 */
[--C-:B------:R-:W-:Y:S02]  /*d200*/  FFMA.FTZ R151, R137, c[0x0][0x2d0], -R3.reuse ;  /* 0x0000b40089977a23 */ /* 0x100fe40000010803 */
[----:B-1----:R-:W-:Y:S02]  /*d210*/  FMUL.FTZ R4, R2, R132 ;  /* 0x0000008402047220 */ /* 0x002fe40000410000 */
[--C-:B------:R-:W-:Y:S02]  /*d220*/  FFMA.FTZ R150, R103, c[0x0][0x2d0], -R3.reuse ;  /* 0x0000b40067967a23 */ /* 0x100fe40000010803 */
[--C-:B------:R-:W-:Y:S01]  /*d230*/  FFMA.FTZ R152, R22, c[0x0][0x2d0], -R3.reuse ;  /* 0x0000b40016987a23 */ /* 0x100fe20000010803 */
[----:B------:R-:W-:Y:S01]  /*d240*/  MUFU.EX2 R121, R145 ;  /* 0x0000009100797308 */ /* 0x000fe20000000800 */
[--C-:B------:R-:W-:Y:S02]  /*d250*/  FFMA.FTZ R154, R13, c[0x0][0x2d0], -R3.reuse ;  /* 0x0000b4000d9a7a23 */ /* 0x100fe40000010803 */
[C---:B------:R-:W-:Y:S01]  /*d260*/  FMUL.FTZ R13, R2.reuse, R125 ;  /* 0x0000007d020d7220 */ /* 0x040fe20000410000 */
[----:B--2---:R-:W-:Y:S01]  /*d270*/  F2FP.BF16.PACK_AB R137, R181, R11 ;  /* 0x0000000bb589723e */ /* 0x004fe200000010ff */
[----:B------:R-:W-:Y:S02]  /*d280*/  FMUL.FTZ R5, R2, R133 ;  /* 0x0000008502057220 */ /* 0x000fe40000410000 */
[----:B------:R-:W-:Y:S02]  /*d290*/  FFMA.FTZ R155, R12, c[0x0][0x2d0], -R3 ;  /* 0x0000b4000c9b7a23 */ /* 0x000fe40000010803 */
[----:B------:R-:W-:Y:S01]  /*d2a0*/  FMUL.FTZ R12, R2, R124 ;  /* 0x0000007c020c7220 */ /* 0x000fe20000410000 */
[----:B------:R1:W-:Y:S01]  /*d2b0*/  MUFU.EX2 R125, R6 ;  /* 0x00000006007d7308 */ /* 0x0003e20000000800 */
[----:B------:R-:W-:Y:S02]  /*d2c0*/  FADD.FTZ R3, R14, R8 ;  /* 0x000000080e037221 */ /* 0x000fe40000010000 */
[----:B------:R-:W-:Y:S01]  /*d2d0*/  FMUL.FTZ R8, R2, R128 ;  /* 0x0000008002087220 */ /* 0x000fe20000410000 */
[----:B------:R-:W-:Y:S01]  /*d2e0*/  IADD3 R2, R171, R162, RZ ;  /* 0x000000a2ab027210 */ /* 0x000fe20007ffe0ff */
[C---:B---3--:R-:W-:Y:S02]  /*d2f0*/  FMUL.FTZ R34, R0.reuse, R106 ;  /* 0x0000006a00227220 */ /* 0x048fe40000410000 */
[----:B------:R-:W-:Y:S01]  /*d300*/  FMUL.FTZ R35, R0, R107 ;  /* 0x0000006b00237220 */ /* 0x000fe20000410000 */
[----:B------:R-:W-:Y:S01]  /*d310*/  IADD3 R102, R169, R2, RZ ;  /* 0x00000002a9667210 */ /* 0x000fe20007ffe0ff */
[----:B------:R-:W2:Y:S01]  /*d320*/  LDSM.16.MT88.4 R140, [R2] ;  /* 0x00000000028c783b */ /* 0x000ea20000004200 */
[----:B------:R-:W3:Y:S01]  /*d330*/  MUFU.EX2 R128, R7 ;  /* 0x0000000700807308 */ /* 0x000ee20000000800 */
[----:B------:R-:W-:Y:S02]  /*d340*/  FADD.FTZ R3, R10, R3 ;  /* 0x000000030a037221 */ /* 0x000fe40000010000 */
[C---:B------:R-:W-:Y:S02]  /*d350*/  FMUL.FTZ R10, R0.reuse, R130 ;  /* 0x00000082000a7220 */ /* 0x040fe40000410000 */
[C---:B------:R-:W-:Y:S02]  /*d360*/  FFMA.FTZ R120, R0.reuse, R184, R11 ;  /* 0x000000b800787223 */ /* 0x040fe4000001000b */
[----:B------:R-:W4:Y:S01]  /*d370*/  LDSM.16.MT88.4 R104, [R102] ;  /* 0x000000006668783b */ /* 0x000f220000004200 */
[C---:B------:R-:W-:Y:S02]  /*d380*/  FMUL.FTZ R11, R0.reuse, R131 ;  /* 0x00000083000b7220 */ /* 0x040fe40000410000 */
[----:B------:R-:W-:Y:S01]  /*d390*/  FADD.FTZ R3, R19, R3 ;  /* 0x0000000313037221 */ /* 0x000fe20000010000 */
[----:B------:R-:W-:Y:S01]  /*d3a0*/  MUFU.EX2 R124, R144 ;  /* 0x00000090007c7308 */ /* 0x000fe20000000800 */
[C---:B------:R-:W-:Y:S02]  /*d3b0*/  FMUL.FTZ R14, R0.reuse, R126 ;  /* 0x0000007e000e7220 */ /* 0x040fe40000410000 */
[C---:B-1----:R-:W-:Y:S02]  /*d3c0*/  FMUL.FTZ R6, R0.reuse, R134 ;  /* 0x0000008600067220 */ /* 0x042fe40000410000 */
[----:B------:R-:W-:Y:S02]  /*d3d0*/  FADD.FTZ R103, R15, R3 ;  /* 0x000000030f677221 */ /* 0x000fe40000010000 */
[C---:B------:R-:W-:Y:S02]  /*d3e0*/  FMUL.FTZ R15, R0.reuse, R127 ;  /* 0x0000007f000f7220 */ /* 0x040fe40000410000 */
[C---:B------:R-:W-:Y:S01]  /*d3f0*/  FMUL.FTZ R18, R0.reuse, R122 ;  /* 0x0000007a00127220 */ /* 0x040fe20000410000 */
[----:B------:R-:W-:Y:S01]  /*d400*/  MUFU.EX2 R149, R147 ;  /* 0x0000009300957308 */ /* 0x000fe20000000800 */
[----:B------:R-:W-:Y:S01]  /*d410*/  FMUL.FTZ R19, R0, R123 ;  /* 0x0000007b00137220 */ /* 0x000fe20000410000 */
[----:B---3--:R-:W-:Y:S01]  /*d420*/  F2FP.BF16.PACK_AB R139, R128, R125 ;  /* 0x0000007d808b723e */ /* 0x008fe200000010ff */
[C---:B------:R-:W-:Y:S02]  /*d430*/  FMUL.FTZ R7, R0.reuse, R135 ;  /* 0x0000008700077220 */ /* 0x040fe40000410000 */
[C---:B------:R-:W-:Y:S02]  /*d440*/  FMUL.FTZ R26, R0.reuse, R114 ;  /* 0x00000072001a7220 */ /* 0x040fe40000410000 */
[C---:B------:R-:W-:Y:S02]  /*d450*/  FMUL.FTZ R27, R0.reuse, R115 ;  /* 0x00000073001b7220 */ /* 0x040fe40000410000 */
[----:B------:R-:W-:Y:S01]  /*d460*/  FADD.FTZ R120, R181, R120 ;  /* 0x00000078b5787221 */ /* 0x000fe20000010000 */
[----:B------:R-:W-:Y:S01]  /*d470*/  MUFU.EX2 R147, R150 ;  /* 0x0000009600937308 */ /* 0x000fe20000000800 */
[C---:B------:R-:W-:Y:S02]  /*d480*/  FMUL.FTZ R22, R0.reuse, R118 ;  /* 0x0000007600167220 */ /* 0x040fe40000410000 */
[C---:B------:R-:W-:Y:S02]  /*d490*/  FMUL.FTZ R23, R0.reuse, R119 ;  /* 0x0000007700177220 */ /* 0x040fe40000410000 */
[C---:B------:R-:W-:Y:S01]  /*d4a0*/  FMUL.FTZ R30, R0.reuse, R110 ;  /* 0x0000006e001e7220 */ /* 0x040fe20000410000 */
[C---:B--2---:R-:W-:Y:S04]  /*d4b0*/  HMMA.16816.F32.BF16 R4, R136.reuse, R140, R4 ;  /* 0x0000008c8804723c */ /* 0x044fe80000041804 */
[----:B------:R-:W-:Y:S01]  /*d4c0*/  MUFU.EX2 R110, R148 ;  /* 0x00000094006e7308 */ /* 0x000fe20000000800 */
[C---:B------:R-:W-:Y:S02]  /*d4d0*/  FMUL.FTZ R31, R0.reuse, R111 ;  /* 0x0000006f001f7220 */ /* 0x040fe40000410000 */
[C---:B------:R-:W-:Y:S01]  /*d4e0*/  FMUL.FTZ R38, R0.reuse, R38 ;  /* 0x0000002600267220 */ /* 0x040fe20000410000 */
[C---:B------:R-:W-:Y:S04]  /*d4f0*/  HMMA.16816.F32.BF16 R8, R136.reuse, R142, R8 ;  /* 0x0000008e8808723c */ /* 0x040fe80000041808 */
[C---:B------:R-:W-:Y:S02]  /*d500*/  FMUL.FTZ R39, R0.reuse, R39 ;  /* 0x0000002700277220 */ /* 0x040fe40000410000 */
[----:B------:R-:W1:Y:S01]  /*d510*/  MUFU.EX2 R148, R146 ;  /* 0x0000009200947308 */ /* 0x000e620000000800 */
[C---:B------:R-:W-:Y:S01]  /*d520*/  FMUL.FTZ R42, R0.reuse, R42 ;  /* 0x0000002a002a7220 */ /* 0x040fe20000410000 */
[C---:B----4-:R-:W-:Y:S04]  /*d530*/  HMMA.16816.F32.BF16 R12, R136.reuse, R104, R12 ;  /* 0x00000068880c723c */ /* 0x050fe8000004180c */
[C---:B------:R-:W-:Y:S02]  /*d540*/  FMUL.FTZ R43, R0.reuse, R43 ;  /* 0x0000002b002b7220 */ /* 0x040fe40000410000 */
[C---:B------:R-:W-:Y:S02]  /*d550*/  FMUL.FTZ R46, R0.reuse, R46 ;  /* 0x0000002e002e7220 */ /* 0x040fe40000410000 */
[----:B------:R-:W-:Y:S01]  /*d560*/  MUFU.EX2 R146, R151 ;  /* 0x0000009700927308 */ /* 0x000fe20000000800 */
[C---:B------:R-:W-:Y:S03]  /*d570*/  HMMA.16816.F32.BF16 R16, R136.reuse, R106, R16 ;  /* 0x0000006a8810723c */ /* 0x040fe60000041810 */
[C---:B------:R-:W-:Y:S02]  /*d580*/  FMUL.FTZ R47, R0.reuse, R47 ;  /* 0x0000002f002f7220 */ /* 0x040fe40000410000 */
[C---:B------:R-:W-:Y:S02]  /*d590*/  FMUL.FTZ R50, R0.reuse, R50 ;  /* 0x0000003200327220 */ /* 0x040fe40000410000 */
[C---:B------:R-:W-:Y:S02]  /*d5a0*/  FMUL.FTZ R51, R0.reuse, R51 ;  /* 0x0000003300337220 */ /* 0x040fe40000410000 */
[----:B------:R-:W-:Y:S03]  /*d5b0*/  MUFU.EX2 R144, R152 ;  /* 0x0000009800907308 */ /* 0x000fe60000000800 */
[C---:B------:R-:W-:Y:S01]  /*d5c0*/  FMUL.FTZ R54, R0.reuse, R54 ;  /* 0x0000003600367220 */ /* 0x040fe20000410000 */
        /* <DEDUP_REMOVED lines=28> */
[----:B------:R-:W-:Y:S01]  /*d790*/  IADD3 R0, R172, R162, RZ ;  /* 0x000000a2ac007210 */ /* 0x000fe20007ffe0ff */
[----:B------:R-:W-:Y:S01]  /*d7a0*/  FADD.FTZ R103, R109, R103 ;  /* 0x000000676d677221 */ /* 0x000fe20000010000 */
[----:B------:R-:W2:Y:S02]  /*d7b0*/  MUFU.EX2 R142, R155 ;  /* 0x0000009b008e7308 */ /* 0x000ea40000000800 */
[----:B------:R-:W-:Y:S01]  /*d7c0*/  IADD3 R3, R169, R0, RZ ;  /* 0x00000000a9037210 */ /* 0x000fe20007ffe0ff */
[----:B------:R-:W3:Y:S01]  /*d7d0*/  LDSM.16.MT88.4 R104, [R0] ;  /* 0x000000000068783b */ /* 0x000ee20000004200 */
[C---:B------:R-:W-:Y:S01]  /*d7e0*/  FADD.FTZ R103, R110.reuse, R103 ;  /* 0x000000676e677221 */ /* 0x040fe20000010000 */
[----:B------:R-:W-:Y:S02]  /*d7f0*/  F2FP.BF16.PACK_AB R110, R110, R109 ;  /* 0x0000006d6e6e723e */ /* 0x000fe400000010ff */
[----:B------:R-:W-:Y:S01]  /*d800*/  F2FP.BF16.PACK_AB R109, R124, R121 ;  /* 0x000000797c6d723e */ /* 0x000fe200000010ff */
[----:B------:R-:W-:Y:S02]  /*d810*/  FADD.FTZ R103, R113, R103 ;  /* 0x0000006771677221 */ /* 0x000fe40000010000 */
[----:B------:R-:W-:Y:S02]  /*d820*/  MUFU.EX2 R141, R161 ;  /* 0x000000a1008d7308 */ /* 0x000fe40000000800 */
[----:B------:R-:W-:Y:S04]  /*d830*/  FADD.FTZ R103, R112, R103 ;  /* 0x0000006770677221 */ /* 0x000fe80000010000 */
[----:B------:R-:W-:Y:S04]  /*d840*/  FADD.FTZ R103, R117, R103 ;  /* 0x0000006775677221 */ /* 0x000fe80000010000 */
[----:B------:R-:W-:Y:S01]  /*d850*/  FADD.FTZ R103, R116, R103 ;  /* 0x0000006774677221 */ /* 0x000fe20000010000 */
[----:B------:R-:W4:Y:S03]  /*d860*/  MUFU.EX2 R140, R180 ;  /* 0x000000b4008c7308 */ /* 0x000f260000000800 */
[----:B-1----:R-:W-:Y:S01]  /*d870*/  FADD.FTZ R103, R119, R103 ;  /* 0x0000006777677221 */ /* 0x002fe20000010000 */
[C---:B---3--:R-:W-:Y:S08]  /*d880*/  HMMA.16816.F32.BF16 R20, R136.reuse, R104, R20 ;  /* 0x000000688814723c */ /* 0x048ff00000041814 */
        /* <DEDUP_REMOVED lines=30> */
[----:B----4-:R-:W-:Y:S01]  /*da70*/  F2FP.BF16.PACK_AB R139, R140, R141 ;  /* 0x0000008d8c8b723e */ /* 0x010fe200000010ff */
        /* <DEDUP_REMOVED lines=80> */
[C---:B------:R-:W-:Y:S04]  /*df80*/  HMMA.16816.F32.BF16 R88, R104.reuse, R110, R88 ;  /* 0x0000006e6858723c */ /* 0x040fe80000041858 */
[----:B------:R-:W-:Y:S02]  /*df90*/  FADD.FTZ R108, R128, R108 ;  /* 0x0000006c806c7221 */ /* 0x000fe40000010000 */
[----:B------:R-:W1:Y:S02]  /*dfa0*/  LDSM.16.MT88.4 R128, [R2+0x1800] ;  /* 0x001800000280783b */ /* 0x000e640000004200 */
        /* <DEDUP_REMOVED lines=42> */
[C---:B----4-:R-:W-:Y:S04]  /*e250*/  HMMA.16816.F32.BF16 R68, R136.reuse, R8, R68 ;  /* 0x000000088844723c */ /* 0x050fe80000041844 */
[----:B------:R-:W-:Y:S04]  /*e260*/  FADD.FTZ R184, R140, R0 ;  /* 0x000000008cb87221 */ /* 0x000fe80000010000 */
        /* <DEDUP_REMOVED lines=13> */
[----:B------:R-:W-:Y:S01]  /*e340*/  IMAD R2, R173, 0x40, R193 ;  /* 0x00000040ad027824 */ /* 0x000fe200078e02c1 */
[----:B------:R-:W-:Y:S01]  /*e350*/  ISETP.NE.AND P4, PT, R215, 0x1, PT ;  /* 0x00000001d700780c */ /* 0x000fe20003f85270 */
[----:B------:R-:W-:Y:S01]  /*e360*/  IMAD.MOV.U32 R174, RZ, RZ, RZ ;  /* 0x000000ffffae7224 */ /* 0x000fe200078e00ff */
[----:B------:R-:W-:Y:S01]  /*e370*/  ISETP.GT.AND P3, PT, R214, 0x3f, PT ;  /* 0x0000003fd600780c */ /* 0x000fe20003f64270 */
[----:B------:R-:W-:Y:S01]  /*e380*/  IMAD.SHL.U32 R18, R185, 0x2, RZ ;  /* 0x00000002b9127824 */ /* 0x000fe200078e00ff */
[----:B------:R-:W-:Y:S01]  /*e390*/  IADD3 R2, R2, -0x80, R214 ;  /* 0xffffff8002027810 */ /* 0x000fe20007ffe0d6 */
[C---:B------:R-:W-:Y:S01]  /*e3a0*/  IMAD.SHL.U32 R17, R186.reuse, 0x2, RZ ;  /* 0x00000002ba117824 */ /* 0x040fe200078e00ff */
[----:B------:R-:W-:Y:S01]  /*e3b0*/  SHF.R.S32.HI R214, RZ, 0x1f, R185 ;  /* 0x0000001fffd67819 */ /* 0x000fe200000114b9 */
[----:B------:R-:W-:Y:S01]  /*e3c0*/  IMAD.SHL.U32 R16, R177, 0x2, RZ ;  /* 0x00000002b1107824 */ /* 0x000fe200078e00ff */
[----:B------:R-:W-:Y:S01]  /*e3d0*/  SHF.L.U64.HI R14, R186, 0x1, R7 ;  /* 0x00000001ba0e7819 */ /* 0x000fe20000010207 */
[----:B------:R-:W-:Y:S01]  /*e3e0*/  IMAD.MOV.U32 R0, RZ, RZ, R2 ;  /* 0x000000ffff007224 */ /* 0x000fe200078e0002 */
[----:B------:R-:W-:Y:S02]  /*e3f0*/  SHF.L.U64.HI R15, R185, 0x1, R214 ;  /* 0x00000001b90f7819 */ /* 0x000fe400000102d6 */
        /* <DEDUP_REMOVED lines=25> */
.L_x_2210:
[----:B------:R-:W-:-:S05]  /*e590*/  BRA.DIV ~URZ, `(.L_x_2104) ;  /* 0x0000a7227f007947 */ /* 0x000fca000b800000 */
[----:B------:R-:W3:Y:S01]  /*e5a0*/  SHFL.IDX PT, R2, R10, RZ, 0x181f ;  /* 0x00181fff0a027589 */ /* 0x000ee200000e0000 */
[----:B------:R-:W-:Y:S01]  /*e5b0*/  IMAD R0, R178, 0x6000, R207 ;  /* 0x00006000b2007824 */ /* 0x000fe200078e02cf */
[----:B---3--:R-:W-:Y:S05]  /*e5c0*/  IADD3 R8, P0, R2, R16, RZ ;  /* 0x0000001002087210 */ /* 0x008fea0007f1e0ff */
[----:B--2---:R-:W-:Y:S01]  /*e5d0*/  IMAD.X R9, R4, 0x1, R12, P0 ;  /* 0x0000000104097824 */ /* 0x004fe200000e060c */
[----:B------:R-:W-:Y:S05]  /*e5e0*/  IADD3 R6, P0, R2, R17, RZ ;  /* 0x0000001102067210 */ /* 0x000fea0007f1e0ff */
[----:B------:R-:W-:Y:S01]  /*e5f0*/  IMAD.X R7, R4, 0x1, R14, P0 ;  /* 0x0000000104077824 */ /* 0x000fe200000e060e */
[----:B------:R-:W-:Y:S04]  /*e600*/  ISETP.GE.AND P0, PT, R177, c[0x0][0x1d4], PT ;  /* 0x00007500b1007a0c */ /* 0x000fe80003f06270 */
[----:B------:R-:W-:Y:S09]  /*e610*/  SEL R13, RZ, 0x10, P0 ;  /* 0x00000010ff0d7807 */ /* 0x000ff20000000000 */
[----:B------:R-:W-:Y:S01]  /*e620*/  @!PT LDS RZ, [RZ] ;  /* 0x00000000fffff984 */ /* 0x000fe20000000800 */
[----:B------:R-:W-:Y:S01]  /*e630*/  @!PT LDS RZ, [RZ] ;  /* 0x00000000fffff984 */ /* 0x000fe20000000800 */
[----:B------:R2:W-:Y:S01]  /*e640*/  LDGSTS.E.BYPASS.LTC128B.128 [R0], [R8.64], !P0 ;  /* 0x0000000008007fae */ /* 0x0005e2000c101d46 */
[----:B------:R-:W-:Y:S04]  /*e650*/  ISETP.GE.AND P0, PT, R186, c[0x0][0x1d4], PT ;  /* 0x00007500ba007a0c */ /* 0x000fe80003f06270 */
[----:B------:R-:W-:Y:S09]  /*e660*/  SEL R11, RZ, 0x10, P0 ;  /* 0x00000010ff0b7807 */ /* 0x000ff20000000000 */
[----:B------:R2:W-:Y:S01]  /*e670*/  LDGSTS.E.BYPASS.LTC128B.128 [R0+0x2000], [R6.64], !P0 ;  /* 0x0200000006007fae */ /* 0x0005e2000c101d46 */
[----:B------:R-:W-:Y:S05]  /*e680*/  IADD3 R2, P0, R2, R18, RZ ;  /* 0x0000001202027210 */ /* 0x000fea0007f1e0ff */
[----:B------:R-:W-:Y:S01]  /*e690*/  IMAD.X R3, R4, 0x1, R15, P0 ;  /* 0x0000000104037824 */ /* 0x000fe200000e060f */
[----:B------:R-:W-:Y:S01]  /*e6a0*/  ISETP.GE.AND P0, PT, R185, c[0x0][0x1d4], PT ;  /* 0x00007500b9007a0c */ /* 0x000fe20003f06270 */
[----:B------:R3:W4:Y:S11]  /*e6b0*/  SHFL.IDX PT, R4, R5, 0x1, 0x181f ;  /* 0x00381f0005047f89 */ /* 0x00073600000e0000 */
[----:B------:R-:W-:Y:S01]  /*e6c0*/  @!UPT UIADD3 URZ, URZ, URZ, URZ ;  /* 0x0000003f3f3ff290 */ /* 0x000fe2000fffe03f */
[----:B------:R5:W-:Y:S01]  /*e6d0*/  LDGSTS.E.BYPASS.LTC128B.128 [R0+0x4000], [R2.64], !P0 ;  /* 0x0400000002007fae */ /* 0x000be2000c101d46 */
[----:B-1-3--:R-:W-:Y:S03]  /*e6e0*/  SEL R5, RZ, 0x10, P0 ;  /* 0x00000010ff057807 */ /* 0x00afe60000000000 */
[----:B-----5:R2:W1:Y:S04]  /*e6f0*/  SHFL.IDX PT, R2, R10, 0x1, 0x181f ;  /* 0x00381f000a027f89 */ /* 0x02046800000e0000 */
.L_x_2211:
[----:B----4-:R-:W-:Y:S04]  /*e700*/  IADD3 R3, -R13, 0x10, RZ ;  /* 0x000000100d037810 */ /* 0x010fe80007ffe1ff */
        /* <DEDUP_REMOVED lines=23> */
.L_x_2102:
[----:B------:R-:W-:Y:S05]  /*e880*/  BSYNC B0 ;  /* 0x0000000000007941 */ /* 0x000fea0003800000 */
.L_x_2101:
[C---:B------:R-:W-:Y:S01]  /*e890*/  ISETP.GE.AND P0, PT, R163.reuse, 0x1, PT ;  /* 0x00000001a300780c */ /* 0x040fe20003f06270 */
[----:B------:R-:W0:Y:S01]  /*e8a0*/  LDGDEPBAR ;  /* 0x00000000000079af */ /* 0x000e220000000000 */
[----:B-1----:R-:W-:Y:S01]  /*e8b0*/  IADD3 R0, R163, 0x1, RZ ;  /* 0x00000001a3007810 */ /* 0x002fe20007ffe0ff */
[----:B------:R-:W-:Y:S03]  /*e8c0*/  IMAD.MOV.U32 R102, RZ, RZ, R100 ;  /* 0x000000ffff667224 */ /* 0x000fe600078e0064 */
[----:B------:R-:W-:Y:S01]  /*e8d0*/  SEL R163, R0, RZ, !P0 ;  /* 0x000000ff00a37207 */ /* 0x000fe20004000000 */
[----:B------:R-:W-:Y:S01]  /*e8e0*/  IMAD.MOV.U32 R0, RZ, RZ, R101 ;  /* 0x000000ffff007224 */ /* 0x000fe200078e0065 */
[C---:B------:R-:W-:Y:S02]  /*e8f0*/  ISETP.GT.AND P0, PT, R173.reuse, R182, PT ;  /* 0x000000b6ad00720c */ /* 0x040fe40003f04270 */
[----:B------:R-:W-:Y:S11]  /*e900*/  IADD3 R173, R173, -0x1, RZ ;  /* 0xffffffffadad7810 */ /* 0x000ff60007ffe0ff */
[----:B------:R-:W-:-:S05]  /*e910*/  @P0 BRA `(.L_x_2105) ;  /* 0xffffcc9000000947 */ /* 0x000fca000383ffff */
.L_x_2095:
[----:B------:R-:W-:-:S13]  /*e920*/  ISETP.GE.AND P0, PT, R173, R188, PT ;  /* 0x000000bcad00720c */ /* 0x000fda0003f06270 */
[----:B------:R-:W-:Y:S05]  /*e930*/  @!P0 BRA `(.L_x_2106) ;  /* 0x00003e7000008947 */ /* 0x000fea0003800000 */
[----:B------:R-:W-:Y:S02]  /*e940*/  MOV R103, R100 ;  /* 0x0000006400677202 */ /* 0x000fe40000000f00 */
[----:B------:R-:W-:Y:S02]  /*e950*/  MOV R102, R101 ;  /* 0x0000006500667202 */ /* 0x000fe40000000f00 */
.L_x_2123:
[----:B------:R-:W-:Y:S04]  /*e960*/  DEPBAR.LE SB0, 0x2 ;  /* 0x000080800000791a */ /* 0x000fe80000000000 */
[----:B------:R-:W-:Y:S01]  /*e970*/  WARPSYNC 0xffffffff ;  /* 0xffffffff00007948 */ /* 0x000fe20003800000 */
[----:B------:R-:W-:Y:S01]  /*e980*/  BAR.SYNC.DEFER_BLOCKING 0x0 ;  /* 0x0000000000007b1d */ /* 0x000fe20000010000 */
[----:B------:R-:W-:Y:S01]  /*e990*/  IMAD.MOV.U32 R0, RZ, RZ, 0x20 ;  /* 0x00000020ff007424 */ /* 0x000fe200078e00ff */
[----:B------:R-:W-:Y:S01]  /*e9a0*/  ISETP.GE.AND P0, PT, R188, R173, PT ;  /* 0x000000adbc00720c */ /* 0x000fe20003f06270 */
[----:B------:R-:W-:Y:S03]  /*e9b0*/  IMAD R162, R163, 0x6000, RZ ;  /* 0x00006000a3a27824 */ /* 0x000fe600078e02ff */
[----:B------:R-:W-:Y:S02]  /*e9c0*/  SEL R160, R0, 0xffffffe0, !P2 ;  /* 0xffffffe000a07807 */ /* 0x000fe40005000000 */
[----:B------:R-:W-:Y:S05]  /*e9d0*/  IADD3 R0, R170, R162, RZ ;  /* 0x000000a2aa007210 */ /* 0x000fea0007ffe0ff */
        /* <DEDUP_REMOVED lines=37> */
.L_x_2212:
        /* <DEDUP_REMOVED lines=22> */
.L_x_2213:
        /* <DEDUP_REMOVED lines=23> */
.L_x_2108:
[----:B------:R-:W-:Y:S05]  /*ef00*/  BSYNC B0 ;  /* 0x0000000000007941 */ /* 0x000fea0003800000 */
.L_x_2107:
[----:B------:R-:W0:Y:S01]  /*ef10*/  LDGDEPBAR ;  /* 0x00000000000079af */ /* 0x000e220000000000 */
[----:B------:R-:W-:Y:S01]  /*ef20*/  WARPSYNC 0xffffffff ;  /* 0xffffffff00007948 */ /* 0x000fe20003800000 */
[C---:B--23--:R-:W-:Y:S01]  /*ef30*/  HMMA.16816.F32.BF16 R4, R32.reuse, R8, RZ ;  /* 0x000000082004723c */ /* 0x04cfe200000418ff */
[----:B------:R-:W-:Y:S01]  /*ef40*/  MOV R2, 0x40 ;  /* 0x0000004000027802 */ /* 0x000fe20000000f00 */
[----:B------:R-:W-:Y:S02]  /*ef50*/  ULDC UR4, c[0x0][0x324] ;  /* 0x0000c90000047ab9 */ /* 0x000fe40000000800 */
[----:B------:R-:W-:Y:S01]  /*ef60*/  IADD3 R3, R170, R162, RZ ;  /* 0x000000a2aa037210 */ /* 0x000fe20007ffe0ff */
[----:B------:R-:W-:Y:S01]  /*ef70*/  ULOP3.LUT UR4, URZ, UR4, URZ, 0x33, !UPT ;  /* 0x000000043f047292 */ /* 0x000fe2000f8e333f */
[----:B------:R-:W-:Y:S02]  /*ef80*/  SEL R161, R2, 0xffffffc0, !P1 ;  /* 0xffffffc002a17807 */ /* 0x000fe40004800000 */
[C---:B------:R-:W-:Y:S01]  /*ef90*/  HMMA.16816.F32.BF16 R8, R32.reuse, R10, RZ ;  /* 0x0000000a2008723c */ /* 0x040fe200000418ff */
[CC--:B------:R-:W-:Y:S03]  /*efa0*/  IADD3 R2, R160.reuse, R3.reuse, RZ ;  /* 0x00000003a0027210 */ /* 0x0c0fe60007ffe0ff */
[C---:B------:R-:W-:Y:S02]  /*efb0*/  IADD3 R100, R161.reuse, R0, RZ ;  /* 0x00000000a1647210 */ /* 0x040fe40007ffe0ff */
[----:B------:R-:W-:Y:S02]  /*efc0*/  IADD3 R3, R160, R3, R161 ;  /* 0x00000003a0037210 */ /* 0x000fe40007ffe0a1 */
[C---:B----4-:R-:W-:Y:S01]  /*efd0*/  HMMA.16816.F32.BF16 R12, R32.reuse, R16, RZ ;  /* 0x00000010200c723c */ /* 0x050fe200000418ff */
[----:B------:R-:W-:Y:S04]  /*efe0*/  MOV R168, c[0x0][0x2c4] ;  /* 0x0000b10000a87a02 */ /* 0x000fe80000000f00 */
[----:B------:R-:W-:Y:S02]  /*eff0*/  ISETP.NE.AND P0, PT, R168, 0x1, PT ;  /* 0x00000001a800780c */ /* 0x000fe40003f05270 */
[----:B------:R-:W-:Y:S01]  /*f000*/  MOV R168, c[0x0][0x32c] ;  /* 0x0000cb0000a87a02 */ /* 0x000fe20000000f00 */
[C---:B------:R-:W-:Y:S03]  /*f010*/  HMMA.16816.F32.BF16 R16, R32.reuse, R18, RZ ;  /* 0x000000122010723c */ /* 0x040fe600000418ff */
[----:B------:R-:W-:Y:S05]  /*f020*/  ISETP.GE.AND P4, PT, R168, 0x1, PT ;  /* 0x00000001a800780c */ /* 0x000fea0003f86270 */
        /* <DEDUP_REMOVED lines=15> */
[----:B------:R-:W-:Y:S01]  /*f120*/  IADD3 R156, R161, R101, RZ ;  /* 0x00000065a19c7210 */ /* 0x000fe20007ffe0ff */
        /* <DEDUP_REMOVED lines=155> */
[----:B------:R5:W2:Y:S01]  /*fae0*/  MUFU.TANH R8, R2 ;  /* 0x0000000200087308 */ /* 0x000aa20000002400 */
[----:B-1----:R-:W-:Y:S09]  /*faf0*/  FMUL.FTZ R0, R14, c[0x0][0x320] ;  /* 0x0000c8000e007a20 */ /* 0x002ff20000410000 */
[----:B------:R1:W1:Y:S01]  /*fb00*/  MUFU.TANH R152, R0 ;  /* 0x0000000000987308 */ /* 0x0002620000002400 */
[----:B-----5:R-:W-:Y:S01]  /*fb10*/  IADD3 R2, R178, 0x1, RZ ;  /* 0x00000001b2027810 */ /* 0x020fe20007ffe0ff */
        /* <DEDUP_REMOVED lines=34> */
[----:B------:R-:W-:Y:S01]  /*fd40*/  FMUL.FTZ R0, R34, c[0x0][0x320] ;  /* 0x0000c80022007a20 */ /* 0x000fe20000410000 */
[----:B------:R-:W-:Y:S03]  /*fd50*/  ISETP.GE.AND P0, PT, R178, 0x1, PT ;  /* 0x00000001b200780c */ /* 0x000fe60003f06270 */
[----:B------:R1:W1:Y:S01]  /*fd60*/  MUFU.TANH R23, R0 ;  /* 0x0000000000177308 */ /* 0x0002620000002400 */
[----:B------:R-:W-:Y:S01]  /*fd70*/  SEL R178, R2, RZ, !P0 ;  /* 0x000000ff02b27207 */ /* 0x000fe20004000000 */
[----:B------:R-:W5:Y:S01]  /*fd80*/  SHFL.IDX PT, R3, R4, RZ, 0x1c1f ;  /* 0x001c1fff04037589 */ /* 0x000f6200000e0000 */
[----:B-1----:R-:W-:Y:S07]  /*fd90*/  FMUL.FTZ R0, R35, c[0x0][0x320] ;  /* 0x0000c80023007a20 */ /* 0x002fee0000410000 */
        /* <DEDUP_REMOVED lines=21> */
.L_x_2113:
[----:B------:R-:W-:Y:S04]  /*fef0*/  MOV R7, 0x1 ;  /* 0x0000000100077802 */ /* 0x000fe80000000f00 */
[----:B------:R-:W-:Y:S11]  /*ff00*/  ISETP.NE.AND P0, PT, R7, c[0x0][0x32c], PT ;  /* 0x0000cb0007007a0c */ /* 0x000ff60003f05270 */
[----:B------:R-:W-:Y:S02]  /*ff10*/  @!UPT UIADD3 URZ, URZ, URZ, URZ ;  /* 0x0000003f3f3ff290 */ /* 0x000fe4000fffe03f */
[----:B------:R-:W-:Y:S05]  /*ff20*/  @P0 IMAD.HI.U32 R7, R3, c[0x0][0x330], RZ ;  /* 0x0000cc0003070a27 */ /* 0x000fea00078e00ff */
[----:B------:R-:W-:Y:S02]  /*ff30*/  @P0 SHF.R.U32.HI R3, RZ, c[0x0][0x334], R7 ;  /* 0x0000cd00ff030a19 */ /* 0x000fe40000011607 */
.L_x_2114:
[----:B------:R-:W-:Y:S05]  /*ff40*/  BSYNC B0 ;  /* 0x0000000000007941 */ /* 0x000fea0003800000 */
.L_x_2112:
[----:B------:R-:W-:Y:S04]  /*ff50*/  IMAD R3, R3, c[0x0][0x32c], -R150 ;  /* 0x0000cb0003037a24 */ /* 0x000fe800078e0a96 */
[----:B------:R-:W-:Y:S05]  /*ff60*/  IMAD.IADD R3, R3, 0x1, -R191 ;  /* 0x0000000103037824 */ /* 0x000fea00078e0abf */
[----:B------:R-:W-:Y:S02]  /*ff70*/  IMNMX R0, R0, R3, !PT ;  /* 0x0000000300007217 */ /* 0x000fe40007800200 */
[----:B------:R-:W-:Y:S04]  /*ff80*/  IADD3 R3, R3, c[0x0][0x32c], RZ ;  /* 0x0000cb0003037a10 */ /* 0x000fe80007ffe0ff */
[----:B------:R-:W-:Y:S02]  /*ff90*/  IMNMX R2, R2, R3, PT ;  /* 0x0000000302027217 */ /* 0x000fe40003800200 */
.L_x_2111:
        /* <DEDUP_REMOVED lines=66> */
.L_x_2117:
[----:B------:R-:W-:Y:S04]  /*103c0*/  MOV R4, 0x1 ;  /* 0x0000000100047802 */ /* 0x000fe80000000f00 */
[----:B------:R-:W-:Y:S11]  /*103d0*/  ISETP.NE.AND P0, PT, R4, c[0x0][0x32c], PT ;  /* 0x0000cb0004007a0c */ /* 0x000ff60003f05270 */
[----:B------:R-:W-:Y:S02]  /*103e0*/  @!UPT UIADD3 URZ, URZ, URZ, URZ ;  /* 0x0000003f3f3ff290 */ /* 0x000fe4000fffe03f */
[----:B------:R-:W-:Y:S05]  /*103f0*/  @P0 IMAD.HI.U32 R4, R0, c[0x0][0x330], RZ ;  /* 0x0000cc0000040a27 */ /* 0x000fea00078e00ff */
[----:B------:R-:W-:Y:S02]  /*10400*/  @P0 SHF.R.U32.HI R0, RZ, c[0x0][0x334], R4 ;  /* 0x0000cd00ff000a19 */ /* 0x000fe40000011604 */
.L_x_2118:
[----:B------:R-:W-:Y:S05]  /*10410*/  BSYNC B0 ;  /* 0x0000000000007941 */ /* 0x000fea0003800000 */
.L_x_2116:
[----:B------:R-:W-:Y:S04]  /*10420*/  IMAD R0, R0, c[0x0][0x32c], -R150 ;  /* 0x0000cb0000007a24 */ /* 0x000fe800078e0a96 */
[----:B------:R-:W-:Y:S05]  /*10430*/  IMAD.IADD R0, R0, 0x1, -R191 ;  /* 0x0000000100007824 */ /* 0x000fea00078e0abf */
[----:B------:R-:W-:Y:S02]  /*10440*/  IMNMX R2, R2, R0, !PT ;  /* 0x0000000002027217 */ /* 0x000fe40007800200 */
[----:B------:R-:W-:Y:S04]  /*10450*/  IADD3 R0, R0, c[0x0][0x32c], RZ ;  /* 0x0000cb0000007a10 */ /* 0x000fe80007ffe0ff */
[----:B------:R-:W-:Y:S02]  /*10460*/  IMNMX R3, R3, R0, PT ;  /* 0x0000000003037217 */ /* 0x000fe40003800200 */
.L_x_2115:
        /* <DEDUP_REMOVED lines=48> */
[C---:B------:R-:W-:Y:S01]  /*10770*/  ISETP.GT.AND P0, PT, R2.reuse, 0x1, P3 ;  /* 0x000000010200780c */ /* 0x040fe20001f04270 */
[----:B------:R-:W-:Y:S03]  /*10780*/  MUFU.EX2 R8, R7 ;  /* 0x0000000700087308 */ /* 0x000fe60000000800 */
[----:B------:R-:W-:Y:S04]  /*10790*/  ISETP.LT.OR P0, PT, R3, 0x2, P0 ;  /* 0x000000020300780c */ /* 0x000fe80000701670 */
[----:B------:R-:W-:Y:S02]  /*107a0*/  FSEL R5, R155, -INF , !P0 ;  /* 0xff8000009b057808 */ /* 0x000fe40004000000 */
[----:B------:R-:W-:Y:S01]  /*107b0*/  ISETP.GT.AND P0, PT, R2, 0x8, P3 ;  /* 0x000000080200780c */ /* 0x000fe20001f04270 */
[----:B------:R-:W1:Y:S03]  /*107c0*/  MUFU.EX2 R0, R0 ;  /* 0x0000000000007308 */ /* 0x000e660000000800 */
[C---:B------:R-:W-:Y:S04]  /*107d0*/  ISETP.LT.OR P0, PT, R3.reuse, 0x9, P0 ;  /* 0x000000090300780c */ /* 0x040fe80000701670 */
[----:B------:R-:W-:Y:S02]  /*107e0*/  FSEL R139, R154, -INF , !P0 ;  /* 0xff8000009a8b7808 */ /* 0x000fe40004000000 */
[C---:B------:R-:W-:Y:S01]  /*107f0*/  ISETP.GT.AND P0, PT, R2.reuse, 0x9, P3 ;  /* 0x000000090200780c */ /* 0x040fe20001f04270 */
[----:B------:R-:W2:Y:S03]  /*10800*/  MUFU.EX2 R7, R6 ;  /* 0x0000000600077308 */ /* 0x000ea60000000800 */
[----:B------:R-:W-:Y:S04]  /*10810*/  ISETP.LT.OR P0, PT, R3, 0xa, P0 ;  /* 0x0000000a0300780c */ /* 0x000fe80000701670 */
[----:B------:R-:W-:Y:S02]  /*10820*/  FSEL R140, R153, -INF , !P0 ;  /* 0xff800000998c7808 */ /* 0x000fe40004000000 */
[----:B------:R-:W-:Y:S01]  /*10830*/  ISETP.GT.AND P0, PT, R2, 0x10, P3 ;  /* 0x000000100200780c */ /* 0x000fe20001f04270 */
[----:B------:R-:W-:Y:S03]  /*10840*/  MUFU.EX2 R159, R159 ;  /* 0x0000009f009f7308 */ /* 0x000fe60000000800 */
[C---:B------:R-:W-:Y:S01]  /*10850*/  ISETP.LT.OR P0, PT, R3.reuse, 0x11, P0 ;  /* 0x000000110300780c */ /* 0x040fe20000701670 */
[C---:B-1----:R-:W-:Y:S02]  /*10860*/  FMUL.FTZ R9, R0.reuse, R129 ;  /* 0x0000008100097220 */ /* 0x042fe40000410000 */
        /* <DEDUP_REMOVED lines=8> */
[----:B--2---:R-:W-:Y:S01]  /*108f0*/  F2FP.BF16.PACK_AB R136, R7, R8 ;  /* 0x000000080788723e */ /* 0x004fe200000010ff */
[C---:B------:R-:W-:Y:S01]  /*10900*/  FMUL.FTZ R17, R0.reuse, R121 ;  /* 0x0000007900117220 */ /* 0x040fe20000410000 */
[----:B------:R-:W-:Y:S01]  /*10910*/  FSEL R147, R147, -INF , !P0 ;  /* 0xff80000093937808 */ /* 0x000fe20004000000 */
[----:B------:R-:W-:Y:S01]  /*10920*/  FMUL.FTZ R28, R0, R108 ;  /* 0x0000006c001c7220 */ /* 0x000fe20000410000 */
[----:B------:R-:W-:Y:S01]  /*10930*/  ISETP.GT.AND P0, PT, R2, 0x18, P3 ;  /* 0x000000180200780c */ /* 0x000fe20001f04270 */
[C---:B------:R-:W-:Y:S01]  /*10940*/  FMUL.FTZ R29, R0.reuse, R109 ;  /* 0x0000006d001d7220 */ /* 0x040fe20000410000 */
[----:B------:R-:W-:Y:S01]  /*10950*/  MUFU.EX2 R124, R168 ;  /* 0x000000a8007c7308 */ /* 0x000fe20000000800 */
[C---:B------:R-:W-:Y:S01]  /*10960*/  FMUL.FTZ R36, R0.reuse, R36 ;  /* 0x0000002400247220 */ /* 0x040fe20000410000 */
[C---:B------:R-:W-:Y:S01]  /*10970*/  ISETP.LT.OR P0, PT, R3.reuse, 0x19, P0 ;  /* 0x000000190300780c */ /* 0x040fe20000701670 */
[C---:B------:R-:W-:Y:S02]  /*10980*/  FMUL.FTZ R37, R0.reuse, R37 ;  /* 0x0000002500257220 */ /* 0x040fe40000410000 */
[----:B------:R-:W-:Y:S01]  /*10990*/  FMUL.FTZ R40, R0, R40 ;  /* 0x0000002800287220 */ /* 0x000fe20000410000 */
[----:B------:R-:W-:Y:S01]  /*109a0*/  FSEL R146, R146, -INF , !P0 ;  /* 0xff80000092927808 */ /* 0x000fe20004000000 */
[----:B------:R-:W-:Y:S01]  /*109b0*/  FMUL.FTZ R41, R0, R41 ;  /* 0x0000002900297220 */ /* 0x000fe20000410000 */
[----:B------:R-:W-:Y:S01]  /*109c0*/  ISETP.GT.AND P0, PT, R2, 0x19, P3 ;  /* 0x000000190200780c */ /* 0x000fe20001f04270 */
[C---:B------:R-:W-:Y:S01]  /*109d0*/  FMUL.FTZ R44, R0.reuse, R44 ;  /* 0x0000002c002c7220 */ /* 0x040fe20000410000 */
[----:B------:R-:W-:Y:S01]  /*109e0*/  MUFU.EX2 R109, R148 ;  /* 0x00000094006d7308 */ /* 0x000fe20000000800 */
[C---:B------:R-:W-:Y:S01]  /*109f0*/  FMUL.FTZ R45, R0.reuse, R45 ;  /* 0x0000002d002d7220 */ /* 0x040fe20000410000 */
[----:B------:R-:W-:Y:S01]  /*10a00*/  ISETP.LT.OR P0, PT, R3, 0x1a, P0 ;  /* 0x0000001a0300780c */ /* 0x000fe20000701670 */
[C---:B------:R-:W-:Y:S02]  /*10a10*/  FMUL.FTZ R48, R0.reuse, R48 ;  /* 0x0000003000307220 */ /* 0x040fe40000410000 */
        /* <DEDUP_REMOVED lines=41> */
[C---:B------:R-:W-:Y:S03]  /*10cb0*/  FMUL.FTZ R97, R0.reuse, R97 ;  /* 0x0000006100617220 */ /* 0x040fe60000410000 */
[----:B------:R-:W-:Y:S01]  /*10cc0*/  FSEL R154, R25, -INF , !P0 ;  /* 0xff800000199a7808 */ /* 0x000fe20004000000 */
[----:B------:R-:W-:Y:S01]  /*10cd0*/  FMUL.FTZ R25, R0, R113 ;  /* 0x0000007100197220 */ /* 0x000fe20000410000 */
[----:B------:R-:W-:Y:S04]  /*10ce0*/  ISETP.GT.AND P0, PT, R2, 0x31, P3 ;  /* 0x000000310200780c */ /* 0x000fe80001f04270 */
[C---:B------:R-:W-:Y:S04]  /*10cf0*/  ISETP.LT.OR P0, PT, R3.reuse, 0x32, P0 ;  /* 0x000000320300780c */ /* 0x040fe80000701670 */
[----:B------:R-:W-:Y:S01]  /*10d00*/  FSEL R155, R24, -INF , !P0 ;  /* 0xff800000189b7808 */ /* 0x000fe20004000000 */
[----:B------:R-:W-:Y:S01]  /*10d10*/  FMUL.FTZ R24, R0, R112 ;  /* 0x0000007000187220 */ /* 0x000fe20000410000 */
[C---:B------:R-:W-:Y:S04]  /*10d20*/  ISETP.GT.AND P0, PT, R2.reuse, 0x38, P3 ;  /* 0x000000380200780c */ /* 0x040fe80001f04270 */
[----:B------:R-:W-:Y:S04]  /*10d30*/  ISETP.LT.OR P0, PT, R3, 0x39, P0 ;  /* 0x000000390300780c */ /* 0x000fe80000701670 */
[----:B------:R-:W-:Y:S02]  /*10d40*/  FSEL R156, R23, -INF , !P0 ;  /* 0xff800000179c7808 */ /* 0x000fe40004000000 */
[----:B------:R-:W-:Y:S01]  /*10d50*/  ISETP.GT.AND P0, PT, R2, 0x39, P3 ;  /* 0x000000390200780c */ /* 0x000fe20001f04270 */
[----:B------:R-:W-:Y:S02]  /*10d60*/  FFMA.FTZ R2, R0, R183, R8 ;  /* 0x000000b700027223 */ /* 0x000fe40000010008 */
[----:B------:R1:W-:Y:S01]  /*10d70*/  MUFU.EX2 R8, R21 ;  /* 0x0000001500087308 */ /* 0x0003e20000000800 */
[----:B------:R-:W-:Y:S01]  /*10d80*/  ISETP.LT.OR P0, PT, R3, 0x3a, P0 ;  /* 0x0000003a0300780c */ /* 0x000fe20000701670 */
[----:B------:R-:W-:Y:S01]  /*10d90*/  FADD.FTZ R6, R7, R2 ;  /* 0x0000000207067221 */ /* 0x000fe20000010000 */
[----:B------:R-:W-:Y:S02]  /*10da0*/  FMNMX.FTZ R2, R4, R103, !PT ;  /* 0x0000006704027209 */ /* 0x000fe40007810000 */
[----:B------:R-:W-:Y:S02]  /*10db0*/  FSEL R153, R26, -INF , !P0 ;  /* 0xff8000001a997808 */ /* 0x000fe40004000000 */
[----:B------:R-:W-:Y:S03]  /*10dc0*/  FMNMX.FTZ R2, R5, R2, !PT ;  /* 0x0000000205027209 */ /* 0x000fe60007810000 */
[----:B------:R-:W2:Y:S01]  /*10dd0*/  MUFU.EX2 R7, R20 ;  /* 0x0000001400077308 */ /* 0x000ea20000000800 */
[----:B------:R-:W-:Y:S04]  /*10de0*/  FMNMX.FTZ R2, R139, R2, !PT ;  /* 0x000000028b027209 */ /* 0x000fe80007810000 */
[----:B------:R-:W-:Y:S04]  /*10df0*/  FMNMX.FTZ R2, R140, R2, !PT ;  /* 0x000000028c027209 */ /* 0x000fe80007810000 */
[----:B------:R-:W-:Y:S04]  /*10e00*/  FMNMX.FTZ R2, R142, R2, !PT ;  /* 0x000000028e027209 */ /* 0x000fe80007810000 */
[----:B------:R-:W-:Y:S01]  /*10e10*/  FMNMX.FTZ R2, R147, R2, !PT ;  /* 0x0000000293027209 */ /* 0x000fe20007810000 */
[----:B-1----:R-:W-:Y:S03]  /*10e20*/  FMUL.FTZ R21, R0, R117 ;  /* 0x0000007500157220 */ /* 0x002fe60000410000 */
[----:B------:R-:W-:Y:S04]  /*10e30*/  FMNMX.FTZ R2, R146, R2, !PT ;  /* 0x0000000292027209 */ /* 0x000fe80007810000 */
[----:B------:R-:W-:Y:S02]  /*10e40*/  FMNMX.FTZ R2, R145, R2, !PT ;  /* 0x0000000291027209 */ /* 0x000fe40007810000 */
[----:B--2---:R-:W-:Y:S01]  /*10e50*/  F2FP.BF16.PACK_AB R138, R7, R8 ;  /* 0x00000008078a723e */ /* 0x004fe200000010ff */
[----:B------:R-:W-:Y:S01]  /*10e60*/  FMUL.FTZ R20, R0, R116 ;  /* 0x0000007400147220 */ /* 0x000fe20000410000 */
        /* <DEDUP_REMOVED lines=11> */
[----:B-1----:R-:W-:Y:S01]  /*10f20*/  FMNMX.FTZ R100, R2, R3, !PT ;  /* 0x0000000302647209 */ /* 0x002fe20007810000 */
[----:B------:R-:W-:Y:S02]  /*10f30*/  FADD.FTZ R2, R8, R6 ;  /* 0x0000000608027221 */ /* 0x000fe40000010000 */
[----:B------:R-:W-:Y:S01]  /*10f40*/  FMUL.FTZ R8, R0, R128 ;  /* 0x0000008000087220 */ /* 0x000fe20000410000 */
[C---:B------:R-:W-:Y:S01]  /*10f50*/  FSETP.NEU.FTZ.AND P0, PT, R100.reuse, -INF , PT ;  /* 0xff8000006400780b */ /* 0x040fe20003f1d000 */
[----:B------:R-:W-:Y:S02]  /*10f60*/  FADD.FTZ R141, R7, R2 ;  /* 0x00000002078d7221 */ /* 0x000fe40000010000 */
[C---:B------:R-:W-:Y:S01]  /*10f70*/  FMUL.FTZ R3, R100.reuse, c[0x0][0x2d0] ;  /* 0x0000b40064037a20 */ /* 0x040fe20000410000 */
        /* <DEDUP_REMOVED lines=9> */
[----:B------:R-:W-:Y:S05]  /*11010*/  FFMA.FTZ R112, R144, c[0x0][0x2d0], -R103 ;  /* 0x0000b40090707a23 */ /* 0x000fea0000010867 */
[----:B------:R-:W2:Y:S10]  /*11020*/  MUFU.EX2 R3, R3 ;  /* 0x0000000300037308 */ /* 0x000eb40000000800 */
[----:B------:R-:W3:Y:S01]  /*11030*/  MUFU.EX2 R0, R6 ;  /* 0x0000000600007308 */ /* 0x000ee20000000800 */
[C---:B-1----:R-:W-:Y:S02]  /*11040*/  FMUL.FTZ R19, R2.reuse, R123 ;  /* 0x0000007b02137220 */ /* 0x042fe40000410000 */
[C---:B------:R-:W-:Y:S02]  /*11050*/  FMUL.FTZ R27, R2.reuse, R115 ;  /* 0x00000073021b7220 */ /* 0x040fe40000410000 */
[C---:B------:R-:W-:Y:S02]  /*11060*/  FMUL.FTZ R10, R2.reuse, R130 ;  /* 0x00000082020a7220 */ /* 0x040fe40000410000 */
[C---:B------:R-:W-:Y:S03]  /*11070*/  FMUL.FTZ R11, R2.reuse, R131 ;  /* 0x00000083020b7220 */ /* 0x040fe60000410000 */
[----:B------:R-:W-:Y:S01]  /*11080*/  MUFU.EX2 R117, R112 ;  /* 0x0000007000757308 */ /* 0x000fe20000000800 */
[C---:B------:R-:W-:Y:S02]  /*11090*/  FMUL.FTZ R34, R2.reuse, R106 ;  /* 0x0000006a02227220 */ /* 0x040fe40000410000 */
[C---:B--2---:R-:W-:Y:S02]  /*110a0*/  FFMA.FTZ R102, R2.reuse, R184, R3 ;  /* 0x000000b802667223 */ /* 0x044fe40000010003 */
[C---:B------:R-:W-:Y:S02]  /*110b0*/  FMUL.FTZ R35, R2.reuse, R107 ;  /* 0x0000006b02237220 */ /* 0x040fe40000410000 */
[C---:B------:R-:W-:Y:S02]  /*110c0*/  FMUL.FTZ R7, R2.reuse, R135 ;  /* 0x0000008702077220 */ /* 0x040fe40000410000 */
[C---:B------:R-:W-:Y:S01]  /*110d0*/  FMUL.FTZ R14, R2.reuse, R126 ;  /* 0x0000007e020e7220 */ /* 0x040fe20000410000 */
[----:B------:R-:W-:Y:S01]  /*110e0*/  MUFU.EX2 R132, R160 ;  /* 0x000000a000847308 */ /* 0x000fe20000000800 */
[----:B------:R-:W-:Y:S02]  /*110f0*/  FMUL.FTZ R15, R2, R127 ;  /* 0x0000007f020f7220 */ /* 0x000fe40000410000 */
[C---:B---3--:R-:W-:Y:S01]  /*11100*/  FADD.FTZ R123, R0.reuse, R102 ;  /* 0x00000066007b7221 */ /* 0x048fe20000010000 */
[----:B------:R-:W-:Y:S01]  /*11110*/  F2FP.BF16.PACK_AB R137, R0, R3 ;  /* 0x000000030089723e */ /* 0x000fe200000010ff */
[--C-:B------:R-:W-:Y:S02]  /*11120*/  FFMA.FTZ R0, R139, c[0x0][0x2d0], -R103.reuse ;  /* 0x0000b4008b007a23 */ /* 0x100fe40000010867 */
        /* <DEDUP_REMOVED lines=34> */
[C---:B------:R-:W-:Y:S01]  /*11350*/  FMUL.FTZ R79, R2.reuse, R79 ;  /* 0x0000004f024f7220 */ /* 0x040fe20000410000 */
[----:B--2---:R-:W-:Y:S01]  /*11360*/  F2FP.BF16.PACK_AB R110, R127, R126 ;  /* 0x0000007e7f6e723e */ /* 0x004fe200000010ff */
        /* <DEDUP_REMOVED lines=11> */
[--C-:B------:R-:W-:Y:S02]  /*11420*/  FFMA.FTZ R0, R140, c[0x0][0x2d0], -R103.reuse ;  /* 0x0000b4008c007a23 */ /* 0x100fe40000010867 */
[----:B------:R-:W-:Y:S01]  /*11430*/  FFMA.FTZ R112, R143, c[0x0][0x2d0], -R103 ;  /* 0x0000b4008f707a23 */ /* 0x000fe20000010867 */
[----:B------:R-:W-:Y:S01]  /*11440*/  IADD3 R102, R169, R2, RZ ;  /* 0x00000002a9667210 */ /* 0x000fe20007ffe0ff */
[----:B------:R-:W1:Y:S01]  /*11450*/  LDSM.16.MT88.4 R104, [R2] ;  /* 0x000000000268783b */ /* 0x000e620000004200 */
[----:B------:R-:W2:Y:S07]  /*11460*/  MUFU.EX2 R114, R0 ;  /* 0x0000000000727308 */ /* 0x000eae0000000800 */
[----:B------:R-:W-:Y:S03]  /*11470*/  LDSM.16.MT88.4 R128, [R2+0x1800] ;  /* 0x001800000280783b */ /* 0x000fe60000004200 */
[----:B------:R-:W-:Y:S01]  /*11480*/  MUFU.EX2 R119, R112 ;  /* 0x0000007000777308 */ /* 0x000fe20000000800 */
[----:B--2---:R-:W-:Y:S01]  /*11490*/  F2FP.BF16.PACK_AB R139, R114, R115 ;  /* 0x00000073728b723e */ /* 0x004fe200000010ff */
[----:B------:R-:W-:Y:S04]  /*114a0*/  FADD.FTZ R0, R3, R141 ;  /* 0x0000008d03007221 */ /* 0x000fe80000010000 */
[----:B------:R-:W-:Y:S01]  /*114b0*/  FADD.FTZ R121, R109, R0 ;  /* 0x000000006d797221 */ /* 0x000fe20000010000 */
[----:B------:R-:W-:Y:S01]  /*114c0*/  IADD3 R0, R172, R162, RZ ;  /* 0x000000a2ac007210 */ /* 0x000fe20007ffe0ff */
[--C-:B------:R-:W-:Y:S03]  /*114d0*/  FFMA.FTZ R109, R145, c[0x0][0x2d0], -R103.reuse ;  /* 0x0000b400916d7a23 */ /* 0x100fe60000010867 */
[----:B------:R-:W-:Y:S01]  /*114e0*/  IADD3 R3, R169, R0, RZ ;  /* 0x00000000a9037210 */ /* 0x000fe20007ffe0ff */
[----:B------:R-:W-:Y:S01]  /*114f0*/  MUFU.EX2 R122, R109 ;  /* 0x0000006d007a7308 */ /* 0x000fe20000000800 */
        /* <DEDUP_REMOVED lines=37> */
[----:B------:R-:W-:Y:S01]  /*11750*/  F2FP.BF16.PACK_AB R138, R149, R148 ;  /* 0x00000094958a723e */ /* 0x000fe200000010ff */
[--C-:B-1----:R-:W-:Y:S05]  /*11760*/  FFMA.FTZ R104, R147, c[0x0][0x2d0], -R103.reuse ;  /* 0x0000b40093687a23 */ /* 0x102fea0000010867 */
[----:B------:R-:W-:Y:S10]  /*11770*/  MUFU.EX2 R147, R180 ;  /* 0x000000b400937308 */ /* 0x000ff40000000800 */
[----:B------:R1:W2:Y:S02]  /*11780*/  MUFU.EX2 R120, R104 ;  /* 0x0000006800787308 */ /* 0x0002a40000000800 */
[--C-:B-1----:R-:W-:Y:S01]  /*11790*/  FFMA.FTZ R104, R146, c[0x0][0x2d0], -R103.reuse ;  /* 0x0000b40092687a23 */ /* 0x102fe20000010867 */
[----:B--2---:R-:W-:Y:S07]  /*117a0*/  F2FP.BF16.PACK_AB R109, R120, R113 ;  /* 0x00000071786d723e */ /* 0x004fee00000010ff */
[----:B------:R-:W1:Y:S10]  /*117b0*/  MUFU.EX2 R146, R181 ;  /* 0x000000b500927308 */ /* 0x000e740000000800 */
[----:B------:R2:W3:Y:S01]  /*117c0*/  MUFU.EX2 R116, R104 ;  /* 0x0000006800747308 */ /* 0x0004e20000000800 */
[----:B-1----:R-:W-:Y:S01]  /*117d0*/  F2FP.BF16.PACK_AB R136, R147, R146 ;  /* 0x000000929388723e */ /* 0x002fe200000010ff */
[----:B--2---:R-:W1:Y:S01]  /*117e0*/  LDSM.16.MT88.4 R104, [R2+0x800] ;  /* 0x000800000268783b */ /* 0x004e620000004200 */
[----:B---3--:R-:W-:Y:S07]  /*117f0*/  F2FP.BF16.PACK_AB R111, R122, R116 ;  /* 0x000000747a6f723e */ /* 0x008fee00000010ff */
        /* <DEDUP_REMOVED lines=38> */
[----:B------:R-:W-:Y:S03]  /*11a60*/  FFMA.FTZ R105, R152, c[0x0][0x2d0], -R103 ;  /* 0x0000b40098697a23 */ /* 0x000fe60000010867 */
[----:B------:R-:W-:Y:S06]  /*11a70*/  F2FP.BF16.PACK_AB R106, R159, R132 ;  /* 0x000000849f6a723e */ /* 0x000fec00000010ff */
[----:B------:R3:W4:Y:S01]  /*11a80*/  MUFU.EX2 R145, R105 ;  /* 0x0000006900917308 */ /* 0x0007220000000800 */
[----:B--2---:R-:W-:Y:S04]  /*11a90*/  FADD.FTZ R104, R115, R123 ;  /* 0x0000007b73687221 */ /* 0x004fe80000010000 */
[----:B------:R-:W-:Y:S04]  /*11aa0*/  FADD.FTZ R104, R114, R104 ;  /* 0x0000006872687221 */ /* 0x000fe80000010000 */
[----:B------:R-:W-:Y:S02]  /*11ab0*/  FADD.FTZ R104, R113, R104 ;  /* 0x0000006871687221 */ /* 0x000fe40000010000 */
[----:B---3--:R-:W-:Y:S01]  /*11ac0*/  FADD.FTZ R105, R126, R121 ;  /* 0x000000797e697221 */ /* 0x008fe20000010000 */
[----:B------:R-:W2:Y:S01]  /*11ad0*/  LDSM.16.MT88.4 R112, [R102+0x1000] ;  /* 0x001000006670783b */ /* 0x000ea20000004200 */
[----:B------:R-:W-:Y:S01]  /*11ae0*/  FADD.FTZ R104, R120, R104 ;  /* 0x0000006878687221 */ /* 0x000fe20000010000 */
[----:B----4-:R-:W-:Y:S01]  /*11af0*/  F2FP.BF16.PACK_AB R107, R145, R118 ;  /* 0x00000076916b723e */ /* 0x010fe200000010ff */
[----:B------:R-:W-:Y:S01]  /*11b00*/  FADD.FTZ R121, R127, R105 ;  /* 0x000000697f797221 */ /* 0x000fe20000010000 */
[----:B------:R-:W-:Y:S01]  /*11b10*/  F2FP.BF16.PACK_AB R105, R119, R117 ;  /* 0x000000757769723e */ /* 0x000fe200000010ff */
        /* <DEDUP_REMOVED lines=44> */
[----:B------:R-:W-:Y:S02]  /*11de0*/  FADD.FTZ R143, R132, R117 ;  /* 0x00000075848f7221 */ /* 0x000fe40000010000 */
[----:B------:R-:W-:Y:S01]  /*11df0*/  FADD.FTZ R144, R118, R116 ;  /* 0x0000007476907221 */ /* 0x000fe20000010000 */
[C---:B--2---:R-:W-:Y:S08]  /*11e00*/  HMMA.16816.F32.BF16 R92, R104.reuse, R112, R92 ;  /* 0x00000070685c723c */ /* 0x044ff0000004185c */
        /* <DEDUP_REMOVED lines=31> */
[----:B------:R2:W3:Y:S03]  /*12000*/  LDSM.16.MT88.4 R8, [R2+0x5800] ;  /* 0x005800000208783b */ /* 0x0004e60000004200 */
[----:B------:R-:W-:Y:S04]  /*12010*/  FADD.FTZ R184, R103, R0 ;  /* 0x0000000067b87221 */ /* 0x000fe80000010000 */
        /* <DEDUP_REMOVED lines=8> */
[----:B------:R-:W-:Y:S01]  /*120a0*/  FADD.FTZ R2, R148, R2 ;  /* 0x0000000294027221 */ /* 0x000fe20000010000 */
[----:B----4-:R-:W-:Y:S04]  /*120b0*/  IADD3 R3, R173, -0x2, RZ ;  /* 0xfffffffead037810 */ /* 0x010fe80007ffe0ff */
[C---:B---3--:R-:W-:Y:S03]  /*120c0*/  HMMA.16816.F32.BF16 R68, R136.reuse, R8, R68 ;  /* 0x000000088844723c */ /* 0x048fe60000041844 */
[----:B------:R-:W-:Y:S01]  /*120d0*/  ISETP.GE.AND P0, PT, R3, R188, PT ;  /* 0x000000bc0300720c */ /* 0x000fe20003f06270 */
[----:B------:R-:W-:Y:S04]  /*120e0*/  FADD.FTZ R183, R149, R2 ;  /* 0x0000000295b77221 */ /* 0x000fe80000010000 */
[C---:B------:R-:W-:Y:S08]  /*120f0*/  HMMA.16816.F32.BF16 R72, R136.reuse, R10, R72 ;  /* 0x0000000a8848723c */ /* 0x040ff00000041848 */
        /* <DEDUP_REMOVED lines=16> */
[----:B------:R-:W-:Y:S01]  /*12200*/  IADD3 R2, R182, R150, R193 ;  /* 0x00000096b6027210 */ /* 0x000fe20007ffe0c1 */
        /* <DEDUP_REMOVED lines=32> */
.L_x_2214:
        /* <DEDUP_REMOVED lines=23> */
.L_x_2215:
        /* <DEDUP_REMOVED lines=24> */
.L_x_2120:
[----:B------:R-:W-:Y:S05]  /*12700*/  BSYNC B0 ;  /* 0x0000000000007941 */ /* 0x000fea0003800000 */
.L_x_2119:
[C---:B------:R-:W-:Y:S01]  /*12710*/  ISETP.GE.AND P0, PT, R163.reuse, 0x1, PT ;  /* 0x00000001a300780c */ /* 0x040fe20003f06270 */
[----:B------:R-:W0:Y:S01]  /*12720*/  LDGDEPBAR ;  /* 0x00000000000079af */ /* 0x000e220000000000 */
[----:B-1----:R-:W-:Y:S01]  /*12730*/  IADD3 R0, R163, 0x1, RZ ;  /* 0x00000001a3007810 */ /* 0x002fe20007ffe0ff */
[----:B------:R-:W-:Y:S02]  /*12740*/  IMAD.MOV.U32 R103, RZ, RZ, R100 ;  /* 0x000000ffff677224 */ /* 0x000fe400078e0064 */
[----:B------:R-:W-:Y:S01]  /*12750*/  IMAD.MOV.U32 R102, RZ, RZ, R101 ;  /* 0x000000ffff667224 */ /* 0x000fe200078e0065 */
[----:B------:R-:W-:Y:S02]  /*12760*/  SEL R163, R0, RZ, !P0 ;  /* 0x000000ff00a37207 */ /* 0x000fe40004000000 */
[----:B------:R-:W-:Y:S02]  /*12770*/  ISETP.GE.AND P0, PT, R188, R173, PT ;  /* 0x000000adbc00720c */ /* 0x000fe40003f06270 */
[----:B------:R-:W-:Y:S05]  /*12780*/  IADD3 R0, R173, -0x1, RZ ;  /* 0xffffffffad007810 */ /* 0x000fea0007ffe0ff */
[----:B------:R-:W-:Y:S06]  /*12790*/  IMAD.MOV.U32 R173, RZ, RZ, R0 ;  /* 0x000000ffffad7224 */ /* 0x000fec00078e0000 */
[----:B------:R-:W-:-:S05]  /*127a0*/  @!P0 BRA `(.L_x_2123) ;  /* 0xffffc1b000008947 */ /* 0x000fca000383ffff */
.L_x_2106:
[----:B------:R-:W-:Y:S05]  /*127b0*/  BRA.DIV ~URZ, `(.L_x_2124) ;  /* 0x00006cd27f007947 */ /* 0x000fea000b800000 */
[----:B------:R1:W2:Y:S02]  /*127c0*/  SHFL.BFLY PT, R0, R183, 0x2, 0x1f ;  /* 0x0c401f00b7007f89 */ /* 0x0002a400000e0000 */
.L_x_2216:
[----:B--2---:R-:W-:Y:S01]  /*127d0*/  FADD.FTZ R0, R0, R183 ;  /* 0x000000b700007221 */ /* 0x004fe20000010000 */
[----:B------:R-:W-:Y:S05]  /*127e0*/  BRA.DIV ~URZ, `(.L_x_2125) ;  /* 0x00006d027f007947 */ /* 0x000fea000b800000 */
[----:B------:R-:W2:Y:S04]  /*127f0*/  SHFL.BFLY PT, R2, R184, 0x2, 0x1f ;  /* 0x0c401f00b8027f89 */ /* 0x000ea800000e0000 */
[----:B------:R-:W3:Y:S01]  /*12800*/  SHFL.BFLY PT, R5, R0, 0x1, 0x1f ;  /* 0x0c201f0000057f89 */ /* 0x000ee200000e0000 */
[----:B--2---:R-:W-:-:S02]  /*12810*/  FADD.FTZ R4, R2, R184 ;  /* 0x000000b802047221 */ /* 0x004fc40000010000 */
[----:B---3--:R-:W-:-:S03]  /*12820*/  FADD.FTZ R0, R0, R5 ;  /* 0x0000000500007221 */ /* 0x008fc60000010000 */
[----:B------:R2:W3:Y:S04]  /*12830*/  SHFL.BFLY PT, R3, R4, 0x1, 0x1f ;  /* 0x0c201f0004037f89 */ /* 0x0004e800000e0000 */
.L_x_2217:
[----:B------:R-:W-:Y:S01]  /*12840*/  FSETP.NE.FTZ.AND P1, PT, R0, RZ, PT ;  /* 0x000000ff0000720b */ /* 0x000fe20003f35000 */
[----:B---3--:R-:W-:Y:S01]  /*12850*/  FADD.FTZ R3, R3, R4 ;  /* 0x0000000403037221 */ /* 0x008fe20000010000 */
[----:B------:R-:W-:Y:S02]  /*12860*/  MOV R2, RZ ;  /* 0x000000ff00027202 */ /* 0x000fe40000000f00 */
[----:B------:R-:W-:Y:S02]  /*12870*/  MOV R22, 0xff800000 ;  /* 0xff80000000167802 */ /* 0x000fe40000000f00 */
[----:B------:R-:W-:Y:S02]  /*12880*/  FSETP.NE.FTZ.AND P0, PT, R3, RZ, PT ;  /* 0x000000ff0300720b */ /* 0x000fe40003f15000 */
[----:B------:R-:W-:-:S05]  /*12890*/  MOV R17, 0xff800000 ;  /* 0xff80000000117802 */ /* 0x000fca0000000f00 */
[----:B------:R-:W3:Y:S01]  /*128a0*/  @P1 MUFU.RCP R2, R0 ;  /* 0x0000000000021308 */ /* 0x000ee20000001000 */
[----:B--2---:R-:W-:-:S05]  /*128b0*/  @P1 MOV R4, 0x3f317218 ;  /* 0x3f31721800041802 */ /* 0x004fca0000000f00 */
[----:B------:R-:W-:Y:S02]  /*128c0*/  @P1 FMUL.FTZ R4, R4, c[0x0][0x2d0] ;  /* 0x0000b40004041a20 */ /* 0x000fe40000410000 */
[----:B------:R2:W4:Y:S01]  /*128d0*/  @P1 MUFU.LG2 R5, R0 ;  /* 0x0000000000051308 */ /* 0x0005220000000c00 */
[C---:B---3--:R-:W-:Y:S02]  /*128e0*/  FMUL.FTZ R34, R2.reuse, R120 ;  /* 0x0000007802227220 */ /* 0x048fe40000410000 */
[C---:B------:R-:W-:Y:S02]  /*128f0*/  FMUL.FTZ R35, R2.reuse, R121 ;  /* 0x0000007902237220 */ /* 0x040fe40000410000 */
[C---:B------:R-:W-:Y:S02]  /*12900*/  FMUL.FTZ R120, R2.reuse, R68 ;  /* 0x0000004402787220 */ /* 0x040fe40000410000 */
[C---:B------:R-:W-:Y:S01]  /*12910*/  FMUL.FTZ R121, R2.reuse, R69 ;  /* 0x0000004502797220 */ /* 0x040fe20000410000 */
[----:B--2---:R-:W-:Y:S01]  /*12920*/  MOV R0, RZ ;  /* 0x000000ff00007202 */ /* 0x004fe20000000f00 */
        /* <DEDUP_REMOVED lines=47> */
[C---:B--2---:R-:W-:Y:S02]  /*12c20*/  FMUL.FTZ R36, R0.reuse, R118 ;  /* 0x0000007600247220 */ /* 0x044fe40000410000 */
[----:B------:R-:W-:Y:S02]  /*12c30*/  FMUL.FTZ R37, R0, R119 ;  /* 0x0000007700257220 */ /* 0x000fe40000410000 */
[----:B------:R-:W-:Y:S01]  /*12c40*/  @P1 FFMA.FTZ R22, R4, R101, R5 ;  /* 0x0000006504161223 */ /* 0x000fe20000010005 */
[----:B------:R-:W-:Y:S01]  /*12c50*/  MOV R4, 0x1 ;  /* 0x0000000100047802 */ /* 0x000fe20000000f00 */
[----:B------:R-:W-:-:S02]  /*12c60*/  FMUL.FTZ R118, R0, R38 ;  /* 0x0000002600767220 */ /* 0x000fc40000410000 */
[C---:B------:R-:W-:Y:S02]  /*12c70*/  FMUL.FTZ R119, R0.reuse, R39 ;  /* 0x0000002700777220 */ /* 0x040fe40000410000 */
[C---:B------:R-:W-:Y:S02]  /*12c80*/  FMUL.FTZ R26, R0.reuse, R130 ;  /* 0x00000082001a7220 */ /* 0x040fe40000410000 */
[C---:B------:R-:W-:Y:S01]  /*12c90*/  FMUL.FTZ R27, R0.reuse, R131 ;  /* 0x00000083001b7220 */ /* 0x040fe20000410000 */
[----:B---3--:R-:W-:Y:S01]  /*12ca0*/  @P0 MOV R3, 0x3f317218 ;  /* 0x3f31721800030802 */ /* 0x008fe20000000f00 */
[C---:B------:R-:W-:Y:S02]  /*12cb0*/  FMUL.FTZ R92, R0.reuse, R122 ;  /* 0x0000007a005c7220 */ /* 0x040fe40000410000 */
[C---:B------:R-:W-:Y:S02]  /*12cc0*/  FMUL.FTZ R93, R0.reuse, R123 ;  /* 0x0000007b005d7220 */ /* 0x040fe40000410000 */
[----:B------:R-:W-:-:S02]  /*12cd0*/  FMUL.FTZ R38, R0, R46 ;  /* 0x0000002e00267220 */ /* 0x000fc40000410000 */
[----:B------:R-:W-:Y:S02]  /*12ce0*/  FMUL.FTZ R39, R0, R47 ;  /* 0x0000002f00277220 */ /* 0x000fe40000410000 */
[----:B-----5:R-:W-:Y:S02]  /*12cf0*/  @P0 FMUL.FTZ R2, R2, 0.69314718246459960938 ;  /* 0x3f31721802020820 */ /* 0x020fe40000410000 */
[----:B------:R-:W-:Y:S02]  /*12d00*/  @P0 FMUL.FTZ R3, R3, c[0x0][0x2d0] ;  /* 0x0000b40003030a20 */ /* 0x000fe40000410000 */
        /* <DEDUP_REMOVED lines=40> */
.L_x_2036:
        /* <DEDUP_REMOVED lines=17> */
.L_x_2127:
[----:B------:R-:W-:Y:S05]  /*130a0*/  BSYNC B0 ;  /* 0x0000000000007941 */ /* 0x000fea0003800000 */
.L_x_2126:
        /* <DEDUP_REMOVED lines=10> */
[----:B------:R-:W-:Y:S01]  /*13150*/  F2FP.BF16.PACK_AB R2, R85, R84 ;  /* 0x000000545502723e */ /* 0x000fe200000010ff */
[----:B------:R-:W-:Y:S01]  /*13160*/  IMAD.MOV.U32 R6, RZ, RZ, RZ ;  /* 0x000000ffff067224 */ /* 0x000fe200078e00ff */
        /* <DEDUP_REMOVED lines=88> */
[----:B------:R-:W-:Y:S01]  /*136f0*/  STS [R251+0x8400], R3 ;  /* 0x00840003fb007388 */ /* 0x000fe20000000800 */
[----:B----4-:R-:W-:-:S03]  /*13700*/  F2FP.BF16.PACK_AB R2, R81, R80 ;  /* 0x000000505102723e */ /* 0x010fc600000010ff */
[----:B------:R2:W-:Y:S04]  /*13710*/  STS [R251+0x8000], R4 ;  /* 0x00800004fb007388 */ /* 0x0005e80000000800 */
[----:B------:R3:W-:Y:S01]  /*13720*/  STS [R252+0x8000], R2 ;  /* 0x00800002fc007388 */ /* 0x0007e20000000800 */
[----:B-1----:R-:W-:-:S05]  /*13730*/  F2FP.BF16.PACK_AB R0, R55, R54 ;  /* 0x000000363700723e */ /* 0x002fca00000010ff */
[----:B------:R1:W-:Y:S01]  /*13740*/  STS [R252+0x8400], R0 ;  /* 0x00840000fc007388 */ /* 0x0003e20000000800 */
[----:B--2---:R-:W-:Y:S01]  /*13750*/  F2FP.BF16.PACK_AB R4, R25, R24 ;  /* 0x000000181904723e */ /* 0x004fe200000010ff */
[----:B---3--:R-:W-:-:S04]  /*13760*/  IMAD.MOV.U32 R2, RZ, RZ, 0x4 ;  /* 0x00000004ff027424 */ /* 0x008fc800078e00ff */
[----:B------:R2:W-:Y:S01]  /*13770*/  STS [R250+0x8000], R4 ;  /* 0x00800004fa007388 */ /* 0x0005e20000000800 */
[----:B------:R-:W-:-:S04]  /*13780*/  @P1 IMAD.WIDE R8, R211, R2, c[0x0][0x508] ;  /* 0x00014200d3081625 */ /* 0x000fc800078e0202 */
[----:B------:R-:W-:Y:S01]  /*13790*/  IMAD.WIDE R2, R211, R2, c[0x0][0x500] ;  /* 0x00014000d3027625 */ /* 0x000fe200078e0202 */
[----:B-1----:R-:W-:-:S05]  /*137a0*/  F2FP.BF16.PACK_AB R0, R43, R42 ;  /* 0x0000002a2b00723e */ /* 0x002fca00000010ff */
[----:B------:R1:W-:Y:S04]  /*137b0*/  STS [R250+0x8400], R0 ;  /* 0x00840000fa007388 */ /* 0x0003e80000000800 */
[----:B------:R-:W-:Y:S06]  /*137c0*/  BAR.SYNC.DEFER_BLOCKING 0x1, 0x100 ;  /* 0x0044000000007b1d */ /* 0x000fec0000010000 */
[----:B------:R1:W5:Y:S04]  /*137d0*/  @P1 LDG.E R16, [R8.64] ;  /* 0x0000000608101981 */ /* 0x000368000c1e1900 */
[----:B------:R1:W5:Y:S01]  /*137e0*/  @P2 LDG.E R6, [R2.64] ;  /* 0x0000000602062981 */ /* 0x000362000c1e1900 */
[----:B------:R-:W-:-:S04]  /*137f0*/  ISETP.NE.AND P0, PT, R221, RZ, PT ;  /* 0x000000ffdd00720c */ /* 0x000fc80003f05270 */
[----:B--2---:R-:W-:Y:S01]  /*13800*/  SEL R4, R221, c[0x0][0x3d4], P0 ;  /* 0x0000f500dd047a07 */ /* 0x004fe20000000000 */
[----:B------:R-:W-:Y:S05]  /*13810*/  @P1 BRA `(.L_x_2130) ;  /* 0x0000004000001947 */ /* 0x000fea0003800000 */
[----:B------:R-:W-:Y:S05]  /*13820*/  @!P2 BRA `(.L_x_2130) ;  /* 0x000000300000a947 */ /* 0x000fea0003800000 */
[----:B-1----:R1:W2:Y:S04]  /*13830*/  LDG.E R0, [R2.64] ;  /* 0x0000000602007981 */ /* 0x0022a8000c1e1900 */
[----:B-1----:R-:W2:Y:S02]  /*13840*/  LDG.E R2, [R2.64+0x4] ;  /* 0x0000040602027981 */ /* 0x002ea4000c1e1900 */
[----:B--2--5:R-:W-:Y:S02]  /*13850*/  IADD3 R16, -R0, R2, RZ ;  /* 0x0000000200107210 */ /* 0x024fe40007ffe1ff */
.L_x_2130:
[----:B------:R-:W2:Y:S01]  /*13860*/  LDL R30, [R1+0xc] ;  /* 0x00000c00011e7983 */ /* 0x000ea20000100800 */
[----:B-1----:R-:W-:Y:S01]  /*13870*/  IMAD.MOV.U32 R9, RZ, RZ, 0x368 ;  /* 0x00000368ff097424 */ /* 0x002fe200078e00ff */
[----:B------:R-:W-:Y:S01]  /*13880*/  ISETP.GT.AND P2, PT, R4, 0x1, PT ;  /* 0x000000010400780c */ /* 0x000fe20003f44270 */
[----:B------:R-:W-:Y:S01]  /*13890*/  IMAD.MOV.U32 R0, RZ, RZ, c[0x0][0x4e8] ;  /* 0x00013a00ff007624 */ /* 0x000fe200078e00ff */
[----:B------:R-:W-:Y:S01]  /*138a0*/  ISETP.NE.U32.AND P0, PT, RZ, c[0x0][0x500], PT ;  /* 0x00014000ff007a0c */ /* 0x000fe20003f05070 */
[----:B------:R-:W-:Y:S01]  /*138b0*/  IMAD.IADD R13, R212, 0x1, R203 ;  /* 0x00000001d40d7824 */ /* 0x000fe200078e02cb */
[----:B------:R-:W-:Y:S01]  /*138c0*/  SEL R9, R9, 0x328, P2 ;  /* 0x0000032809097807 */ /* 0x000fe20001000000 */
[----:B------:R-:W1:Y:S01]  /*138d0*/  S2R R31, SR_TID.X ;  /* 0x00000000001f7919 */ /* 0x000e620000002100 */
[----:B------:R-:W-:-:S02]  /*138e0*/  ISETP.NE.AND P3, PT, R0, 0x1, PT ;  /* 0x000000010000780c */ /* 0x000fc40003f65270 */
[----:B------:R-:W3:Y:S01]  /*138f0*/  LDC.64 R4, c[0x0][R9+0x170] ;  /* 0x00005c0009047b82 */ /* 0x000ee20000000a00 */
[----:B------:R-:W-:Y:S02]  /*13900*/  ISETP.NE.AND.EX P0, PT, RZ, c[0x0][0x504], PT, P0 ;  /* 0x00014100ff007a0c */ /* 0x000fe40003f05300 */
[----:B------:R-:W-:Y:S02]  /*13910*/  SHF.R.S32.HI R0, RZ, 0x1f, R211 ;  /* 0x0000001fff007819 */ /* 0x000fe400000114d3 */
[----:B------:R-:W-:Y:S02]  /*13920*/  SEL R7, R211, RZ, !P0 ;  /* 0x000000ffd3077207 */ /* 0x000fe40004000000 */
[----:B------:R-:W-:Y:S01]  /*13930*/  SEL R2, R0, RZ, !P0 ;  /* 0x000000ff00027207 */ /* 0x000fe20004000000 */
[----:B------:R-:W4:Y:S01]  /*13940*/  LDC.64 R14, c[0x0][R9+0x168] ;  /* 0x00005a00090e7b82 */ /* 0x000f220000000a00 */
[----:B------:R-:W-:Y:S02]  /*13950*/  LOP3.LUT R11, R210, 0xffff, RZ, 0xc0, !PT ;  /* 0x0000ffffd20b7812 */ /* 0x000fe400078ec0ff */
[----:B------:R-:W-:-:S05]  /*13960*/  @P3 IMAD.HI.U32 R8, R13, c[0x0][0x4ec], RZ ;  /* 0x00013b000d083a27 */ /* 0x000fca00078e00ff */
[----:B------:R3:W4:Y:S01]  /*13970*/  LDC.64 R18, c[0x0][R9+0x178] ;  /* 0x00005e0009127b82 */ /* 0x0007220000000a00 */
[----:B-1----:R-:W-:-:S07]  /*13980*/  SHF.R.S32.HI R23, RZ, 0x1f, R31 ;  /* 0x0000001fff177819 */ /* 0x002fce000001141f */
[----:B------:R1:W1:Y:S01]  /*13990*/  LDC.64 R20, c[0x0][R9+0x160] ;  /* 0x0000580009147b82 */ /* 0x0002620000000a00 */
[----:B------:R-:W-:-:S04]  /*139a0*/  LEA.HI R23, R23, R31, RZ, 0x5 ;  /* 0x0000001f17177211 */ /* 0x000fc800078f28ff */
[----:B------:R-:W-:-:S05]  /*139b0*/  LOP3.LUT R23, R23, 0xffffffe0, RZ, 0xc0, !PT ;  /* 0xffffffe017177812 */ /* 0x000fca00078ec0ff */
[----:B------:R-:W-:Y:S02]  /*139c0*/  IMAD.IADD R23, R31, 0x1, -R23 ;  /* 0x000000011f177824 */ /* 0x000fe400078e0a17 */
[----:B---3--:R-:W-:-:S04]  /*139d0*/  IMAD R0, R5, R7, RZ ;  /* 0x0000000705007224 */ /* 0x008fc800078e02ff */
[C---:B------:R-:W-:Y:S02]  /*139e0*/  IMAD R10, R4.reuse, R2, R0 ;  /* 0x00000002040a7224 */ /* 0x040fe400078e0200 */
        /* <DEDUP_REMOVED lines=10> */
[----:B------:R-:W-:Y:S02]  /*13a90*/  IMAD R10, R19, R8, RZ ;  /* 0x00000008130a7224 */ /* 0x000fe400078e02ff */
[----:B------:R-:W-:Y:S01]  /*13aa0*/  IMAD.MOV R3, RZ, RZ, -R0 ;  /* 0x000000ffff037224 */ /* 0x000fe200078e0a00 */
[----:B------:R-:W-:Y:S01]  /*13ab0*/  IADD3.X R12, R12, R2, R9, P1, P0 ;  /* 0x000000020c0c7210 */ /* 0x000fe20000fe0409 */
[----:B------:R-:W-:-:S04]  /*13ac0*/  IMAD.WIDE.U32 R4, R18, R8, RZ ;  /* 0x0000000812047225 */ /* 0x000fc800078e00ff */
        /* <DEDUP_REMOVED lines=11> */
[----:B------:R-:W-:Y:S02]  /*13b80*/  IMAD.MOV.U32 R5, RZ, RZ, c[0x0][0x4ac] ;  /* 0x00012b00ff057624 */ /* 0x000fe400078e00ff */
[----:B------:R-:W-:Y:S01]  /*13b90*/  IMAD.IADD R3, R3, 0x1, R0 ;  /* 0x0000000103037824 */ /* 0x000fe200078e0200 */
[----:B------:R-:W-:Y:S01]  /*13ba0*/  LEA R0, P0, R2, R4, 0x2 ;  /* 0x0000000402007211 */ /* 0x000fe200078010ff */
[----:B------:R-:W-:Y:S01]  /*13bb0*/  IMAD R12, R16, c[0x0][0x4e8], RZ ;  /* 0x00013a00100c7a24 */ /* 0x000fe200078e02ff */
[----:B------:R-:W-:-:S03]  /*13bc0*/  SEL R5, R5, c[0x0][0x454], P2 ;  /* 0x0001150005057a07 */ /* 0x000fc60001000000 */
[----:B------:R-:W-:Y:S01]  /*13bd0*/  SHFL.IDX PT, R4, R0, RZ, 0x1c1f ;  /* 0x001c1fff00047589 */ /* 0x000fe200000e0000 */
[----:B------:R-:W-:Y:S02]  /*13be0*/  LEA.HI.X R3, R2, R5, R3, 0x2, P0 ;  /* 0x0000000502037211 */ /* 0x000fe400000f1403 */
[----:B------:R-:W-:Y:S01]  /*13bf0*/  LOP3.LUT P0, RZ, R23, 0x3, RZ, 0xc0, !PT ;  /* 0x0000000317ff7812 */ /* 0x000fe2000780c0ff */
[----:B------:R2:W-:Y:S04]  /*13c00*/  SHFL.IDX PT, R2, R0, 0x1, 0x1c1f ;  /* 0x003c1f0000027f89 */ /* 0x0005e800000e0000 */
[----:B------:R-:W1:Y:S04]  /*13c10*/  SHFL.IDX PT, R5, R3, RZ, 0x1c1f ;  /* 0x001c1fff03057589 */ /* 0x000e6800000e0000 */
[----:B------:R-:W3:Y:S01]  /*13c20*/  SHFL.IDX PT, R3, R3, 0x1, 0x1c1f ;  /* 0x003c1f0003037f89 */ /* 0x000ee200000e0000 */
[----:B--2---:R-:W-:-:S05]  /*13c30*/  IMAD.IADD R0, R30, 0x1, R203 ;  /* 0x000000011e007824 */ /* 0x004fca00078e02cb */
[C---:B------:R-:W-:Y:S02]  /*13c40*/  IADD3 R8, R0.reuse, 0x8, RZ ;  /* 0x0000000800087810 */ /* 0x040fe40007ffe0ff */
[-C--:B------:R-:W-:Y:S02]  /*13c50*/  ISETP.GE.OR P1, PT, R0, R12.reuse, P0 ;  /* 0x0000000c0000720c */ /* 0x080fe40000726670 */
[----:B------:R-:W-:-:S11]  /*13c60*/  ISETP.GE.OR P0, PT, R8, R12, P0 ;  /* 0x0000000c0800720c */ /* 0x000fd60000706670 */
[----:B-1----:R1:W-:Y:S01]  /*13c70*/  @!P1 ST.E [R4.64], R22 ;  /* 0x0000001604009985 */ /* 0x0023e2000c101906 */
[----:B------:R-:W-:-:S03]  /*13c80*/  ISETP.GE.AND P1, PT, R8, R12, PT ;  /* 0x0000000c0800720c */ /* 0x000fc60003f26270 */
[----:B---3--:R1:W-:Y:S01]  /*13c90*/  @!P0 ST.E [R2.64], R17 ;  /* 0x0000001102008985 */ /* 0x0083e2000c101906 */
[----:B------:R-:W-:Y:S02]  /*13ca0*/  ISETP.GE.AND P0, PT, R0, R12, PT ;  /* 0x0000000c0000720c */ /* 0x000fe40003f06270 */
[----:B------:R-:W-:Y:S01]  /*13cb0*/  P2R R14, PR, RZ, 0x2 ;  /* 0x00000002ff0e7803 */ /* 0x000fe20000000000 */
[----:B------:R-:W-:Y:S05]  /*13cc0*/  @P2 BRA `(.L_x_2131) ;  /* 0x0000088000002947 */ /* 0x000fea0003800000 */
[----:B------:R-:W-:Y:S01]  /*13cd0*/  IMAD R0, R9, c[0x0][0x3a0], RZ ;  /* 0x0000e80009007a24 */ /* 0x000fe200078e02ff */
[----:B------:R-:W-:Y:S01]  /*13ce0*/  LEA R23, R187, R205, 0x5 ;  /* 0x000000cdbb177211 */ /* 0x000fe200078e28ff */
[C---:B-1----:R-:W-:Y:S01]  /*13cf0*/  IMAD.WIDE.U32 R2, R6.reuse, c[0x0][0x3a0], RZ ;  /* 0x0000e80006027a25 */ /* 0x042fe200078e00ff */
[----:B------:R-:W-:Y:S01]  /*13d00*/  SHF.R.S32.HI R5, RZ, 0x1f, R7 ;  /* 0x0000001fff057819 */ /* 0x000fe20000011407 */
[----:B------:R1:W2:Y:S01]  /*13d10*/  LDS.128 R24, [R204+0x80] ;  /* 0x00008000cc187984 */ /* 0x0002a20000000c00 */
[----:B------:R-:W-:Y:S01]  /*13d20*/  IADD3 R4, R23, R203, RZ ;  /* 0x000000cb17047210 */ /* 0x000fe20007ffe0ff */
[----:B------:R-:W-:-:S02]  /*13d30*/  IMAD R6, R6, c[0x0][0x3a4], R0 ;  /* 0x0000e90006067a24 */ /* 0x000fc400078e0200 */
[----:B------:R1:W3:Y:S01]  /*13d40*/  LDS.128 R40, [R204+0x1080] ;  /* 0x00108000cc287984 */ /* 0x0002e20000000c00 */
[----:B------:R-:W-:Y:S01]  /*13d50*/  IMAD R5, R5, c[0x0][0x3f0], RZ ;  /* 0x0000fc0005057a24 */ /* 0x000fe200078e02ff */
[----:B------:R-:W-:Y:S02]  /*13d60*/  MOV R0, R4 ;  /* 0x0000000400007202 */ /* 0x000fe40000000f00 */
[----:B------:R-:W-:Y:S01]  /*13d70*/  IADD3 R3, R3, R6, RZ ;  /* 0x0000000603037210 */ /* 0x000fe20007ffe0ff */
[----:B------:R-:W-:Y:S01]  /*13d80*/  @P3 IMAD.HI.U32 R6, R4, c[0x0][0x4ec], RZ ;  /* 0x00013b0004063a27 */ /* 0x000fe200078e00ff */
[----:B------:R1:W4:Y:S03]  /*13d90*/  LDS.128 R52, [R204+0x2080] ;  /* 0x00208000cc347984 */ /* 0x0003260000000c00 */
        /* <DEDUP_REMOVED lines=31> */
.L_x_2218:
[----:B------:R-:W-:Y:S05]  /*13f90*/  BRA.DIV ~URZ, `(.L_x_2133) ;  /* 0x000056b27f007947 */ /* 0x000fea000b800000 */
[----:B------:R4:W2:Y:S02]  /*13fa0*/  SHFL.IDX PT, R0, R11, RZ, 0x181f ;  /* 0x00181fff0b007589 */ /* 0x0008a400000e0000 */
.L_x_2219:
        /* <DEDUP_REMOVED lines=19> */
.L_x_2135:
[----:B------:R-:W-:Y:S05]  /*140e0*/  BSYNC B0 ;  /* 0x0000000000007941 */ /* 0x000fea0003800000 */
.L_x_2134:
[----:B------:R-:W-:Y:S05]  /*140f0*/  BRA.DIV ~URZ, `(.L_x_2136) ;  /* 0x000055c27f007947 */ /* 0x000fea000b800000 */
[----:B---3--:R3:W4:Y:S04]  /*14100*/  SHFL.IDX PT, R8, R9, 0x1, 0x181f ;  /* 0x00381f0009087f89 */ /* 0x00872800000e0000 */
[----:B--2---:R3:W2:Y:S02]  /*14110*/  SHFL.IDX PT, R0, R11, 0x1, 0x181f ;  /* 0x00381f000b007f89 */ /* 0x0046a400000e0000 */
.L_x_2220:
        /* <DEDUP_REMOVED lines=19> */
.L_x_2138:
[----:B------:R-:W-:Y:S05]  /*14250*/  BSYNC B0 ;  /* 0x0000000000007941 */ /* 0x000fea0003800000 */
.L_x_2137:
[----:B------:R-:W-:Y:S05]  /*14260*/  BRA.DIV ~URZ, `(.L_x_2139) ;  /* 0x000055227f007947 */ /* 0x000fea000b800000 */
[----:B----4-:R4:W3:Y:S02]  /*14270*/  SHFL.IDX PT, R8, R9, 0x2, 0x181f ;  /* 0x00581f0009087f89 */ /* 0x0108e400000e0000 */
.L_x_2221:
[----:B------:R-:W-:Y:S05]  /*14280*/  BRA.DIV ~URZ, `(.L_x_2140) ;  /* 0x000055727f007947 */ /* 0x000fea000b800000 */
[----:B--2---:R2:W4:Y:S02]  /*14290*/  SHFL.IDX PT, R0, R11, 0x2, 0x181f ;  /* 0x00581f000b007f89 */ /* 0x00452400000e0000 */
.L_x_2222:
        /* <DEDUP_REMOVED lines=19> */
.L_x_2142:
[----:B------:R-:W-:Y:S05]  /*143d0*/  BSYNC B0 ;  /* 0x0000000000007941 */ /* 0x000fea0003800000 */
.L_x_2141:
[----:B------:R-:W-:Y:S05]  /*143e0*/  BRA.DIV ~URZ, `(.L_x_2143) ;  /* 0x000054827f007947 */ /* 0x000fea000b800000 */
[----:B---3--:R3:W2:Y:S04]  /*143f0*/  SHFL.IDX PT, R6, R9, 0x3, 0x181f ;  /* 0x00781f0009067f89 */ /* 0x0086a800000e0000 */
[----:B----4-:R3:W4:Y:S02]  /*14400*/  SHFL.IDX PT, R0, R11, 0x3, 0x181f ;  /* 0x00781f000b007f89 */ /* 0x01072400000e0000 */
.L_x_2223:
        /* <DEDUP_REMOVED lines=20> */
.L_x_2131:
[----:B------:R-:W-:Y:S02]  /*14550*/  IMAD R0, R9, c[0x0][0x408], RZ ;  /* 0x0001020009007a24 */ /* 0x000fe400078e02ff */
[----:B-1----:R-:W-:-:S04]  /*14560*/  IMAD.WIDE.U32 R2, R6, c[0x0][0x408], RZ ;  /* 0x0001020006027a25 */ /* 0x002fc800078e00ff */
[----:B------:R-:W-:Y:S01]  /*14570*/  IMAD R6, R6, c[0x0][0x40c], R0 ;  /* 0x0001030006067a24 */ /* 0x000fe200078e0200 */
[----:B------:R-:W-:Y:S01]  /*14580*/  SHF.R.S32.HI R0, RZ, 0x1f, R7 ;  /* 0x0000001fff007819 */ /* 0x000fe20000011407 */
[----:B------:R-:W-:-:S03]  /*14590*/  @P3 IMAD.HI.U32 R5, R13, c[0x0][0x4ec], RZ ;  /* 0x00013b000d053a27 */ /* 0x000fc600078e00ff */
[----:B------:R-:W-:Y:S01]  /*145a0*/  IADD3 R3, R3, R6, RZ ;  /* 0x0000000603037210 */ /* 0x000fe20007ffe0ff */
[----:B------:R-:W-:-:S04]  /*145b0*/  IMAD R0, R0, c[0x0][0x440], RZ ;  /* 0x0001100000007a24 */ /* 0x000fc800078e02ff */
[----:B------:R-:W-:-:S04]  /*145c0*/  IMAD.WIDE.U32 R2, R11, c[0x0][0x438], R2 ;  /* 0x00010e000b027a25 */ /* 0x000fc800078e0002 */
        /* <DEDUP_REMOVED lines=24> */
.L_x_2224:
[----:B------:R-:W-:Y:S05]  /*14750*/  BRA.DIV ~URZ, `(.L_x_2146) ;  /* 0x000052527f007947 */ /* 0x000fea000b800000 */
[----:B------:R3:W4:Y:S02]  /*14760*/  SHFL.IDX PT, R0, R12, RZ, 0x1c1f ;  /* 0x001c1fff0c007589 */ /* 0x00072400000e0000 */
.L_x_2225:
        /* <DEDUP_REMOVED lines=9> */
[-C--:B----4-:R-:W-:Y:S02]  /*14800*/  @!P1 LEA R2, P5, R191, R0.reuse, 0x2 ;  /* 0x00000000bf029211 */ /* 0x090fe400078a10ff */
[----:B------:R-:W-:Y:S02]  /*14810*/  @!P0 LEA R6, P2, R249, R0, 0x2 ;  /* 0x00000000f9068211 */ /* 0x000fe400078410ff */
        /* <DEDUP_REMOVED lines=111> */
.L_x_2148:
[----:B------:R-:W-:Y:S05]  /*14f10*/  BSYNC B0 ;  /* 0x0000000000007941 */ /* 0x000fea0003800000 */
.L_x_2147:
[----:B------:R-:W-:Y:S05]  /*14f20*/  BRA.DIV ~URZ, `(.L_x_2149) ;  /* 0x00004af27f007947 */ /* 0x000fea000b800000 */
[----:B--2---:R2:W1:Y:S04]  /*14f30*/  SHFL.IDX PT, R4, R5, 0x1, 0x1c1f ;  /* 0x003c1f0005047f89 */ /* 0x00446800000e0000 */
[----:B----4-:R2:W4:Y:S02]  /*14f40*/  SHFL.IDX PT, R0, R12, 0x1, 0x1c1f ;  /* 0x003c1f000c007f89 */ /* 0x01052400000e0000 */
.L_x_2226:
        /* <DEDUP_REMOVED lines=136> */
.L_x_2129:
        /* <DEDUP_REMOVED lines=18> */
.L_x_2150:
        /* <DEDUP_REMOVED lines=35> */
[----:B------:R-:W-:-:S03]  /*15b20*/  IMAD.WIDE.U32 R4, R8, R6, RZ ;  /* 0x0000000608047225 */ /* 0x000fc600078e00ff */
[----:B------:R-:W-:Y:S01]  /*15b30*/  IADD3.X R8, R3, R16, R18, P1, P0 ;  /* 0x0000001003087210 */ /* 0x000fe20000fe0412 */
[----:B------:R-:W-:Y:S01]  /*15b40*/  IMAD.MOV R2, RZ, RZ, -R0 ;  /* 0x000000ffff027224 */ /* 0x000fe200078e0a00 */
[----:B------:R-:W-:Y:S01]  /*15b50*/  IADD3 R5, R5, R7, RZ ;  /* 0x0000000705057210 */ /* 0x000fe20007ffe0ff */
[----:B------:R-:W-:Y:S01]  /*15b60*/  IMAD.MOV.U32 R7, RZ, RZ, c[0x0][0x4a8] ;  /* 0x00012a00ff077624 */ /* 0x000fe200078e00ff */
[----:B------:R-:W-:Y:S01]  /*15b70*/  IADD3 R4, P1, P0, R0, R17, R4 ;  /* 0x0000001100047210 */ /* 0x000fe2000783e004 */
[----:B------:R-:W-:Y:S01]  /*15b80*/  IMAD R2, R2, c[0x0][0x4e8], R11 ;  /* 0x00013a0002027a24 */ /* 0x000fe200078e020b */
[----:B------:R-:W-:-:S03]  /*15b90*/  SHF.R.S32.HI R3, RZ, 0x1f, R0 ;  /* 0x0000001fff037819 */ /* 0x000fc60000011400 */
[----:B-1----:R-:W-:Y:S01]  /*15ba0*/  IMAD R0, R13, R2, RZ ;  /* 0x000000020d007224 */ /* 0x002fe200078e02ff */
[----:B------:R-:W-:Y:S02]  /*15bb0*/  SHF.R.S32.HI R6, RZ, 0x1f, R2 ;  /* 0x0000001fff067819 */ /* 0x000fe40000011402 */
        /* <DEDUP_REMOVED lines=11> */
.L_x_2152:
[----:B------:R-:W-:Y:S05]  /*15c70*/  BSYNC B0 ;  /* 0x0000000000007941 */ /* 0x000fea0003800000 */
.L_x_2151:
        /* <DEDUP_REMOVED lines=8> */
[----:B------:R-:W-:-:S03]  /*15d00*/  IADD3 R4, R4, R203, RZ ;  /* 0x000000cb04047210 */ /* 0x000fc60007ffe0ff */
        /* <DEDUP_REMOVED lines=26> */
.L_x_2227:
[----:B------:R-:W-:Y:S05]  /*15eb0*/  BRA.DIV ~URZ, `(.L_x_2154) ;  /* 0x00003ca27f007947 */ /* 0x000fea000b800000 */
[----:B------:R3:W4:Y:S02]  /*15ec0*/  SHFL.IDX PT, R0, R12, RZ, 0x181f ;  /* 0x00181fff0c007589 */ /* 0x00072400000e0000 */
.L_x_2228:
        /* <DEDUP_REMOVED lines=20> */
.L_x_2156:
[----:B------:R-:W-:Y:S05]  /*16010*/  BSYNC B0 ;  /* 0x0000000000007941 */ /* 0x000fea0003800000 */
.L_x_2155:
[----:B------:R-:W-:Y:S05]  /*16020*/  BRA.DIV ~URZ, `(.L_x_2157) ;  /* 0x00003ba27f007947 */ /* 0x000fea000b800000 */
[----:B--2---:R2:W1:Y:S04]  /*16030*/  SHFL.IDX PT, R8, R9, 0x1, 0x181f ;  /* 0x00381f0009087f89 */ /* 0x00446800000e0000 */
[----:B----4-:R2:W4:Y:S02]  /*16040*/  SHFL.IDX PT, R0, R12, 0x1, 0x181f ;  /* 0x00381f000c007f89 */ /* 0x01052400000e0000 */
.L_x_2229:
        /* <DEDUP_REMOVED lines=19> */
.L_x_2159:
[----:B------:R-:W-:Y:S05]  /*16180*/  BSYNC B0 ;  /* 0x0000000000007941 */ /* 0x000fea0003800000 */
.L_x_2158:
[----:B------:R-:W-:Y:S05]  /*16190*/  BRA.DIV ~URZ, `(.L_x_2160) ;  /* 0x00003b027f007947 */ /* 0x000fea000b800000 */
[----:B-1----:R1:W2:Y:S02]  /*161a0*/  SHFL.IDX PT, R8, R9, 0x2, 0x181f ;  /* 0x00581f0009087f89 */ /* 0x0022a400000e0000 */
.L_x_2230:
[----:B------:R-:W-:Y:S05]  /*161b0*/  BRA.DIV ~URZ, `(.L_x_2161) ;  /* 0x00003b527f007947 */ /* 0x000fea000b800000 */
[----:B----4-:R4:W1:Y:S02]  /*161c0*/  SHFL.IDX PT, R0, R12, 0x2, 0x181f ;  /* 0x00581f000c007f89 */ /* 0x01086400000e0000 */
.L_x_2231:
        /* <DEDUP_REMOVED lines=19> */
.L_x_2163:
[----:B------:R-:W-:Y:S05]  /*16300*/  BSYNC B0 ;  /* 0x0000000000007941 */ /* 0x000fea0003800000 */
.L_x_2162:
[----:B------:R-:W-:Y:S05]  /*16310*/  BRA.DIV ~URZ, `(.L_x_2164) ;  /* 0x00003a627f007947 */ /* 0x000fea000b800000 */
[----:B--2---:R2:W3:Y:S04]  /*16320*/  SHFL.IDX PT, R8, R9, 0x3, 0x181f ;  /* 0x00781f0009087f89 */ /* 0x0044e800000e0000 */
[----:B-1----:R2:W1:Y:S02]  /*16330*/  SHFL.IDX PT, R0, R12, 0x3, 0x181f ;  /* 0x00781f000c007f89 */ /* 0x00246400000e0000 */
.L_x_2232:
        /* <DEDUP_REMOVED lines=18> */
.L_x_2144:
[----:B------:R-:W-:Y:S05]  /*16460*/  BSYNC B1 ;  /* 0x0000000000017941 */ /* 0x000fea0003800000 */
.L_x_2128:
        /* <DEDUP_REMOVED lines=8> */
[----:B------:R-:W-:Y:S01]  /*164f0*/  IMAD.MOV.U32 R7, RZ, RZ, RZ ;  /* 0x000000ffff077224 */ /* 0x000fe200078e00ff */
[----:B----4-:R-:W-:-:S04]  /*16500*/  LOP3.LUT R13, R0, 0x1f, RZ, 0xc0, !PT ;  /* 0x0000001f000d7812 */ /* 0x010fc800078ec0ff */
[----:B------:R-:W-:Y:S01]  /*16510*/  ISETP.NE.AND P6, PT, R13, 0x1f, PT ;  /* 0x0000001f0d00780c */ /* 0x000fe20003fc5270 */
[----:B------:R-:W-:Y:S10]  /*16520*/  BRA.DIV ~URZ, `(.L_x_2166) ;  /* 0x000039227f007947 */ /* 0x000ff4000b800000 */
[----:B--23--:R2:W3:Y:S02]  /*16530*/  SHFL.IDX PT, R9, R82, RZ, 0x1f ;  /* 0x00001fff52097589 */ /* 0x00c4e400000e0000 */
.L_x_2233:
[----:B------:R-:W-:Y:S05]  /*16540*/  BRA.DIV ~URZ, `(.L_x_2167) ;  /* 0x000039727f007947 */ /* 0x000fea000b800000 */
[----:B------:R4:W2:Y:S02]  /*16550*/  SHFL.IDX PT, R8, R82, 0x1, 0x1f ;  /* 0x00201f0052087f89 */ /* 0x0008a400000e0000 */
.L_x_2234:
        /* <DEDUP_REMOVED lines=18> */
.L_x_2235:
        /* <DEDUP_REMOVED lines=16> */
.L_x_2236:
[----:B----4-:R-:W-:Y:S01]  /*16780*/  IMAD R0, R0, c[0x0][0x538], RZ ;  /* 0x00014e0000007a24 */ /* 0x010fe200078e02ff */
[----:B------:R-:W-:Y:S04]  /*16790*/  BSSY B1, `(.L_x_2170) ;  /* 0x00000c6000017945 */ /* 0x000fe80003800000 */
[----:B--2---:R-:W-:-:S04]  /*167a0*/  IADD3 R8, R0, R8, RZ ;  /* 0x0000000800087210 */ /* 0x004fc80007ffe0ff */
[----:B---3--:R-:W-:-:S13]  /*167b0*/  ISETP.GT.AND P0, PT, R8, R9, PT ;  /* 0x000000090800720c */ /* 0x008fda0003f04270 */
[----:B------:R-:W-:Y:S05]  /*167c0*/  @P0 BRA `(.L_x_2171) ;  /* 0x0000024000000947 */ /* 0x000fea0003800000 */
.L_x_2175:
        /* <DEDUP_REMOVED lines=16> */
.L_x_2237:
        /* <DEDUP_REMOVED lines=16> */
.L_x_2238:
[----:B--2---:R-:W-:-:S05]  /*169d0*/  IMAD R0, R0, c[0x0][0x538], RZ ;  /* 0x00014e0000007a24 */ /* 0x004fca00078e02ff */
[----:B------:R-:W-:-:S04]  /*169e0*/  IADD3 R8, R0, R8, RZ ;  /* 0x0000000800087210 */ /* 0x000fc80007ffe0ff */
[----:B------:R-:W-:-:S13]  /*169f0*/  ISETP.GT.AND P0, PT, R8, R9, PT ;  /* 0x000000090800720c */ /* 0x000fda0003f04270 */
[----:B-1----:R-:W-:Y:S05]  /*16a00*/  @!P0 BRA `(.L_x_2175) ;  /* 0xfffffdc000008947 */ /* 0x002fea000383ffff */
.L_x_2171:
[----:B------:R-:W-:-:S05]  /*16a10*/  IADD3 R8, -R0, R8, RZ ;  /* 0x0000000800087210 */ /* 0x000fca0007ffe1ff */
[----:B------:R-:W-:-:S05]  /*16a20*/  IMAD R0, R4, c[0x0][0x538], R8 ;  /* 0x00014e0004007a24 */ /* 0x000fca00078e0208 */
[----:B------:R-:W-:Y:S01]  /*16a30*/  ISETP.GT.AND P0, PT, R0, R9, PT ;  /* 0x000000090000720c */ /* 0x000fe20003f04270 */
[----:B------:R-:W-:-:S12]  /*16a40*/  BRA.DIV ~URZ, `(.L_x_2176) ;  /* 0x000038d27f007947 */ /* 0x000fd8000b800000 */
[----:B------:R-:W-:-:S04]  /*16a50*/  VOTE.ANY R5, PT, !P0 ;  /* 0x0000000000057806 */ /* 0x000fc800040e0100 */
.L_x_2239:
[----:B------:R-:W2:Y:S02]  /*16a60*/  POPC R0, R5 ;  /* 0x0000000500007309 */ /* 0x000ea40000000000 */
[----:B--2---:R-:W-:Y:S01]  /*16a70*/  IADD3 R211, R0, R211, RZ ;  /* 0x000000d300d37210 */ /* 0x004fe20007ffe0ff */
[----:B------:R-:W-:Y:S05]  /*16a80*/  BRA.DIV ~URZ, `(.L_x_2177) ;  /* 0x000038e27f007947 */ /* 0x000fea000b800000 */
[----:B------:R2:W3:Y:S04]  /*16a90*/  SHFL.IDX PT, R10, R6, R0, 0x1f ;  /* 0x00001f00060a7589 */ /* 0x0004e800000e0000 */
[----:B------:R2:W4:Y:S02]  /*16aa0*/  SHFL.IDX PT, R7, R7, R0, 0x1f ;  /* 0x00001f0007077589 */ /* 0x00052400000e0000 */
.L_x_2240:
[----:B------:R-:W-:Y:S01]  /*16ab0*/  ISETP.NE.AND P0, PT, R5, RZ, PT ;  /* 0x000000ff0500720c */ /* 0x000fe20003f05270 */
[----:B------:R-:W-:-:S12]  /*16ac0*/  BSSY B0, `(.L_x_2178) ;  /* 0x0000005000007945 */ /* 0x000fd80003800000 */
[----:B------:R-:W-:Y:S05]  /*16ad0*/  @!P0 BRA `(.L_x_2179) ;  /* 0x0000003000008947 */ /* 0x000fea0003800000 */
[----:B--2---:R-:W-:Y:S01]  /*16ae0*/  IADD3 R0, R0, -0x1, RZ ;  /* 0xffffffff00007810 */ /* 0x004fe20007ffe0ff */
[----:B------:R-:W-:Y:S05]  /*16af0*/  BRA.DIV ~URZ, `(.L_x_2180) ;  /* 0x000039427f007947 */ /* 0x000fea000b800000 */
[----:B------:R2:W1:Y:S02]  /*16b00*/  SHFL.IDX PT, R11, R4, R0, 0x1f ;  /* 0x00001f00040b7589 */ /* 0x00046400000e0000 */
.L_x_2179:
[----:B------:R-:W-:Y:S05]  /*16b10*/  BSYNC B0 ;  /* 0x0000000000007941 */ /* 0x000fea0003800000 */
.L_x_2178:
[----:B----4-:R-:W-:Y:S01]  /*16b20*/  ISETP.NE.AND P0, PT, R7, 0x1, PT ;  /* 0x000000010700780c */ /* 0x010fe20003f05270 */
[----:B-1----:R-:W-:Y:S01]  /*16b30*/  IMAD R208, R11, c[0x0][0x538], R8 ;  /* 0x00014e000bd07a24 */ /* 0x002fe200078e0208 */
[----:B------:R-:W-:Y:S04]  /*16b40*/  BSSY B0, `(.L_x_2181) ;  /* 0x0000083000007945 */ /* 0x000fe80003800000 */
[----:B------:R-:W-:-:S07]  /*16b50*/  IADD3 R9, -R208, R9, RZ ;  /* 0x00000009d0097210 */ /* 0x000fce0007ffe1ff */
[----:B------:R-:W-:Y:S05]  /*16b60*/  @!P0 BRA `(.L_x_2182) ;  /* 0x000003e000008947 */ /* 0x000fea0003800000 */
[-C--:B--23--:R-:W-:Y:S02]  /*16b70*/  IABS R0, R10.reuse ;  /* 0x0000000a00007213 */ /* 0x08cfe40000000000 */
        /* <DEDUP_REMOVED lines=15> */
[----:B------:R-:W-:-:S04]  /*16c70*/  IMAD.MOV R0, RZ, RZ, -R8 ;  /* 0x000000ffff007224 */ /* 0x000fc800078e0a08 */
        /* <DEDUP_REMOVED lines=14> */
[----:B-1----:R-:W-:-:S04]  /*16d60*/  IADD3 R2, RZ, -R3, RZ ;  /* 0x80000003ff027210 */ /* 0x002fc80007ffe0ff */
[----:B------:R-:W-:Y:S01]  /*16d70*/  @!P1 IMAD.MOV R0, RZ, RZ, -R0 ;  /* 0x000000ffff009224 */ /* 0x000fe200078e0a00 */
[----:B------:R-:W-:Y:S01]  /*16d80*/  @!P0 LOP3.LUT R0, RZ, R10, RZ, 0x33, !PT ;  /* 0x0000000aff008212 */ /* 0x000fe200078e33ff */
[----:B------:R-:W-:Y:S01]  /*16d90*/  IMAD.MOV.U32 R4, RZ, RZ, R2 ;  /* 0x000000ffff047224 */ /* 0x000fe200078e0002 */
[----:B------:R-:W-:Y:S02]  /*16da0*/  IABS R2, R7 ;  /* 0x0000000700027213 */ /* 0x000fe40000000000 */
[----:B------:R-:W-:Y:S01]  /*16db0*/  IABS R8, R0 ;  /* 0x0000000000087213 */ /* 0x000fe20000000000 */
[----:B------:R-:W-:Y:S02]  /*16dc0*/  IMAD R4, R4, R5, RZ ;  /* 0x0000000504047224 */ /* 0x000fe400078e02ff */
[----:B------:R-:W-:Y:S01]  /*16dd0*/  IMAD.MOV R6, RZ, RZ, -R2 ;  /* 0x000000ffff067224 */ /* 0x000fe200078e0a02 */
[----:B------:R-:W-:-:S05]  /*16de0*/  MOV R2, RZ ;  /* 0x000000ff00027202 */ /* 0x000fca0000000f00 */
        /* <DEDUP_REMOVED lines=16> */
[----:B------:R-:W-:Y:S01]  /*16ef0*/  IMAD.MOV R3, RZ, RZ, -R2 ;  /* 0x000000ffff037224 */ /* 0x000fe200078e0a02 */
[----:B------:R-:W-:-:S03]  /*16f00*/  LEA R2, R7, R2, 0x18 ;  /* 0x0000000207027211 */ /* 0x000fc600078ec0ff */
[----:B------:R-:W-:Y:S02]  /*16f10*/  IMAD R3, R7, R3, R0 ;  /* 0x0000000307037224 */ /* 0x000fe400078e0200 */
[----:B------:R-:W-:Y:S02]  /*16f20*/  IMAD R0, R10, R4, R9 ;  /* 0x000000040a007224 */ /* 0x000fe400078e0209 */
[----:B------:R-:W-:Y:S01]  /*16f30*/  IMAD R210, R3, 0x10000, R2 ;  /* 0x0001000003d27824 */ /* 0x000fe200078e0202 */
[----:B------:R-:W-:Y:S05]  /*16f40*/  BRA `(.L_x_2183) ;  /* 0x0000042000007947 */ /* 0x000fea0003800000 */
.L_x_2182:
        /* <DEDUP_REMOVED lines=66> */
.L_x_2183:
[----:B------:R-:W-:Y:S05]  /*17370*/  BSYNC B0 ;  /* 0x0000000000007941 */ /* 0x000fea0003800000 */
.L_x_2181:
[----:B------:R-:W-:-:S04]  /*17380*/  LOP3.LUT R0, RZ, R0, RZ, 0x33, !PT ;  /* 0x00000000ff007212 */ /* 0x000fc800078e33ff */
[----:B------:R-:W-:Y:S01]  /*17390*/  IADD3 R209, R0, R10, RZ ;  /* 0x0000000a00d17210 */ /* 0x000fe20007ffe0ff */
[----:B------:R-:W-:Y:S05]  /*173a0*/  BRA `(.L_x_2184) ;  /* 0x0000004000007947 */ /* 0x000fea0003800000 */
.L_x_2172:
[----:B------:R-:W-:Y:S01]  /*173b0*/  IMAD.MOV.U32 R208, RZ, RZ, R9 ;  /* 0x000000ffffd07224 */ /* 0x000fe200078e0009 */
[----:B------:R-:W-:Y:S01]  /*173c0*/  MOV R210, RZ ;  /* 0x000000ff00d27202 */ /* 0x000fe20000000f00 */
[----:B------:R-:W-:Y:S01]  /*173d0*/  IMAD.MOV.U32 R209, RZ, RZ, RZ ;  /* 0x000000ffffd17224 */ /* 0x000fe200078e00ff */
[----:B------:R-:W-:Y:S02]  /*173e0*/  MOV R211, c[0x0][0x53c] ;  /* 0x00014f0000d37a02 */ /* 0x000fe40000000f00 */
.L_x_2184:
[----:B------:R-:W-:Y:S05]  /*173f0*/  BSYNC B1 ;  /* 0x0000000000017941 */ /* 0x000fea0003800000 */
.L_x_2170:
[----:B------:R-:W-:Y:S01]  /*17400*/  WARPSYNC 0xffffffff ;  /* 0xffffffff00007948 */ /* 0x000fe20003800000 */
[----:B------:R-:W-:Y:S01]  /*17410*/  BAR.SYNC.DEFER_BLOCKING 0x4, 0x100 ;  /* 0x0104000000007b1d */ /* 0x000fe20000010000 */
[----:B------:R-:W-:-:S13]  /*17420*/  ISETP.NE.AND P0, PT, R13, RZ, PT ;  /* 0x000000ff0d00720c */ /* 0x000fda0003f05270 */
[----:B------:R2:W-:Y:S04]  /*17430*/  @!P0 STS.128 [0x24100], R208 ;  /* 0x024100d0ff008388 */ /* 0x0005e80000000c00 */
[----:B------:R-:W-:Y:S06]  /*17440*/  BAR.ARV 0x5, 0x100 ;  /* 0x0144000000007b1d */ /* 0x000fec0000002000 */
.L_x_2165:
[----:B-1----:R-:W-:-:S13]  /*17450*/  ISETP.GE.AND P0, PT, R211, c[0x0][0x53c], PT ;  /* 0x00014f00d3007a0c */ /* 0x002fda0003f06270 */
[----:B--23--:R-:W-:Y:S01]  /*17460*/  @P0 CALL.REL.NOINC `(.L_x_2185) ;  /* 0x0000001000000944 */ /* 0x00cfe20003c00000 */
[----:B------:R-:W-:Y:S05]  /*17470*/  BRA `(.L_x_2186) ;  /* 0xfffea5e000007947 */ /* 0x000fea000383ffff */
.L_x_2185:
[----:B------:R-:W-:Y:S05]  /*17480*/  EXIT ;  /* 0x000000000000794d */ /* 0x000fea0003800000 */
.L_x_2011:
[----:B------:R-:W-:Y:S01]  /*17490*/  IMAD.MOV.U32 R0, RZ, RZ, R5 ;  /* 0x000000ffff007224 */ /* 0x000fe200078e0005 */
[----:B------:R-:W-:Y:S02]  /*174a0*/  MOV R2, 0x1 ;  /* 0x0000000100027802 */ /* 0x000fe40000000f00 */
[----:B------:R-:W-:Y:S02]  /*174b0*/  MOV R3, 0x174d0 ;  /* 0x000174d000037802 */ /* 0x000fe40000000f00 */
[----:B--2---:R-:W-:Y:S05]  /*174c0*/  CALL.REL.NOINC `($__internal_36_$__cuda_sm70_shflsync_up_p) ;  /* 0x0000308000007944 */ /* 0x004fea0003c00000 */
[----:B------:R-:W-:Y:S01]  /*174d0*/  MOV R0, R4 ;  /* 0x0000000400007202 */ /* 0x000fe20000000f00 */
[----:B------:R-:W-:Y:S05]  /*174e0*/  BRA `(.L_x_2187) ;  /* 0xfffe8f5000007947 */ /* 0x000fea000383ffff */
.L_x_2012:
[----:B------:R-:W-:Y:S01]  /*174f0*/  IMAD.MOV.U32 R0, RZ, RZ, R5 ;  /* 0x000000ffff007224 */ /* 0x000fe200078e0005 */
[----:B------:R-:W-:Y:S02]  /*17500*/  MOV R2, 0x2 ;  /* 0x0000000200027802 */ /* 0x000fe40000000f00 */
[----:B------:R-:W-:Y:S02]  /*17510*/  MOV R3, 0x17530 ;  /* 0x0001753000037802 */ /* 0x000fe40000000f00 */
[----:B--2---:R-:W-:Y:S05]  /*17520*/  CALL.REL.NOINC `($__internal_36_$__cuda_sm70_shflsync_up_p) ;  /* 0x0000302000007944 */ /* 0x004fea0003c00000 */
[----:B------:R-:W-:Y:S01]  /*17530*/  SEL R0, R4, RZ, P4 ;  /* 0x000000ff04007207 */ /* 0x000fe20002000000 */
[----:B------:R-:W-:Y:S01]  /*17540*/  IMAD.MOV.U32 R2, RZ, RZ, 0x4 ;  /* 0x00000004ff027424 */ /* 0x000fe200078e00ff */
[----:B------:R-:W-:-:S03]  /*17550*/  MOV R3, 0x17580 ;  /* 0x0001758000037802 */ /* 0x000fc60000000f00 */
[----:B------:R-:W-:Y:S02]  /*17560*/  IMAD.IADD R0, R5, 0x1, R0 ;  /* 0x0000000105007824 */ /* 0x000fe400078e0200 */
[----:B------:R-:W-:Y:S05]  /*17570*/  CALL.REL.NOINC `($__internal_36_$__cuda_sm70_shflsync_up_p) ;  /* 0x00002fd000007944 */ /* 0x000fea0003c00000 */
        /* <DEDUP_REMOVED lines=12> */
[----:B------:R-:W-:Y:S02]  /*17640*/  MOV R30, 0x1f ;  /* 0x0000001f001e7802 */ /* 0x000fe40000000f00 */
[----:B------:R-:W-:Y:S01]  /*17650*/  MOV R3, 0x17690 ;  /* 0x0001769000037802 */ /* 0x000fe20000000f00 */
[----:B------:R-:W-:-:S04]  /*17660*/  IMAD.IADD R4, R0, 0x1, R4 ;  /* 0x0000000100047824 */ /* 0x000fc800078e0204 */
[----:B------:R-:W-:Y:S02]  /*17670*/  IMAD.MOV.U32 R31, RZ, RZ, R4 ;  /* 0x000000ffff1f7224 */ /* 0x000fe400078e0004 */
[----:B------:R-:W-:Y:S05]  /*17680*/  CALL.REL.NOINC `($__internal_35_$__cuda_sm70_shflsync_idx_p) ;  /* 0x00002e6000007944 */ /* 0x000fea0003c00000 */
[----:B------:R-:W-:Y:S01]  /*17690*/  MOV R0, R30 ;  /* 0x0000001e00007202 */ /* 0x000fe20000000f00 */
[----:B------:R-:W-:Y:S05]  /*176a0*/  BRA `(.L_x_2188) ;  /* 0xfffe8e9000007947 */ /* 0x000fea000383ffff */
.L_x_2014:
[----:B------:R-:W-:Y:S02]  /*176b0*/  SEL R0, RZ, 0x1, P0 ;  /* 0x00000001ff007807 */ /* 0x000fe40000000000 */
[----:B------:R-:W-:Y:S02]  /*176c0*/  MOV R2, 0x176e0 ;  /* 0x000176e000027802 */ /* 0x000fe40000000f00 */
[----:B--2---:R-:W-:Y:S05]  /*176d0*/  CALL.REL.NOINC `($__internal_37_$__cuda_sm70_votesync_ballot) ;  /* 0x00002ee000007944 */ /* 0x004fea0003c00000 */
[----:B------:R-:W-:Y:S01]  /*176e0*/  MOV R6, R0 ;  /* 0x0000000000067202 */ /* 0x000fe20000000f00 */
[----:B------:R-:W-:Y:S05]  /*176f0*/  BRA `(.L_x_2189) ;  /* 0xfffe8ed000007947 */ /* 0x000fea000383ffff */
.L_x_2015:
[----:B------:R-:W-:Y:S01]  /*17700*/  IMAD.MOV.U32 R31, RZ, RZ, R9 ;  /* 0x000000ffff1f7224 */ /* 0x000fe200078e0009 */
[----:B------:R-:W-:Y:S01]  /*17710*/  MOV R2, R0 ;  /* 0x0000000000027202 */ /* 0x000fe20000000f00 */
[----:B------:R-:W-:Y:S01]  /*17720*/  IMAD.MOV.U32 R30, RZ, RZ, 0x1f ;  /* 0x0000001fff1e7424 */ /* 0x000fe200078e00ff */
[----:B------:R-:W-:Y:S02]  /*17730*/  MOV R3, 0x17750 ;  /* 0x0001775000037802 */ /* 0x000fe40000000f00 */
[----:B------:R-:W-:Y:S05]  /*17740*/  CALL.REL.NOINC `($__internal_35_$__cuda_sm70_shflsync_idx_p) ;  /* 0x00002da000007944 */ /* 0x000fea0003c00000 */
[----:B------:R-:W-:Y:S01]  /*17750*/  IMAD.MOV.U32 R12, RZ, RZ, R30 ;  /* 0x000000ffff0c7224 */ /* 0x000fe200078e001e */
[----:B------:R-:W-:Y:S01]  /*17760*/  MOV R31, R8 ;  /* 0x00000008001f7202 */ /* 0x000fe20000000f00 */
[----:B------:R-:W-:Y:S01]  /*17770*/  IMAD.MOV.U32 R5, RZ, RZ, RZ ;  /* 0x000000ffff057224 */ /* 0x000fe200078e00ff */
[----:B------:R-:W-:Y:S01]  /*17780*/  MOV R2, R0 ;  /* 0x0000000000027202 */ /* 0x000fe20000000f00 */
[----:B------:R-:W-:Y:S01]  /*17790*/  IMAD.MOV.U32 R30, RZ, RZ, 0x1f ;  /* 0x0000001fff1e7424 */ /* 0x000fe200078e00ff */
[----:B------:R-:W-:-:S02]  /*177a0*/  MOV R3, 0x177c0 ;  /* 0x000177c000037802 */ /* 0x000fc40000000f00 */
[----:B------:R-:W-:Y:S05]  /*177b0*/  CALL.REL.NOINC `($__internal_35_$__cuda_sm70_shflsync_idx_p) ;  /* 0x00002d3000007944 */ /* 0x000fea0003c00000 */
[----:B------:R-:W-:Y:S01]  /*177c0*/  MOV R9, R30 ;  /* 0x0000001e00097202 */ /* 0x000fe20000000f00 */
[----:B------:R-:W-:Y:S05]  /*177d0*/  BRA `(.L_x_2190) ;  /* 0xfffe8e5000007947 */ /* 0x000fea000383ffff */
.L_x_2018:
[----:B------:R-:W-:Y:S01]  /*177e0*/  IMAD.MOV.U32 R31, RZ, RZ, R4 ;  /* 0x000000ffff1f7224 */ /* 0x000fe200078e0004 */
[----:B------:R-:W-:Y:S01]  /*177f0*/  MOV R2, R0 ;  /* 0x0000000000027202 */ /* 0x000fe20000000f00 */
[----:B------:R-:W-:Y:S01]  /*17800*/  IMAD.MOV.U32 R30, RZ, RZ, 0x1f ;  /* 0x0000001fff1e7424 */ /* 0x000fe200078e00ff */
[----:B------:R-:W-:-:S02]  /*17810*/  MOV R3, 0x17830 ;  /* 0x0001783000037802 */ /* 0x000fc40000000f00 */
[----:B--23--:R-:W-:Y:S05]  /*17820*/  CALL.REL.NOINC `($__internal_35_$__cuda_sm70_shflsync_idx_p) ;  /* 0x00002cc000007944 */ /* 0x00cfea0003c00000 */
[----:B------:R-:W-:Y:S01]  /*17830*/  MOV R5, R30 ;  /* 0x0000001e00057202 */ /* 0x000fe20000000f00 */
[----:B------:R-:W-:Y:S05]  /*17840*/  BRA `(.L_x_2017) ;  /* 0xfffe8e4000007947 */ /* 0x000fea000383ffff */
.L_x_2037:
[----:B------:R-:W-:Y:S01]  /*17850*/  IMAD.MOV.U32 R31, RZ, RZ, R9 ;  /* 0x000000ffff1f7224 */ /* 0x000fe200078e0009 */
[----:B------:R-:W-:Y:S01]  /*17860*/  MOV R2, RZ ;  /* 0x000000ff00027202 */ /* 0x000fe20000000f00 */
[----:B------:R-:W-:Y:S01]  /*17870*/  IMAD.MOV.U32 R30, RZ, RZ, 0x181f ;  /* 0x0000181fff1e7424 */ /* 0x000fe200078e00ff */
[----:B------:R-:W-:-:S02]  /*17880*/  MOV R3, 0x178a0 ;  /* 0x000178a000037802 */ /* 0x000fc40000000f00 */
[----:B-----5:R-:W-:Y:S05]  /*17890*/  CALL.REL.NOINC `($__internal_35_$__cuda_sm70_shflsync_idx_p) ;  /* 0x00002c5000007944 */ /* 0x020fea0003c00000 */
[----:B------:R-:W-:Y:S01]  /*178a0*/  MOV R8, R30 ;  /* 0x0000001e00087202 */ /* 0x000fe20000000f00 */
[----:B------:R-:W-:Y:S05]  /*178b0*/  BRA `(.L_x_2191) ;  /* 0xfffeb12000007947 */ /* 0x000fea000383ffff */
.L_x_2038:
[----:B------:R-:W-:Y:S01]  /*178c0*/  IMAD.MOV.U32 R31, RZ, RZ, R12 ;  /* 0x000000ffff1f7224 */ /* 0x000fe200078e000c */
[----:B------:R-:W-:Y:S01]  /*178d0*/  MOV R2, RZ ;  /* 0x000000ff00027202 */ /* 0x000fe20000000f00 */
[----:B------:R-:W-:Y:S01]  /*178e0*/  IMAD.MOV.U32 R30, RZ, RZ, 0x181f ;  /* 0x0000181fff1e7424 */ /* 0x000fe200078e00ff */
[----:B------:R-:W-:-:S02]  /*178f0*/  MOV R3, 0x17910 ;  /* 0x0001791000037802 */ /* 0x000fc40000000f00 */
[----:B-12--5:R-:W-:Y:S05]  /*17900*/  CALL.REL.NOINC `($__internal_35_$__cuda_sm70_shflsync_idx_p) ;  /* 0x00002be000007944 */ /* 0x026fea0003c00000 */
[----:B------:R-:W-:Y:S01]  /*17910*/  MOV R0, R30 ;  /* 0x0000001e00007202 */ /* 0x000fe20000000f00 */
[----:B------:R-:W-:Y:S05]  /*17920*/  BRA `(.L_x_2192) ;  /* 0xfffeb0d000007947 */ /* 0x000fea000383ffff */
.L_x_2041:
[----:B------:R-:W-:Y:S01]  /*17930*/  IMAD.MOV.U32 R31, RZ, RZ, R9 ;  /* 0x000000ffff1f7224 */ /* 0x000fe200078e0009 */
[----:B--2---:R-:W-:Y:S01]  /*17940*/  MOV R2, 0x1 ;  /* 0x0000000100027802 */ /* 0x004fe20000000f00 */
[----:B------:R-:W-:Y:S01]  /*17950*/  IMAD.MOV.U32 R30, RZ, RZ, 0x181f ;  /* 0x0000181fff1e7424 */ /* 0x000fe200078e00ff */
[----:B------:R-:W-:-:S02]  /*17960*/  MOV R3, 0x17980 ;  /* 0x0001798000037802 */ /* 0x000fc40000000f00 */
[----:B-1-345:R-:W-:Y:S05]  /*17970*/  CALL.REL.NOINC `($__internal_35_$__cuda_sm70_shflsync_idx_p) ;  /* 0x00002b7000007944 */ /* 0x03afea0003c00000 */
[----:B------:R-:W-:Y:S01]  /*17980*/  IMAD.MOV.U32 R8, RZ, RZ, R30 ;  /* 0x000000ffff087224 */ /* 0x000fe200078e001e */
[----:B------:R-:W-:Y:S01]  /*17990*/  MOV R2, 0x1 ;  /* 0x0000000100027802 */ /* 0x000fe20000000f00 */
[----:B------:R-:W-:Y:S01]  /*179a0*/  IMAD.MOV.U32 R31, RZ, RZ, R12 ;  /* 0x000000ffff1f7224 */ /* 0x000fe200078e000c */
[----:B------:R-:W-:-:S02]  /*179b0*/  MOV R30, 0x181f ;  /* 0x0000181f001e7802 */ /* 0x000fc40000000f00 */
[----:B------:R-:W-:Y:S02]  /*179c0*/  MOV R3, 0x179e0 ;  /* 0x000179e000037802 */ /* 0x000fe40000000f00 */
[----:B------:R-:W-:Y:S05]  /*179d0*/  CALL.REL.NOINC `($__internal_35_$__cuda_sm70_shflsync_idx_p) ;  /* 0x00002b1000007944 */ /* 0x000fea0003c00000 */
[----:B------:R-:W-:Y:S01]  /*179e0*/  MOV R0, R30 ;  /* 0x0000001e00007202 */ /* 0x000fe20000000f00 */
[----:B------:R-:W-:Y:S05]  /*179f0*/  BRA `(.L_x_2193) ;  /* 0xfffeb18000007947 */ /* 0x000fea000383ffff */
.L_x_2044:
[----:B------:R-:W-:Y:S01]  /*17a00*/  IMAD.MOV.U32 R31, RZ, RZ, R9 ;  /* 0x000000ffff1f7224 */ /* 0x000fe200078e0009 */
[----:B-1----:R-:W-:Y:S01]  /*17a10*/  MOV R2, 0x2 ;  /* 0x0000000200027802 */ /* 0x002fe20000000f00 */
[----:B------:R-:W-:Y:S01]  /*17a20*/  IMAD.MOV.U32 R30, RZ, RZ, 0x181f ;  /* 0x0000181fff1e7424 */ /* 0x000fe200078e00ff */
[----:B------:R-:W-:Y:S02]  /*17a30*/  MOV R3, 0x17a50 ;  /* 0x00017a5000037802 */ /* 0x000fe40000000f00 */
[----:B--2345:R-:W-:Y:S05]  /*17a40*/  CALL.REL.NOINC `($__internal_35_$__cuda_sm70_shflsync_idx_p) ;  /* 0x00002aa000007944 */ /* 0x03cfea0003c00000 */
[----:B------:R-:W-:Y:S01]  /*17a50*/  MOV R8, R30 ;  /* 0x0000001e00087202 */ /* 0x000fe20000000f00 */
[----:B------:R-:W-:Y:S05]  /*17a60*/  BRA `(.L_x_2194) ;  /* 0xfffeb27000007947 */ /* 0x000fea000383ffff */
.L_x_2045:
[----:B------:R-:W-:Y:S01]  /*17a70*/  IMAD.MOV.U32 R31, RZ, RZ, R12 ;  /* 0x000000ffff1f7224 */ /* 0x000fe200078e000c */
[----:B------:R-:W-:Y:S01]  /*17a80*/  MOV R2, 0x2 ;  /* 0x0000000200027802 */ /* 0x000fe20000000f00 */
[----:B------:R-:W-:Y:S01]  /*17a90*/  IMAD.MOV.U32 R30, RZ, RZ, 0x181f ;  /* 0x0000181fff1e7424 */ /* 0x000fe200078e00ff */
[----:B------:R-:W-:Y:S02]  /*17aa0*/  MOV R3, 0x17ac0 ;  /* 0x00017ac000037802 */ /* 0x000fe40000000f00 */
[----:B-12345:R-:W-:Y:S05]  /*17ab0*/  CALL.REL.NOINC `($__internal_35_$__cuda_sm70_shflsync_idx_p) ;  /* 0x00002a3000007944 */ /* 0x03efea0003c00000 */
[----:B------:R-:W-:Y:S01]  /*17ac0*/  MOV R0, R30 ;  /* 0x0000001e00007202 */ /* 0x000fe20000000f00 */
[----:B------:R-:W-:Y:S05]  /*17ad0*/  BRA `(.L_x_2195) ;  /* 0xfffeb22000007947 */ /* 0x000fea000383ffff */
.L_x_2048:
[----:B------:R-:W-:Y:S01]  /*17ae0*/  IMAD.MOV.U32 R31, RZ, RZ, R9 ;  /* 0x000000ffff1f7224 */ /* 0x000fe200078e0009 */
[----:B-1----:R-:W-:Y:S01]  /*17af0*/  MOV R2, 0x3 ;  /* 0x0000000300027802 */ /* 0x002fe20000000f00 */
[----:B------:R-:W-:Y:S01]  /*17b00*/  IMAD.MOV.U32 R30, RZ, RZ, 0x181f ;  /* 0x0000181fff1e7424 */ /* 0x000fe200078e00ff */
[----:B------:R-:W-:-:S02]  /*17b10*/  MOV R3, 0x17b30 ;  /* 0x00017b3000037802 */ /* 0x000fc40000000f00 */
[----:B--2345:R-:W-:Y:S05]  /*17b20*/  CALL.REL.NOINC `($__internal_35_$__cuda_sm70_shflsync_idx_p) ;  /* 0x000029c000007944 */ /* 0x03cfea0003c00000 */
        /* <DEDUP_REMOVED lines=8> */
.L_x_2051:
[----:B------:R-:W-:Y:S01]  /*17bb0*/  IMAD.MOV.U32 R31, RZ, RZ, R9 ;  /* 0x000000ffff1f7224 */ /* 0x000fe200078e0009 */
[----:B------:R-:W-:Y:S01]  /*17bc0*/  MOV R2, RZ ;  /* 0x000000ff00027202 */ /* 0x000fe20000000f00 */
[----:B------:R-:W-:Y:S01]  /*17bd0*/  IMAD.MOV.U32 R30, RZ, RZ, 0x181f ;  /* 0x0000181fff1e7424 */ /* 0x000fe200078e00ff */
[----:B------:R-:W-:Y:S02]  /*17be0*/  MOV R3, 0x17c00 ;  /* 0x00017c0000037802 */ /* 0x000fe40000000f00 */
[----:B------:R-:W-:Y:S05]  /*17bf0*/  CALL.REL.NOINC `($__internal_35_$__cuda_sm70_shflsync_idx_p) ;  /* 0x000028f000007944 */ /* 0x000fea0003c00000 */
[----:B------:R-:W-:Y:S01]  /*17c00*/  MOV R8, R30 ;  /* 0x0000001e00087202 */ /* 0x000fe20000000f00 */
[----:B------:R-:W-:Y:S05]  /*17c10*/  BRA `(.L_x_2197) ;  /* 0xfffebd8000007947 */ /* 0x000fea000383ffff */
.L_x_2052:
[----:B------:R-:W-:Y:S01]  /*17c20*/  IMAD.MOV.U32 R31, RZ, RZ, R11 ;  /* 0x000000ffff1f7224 */ /* 0x000fe200078e000b */
[----:B------:R-:W-:Y:S01]  /*17c30*/  MOV R2, RZ ;  /* 0x000000ff00027202 */ /* 0x000fe20000000f00 */
[----:B------:R-:W-:Y:S01]  /*17c40*/  IMAD.MOV.U32 R30, RZ, RZ, 0x181f ;  /* 0x0000181fff1e7424 */ /* 0x000fe200078e00ff */
[----:B------:R-:W-:Y:S02]  /*17c50*/  MOV R3, 0x17c70 ;  /* 0x00017c7000037802 */ /* 0x000fe40000000f00 */
[----:B-12---:R-:W-:Y:S05]  /*17c60*/  CALL.REL.NOINC `($__internal_35_$__cuda_sm70_shflsync_idx_p) ;  /* 0x0000288000007944 */ /* 0x006fea0003c00000 */
[----:B------:R-:W-:Y:S01]  /*17c70*/  IADD3 R4, P1, R30, R17, RZ ;  /* 0x000000111e047210 */ /* 0x000fe20007f3e0ff */
[----:B------:R-:W-:Y:S01]  /*17c80*/  IMAD.MOV.U32 R31, RZ, RZ, R9 ;  /* 0x000000ffff1f7224 */ /* 0x000fe200078e0009 */
[----:B------:R-:W-:-:S03]  /*17c90*/  ISETP.GE.AND P0, PT, R177, c[0x0][0x1d4], PT ;  /* 0x00007500b1007a0c */ /* 0x000fc60003f06270 */
[----:B------:R-:W-:Y:S01]  /*17ca0*/  IMAD.X R5, R8, 0x1, R13, P1 ;  /* 0x0000000108057824 */ /* 0x000fe200008e060d */
[----:B------:R-:W-:Y:S02]  /*17cb0*/  IADD3 R6, P1, R30, R18, RZ ;  /* 0x000000121e067210 */ /* 0x000fe40007f3e0ff */
[----:B------:R-:W-:-:S03]  /*17cc0*/  SEL R12, RZ, 0x10, P0 ;  /* 0x00000010ff0c7807 */ /* 0x000fc60000000000 */
[----:B------:R-:W-:Y:S01]  /*17cd0*/  IMAD.X R7, R8, 0x1, R15, P1 ;  /* 0x0000000108077824 */ /* 0x000fe200008e060f */
[----:B------:R-:W-:Y:S01]  /*17ce0*/  IADD3 R2, P1, R30, R19, RZ ;  /* 0x000000131e027210 */ /* 0x000fe20007f3e0ff */
[----:B------:R-:W-:Y:S02]  /*17cf0*/  IMAD.MOV.U32 R30, RZ, RZ, 0x181f ;  /* 0x0000181fff1e7424 */ /* 0x000fe400078e00ff */
[----:B------:R-:W-:Y:S01]  /*17d00*/  @!PT LDS RZ, [RZ] ;  /* 0x00000000fffff984 */ /* 0x000fe20000000800 */
[----:B------:R-:W-:Y:S01]  /*17d10*/  @!PT LDS RZ, [RZ] ;  /* 0x00000000fffff984 */ /* 0x000fe20000000800 */
[----:B------:R-:W-:Y:S01]  /*17d20*/  @!PT LDS RZ, [RZ] ;  /* 0x00000000fffff984 */ /* 0x000fe20000000800 */
[----:B------:R1:W-:Y:S01]  /*17d30*/  LDGSTS.E.BYPASS.LTC128B.128 [R204+0x12100], [R4.64], !P0 ;  /* 0x1210000004cc7fae */ /* 0x0003e2000c101d46 */
[----:B------:R-:W-:Y:S01]  /*17d40*/  ISETP.GE.AND P0, PT, R185, c[0x0][0x1d4], PT ;  /* 0x00007500b9007a0c */ /* 0x000fe20003f06270 */
[----:B------:R-:W-:Y:S01]  /*17d50*/  IMAD.X R3, R8, 0x1, R14, P1 ;  /* 0x0000000108037824 */ /* 0x000fe200008e060e */
[----:B------:R-:W-:Y:S02]  /*17d60*/  ISETP.GE.AND P1, PT, R186, c[0x0][0x1d4], PT ;  /* 0x00007500ba007a0c */ /* 0x000fe40003f26270 */
[----:B------:R-:W-:Y:S02]  /*17d70*/  SEL R9, RZ, 0x10, P0 ;  /* 0x00000010ff097807 */ /* 0x000fe40000000000 */
[----:B------:R-:W-:-:S09]  /*17d80*/  SEL R10, RZ, 0x10, P1 ;  /* 0x00000010ff0a7807 */ /* 0x000fd20000800000 */
[----:B------:R1:W-:Y:S04]  /*17d90*/  LDGSTS.E.BYPASS.LTC128B.128 [R204+0x14100], [R6.64], !P1 ;  /* 0x1410000006cc7fae */ /* 0x0003e8000c901d46 */
[----:B------:R2:W-:Y:S02]  /*17da0*/  LDGSTS.E.BYPASS.LTC128B.128 [R204+0x16100], [R2.64], !P0 ;  /* 0x1610000002cc7fae */ /* 0x0005e4000c101d46 */
[----:B--2---:R-:W-:Y:S01]  /*17db0*/  IMAD.MOV.U32 R2, RZ, RZ, 0x1 ;  /* 0x00000001ff027424 */ /* 0x004fe200078e00ff */
[----:B------:R-:W-:Y:S02]  /*17dc0*/  MOV R3, 0x17de0 ;  /* 0x00017de000037802 */ /* 0x000fe40000000f00 */
[----:B-1----:R-:W-:Y:S05]  /*17dd0*/  CALL.REL.NOINC `($__internal_35_$__cuda_sm70_shflsync_idx_p) ;  /* 0x0000271000007944 */ /* 0x002fea0003c00000 */
        /* <DEDUP_REMOVED lines=8> */
.L_x_2055:
[----:B------:R-:W-:Y:S01]  /*17e60*/  IMAD.MOV.U32 R31, RZ, RZ, R13 ;  /* 0x000000ffff1f7224 */ /* 0x000fe200078e000d */
[----:B------:R-:W-:Y:S01]  /*17e70*/  MOV R2, RZ ;  /* 0x000000ff00027202 */ /* 0x000fe20000000f00 */
[----:B------:R-:W-:Y:S01]  /*17e80*/  IMAD.MOV.U32 R30, RZ, RZ, 0x181f ;  /* 0x0000181fff1e7424 */ /* 0x000fe200078e00ff */
[----:B------:R-:W-:Y:S02]  /*17e90*/  MOV R3, 0x17eb0 ;  /* 0x00017eb000037802 */ /* 0x000fe40000000f00 */
[----:B-1234-:R-:W-:Y:S05]  /*17ea0*/  CALL.REL.NOINC `($__internal_35_$__cuda_sm70_shflsync_idx_p) ;  /* 0x0000264000007944 */ /* 0x01efea0003c00000 */
[----:B------:R-:W-:Y:S01]  /*17eb0*/  MOV R12, R30 ;  /* 0x0000001e000c7202 */ /* 0x000fe20000000f00 */
[----:B------:R-:W-:Y:S05]  /*17ec0*/  BRA `(.L_x_2199) ;  /* 0xfffec05000007947 */ /* 0x000fea000383ffff */
.L_x_2056:
[----:B------:R-:W-:Y:S01]  /*17ed0*/  IMAD.MOV.U32 R31, RZ, RZ, R19 ;  /* 0x000000ffff1f7224 */ /* 0x000fe200078e0013 */
[----:B------:R-:W-:Y:S01]  /*17ee0*/  MOV R2, RZ ;  /* 0x000000ff00027202 */ /* 0x000fe20000000f00 */
[----:B------:R-:W-:Y:S01]  /*17ef0*/  IMAD.MOV.U32 R30, RZ, RZ, 0x181f ;  /* 0x0000181fff1e7424 */ /* 0x000fe200078e00ff */
[----:B------:R-:W-:Y:S02]  /*17f00*/  MOV R3, 0x17f20 ;  /* 0x00017f2000037802 */ /* 0x000fe40000000f00 */
[----:B-1234-:R-:W-:Y:S05]  /*17f10*/  CALL.REL.NOINC `($__internal_35_$__cuda_sm70_shflsync_idx_p) ;  /* 0x000025d000007944 */ /* 0x01efea0003c00000 */
        /* <DEDUP_REMOVED lines=31> */
.L_x_2067:
[----:B------:R-:W-:Y:S01]  /*18110*/  IMAD.MOV.U32 R31, RZ, RZ, R5 ;  /* 0x000000ffff1f7224 */ /* 0x000fe200078e0005 */
[----:B------:R-:W-:Y:S01]  /*18120*/  MOV R2, RZ ;  /* 0x000000ff00027202 */ /* 0x000fe20000000f00 */
[----:B------:R-:W-:Y:S01]  /*18130*/  IMAD.MOV.U32 R30, RZ, RZ, 0x181f ;  /* 0x0000181fff1e7424 */ /* 0x000fe200078e00ff */
[----:B------:R-:W-:Y:S02]  /*18140*/  MOV R3, 0x18160 ;  /* 0x0001816000037802 */ /* 0x000fe40000000f00 */
[----:B------:R-:W-:Y:S05]  /*18150*/  CALL.REL.NOINC `($__internal_35_$__cuda_sm70_shflsync_idx_p) ;  /* 0x0000239000007944 */ /* 0x000fea0003c00000 */
[----:B------:R-:W-:Y:S01]  /*18160*/  MOV R4, R30 ;  /* 0x0000001e00047202 */ /* 0x000fe20000000f00 */
[----:B------:R-:W-:Y:S05]  /*18170*/  BRA `(.L_x_2201) ;  /* 0xfffeee1000007947 */ /* 0x000fea000383ffff */
.L_x_2068:
[----:B------:R-:W-:Y:S01]  /*18180*/  IMAD.MOV.U32 R31, RZ, RZ, R12 ;  /* 0x000000ffff1f7224 */ /* 0x000fe200078e000c */
[----:B------:R-:W-:Y:S01]  /*18190*/  MOV R2, RZ ;  /* 0x000000ff00027202 */ /* 0x000fe20000000f00 */
[----:B------:R-:W-:Y:S01]  /*181a0*/  IMAD.MOV.U32 R30, RZ, RZ, 0x181f ;  /* 0x0000181fff1e7424 */ /* 0x000fe200078e00ff */
[----:B------:R-:W-:Y:S02]  /*181b0*/  MOV R3, 0x181d0 ;  /* 0x000181d000037802 */ /* 0x000fe40000000f00 */
[----:B-12---:R-:W-:Y:S05]  /*181c0*/  CALL.REL.NOINC `($__internal_35_$__cuda_sm70_shflsync_idx_p) ;  /* 0x0000232000007944 */ /* 0x006fea0003c00000 */
[----:B------:R-:W-:Y:S01]  /*181d0*/  IADD3 R6, P0, R30, R17, RZ ;  /* 0x000000111e067210 */ /* 0x000fe20007f1e0ff */
[----:B------:R-:W-:Y:S01]  /*181e0*/  IMAD.MOV.U32 R31, RZ, RZ, R5 ;  /* 0x000000ffff1f7224 */ /* 0x000fe200078e0005 */
[----:B------:R-:W-:-:S02]  /*181f0*/  ISETP.GE.AND P4, PT, R177, c[0x0][0x1d4], PT ;  /* 0x00007500b1007a0c */ /* 0x000fc40003f86270 */
[----:B------:R-:W-:Y:S01]  /*18200*/  ISETP.GE.AND P3, PT, R186, c[0x0][0x1d4], PT ;  /* 0x00007500ba007a0c */ /* 0x000fe20003f66270 */
[----:B------:R-:W-:Y:S01]  /*18210*/  IMAD.X R7, R4, 0x1, R14, P0 ;  /* 0x0000000104077824 */ /* 0x000fe200000e060e */
[----:B------:R-:W-:Y:S02]  /*18220*/  IADD3 R2, P0, R30, R16, RZ ;  /* 0x000000101e027210 */ /* 0x000fe40007f1e0ff */
[----:B------:R-:W-:Y:S02]  /*18230*/  SEL R11, RZ, 0x10, P4 ;  /* 0x00000010ff0b7807 */ /* 0x000fe40002000000 */
[----:B------:R-:W-:Y:S01]  /*18240*/  SEL R10, RZ, 0x10, P3 ;  /* 0x00000010ff0a7807 */ /* 0x000fe20001800000 */
[----:B------:R-:W-:-:S04]  /*18250*/  IMAD.X R3, R4, 0x1, R13, P0 ;  /* 0x0000000104037824 */ /* 0x000fc800000e060d */
[----:B------:R-:W-:Y:S01]  /*18260*/  @!PT LDS RZ, [RZ] ;  /* 0x00000000fffff984 */ /* 0x000fe20000000800 */
[----:B------:R-:W-:Y:S01]  /*18270*/  @!PT LDS RZ, [RZ] ;  /* 0x00000000fffff984 */ /* 0x000fe20000000800 */
[----:B------:R-:W-:Y:S01]  /*18280*/  @!PT LDS RZ, [RZ] ;  /* 0x00000000fffff984 */ /* 0x000fe20000000800 */
[----:B------:R1:W-:Y:S04]  /*18290*/  LDGSTS.E.BYPASS.LTC128B.128 [R204+0xc100], [R6.64], !P4 ;  /* 0x0c10000006cc7fae */ /* 0x0003e8000e101d46 */
[----:B------:R2:W-:Y:S02]  /*182a0*/  LDGSTS.E.BYPASS.LTC128B.128 [R204+0xe100], [R2.64], !P3 ;  /* 0x0e10000002cc7fae */ /* 0x0005e4000d901d46 */
[----:B--2---:R-:W-:Y:S01]  /*182b0*/  IADD3 R2, P0, R30, R18, RZ ;  /* 0x000000121e027210 */ /* 0x004fe20007f1e0ff */
[----:B------:R-:W-:-:S04]  /*182c0*/  IMAD.MOV.U32 R30, RZ, RZ, 0x181f ;  /* 0x0000181fff1e7424 */ /* 0x000fc800078e00ff */
[----:B------:R-:W-:Y:S01]  /*182d0*/  IMAD.X R3, R4, 0x1, R15, P0 ;  /* 0x0000000104037824 */ /* 0x000fe200000e060f */
[----:B------:R-:W-:-:S04]  /*182e0*/  ISETP.GE.AND P0, PT, R185, c[0x0][0x1d4], PT ;  /* 0x00007500b9007a0c */ /* 0x000fc80003f06270 */
[----:B------:R-:W-:-:S09]  /*182f0*/  SEL R5, RZ, 0x10, P0 ;  /* 0x00000010ff057807 */ /* 0x000fd20000000000 */
[----:B------:R2:W-:Y:S02]  /*18300*/  LDGSTS.E.BYPASS.LTC128B.128 [R204+0x10100], [R2.64], !P0 ;  /* 0x1010000002cc7fae */ /* 0x0005e4000c101d46 */
[----:B--2---:R-:W-:Y:S01]  /*18310*/  IMAD.MOV.U32 R2, RZ, RZ, 0x1 ;  /* 0x00000001ff027424 */ /* 0x004fe200078e00ff */
[----:B------:R-:W-:Y:S02]  /*18320*/  MOV R3, 0x18340 ;  /* 0x0001834000037802 */ /* 0x000fe40000000f00 */
[----:B-1----:R-:W-:Y:S05]  /*18330*/  CALL.REL.NOINC `($__internal_35_$__cuda_sm70_shflsync_idx_p) ;  /* 0x000021b000007944 */ /* 0x002fea0003c00000 */
[----:B------:R-:W-:Y:S01]  /*18340*/  IMAD.MOV.U32 R4, RZ, RZ, R30 ;  /* 0x000000ffff047224 */ /* 0x000fe200078e001e */
[----:B------:R-:W-:Y:S01]  /*18350*/  MOV R2, 0x1 ;  /* 0x0000000100027802 */ /* 0x000fe20000000f00 */
[----:B------:R-:W-:Y:S01]  /*18360*/  IMAD.MOV.U32 R31, RZ, RZ, R12 ;  /* 0x000000ffff1f7224 */ /* 0x000fe200078e000c */
[----:B------:R-:W-:Y:S02]  /*18370*/  MOV R30, 0x181f ;  /* 0x0000181f001e7802 */ /* 0x000fe40000000f00 */
[----:B------:R-:W-:Y:S02]  /*18380*/  MOV R3, 0x183a0 ;  /* 0x000183a000037802 */ /* 0x000fe40000000f00 */
[----:B------:R-:W-:Y:S05]  /*18390*/  CALL.REL.NOINC `($__internal_35_$__cuda_sm70_shflsync_idx_p) ;  /* 0x0000215000007944 */ /* 0x000fea0003c00000 */
[----:B------:R-:W-:Y:S01]  /*183a0*/  MOV R0, R30 ;  /* 0x0000001e00007202 */ /* 0x000fe20000000f00 */
[----:B------:R-:W-:Y:S05]  /*183b0*/  BRA `(.L_x_2202) ;  /* 0xfffeed0000007947 */ /* 0x000fea000383ffff */
.L_x_2076:
[----:B------:R-:W-:Y:S01]  /*183c0*/  MOV R2, RZ ;  /* 0x000000ff00027202 */ /* 0x000fe20000000f00 */
[----:B------:R-:W-:Y:S01]  /*183d0*/  IMAD.MOV.U32 R31, RZ, RZ, R12 ;  /* 0x000000ffff1f7224 */ /* 0x000fe200078e000c */
[----:B------:R-:W-:Y:S01]  /*183e0*/  MOV R3, 0x18410 ;  /* 0x0001841000037802 */ /* 0x000fe20000000f00 */
[----:B------:R-:W-:Y:S02]  /*183f0*/  IMAD.MOV.U32 R30, RZ, RZ, 0x181f ;  /* 0x0000181fff1e7424 */ /* 0x000fe400078e00ff */
[----:B-1234-:R-:W-:Y:S05]  /*18400*/  CALL.REL.NOINC `($__internal_35_$__cuda_sm70_shflsync_idx_p) ;  /* 0x000020e000007944 */ /* 0x01efea0003c00000 */
[----:B------:R-:W-:Y:S01]  /*18410*/  MOV R5, R30 ;  /* 0x0000001e00057202 */ /* 0x000fe20000000f00 */
[----:B------:R-:W-:-:S05]  /*18420*/  BRA `(.L_x_2203) ;  /* 0xfffef3c000007947 */ /* 0x000fca000383ffff */
.L_x_2077:
[----:B------:R-:W-:Y:S01]  /*18430*/  MOV R2, RZ ;  /* 0x000000ff00027202 */ /* 0x000fe20000000f00 */
[----:B------:R-:W-:Y:S01]  /*18440*/  IMAD.MOV.U32 R31, RZ, RZ, R13 ;  /* 0x000000ffff1f7224 */ /* 0x000fe200078e000d */
[----:B------:R-:W-:Y:S01]  /*18450*/  MOV R3, 0x18480 ;  /* 0x0001848000037802 */ /* 0x000fe20000000f00 */
[----:B------:R-:W-:Y:S02]  /*18460*/  IMAD.MOV.U32 R30, RZ, RZ, 0x181f ;  /* 0x0000181fff1e7424 */ /* 0x000fe400078e00ff */
[----:B-1234-:R-:W-:Y:S05]  /*18470*/  CALL.REL.NOINC `($__internal_35_$__cuda_sm70_shflsync_idx_p) ;  /* 0x0000207000007944 */ /* 0x01efea0003c00000 */
[----:B------:R-:W-:Y:S01]  /*18480*/  ISETP.GE.AND P4, PT, R177, c[0x0][0x1d4], PT ;  /* 0x00007500b1007a0c */ /* 0x000fe20003f86270 */
[----:B------:R-:W-:Y:S01]  /*18490*/  IMAD R4, R178, 0x6000, R206 ;  /* 0x00006000b2047824 */ /* 0x000fe200078e02ce */
[----:B------:R-:W-:Y:S01]  /*184a0*/  IADD3 R2, P0, R30, R28, RZ ;  /* 0x0000001c1e027210 */ /* 0x000fe20007f1e0ff */
[----:B------:R-:W-:Y:S01]  /*184b0*/  IMAD.MOV.U32 R31, RZ, RZ, R12 ;  /* 0x000000ffff1f7224 */ /* 0x000fe200078e000c */
[----:B------:R-:W-:Y:S02]  /*184c0*/  ISETP.GE.AND P3, PT, R186, c[0x0][0x1d4], PT ;  /* 0x00007500ba007a0c */ /* 0x000fe40003f66270 */
[----:B------:R-:W-:Y:S01]  /*184d0*/  SEL R7, RZ, 0x10, P4 ;  /* 0x00000010ff077807 */ /* 0x000fe20002000000 */
[C---:B------:R-:W-:Y:S01]  /*184e0*/  IMAD.X R3, R5.reuse, 0x1, R20, P0 ;  /* 0x0000000105037824 */ /* 0x040fe200000e0614 */
[----:B------:R-:W-:Y:S05]  /*184f0*/  SEL R15, RZ, 0x10, P3 ;  /* 0x00000010ff0f7807 */ /* 0x000fea0001800000 */
[----:B------:R-:W-:Y:S01]  /*18500*/  @!PT LDS RZ, [RZ] ;  /* 0x00000000fffff984 */ /* 0x000fe20000000800 */
[----:B------:R-:W-:Y:S01]  /*18510*/  @!PT LDS RZ, [RZ] ;  /* 0x00000000fffff984 */ /* 0x000fe20000000800 */
[----:B------:R-:W-:Y:S01]  /*18520*/  @!PT LDS RZ, [RZ] ;  /* 0x00000000fffff984 */ /* 0x000fe20000000800 */
[----:B------:R1:W-:Y:S02]  /*18530*/  LDGSTS.E.BYPASS.LTC128B.128 [R4], [R2.64], !P4 ;  /* 0x0000000002047fae */ /* 0x0003e4000e101d46 */
[C---:B-1----:R-:W-:Y:S05]  /*18540*/  IADD3 R2, P0, R30.reuse, R23, RZ ;  /* 0x000000171e027210 */ /* 0x042fea0007f1e0ff */
[C---:B------:R-:W-:Y:S05]  /*18550*/  IMAD.X R3, R5.reuse, 0x1, R21, P0 ;  /* 0x0000000105037824 */ /* 0x040fea00000e0615 */
[----:B------:R1:W-:Y:S02]  /*18560*/  LDGSTS.E.BYPASS.LTC128B.128 [R4+0x2000], [R2.64], !P3 ;  /* 0x0200000002047fae */ /* 0x0003e4000d901d46 */
[----:B-1----:R-:W-:Y:S01]  /*18570*/  IADD3 R2, P0, R30, R29, RZ ;  /* 0x0000001d1e027210 */ /* 0x002fe20007f1e0ff */
[----:B------:R-:W-:Y:S04]  /*18580*/  IMAD.MOV.U32 R30, RZ, RZ, 0x181f ;  /* 0x0000181fff1e7424 */ /* 0x000fe800078e00ff */
[----:B------:R-:W-:Y:S01]  /*18590*/  IMAD.X R3, R5, 0x1, R22, P0 ;  /* 0x0000000105037824 */ /* 0x000fe200000e0616 */
[----:B------:R-:W-:Y:S04]  /*185a0*/  ISETP.GE.AND P0, PT, R185, c[0x0][0x1d4], PT ;  /* 0x00007500b9007a0c */ /* 0x000fe80003f06270 */
[----:B------:R-:W-:Y:S09]  /*185b0*/  SEL R14, RZ, 0x10, P0 ;  /* 0x00000010ff0e7807 */ /* 0x000ff20000000000 */
[----:B------:R1:W-:Y:S02]  /*185c0*/  LDGSTS.E.BYPASS.LTC128B.128 [R4+0x4000], [R2.64], !P0 ;  /* 0x0400000002047fae */ /* 0x0003e4000c101d46 */
[----:B-1----:R-:W-:Y:S01]  /*185d0*/  MOV R3, 0x18600 ;  /* 0x0001860000037802 */ /* 0x002fe20000000f00 */
[----:B------:R-:W-:Y:S02]  /*185e0*/  IMAD.MOV.U32 R2, RZ, RZ, 0x1 ;  /* 0x00000001ff027424 */ /* 0x000fe400078e00ff */
[----:B------:R-:W-:Y:S05]  /*185f0*/  CALL.REL.NOINC `($__internal_35_$__cuda_sm70_shflsync_idx_p) ;  /* 0x00001ef000007944 */ /* 0x000fea0003c00000 */
[----:B------:R-:W-:Y:S01]  /*18600*/  MOV R2, 0x1 ;  /* 0x0000000100027802 */ /* 0x000fe20000000f00 */
[----:B------:R-:W-:Y:S01]  /*18610*/  IMAD.MOV.U32 R5, RZ, RZ, R30 ;  /* 0x000000ffff057224 */ /* 0x000fe200078e001e */
[----:B------:R-:W-:Y:S01]  /*18620*/  MOV R30, 0x181f ;  /* 0x0000181f001e7802 */ /* 0x000fe20000000f00 */
[----:B------:R-:W-:Y:S01]  /*18630*/  IMAD.MOV.U32 R31, RZ, RZ, R13 ;  /* 0x000000ffff1f7224 */ /* 0x000fe200078e000d */
[----:B------:R-:W-:Y:S02]  /*18640*/  MOV R3, 0x18660 ;  /* 0x0001866000037802 */ /* 0x000fe40000000f00 */
[----:B------:R-:W-:Y:S05]  /*18650*/  CALL.REL.NOINC `($__internal_35_$__cuda_sm70_shflsync_idx_p) ;  /* 0x00001e9000007944 */ /* 0x000fea0003c00000 */
[----:B------:R-:W-:Y:S01]  /*18660*/  MOV R2, R30 ;  /* 0x0000001e00027202 */ /* 0x000fe20000000f00 */
[----:B------:R-:W-:-:S05]  /*18670*/  BRA `(.L_x_2204) ;  /* 0xfffef2d000007947 */ /* 0x000fca000383ffff */
.L_x_2088:
[----:B------:R-:W-:Y:S01]  /*18680*/  MOV R2, RZ ;  /* 0x000000ff00027202 */ /* 0x000fe20000000f00 */
[----:B------:R-:W-:Y:S01]  /*18690*/  IMAD.MOV.U32 R31, RZ, RZ, R5 ;  /* 0x000000ffff1f7224 */ /* 0x000fe200078e0005 */
[----:B------:R-:W-:Y:S01]  /*186a0*/  MOV R3, 0x186d0 ;  /* 0x000186d000037802 */ /* 0x000fe20000000f00 */
[----:B------:R-:W-:Y:S02]  /*186b0*/  IMAD.MOV.U32 R30, RZ, RZ, 0x181f ;  /* 0x0000181fff1e7424 */ /* 0x000fe400078e00ff */
[----:B------:R-:W-:Y:S05]  /*186c0*/  CALL.REL.NOINC `($__internal_35_$__cuda_sm70_shflsync_idx_p) ;  /* 0x00001e2000007944 */ /* 0x000fea0003c00000 */
[----:B------:R-:W-:Y:S01]  /*186d0*/  MOV R4, R30 ;  /* 0x0000001e00047202 */ /* 0x000fe20000000f00 */
[----:B------:R-:W-:-:S05]  /*186e0*/  BRA `(.L_x_2205) ;  /* 0xffff28b000007947 */ /* 0x000fca000383ffff */
.L_x_2089:
[----:B------:R-:W-:Y:S01]  /*186f0*/  MOV R2, RZ ;  /* 0x000000ff00027202 */ /* 0x000fe20000000f00 */
[----:B------:R-:W-:Y:S01]  /*18700*/  IMAD.MOV.U32 R31, RZ, RZ, R12 ;  /* 0x000000ffff1f7224 */ /* 0x000fe200078e000c */
[----:B------:R-:W-:Y:S01]  /*18710*/  MOV R3, 0x18740 ;  /* 0x0001874000037802 */ /* 0x000fe20000000f00 */
[----:B------:R-:W-:Y:S02]  /*18720*/  IMAD.MOV.U32 R30, RZ, RZ, 0x181f ;  /* 0x0000181fff1e7424 */ /* 0x000fe400078e00ff */
[----:B-12---:R-:W-:Y:S05]  /*18730*/  CALL.REL.NOINC `($__internal_35_$__cuda_sm70_shflsync_idx_p) ;  /* 0x00001db000007944 */ /* 0x006fea0003c00000 */
[----:B------:R-:W-:Y:S01]  /*18740*/  ISETP.GE.AND P4, PT, R177, c[0x0][0x1d4], PT ;  /* 0x00007500b1007a0c */ /* 0x000fe20003f86270 */
[----:B------:R-:W-:Y:S01]  /*18750*/  IMAD R0, R178, 0x6000, R207 ;  /* 0x00006000b2007824 */ /* 0x000fe200078e02cf */
[----:B------:R-:W-:Y:S01]  /*18760*/  IADD3 R2, P0, R30, R16, RZ ;  /* 0x000000101e027210 */ /* 0x000fe20007f1e0ff */
[----:B------:R-:W-:Y:S01]  /*18770*/  IMAD.MOV.U32 R31, RZ, RZ, R5 ;  /* 0x000000ffff1f7224 */ /* 0x000fe200078e0005 */
[----:B------:R-:W-:Y:S02]  /*18780*/  ISETP.GE.AND P3, PT, R186, c[0x0][0x1d4], PT ;  /* 0x00007500ba007a0c */ /* 0x000fe40003f66270 */
[----:B------:R-:W-:Y:S01]  /*18790*/  SEL R10, RZ, 0x10, P4 ;  /* 0x00000010ff0a7807 */ /* 0x000fe20002000000 */
[----:B------:R-:W-:Y:S01]  /*187a0*/  IMAD.X R3, R4, 0x1, R13, P0 ;  /* 0x0000000104037824 */ /* 0x000fe200000e060d */
[----:B------:R-:W-:Y:S05]  /*187b0*/  SEL R5, RZ, 0x10, P3 ;  /* 0x00000010ff057807 */ /* 0x000fea0001800000 */
[----:B------:R-:W-:Y:S01]  /*187c0*/  @!PT LDS RZ, [RZ] ;  /* 0x00000000fffff984 */ /* 0x000fe20000000800 */
[----:B------:R-:W-:Y:S01]  /*187d0*/  @!PT LDS RZ, [RZ] ;  /* 0x00000000fffff984 */ /* 0x000fe20000000800 */
[----:B------:R-:W-:Y:S01]  /*187e0*/  @!PT LDS RZ, [RZ] ;  /* 0x00000000fffff984 */ /* 0x000fe20000000800 */
[----:B------:R1:W-:Y:S02]  /*187f0*/  LDGSTS.E.BYPASS.LTC128B.128 [R0], [R2.64], !P4 ;  /* 0x0000000002007fae */ /* 0x0003e4000e101d46 */
[----:B-1----:R-:W-:Y:S05]  /*18800*/  IADD3 R2, P0, R30, R17, RZ ;  /* 0x000000111e027210 */ /* 0x002fea0007f1e0ff */
[----:B------:R-:W-:Y:S05]  /*18810*/  IMAD.X R3, R4, 0x1, R14, P0 ;  /* 0x0000000104037824 */ /* 0x000fea00000e060e */
        /* <DEDUP_REMOVED lines=18> */
.L_x_2098:
[----:B------:R-:W-:Y:S01]  /*18940*/  MOV R2, RZ ;  /* 0x000000ff00027202 */ /* 0x000fe20000000f00 */
[----:B------:R-:W-:Y:S01]  /*18950*/  IMAD.MOV.U32 R31, RZ, RZ, R12 ;  /* 0x000000ffff1f7224 */ /* 0x000fe200078e000c */
[----:B------:R-:W-:Y:S01]  /*18960*/  MOV R3, 0x18990 ;  /* 0x0001899000037802 */ /* 0x000fe20000000f00 */
[----:B------:R-:W-:Y:S02]  /*18970*/  IMAD.MOV.U32 R30, RZ, RZ, 0x181f ;  /* 0x0000181fff1e7424 */ /* 0x000fe400078e00ff */
[----:B-1234-:R-:W-:Y:S05]  /*18980*/  CALL.REL.NOINC `($__internal_35_$__cuda_sm70_shflsync_idx_p) ;  /* 0x00001b6000007944 */ /* 0x01efea0003c00000 */
[----:B------:R-:W-:Y:S01]  /*18990*/  MOV R5, R30 ;  /* 0x0000001e00057202 */ /* 0x000fe20000000f00 */
[----:B------:R-:W-:-:S05]  /*189a0*/  BRA `(.L_x_2207) ;  /* 0xffff2ee000007947 */ /* 0x000fca000383ffff */
.L_x_2099:
        /* <DEDUP_REMOVED lines=37> */
.L_x_2100:
[----:B------:R-:W-:Y:S02]  /*18c00*/  MOV R3, 0x2 ;  /* 0x0000000200037802 */ /* 0x000fe40000000f00 */
[----:B------:R-:W-:Y:S02]  /*18c10*/  MOV R2, 0x18c30 ;  /* 0x00018c3000027802 */ /* 0x000fe40000000f00 */
[----:B------:R-:W-:Y:S05]  /*18c20*/  CALL.REL.NOINC `($__internal_34_$__cuda_sm70_shflsync_bfly_p) ;  /* 0x0000188000007944 */ /* 0x000fea0003c00000 */
[----:B------:R-:W-:Y:S01]  /*18c30*/  MOV R2, R16 ;  /* 0x0000001000027202 */ /* 0x000fe20000000f00 */
[----:B------:R-:W-:-:S05]  /*18c40*/  BRA `(.L_x_2209) ;  /* 0xffff3f1000007947 */ /* 0x000fca000383ffff */
.L_x_2103:
[----:B------:R-:W-:Y:S01]  /*18c50*/  MOV R2, RZ ;  /* 0x000000ff00027202 */ /* 0x000fe20000000f00 */
[----:B------:R-:W-:Y:S01]  /*18c60*/  IMAD.MOV.U32 R31, RZ, RZ, R5 ;  /* 0x000000ffff1f7224 */ /* 0x000fe200078e0005 */
[----:B------:R-:W-:Y:S01]  /*18c70*/  MOV R3, 0x18ca0 ;  /* 0x00018ca000037802 */ /* 0x000fe20000000f00 */
[----:B------:R-:W-:Y:S02]  /*18c80*/  IMAD.MOV.U32 R30, RZ, RZ, 0x181f ;  /* 0x0000181fff1e7424 */ /* 0x000fe400078e00ff */
[----:B------:R-:W-:Y:S05]  /*18c90*/  CALL.REL.NOINC `($__internal_35_$__cuda_sm70_shflsync_idx_p) ;  /* 0x0000185000007944 */ /* 0x000fea0003c00000 */
[----:B------:R-:W-:Y:S01]  /*18ca0*/  MOV R4, R30 ;  /* 0x0000001e00047202 */ /* 0x000fe20000000f00 */
[----:B------:R-:W-:-:S05]  /*18cb0*/  BRA `(.L_x_2210) ;  /* 0xffff58d000007947 */ /* 0x000fca000383ffff */
.L_x_2104:
        /* <DEDUP_REMOVED lines=37> */
.L_x_2109:
[----:B------:R-:W-:Y:S01]  /*18f10*/  MOV R2, RZ ;  /* 0x000000ff00027202 */ /* 0x000fe20000000f00 */
[----:B------:R-:W-:Y:S01]  /*18f20*/  IMAD.MOV.U32 R31, RZ, RZ, R12 ;  /* 0x000000ffff1f7224 */ /* 0x000fe200078e000c */
[----:B------:R-:W-:Y:S01]  /*18f30*/  MOV R3, 0x18f60 ;  /* 0x00018f6000037802 */ /* 0x000fe20000000f00 */
[----:B------:R-:W-:Y:S02]  /*18f40*/  IMAD.MOV.U32 R30, RZ, RZ, 0x181f ;  /* 0x0000181fff1e7424 */ /* 0x000fe400078e00ff */
[----:B-1234-:R-:W-:Y:S05]  /*18f50*/  CALL.REL.NOINC `($__internal_35_$__cuda_sm70_shflsync_idx_p) ;  /* 0x0000159000007944 */ /* 0x01efea0003c00000 */
[----:B------:R-:W-:Y:S01]  /*18f60*/  MOV R5, R30 ;  /* 0x0000001e00057202 */ /* 0x000fe20000000f00 */
[----:B------:R-:W-:-:S05]  /*18f70*/  BRA `(.L_x_2212) ;  /* 0xffff5cb000007947 */ /* 0x000fca000383ffff */
.L_x_2110:
        /* <DEDUP_REMOVED lines=37> */
.L_x_2121:
[----:B------:R-:W-:Y:S01]  /*191d0*/  MOV R2, RZ ;  /* 0x000000ff00027202 */ /* 0x000fe20000000f00 */
[----:B------:R-:W-:Y:S01]  /*191e0*/  IMAD.MOV.U32 R31, RZ, RZ, R5 ;  /* 0x000000ffff1f7224 */ /* 0x000fe200078e0005 */
[----:B------:R-:W-:Y:S01]  /*191f0*/  MOV R3, 0x19220 ;  /* 0x0001922000037802 */ /* 0x000fe20000000f00 */
[----:B------:R-:W-:Y:S02]  /*19200*/  IMAD.MOV.U32 R30, RZ, RZ, 0x181f ;  /* 0x0000181fff1e7424 */ /* 0x000fe400078e00ff */
[----:B------:R-:W-:Y:S05]  /*19210*/  CALL.REL.NOINC `($__internal_35_$__cuda_sm70_shflsync_idx_p) ;  /* 0x000012d000007944 */ /* 0x000fea0003c00000 */
[----:B------:R-:W-:Y:S01]  /*19220*/  MOV R4, R30 ;  /* 0x0000001e00047202 */ /* 0x000fe20000000f00 */
[----:B------:R-:W-:-:S05]  /*19230*/  BRA `(.L_x_2214) ;  /* 0xffff91d000007947 */ /* 0x000fca000383ffff */
.L_x_2122:
        /* <DEDUP_REMOVED lines=37> */
.L_x_2124:
[----:B------:R-:W-:Y:S01]  /*19490*/  IMAD.MOV.U32 R4, RZ, RZ, R183 ;  /* 0x000000ffff047224 */ /* 0x000fe200078e00b7 */
[----:B------:R-:W-:-:S02]  /*194a0*/  MOV R3, 0x2 ;  /* 0x0000000200037802 */ /* 0x000fc40000000f00 */
[----:B------:R-:W-:Y:S02]  /*194b0*/  MOV R2, 0x194d0 ;  /* 0x000194d000027802 */ /* 0x000fe40000000f00 */
[----:B------:R-:W-:Y:S05]  /*194c0*/  CALL.REL.NOINC `($__internal_34_$__cuda_sm70_shflsync_bfly_p) ;  /* 0x00000fe000007944 */ /* 0x000fea0003c00000 */
[----:B------:R-:W-:Y:S01]  /*194d0*/  MOV R0, R16 ;  /* 0x0000001000007202 */ /* 0x000fe20000000f00 */
[----:B------:R-:W-:Y:S05]  /*194e0*/  BRA `(.L_x_2216) ;  /* 0xffff92e000007947 */ /* 0x000fea000383ffff */
.L_x_2125:
[----:B------:R-:W-:Y:S01]  /*194f0*/  IMAD.MOV.U32 R4, RZ, RZ, R0 ;  /* 0x000000ffff047224 */ /* 0x000fe200078e0000 */
[----:B------:R-:W-:Y:S02]  /*19500*/  MOV R3, 0x1 ;  /* 0x0000000100037802 */ /* 0x000fe40000000f00 */
[----:B------:R-:W-:Y:S02]  /*19510*/  MOV R2, 0x19530 ;  /* 0x0001953000027802 */ /* 0x000fe40000000f00 */
[----:B-1----:R-:W-:Y:S05]  /*19520*/  CALL.REL.NOINC `($__internal_34_$__cuda_sm70_shflsync_bfly_p) ;  /* 0x00000f8000007944 */ /* 0x002fea0003c00000 */
[----:B------:R-:W-:Y:S01]  /*19530*/  FADD.FTZ R0, R0, R16 ;  /* 0x0000001000007221 */ /* 0x000fe20000010000 */
[----:B------:R-:W-:Y:S02]  /*19540*/  MOV R4, R184 ;  /* 0x000000b800047202 */ /* 0x000fe40000000f00 */
[----:B------:R-:W-:Y:S02]  /*19550*/  MOV R3, 0x2 ;  /* 0x0000000200037802 */ /* 0x000fe40000000f00 */
[----:B------:R-:W-:Y:S02]  /*19560*/  MOV R2, 0x19580 ;  /* 0x0001958000027802 */ /* 0x000fe40000000f00 */
[----:B------:R-:W-:Y:S05]  /*19570*/  CALL.REL.NOINC `($__internal_34_$__cuda_sm70_shflsync_bfly_p) ;  /* 0x00000f3000007944 */ /* 0x000fea0003c00000 */
[----:B------:R-:W-:Y:S01]  /*19580*/  FADD.FTZ R4, R184, R16 ;  /* 0x00000010b8047221 */ /* 0x000fe20000010000 */
[----:B------:R-:W-:-:S02]  /*19590*/  MOV R3, 0x1 ;  /* 0x0000000100037802 */ /* 0x000fc40000000f00 */
[----:B------:R-:W-:Y:S02]  /*195a0*/  MOV R2, 0x195c0 ;  /* 0x000195c000027802 */ /* 0x000fe40000000f00 */
[----:B------:R-:W-:Y:S05]  /*195b0*/  CALL.REL.NOINC `($__internal_34_$__cuda_sm70_shflsync_bfly_p) ;  /* 0x00000ef000007944 */ /* 0x000fea0003c00000 */
[----:B------:R-:W-:Y:S01]  /*195c0*/  MOV R3, R16 ;  /* 0x0000001000037202 */ /* 0x000fe20000000f00 */
[----:B------:R-:W-:Y:S05]  /*195d0*/  BRA `(.L_x_2217) ;  /* 0xffff926000007947 */ /* 0x000fea000383ffff */
.L_x_2132:
[----:B--234-:R-:W-:Y:S01]  /*195e0*/  IMAD.MOV.U32 R31, RZ, RZ, R9 ;  /* 0x000000ffff1f7224 */ /* 0x01cfe200078e0009 */
[----:B------:R-:W-:Y:S01]  /*195f0*/  MOV R2, RZ ;  /* 0x000000ff00027202 */ /* 0x000fe20000000f00 */
[----:B------:R-:W-:Y:S01]  /*19600*/  IMAD.MOV.U32 R30, RZ, RZ, 0x181f ;  /* 0x0000181fff1e7424 */ /* 0x000fe200078e00ff */
[----:B------:R-:W-:Y:S02]  /*19610*/  MOV R3, 0x19630 ;  /* 0x0001963000037802 */ /* 0x000fe40000000f00 */
[----:B-1----:R-:W-:Y:S05]  /*19620*/  CALL.REL.NOINC `($__internal_35_$__cuda_sm70_shflsync_idx_p) ;  /* 0x00000ec000007944 */ /* 0x002fea0003c00000 */
[----:B------:R-:W-:Y:S01]  /*19630*/  MOV R8, R30 ;  /* 0x0000001e00087202 */ /* 0x000fe20000000f00 */
[----:B------:R-:W-:Y:S05]  /*19640*/  BRA `(.L_x_2218) ;  /* 0xffffa94000007947 */ /* 0x000fea000383ffff */
.L_x_2133:
[----:B------:R-:W-:Y:S01]  /*19650*/  IMAD.MOV.U32 R31, RZ, RZ, R11 ;  /* 0x000000ffff1f7224 */ /* 0x000fe200078e000b */
[----:B------:R-:W-:Y:S01]  /*19660*/  MOV R2, RZ ;  /* 0x000000ff00027202 */ /* 0x000fe20000000f00 */
[----:B------:R-:W-:Y:S01]  /*19670*/  IMAD.MOV.U32 R30, RZ, RZ, 0x181f ;  /* 0x0000181fff1e7424 */ /* 0x000fe200078e00ff */
[----:B------:R-:W-:Y:S02]  /*19680*/  MOV R3, 0x196a0 ;  /* 0x000196a000037802 */ /* 0x000fe40000000f00 */
[----:B-123--:R-:W-:Y:S05]  /*19690*/  CALL.REL.NOINC `($__internal_35_$__cuda_sm70_shflsync_idx_p) ;  /* 0x00000e5000007944 */ /* 0x00efea0003c00000 */
[----:B------:R-:W-:Y:S01]  /*196a0*/  MOV R0, R30 ;  /* 0x0000001e00007202 */ /* 0x000fe20000000f00 */
[----:B------:R-:W-:Y:S05]  /*196b0*/  BRA `(.L_x_2219) ;  /* 0xffffa8f000007947 */ /* 0x000fea000383ffff */
.L_x_2136:
[----:B------:R-:W-:Y:S01]  /*196c0*/  IMAD.MOV.U32 R31, RZ, RZ, R9 ;  /* 0x000000ffff1f7224 */ /* 0x000fe200078e0009 */
[----:B--2---:R-:W-:Y:S01]  /*196d0*/  MOV R2, 0x1 ;  /* 0x0000000100027802 */ /* 0x004fe20000000f00 */
[----:B------:R-:W-:Y:S01]  /*196e0*/  IMAD.MOV.U32 R30, RZ, RZ, 0x181f ;  /* 0x0000181fff1e7424 */ /* 0x000fe200078e00ff */
[----:B------:R-:W-:-:S02]  /*196f0*/  MOV R3, 0x19710 ;  /* 0x0001971000037802 */ /* 0x000fc40000000f00 */
[----:B-1-34-:R-:W-:Y:S05]  /*19700*/  CALL.REL.NOINC `($__internal_35_$__cuda_sm70_shflsync_idx_p) ;  /* 0x00000de000007944 */ /* 0x01afea0003c00000 */
        /* <DEDUP_REMOVED lines=8> */
.L_x_2139:
[----:B------:R-:W-:Y:S01]  /*19790*/  IMAD.MOV.U32 R31, RZ, RZ, R9 ;  /* 0x000000ffff1f7224 */ /* 0x000fe200078e0009 */
[----:B--2---:R-:W-:Y:S01]  /*197a0*/  MOV R2, 0x2 ;  /* 0x0000000200027802 */ /* 0x004fe20000000f00 */
[----:B------:R-:W-:Y:S01]  /*197b0*/  IMAD.MOV.U32 R30, RZ, RZ, 0x181f ;  /* 0x0000181fff1e7424 */ /* 0x000fe200078e00ff */
[----:B------:R-:W-:Y:S02]  /*197c0*/  MOV R3, 0x197e0 ;  /* 0x000197e000037802 */ /* 0x000fe40000000f00 */
[----:B-1-34-:R-:W-:Y:S05]  /*197d0*/  CALL.REL.NOINC `($__internal_35_$__cuda_sm70_shflsync_idx_p) ;  /* 0x00000d1000007944 */ /* 0x01afea0003c00000 */
[----:B------:R-:W-:Y:S01]  /*197e0*/  MOV R8, R30 ;  /* 0x0000001e00087202 */ /* 0x000fe20000000f00 */
[----:B------:R-:W-:Y:S05]  /*197f0*/  BRA `(.L_x_2221) ;  /* 0xffffaa8000007947 */ /* 0x000fea000383ffff */
.L_x_2140:
[----:B------:R-:W-:Y:S01]  /*19800*/  IMAD.MOV.U32 R31, RZ, RZ, R11 ;  /* 0x000000ffff1f7224 */ /* 0x000fe200078e000b */
[----:B--2---:R-:W-:Y:S01]  /*19810*/  MOV R2, 0x2 ;  /* 0x0000000200027802 */ /* 0x004fe20000000f00 */
[----:B------:R-:W-:Y:S01]  /*19820*/  IMAD.MOV.U32 R30, RZ, RZ, 0x181f ;  /* 0x0000181fff1e7424 */ /* 0x000fe200078e00ff */
[----:B------:R-:W-:Y:S02]  /*19830*/  MOV R3, 0x19850 ;  /* 0x0001985000037802 */ /* 0x000fe40000000f00 */
[----:B-1-34-:R-:W-:Y:S05]  /*19840*/  CALL.REL.NOINC `($__internal_35_$__cuda_sm70_shflsync_idx_p) ;  /* 0x00000ca000007944 */ /* 0x01afea0003c00000 */
[----:B------:R-:W-:Y:S01]  /*19850*/  MOV R0, R30 ;  /* 0x0000001e00007202 */ /* 0x000fe20000000f00 */
[----:B------:R-:W-:Y:S05]  /*19860*/  BRA `(.L_x_2222) ;  /* 0xffffaa3000007947 */ /* 0x000fea000383ffff */
.L_x_2143:
[----:B------:R-:W-:Y:S01]  /*19870*/  IMAD.MOV.U32 R31, RZ, RZ, R9 ;  /* 0x000000ffff1f7224 */ /* 0x000fe200078e0009 */
[----:B---3--:R-:W-:Y:S01]  /*19880*/  MOV R2, 0x3 ;  /* 0x0000000300027802 */ /* 0x008fe20000000f00 */
        /* <DEDUP_REMOVED lines=11> */
.L_x_2145:
[----:B------:R-:W-:Y:S01]  /*19940*/  IMAD.MOV.U32 R31, RZ, RZ, R5 ;  /* 0x000000ffff1f7224 */ /* 0x000fe200078e0005 */
[----:B------:R-:W-:Y:S01]  /*19950*/  MOV R2, RZ ;  /* 0x000000ff00027202 */ /* 0x000fe20000000f00 */
[----:B------:R-:W-:Y:S01]  /*19960*/  IMAD.MOV.U32 R30, RZ, RZ, 0x1c1f ;  /* 0x00001c1fff1e7424 */ /* 0x000fe200078e00ff */
[----:B------:R-:W-:Y:S02]  /*19970*/  MOV R3, 0x19990 ;  /* 0x0001999000037802 */ /* 0x000fe40000000f00 */
[----:B------:R-:W-:Y:S05]  /*19980*/  CALL.REL.NOINC `($__internal_35_$__cuda_sm70_shflsync_idx_p) ;  /* 0x00000b6000007944 */ /* 0x000fea0003c00000 */
[----:B------:R-:W-:Y:S01]  /*19990*/  MOV R4, R30 ;  /* 0x0000001e00047202 */ /* 0x000fe20000000f00 */
[----:B------:R-:W-:Y:S05]  /*199a0*/  BRA `(.L_x_2224) ;  /* 0xffffada000007947 */ /* 0x000fea000383ffff */
.L_x_2146:
[----:B------:R-:W-:Y:S01]  /*199b0*/  IMAD.MOV.U32 R31, RZ, RZ, R12 ;  /* 0x000000ffff1f7224 */ /* 0x000fe200078e000c */
[----:B------:R-:W-:Y:S01]  /*199c0*/  MOV R2, RZ ;  /* 0x000000ff00027202 */ /* 0x000fe20000000f00 */
[----:B------:R-:W-:Y:S01]  /*199d0*/  IMAD.MOV.U32 R30, RZ, RZ, 0x1c1f ;  /* 0x00001c1fff1e7424 */ /* 0x000fe200078e00ff */
[----:B------:R-:W-:Y:S02]  /*199e0*/  MOV R3, 0x19a00 ;  /* 0x00019a0000037802 */ /* 0x000fe40000000f00 */
[----:B-12---:R-:W-:Y:S05]  /*199f0*/  CALL.REL.NOINC `($__internal_35_$__cuda_sm70_shflsync_idx_p) ;  /* 0x00000af000007944 */ /* 0x006fea0003c00000 */
[----:B------:R-:W-:Y:S01]  /*19a00*/  MOV R0, R30 ;  /* 0x0000001e00007202 */ /* 0x000fe20000000f00 */
[----:B------:R-:W-:Y:S05]  /*19a10*/  BRA `(.L_x_2225) ;  /* 0xffffad5000007947 */ /* 0x000fea000383ffff */
.L_x_2149:
[----:B------:R-:W-:Y:S01]  /*19a20*/  IMAD.MOV.U32 R31, RZ, RZ, R5 ;  /* 0x000000ffff1f7224 */ /* 0x000fe200078e0005 */
[----:B----4-:R-:W-:Y:S01]  /*19a30*/  MOV R2, 0x1 ;  /* 0x0000000100027802 */ /* 0x010fe20000000f00 */
[----:B------:R-:W-:Y:S01]  /*19a40*/  IMAD.MOV.U32 R30, RZ, RZ, 0x1c1f ;  /* 0x00001c1fff1e7424 */ /* 0x000fe200078e00ff */
[----:B------:R-:W-:-:S02]  /*19a50*/  MOV R3, 0x19a70 ;  /* 0x00019a7000037802 */ /* 0x000fc40000000f00 */
[----:B-123--:R-:W-:Y:S05]  /*19a60*/  CALL.REL.NOINC `($__internal_35_$__cuda_sm70_shflsync_idx_p) ;  /* 0x00000a8000007944 */ /* 0x00efea0003c00000 */
        /* <DEDUP_REMOVED lines=8> */
.L_x_2153:
[----:B------:R-:W-:Y:S01]  /*19af0*/  IMAD.MOV.U32 R31, RZ, RZ, R9 ;  /* 0x000000ffff1f7224 */ /* 0x000fe200078e0009 */
[----:B------:R-:W-:Y:S01]  /*19b00*/  MOV R2, RZ ;  /* 0x000000ff00027202 */ /* 0x000fe20000000f00 */
[----:B------:R-:W-:Y:S01]  /*19b10*/  IMAD.MOV.U32 R30, RZ, RZ, 0x181f ;  /* 0x0000181fff1e7424 */ /* 0x000fe200078e00ff */
[----:B------:R-:W-:Y:S02]  /*19b20*/  MOV R3, 0x19b40 ;  /* 0x00019b4000037802 */ /* 0x000fe40000000f00 */
[----:B------:R-:W-:Y:S05]  /*19b30*/  CALL.REL.NOINC `($__internal_35_$__cuda_sm70_shflsync_idx_p) ;  /* 0x000009b000007944 */ /* 0x000fea0003c00000 */
[----:B------:R-:W-:Y:S01]  /*19b40*/  MOV R8, R30 ;  /* 0x0000001e00087202 */ /* 0x000fe20000000f00 */
[----:B------:R-:W-:Y:S05]  /*19b50*/  BRA `(.L_x_2227) ;  /* 0xffffc35000007947 */ /* 0x000fea000383ffff */
.L_x_2154:
[----:B------:R-:W-:Y:S01]  /*19b60*/  IMAD.MOV.U32 R31, RZ, RZ, R12 ;  /* 0x000000ffff1f7224 */ /* 0x000fe200078e000c */
[----:B------:R-:W-:Y:S01]  /*19b70*/  MOV R2, RZ ;  /* 0x000000ff00027202 */ /* 0x000fe20000000f00 */
[----:B------:R-:W-:Y:S01]  /*19b80*/  IMAD.MOV.U32 R30, RZ, RZ, 0x181f ;  /* 0x0000181fff1e7424 */ /* 0x000fe200078e00ff */
[----:B------:R-:W-:Y:S02]  /*19b90*/  MOV R3, 0x19bb0 ;  /* 0x00019bb000037802 */ /* 0x000fe40000000f00 */
[----:B-12---:R-:W-:Y:S05]  /*19ba0*/  CALL.REL.NOINC `($__internal_35_$__cuda_sm70_shflsync_idx_p) ;  /* 0x0000094000007944 */ /* 0x006fea0003c00000 */
[----:B------:R-:W-:Y:S01]  /*19bb0*/  MOV R0, R30 ;  /* 0x0000001e00007202 */ /* 0x000fe20000000f00 */
[----:B------:R-:W-:Y:S05]  /*19bc0*/  BRA `(.L_x_2228) ;  /* 0xffffc30000007947 */ /* 0x000fea000383ffff */
.L_x_2157:
        /* <DEDUP_REMOVED lines=13> */
.L_x_2160:
[----:B------:R-:W-:Y:S01]  /*19ca0*/  IMAD.MOV.U32 R31, RZ, RZ, R9 ;  /* 0x000000ffff1f7224 */ /* 0x000fe200078e0009 */
[----:B-1----:R-:W-:Y:S01]  /*19cb0*/  MOV R2, 0x2 ;  /* 0x0000000200027802 */ /* 0x002fe20000000f00 */
[----:B------:R-:W-:Y:S01]  /*19cc0*/  IMAD.MOV.U32 R30, RZ, RZ, 0x181f ;  /* 0x0000181fff1e7424 */ /* 0x000fe200078e00ff */
[----:B------:R-:W-:Y:S02]  /*19cd0*/  MOV R3, 0x19cf0 ;  /* 0x00019cf000037802 */ /* 0x000fe40000000f00 */
[----:B--234-:R-:W-:Y:S05]  /*19ce0*/  CALL.REL.NOINC `($__internal_35_$__cuda_sm70_shflsync_idx_p) ;  /* 0x0000080000007944 */ /* 0x01cfea0003c00000 */
[----:B------:R-:W-:Y:S01]  /*19cf0*/  MOV R8, R30 ;  /* 0x0000001e00087202 */ /* 0x000fe20000000f00 */
[----:B------:R-:W-:Y:S05]  /*19d00*/  BRA `(.L_x_2230) ;  /* 0xffffc4a000007947 */ /* 0x000fea000383ffff */
.L_x_2161:
[----:B------:R-:W-:Y:S01]  /*19d10*/  IMAD.MOV.U32 R31, RZ, RZ, R12 ;  /* 0x000000ffff1f7224 */ /* 0x000fe200078e000c */
[----:B------:R-:W-:Y:S01]  /*19d20*/  MOV R2, 0x2 ;  /* 0x0000000200027802 */ /* 0x000fe20000000f00 */
[----:B------:R-:W-:Y:S01]  /*19d30*/  IMAD.MOV.U32 R30, RZ, RZ, 0x181f ;  /* 0x0000181fff1e7424 */ /* 0x000fe200078e00ff */
[----:B------:R-:W-:Y:S02]  /*19d40*/  MOV R3, 0x19d60 ;  /* 0x00019d6000037802 */ /* 0x000fe40000000f00 */
[----:B-1234-:R-:W-:Y:S05]  /*19d50*/  CALL.REL.NOINC `($__internal_35_$__cuda_sm70_shflsync_idx_p) ;  /* 0x0000079000007944 */ /* 0x01efea0003c00000 */
[----:B------:R-:W-:Y:S01]  /*19d60*/  MOV R0, R30 ;  /* 0x0000001e00007202 */ /* 0x000fe20000000f00 */
[----:B------:R-:W-:Y:S05]  /*19d70*/  BRA `(.L_x_2231) ;  /* 0xffffc45000007947 */ /* 0x000fea000383ffff */
.L_x_2164:
[----:B------:R-:W-:Y:S01]  /*19d80*/  IMAD.MOV.U32 R31, RZ, RZ, R9 ;  /* 0x000000ffff1f7224 */ /* 0x000fe200078e0009 */
[----:B-1----:R-:W-:Y:S01]  /*19d90*/  MOV R2, 0x3 ;  /* 0x0000000300027802 */ /* 0x002fe20000000f00 */
[----:B------:R-:W-:Y:S01]  /*19da0*/  IMAD.MOV.U32 R30, RZ, RZ, 0x181f ;  /* 0x0000181fff1e7424 */ /* 0x000fe200078e00ff */
[----:B------:R-:W-:-:S02]  /*19db0*/  MOV R3, 0x19dd0 ;  /* 0x00019dd000037802 */ /* 0x000fc40000000f00 */
[----:B--234-:R-:W-:Y:S05]  /*19dc0*/  CALL.REL.NOINC `($__internal_35_$__cuda_sm70_shflsync_idx_p) ;  /* 0x0000072000007944 */ /* 0x01cfea0003c00000 */
        /* <DEDUP_REMOVED lines=8> */
.L_x_2166:
[----:B------:R-:W-:Y:S01]  /*19e50*/  IMAD.MOV.U32 R31, RZ, RZ, R82 ;  /* 0x000000ffff1f7224 */ /* 0x000fe200078e0052 */
[----:B------:R-:W-:Y:S01]  /*19e60*/  MOV R2, RZ ;  /* 0x000000ff00027202 */ /* 0x000fe20000000f00 */
[----:B------:R-:W-:Y:S01]  /*19e70*/  IMAD.MOV.U32 R30, RZ, RZ, 0x1f ;  /* 0x0000001fff1e7424 */ /* 0x000fe200078e00ff */
[----:B------:R-:W-:Y:S02]  /*19e80*/  MOV R3, 0x19ea0 ;  /* 0x00019ea000037802 */ /* 0x000fe40000000f00 */
[----:B-123--:R-:W-:Y:S05]  /*19e90*/  CALL.REL.NOINC `($__internal_35_$__cuda_sm70_shflsync_idx_p) ;  /* 0x0000065000007944 */ /* 0x00efea0003c00000 */
[----:B------:R-:W-:Y:S01]  /*19ea0*/  MOV R9, R30 ;  /* 0x0000001e00097202 */ /* 0x000fe20000000f00 */
[----:B------:R-:W-:Y:S05]  /*19eb0*/  BRA `(.L_x_2233) ;  /* 0xffffc68000007947 */ /* 0x000fea000383ffff */
.L_x_2167:
[----:B------:R-:W-:Y:S01]  /*19ec0*/  IMAD.MOV.U32 R31, RZ, RZ, R82 ;  /* 0x000000ffff1f7224 */ /* 0x000fe200078e0052 */
[----:B------:R-:W-:Y:S01]  /*19ed0*/  MOV R2, 0x1 ;  /* 0x0000000100027802 */ /* 0x000fe20000000f00 */
[----:B------:R-:W-:Y:S01]  /*19ee0*/  IMAD.MOV.U32 R30, RZ, RZ, 0x1f ;  /* 0x0000001fff1e7424 */ /* 0x000fe200078e00ff */
[----:B------:R-:W-:Y:S02]  /*19ef0*/  MOV R3, 0x19f10 ;  /* 0x00019f1000037802 */ /* 0x000fe40000000f00 */
[----:B-123--:R-:W-:Y:S05]  /*19f00*/  CALL.REL.NOINC `($__internal_35_$__cuda_sm70_shflsync_idx_p) ;  /* 0x000005e000007944 */ /* 0x00efea0003c00000 */
[----:B------:R-:W-:Y:S01]  /*19f10*/  MOV R8, R30 ;  /* 0x0000001e00087202 */ /* 0x000fe20000000f00 */
[----:B------:R-:W-:Y:S05]  /*19f20*/  BRA `(.L_x_2234) ;  /* 0xffffc63000007947 */ /* 0x000fea000383ffff */
.L_x_2168:
[----:B------:R-:W-:Y:S02]  /*19f30*/  MOV R2, 0x1 ;  /* 0x0000000100027802 */ /* 0x000fe40000000f00 */
[----:B------:R-:W-:-:S02]  /*19f40*/  MOV R3, 0x19f60 ;  /* 0x00019f6000037802 */ /* 0x000fc40000000f00 */
[----:B--234-:R-:W-:Y:S05]  /*19f50*/  CALL.REL.NOINC `($__internal_36_$__cuda_sm70_shflsync_up_p) ;  /* 0x000005f000007944 */ /* 0x01cfea0003c00000 */
[----:B------:R-:W-:Y:S05]  /*19f60*/  BRA `(.L_x_2235) ;  /* 0xffffc71000007947 */ /* 0x000fea000383ffff */
.L_x_2169:
[----:B------:R-:W-:Y:S02]  /*19f70*/  MOV R2, 0x2 ;  /* 0x0000000200027802 */ /* 0x000fe40000000f00 */
[----:B------:R-:W-:-:S02]  /*19f80*/  MOV R3, 0x19fa0 ;  /* 0x00019fa000037802 */ /* 0x000fc40000000f00 */
[----:B--23--:R-:W-:Y:S05]  /*19f90*/  CALL.REL.NOINC `($__internal_36_$__cuda_sm70_shflsync_up_p) ;  /* 0x000005b000007944 */ /* 0x00cfea0003c00000 */
        /* <DEDUP_REMOVED lines=24> */
.L_x_2173:
[----:B------:R-:W-:Y:S02]  /*1a120*/  MOV R2, 0x1 ;  /* 0x0000000100027802 */ /* 0x000fe40000000f00 */
[----:B------:R-:W-:Y:S02]  /*1a130*/  MOV R3, 0x1a150 ;  /* 0x0001a15000037802 */ /* 0x000fe40000000f00 */
[----:B------:R-:W-:Y:S05]  /*1a140*/  CALL.REL.NOINC `($__internal_36_$__cuda_sm70_shflsync_up_p) ;  /* 0x0000040000007944 */ /* 0x000fea0003c00000 */
[----:B------:R-:W-:Y:S01]  /*1a150*/  MOV R2, R4 ;  /* 0x0000000400027202 */ /* 0x000fe20000000f00 */
[----:B------:R-:W-:Y:S05]  /*1a160*/  BRA `(.L_x_2237) ;  /* 0xffffc76000007947 */ /* 0x000fea000383ffff */
.L_x_2174:
[----:B------:R-:W-:Y:S02]  /*1a170*/  MOV R2, 0x2 ;  /* 0x0000000200027802 */ /* 0x000fe40000000f00 */
[----:B------:R-:W-:Y:S02]  /*1a180*/  MOV R3, 0x1a1a0 ;  /* 0x0001a1a000037802 */ /* 0x000fe40000000f00 */
        /* <DEDUP_REMOVED lines=25> */
.L_x_2176:
[----:B------:R-:W-:Y:S02]  /*1a320*/  SEL R0, RZ, 0x1, P0 ;  /* 0x00000001ff007807 */ /* 0x000fe40000000000 */
[----:B------:R-:W-:Y:S02]  /*1a330*/  MOV R2, 0x1a350 ;  /* 0x0001a35000027802 */ /* 0x000fe40000000f00 */
[----:B-1----:R-:W-:Y:S05]  /*1a340*/  CALL.REL.NOINC `($__internal_37_$__cuda_sm70_votesync_ballot) ;  /* 0x0000027000007944 */ /* 0x002fea0003c00000 */
[----:B------:R-:W-:Y:S01]  /*1a350*/  MOV R5, R0 ;  /* 0x0000000000057202 */ /* 0x000fe20000000f00 */
[----:B------:R-:W-:Y:S05]  /*1a360*/  BRA `(.L_x_2239) ;  /* 0xffffc6f000007947 */ /* 0x000fea000383ffff */
.L_x_2177:
[----:B------:R-:W-:Y:S01]  /*1a370*/  IMAD.MOV.U32 R31, RZ, RZ, R6 ;  /* 0x000000ffff1f7224 */ /* 0x000fe200078e0006 */
[----:B------:R-:W-:Y:S01]  /*1a380*/  MOV R2, R0 ;  /* 0x0000000000027202 */ /* 0x000fe20000000f00 */
[----:B------:R-:W-:Y:S01]  /*1a390*/  IMAD.MOV.U32 R30, RZ, RZ, 0x1f ;  /* 0x0000001fff1e7424 */ /* 0x000fe200078e00ff */
[----:B------:R-:W-:Y:S02]  /*1a3a0*/  MOV R3, 0x1a3c0 ;  /* 0x0001a3c000037802 */ /* 0x000fe40000000f00 */
[----:B-1----:R-:W-:Y:S05]  /*1a3b0*/  CALL.REL.NOINC `($__internal_35_$__cuda_sm70_shflsync_idx_p) ;  /* 0x0000013000007944 */ /* 0x002fea0003c00000 */
[----:B------:R-:W-:Y:S01]  /*1a3c0*/  IMAD.MOV.U32 R10, RZ, RZ, R30 ;  /* 0x000000ffff0a7224 */ /* 0x000fe200078e001e */
[----:B------:R-:W-:Y:S01]  /*1a3d0*/  MOV R2, R0 ;  /* 0x0000000000027202 */ /* 0x000fe20000000f00 */
[----:B------:R-:W-:Y:S01]  /*1a3e0*/  IMAD.MOV.U32 R31, RZ, RZ, R7 ;  /* 0x000000ffff1f7224 */ /* 0x000fe200078e0007 */
[----:B------:R-:W-:-:S02]  /*1a3f0*/  MOV R30, 0x1f ;  /* 0x0000001f001e7802 */ /* 0x000fc40000000f00 */
[----:B------:R-:W-:Y:S02]  /*1a400*/  MOV R3, 0x1a420 ;  /* 0x0001a42000037802 */ /* 0x000fe40000000f00 */
[----:B------:R-:W-:Y:S05]  /*1a410*/  CALL.REL.NOINC `($__internal_35_$__cuda_sm70_shflsync_idx_p) ;  /* 0x000000d000007944 */ /* 0x000fea0003c00000 */
[----:B------:R-:W-:Y:S01]  /*1a420*/  MOV R7, R30 ;  /* 0x0000001e00077202 */ /* 0x000fe20000000f00 */
[----:B------:R-:W-:Y:S05]  /*1a430*/  BRA `(.L_x_2240) ;  /* 0xffffc67000007947 */ /* 0x000fea000383ffff */
.L_x_2180:
[----:B------:R-:W-:Y:S01]  /*1a440*/  IMAD.MOV.U32 R31, RZ, RZ, R4 ;  /* 0x000000ffff1f7224 */ /* 0x000fe200078e0004 */
[----:B------:R-:W-:Y:S01]  /*1a450*/  MOV R2, R0 ;  /* 0x0000000000027202 */ /* 0x000fe20000000f00 */
[----:B------:R-:W-:Y:S01]  /*1a460*/  IMAD.MOV.U32 R30, RZ, RZ, 0x1f ;  /* 0x0000001fff1e7424 */ /* 0x000fe200078e00ff */
[----:B------:R-:W-:Y:S02]  /*1a470*/  MOV R3, 0x1a490 ;  /* 0x0001a49000037802 */ /* 0x000fe40000000f00 */
[----:B-1-34-:R-:W-:Y:S05]  /*1a480*/  CALL.REL.NOINC `($__internal_35_$__cuda_sm70_shflsync_idx_p) ;  /* 0x0000006000007944 */ /* 0x01afea0003c00000 */
[----:B------:R-:W-:Y:S01]  /*1a490*/  MOV R11, R30 ;  /* 0x0000001e000b7202 */ /* 0x000fe20000000f00 */
[----:B------:R-:W-:Y:S05]  /*1a4a0*/  BRA `(.L_x_2179) ;  /* 0xffffc66000007947 */ /* 0x000fea000383ffff */
        .weak           $__internal_34_$__cuda_sm70_shflsync_bfly_p
        .type           $__internal_34_$__cuda_sm70_shflsync_bfly_p,@function
        .size           $__internal_34_$__cuda_sm70_shflsync_bfly_p,($__internal_35_$__cuda_sm70_shflsync_idx_p - $__internal_34_$__cuda_sm70_shflsync_bfly_p)
$__internal_34_$__cuda_sm70_shflsync_bfly_p:
[----:B------:R-:W-:Y:S04]  /*1a4b0*/  WARPSYNC R192 ;  /* 0x000000c000007348 */ /* 0x000fe80003800000 */
[----:B------:R1:W2:Y:S02]  /*1a4c0*/  SHFL.BFLY PT, R16, R4, R3, R209 ;  /* 0x0c00000304107389 */ /* 0x0002a400000e00d1 */
[----:B-1----:R-:W-:-:S04]  /*1a4d0*/  MOV R3, 0x0 ;  /* 0x0000000000037802 */ /* 0x002fc80000000f00 */
[----:B--2---:R-:W-:Y:S05]  /*1a4e0*/  RET.REL.NODEC R2 `(_ZN7cutlass13device_kernelIN5flash19enable_sm80_to_sm89INS1_16FlashAttnFwdSm80INS1_25CollectiveMainloopFwdSm80ILi8ELi2ELb0EN4cute5tupleIJNS5_1CILi128EEENS7_ILi64EEENS7_ILi192EEEEEELi192ENS_10bfloat16_tEfNS_4arch4Sm80ELb0ELb1ELb1ELb1ELb1ELb0ELb1ELb1EEENS1_21CollectiveEpilogueFwdINS6_IJS8_SA_S9_EEENS6_IJNS7_ILi1EEESI_SI_EEESC_SE_Li256ELb1ELb1ELb1ELb0EEENS1_36VarlenDynamicPersistentTileSchedulerILi128ELi64ELi256ELi256ELb1ELb1ELb0ELb1ELb0ELb1EEEEEEEEEvNT_6ParamsE) ;  /* 0xfffe5b1002007950 */ /* 0x004fea0003c3ffff */
        .weak           $__internal_35_$__cuda_sm70_shflsync_idx_p
        .type           $__internal_35_$__cuda_sm70_shflsync_idx_p,@function
        .size           $__internal_35_$__cuda_sm70_shflsync_idx_p,($__internal_36_$__cuda_sm70_shflsync_up_p - $__internal_35_$__cuda_sm70_shflsync_idx_p)
$__internal_35_$__cuda_sm70_shflsync_idx_p:
[----:B------:R-:W-:-:S04]  /*1a4f0*/  MOV R179, 0xffffffff ;  /* 0xffffffff00b37802 */ /* 0x000fc80000000f00 */
[----:B------:R-:W-:Y:S04]  /*1a500*/  WARPSYNC R179 ;  /* 0x000000b300007348 */ /* 0x000fe80003800000 */
[----:B------:R1:W2:Y:S02]  /*1a510*/  SHFL.IDX PT, R30, R31, R2, R30 ;  /* 0x000000021f1e7389 */ /* 0x0002a400000e001e */
[----:B-1----:R-:W-:Y:S02]  /*1a520*/  MOV R2, R3 ;  /* 0x0000000300027202 */ /* 0x002fe40000000f00 */
[----:B------:R-:W-:-:S04]  /*1a530*/  MOV R3, 0x0 ;  /* 0x0000000000037802 */ /* 0x000fc80000000f00 */
[----:B--2---:R-:W-:Y:S05]  /*1a540*/  RET.REL.NODEC R2 `(_ZN7cutlass13device_kernelIN5flash19enable_sm80_to_sm89INS1_16FlashAttnFwdSm80INS1_25CollectiveMainloopFwdSm80ILi8ELi2ELb0EN4cute5tupleIJNS5_1CILi128EEENS7_ILi64EEENS7_ILi192EEEEEELi192ENS_10bfloat16_tEfNS_4arch4Sm80ELb0ELb1ELb1ELb1ELb1ELb0ELb1ELb1EEENS1_21CollectiveEpilogueFwdINS6_IJS8_SA_S9_EEENS6_IJNS7_ILi1EEESI_SI_EEESC_SE_Li256ELb1ELb1ELb1ELb0EEENS1_36VarlenDynamicPersistentTileSchedulerILi128ELi64ELi256ELi256ELb1ELb1ELb0ELb1ELb0ELb1EEEEEEEEEvNT_6ParamsE) ;  /* 0xfffe5ab002007950 */ /* 0x004fea0003c3ffff */
        .weak           $__internal_36_$__cuda_sm70_shflsync_up_p
        .type           $__internal_36_$__cuda_sm70_shflsync_up_p,@function
        .size           $__internal_36_$__cuda_sm70_shflsync_up_p,($__internal_37_$__cuda_sm70_votesync_ballot - $__internal_36_$__cuda_sm70_shflsync_up_p)
$__internal_36_$__cuda_sm70_shflsync_up_p:
[----:B------:R-:W-:Y:S02]  /*1a550*/  IMAD.MOV.U32 R4, RZ, RZ, RZ ;  /* 0x000000ffff047224 */ /* 0x000fe400078e00ff */
[----:B------:R-:W-:-:S04]  /*1a560*/  IMAD.MOV.U32 R10, RZ, RZ, -0x1 ;  /* 0xffffffffff0a7424 */ /* 0x000fc800078e00ff */
[----:B------:R-:W-:Y:S04]  /*1a570*/  WARPSYNC R10 ;  /* 0x0000000a00007348 */ /* 0x000fe80003800000 */
[----:B------:R1:W2:Y:S02]  /*1a580*/  SHFL.UP PT, R4, R0, R2, R4 ;  /* 0x0400000200047389 */ /* 0x0002a400000e0004 */
[----:B-1----:R-:W-:Y:S02]  /*1a590*/  MOV R2, R3 ;  /* 0x0000000300027202 */ /* 0x002fe40000000f00 */
[----:B------:R-:W-:-:S04]  /*1a5a0*/  MOV R3, 0x0 ;  /* 0x0000000000037802 */ /* 0x000fc80000000f00 */
[----:B--2---:R-:W-:Y:S05]  /*1a5b0*/  RET.REL.NODEC R2 `(_ZN7cutlass13device_kernelIN5flash19enable_sm80_to_sm89INS1_16FlashAttnFwdSm80INS1_25CollectiveMainloopFwdSm80ILi8ELi2ELb0EN4cute5tupleIJNS5_1CILi128EEENS7_ILi64EEENS7_ILi192EEEEEELi192ENS_10bfloat16_tEfNS_4arch4Sm80ELb0ELb1ELb1ELb1ELb1ELb0ELb1ELb1EEENS1_21CollectiveEpilogueFwdINS6_IJS8_SA_S9_EEENS6_IJNS7_ILi1EEESI_SI_EEESC_SE_Li256ELb1ELb1ELb1ELb0EEENS1_36VarlenDynamicPersistentTileSchedulerILi128ELi64ELi256ELi256ELb1ELb1ELb0ELb1ELb0ELb1EEEEEEEEEvNT_6ParamsE) ;  /* 0xfffe5a4002007950 */ /* 0x004fea0003c3ffff */
        .weak           $__internal_37_$__cuda_sm70_votesync_ballot
        .type           $__internal_37_$__cuda_sm70_votesync_ballot,@function
        .size           $__internal_37_$__cuda_sm70_votesync_ballot,(.L_x_6258 - $__internal_37_$__cuda_sm70_votesync_ballot)
$__internal_37_$__cuda_sm70_votesync_ballot:
[----:B------:R-:W-:Y:S01]  /*1a5c0*/  ISETP.NE.U32.AND P0, PT, R0, 0x1, PT ;  /* 0x000000010000780c */ /* 0x000fe20003f05070 */
[----:B------:R-:W-:-:S04]  /*1a5d0*/  IMAD.MOV.U32 R3, RZ, RZ, -0x1 ;  /* 0xffffffffff037424 */ /* 0x000fc800078e00ff */
[----:B------:R-:W-:Y:S08]  /*1a5e0*/  WARPSYNC R3 ;  /* 0x0000000300007348 */ /* 0x000ff00003800000 */
[----:B------:R-:W-:-:S04]  /*1a5f0*/  VOTE.ANY R0, PT, !P0 ;  /* 0x0000000000007806 */ /* 0x000fc800040e0100 */
[----:B------:R-:W-:Y:S01]  /*1a600*/  LOP3.LUT R0, R0, R3, RZ, 0xc0, !PT ;  /* 0x0000000300007212 */ /* 0x000fe200078ec0ff */
[----:B------:R-:W-:-:S04]  /*1a610*/  IMAD.MOV.U32 R3, RZ, RZ, 0x0 ;  /* 0x00000000ff037424 */ /* 0x000fc800078e00ff */
[----:B------:R-:W-:Y:S05]  /*1a620*/  RET.REL.NODEC R2 `(_ZN7cutlass13device_kernelIN5flash19enable_sm80_to_sm89INS1_16FlashAttnFwdSm80INS1_25CollectiveMainloopFwdSm80ILi8ELi2ELb0EN4cute5tupleIJNS5_1CILi128EEENS7_ILi64EEENS7_ILi192EEEEEELi192ENS_10bfloat16_tEfNS_4arch4Sm80ELb0ELb1ELb1ELb1ELb1ELb0ELb1ELb1EEENS1_21CollectiveEpilogueFwdINS6_IJS8_SA_S9_EEENS6_IJNS7_ILi1EEESI_SI_EEESC_SE_Li256ELb1ELb1ELb1ELb0EEENS1_36VarlenDynamicPersistentTileSchedulerILi128ELi64ELi256ELi256ELb1ELb1ELb0ELb1ELb0ELb1EEEEEEEEEvNT_6ParamsE) ;  /* 0xfffe59d002007950 */ /* 0x000fea0003c3ffff */
.L_x_2241:
        /* <DEDUP_REMOVED lines=13> */
.L_x_6258:


//--------------------- .text._ZN7cutlass13device_kernelIN5flash19enable_sm80_to_sm89INS1_16FlashAttnFwdSm80INS1_25CollectiveMainloopFwdSm80ILi8ELi2ELb0EN4cute5tupleIJNS5_1CILi128EEENS7_ILi64EEENS7_ILi192EEEEEELi192ENS_10bfloat16_tEfNS_4arch4Sm80ELb0ELb1ELb1ELb1ELb1ELb1ELb1ELb1EEENS1_21CollectiveEpilogueFwdINS6_IJS8_SA_S9_EEENS6_IJNS7_ILi1EEESI_SI_EEESC_SE_Li256ELb1ELb1ELb1ELb0EEENS1_36VarlenDynamicPersistentTileSchedulerILi128ELi64ELi256ELi256ELb1ELb1ELb0ELb1ELb0ELb1EEEEEEEEEvNT_6ParamsE --------------------------
	.section	.text._ZN7cutlass13device_kernelIN5flash19enable_sm80_to_sm89INS1_16FlashAttnFwdSm80INS1_25CollectiveMainloopFwdSm80ILi8ELi2ELb0EN4cute5tupleIJNS5_1CILi128EEENS7_ILi64EEENS7_ILi192EEEEEELi192ENS_10bfloat16_tEfNS_4arch4Sm80ELb0ELb1ELb1ELb1ELb1ELb1ELb1ELb1EEENS1_21CollectiveEpilogueFwdINS6_IJS8_SA_S9_EEENS6_IJNS7_ILi1EEESI_SI_EEESC_SE_Li256ELb1ELb1ELb1ELb0EEENS1_36VarlenDynamicPersistentTileSchedulerILi128ELi64ELi256ELi256ELb1ELb1ELb0ELb1ELb0ELb1EEEEEEEEEvNT_6ParamsE,"ax",@progbits
	.sectioninfo	@"SHI_REGISTERS=255"
	.align	128
.text._ZN7cutlass13device_kernelIN5flash19enable_sm80_to_sm89INS1_16FlashAttnFwdSm80INS1_25CollectiveMainloopFwdSm80ILi8ELi2ELb0EN4cute5tupleIJNS5_1CILi128EEENS7_ILi64EEENS7_ILi192EEEEEELi192ENS_10bfloat16_tEfNS_4arch4Sm80ELb0ELb1ELb1ELb1ELb1ELb1ELb1ELb1EEENS1_21CollectiveEpilogueFwdINS6_IJS8_SA_S9_EEENS6_IJNS7_ILi1EEESI_SI_EEESC_SE_Li256ELb1ELb1ELb1ELb0EEENS1_36VarlenDynamicPersistentTileSchedulerILi128ELi64ELi256ELi256ELb1ELb1ELb0ELb1ELb0ELb1EEEEEEEEEvNT_6ParamsE:
        .type           _ZN7cutlass13device_kernelIN5flash19enable_sm80_to_sm89INS1_16FlashAttnFwdSm80INS1_25CollectiveMainloopFwdSm80ILi8ELi2ELb0EN4cute5tupleIJNS5_1CILi128EEENS7_ILi64EEENS7_ILi192EEEEEELi192ENS_10bfloat16_tEfNS_4arch4Sm80ELb0ELb1ELb1ELb1ELb1ELb1ELb1ELb1EEENS1_21CollectiveEpilogueFwdINS6_IJS8_SA_S9_EEENS6_IJNS7_ILi1EEESI_SI_EEESC_SE_Li256ELb1ELb1ELb1ELb0EEENS1_36VarlenDynamicPersistentTileSchedulerILi128ELi64ELi256ELi256ELb1ELb1ELb0ELb1ELb0ELb1EEEEEEEEEvNT_6ParamsE,@function
        .size           _ZN7cutlass13device_kernelIN5flash19enable_sm80_to_sm89INS1_16FlashAttnFwdSm80INS1_25CollectiveMainloopFwdSm80ILi8ELi2ELb0EN4cute5tupleIJNS5_1CILi128EEENS7_ILi64EEENS7_ILi192EEEEEELi192ENS_10bfloat16_tEfNS_4arch4Sm80ELb0ELb1ELb1ELb1ELb1ELb1ELb1ELb1EEENS1_21CollectiveEpilogueFwdINS6_IJS8_SA_S9_EEENS6_IJNS7_ILi1EEESI_SI_EEESC_SE_Li256ELb1ELb1ELb1ELb0EEENS1_36VarlenDynamicPersistentTileSchedulerILi128ELi64ELi256ELi256ELb1ELb1ELb0ELb1ELb0ELb1EEEEEEEEEvNT_6ParamsE,(.L_x_6263 - _ZN7cutlass13device_kernelIN5flash19enable_sm80_to_sm89INS1_16FlashAttnFwdSm80INS1_25CollectiveMainloopFwdSm80ILi8ELi2ELb0EN4cute5tupleIJNS5_1CILi128EEENS7_ILi64EEENS7_ILi192EEEEEELi192ENS_10bfloat16_tEfNS_4arch4Sm80ELb0ELb1ELb1ELb1ELb1ELb1ELb1ELb1EEENS1_21CollectiveEpilogueFwdINS6_IJS8_SA_S9_EEENS6_IJNS7_ILi1EEESI_SI_EEESC_SE_Li256ELb1ELb1ELb1ELb0EEENS1_36VarlenDynamicPersistentTileSchedulerILi128ELi64ELi256ELi256ELb1ELb1ELb0ELb1ELb0ELb1EEEEEEEEEvNT_6ParamsE)
        .other          _ZN7cutlass13device_kernelIN5flash19enable_sm80_to_sm89INS1_16FlashAttnFwdSm80INS1_25CollectiveMainloopFwdSm80ILi8ELi2ELb0EN4cute5tupleIJNS5_1CILi128EEENS7_ILi64EEENS7_ILi192EEEEEELi192ENS_10bfloat16_tEfNS_4arch4Sm80ELb0ELb1ELb1ELb1ELb1ELb1ELb1ELb1EEENS1_21CollectiveEpilogueFwdINS6_IJS8_SA_S9_EEENS6_IJNS7_ILi1EEESI_SI_EEESC_SE_Li256ELb1ELb1ELb1ELb0EEENS1_36VarlenDynamicPersistentTileSchedulerILi128ELi64ELi256ELi256ELb1ELb1ELb0ELb1ELb0ELb1EEEEEEEEEvNT_6ParamsE,@"STO_CUDA_ENTRY STV_DEFAULT"
_ZN7cutlass13device_kernelIN5flash19enable_sm80_to_sm89INS1_16FlashAttnFwdSm80INS1_25CollectiveMainloopFwdSm80ILi8ELi2ELb0EN4cute5tupleIJNS5_1CILi128EEENS7_ILi64EEENS7_ILi192EEEEEELi192ENS_10bfloat16_tEfNS_4arch4Sm80ELb0ELb1ELb1ELb1ELb1ELb1ELb1ELb1EEENS1_21CollectiveEpilogueFwdINS6_IJS8_SA_S9_EEENS6_IJNS7_ILi1EEESI_SI_EEESC_SE_Li256ELb1ELb1ELb1ELb0EEENS1_36VarlenDynamicPersistentTileSchedulerILi128ELi64ELi256ELi256ELb1ELb1ELb0ELb1ELb0ELb1EEEEEEEEEvNT_6ParamsE:
        /* <DEDUP_REMOVED lines=16> */
[----:B------:R-:W-:Y:S02]  /*0100*/  @P0 MOV R252, R228 ;  /* 0x000000e400fc0202 */ /* 0x000fe40000000f00 */
        /* <DEDUP_REMOVED lines=42> */
.L_x_2247:
        /* <DEDUP_REMOVED lines=17> */
.L_x_2458:
        /* <DEDUP_REMOVED lines=16> */
.L_x_2459:
[----:B--2---:R-:W-:-:S05]  /*05c0*/  IMAD R0, R0, c[0x0][0x538], RZ ;  /* 0x00014e0000007a24 */ /* 0x004fca00078e02ff */
[----:B------:R-:W-:-:S04]  /*05d0*/  IADD3 R6, R0, R6, RZ ;  /* 0x0000000600067210 */ /* 0x000fc80007ffe0ff */
[----:B------:R-:W-:-:S13]  /*05e0*/  ISETP.GT.AND P0, PT, R6, UR5, PT ;  /* 0x0000000506007c0c */ /* 0x000fda000bf04270 */
[----:B-1----:R-:W-:Y:S05]  /*05f0*/  @!P0 BRA `(.L_x_2247) ;  /* 0xfffffdb000008947 */ /* 0x002fea000383ffff */
.L_x_2243:
[----:B------:R-:W-:-:S05]  /*0600*/  IADD3 R10, -R0, R6, RZ ;  /* 0x00000006000a7210 */ /* 0x000fca0007ffe1ff */
[----:B------:R-:W-:-:S05]  /*0610*/  IMAD R0, R4, c[0x0][0x538], R10 ;  /* 0x00014e0004007a24 */ /* 0x000fca00078e020a */
[----:B------:R-:W-:Y:S01]  /*0620*/  ISETP.GT.AND P0, PT, R0, UR5, PT ;  /* 0x0000000500007c0c */ /* 0x000fe2000bf04270 */
[----:B------:R-:W-:-:S12]  /*0630*/  BRA.DIV ~URZ, `(.L_x_2248) ;  /* 0x0001d5a27f007947 */ /* 0x000fd8000b800000 */
[----:B------:R-:W-:-:S04]  /*0640*/  VOTE.ANY R6, PT, !P0 ;  /* 0x0000000000067806 */ /* 0x000fc800040e0100 */
.L_x_2460:
[----:B------:R-:W1:Y:S02]  /*0650*/  POPC R0, R6 ;  /* 0x0000000600007309 */ /* 0x000e640000000000 */
[----:B-1----:R-:W-:Y:S01]  /*0660*/  IADD3 R231, R0, R7, RZ ;  /* 0x0000000700e77210 */ /* 0x002fe20007ffe0ff */
[----:B------:R-:W-:Y:S05]  /*0670*/  BRA.DIV ~URZ, `(.L_x_2249) ;  /* 0x0001d5b27f007947 */ /* 0x000fea000b800000 */
[----:B------:R1:W2:Y:S01]  /*0680*/  SHFL.IDX PT, R12, R9, R0, 0x1f ;  /* 0x00001f00090c7589 */ /* 0x0002a200000e0000 */
[----:B------:R-:W-:-:S03]  /*0690*/  MOV R5, RZ ;  /* 0x000000ff00057202 */ /* 0x000fc60000000f00 */
[----:B------:R1:W3:Y:S04]  /*06a0*/  SHFL.IDX PT, R9, R8, R0, 0x1f ;  /* 0x00001f0008097589 */ /* 0x0002e800000e0000 */
.L_x_2461:
[----:B------:R-:W-:Y:S01]  /*06b0*/  ISETP.NE.AND P0, PT, R6, RZ, PT ;  /* 0x000000ff0600720c */ /* 0x000fe20003f05270 */
[----:B------:R-:W-:-:S12]  /*06c0*/  BSSY B0, `(.L_x_2250) ;  /* 0x0000005000007945 */ /* 0x000fd80003800000 */
[----:B------:R-:W-:Y:S05]  /*06d0*/  @!P0 BRA `(.L_x_2251) ;  /* 0x0000003000008947 */ /* 0x000fea0003800000 */
[----:B-1----:R-:W-:Y:S01]  /*06e0*/  IADD3 R0, R0, -0x1, RZ ;  /* 0xffffffff00007810 */ /* 0x002fe20007ffe0ff */
[----:B------:R-:W-:Y:S05]  /*06f0*/  BRA.DIV ~URZ, `(.L_x_2252) ;  /* 0x0001d6327f007947 */ /* 0x000fea000b800000 */
[----:B------:R1:W4:Y:S02]  /*0700*/  SHFL.IDX PT, R5, R4, R0, 0x1f ;  /* 0x00001f0004057589 */ /* 0x00032400000e0000 */
.L_x_2251:
[----:B------:R-:W-:Y:S05]  /*0710*/  BSYNC B0 ;  /* 0x0000000000007941 */ /* 0x000fea0003800000 */
.L_x_2250:
        /* <DEDUP_REMOVED lines=67> */
.L_x_2254:
        /* <DEDUP_REMOVED lines=68> */
.L_x_2255:
[----:B------:R-:W-:Y:S05]  /*0f90*/  BSYNC B0 ;  /* 0x0000000000007941 */ /* 0x000fea0003800000 */
.L_x_2253:
[----:B------:R-:W-:-:S04]  /*0fa0*/  LOP3.LUT R0, RZ, R0, RZ, 0x33, !PT ;  /* 0x00000000ff007212 */ /* 0x000fc800078e33ff */
[----:B------:R-:W-:-:S05]  /*0fb0*/  IADD3 R0, R0, R12, RZ ;  /* 0x0000000c00007210 */ /* 0x000fca0007ffe0ff */
[----:B------:R1:W-:Y:S01]  /*0fc0*/  STL [R1+0xd0], R0 ;  /* 0x0000d00001007387 */ /* 0x0003e20000100800 */
[----:B------:R-:W-:Y:S05]  /*0fd0*/  BRA `(.L_x_2256) ;  /* 0x0000003000007947 */ /* 0x000fea0003800000 */
.L_x_2244:
[----:B------:R1:W-:Y:S01]  /*0fe0*/  STL [R1+0xd0], RZ ;  /* 0x0000d0ff01007387 */ /* 0x0003e20000100800 */
[----:B------:R-:W-:Y:S02]  /*0ff0*/  MOV R252, UR5 ;  /* 0x0000000500fc7c02 */ /* 0x000fe40008000f00 */
[----:B------:R-:W-:-:S03]  /*1000*/  MOV R230, RZ ;  /* 0x000000ff00e67202 */ /* 0x000fc60000000f00 */
.L_x_2256:
[----:B-1----:R-:W2:Y:S01]  /*1010*/  LDL R0, [R1+0xd0] ;  /* 0x0000d00001007983 */ /* 0x002ea20000100800 */
[----:B------:R-:W-:Y:S01]  /*1020*/  ISETP.NE.AND P0, PT, R13, RZ, PT ;  /* 0x000000ff0d00720c */ /* 0x000fe20003f05270 */
[----:B------:R-:W-:Y:S01]  /*1030*/  IMAD.MOV.U32 R6, RZ, RZ, R230 ;  /* 0x000000ffff067224 */ /* 0x000fe200078e00e6 */
[----:B------:R-:W-:Y:S01]  /*1040*/  MOV R7, R231 ;  /* 0x000000e700077202 */ /* 0x000fe20000000f00 */
[----:B------:R-:W-:Y:S10]  /*1050*/  WARPSYNC 0xffffffff ;  /* 0xffffffff00007948 */ /* 0x000ff40003800000 */
[----:B------:R-:W-:-:S04]  /*1060*/  @!P0 IMAD.MOV.U32 R228, RZ, RZ, R252 ;  /* 0x000000ffffe48224 */ /* 0x000fc800078e00fc */
[----:B------:R-:W-:Y:S01]  /*1070*/  IMAD.MOV.U32 R4, RZ, RZ, R228 ;  /* 0x000000ffff047224 */ /* 0x000fe200078e00e4 */
[----:B--2---:R-:W-:-:S05]  /*1080*/  MOV R5, R0 ;  /* 0x0000000000057202 */ /* 0x004fca0000000f00 */
[----:B------:R1:W-:Y:S04]  /*1090*/  @!P0 STS.128 [0x24100], R4 ;  /* 0x02410004ff008388 */ /* 0x0003e80000000c00 */
[----:B------:R-:W-:Y:S06]  /*10a0*/  BAR.ARV 0x5, 0x100 ;  /* 0x0144000000007b1d */ /* 0x000fec0000002000 */
.L_x_2242:
[----:B---3--:R-:W-:-:S13]  /*10b0*/  ISETP.GE.AND P0, PT, R231, c[0x0][0x53c], PT ;  /* 0x00014f00e7007a0c */ /* 0x008fda0003f06270 */
[----:B------:R-:W-:Y:S05]  /*10c0*/  @P0 EXIT ;  /* 0x000000000000094d */ /* 0x000fea0003800000 */
[----:B------:R-:W3:Y:S01]  /*10d0*/  S2R R14, SR_TID.X ;  /* 0x00000000000e7919 */ /* 0x000ee20000002100 */
[----:B------:R-:W-:Y:S01]  /*10e0*/  IMAD.MOV.U32 R176, RZ, RZ, 0x20 ;  /* 0x00000020ffb07424 */ /* 0x000fe200078e00ff */
[----:B------:R-:W-:Y:S02]  /*10f0*/  ULDC UR7, c[0x0][0x20] ;  /* 0x0000080000077ab9 */ /* 0x000fe40000000800 */
[----:B------:R-:W-:Y:S02]  /*1100*/  UIADD3 UR7, UP0, UR4, UR7, URZ ;  /* 0x0000000704077290 */ /* 0x000fe4000ff1e03f */
[----:B------:R-:W-:Y:S02]  /*1110*/  ULDC UR6, c[0x0][0x24] ;  /* 0x0000090000067ab9 */ /* 0x000fe40000000800 */
[----:B------:R-:W-:Y:S01]  /*1120*/  UIADD3.X UR6, URZ, UR6, URZ, UP0, !UPT ;  /* 0x000000063f067290 */ /* 0x000fe200087fe43f */
[----:B---3--:R-:W-:-:S04]  /*1130*/  SHF.R.S32.HI R11, RZ, 0x1f, R14 ;  /* 0x0000001fff0b7819 */ /* 0x008fc8000001140e */
[CC--:B--2---:R-:W-:Y:S02]  /*1140*/  LEA.HI R0, R11.reuse, R14.reuse, RZ, 0x4 ;  /* 0x0000000e0b007211 */ /* 0x0c4fe400078f20ff */
[----:B------:R-:W-:Y:S02]  /*1150*/  LEA.HI R10, R11, R14, RZ, 0x3 ;  /* 0x0000000e0b0a7211 */ /* 0x000fe400078f18ff */
[----:B------:R-:W-:Y:S02]  /*1160*/  LOP3.LUT R2, R0, 0xfffffff0, RZ, 0xc0, !PT ;  /* 0xfffffff000027812 */ /* 0x000fe400078ec0ff */
[----:B-1----:R-:W-:Y:S02]  /*1170*/  SHF.R.S32.HI R4, RZ, 0x4, R0 ;  /* 0x00000004ff047819 */ /* 0x002fe40000011400 */
[----:B------:R-:W-:Y:S01]  /*1180*/  SHF.R.S32.HI R249, RZ, 0x3, R10 ;  /* 0x00000003fff97819 */ /* 0x000fe2000001140a */
[----:B------:R-:W-:Y:S01]  /*1190*/  IMAD.IADD R3, R14, 0x1, -R2 ;  /* 0x000000010e037824 */ /* 0x000fe200078e0a02 */
[----:B------:R-:W-:-:S02]  /*11a0*/  LOP3.LUT R6, R10, 0xfffffff8, RZ, 0xc0, !PT ;  /* 0xfffffff80a067812 */ /* 0x000fc400078ec0ff */
[----:B------:R-:W-:Y:S01]  /*11b0*/  LEA.HI R0, R0, R4, RZ, 0x1 ;  /* 0x0000000400007211 */ /* 0x000fe200078f08ff */
[----:B------:R-:W-:Y:S02]  /*11c0*/  IMAD.SHL.U32 R5, R249, 0x40, RZ ;  /* 0x00000040f9057824 */ /* 0x000fe400078e00ff */
[----:B------:R-:W-:Y:S01]  /*11d0*/  IMAD.IADD R7, R14, 0x1, -R6 ;  /* 0x000000010e077824 */ /* 0x000fe200078e0a06 */
[----:B------:R-:W-:Y:S02]  /*11e0*/  SHF.R.S32.HI R6, RZ, 0x1f, R3 ;  /* 0x0000001fff067819 */ /* 0x000fe40000011403 */
[----:B------:R-:W-:Y:S01]  /*11f0*/  LOP3.LUT R2, R0, 0xfffffffe, RZ, 0xc0, !PT ;  /* 0xfffffffe00027812 */ /* 0x000fe200078ec0ff */
[----:B------:R-:W-:Y:S01]  /*1200*/  IMAD.SHL.U32 R238, R7, 0x8, RZ ;  /* 0x0000000807ee7824 */ /* 0x000fe200078e00ff */
[----:B------:R-:W-:Y:S02]  /*1210*/  LOP3.LUT R0, R5, 0x1c0, RZ, 0xc0, !PT ;  /* 0x000001c005007812 */ /* 0x000fe400078ec0ff */
[----:B------:R-:W-:Y:S01]  /*1220*/  LEA.HI R178, R6, R3, RZ, 0x3 ;  /* 0x0000000306b27211 */ /* 0x000fe200078f18ff */
[----:B------:R-:W-:Y:S01]  /*1230*/  IMAD.IADD R8, R4, 0x1, -R2 ;  /* 0x0000000104087824 */ /* 0x000fe200078e0a02 */
[----:B------:R-:W-:-:S02]  /*1240*/  SHF.R.U32.HI R5, RZ, 0x3, R0 ;  /* 0x00000003ff057819 */ /* 0x000fc40000011600 */
[----:B------:R-:W-:Y:S01]  /*1250*/  LOP3.LUT R2, R0, 0x38, R238, 0xf8, !PT ;  /* 0x0000003800027812 */ /* 0x000fe200078ef8ee */
[----:B------:R-:W-:Y:S01]  /*1260*/  IMAD.SHL.U32 R0, R7, 0x40, RZ ;  /* 0x0000004007007824 */ /* 0x000fe200078e00ff */
[C---:B------:R-:W-:Y:S01]  /*1270*/  LOP3.LUT R4, R178.reuse, 0xfffffff8, RZ, 0xc0, !PT ;  /* 0xfffffff8b2047812 */ /* 0x040fe200078ec0ff */
[----:B------:R-:W-:Y:S01]  /*1280*/  IMAD.SHL.U32 R178, R178, 0x40, RZ ;  /* 0x00000040b2b27824 */ /* 0x000fe200078e00ff */
[----:B------:R-:W-:Y:S02]  /*1290*/  LEA.HI R7, R11, R14, RZ, 0x5 ;  /* 0x0000000e0b077211 */ /* 0x000fe400078f28ff */
[----:B------:R-:W-:Y:S01]  /*12a0*/  LOP3.LUT R0, R0, 0x1c0, RZ, 0xc0, !PT ;  /* 0x000001c000007812 */ /* 0x000fe200078ec0ff */
[----:B------:R-:W-:Y:S01]  /*12b0*/  IMAD.IADD R6, R3, 0x1, -R4 ;  /* 0x0000000103067824 */ /* 0x000fe200078e0a04 */
[----:B------:R-:W-:Y:S02]  /*12c0*/  LOP3.LUT R4, R7, 0xffffffe0, RZ, 0xc0, !PT ;  /* 0xffffffe007047812 */ /* 0x000fe400078ec0ff */
[----:B------:R-:W-:-:S02]  /*12d0*/  LOP3.LUT R3, R0, 0x8, R10, 0xf8, !PT ;  /* 0x0000000800037812 */ /* 0x000fc400078ef80a */
[----:B------:R-:W-:Y:S01]  /*12e0*/  LOP3.LUT R9, R2, R5, RZ, 0x3c, !PT ;  /* 0x0000000502097212 */ /* 0x000fe200078e3cff */
[----:B------:R-:W-:Y:S01]  /*12f0*/  IMAD.IADD R13, R14, 0x1, -R4 ;  /* 0x000000010e0d7824 */ /* 0x000fe200078e0a04 */
[----:B------:R-:W-:Y:S02]  /*1300*/  SHF.R.U32.HI R0, RZ, 0x3, R0 ;  /* 0x00000003ff007819 */ /* 0x000fe40000011600 */
[--C-:B------:R-:W-:Y:S02]  /*1310*/  SHF.R.S32.HI R247, RZ, 0x5, R7.reuse ;  /* 0x00000005fff77819 */ /* 0x100fe40000011407 */
[----:B------:R-:W-:Y:S02]  /*1320*/  SHF.R.S32.HI R2, RZ, 0x1f, R7 ;  /* 0x0000001fff027819 */ /* 0x000fe40000011407 */
[----:B------:R-:W-:Y:S01]  /*1330*/  LOP3.LUT R7, R3, R0, RZ, 0x3c, !PT ;  /* 0x0000000003077212 */ /* 0x000fe200078e3cff */
[----:B------:R-:W-:Y:S01]  /*1340*/  IMAD.SHL.U32 R3, R6, 0x40, RZ ;  /* 0x0000004006037824 */ /* 0x000fe200078e00ff */
[----:B------:R-:W-:Y:S01]  /*1350*/  LEA.HI R0, R2, R247, RZ, 0x3 ;  /* 0x000000f702007211 */ /* 0x000fe200078f18ff */
[----:B------:R-:W-:Y:S01]  /*1360*/  IMAD.SHL.U32 R15, R247, 0x400, RZ ;  /* 0x00000400f70f7824 */ /* 0x000fe200078e00ff */
[----:B------:R-:W-:-:S02]  /*1370*/  SHF.R.S32.HI R2, RZ, 0x1f, R13 ;  /* 0x0000001fff027819 */ /* 0x000fc4000001140d */
[----:B------:R-:W-:Y:S02]  /*1380*/  LOP3.LUT R4, R0, 0xffffff8, RZ, 0xc0, !PT ;  /* 0x0ffffff800047812 */ /* 0x000fe400078ec0ff */
[----:B------:R-:W-:Y:S01]  /*1390*/  LEA.HI R10, R2, R13, RZ, 0x2 ;  /* 0x0000000d020a7211 */ /* 0x000fe200078f10ff */
[----:B------:R-:W-:Y:S01]  /*13a0*/  IMAD.SHL.U32 R2, R8, 0x8, RZ ;  /* 0x0000000808027824 */ /* 0x000fe200078e00ff */
[----:B------:R-:W-:Y:S01]  /*13b0*/  LOP3.LUT R0, R3, 0x1c0, RZ, 0xc0, !PT ;  /* 0x000001c003007812 */ /* 0x000fe200078ec0ff */
[----:B------:R-:W-:Y:S01]  /*13c0*/  IMAD.IADD R4, R247, 0x1, -R4 ;  /* 0x00000001f7047824 */ /* 0x000fe200078e0a04 */
[----:B------:R-:W-:Y:S02]  /*13d0*/  SHF.R.S32.HI R3, RZ, 0x2, R10 ;  /* 0x00000002ff037819 */ /* 0x000fe4000001140a */
[----:B------:R-:W-:Y:S02]  /*13e0*/  LOP3.LUT R2, R0, 0x8, R2, 0xf8, !PT ;  /* 0x0000000800027812 */ /* 0x000fe400078ef802 */
[----:B------:R-:W-:Y:S01]  /*13f0*/  SHF.R.U32.HI R0, RZ, 0x3, R0 ;  /* 0x00000003ff007819 */ /* 0x000fe20000011600 */
[----:B------:R-:W-:Y:S01]  /*1400*/  IMAD R12, R4, 0x10, R3 ;  /* 0x00000010040c7824 */ /* 0x000fe200078e0203 */
[----:B------:R-:W-:-:S02]  /*1410*/  LOP3.LUT R178, R178, 0xfffffe00, RZ, 0xc0, !PT ;  /* 0xfffffe00b2b27812 */ /* 0x000fc400078ec0ff */
[----:B------:R-:W-:Y:S01]  /*1420*/  LOP3.LUT R2, R2, R0, RZ, 0x3c, !PT ;  /* 0x0000000002027212 */ /* 0x000fe200078e3cff */
[----:B------:R-:W-:Y:S01]  /*1430*/  IMAD R0, R8, 0x200, R7 ;  /* 0x0000020008007824 */ /* 0x000fe200078e0207 */
[----:B------:R-:W-:Y:S01]  /*1440*/  LEA.HI R3, R11, R14, RZ, 0x2 ;  /* 0x0000000e0b037211 */ /* 0x000fe200078f10ff */
[----:B------:R-:W-:Y:S01]  /*1450*/  STL [R1+0x138], R12 ;  /* 0x0001380c01007387 */ /* 0x000fe20000100800 */
[CC--:B------:R-:W-:Y:S02]  /*1460*/  IADD3 R172, R2.reuse, R178.reuse, R15 ;  /* 0x000000b202ac7210 */ /* 0x0c0fe40007ffe00f */
[----:B------:R-:W-:Y:S02]  /*1470*/  LOP3.LUT R178, R2, R178, RZ, 0xfc, !PT ;  /* 0x000000b202b27212 */ /* 0x000fe400078efcff */
[--C-:B------:R-:W-:Y:S02]  /*1480*/  SHF.R.S32.HI R214, RZ, 0x2, R3.reuse ;  /* 0x00000002ffd67819 */ /* 0x100fe40000011403 */
[----:B------:R-:W-:-:S02]  /*1490*/  SHF.R.S32.HI R2, RZ, 0x1f, R3 ;  /* 0x0000001fff027819 */ /* 0x000fc40000011403 */
[----:B------:R-:W-:Y:S02]  /*14a0*/  LOP3.LUT R3, R3, 0xfffffffc, RZ, 0xc0, !PT ;  /* 0xfffffffc03037812 */ /* 0x000fe400078ec0ff */
[----:B------:R-:W-:Y:S02]  /*14b0*/  LEA.HI R2, R2, R214, RZ, 0x3 ;  /* 0x000000d602027211 */ /* 0x000fe400078f18ff */
[----:B------:R-:W-:Y:S01]  /*14c0*/  LOP3.LUT R4, R10, 0x7ffffffc, RZ, 0xc0, !PT ;  /* 0x7ffffffc0a047812 */ /* 0x000fe200078ec0ff */
[----:B------:R-:W-:Y:S01]  /*14d0*/  IMAD.IADD R243, R14, 0x1, -R3 ;  /* 0x000000010ef37824 */ /* 0x000fe200078e0a03 */
[----:B------:R-:W-:Y:S02]  /*14e0*/  LOP3.LUT R3, R2, 0xfffffff8, RZ, 0xc0, !PT ;  /* 0xfffffff802037812 */ /* 0x000fe400078ec0ff */
[----:B------:R-:W-:Y:S01]  /*14f0*/  LEA.HI R5, R11, R14, RZ, 0x6 ;  /* 0x0000000e0b057211 */ /* 0x000fe200078f30ff */
[C---:B------:R-:W-:Y:S01]  /*1500*/  IMAD.SHL.U32 R106, R243.reuse, 0x8, RZ ;  /* 0x00000008f36a7824 */ /* 0x040fe200078e00ff */
[----:B------:R-:W-:Y:S01]  /*1510*/  LEA.HI R2, R243, R243, RZ, 0x1 ;  /* 0x000000f3f3027211 */ /* 0x000fe200078f08ff */
[----:B------:R-:W-:Y:S01]  /*1520*/  IMAD.IADD R4, R13, 0x1, -R4 ;  /* 0x000000010d047824 */ /* 0x000fe200078e0a04 */
[----:B------:R-:W-:Y:S01]  /*1530*/  R2P PR, R6, 0x6 ;  /* 0x0000000606007804 */ /* 0x000fe20000000000 */
[----:B------:R-:W-:Y:S01]  /*1540*/  IMAD.IADD R242, R214, 0x1, -R3 ;  /* 0x00000001d6f27824 */ /* 0x000fe200078e0a03 */
[----:B------:R-:W-:Y:S01]  /*1550*/  IADD3 R110, R106, 0x20, RZ ;  /* 0x000000206a6e7810 */ /* 0x000fe20007ffe0ff */
[----:B------:R-:W-:Y:S01]  /*1560*/  IMAD.SHL.U32 R30, R4, 0x2, RZ ;  /* 0x00000002041e7824 */ /* 0x000fe200078e00ff */
[----:B------:R-:W-:Y:S01]  /*1570*/  LOP3.LUT R2, R2, 0x1ffffffe, RZ, 0xc0, !PT ;  /* 0x1ffffffe02027812 */ /* 0x000fe200078ec0ff */
[----:B------:R-:W-:Y:S01]  /*1580*/  IMAD.SHL.U32 R5, R5, 0x8, RZ ;  /* 0x0000000805057824 */ /* 0x000fe200078e00ff */
[----:B------:R-:W-:Y:S01]  /*1590*/  SHF.R.S32.HI R3, RZ, 0x1f, R110 ;  /* 0x0000001fff037819 */ /* 0x000fe2000001146e */
[----:B------:R-:W-:Y:S01]  /*15a0*/  IMAD.MOV.U32 R6, RZ, RZ, 0x40 ;  /* 0x00000040ff067424 */ /* 0x000fe200078e00ff */
[C---:B------:R-:W-:Y:S01]  /*15b0*/  IADD3 R29, R30.reuse, 0x8, RZ ;  /* 0x000000081e1d7810 */ /* 0x040fe20007ffe0ff */
[----:B------:R-:W-:Y:S01]  /*15c0*/  STL [R1+0xd4], R30 ;  /* 0x0000d41e01007387 */ /* 0x000fe20000100800 */
[----:B------:R-:W-:Y:S01]  /*15d0*/  LEA.HI R3, R3, R110, RZ, 0x3 ;  /* 0x0000006e03037211 */ /* 0x000fe200078f18ff */
[----:B------:R-:W-:Y:S01]  /*15e0*/  IMAD.SHL.U32 R108, R243, 0x4, RZ ;  /* 0x00000004f36c7824 */ /* 0x000fe200078e00ff */
[----:B------:R-:W-:Y:S01]  /*15f0*/  IADD3 R27, R30, 0x18, RZ ;  /* 0x000000181e1b7810 */ /* 0x000fe20007ffe0ff */
[----:B------:R-:W-:Y:S01]  /*1600*/  STL [R1+0xcc], R29 ;  /* 0x0000cc1d01007387 */ /* 0x000fe20000100800 */
[----:B------:R-:W-:-:S02]  /*1610*/  LOP3.LUT R213, R3, 0xfffffff8, RZ, 0xc0, !PT ;  /* 0xfffffff803d57812 */ /* 0x000fc400078ec0ff */
[----:B------:R-:W-:Y:S01]  /*1620*/  SHF.R.S32.HI R3, RZ, 0x1f, R29 ;  /* 0x0000001fff037819 */ /* 0x000fe2000001141d */
[----:B------:R-:W-:Y:S01]  /*1630*/  STL [R1+0xc4], R27 ;  /* 0x0000c41b01007387 */ /* 0x000fe20000100800 */
[----:B------:R-:W-:Y:S01]  /*1640*/  LOP3.LUT R9, R9, 0x7ffffe00, R5, 0xf8, !PT ;  /* 0x7ffffe0009097812 */ /* 0x000fe200078ef805 */
[----:B------:R-:W-:Y:S01]  /*1650*/  IMAD.IADD R5, R243, 0x1, -R2 ;  /* 0x00000001f3057824 */ /* 0x000fe200078e0a02 */
[C---:B------:R-:W-:Y:S01]  /*1660*/  IADD3 R28, R30.reuse, 0x10, RZ ;  /* 0x000000101e1c7810 */ /* 0x040fe20007ffe0ff */
[----:B------:R1:W-:Y:S01]  /*1670*/  STL [R1+0x134], R3 ;  /* 0x0001340301007387 */ /* 0x0003e20000100800 */
[C---:B------:R-:W-:Y:S01]  /*1680*/  IADD3 R24, R30.reuse, 0x30, RZ ;  /* 0x000000301e187810 */ /* 0x040fe20007ffe0ff */
[----:B------:R-:W-:Y:S01]  /*1690*/  IMAD R4, R5, 0x8, R12 ;  /* 0x0000000805047824 */ /* 0x000fe200078e020c */
[----:B------:R-:W-:Y:S01]  /*16a0*/  SHF.R.S32.HI R5, RZ, 0x1f, R28 ;  /* 0x0000001fff057819 */ /* 0x000fe2000001141c */
[----:B------:R-:W-:Y:S01]  /*16b0*/  IMAD.SHL.U32 R111, R9, 0x2, RZ ;  /* 0x00000002096f7824 */ /* 0x000fe200078e00ff */
[C---:B------:R-:W-:Y:S01]  /*16c0*/  IADD3 R26, R30.reuse, 0x20, RZ ;  /* 0x000000201e1a7810 */ /* 0x040fe20007ffe0ff */
[----:B------:R-:W-:Y:S01]  /*16d0*/  STL [R1+0xc8], R28 ;  /* 0x0000c81c01007387 */ /* 0x000fe20000100800 */
[----:B------:R-:W-:-:S02]  /*16e0*/  IADD3 R25, R30, 0x28, RZ ;  /* 0x000000281e197810 */ /* 0x000fc40007ffe0ff */
[----:B------:R-:W-:Y:S01]  /*16f0*/  IADD3 R21, R30, 0x48, RZ ;  /* 0x000000481e157810 */ /* 0x000fe20007ffe0ff */
[----:B------:R2:W-:Y:S01]  /*1700*/  STL [R1+0x130], R5 ;  /* 0x0001300501007387 */ /* 0x0005e20000100800 */
[----:B------:R-:W-:Y:S02]  /*1710*/  LEA R177, R0, 0xc100, 0x1 ;  /* 0x0000c10000b17811 */ /* 0x000fe400078e08ff */
[----:B------:R-:W-:Y:S01]  /*1720*/  SEL R0, R6, 0xffffffc0, !P2 ;  /* 0xffffffc006007807 */ /* 0x000fe20005000000 */
[----:B------:R-:W-:Y:S01]  /*1730*/  STL [R1+0x13c], R4 ;  /* 0x00013c0401007387 */ /* 0x000fe20000100800 */
[----:B------:R-:W-:Y:S02]  /*1740*/  SHF.R.S32.HI R6, RZ, 0x1f, R26 ;  /* 0x0000001fff067819 */ /* 0x000fe4000001141a */
[C---:B------:R-:W-:Y:S01]  /*1750*/  IADD3 R23, R30.reuse, 0x38, RZ ;  /* 0x000000381e177810 */ /* 0x040fe20007ffe0ff */
[----:B------:R-:W-:Y:S01]  /*1760*/  STL [R1+0xc0], R26 ;  /* 0x0000c01a01007387 */ /* 0x000fe20000100800 */
[----:B------:R-:W-:-:S02]  /*1770*/  IADD3 R22, R30, 0x40, RZ ;  /* 0x000000401e167810 */ /* 0x000fc40007ffe0ff */
[C---:B------:R-:W-:Y:S01]  /*1780*/  IADD3 R18, R30.reuse, 0x60, RZ ;  /* 0x000000601e127810 */ /* 0x040fe20007ffe0ff */
[----:B------:R3:W-:Y:S01]  /*1790*/  STL [R1+0x128], R6 ;  /* 0x0001280601007387 */ /* 0x0007e20000100800 */
[C---:B------:R-:W-:Y:S02]  /*17a0*/  IADD3 R20, R30.reuse, 0x50, RZ ;  /* 0x000000501e147810 */ /* 0x040fe40007ffe0ff */
[----:B-1----:R-:W-:Y:S01]  /*17b0*/  SHF.R.S32.HI R3, RZ, 0x1f, R27 ;  /* 0x0000001fff037819 */ /* 0x002fe2000001141b */
[----:B------:R-:W-:Y:S01]  /*17c0*/  STL [R1+0xbc], R25 ;  /* 0x0000bc1901007387 */ /* 0x000fe20000100800 */
[C---:B------:R-:W-:Y:S02]  /*17d0*/  IADD3 R19, R30.reuse, 0x58, RZ ;  /* 0x000000581e137810 */ /* 0x040fe40007ffe0ff */
[----:B------:R-:W-:Y:S01]  /*17e0*/  IADD3 R15, R30, 0x78, RZ ;  /* 0x000000781e0f7810 */ /* 0x000fe20007ffe0ff */
[----:B------:R1:W-:Y:S01]  /*17f0*/  STL [R1+0x12c], R3 ;  /* 0x00012c0301007387 */ /* 0x0003e20000100800 */
[----:B------:R-:W-:-:S02]  /*1800*/  IADD3 R107, R106, 0x40, RZ ;  /* 0x000000406a6b7810 */ /* 0x000fc40007ffe0ff */
[C---:B------:R-:W-:Y:S01]  /*1810*/  IADD3 R17, R30.reuse, 0x68, RZ ;  /* 0x000000681e117810 */ /* 0x040fe20007ffe0ff */
[----:B------:R-:W-:Y:S01]  /*1820*/  STL [R1+0x78], R24 ;  /* 0x0000781801007387 */ /* 0x000fe20000100800 */
[----:B--2---:R-:W-:Y:S02]  /*1830*/  SHF.R.S32.HI R5, RZ, 0x1f, R25 ;  /* 0x0000001fff057819 */ /* 0x004fe40000011419 */
[C---:B------:R-:W-:Y:S01]  /*1840*/  IADD3 R16, R30.reuse, 0x70, RZ ;  /* 0x000000701e107810 */ /* 0x040fe20007ffe0ff */
[----:B------:R-:W-:Y:S01]  /*1850*/  STL [R1+0xb8], R23 ;  /* 0x0000b81701007387 */ /* 0x000fe20000100800 */
[----:B------:R-:W-:Y:S02]  /*1860*/  IADD3 R12, R30, 0x90, RZ ;  /* 0x000000901e0c7810 */ /* 0x000fe40007ffe0ff */
[----:B------:R-:W-:Y:S01]  /*1870*/  SHF.R.S32.HI R2, RZ, 0x1f, R107 ;  /* 0x0000001fff027819 */ /* 0x000fe2000001146b */
[----:B------:R2:W-:Y:S01]  /*1880*/  STL [R1+0x124], R5 ;  /* 0x0001240501007387 */ /* 0x0005e20000100800 */
[----:B------:R-:W-:-:S02]  /*1890*/  SEL R176, R176, 0xffffffe0, !P1 ;  /* 0xffffffe0b0b07807 */ /* 0x000fc40004800000 */
[----:B------:R-:W-:Y:S01]  /*18a0*/  LEA.HI R2, R2, R107, RZ, 0x3 ;  /* 0x0000006b02027211 */ /* 0x000fe200078f18ff */
[----:B------:R-:W-:Y:S01]  /*18b0*/  STL [R1+0xb4], R22 ;  /* 0x0000b41601007387 */ /* 0x000fe20000100800 */
[----:B---3--:R-:W-:Y:S02]  /*18c0*/  SHF.R.S32.HI R6, RZ, 0x1f, R23 ;  /* 0x0000001fff067819 */ /* 0x008fe40000011417 */
[C---:B------:R-:W-:Y:S01]  /*18d0*/  IADD3 R14, R30.reuse, 0x80, RZ ;  /* 0x000000801e0e7810 */ /* 0x040fe20007ffe0ff */
[----:B------:R-:W-:Y:S01]  /*18e0*/  STL [R1+0xb0], R21 ;  /* 0x0000b01501007387 */ /* 0x000fe20000100800 */
[C---:B------:R-:W-:Y:S02]  /*18f0*/  IADD3 R13, R30.reuse, 0x88, RZ ;  /* 0x000000881e0d7810 */ /* 0x040fe40007ffe0ff */
[----:B------:R-:W-:Y:S01]  /*1900*/  IADD3 R7, R30, 0xa8, RZ ;  /* 0x000000a81e077810 */ /* 0x000fe20007ffe0ff */
[----:B------:R3:W-:Y:S01]  /*1910*/  STL [R1+0x11c], R6 ;  /* 0x00011c0601007387 */ /* 0x0007e20000100800 */
[----:B-1----:R-:W-:-:S02]  /*1920*/  SHF.R.S32.HI R3, RZ, 0x1f, R24 ;  /* 0x0000001fff037819 */ /* 0x002fc40000011418 */
[----:B------:R-:W-:Y:S01]  /*1930*/  LEA R172, R172, 0x18100, 0x1 ;  /* 0x00018100acac7811 */ /* 0x000fe200078e08ff */
[----:B------:R-:W-:Y:S01]  /*1940*/  STL [R1+0xac], R20 ;  /* 0x0000ac1401007387 */ /* 0x000fe20000100800 */
[----:B------:R-:W-:Y:S02]  /*1950*/  LEA R178, R178, 0x100, 0x1 ;  /* 0x00000100b2b27811 */ /* 0x000fe400078e08ff */
[----:B------:R-:W-:Y:S01]  /*1960*/  LOP3.LUT R212, R2, 0xfffffff8, RZ, 0xc0, !PT ;  /* 0xfffffff802d47812 */ /* 0x000fe200078ec0ff */
[----:B------:R1:W-:Y:S01]  /*1970*/  STL [R1+0x120], R3 ;  /* 0x0001200301007387 */ /* 0x0003e20000100800 */
[----:B------:R-:W-:Y:S01]  /*1980*/  IADD3 R2, R30, 0xb8, RZ ;  /* 0x000000b81e027810 */ /* 0x000fe20007ffe0ff */
[----:B------:R-:W-:Y:S01]  /*1990*/  IMAD.IADD R173, R172, 0x1, R176 ;  /* 0x00000001acad7824 */ /* 0x000fe200078e02b0 */
[----:B------:R-:W-:Y:S01]  /*19a0*/  IADD3 R9, R30, 0x98, RZ ;  /* 0x000000981e097810 */ /* 0x000fe20007ffe0ff */
[----:B------:R-:W-:Y:S01]  /*19b0*/  IMAD.IADD R244, R176, 0x1, R178 ;  /* 0x00000001b0f47824 */ /* 0x000fe200078e02b2 */
[----:B--2---:R-:W-:Y:S01]  /*19c0*/  SHF.R.S32.HI R5, RZ, 0x1f, R22 ;  /* 0x0000001fff057819 */ /* 0x004fe20000011416 */
[----:B------:R2:W-:Y:S01]  /*19d0*/  STL [R1+0x7c], R2 ;  /* 0x00007c0201007387 */ /* 0x0005e20000100800 */
[----:B------:R-:W-:Y:S01]  /*19e0*/  IADD3 R8, R30, 0xa0, RZ ;  /* 0x000000a01e087810 */ /* 0x000fe20007ffe0ff */
[----:B------:R-:W-:Y:S01]  /*19f0*/  IMAD.IADD R179, R0, 0x1, R178 ;  /* 0x0000000100b37824 */ /* 0x000fe200078e02b2 */
[----:B------:R-:W-:Y:S01]  /*1a00*/  IADD3 R4, R30, 0xb0, RZ ;  /* 0x000000b01e047810 */ /* 0x000fe20007ffe0ff */
[----:B------:R4:W-:Y:S01]  /*1a10*/  STL [R1+0x118], R5 ;  /* 0x0001180501007387 */ /* 0x0009e20000100800 */
[--C-:B------:R-:W-:Y:S01]  /*1a20*/  IMAD.IADD R175, R172, 0x1, R0.reuse ;  /* 0x00000001acaf7824 */ /* 0x100fe200078e0200 */
[----:B------:R-:W-:Y:S01]  /*1a30*/  IADD3 R207, R106, 0x60, RZ ;  /* 0x000000606acf7810 */ /* 0x000fe20007ffe0ff */
[----:B------:R-:W-:Y:S01]  /*1a40*/  IMAD.IADD R174, R173, 0x1, R0 ;  /* 0x00000001adae7824 */ /* 0x000fe200078e0200 */
[----:B------:R-:W-:Y:S01]  /*1a50*/  STL [R1+0xa8], R19 ;  /* 0x0000a81301007387 */ /* 0x000fe20000100800 */
[----:B------:R-:W-:Y:S01]  /*1a60*/  IMAD.IADD R0, R0, 0x1, R244 ;  /* 0x0000000100007824 */ /* 0x000fe200078e02f4 */
[----:B------:R-:W-:Y:S01]  /*1a70*/  IADD3 R206, R106, 0x80, RZ ;  /* 0x000000806ace7810 */ /* 0x000fe20007ffe0ff */
[----:B------:R-:W-:Y:S01]  /*1a80*/  IMAD.IADD R250, R176, 0x1, R179 ;  /* 0x00000001b0fa7824 */ /* 0x000fe200078e02b3 */
[----:B---3--:R-:W-:Y:S01]  /*1a90*/  SHF.R.S32.HI R6, RZ, 0x1f, R20 ;  /* 0x0000001fff067819 */ /* 0x008fe20000011414 */
[----:B------:R-:W-:Y:S01]  /*1aa0*/  STL [R1+0x74], R18 ;  /* 0x0000741201007387 */ /* 0x000fe20000100800 */
[----:B------:R-:W-:-:S02]  /*1ab0*/  IADD3 R205, R106, 0xa0, RZ ;  /* 0x000000a06acd7810 */ /* 0x000fc40007ffe0ff */
[C---:B------:R-:W-:Y:S01]  /*1ac0*/  IADD3 R240, R238.reuse, 0x40, RZ ;  /* 0x00000040eef07810 */ /* 0x040fe20007ffe0ff */
[----:B------:R3:W-:Y:S01]  /*1ad0*/  STL [R1+0x110], R6 ;  /* 0x0001100601007387 */ /* 0x0007e20000100800 */
[----:B------:R-:W-:Y:S02]  /*1ae0*/  IADD3 R241, R238, 0x80, RZ ;  /* 0x00000080eef17810 */ /* 0x000fe40007ffe0ff */
[----:B-1----:R-:W-:Y:S01]  /*1af0*/  SHF.R.S32.HI R3, RZ, 0x1f, R21 ;  /* 0x0000001fff037819 */ /* 0x002fe20000011415 */
[----:B------:R-:W-:Y:S01]  /*1b00*/  STL [R1+0xa4], R17 ;  /* 0x0000a41101007387 */ /* 0x000fe20000100800 */
[----:B------:R-:W-:Y:S02]  /*1b10*/  SHF.R.S32.HI R239, RZ, 0x1f, R238 ;  /* 0x0000001fffef7819 */ /* 0x000fe400000114ee */
[----:B------:R-:W-:Y:S01]  /*1b20*/  SHF.R.S32.HI R232, RZ, 0x1f, R106 ;  /* 0x0000001fffe87819 */ /* 0x000fe2000001146a */
[----:B------:R1:W-:Y:S01]  /*1b30*/  STL [R1+0x114], R3 ;  /* 0x0001140301007387 */ /* 0x0003e20000100800 */
[----:B--2---:R-:W-:-:S02]  /*1b40*/  SHF.R.S32.HI R2, RZ, 0x1f, R2 ;  /* 0x0000001fff027819 */ /* 0x004fc40000011402 */
[----:B------:R-:W-:Y:S01]  /*1b50*/  SHF.R.S32.HI R237, RZ, 0x1f, R207 ;  /* 0x0000001fffed7819 */ /* 0x000fe200000114cf */
[----:B------:R-:W-:Y:S01]  /*1b60*/  STL [R1+0xa0], R16 ;  /* 0x0000a01001007387 */ /* 0x000fe20000100800 */
[----:B----4-:R-:W-:Y:S02]  /*1b70*/  SHF.R.S32.HI R5, RZ, 0x1f, R19 ;  /* 0x0000001fff057819 */ /* 0x010fe40000011413 */
[----:B------:R-:W-:Y:S01]  /*1b80*/  SHF.R.S32.HI R236, RZ, 0x1f, R206 ;  /* 0x0000001fffec7819 */ /* 0x000fe200000114ce */
[----:B------:R-:W-:Y:S01]  /*1b90*/  STL [R1+0x9c], R15 ;  /* 0x00009c0f01007387 */ /* 0x000fe20000100800 */
[----:B------:R-:W-:Y:S02]  /*1ba0*/  SHF.R.S32.HI R235, RZ, 0x1f, R205 ;  /* 0x0000001fffeb7819 */ /* 0x000fe400000114cd */
[----:B------:R-:W-:Y:S01]  /*1bb0*/  SHF.R.S32.HI R246, RZ, 0x1f, R240 ;  /* 0x0000001ffff67819 */ /* 0x000fe200000114f0 */
[----:B------:R2:W-:Y:S01]  /*1bc0*/  STL [R1+0x10c], R5 ;  /* 0x00010c0501007387 */ /* 0x0005e20000100800 */
[----:B------:R-:W-:-:S02]  /*1bd0*/  SHF.R.S32.HI R245, RZ, 0x1f, R241 ;  /* 0x0000001ffff57819 */ /* 0x000fc400000114f1 */
[C---:B------:R-:W-:Y:S01]  /*1be0*/  IADD3 R11, R111.reuse, 0xc100, RZ ;  /* 0x0000c1006f0b7810 */ /* 0x040fe20007ffe0ff */
[----:B------:R-:W-:Y:S01]  /*1bf0*/  STL [R1+0x98], R14 ;  /* 0x0000980e01007387 */ /* 0x000fe20000100800 */
[----:B---3--:R-:W-:Y:S02]  /*1c00*/  SHF.R.S32.HI R6, RZ, 0x1f, R17 ;  /* 0x0000001fff067819 */ /* 0x008fe40000011411 */
[----:B------:R-:W-:Y:S01]  /*1c10*/  IADD3 R10, R111, 0x100, RZ ;  /* 0x000001006f0a7810 */ /* 0x000fe20007ffe0ff */
[----:B------:R-:W-:Y:S01]  /*1c20*/  STL [R1+0x94], R13 ;  /* 0x0000940d01007387 */ /* 0x000fe20000100800 */
[----:B------:R-:W-:Y:S02]  /*1c30*/  SHF.R.S32.HI R234, RZ, 0x1f, R213 ;  /* 0x0000001fffea7819 */ /* 0x000fe400000114d5 */
[----:B------:R-:W-:Y:S01]  /*1c40*/  SHF.R.S32.HI R233, RZ, 0x1f, R212 ;  /* 0x0000001fffe97819 */ /* 0x000fe200000114d4 */
[----:B------:R3:W-:Y:S01]  /*1c50*/  STL [R1+0x104], R6 ;  /* 0x0001040601007387 */ /* 0x0007e20000100800 */
[----:B-1----:R-:W-:-:S03]  /*1c60*/  SHF.R.S32.HI R3, RZ, 0x1f, R18 ;  /* 0x0000001fff037819 */ /* 0x002fc60000011412 */
[----:B------:R-:W-:Y:S04]  /*1c70*/  STL [R1+0x90], R12 ;  /* 0x0000900c01007387 */ /* 0x000fe80000100800 */
[----:B------:R1:W-:Y:S04]  /*1c80*/  STL [R1+0x108], R3 ;  /* 0x0001080301007387 */ /* 0x0003e80000100800 */
[----:B------:R-:W-:Y:S01]  /*1c90*/  STL [R1+0x8c], R9 ;  /* 0x00008c0901007387 */ /* 0x000fe20000100800 */
[----:B--2---:R-:W-:-:S03]  /*1ca0*/  SHF.R.S32.HI R5, RZ, 0x1f, R16 ;  /* 0x0000001fff057819 */ /* 0x004fc60000011410 */
[----:B------:R-:W-:Y:S04]  /*1cb0*/  STL [R1+0x88], R8 ;  /* 0x0000880801007387 */ /* 0x000fe80000100800 */
[----:B------:R2:W-:Y:S04]  /*1cc0*/  STL [R1+0x100], R5 ;  /* 0x0001000501007387 */ /* 0x0005e80000100800 */
[----:B------:R-:W-:Y:S01]  /*1cd0*/  STL [R1+0x84], R7 ;  /* 0x0000840701007387 */ /* 0x000fe20000100800 */
[----:B---3--:R-:W-:-:S03]  /*1ce0*/  SHF.R.S32.HI R6, RZ, 0x1f, R14 ;  /* 0x0000001fff067819 */ /* 0x008fc6000001140e */
[----:B------:R-:W-:Y:S04]  /*1cf0*/  STL [R1+0x80], R4 ;  /* 0x0000800401007387 */ /* 0x000fe80000100800 */
[----:B------:R3:W-:Y:S01]  /*1d00*/  STL [R1+0xf8], R6 ;  /* 0x0000f80601007387 */ /* 0x0007e20000100800 */
[----:B-1----:R-:W-:-:S03]  /*1d10*/  SHF.R.S32.HI R3, RZ, 0x1f, R15 ;  /* 0x0000001fff037819 */ /* 0x002fc6000001140f */
[----:B------:R-:W-:Y:S04]  /*1d20*/  STL [R1+0xdc], R2 ;  /* 0x0000dc0201007387 */ /* 0x000fe80000100800 */
[----:B------:R1:W-:Y:S04]  /*1d30*/  STL [R1+0xfc], R3 ;  /* 0x0000fc0301007387 */ /* 0x0003e80000100800 */
[----:B------:R-:W-:Y:S01]  /*1d40*/  STL [R1+0xd8], R0 ;  /* 0x0000d80001007387 */ /* 0x000fe20000100800 */
[----:B--2---:R-:W-:-:S05]  /*1d50*/  SHF.R.S32.HI R5, RZ, 0x1f, R13 ;  /* 0x0000001fff057819 */ /* 0x004fca000001140d */
[----:B------:R2:W-:Y:S01]  /*1d60*/  STL [R1+0xf4], R5 ;  /* 0x0000f40501007387 */ /* 0x0005e20000100800 */
[----:B---3--:R-:W-:-:S05]  /*1d70*/  SHF.R.S32.HI R6, RZ, 0x1f, R9 ;  /* 0x0000001fff067819 */ /* 0x008fca0000011409 */
[----:B------:R-:W-:Y:S01]  /*1d80*/  STL [R1+0xec], R6 ;  /* 0x0000ec0601007387 */ /* 0x000fe20000100800 */
[----:B-1----:R-:W-:-:S05]  /*1d90*/  SHF.R.S32.HI R3, RZ, 0x1f, R12 ;  /* 0x0000001fff037819 */ /* 0x002fca000001140c */
[----:B------:R1:W-:Y:S01]  /*1da0*/  STL [R1+0xf0], R3 ;  /* 0x0000f00301007387 */ /* 0x0003e20000100800 */
[----:B--2---:R-:W-:-:S05]  /*1db0*/  SHF.R.S32.HI R5, RZ, 0x1f, R8 ;  /* 0x0000001fff057819 */ /* 0x004fca0000011408 */
[----:B------:R-:W-:Y:S01]  /*1dc0*/  STL [R1+0xe8], R5 ;  /* 0x0000e80501007387 */ /* 0x000fe20000100800 */
[----:B-1----:R-:W-:-:S05]  /*1dd0*/  SHF.R.S32.HI R3, RZ, 0x1f, R7 ;  /* 0x0000001fff037819 */ /* 0x002fca0000011407 */
[----:B------:R1:W-:Y:S02]  /*1de0*/  STL [R1+0xe4], R3 ;  /* 0x0000e40301007387 */ /* 0x0003e40000100800 */
[----:B-1----:R-:W-:-:S05]  /*1df0*/  SHF.R.S32.HI R3, RZ, 0x1f, R4 ;  /* 0x0000001fff037819 */ /* 0x002fca0000011404 */
[----:B------:R1:W-:Y:S02]  /*1e00*/  STL [R1+0xe0], R3 ;  /* 0x0000e00301007387 */ /* 0x0003e40000100800 */
.L_x_2457:
[----:B------:R-:W-:Y:S01]  /*1e10*/  ISETP.NE.U32.AND P0, PT, RZ, c[0x0][0x370], PT ;  /* 0x0000dc00ff007a0c */ /* 0x000fe20003f05070 */
[----:B------:R-:W-:Y:S01]  /*1e20*/  IMAD.MOV.U32 R18, RZ, RZ, 0x4 ;  /* 0x00000004ff127424 */ /* 0x000fe200078e00ff */
[----:B------:R-:W-:Y:S01]  /*1e30*/  ISETP.NE.U32.AND P4, PT, RZ, c[0x0][0x358], PT ;  /* 0x0000d600ff007a0c */ /* 0x000fe20003f85070 */
[----:B------:R-:W-:Y:S01]  /*1e40*/  IMAD.MOV.U32 R0, RZ, RZ, RZ ;  /* 0x000000ffff007224 */ /* 0x000fe200078e00ff */
        /* <DEDUP_REMOVED lines=9> */
[----:B-1----:R-:W-:-:S05]  /*1ee0*/  @P0 IMAD.WIDE R2, R231, R18, c[0x0][0x370] ;  /* 0x0000dc00e7020625 */ /* 0x002fca00078e0212 */
        /* <DEDUP_REMOVED lines=15> */
[----:B------:R1:W5:Y:S02]  /*1fe0*/  @P1 LDG.E R15, [R12.64] ;  /* 0x0000000a0c0f1981 */ /* 0x000364000c1e1900 */
[----:B------:R-:W-:Y:S02]  /*1ff0*/  IMAD.U32 R27, RZ, RZ, UR4 ;  /* 0x00000004ff1b7e24 */ /* 0x000fe4000f8e00ff */
[----:B------:R-:W-:Y:S02]  /*2000*/  IMAD.MOV.U32 R200, RZ, RZ, c[0x0][0x228] ;  /* 0x00008a00ffc87624 */ /* 0x000fe400078e00ff */
[----:B-1----:R-:W-:-:S05]  /*2010*/  IMAD.U32 R12, RZ, RZ, UR7 ;  /* 0x00000007ff0c7e24 */ /* 0x002fca000f8e00ff */
[----:B------:R-:W-:-:S04]  /*2020*/  IADD3 R144, P0, R12, 0x48, RZ ;  /* 0x000000480c907810 */ /* 0x000fc80007f1e0ff */
        /* <DEDUP_REMOVED lines=15> */
.L_x_2257:
[----:B-----5:R1:W-:Y:S01]  /*2120*/  STL [R1+0x58], R15 ;  /* 0x0000580f01007387 */ /* 0x0203e20000100800 */
[----:B------:R-:W-:-:S04]  /*2130*/  ISETP.NE.U32.AND P0, PT, RZ, c[0x0][0x368], PT ;  /* 0x0000da00ff007a0c */ /* 0x000fc80003f05070 */
[----:B------:R-:W-:-:S13]  /*2140*/  ISETP.NE.AND.EX P0, PT, RZ, c[0x0][0x36c], PT, P0 ;  /* 0x0000db00ff007a0c */ /* 0x000fda0003f05300 */
[----:B------:R-:W-:Y:S05]  /*2150*/  @!P0 BRA `(.L_x_2258) ;  /* 0x0000003000008947 */ /* 0x000fea0003800000 */
[----:B------:R-:W-:-:S05]  /*2160*/  IMAD.WIDE R4, R231, R18, c[0x0][0x368] ;  /* 0x0000da00e7047625 */ /* 0x000fca00078e0212 */
[----:B------:R2:W5:Y:S01]  /*2170*/  LDG.E R27, [R4.64] ;  /* 0x0000000a041b7981 */ /* 0x000562000c1e1900 */
[----:B------:R-:W-:Y:S05]  /*2180*/  BRA `(.L_x_2259) ;  /* 0x0000004000007947 */ /* 0x000fea0003800000 */
.L_x_2258:
[----:B------:R-:W-:Y:S05]  /*2190*/  @!P3 BRA `(.L_x_2259) ;  /* 0x000000300000b947 */ /* 0x000fea0003800000 */
[----:B------:R2:W4:Y:S04]  /*21a0*/  LDG.E R6, [R4.64] ;  /* 0x0000000a04067981 */ /* 0x000528000c1e1900 */
[----:B--2---:R-:W4:Y:S02]  /*21b0*/  LDG.E R4, [R4.64+0x4] ;  /* 0x0000040a04047981 */ /* 0x004f24000c1e1900 */
[----:B----4-:R-:W-:Y:S02]  /*21c0*/  IADD3 R27, -R6, R4, RZ ;  /* 0x00000004061b7210 */ /* 0x010fe40007ffe1ff */
.L_x_2259:
[----:B------:R-:W-:Y:S01]  /*21d0*/  ISETP.NE.U32.AND P0, PT, RZ, c[0x0][0x378], PT ;  /* 0x0000de00ff007a0c */ /* 0x000fe20003f05070 */
[----:B------:R-:W4:Y:S03]  /*21e0*/  LDL R6, [R1+0xd0] ;  /* 0x0000d00001067983 */ /* 0x000f260000100800 */
[----:B------:R-:W-:Y:S01]  /*21f0*/  ISETP.NE.AND.EX P0, PT, RZ, c[0x0][0x37c], PT, P0 ;  /* 0x0000df00ff007a0c */ /* 0x000fe20003f05300 */
[----:B--23--:R2:W3:Y:S01]  /*2200*/  @P4 LDG.E R5, [R2.64] ;  /* 0x0000000a02054981 */ /* 0x00c4e2000c1e1900 */
[----:B-----5:R-:W-:-:S03]  /*2210*/  IMAD.MOV.U32 R25, RZ, RZ, R27 ;  /* 0x000000ffff197224 */ /* 0x020fc600078e001b */
[----:B------:R2:W3:Y:S08]  /*2220*/  @P4 LDG.E R4, [R2.64+0x4] ;  /* 0x0000040a02044981 */ /* 0x0004f0000c1e1900 */
[----:B--2---:R-:W-:-:S05]  /*2230*/  @P0 IMAD.WIDE R2, R231, R18, c[0x0][0x378] ;  /* 0x0000de00e7020625 */ /* 0x004fca00078e0212 */
[----:B------:R2:W3:Y:S01]  /*2240*/  @P0 LDG.E R25, [R2.64] ;  /* 0x0000000a02190981 */ /* 0x0004e2000c1e1900 */
[----:B------:R-:W-:-:S05]  /*2250*/  IMAD.IADD R14, R27, 0x1, -R0 ;  /* 0x000000011b0e7824 */ /* 0x000fca00078e0a00 */
[----:B------:R1:W-:Y:S01]  /*2260*/  STL [R1+0x5c], R14 ;  /* 0x00005c0e01007387 */ /* 0x0003e20000100800 */
[----:B--2---:R-:W-:-:S05]  /*2270*/  IMAD.MOV.U32 R2, RZ, RZ, c[0x0][0x2c4] ;  /* 0x0000b100ff027624 */ /* 0x004fca00078e00ff */
[----:B------:R-:W-:Y:S01]  /*2280*/  ISETP.NE.AND P1, PT, R2, 0x1, PT ;  /* 0x000000010200780c */ /* 0x000fe20003f25270 */
[----:B----4-:R-:W-:-:S05]  /*2290*/  IMAD.SHL.U32 R229, R6, 0x80, RZ ;  /* 0x0000008006e57824 */ /* 0x010fca00078e00ff */
[----:B------:R-:W-:Y:S01]  /*22a0*/  IADD3 R0, R229, 0x7f, RZ ;  /* 0x0000007fe5007810 */ /* 0x000fe20007ffe0ff */
[----:B---3--:R-:W-:Y:S02]  /*22b0*/  @P4 IMAD.IADD R200, R4, 0x1, -R5 ;  /* 0x0000000104c84824 */ /* 0x008fe400078e0a05 */
[----:B------:R-:W-:Y:S02]  /*22c0*/  IMAD.MOV.U32 R5, RZ, RZ, c[0x0][0x32c] ;  /* 0x0000cb00ff057624 */ /* 0x000fe400078e00ff */
[----:B------:R-:W-:Y:S02]  /*22d0*/  IMAD.IADD R201, R14, 0x1, R200 ;  /* 0x000000010ec97824 */ /* 0x000fe400078e02c8 */
[----:B------:R-:W-:Y:S01]  /*22e0*/  @P1 IMAD.HI.U32 R3, R0, c[0x0][0x2c8], RZ ;  /* 0x0000b20000031a27 */ /* 0x000fe200078e00ff */
[----:B------:R-:W-:Y:S02]  /*22f0*/  ISETP.GE.AND P2, PT, R5, 0x1, PT ;  /* 0x000000010500780c */ /* 0x000fe40003f46270 */
[----:B------:R1:W-:Y:S01]  /*2300*/  STL.64 [R1+0x60], R200 ;  /* 0x000060c801007387 */ /* 0x0003e20000100a00 */
[----:B------:R-:W-:-:S02]  /*2310*/  IADD3 R2, R201, 0x3f, RZ ;  /* 0x0000003fc9027810 */ /* 0x000fc40007ffe0ff */
[----:B------:R-:W-:Y:S02]  /*2320*/  @P1 SHF.R.U32.HI R0, RZ, c[0x0][0x2cc], R3 ;  /* 0x0000b300ff001a19 */ /* 0x000fe40000011603 */
[----:B------:R-:W-:Y:S02]  /*2330*/  SHF.R.S32.HI R3, RZ, 0x1f, R2 ;  /* 0x0000001fff037819 */ /* 0x000fe40000011402 */
[----:B------:R-:W-:Y:S02]  /*2340*/  IADD3 R0, R0, 0x1, R201 ;  /* 0x0000000100007810 */ /* 0x000fe40007ffe0c9 */
[----:B------:R-:W-:-:S03]  /*2350*/  LEA.HI R2, R3, R2, RZ, 0x6 ;  /* 0x0000000203027211 */ /* 0x000fc600078f30ff */
[----:B------:R-:W-:Y:S01]  /*2360*/  IMAD.IADD R3, R0, 0x1, -R15 ;  /* 0x0000000100037824 */ /* 0x000fe200078e0a0f */
[----:B------:R-:W-:-:S04]  /*2370*/  SHF.R.S32.HI R16, RZ, 0x6, R2 ;  /* 0x00000006ff107819 */ /* 0x000fc80000011402 */
[----:B------:R-:W-:Y:S01]  /*2380*/  IADD3 R2, R3, c[0x0][0x328], RZ ;  /* 0x0000ca0003027a10 */ /* 0x000fe20007ffe0ff */
[----:B------:R1:W-:Y:S01]  /*2390*/  STL [R1+0x68], R25 ;  /* 0x0000681901007387 */ /* 0x0003e20000100800 */
        /* <DEDUP_REMOVED lines=11> */
.L_x_2262:
[----:B------:R-:W-:-:S13]  /*2450*/  ISETP.NE.AND P0, PT, R5, 0x1, PT ;  /* 0x000000010500780c */ /* 0x000fda0003f05270 */
[----:B------:R-:W-:-:S05]  /*2460*/  @P0 IMAD.HI.U32 R3, R0, c[0x0][0x330], RZ ;  /* 0x0000cc0000030a27 */ /* 0x000fca00078e00ff */
[----:B------:R-:W-:Y:S02]  /*2470*/  @P0 SHF.R.U32.HI R0, RZ, c[0x0][0x334], R3 ;  /* 0x0000cd00ff000a19 */ /* 0x000fe40000011603 */
.L_x_2263:
[----:B------:R-:W-:Y:S05]  /*2480*/  BSYNC B0 ;  /* 0x0000000000007941 */ /* 0x000fea0003800000 */
.L_x_2261:
[----:B------:R-:W-:-:S05]  /*2490*/  IMAD R0, R0, R5, c[0x0][0x32c] ;  /* 0x0000cb0000007624 */ /* 0x000fca00078e0205 */
[----:B------:R-:W-:-:S04]  /*24a0*/  IMNMX R2, R2, R0, PT ;  /* 0x0000000002027217 */ /* 0x000fc80003800200 */
.L_x_2260:
        /* <DEDUP_REMOVED lines=20> */
.L_x_2266:
[----:B------:R-:W-:-:S13]  /*25f0*/  ISETP.NE.AND P0, PT, R5, 0x1, PT ;  /* 0x000000010500780c */ /* 0x000fda0003f05270 */
[----:B------:R-:W-:-:S05]  /*2600*/  @P0 IMAD.HI.U32 R3, R0, c[0x0][0x330], RZ ;  /* 0x0000cc0000030a27 */ /* 0x000fca00078e00ff */
[----:B------:R-:W-:Y:S02]  /*2610*/  @P0 SHF.R.U32.HI R0, RZ, c[0x0][0x334], R3 ;  /* 0x0000cd00ff000a19 */ /* 0x000fe40000011603 */
.L_x_2267:
[----:B------:R-:W-:Y:S05]  /*2620*/  BSYNC B0 ;  /* 0x0000000000007941 */ /* 0x000fea0003800000 */
.L_x_2265:
[----:B------:R-:W-:-:S05]  /*2630*/  IMAD R0, R0, c[0x0][0x32c], RZ ;  /* 0x0000cb0000007a24 */ /* 0x000fca00078e02ff */
[----:B------:R-:W-:-:S04]  /*2640*/  IMNMX R2, R2, R0, !PT ;  /* 0x0000000002027217 */ /* 0x000fc80007800200 */
.L_x_2264:
[----:B------:R-:W-:Y:S01]  /*2650*/  SHF.R.S32.HI R6, RZ, 0x1f, R2 ;  /* 0x0000001fff067819 */ /* 0x000fe20000011402 */
[----:B------:R-:W-:Y:S01]  /*2660*/  BSSY B0, `(.L_x_2268) ;  /* 0x0000029000007945 */ /* 0x000fe20003800000 */
[----:B------:R-:W-:Y:S02]  /*2670*/  LOP3.LUT R19, R9, 0xff, RZ, 0xc0, !PT ;  /* 0x000000ff09137812 */ /* 0x000fe400078ec0ff */
[----:B------:R-:W-:Y:S01]  /*2680*/  LEA.HI R6, R6, R2, RZ, 0x6 ;  /* 0x0000000206067211 */ /* 0x000fe200078f30ff */
[----:B------:R-:W-:Y:S01]  /*2690*/  IMAD.MOV.U32 R2, RZ, RZ, RZ ;  /* 0x000000ffff027224 */ /* 0x000fe200078e00ff */
[----:B------:R-:W-:Y:S01]  /*26a0*/  SHF.R.U32.HI R251, RZ, 0x10, R9 ;  /* 0x00000010fffb7819 */ /* 0x000fe20000011609 */
[----:B------:R2:W-:Y:S01]  /*26b0*/  STL [R1+0x70], R19 ;  /* 0x0000701301007387 */ /* 0x0005e20000100800 */
[----:B------:R-:W-:-:S04]  /*26c0*/  SHF.R.S32.HI R6, RZ, 0x6, R6 ;  /* 0x00000006ff067819 */ /* 0x000fc80000011406 */
[----:B------:R-:W-:-:S04]  /*26d0*/  IMNMX R6, RZ, R6, !PT ;  /* 0x00000006ff067217 */ /* 0x000fc80007800200 */
[----:B------:R-:W-:-:S13]  /*26e0*/  ISETP.GT.AND P0, PT, R8, R6, PT ;  /* 0x000000060800720c */ /* 0x000fda0003f04270 */
[----:B------:R-:W-:Y:S05]  /*26f0*/  @!P0 BRA `(.L_x_2269) ;  /* 0x000001f000008947 */ /* 0x000fea0003800000 */
[----:B------:R-:W-:-:S04]  /*2700*/  ISETP.NE.AND P0, PT, R251, RZ, PT ;  /* 0x000000fffb00720c */ /* 0x000fc80003f05270 */
[----:B------:R-:W-:-:S04]  /*2710*/  SEL R0, R251, c[0x0][0x338], P0 ;  /* 0x0000ce00fb007a07 */ /* 0x000fc80000000000 */
[----:B------:R-:W-:Y:S02]  /*2720*/  IABS R3, R0 ;  /* 0x0000000000037213 */ /* 0x000fe40000000000 */
[----:B------:R-:W-:Y:S02]  /*2730*/  IADD3 R7, R0, -0x1, R8 ;  /* 0xffffffff00077810 */ /* 0x000fe40007ffe008 */
[----:B------:R-:W3:Y:S03]  /*2740*/  I2F.RP R4, R3 ;  /* 0x0000000300047306 */ /* 0x000ee60000209400 */
[----:B------:R-:W-:-:S05]  /*2750*/  IMAD.IADD R7, R7, 0x1, -R6 ;  /* 0x0000000107077824 */ /* 0x000fca00078e0a06 */
[----:B------:R-:W-:Y:S02]  /*2760*/  IABS R13, R7 ;  /* 0x00000007000d7213 */ /* 0x000fe40000000000 */
[----:B------:R-:W-:-:S04]  /*2770*/  LOP3.LUT R7, R7, R0, RZ, 0x3c, !PT ;  /* 0x0000000007077212 */ /* 0x000fc800078e3cff */
[----:B------:R-:W-:Y:S01]  /*2780*/  ISETP.GE.AND P1, PT, R7, RZ, PT ;  /* 0x000000ff0700720c */ /* 0x000fe20003f26270 */
[----:B---3--:R-:W3:Y:S02]  /*2790*/  MUFU.RCP R4, R4 ;  /* 0x0000000400047308 */ /* 0x008ee40000001000 */
[----:B---3--:R-:W-:-:S06]  /*27a0*/  IADD3 R4, R4, 0xffffffe, RZ ;  /* 0x0ffffffe04047810 */ /* 0x008fcc0007ffe0ff */
[----:B------:R-:W3:Y:S02]  /*27b0*/  F2I.FTZ.U32.TRUNC.NTZ R5, R4 ;  /* 0x0000000400057305 */ /* 0x000ee4000021f000 */
[----:B---3--:R-:W-:Y:S02]  /*27c0*/  IMAD.MOV R2, RZ, RZ, -R5 ;  /* 0x000000ffff027224 */ /* 0x008fe400078e0a05 */
        /* <DEDUP_REMOVED lines=18> */
.L_x_2269:
[----:B------:R-:W-:Y:S05]  /*28f0*/  BSYNC B0 ;  /* 0x0000000000007941 */ /* 0x000fea0003800000 */
.L_x_2268:
[----:B------:R-:W-:-:S04]  /*2900*/  IMAD R0, R19, R2, R6 ;  /* 0x0000000213007224 */ /* 0x000fc800078e0206 */
[C---:B------:R-:W-:Y:S02]  /*2910*/  IMAD.IADD R2, R0.reuse, 0x1, R2 ;  /* 0x0000000100027824 */ /* 0x040fe400078e0202 */
[----:B------:R-:W-:-:S03]  /*2920*/  IMAD R0, R0, 0x40, -R14 ;  /* 0x0000004000007824 */ /* 0x000fc600078e0a0e */
[----:B------:R-:W-:Y:S02]  /*2930*/  IMNMX R2, R8, R2, PT ;  /* 0x0000000208027217 */ /* 0x000fe40003800200 */
[----:B------:R-:W-:-:S03]  /*2940*/  IMNMX R0, RZ, R0, !PT ;  /* 0x00000000ff007217 */ /* 0x000fc60007800200 */
[----:B------:R-:W-:Y:S01]  /*2950*/  IMAD R2, R2, 0x40, -R14 ;  /* 0x0000004002027824 */ /* 0x000fe200078e0a0e */
[----:B------:R-:W-:-:S04]  /*2960*/  SHF.R.U32.HI R31, RZ, 0x6, R0 ;  /* 0x00000006ff1f7819 */ /* 0x000fc80000011600 */
[----:B------:R-:W-:Y:S01]  /*2970*/  IMNMX R2, R2, R200, PT ;  /* 0x000000c802027217 */ /* 0x000fe20003800200 */
[----:B------:R-:W-:-:S03]  /*2980*/  IMAD.MOV.U32 R6, RZ, RZ, R31 ;  /* 0x000000ffff067224 */ /* 0x000fc600078e001f */
[----:B------:R-:W-:-:S13]  /*2990*/  ISETP.GT.AND P0, PT, R2, R0, PT ;  /* 0x000000000200720c */ /* 0x000fda0003f04270 */
[----:B------:R-:W-:-:S04]  /*29a0*/  @P0 IADD3 R2, R2, 0x3f, RZ ;  /* 0x0000003f02020810 */ /* 0x000fc80007ffe0ff */
        /* <DEDUP_REMOVED lines=8> */
[----:B--2---:R2:W3:Y:S01]  /*2a30*/  @P5 LDG.E R19, [R2.64] ;  /* 0x0000000a02135981 */ /* 0x0044e2000c1e1900 */
[----:B------:R-:W-:Y:S01]  /*2a40*/  SHF.R.S32.HI R18, RZ, 0x1f, R231 ;  /* 0x0000001fff127819 */ /* 0x000fe200000114e7 */
[----:B------:R-:W-:Y:S01]  /*2a50*/  IMAD.MOV.U32 R29, RZ, RZ, 0x6 ;  /* 0x00000006ff1d7424 */ /* 0x000fe200078e00ff */
[----:B------:R-:W-:Y:S01]  /*2a60*/  LOP3.LUT R129, R230, 0xffff, RZ, 0xc0, !PT ;  /* 0x0000ffffe6817812 */ /* 0x000fe200078ec0ff */
[----:B------:R-:W-:Y:S01]  /*2a70*/  IMAD.MOV.U32 R139, RZ, RZ, 0x5 ;  /* 0x00000005ff8b7424 */ /* 0x000fe200078e00ff */
[----:B------:R-:W-:Y:S01]  /*2a80*/  SEL R7, R18, RZ, !P4 ;  /* 0x000000ff12077207 */ /* 0x000fe20006000000 */
[----:B------:R-:W-:Y:S01]  /*2a90*/  IMAD.IADD R133, R28, 0x1, R27 ;  /* 0x000000011c857824 */ /* 0x000fe200078e021b */
[----:B-1----:R-:W-:Y:S01]  /*2aa0*/  IADD3 R14, R6, -0x1, RZ ;  /* 0xffffffff060e7810 */ /* 0x002fe20007ffe0ff */
[----:B------:R-:W-:Y:S01]  /*2ab0*/  IMAD.WIDE.U32 R4, R129, c[0x0][0x240], R238 ;  /* 0x0000900081047a25 */ /* 0x000fe200078e00ee */
[----:B------:R-:W-:Y:S02]  /*2ac0*/  SEL R0, R231, RZ, !P4 ;  /* 0x000000ffe7007207 */ /* 0x000fe40006000000 */
[----:B------:R-:W-:Y:S01]  /*2ad0*/  LOP3.LUT R211, R211, 0xfffffffe, RZ, 0xc0, !PT ;  /* 0xfffffffed3d37812 */ /* 0x000fe200078ec0ff */
[C---:B------:R-:W-:Y:S01]  /*2ae0*/  IMAD R8, R7.reuse, c[0x0][0x248], RZ ;  /* 0x0000920007087a24 */ /* 0x040fe200078e02ff */
[----:B------:R-:W-:Y:S01]  /*2af0*/  SHF.R.S32.HI R23, RZ, 0x1f, R214 ;  /* 0x0000001fff177819 */ /* 0x000fe200000114d6 */
[----:B------:R-:W-:Y:S01]  /*2b00*/  IMAD R7, R7, c[0x0][0x268], RZ ;  /* 0x00009a0007077a24 */ /* 0x000fe200078e02ff */
[----:B------:R-:W-:Y:S01]  /*2b10*/  SHF.R.S32.HI R109, RZ, 0x1f, R108 ;  /* 0x0000001fff6d7819 */ /* 0x000fe2000001146c */
[----:B------:R-:W-:-:S02]  /*2b20*/  IMAD R13, R14, -0x40, -R249 ;  /* 0xffffffc00e0d7824 */ /* 0x000fc400078e0af9 */
[----:B------:R-:W-:Y:S02]  /*2b30*/  IMAD R5, R129, c[0x0][0x244], R5 ;  /* 0x0000910081057a24 */ /* 0x000fe400078e0205 */
[C---:B------:R-:W-:Y:S02]  /*2b40*/  IMAD R9, R0.reuse, c[0x0][0x26c], R7 ;  /* 0x00009b0000097a24 */ /* 0x040fe400078e0207 */
[----:B------:R-:W-:Y:S02]  /*2b50*/  IMAD.IADD R7, R13, 0x1, R200 ;  /* 0x000000010d077824 */ /* 0x000fe400078e02c8 */
[----:B------:R-:W-:Y:S01]  /*2b60*/  IMAD R12, R0, c[0x0][0x24c], R8 ;  /* 0x00009300000c7a24 */ /* 0x000fe200078e0208 */
[----:B------:R-:W-:Y:S01]  /*2b70*/  SHF.R.S32.HI R8, RZ, 0x1f, R17 ;  /* 0x0000001fff087819 */ /* 0x000fe20000011411 */
[----:B--2---:R-:W-:Y:S01]  /*2b80*/  IMAD.WIDE.U32 R2, R129, c[0x0][0x260], R238 ;  /* 0x0000980081027a25 */ /* 0x004fe200078e00ee */
[C---:B------:R-:W-:Y:S02]  /*2b90*/  ISETP.GE.AND P2, PT, R7.reuse, 0x1, PT ;  /* 0x000000010700780c */ /* 0x040fe40003f46270 */
[----:B------:R-:W-:Y:S01]  /*2ba0*/  ISETP.GE.AND P1, PT, R7, 0x21, PT ;  /* 0x000000210700780c */ /* 0x000fe20003f26270 */
[----:B------:R-:W-:-:S02]  /*2bb0*/  IMAD R3, R129, c[0x0][0x264], R3 ;  /* 0x0000990081037a24 */ /* 0x000fc400078e0203 */
[----:B------:R-:W-:-:S04]  /*2bc0*/  IMAD.WIDE.U32 R4, R0, c[0x0][0x248], R4 ;  /* 0x0000920000047a25 */ /* 0x000fc800078e0004 */
[----:B------:R-:W-:Y:S01]  /*2bd0*/  IMAD.WIDE.U32 R2, R0, c[0x0][0x268], R2 ;  /* 0x00009a0000027a25 */ /* 0x000fe200078e0002 */
[----:B------:R-:W-:-:S03]  /*2be0*/  IADD3 R0, P0, R249, R17, RZ ;  /* 0x00000011f9007210 */ /* 0x000fc60007f1e0ff */
[----:B------:R-:W-:Y:S01]  /*2bf0*/  IMAD.MOV.U32 R26, RZ, RZ, R14 ;  /* 0x000000ffff1a7224 */ /* 0x000fe200078e000e */
[----:B------:R-:W-:Y:S01]  /*2c00*/  LEA.HI.X.SX32 R7, R249, R8, 0x1, P0 ;  /* 0x00000008f9077211 */ /* 0x000fe200000f0eff */
[----:B------:R-:W-:Y:S02]  /*2c10*/  IMAD.IADD R3, R3, 0x1, R9 ;  /* 0x0000000103037824 */ /* 0x000fe400078e0209 */
[----:B------:R-:W-:Y:S01]  /*2c20*/  IMAD.IADD R5, R5, 0x1, R12 ;  /* 0x0000000105057824 */ /* 0x000fe200078e020c */
[----:B------:R-:W-:Y:S01]  /*2c30*/  ISETP.GT.AND P0, PT, R26, R31, PT ;  /* 0x0000001f1a00720c */ /* 0x000fe20003f04270 */
[----:B------:R-:W-:Y:S02]  /*2c40*/  IMAD.MOV.U32 R9, RZ, RZ, c[0x0][0x238] ;  /* 0x00008e00ff097624 */ /* 0x000fe400078e00ff */
[----:B------:R-:W-:Y:S02]  /*2c50*/  IMAD.MOV.U32 R12, RZ, RZ, c[0x0][0x258] ;  /* 0x00009600ff0c7624 */ /* 0x000fe400078e00ff */
[----:B------:R-:W-:Y:S01]  /*2c60*/  IMAD R8, R7, c[0x0][0x238], RZ ;  /* 0x00008e0007087a24 */ /* 0x000fe200078e02ff */
[-C--:B------:R-:W-:Y:S01]  /*2c70*/  SHF.L.U64.HI R140, R9, R29.reuse, c[0x0][0x23c] ;  /* 0x00008f00098c7619 */ /* 0x080fe2000001021d */
[----:B------:R-:W-:Y:S01]  /*2c80*/  IMAD R7, R7, c[0x0][0x258], RZ ;  /* 0x0000960007077a24 */ /* 0x000fe200078e02ff */
[----:B------:R-:W-:Y:S01]  /*2c90*/  SHF.L.U64.HI R141, R12, R29, c[0x0][0x25c] ;  /* 0x000097000c8d7619 */ /* 0x000fe2000001021d */
[C---:B------:R-:W-:Y:S01]  /*2ca0*/  IMAD R8, R0.reuse, c[0x0][0x23c], R8 ;  /* 0x00008f0000087a24 */ /* 0x040fe200078e0208 */
[-C--:B------:R-:W-:Y:S01]  /*2cb0*/  SHF.L.U64.HI R136, R9, R139.reuse, c[0x0][0x23c] ;  /* 0x00008f0009887619 */ /* 0x080fe2000001028b */
[----:B------:R-:W-:Y:S01]  /*2cc0*/  IMAD.WIDE.U32 R98, R0, c[0x0][0x238], R4 ;  /* 0x00008e0000627a25 */ /* 0x000fe200078e0004 */
[----:B------:R-:W-:-:S02]  /*2cd0*/  SHF.L.U64.HI R139, R12, R139, c[0x0][0x25c] ;  /* 0x000097000c8b7619 */ /* 0x000fc4000001028b */
[----:B------:R-:W-:Y:S01]  /*2ce0*/  @P0 IADD3 R16, R6, -0x2, RZ ;  /* 0xfffffffe06100810 */ /* 0x000fe20007ffe0ff */
[C---:B------:R-:W-:Y:S01]  /*2cf0*/  IMAD.WIDE.U32 R96, R0.reuse, c[0x0][0x258], R2 ;  /* 0x0000960000607a25 */ /* 0x040fe200078e0002 */
[----:B------:R-:W-:Y:S02]  /*2d00*/  SHF.R.S32.HI R2, RZ, 0x1f, R14 ;  /* 0x0000001fff027819 */ /* 0x000fe4000001140e */
[----:B------:R-:W-:Y:S01]  /*2d10*/  @P0 SHF.R.S32.HI R4, RZ, 0x1f, R16 ;  /* 0x0000001fff040819 */ /* 0x000fe20000011410 */
[----:B------:R-:W-:Y:S02]  /*2d20*/  IMAD R7, R0, c[0x0][0x25c], R7 ;  /* 0x0000970000077a24 */ /* 0x000fe400078e0207 */
[----:B------:R-:W-:Y:S02]  /*2d30*/  IMAD.SHL.U32 R142, R9, 0x40, RZ ;  /* 0x00000040098e7824 */ /* 0x000fe400078e00ff */
[----:B------:R-:W-:Y:S01]  /*2d40*/  IMAD R0, R140, R14, RZ ;  /* 0x0000000e8c007224 */ /* 0x000fe200078e02ff */
[----:B------:R-:W-:Y:S01]  /*2d50*/  IADD3 R95, R97, R7, RZ ;  /* 0x00000007615f7210 */ /* 0x000fe20007ffe0ff */
[----:B------:R-:W-:-:S02]  /*2d60*/  IMAD.SHL.U32 R148, R12, 0x40, RZ ;  /* 0x000000400c947824 */ /* 0x000fc400078e00ff */
[----:B------:R-:W-:Y:S02]  /*2d70*/  IMAD R3, R141, R14, RZ ;  /* 0x0000000e8d037224 */ /* 0x000fe400078e02ff */
[----:B------:R-:W-:Y:S02]  /*2d80*/  IMAD.IADD R93, R99, 0x1, R8 ;  /* 0x00000001635d7824 */ /* 0x000fe400078e0208 */
[----:B------:R-:W-:Y:S02]  /*2d90*/  IMAD.MOV.U32 R92, RZ, RZ, R98 ;  /* 0x000000ffff5c7224 */ /* 0x000fe400078e0062 */
[----:B------:R-:W-:Y:S02]  /*2da0*/  IMAD R6, R2, R142, R0 ;  /* 0x0000008e02067224 */ /* 0x000fe400078e0200 */
[----:B------:R-:W-:Y:S02]  /*2db0*/  @P0 IMAD R0, R140, R16, RZ ;  /* 0x000000108c000224 */ /* 0x000fe400078e02ff */
[----:B------:R-:W-:-:S02]  /*2dc0*/  IMAD R7, R2, R148, R3 ;  /* 0x0000009402077224 */ /* 0x000fc400078e0203 */
[----:B------:R-:W-:-:S04]  /*2dd0*/  IMAD.WIDE.U32 R2, R14, R142, R92 ;  /* 0x0000008e0e027225 */ /* 0x000fc800078e005c */
[----:B------:R-:W-:Y:S02]  /*2de0*/  IMAD.SHL.U32 R143, R9, 0x20, RZ ;  /* 0x00000020098f7824 */ /* 0x000fe400078e00ff */
[----:B------:R-:W-:Y:S02]  /*2df0*/  @P0 IMAD R24, R4, R142, R0 ;  /* 0x0000008e04180224 */ /* 0x000fe400078e0200 */
[----:B------:R-:W-:Y:S01]  /*2e00*/  IMAD.IADD R0, R3, 0x1, R6 ;  /* 0x0000000103007824 */ /* 0x000fe200078e0206 */
[----:B------:R-:W-:Y:S01]  /*2e10*/  @P1 IADD3 R3, P3, R143, R2, RZ ;  /* 0x000000028f031210 */ /* 0x000fe20007f7e0ff */
[----:B------:R-:W-:Y:S02]  /*2e20*/  IMAD.SHL.U32 R150, R12, 0x20, RZ ;  /* 0x000000200c967824 */ /* 0x000fe400078e00ff */
[----:B------:R-:W-:Y:S02]  /*2e30*/  IMAD.MOV.U32 R94, RZ, RZ, R96 ;  /* 0x000000ffff5e7224 */ /* 0x000fe400078e0060 */
[----:B------:R-:W-:Y:S01]  /*2e40*/  @P1 IMAD.X R6, R0, 0x1, R136, P3 ;  /* 0x0000000100061824 */ /* 0x000fe200018e0688 */
[----:B------:R-:W-:Y:S01]  /*2e50*/  @P1 LEA R12, P3, R3, c[0x0][0x220], 0x1 ;  /* 0x00008800030c1a11 */ /* 0x000fe200078608ff */
[----:B------:R-:W-:Y:S01]  /*2e60*/  IMAD.WIDE.U32 R4, R14, R148, R94 ;  /* 0x000000940e047225 */ /* 0x000fe200078e005e */
[----:B------:R-:W-:-:S02]  /*2e70*/  @P2 LEA R14, P4, R2, c[0x0][0x220], 0x1 ;  /* 0x00008800020e2a11 */ /* 0x000fc400078808ff */
[----:B------:R-:W-:Y:S01]  /*2e80*/  @P1 LEA.HI.X R13, R3, c[0x0][0x224], R6, 0x1, P3 ;  /* 0x00008900030d1a11 */ /* 0x000fe200018f0c06 */
[----:B------:R-:W-:Y:S01]  /*2e90*/  @P0 IMAD.WIDE.U32 R16, R16, R142, R92 ;  /* 0x0000008e10100225 */ /* 0x000fe200078e005c */
[----:B------:R-:W-:Y:S02]  /*2ea0*/  ISETP.GE.AND P3, PT, R238, c[0x0][0x1d4], PT ;  /* 0x00007500ee007a0c */ /* 0x000fe40003f66270 */
[----:B------:R-:W-:Y:S01]  /*2eb0*/  @P2 LEA.HI.X R15, R2, c[0x0][0x224], R0, 0x1, P4 ;  /* 0x00008900020f2a11 */ /* 0x000fe200020f0c00 */
[----:B------:R-:W-:Y:S01]  /*2ec0*/  IMAD.IADD R2, R5, 0x1, R7 ;  /* 0x0000000105027824 */ /* 0x000fe200078e0207 */
[----:B------:R-:W-:Y:S01]  /*2ed0*/  @P2 LEA R8, P6, R4, c[0x0][0x250], 0x1 ;  /* 0x0000940004082a11 */ /* 0x000fe200078c08ff */
[C---:B------:R-:W-:Y:S01]  /*2ee0*/  IMAD R22, R23.reuse, c[0x0][0x280], RZ ;  /* 0x0000a00017167a24 */ /* 0x040fe200078e02ff */
[----:B------:R-:W-:Y:S01]  /*2ef0*/  @P1 IADD3 R0, P4, R150, R4, RZ ;  /* 0x0000000496001210 */ /* 0x000fe20007f9e0ff */
[----:B------:R-:W-:Y:S01]  /*2f00*/  IMAD R23, R23, c[0x0][0x290], RZ ;  /* 0x0000a40017177a24 */ /* 0x000fe200078e02ff */
[----:B------:R-:W-:Y:S01]  /*2f10*/  @P2 LEA.HI.X R9, R4, c[0x0][0x254], R2, 0x1, P6 ;  /* 0x0000950004092a11 */ /* 0x000fe200030f0c02 */
[----:B------:R-:W-:Y:S01]  /*2f20*/  IMAD.WIDE.U32 R20, R214, c[0x0][0x280], R108 ;  /* 0x0000a000d6147a25 */ /* 0x000fe200078e006c */
[----:B------:R-:W-:-:S03]  /*2f30*/  ISETP.GE.AND P6, PT, R240, c[0x0][0x1d4], PT ;  /* 0x00007500f0007a0c */ /* 0x000fc60003fc6270 */
[----:B------:R-:W-:Y:S01]  /*2f40*/  @P3 LOP3.LUT R211, R211, 0x1, RZ, 0xfc, !PT ;  /* 0x00000001d3d33812 */ /* 0x000fe200078efcff */
[----:B------:R-:W-:Y:S01]  /*2f50*/  @P1 IMAD.X R2, R2, 0x1, R139, P4 ;  /* 0x0000000102021824 */ /* 0x000fe200020e068b */
[----:B------:R-:W-:Y:S01]  /*2f60*/  @P1 LEA R6, P3, R0, c[0x0][0x250], 0x1 ;  /* 0x0000940000061a11 */ /* 0x000fe200078608ff */
[C---:B------:R-:W-:Y:S01]  /*2f70*/  IMAD R23, R214.reuse, c[0x0][0x294], R23 ;  /* 0x0000a500d6177a24 */ /* 0x040fe200078e0217 */
[----:B------:R-:W-:Y:S01]  /*2f80*/  LOP3.LUT P4, RZ, R211, 0x1, RZ, 0xc0, !PT ;  /* 0x00000001d3ff7812 */ /* 0x000fe2000788c0ff */
[----:B------:R-:W-:Y:S01]  /*2f90*/  IMAD R22, R214, c[0x0][0x284], R22 ;  /* 0x0000a100d6167a24 */ /* 0x000fe200078e0216 */
[----:B------:R-:W-:Y:S01]  /*2fa0*/  @P1 LEA.HI.X R7, R0, c[0x0][0x254], R2, 0x1, P3 ;  /* 0x0000950000071a11 */ /* 0x000fe200018f0c02 */
[----:B------:R-:W-:Y:S01]  /*2fb0*/  @P0 IMAD.IADD R0, R17, 0x1, R24 ;  /* 0x0000000111000824 */ /* 0x000fe200078e0218 */
[----:B------:R-:W-:Y:S01]  /*2fc0*/  @P0 LEA R2, P3, R16, c[0x0][0x220], 0x1 ;  /* 0x0000880010020a11 */ /* 0x000fe200078608ff */
[----:B------:R-:W-:Y:S01]  /*2fd0*/  IMAD.IADD R21, R21, 0x1, R22 ;  /* 0x0000000115157824 */ /* 0x000fe200078e0216 */
[----:B------:R-:W-:Y:S01]  /*2fe0*/  LOP3.LUT R211, R211, 0xfffffffb, RZ, 0xc0, !PT ;  /* 0xfffffffbd3d37812 */ /* 0x000fe200078ec0ff */
[----:B------:R-:W-:Y:S01]  /*2ff0*/  IMAD.SHL.U32 R84, R242, 0x40, RZ ;  /* 0x00000040f2547824 */ /* 0x000fe200078e00ff */
[----:B------:R-:W-:Y:S01]  /*3000*/  @P0 LEA.HI.X R3, R16, c[0x0][0x224], R0, 0x1, P3 ;  /* 0x0000890010030a11 */ /* 0x000fe200018f0c00 */
[----:B------:R-:W-:Y:S01]  /*3010*/  IMAD.WIDE.U32 R116, R25, c[0x0][0x280], R20 ;  /* 0x0000a00019747a25 */ /* 0x000fe200078e0014 */
[----:B------:R-:W-:-:S02]  /*3020*/  ISETP.GE.AND P3, PT, R107, c[0x0][0x27c], PT ;  /* 0x00009f006b007a0c */ /* 0x000fc40003f66270 */
[----:B------:R-:W-:Y:S01]  /*3030*/  SHF.R.S32.HI R17, RZ, 0x1f, R25 ;  /* 0x0000001fff117819 */ /* 0x000fe20000011419 */
[----:B------:R-:W-:Y:S01]  /*3040*/  @!PT LDS RZ, [RZ] ;  /* 0x00000000fffff984 */ /* 0x000fe20000000800 */
[----:B------:R-:W-:Y:S01]  /*3050*/  @!PT LDS RZ, [RZ] ;  /* 0x00000000fffff984 */ /* 0x000fe20000000800 */
[----:B------:R-:W-:Y:S01]  /*3060*/  @!PT LDS RZ, [RZ] ;  /* 0x00000000fffff984 */ /* 0x000fe20000000800 */
[----:B------:R1:W-:Y:S01]  /*3070*/  @P2 LDGSTS.E.BYPASS.LTC128B.128 [R111+0xc100], [R14.64], !P4 ;  /* 0x0c1000000e6f2fae */ /* 0x0003e2000e101d4a */
[----:B------:R-:W-:Y:S01]  /*3080*/  SEL R0, RZ, c[0x0][0x27c], !P3 ;  /* 0x00009f00ff007a07 */ /* 0x000fe20005800000 */
[----:B------:R-:W-:Y:S01]  /*3090*/  IMAD.SHL.U32 R32, R247, 0x200, RZ ;  /* 0x00000200f7207824 */ /* 0x000fe200078e00ff */
[----:B------:R-:W-:Y:S01]  /*30a0*/  LOP3.LUT R84, R84, 0x1c0, RZ, 0xc0, !PT ;  /* 0x000001c054547812 */ /* 0x000fe200078ec0ff */
[----:B------:R1:W-:Y:S01]  /*30b0*/  @P2 LDGSTS.E.BYPASS.LTC128B.128 [R111+0xe100], [R14.64+0x80], !P6 ;  /* 0x0e1000800e6f2fae */ /* 0x0003e2000f101d4a */
[----:B------:R-:W-:Y:S02]  /*30c0*/  IMAD.MOV.U32 R147, RZ, RZ, c[0x0][0x280] ;  /* 0x0000a000ff937624 */ /* 0x000fe400078e00ff */
[----:B------:R-:W-:Y:S01]  /*30d0*/  IMAD.IADD R0, R107, 0x1, R0 ;  /* 0x000000016b007824 */ /* 0x000fe200078e0200 */
[----:B------:R-:W-:Y:S01]  /*30e0*/  SHF.R.U32.HI R85, RZ, 0x3, R84 ;  /* 0x00000003ff557819 */ /* 0x000fe20000011654 */
[----:B------:R-:W-:Y:S01]  /*30f0*/  IMAD.MOV.U32 R146, RZ, RZ, c[0x0][0x290] ;  /* 0x0000a400ff927624 */ /* 0x000fe200078e00ff */
[----:B------:R-:W-:Y:S01]  /*3100*/  SHF.L.U64.HI R138, R147, R29, c[0x0][0x284] ;  /* 0x0000a100938a7619 */ /* 0x000fe2000001021d */
[----:B------:R-:W-:Y:S01]  /*3110*/  IMAD.WIDE.U32 R86, R129, c[0x0][0x1e8], RZ ;  /* 0x00007a0081567a25 */ /* 0x000fe200078e00ff */
[----:B------:R-:W-:-:S02]  /*3120*/  SHF.L.U32 R147, R147, 0x6, RZ ;  /* 0x0000000693937819 */ /* 0x000fc400000006ff */
[----:B------:R-:W-:Y:S01]  /*3130*/  SHF.L.U64.HI R137, R146, R29, c[0x0][0x294] ;  /* 0x0000a50092897619 */ /* 0x000fe2000001021d */
[----:B------:R-:W-:Y:S02]  /*3140*/  IMAD.MOV.U32 R135, RZ, RZ, c[0x0][0x27c] ;  /* 0x00009f00ff877624 */ /* 0x000fe400078e00ff */
[----:B------:R-:W-:-:S04]  /*3150*/  IMAD.WIDE.U32 R102, R129, c[0x0][0x210], RZ ;  /* 0x0000840081667a25 */ /* 0x000fc800078e00ff */
[----:B------:R-:W-:Y:S02]  /*3160*/  IMAD R91, R129, c[0x0][0x1ec], R87 ;  /* 0x00007b00815b7a24 */ /* 0x000fe400078e0257 */
[----:B------:R-:W-:Y:S02]  /*3170*/  IMAD R149, R243, 0x40, R214 ;  /* 0x00000040f3957824 */ /* 0x000fe400078e02d6 */
[----:B------:R-:W-:Y:S02]  /*3180*/  IMAD.MOV.U32 R33, RZ, RZ, RZ ;  /* 0x000000ffff217224 */ /* 0x000fe400078e00ff */
[----:B------:R-:W-:Y:S02]  /*3190*/  IMAD.MOV.U32 R48, RZ, RZ, 0x1 ;  /* 0x00000001ff307424 */ /* 0x000fe400078e00ff */
[----:B------:R-:W-:Y:S02]  /*31a0*/  IMAD.SHL.U32 R146, R146, 0x40, RZ ;  /* 0x0000004092927824 */ /* 0x000fe400078e00ff */
[----:B------:R-:W-:-:S02]  /*31b0*/  IMAD.SHL.U32 R135, R135, 0x2, RZ ;  /* 0x0000000287877824 */ /* 0x000fc400078e00ff */
[----:B------:R-:W-:Y:S01]  /*31c0*/  IMAD R129, R129, c[0x0][0x214], R103 ;  /* 0x0000850081817a24 */ /* 0x000fe200078e0267 */
[----:B---3--:R-:W-:Y:S01]  /*31d0*/  @P5 SHF.R.S32.HI R5, RZ, 0x1f, R19 ;  /* 0x0000001fff055819 */ /* 0x008fe20000011413 */
[----:B------:R-:W-:Y:S01]  /*31e0*/  @!P5 IMAD.MOV.U32 R5, RZ, RZ, R18 ;  /* 0x000000ffff05d224 */ /* 0x000fe200078e0012 */
[----:B------:R-:W-:Y:S01]  /*31f0*/  @P5 MOV R4, R19 ;  /* 0x0000001300045202 */ /* 0x000fe20000000f00 */
[----:B------:R-:W-:Y:S01]  /*3200*/  @!P5 IMAD.MOV.U32 R4, RZ, RZ, R231 ;  /* 0x000000ffff04d224 */ /* 0x000fe200078e00e7 */
[----:B------:R-:W-:Y:S01]  /*3210*/  ISETP.GE.AND P5, PT, R241, c[0x0][0x1d4], PT ;  /* 0x00007500f1007a0c */ /* 0x000fe20003fa6270 */
[----:B------:R-:W-:-:S04]  /*3220*/  IMAD.WIDE.U32 R18, R214, c[0x0][0x290], R108 ;  /* 0x0000a400d6127a25 */ /* 0x000fc800078e006c */
[----:B------:R-:W-:Y:S02]  /*3230*/  IMAD.IADD R19, R19, 0x1, R23 ;  /* 0x0000000113137824 */ /* 0x000fe400078e0217 */
[----:B------:R-:W-:-:S04]  /*3240*/  IMAD.WIDE.U32 R100, R4, c[0x0][0x2b0], RZ ;  /* 0x0000ac0004647a25 */ /* 0x000fc800078e00ff */
[----:B------:R-:W-:Y:S02]  /*3250*/  IMAD.WIDE.U32 R114, R25, c[0x0][0x290], R18 ;  /* 0x0000a40019727a25 */ /* 0x000fe400078e0012 */
[----:B------:R1:W-:Y:S04]  /*3260*/  @P2 LDGSTS.E.BYPASS.LTC128B.128 [R111+0x10100], [R14.64+0x100], !P5 ;  /* 0x101001000e6f2fae */ /* 0x0003e8000e901d4a */
[----:B------:R2:W-:Y:S04]  /*3270*/  @P1 LDGSTS.E.BYPASS.LTC128B.128 [R111+0xd100], [R12.64], !P4 ;  /* 0x0d1000000c6f1fae */ /* 0x0005e8000e101d4a */
[----:B------:R2:W-:Y:S04]  /*3280*/  @P1 LDGSTS.E.BYPASS.LTC128B.128 [R111+0xf100], [R12.64+0x80], !P6 ;  /* 0x0f1000800c6f1fae */ /* 0x0005e8000f101d4a */
[----:B------:R2:W-:Y:S04]  /*3290*/  @P1 LDGSTS.E.BYPASS.LTC128B.128 [R111+0x11100], [R12.64+0x100], !P5 ;  /* 0x111001000c6f1fae */ /* 0x0005e8000e901d4a */
[----:B------:R-:W0:Y:S01]  /*32a0*/  LDGDEPBAR ;  /* 0x00000000000079af */ /* 0x000e220000000000 */
[----:B------:R-:W-:Y:S03]  /*32b0*/  WARPSYNC 0xffffffff ;  /* 0xffffffff00007948 */ /* 0x000fe60003800000 */
[----:B------:R-:W-:Y:S06]  /*32c0*/  BAR.SYNC.DEFER_BLOCKING 0x0 ;  /* 0x0000000000007b1d */ /* 0x000fec0000010000 */
[----:B------:R-:W-:Y:S01]  /*32d0*/  @!PT LDS RZ, [RZ] ;  /* 0x00000000fffff984 */ /* 0x000fe20000000800 */
[----:B------:R-:W-:Y:S01]  /*32e0*/  @!PT LDS RZ, [RZ] ;  /* 0x00000000fffff984 */ /* 0x000fe20000000800 */
[----:B------:R-:W-:Y:S01]  /*32f0*/  @!PT LDS RZ, [RZ] ;  /* 0x00000000fffff984 */ /* 0x000fe20000000800 */
[----:B------:R3:W-:Y:S04]  /*3300*/  @P2 LDGSTS.E.BYPASS.LTC128B.128 [R111+0x100], [R8.64], !P4 ;  /* 0x00100000086f2fae */ /* 0x0007e8000e101d4a */
[----:B------:R3:W-:Y:S04]  /*3310*/  @P2 LDGSTS.E.BYPASS.LTC128B.128 [R111+0x2100], [R8.64+0x80], !P6 ;  /* 0x02100080086f2fae */ /* 0x0007e8000f101d4a */
[----:B------:R3:W-:Y:S01]  /*3320*/  @P2 LDGSTS.E.BYPASS.LTC128B.128 [R111+0x4100], [R8.64+0x100], !P5 ;  /* 0x04100100086f2fae */ /* 0x0007e2000e901d4a */
[----:B------:R-:W-:-:S03]  /*3330*/  ISETP.GE.AND P2, PT, R110, c[0x0][0x27c], PT ;  /* 0x00009f006e007a0c */ /* 0x000fc60003f46270 */
[----:B------:R4:W-:Y:S01]  /*3340*/  @P1 LDGSTS.E.BYPASS.LTC128B.128 [R111+0x1100], [R6.64], !P4 ;  /* 0x01100000066f1fae */ /* 0x0009e2000e101d4a */
[----:B-1----:R-:W-:-:S03]  /*3350*/  SEL R14, RZ, c[0x0][0x27c], !P2 ;  /* 0x00009f00ff0e7a07 */ /* 0x002fc60005000000 */
[----:B------:R4:W-:Y:S02]  /*3360*/  @P1 LDGSTS.E.BYPASS.LTC128B.128 [R111+0x3100], [R6.64+0x80], !P6 ;  /* 0x03100080066f1fae */ /* 0x0009e4000f101d4a */
[----:B------:R-:W-:Y:S02]  /*3370*/  IMAD.IADD R14, R110, 0x1, R14 ;  /* 0x000000016e0e7824 */ /* 0x000fe400078e020e */
[----:B------:R4:W-:Y:S02]  /*3380*/  @P1 LDGSTS.E.BYPASS.LTC128B.128 [R111+0x5100], [R6.64+0x100], !P5 ;  /* 0x05100100066f1fae */ /* 0x0009e4000e901d4a */
[----:B------:R-:W-:Y:S02]  /*3390*/  @P2 LOP3.LUT R211, R211, 0x4, RZ, 0xfc, !PT ;  /* 0x00000004d3d32812 */ /* 0x000fe400078efcff */
[----:B------:R-:W-:Y:S01]  /*33a0*/  SHF.R.S32.HI R15, RZ, 0x1f, R14 ;  /* 0x0000001fff0f7819 */ /* 0x000fe2000001140e */
[----:B------:R-:W0:Y:S01]  /*33b0*/  LDGDEPBAR ;  /* 0x00000000000079af */ /* 0x000e220000000000 */
[----:B------:R-:W-:-:S02]  /*33c0*/  LOP3.LUT R211, R211, 0xfffffff7, RZ, 0xc0, !PT ;  /* 0xfffffff7d3d37812 */ /* 0x000fc400078ec0ff */
[CC--:B------:R-:W-:Y:S01]  /*33d0*/  LEA.HI R16, R15.reuse, R14.reuse, RZ, 0x3 ;  /* 0x0000000e0f107211 */ /* 0x0c0fe200078f18ff */
[----:B------:R1:W-:Y:S01]  /*33e0*/  @P0 LDGSTS.E.BYPASS.LTC128B.128 [R111+0x12100], [R2.64], !P4 ;  /* 0x12100000026f0fae */ /* 0x0003e2000e101d4a */
[----:B------:R-:W-:Y:S02]  /*33f0*/  LEA.HI R28, R15, R14, RZ, 0x6 ;  /* 0x0000000e0f1c7211 */ /* 0x000fe400078f30ff */
[----:B------:R-:W-:Y:S01]  /*3400*/  @P3 LOP3.LUT R211, R211, 0x8, RZ, 0xfc, !PT ;  /* 0x00000008d3d33812 */ /* 0x000fe200078efcff */
[----:B------:R1:W-:Y:S01]  /*3410*/  @P0 LDGSTS.E.BYPASS.LTC128B.128 [R111+0x14100], [R2.64+0x80], !P6 ;  /* 0x14100080026f0fae */ /* 0x0003e2000f101d4a */
[----:B------:R-:W-:Y:S02]  /*3420*/  LOP3.LUT R90, R16, 0xfffffff8, RZ, 0xc0, !PT ;  /* 0xfffffff8105a7812 */ /* 0x000fe400078ec0ff */
[----:B------:R-:W-:Y:S01]  /*3430*/  LOP3.LUT R211, R211, 0xfffffffd, RZ, 0xc0, !PT ;  /* 0xfffffffdd3d37812 */ /* 0x000fe200078ec0ff */
[----:B------:R1:W-:Y:S01]  /*3440*/  @P0 LDGSTS.E.BYPASS.LTC128B.128 [R111+0x16100], [R2.64+0x100], !P5 ;  /* 0x16100100026f0fae */ /* 0x0003e2000e901d4a */
[----:B------:R-:W-:-:S02]  /*3450*/  SHF.R.S32.HI R128, RZ, 0x3, R16 ;  /* 0x00000003ff807819 */ /* 0x000fc40000011410 */
[----:B------:R-:W-:Y:S01]  /*3460*/  SHF.R.S32.HI R122, RZ, 0x1f, R90 ;  /* 0x0000001fff7a7819 */ /* 0x000fe2000001145a */
[----:B----4-:R-:W-:Y:S01]  /*3470*/  IMAD.MOV.U32 R6, RZ, RZ, R106 ;  /* 0x000000ffff067224 */ /* 0x010fe200078e006a */
[----:B------:R-:W-:Y:S01]  /*3480*/  MOV R7, R232 ;  /* 0x000000e800077202 */ /* 0x000fe20000000f00 */
[----:B------:R-:W-:-:S04]  /*3490*/  IMAD.SHL.U32 R106, R243, 0x8, RZ ;  /* 0x00000008f36a7824 */ /* 0x000fc800078e00ff */
[----:B---3--:R-:W-:Y:S01]  /*34a0*/  IMAD.WIDE.U32 R8, R214, c[0x0][0x290], R6 ;  /* 0x0000a400d6087a25 */ /* 0x008fe200078e0006 */
[----:B------:R-:W-:-:S03]  /*34b0*/  ISETP.GE.AND P2, PT, R106, c[0x0][0x27c], PT ;  /* 0x00009f006a007a0c */ /* 0x000fc60003f46270 */
[----:B------:R-:W-:Y:S01]  /*34c0*/  IMAD.IADD R9, R23, 0x1, R9 ;  /* 0x0000000117097824 */ /* 0x000fe200078e0209 */
[----:B------:R-:W-:Y:S01]  /*34d0*/  SEL R23, RZ, c[0x0][0x27c], !P2 ;  /* 0x00009f00ff177a07 */ /* 0x000fe20005000000 */
[----:B--2---:R-:W-:Y:S01]  /*34e0*/  IMAD.WIDE.U32 R12, R214, c[0x0][0x280], R6 ;  /* 0x0000a000d60c7a25 */ /* 0x004fe200078e0006 */
[----:B------:R-:W-:-:S03]  /*34f0*/  @P0 LEA R6, P1, R143, R2, 0x1 ;  /* 0x000000028f060211 */ /* 0x000fc600078208ff */
[----:B------:R-:W-:Y:S01]  /*3500*/  IMAD.IADD R13, R22, 0x1, R13 ;  /* 0x00000001160d7824 */ /* 0x000fe200078e020d */
[----:B------:R-:W-:Y:S01]  /*3510*/  SHF.R.S32.HI R22, RZ, 0x1f, R0 ;  /* 0x0000001fff167819 */ /* 0x000fe20000011400 */
[----:B------:R-:W-:Y:S01]  /*3520*/  IMAD.IADD R23, R106, 0x1, R23 ;  /* 0x000000016a177824 */ /* 0x000fe200078e0217 */
[----:B------:R-:W-:Y:S01]  /*3530*/  @P0 LEA.HI.X R7, R143, R3, R136, 0x1, P1 ;  /* 0x000000038f070211 */ /* 0x000fe200008f0c88 */
[----:B------:R-:W-:Y:S01]  /*3540*/  IMAD.WIDE.U32 R112, R25, c[0x0][0x280], R12 ;  /* 0x0000a00019707a25 */ /* 0x000fe200078e000c */
[CC--:B------:R-:W-:Y:S02]  /*3550*/  LEA.HI R15, R22.reuse, R0.reuse, RZ, 0x3 ;  /* 0x00000000160f7211 */ /* 0x0c0fe400078f18ff */
[----:B------:R-:W-:Y:S01]  /*3560*/  LEA.HI R27, R22, R0, RZ, 0x6 ;  /* 0x00000000161b7211 */ /* 0x000fe200078f30ff */
[C---:B------:R-:W-:Y:S01]  /*3570*/  IMAD R0, R17.reuse, c[0x0][0x280], RZ ;  /* 0x0000a00011007a24 */ /* 0x040fe200078e02ff */
[----:B------:R-:W-:Y:S01]  /*3580*/  SHF.R.S32.HI R24, RZ, 0x1f, R23 ;  /* 0x0000001fff187819 */ /* 0x000fe20000011417 */
[----:B------:R-:W-:Y:S01]  /*3590*/  IMAD R22, R17, c[0x0][0x290], RZ ;  /* 0x0000a40011167a24 */ /* 0x000fe200078e02ff */
[----:B------:R2:W-:Y:S01]  /*35a0*/  @P0 LDGSTS.E.BYPASS.LTC128B.128 [R111+0x13100], [R6.64], !P4 ;  /* 0x13100000066f0fae */ /* 0x0005e2000e101d4a */
[----:B------:R-:W-:Y:S01]  /*35b0*/  IMAD R17, R25, c[0x0][0x284], R0 ;  /* 0x0000a10019117a24 */ /* 0x000fe200078e0200 */
[CC--:B------:R-:W-:Y:S01]  /*35c0*/  LEA.HI R14, R24.reuse, R23.reuse, RZ, 0x3 ;  /* 0x00000017180e7211 */ /* 0x0c0fe200078f18ff */
[----:B------:R-:W-:Y:S01]  /*35d0*/  IMAD.SHL.U32 R13, R27, 0x40, RZ ;  /* 0x000000401b0d7824 */ /* 0x000fe200078e00ff */
[----:B------:R-:W-:Y:S01]  /*35e0*/  LEA.HI R24, R24, R23, RZ, 0x6 ;  /* 0x0000001718187211 */ /* 0x000fe200078f30ff */
[----:B------:R2:W-:Y:S01]  /*35f0*/  @P0 LDGSTS.E.BYPASS.LTC128B.128 [R111+0x15100], [R6.64+0x80], !P6 ;  /* 0x15100080066f0fae */ /* 0x0005e2000f101d4a */
[----:B------:R-:W-:Y:S01]  /*3600*/  SHF.L.U32 R0, R28, 0x6, RZ ;  /* 0x000000061c007819 */ /* 0x000fe200000006ff */
[----:B-1----:R-:W-:Y:S01]  /*3610*/  IMAD R2, R5, c[0x0][0x2b0], RZ ;  /* 0x0000ac0005027a24 */ /* 0x002fe200078e02ff */
[----:B------:R-:W-:Y:S01]  /*3620*/  LOP3.LUT R12, R84, 0x38, R16, 0xf8, !PT ;  /* 0x00000038540c7812 */ /* 0x000fe200078ef810 */
[----:B------:R2:W-:Y:S01]  /*3630*/  @P0 LDGSTS.E.BYPASS.LTC128B.128 [R111+0x17100], [R6.64+0x100], !P5 ;  /* 0x17100100066f0fae */ /* 0x0005e2000e901d4a */
[----:B------:R-:W-:Y:S01]  /*3640*/  LOP3.LUT R23, R0, 0xfffff000, RZ, 0xc0, !PT ;  /* 0xfffff00000177812 */ /* 0x000fe200078ec0ff */
[----:B------:R-:W-:Y:S01]  /*3650*/  IMAD.SHL.U32 R0, R24, 0x40, RZ ;  /* 0x0000004018007824 */ /* 0x000fe200078e00ff */
[----:B------:R-:W-:Y:S01]  /*3660*/  LOP3.LUT R20, R84, 0x38, R14, 0xf8, !PT ;  /* 0x0000003854147812 */ /* 0x000fe200078ef80e */
[----:B------:R-:W0:Y:S01]  /*3670*/  LDGDEPBAR ;  /* 0x00000000000079af */ /* 0x000e220000000000 */
[-C--:B------:R-:W-:Y:S01]  /*3680*/  LOP3.LUT R21, R12, R85.reuse, RZ, 0x3c, !PT ;  /* 0x000000550c157212 */ /* 0x080fe200078e3cff */
[C---:B------:R-:W-:Y:S01]  /*3690*/  IMAD R22, R25.reuse, c[0x0][0x294], R22 ;  /* 0x0000a50019167a24 */ /* 0x040fe200078e0216 */
[----:B------:R-:W-:Y:S01]  /*36a0*/  LOP3.LUT R12, R0, 0xfffff000, RZ, 0xc0, !PT ;  /* 0xfffff000000c7812 */ /* 0x000fe200078ec0ff */
[----:B------:R-:W-:Y:S01]  /*36b0*/  IMAD.WIDE.U32 R104, R25, c[0x0][0x290], R8 ;  /* 0x0000a40019687a25 */ /* 0x000fe200078e0008 */
[----:B------:R-:W-:-:S02]  /*36c0*/  LOP3.LUT R0, R20, R85, RZ, 0x3c, !PT ;  /* 0x0000005514007212 */ /* 0x000fc400078e3cff */
[----:B------:R-:W-:Y:S01]  /*36d0*/  LOP3.LUT P0, RZ, R242, 0x4, RZ, 0xc0, !PT ;  /* 0x00000004f2ff7812 */ /* 0x000fe2000780c0ff */
[----:B------:R-:W-:Y:S01]  /*36e0*/  IMAD R2, R4, c[0x0][0x2b4], R2 ;  /* 0x0000ad0004027a24 */ /* 0x000fe200078e0202 */
[----:B------:R-:W-:Y:S01]  /*36f0*/  IADD3 R130, R0, R12, R32 ;  /* 0x0000000c00827210 */ /* 0x000fe20007ffe020 */
[----:B------:R-:W-:Y:S01]  /*3700*/  IMAD.IADD R126, R117, 0x1, R17 ;  /* 0x00000001757e7824 */ /* 0x000fe200078e0211 */
[----:B------:R-:W-:Y:S01]  /*3710*/  @P2 LOP3.LUT R211, R211, 0x2, RZ, 0xfc, !PT ;  /* 0x00000002d3d32812 */ /* 0x000fe200078efcff */
[----:B------:R-:W-:Y:S01]  /*3720*/  IMAD.IADD R124, R17, 0x1, R113 ;  /* 0x00000001117c7824 */ /* 0x000fe200078e0271 */
[----:B------:R-:W-:Y:S01]  /*3730*/  LOP3.LUT R19, R84, 0x38, R15, 0xf8, !PT ;  /* 0x0000003854137812 */ /* 0x000fe200078ef80f */
[----:B------:R-:W-:Y:S01]  /*3740*/  IMAD.IADD R125, R115, 0x1, R22 ;  /* 0x00000001737d7824 */ /* 0x000fe200078e0216 */
[----:B------:R-:W-:Y:S01]  /*3750*/  LOP3.LUT R0, R106, 0x18, RZ, 0xc0, !PT ;  /* 0x000000186a007812 */ /* 0x000fe200078ec0ff */
[----:B------:R-:W-:Y:S01]  /*3760*/  IMAD.IADD R123, R22, 0x1, R105 ;  /* 0x00000001167b7824 */ /* 0x000fe200078e0269 */
[----:B------:R-:W-:Y:S01]  /*3770*/  LOP3.LUT R18, R13, 0xfffff000, RZ, 0xc0, !PT ;  /* 0xfffff0000d127812 */ /* 0x000fe200078ec0ff */
[----:B------:R-:W-:Y:S01]  /*3780*/  IMAD.IADD R118, R101, 0x1, R2 ;  /* 0x0000000165767824 */ /* 0x000fe200078e0202 */
[----:B------:R-:W-:-:S02]  /*3790*/  LOP3.LUT R13, R19, R85, RZ, 0x3c, !PT ;  /* 0x00000055130d7212 */ /* 0x000fc400078e3cff */
[----:B------:R-:W-:Y:S02]  /*37a0*/  LOP3.LUT R211, R211, 0xffffffef, RZ, 0xc0, !PT ;  /* 0xffffffefd3d37812 */ /* 0x000fe400078ec0ff */
[----:B------:R-:W-:Y:S02]  /*37b0*/  LOP3.LUT R0, R85, R84, R0, 0x1e, !PT ;  /* 0x0000005455007212 */ /* 0x000fe400078e1e00 */
[----:B------:R-:W-:Y:S02]  /*37c0*/  LOP3.LUT R89, R15, 0xfffffff8, RZ, 0xc0, !PT ;  /* 0xfffffff80f597812 */ /* 0x000fe400078ec0ff */
[----:B------:R-:W-:Y:S02]  /*37d0*/  LOP3.LUT R88, R14, 0xfffffff8, RZ, 0xc0, !PT ;  /* 0xfffffff80e587812 */ /* 0x000fe400078ec0ff */
[--C-:B------:R-:W-:Y:S02]  /*37e0*/  IADD3 R132, R21, R23, R32.reuse ;  /* 0x0000001715847210 */ /* 0x100fe40007ffe020 */
[----:B------:R-:W-:-:S02]  /*37f0*/  IADD3 R131, R13, R18, R32 ;  /* 0x000000120d837210 */ /* 0x000fc40007ffe020 */
[----:B------:R-:W-:Y:S02]  /*3800*/  @P0 LOP3.LUT R211, R211, 0x10, RZ, 0xfc, !PT ;  /* 0x00000010d3d30812 */ /* 0x000fe400078efcff */
[----:B------:R-:W-:Y:S02]  /*3810*/  LOP3.LUT R0, R0, R32, RZ, 0xfc, !PT ;  /* 0x0000002000007212 */ /* 0x000fe400078efcff */
[----:B------:R-:W-:Y:S02]  /*3820*/  SHF.R.S32.HI R127, RZ, 0x3, R15 ;  /* 0x00000003ff7f7819 */ /* 0x000fe4000001140f */
[----:B------:R-:W-:Y:S02]  /*3830*/  SHF.R.S32.HI R121, RZ, 0x1f, R89 ;  /* 0x0000001fff797819 */ /* 0x000fe40000011459 */
[----:B------:R-:W-:Y:S02]  /*3840*/  SHF.R.S32.HI R120, RZ, 0x3, R14 ;  /* 0x00000003ff787819 */ /* 0x000fe4000001140e */
[----:B--2---:R-:W-:-:S02]  /*3850*/  SHF.R.S32.HI R119, RZ, 0x1f, R88 ;  /* 0x0000001fff777819 */ /* 0x004fc40000011458 */
.L_x_2295:
[----:B------:R-:W-:Y:S01]  /*3860*/  LOP3.LUT P2, RZ, R242, 0x4, RZ, 0xc0, !PT ;  /* 0x00000004f2ff7812 */ /* 0x000fe2000784c0ff */
[----:B------:R-:W-:Y:S01]  /*3870*/  IMAD.MOV.U32 R9, RZ, RZ, 0x1 ;  /* 0x00000001ff097424 */ /* 0x000fe200078e00ff */
[----:B------:R-:W-:Y:S04]  /*3880*/  DEPBAR.LE SB0, 0x2 ;  /* 0x000080800000791a */ /* 0x000fe80000000000 */
[----:B------:R-:W-:Y:S01]  /*3890*/  ISETP.NE.AND P0, PT, R9, c[0x0][0x2b8], PT ;  /* 0x0000ae0009007a0c */ /* 0x000fe20003f05270 */
[----:B------:R-:W-:Y:S01]  /*38a0*/  IMAD.SHL.U32 R8, R26, 0x40, RZ ;  /* 0x000000401a087824 */ /* 0x000fe200078e00ff */
[----:B------:R-:W-:Y:S01]  /*38b0*/  WARPSYNC 0xffffffff ;  /* 0xffffffff00007948 */ /* 0x000fe20003800000 */
[----:B------:R-:W-:Y:S01]  /*38c0*/  IMAD.MOV.U32 R77, RZ, RZ, RZ ;  /* 0x000000ffff4d7224 */ /* 0x000fe200078e00ff */
[----:B------:R-:W-:Y:S01]  /*38d0*/  BSSY B1, `(.L_x_2271) ;  /* 0x00003ff000017945 */ /* 0x000fe20003800000 */
[----:B-1----:R-:W-:Y:S04]  /*38e0*/  IMAD.IADD R2, R149, 0x1, R8 ;  /* 0x0000000195027824 */ /* 0x002fe800078e0208 */
[----:B------:R-:W-:Y:S04]  /*38f0*/  IMAD.IADD R4, R133, 0x1, R2 ;  /* 0x0000000185047824 */ /* 0x000fe800078e0202 */
[----:B------:R-:W-:Y:S04]  /*3900*/  @P0 IMAD.HI.U32 R5, R4, c[0x0][0x2bc], RZ ;  /* 0x0000af0004050a27 */ /* 0x000fe800078e00ff */
[--C-:B------:R-:W-:Y:S01]  /*3910*/  IMAD.MOV.U32 R3, RZ, RZ, R4.reuse ;  /* 0x000000ffff037224 */ /* 0x100fe200078e0004 */
        /* <DEDUP_REMOVED lines=9> */
[----:B------:R-:W-:Y:S01]  /*39b0*/  @!P0 LEA.HI.X R7, R2, c[0x0][0x2a4], R5, 0x2, P1 ;  /* 0x0000a90002078a11 */ /* 0x000fe200008f1405 */
[----:B------:R-:W-:Y:S04]  /*39c0*/  IMAD R2, R33, 0x3000, R0 ;  /* 0x0000300021027824 */ /* 0x000fe800078e0200 */
[----:B------:R1:W5:Y:S04]  /*39d0*/  @!P0 LDG.E R77, [R6.64] ;  /* 0x0000000a064d8981 */ /* 0x000368000c1e1900 */
[----:B------:R-:W-:Y:S01]  /*39e0*/  BAR.SYNC.DEFER_BLOCKING 0x0 ;  /* 0x0000000000007b1d */ /* 0x000fe20000010000 */
[----:B------:R-:W-:Y:S02]  /*39f0*/  ISETP.LE.AND P0, PT, R9, c[0x0][0x27c], PT ;  /* 0x00009f0009007a0c */ /* 0x000fe40003f03270 */
[C---:B------:R-:W-:Y:S02]  /*3a00*/  IADD3 R5, R2.reuse, 0x20, RZ ;  /* 0x0000002002057810 */ /* 0x040fe40007ffe0ff */
[C---:B------:R-:W-:Y:S02]  /*3a10*/  @P2 IADD3 R5, R2.reuse, -0x20, RZ ;  /* 0xffffffe002052810 */ /* 0x040fe40007ffe0ff */
[----:B------:R-:W-:Y:S02]  /*3a20*/  LEA R78, R2, 0x100, 0x1 ;  /* 0x00000100024e7811 */ /* 0x000fe400078e08ff */
[----:B------:R-:W-:Y:S05]  /*3a30*/  LEA R79, R5, 0x100, 0x1 ;  /* 0x00000100054f7811 */ /* 0x000fea00078e08ff */
[----:B---3--:R-:W-:-:S05]  /*3a40*/  @!P0 BRA `(.L_x_2272) ;  /* 0x00003b5000008947 */ /* 0x008fca0003800000 */
[----:B------:R-:W-:Y:S01]  /*3a50*/  IMAD.WIDE.U32 R2, R80, c[0x0][0x1e0], RZ ;  /* 0x0000780050027a25 */ /* 0x000fe200078e00ff */
[----:B------:R-:W-:Y:S01]  /*3a60*/  SHF.R.S32.HI R82, RZ, 0x1f, R80 ;  /* 0x0000001fff527819 */ /* 0x000fe20000011450 */
[----:B------:R-:W-:Y:S01]  /*3a70*/  ULDC.U8 UR4, c[0x0][0x298] ;  /* 0x0000a60000047ab9 */ /* 0x000fe20000000000 */
[----:B-----5:R-:W-:Y:S01]  /*3a80*/  SHF.R.S32.HI R83, RZ, 0x1f, R77 ;  /* 0x0000001fff537819 */ /* 0x020fe2000001144d */
[----:B------:R-:W-:Y:S04]  /*3a90*/  IMAD.WIDE.U32 R12, R146, R26, RZ ;  /* 0x0000001a920c7225 */ /* 0x000fe800078e00ff */
[----:B------:R-:W-:Y:S04]  /*3aa0*/  IMAD R4, R82, c[0x0][0x1e0], RZ ;  /* 0x0000780052047a24 */ /* 0x000fe800078e02ff */
        /* <DEDUP_REMOVED lines=15> */
[----:B------:R-:W-:Y:S01]  /*3ba0*/  IADD3 R2, -R8, R200, RZ ;  /* 0x000000c808027210 */ /* 0x000fe20007ffe1ff */
[----:B------:R-:W-:Y:S03]  /*3bb0*/  IMAD.WIDE.U32 R8, R147, R26, RZ ;  /* 0x0000001a93087225 */ /* 0x000fe600078e00ff */
[----:B------:R-:W-:Y:S02]  /*3bc0*/  IMNMX R81, R2, 0x40, PT ;  /* 0x0000004002517817 */ /* 0x000fe40003800200 */
[----:B------:R-:W-:Y:S02]  /*3bd0*/  IADD3 R14, R9, R4, RZ ;  /* 0x00000004090e7210 */ /* 0x000fe40007ffe0ff */
        /* <DEDUP_REMOVED lines=25> */
[----:B------:R-:W-:Y:S01]  /*3d70*/  IADD3 R12, R108, 0x10, RZ ;  /* 0x000000106c0c7810 */ /* 0x000fe20007ffe0ff */
[----:B------:R-:W-:Y:S01]  /*3d80*/  CS2R R18, SRZ ;  /* 0x0000000000127805 */ /* 0x000fe2000001ff00 */
[----:B------:R-:W-:Y:S01]  /*3d90*/  CS2R R44, SRZ ;  /* 0x00000000002c7805 */ /* 0x000fe2000001ff00 */
[----:B------:R-:W-:Y:S01]  /*3da0*/  IMAD.X R5, R15, 0x1, R125, P0 ;  /* 0x000000010f057824 */ /* 0x000fe200000e067d */
[C---:B------:R-:W-:Y:S01]  /*3db0*/  LEA R8, P0, R2.reuse, c[0x0][0x270], 0x1 ;  /* 0x00009c0002087a11 */ /* 0x040fe200078008ff */
[----:B------:R-:W-:Y:S01]  /*3dc0*/  CS2R R20, SRZ ;  /* 0x0000000000147805 */ /* 0x000fe2000001ff00 */
[----:B------:R-:W-:Y:S01]  /*3dd0*/  CS2R R46, SRZ ;  /* 0x00000000002e7805 */ /* 0x000fe2000001ff00 */
[----:B------:R-:W-:Y:S01]  /*3de0*/  CS2R R22, SRZ ;  /* 0x0000000000167805 */ /* 0x000fe2000001ff00 */
[----:B------:R-:W-:Y:S01]  /*3df0*/  LEA.HI.X R9, R2, c[0x0][0x274], R4, 0x1, P0 ;  /* 0x00009d0002097a11 */ /* 0x000fe200000f0c04 */
[----:B------:R-:W-:Y:S01]  /*3e00*/  CS2R R50, SRZ ;  /* 0x0000000000327805 */ /* 0x000fe2000001ff00 */
[C---:B------:R-:W-:Y:S04]  /*3e10*/  LEA R4, P0, R3.reuse, c[0x0][0x288], 0x1 ;  /* 0x0000a20003047a11 */ /* 0x040fe800078008ff */
        /* <DEDUP_REMOVED lines=26> */
.L_x_2275:
[----:B------:R-:W-:Y:S05]  /*3fc0*/  BSYNC B0 ;  /* 0x0000000000007941 */ /* 0x000fea0003800000 */
.L_x_2274:
[----:B------:R-:W2:Y:S04]  /*3fd0*/  SHFL.IDX PT, R66, R66, RZ, 0x1c1f ;  /* 0x001c1fff42427589 */ /* 0x000ea800000e0000 */
        /* <DEDUP_REMOVED lines=20> */
[----:B---3--:R-:W-:Y:S01]  /*4120*/  PRMT R24, R4, 0x5410, R5 ;  /* 0x0000541004187816 */ /* 0x008fe20000000005 */
        /* <DEDUP_REMOVED lines=19> */
[----:B------:R-:W-:Y:S01]  /*4260*/  IMAD.MOV.U32 R36, RZ, RZ, R35 ;  /* 0x000000ffff247224 */ /* 0x000fe200078e0023 */
[----:B------:R-:W-:Y:S01]  /*4270*/  ISETP.GE.AND P0, PT, R108, c[0x0][0x27c], PT ;  /* 0x00009f006c007a0c */ /* 0x000fe20003f06270 */
[----:B------:R-:W-:Y:S11]  /*4280*/  IMAD.MOV.U32 R4, RZ, RZ, R3 ;  /* 0x000000ffff047224 */ /* 0x000ff600078e0003 */
[----:B------:R-:W-:Y:S01]  /*4290*/  @!UPT UIADD3 URZ, URZ, URZ, URZ ;  /* 0x0000003f3f3ff290 */ /* 0x000fe2000fffe03f */
[----:B------:R-:W-:Y:S02]  /*42a0*/  @!P0 SHF.R.U64 R34, R34, 0x10, R35 ;  /* 0x0000001022228819 */ /* 0x000fe40000001223 */
[----:B------:R-:W-:Y:S02]  /*42b0*/  @!P0 SHF.R.U64 R8, R2, 0x10, R3 ;  /* 0x0000001002088819 */ /* 0x000fe40000001203 */
[----:B------:R-:W-:Y:S02]  /*42c0*/  @!P0 SHF.R.U32.HI R9, RZ, 0x10, R35 ;  /* 0x00000010ff098819 */ /* 0x000fe40000011623 */
[----:B------:R-:W-:Y:S02]  /*42d0*/  @!P0 SHF.R.U32.HI R2, RZ, 0x10, R3 ;  /* 0x00000010ff028819 */ /* 0x000fe40000011603 */
[----:B------:R-:W-:Y:S02]  /*42e0*/  @!P0 PRMT R34, R30, 0x5410, R34 ;  /* 0x000054101e228816 */ /* 0x000fe40000000022 */
[----:B------:R-:W-:Y:S02]  /*42f0*/  @!P0 PRMT R5, R5, 0x5410, R8 ;  /* 0x0000541005058816 */ /* 0x000fe40000000008 */
[----:B------:R-:W-:Y:S01]  /*4300*/  @!P0 PRMT R37, R36, 0x5410, R9 ;  /* 0x0000541024258816 */ /* 0x000fe20000000009 */
[----:B------:R-:W-:Y:S01]  /*4310*/  @!P0 IMAD.U32 R8, R34, 0x10000, RZ ;  /* 0x0001000022088824 */ /* 0x000fe200078e00ff */
[----:B------:R-:W-:Y:S02]  /*4320*/  @!P0 PRMT R9, R4, 0x5410, R2 ;  /* 0x0000541004098816 */ /* 0x000fe40000000002 */
[C---:B------:R-:W-:Y:S02]  /*4330*/  @!P0 SHF.L.U32 R4, R5.reuse, 0x10, RZ ;  /* 0x0000001005048819 */ /* 0x040fe400000006ff */
        /* <DEDUP_REMOVED lines=15> */
[----:B------:R-:W-:Y:S01]  /*4430*/  @!P0 FMUL.FTZ R3, R3, R5 ;  /* 0x0000000503038220 */ /* 0x000fe20000410000 */
[----:B------:R-:W-:Y:S01]  /*4440*/  @!P0 F2FP.BF16.PACK_AB R2, R2, R61 ;  /* 0x0000003d0202823e */ /* 0x000fe200000010ff */
[----:B------:R-:W-:Y:S01]  /*4450*/  @!P0 FFMA.FTZ R59, R35, R5, -R38 ;  /* 0x00000005233b8223 */ /* 0x000fe20000010826 */
[----:B------:R-:W-:Y:S01]  /*4460*/  @!P0 LOP3.LUT R5, R15, 0xffff0000, RZ, 0xc0, !PT ;  /* 0xffff00000f058812 */ /* 0x000fe200078ec0ff */
[----:B------:R-:W-:Y:S01]  /*4470*/  @!P0 IMAD.U32 R36, R14, 0x10000, RZ ;  /* 0x000100000e248824 */ /* 0x000fe200078e00ff */
[----:B------:R-:W-:Y:S01]  /*4480*/  @!P0 LOP3.LUT R9, R9, 0xffff0000, RZ, 0xc0, !PT ;  /* 0xffff000009098812 */ /* 0x000fe200078ec0ff */
[C---:B------:R-:W-:Y:S01]  /*4490*/  @!P0 FMUL.FTZ R55, R4.reuse, R30 ;  /* 0x0000001e04378220 */ /* 0x040fe20000410000 */
        /* <DEDUP_REMOVED lines=17> */
.L_x_2278:
[----:B------:R-:W-:Y:S05]  /*45b0*/  BSYNC B0 ;  /* 0x0000000000007941 */ /* 0x000fea0003800000 */
.L_x_2277:
        /* <DEDUP_REMOVED lines=11> */
[--C-:B------:R-:W-:Y:S02]  /*4670*/  @!P0 SHF.R.U64 R2, R6, 0x10, R7.reuse ;  /* 0x0000001006028819 */ /* 0x100fe40000001207 */
[----:B------:R-:W-:Y:S02]  /*4680*/  @!P0 SHF.R.U32.HI R6, RZ, 0x10, R7 ;  /* 0x00000010ff068819 */ /* 0x000fe40000011607 */
[C---:B------:R-:W-:Y:S02]  /*4690*/  @!P0 PRMT R4, R39.reuse, 0x5410, R4 ;  /* 0x0000541027048816 */ /* 0x040fe40000000004 */
[C---:B------:R-:W-:Y:S02]  /*46a0*/  @!P0 PRMT R2, R24.reuse, 0x5432, R2 ;  /* 0x0000543218028816 */ /* 0x040fe40000000002 */
[----:B------:R-:W-:Y:S01]  /*46b0*/  @!P0 PRMT R7, R24, 0x5410, R6 ;  /* 0x0000541018078816 */ /* 0x000fe20000000006 */
[C---:B------:R-:W-:Y:S01]  /*46c0*/  @!P0 IMAD.U32 R8, R4.reuse, 0x10000, RZ ;  /* 0x0001000004088824 */ /* 0x040fe200078e00ff */
[----:B------:R-:W-:Y:S01]  /*46d0*/  @!P0 LOP3.LUT R24, R4, 0xffff0000, RZ, 0xc0, !PT ;  /* 0xffff000004188812 */ /* 0x000fe200078ec0ff */
[C---:B------:R-:W-:Y:S01]  /*46e0*/  @!P0 IMAD.U32 R5, R2.reuse, 0x10000, RZ ;  /* 0x0001000002058824 */ /* 0x040fe200078e00ff */
[----:B------:R-:W-:Y:S02]  /*46f0*/  @!P0 SHF.R.U32.HI R34, RZ, 0x10, R41 ;  /* 0x00000010ff228819 */ /* 0x000fe40000011629 */
[----:B------:R-:W-:Y:S02]  /*4700*/  @!P0 LOP3.LUT R4, R2, 0xffff0000, RZ, 0xc0, !PT ;  /* 0xffff000002048812 */ /* 0x000fe400078ec0ff */
[----:B------:R-:W-:Y:S01]  /*4710*/  @!P0 PRMT R34, R39, 0x5432, R34 ;  /* 0x0000543227228816 */ /* 0x000fe20000000022 */
[C---:B-1----:R-:W-:Y:S01]  /*4720*/  @!P0 IMAD.U32 R9, R12.reuse, 0x10000, RZ ;  /* 0x000100000c098824 */ /* 0x042fe200078e00ff */
        /* <DEDUP_REMOVED lines=9> */
[----:B------:R-:W-:Y:S01]  /*47c0*/  @!P0 LOP3.LUT R6, R15, 0xffff0000, RZ, 0xc0, !PT ;  /* 0xffff00000f068812 */ /* 0x000fe200078ec0ff */
[----:B------:R-:W-:Y:S01]  /*47d0*/  @!P0 FFMA.FTZ R40, R30, R4, -R38 ;  /* 0x000000041e288223 */ /* 0x000fe20000010826 */
[----:B------:R-:W-:Y:S01]  /*47e0*/  @!P0 LOP3.LUT R4, R14, 0xffff0000, RZ, 0xc0, !PT ;  /* 0xffff00000e048812 */ /* 0x000fe200078ec0ff */
[----:B------:R-:W-:Y:S01]  /*47f0*/  @!P0 FFMA.FTZ R41, R9, R5, -R35 ;  /* 0x0000000509298223 */ /* 0x000fe20000010823 */
[----:B------:R-:W-:Y:S01]  /*4800*/  @!P0 SHF.L.U32 R35, R15, 0x10, RZ ;  /* 0x000000100f238819 */ /* 0x000fe200000006ff */
[C---:B------:R-:W-:Y:S01]  /*4810*/  @!P0 IMAD.U32 R5, R7.reuse, 0x10000, RZ ;  /* 0x0001000007058824 */ /* 0x040fe200078e00ff */
[----:B------:R-:W-:Y:S01]  /*4820*/  @!P0 LOP3.LUT R34, R34, 0xffff0000, RZ, 0xc0, !PT ;  /* 0xffff000022228812 */ /* 0x000fe200078ec0ff */
[----:B------:R-:W-:Y:S01]  /*4830*/  @!P0 IMAD.U32 R9, R14, 0x10000, RZ ;  /* 0x000100000e098824 */ /* 0x000fe200078e00ff */
[----:B------:R-:W-:Y:S01]  /*4840*/  @!P0 LOP3.LUT R7, R7, 0xffff0000, RZ, 0xc0, !PT ;  /* 0xffff000007078812 */ /* 0x000fe200078ec0ff */
[----:B------:R-:W-:Y:S01]  /*4850*/  @!P0 FMUL.FTZ R38, R4, R8 ;  /* 0x0000000804268220 */ /* 0x000fe20000410000 */
        /* <DEDUP_REMOVED lines=17> */
.L_x_2280:
[----:B------:R-:W-:Y:S05]  /*4970*/  BSYNC B0 ;  /* 0x0000000000007941 */ /* 0x000fea0003800000 */
.L_x_2279:
        /* <DEDUP_REMOVED lines=11> */
[--C-:B------:R-:W-:Y:S02]  /*4a30*/  @!P0 SHF.R.U64 R2, R16, 0x10, R17.reuse ;  /* 0x0000001010028819 */ /* 0x100fe40000001211 */
        /* <DEDUP_REMOVED lines=47> */
.L_x_2282:
[----:B------:R-:W-:Y:S05]  /*4d30*/  BSYNC B0 ;  /* 0x0000000000007941 */ /* 0x000fea0003800000 */
.L_x_2281:
        /* <DEDUP_REMOVED lines=59> */
.L_x_2284:
[----:B------:R-:W-:Y:S05]  /*50f0*/  BSYNC B0 ;  /* 0x0000000000007941 */ /* 0x000fea0003800000 */
.L_x_2283:
[----:B------:R-:W-:Y:S01]  /*5100*/  ISETP.GE.AND P0, PT, R206, c[0x0][0x1d4], PT ;  /* 0x00007500ce007a0c */ /* 0x000fe20003f06270 */
[----:B------:R-:W-:Y:S01]  /*5110*/  @!UPT UIADD3 URZ, URZ, URZ, URZ ;  /* 0x0000003f3f3ff290 */ /* 0x000fe2000fffe03f */
[----:B------:R-:W-:Y:S11]  /*5120*/  BSSY B0, `(.L_x_2285) ;  /* 0x0000039000007945 */ /* 0x000ff60003800000 */
[----:B------:R-:W-:-:S05]  /*5130*/  @P0 BRA `(.L_x_2286) ;  /* 0x0000037000000947 */ /* 0x000fca0003800000 */
[----:B-1--4-:R-:W-:Y:S01]  /*5140*/  LEA R24, P0, R206, R60, 0x1 ;  /* 0x0000003cce187211 */ /* 0x012fe200078008ff */
[----:B------:R-:W1:Y:S01]  /*5150*/  LDS.128 R12, [R78+0x10000] ;  /* 0x010000004e0c7984 */ /* 0x000e620000000c00 */
[----:B------:R-:W-:Y:S02]  /*5160*/  IADD3 R2, R108, 0x40, RZ ;  /* 0x000000406c027810 */ /* 0x000fe40007ffe0ff */
[----:B--2---:R-:W-:Y:S02]  /*5170*/  LEA.HI.X R25, R206, R66, R236, 0x1, P0 ;  /* 0x00000042ce197211 */ /* 0x004fe400000f0cec */
[----:B------:R-:W-:Y:S11]  /*5180*/  ISETP.GE.AND P0, PT, R2, c[0x0][0x27c], PT ;  /* 0x00009f0002007a0c */ /* 0x000ff60003f06270 */
[----:B------:R-:W-:Y:S02]  /*5190*/  @!UPT UIADD3 URZ, URZ, URZ, URZ ;  /* 0x0000003f3f3ff290 */ /* 0x000fe4000fffe03f */
[----:B------:R-:W-:Y:S02]  /*51a0*/  @!P0 SHF.R.U64 R16, R46, 0x10, R47 ;  /* 0x000000102e108819 */ /* 0x000fe4000000122f */
[--C-:B------:R-:W-:Y:S02]  /*51b0*/  @!P0 SHF.R.U64 R2, R20, 0x10, R21.reuse ;  /* 0x0000001014028819 */ /* 0x100fe40000001215 */
[C---:B------:R-:W-:Y:S02]  /*51c0*/  @!P0 PRMT R16, R53.reuse, 0x5410, R16 ;  /* 0x0000541035108816 */ /* 0x040fe40000000010 */
        /* <DEDUP_REMOVED lines=46> */
.L_x_2286:
[----:B------:R-:W-:Y:S05]  /*54b0*/  BSYNC B0 ;  /* 0x0000000000007941 */ /* 0x000fea0003800000 */
.L_x_2285:
        /* <DEDUP_REMOVED lines=59> */
.L_x_2273:
        /* <DEDUP_REMOVED lines=47> */
.L_x_2288:
[----:B------:R-:W-:Y:S05]  /*5b60*/  BSYNC B0 ;  /* 0x0000000000007941 */ /* 0x000fea0003800000 */
.L_x_2287:
        /* <DEDUP_REMOVED lines=40> */
[----:B------:R-:W-:Y:S04]  /*5df0*/  SHF.R.S32.HI R3, RZ, 0x1f, R2 ;  /* 0x0000001fff037819 */ /* 0x000fe80000011402 */
[----:B------:R-:W-:Y:S03]  /*5e00*/  LEA.HI R2, R3, R2, RZ, 0x4 ;  /* 0x0000000203027211 */ /* 0x000fe600078f20ff */
[----:B------:R-:W-:Y:S01]  /*5e10*/  @!P0 SHF.R.U64 R41, R36, 0x10, R37 ;  /* 0x0000001024298819 */ /* 0x000fe20000001225 */
[----:B------:R-:W-:Y:S01]  /*5e20*/  IMAD.MOV.U32 R36, RZ, RZ, R39 ;  /* 0x000000ffff247224 */ /* 0x000fe200078e0027 */
[----:B------:R-:W-:Y:S02]  /*5e30*/  LEA.HI.SX32 R2, R2, R120, 0x1c ;  /* 0x0000007802027211 */ /* 0x000fe400078fe2ff */
[----:B------:R-:W-:Y:S02]  /*5e40*/  @!P0 SHF.R.U32.HI R37, RZ, 0x10, R37 ;  /* 0x00000010ff258819 */ /* 0x000fe40000011625 */
[----:B------:R-:W-:Y:S01]  /*5e50*/  SHF.R.S32.HI R3, RZ, 0x1f, R2 ;  /* 0x0000001fff037819 */ /* 0x000fe20000011402 */
[----:B------:R-:W-:Y:S01]  /*5e60*/  IMAD.SHL.U32 R68, R2, 0x8, RZ ;  /* 0x0000000802447824 */ /* 0x000fe200078e00ff */
[----:B--2---:R-:W-:Y:S02]  /*5e70*/  @!P0 SHF.R.U64 R24, R4, 0x10, R5 ;  /* 0x0000001004188819 */ /* 0x004fe40000001205 */
[----:B------:R-:W-:Y:S02]  /*5e80*/  LEA.HI R2, R3, R2, RZ, 0x3 ;  /* 0x0000000203027211 */ /* 0x000fe400078f18ff */
[--C-:B------:R-:W-:Y:S02]  /*5e90*/  @!P0 SHF.R.U64 R35, R38, 0x10, R39.reuse ;  /* 0x0000001026238819 */ /* 0x100fe40000001227 */
[----:B------:R-:W-:Y:S01]  /*5ea0*/  @!P0 SHF.R.U32.HI R25, RZ, 0x10, R39 ;  /* 0x00000010ff198819 */ /* 0x000fe20000011627 */
        /* <DEDUP_REMOVED lines=8> */
[----:B------:R-:W-:Y:S02]  /*5f30*/  @!P0 PRMT R37, R42, 0x5410, R37 ;  /* 0x000054102a258816 */ /* 0x000fe40000000025 */
[----:B------:R-:W-:Y:S01]  /*5f40*/  @!P0 PRMT R42, R34, 0x5410, R35 ;  /* 0x00005410222a8816 */ /* 0x000fe20000000023 */
[----:B------:R-:W-:Y:S01]  /*5f50*/  IMAD.IADD R2, R65, 0x1, R2 ;  /* 0x0000000141027824 */ /* 0x000fe200078e0202 */
[----:B------:R-:W-:Y:S01]  /*5f60*/  @!P0 PRMT R46, R36, 0x5410, R25 ;  /* 0x00005410242e8816 */ /* 0x000fe20000000019 */
[----:B------:R-:W-:Y:S01]  /*5f70*/  IMAD.SHL.U32 R3, R3, 0x2, RZ ;  /* 0x0000000203037824 */ /* 0x000fe200078e00ff */
[----:B------:R-:W-:Y:S02]  /*5f80*/  @!P0 LOP3.LUT R34, R40, 0xffff0000, RZ, 0xc0, !PT ;  /* 0xffff000028228812 */ /* 0x000fe400078ec0ff */
[----:B------:R-:W-:Y:S02]  /*5f90*/  SHF.L.U32 R2, R2, 0x1, RZ ;  /* 0x0000000102027819 */ /* 0x000fe400000006ff */
[----:B------:R1:W2:Y:S01]  /*5fa0*/  LDS.128 R52, [R3+0xc100] ;  /* 0x00c1000003347984 */ /* 0x0002a20000000c00 */
[----:B------:R-:W-:Y:S02]  /*5fb0*/  @!P0 PRMT R8, R8, 0x5410, R5 ;  /* 0x0000541008088816 */ /* 0x000fe40000000005 */
[----:B------:R-:W-:Y:S02]  /*5fc0*/  @!P0 LOP3.LUT R38, R37, 0xffff0000, RZ, 0xc0, !PT ;  /* 0xffff000025268812 */ /* 0x000fe400078ec0ff */
[----:B------:R-:W-:Y:S02]  /*5fd0*/  MOV R4, R6 ;  /* 0x0000000600047202 */ /* 0x000fe40000000f00 */
[--C-:B------:R-:W-:Y:S01]  /*5fe0*/  @!P0 SHF.R.U64 R6, R6, 0x10, R7.reuse ;  /* 0x0000001006068819 */ /* 0x100fe20000001207 */
[----:B------:R5:W4:Y:S01]  /*5ff0*/  LDS.128 R12, [R2+0xc100] ;  /* 0x00c10000020c7984 */ /* 0x000b220000000c00 */
[--C-:B-1----:R-:W-:Y:S01]  /*6000*/  IMAD.MOV.U32 R3, RZ, RZ, R7.reuse ;  /* 0x000000ffff037224 */ /* 0x102fe200078e0007 */
[----:B-----5:R-:W-:Y:S02]  /*6010*/  @!P0 SHF.R.U32.HI R2, RZ, 0x10, R7 ;  /* 0x00000010ff028819 */ /* 0x020fe40000011607 */
[----:B------:R-:W-:Y:S02]  /*6020*/  @!P0 PRMT R7, R9, 0x5410, R24 ;  /* 0x0000541009078816 */ /* 0x000fe40000000018 */
[----:B------:R-:W-:Y:S02]  /*6030*/  @!P0 PRMT R25, R3, 0x5410, R2 ;  /* 0x0000541003198816 */ /* 0x000fe40000000002 */
[----:B------:R-:W-:Y:S01]  /*6040*/  @!P0 PRMT R9, R4, 0x5410, R6 ;  /* 0x0000541004098816 */ /* 0x000fe20000000006 */
[----:B------:R-:W-:Y:S01]  /*6050*/  @!P0 IMAD.U32 R6, R40, 0x10000, RZ ;  /* 0x0001000028068824 */ /* 0x000fe200078e00ff */
[C---:B------:R-:W-:Y:S01]  /*6060*/  @!P0 SHF.L.U32 R4, R7.reuse, 0x10, RZ ;  /* 0x0000001007048819 */ /* 0x040fe200000006ff */
[----:B------:R-:W-:Y:S01]  /*6070*/  @!P0 IMAD.U32 R40, R42, 0x10000, RZ ;  /* 0x000100002a288824 */ /* 0x000fe200078e00ff */
[----:B------:R-:W-:Y:S01]  /*6080*/  @!P0 LOP3.LUT R5, R7, 0xffff0000, RZ, 0xc0, !PT ;  /* 0xffff000007058812 */ /* 0x000fe200078ec0ff */
[C---:B--2---:R-:W-:Y:S01]  /*6090*/  @!P0 IMAD.U32 R7, R52.reuse, 0x10000, RZ ;  /* 0x0001000034078824 */ /* 0x044fe200078e00ff */
[----:B------:R-:W-:Y:S01]  /*60a0*/  @!P0 LOP3.LUT R35, R52, 0xffff0000, RZ, 0xc0, !PT ;  /* 0xffff000034238812 */ /* 0x000fe200078ec0ff */
[----:B------:R-:W-:Y:S01]  /*60b0*/  @!P0 IMAD.U32 R41, R54, 0x10000, RZ ;  /* 0x0001000036298824 */ /* 0x000fe200078e00ff */
[----:B------:R-:W-:Y:S01]  /*60c0*/  @!P0 LOP3.LUT R39, R53, 0xffff0000, RZ, 0xc0, !PT ;  /* 0xffff000035278812 */ /* 0x000fe200078ec0ff */
[C---:B------:R-:W-:Y:S01]  /*60d0*/  @!P0 IMAD.U32 R45, R55.reuse, 0x10000, RZ ;  /* 0x00010000372d8824 */ /* 0x040fe200078e00ff */
[----:B------:R-:W-:Y:S01]  /*60e0*/  @!P0 LOP3.LUT R42, R42, 0xffff0000, RZ, 0xc0, !PT ;  /* 0xffff00002a2a8812 */ /* 0x000fe200078ec0ff */
[C---:B----4-:R-:W-:Y:S01]  /*60f0*/  @!P0 IMAD.U32 R2, R12.reuse, 0x10000, RZ ;  /* 0x000100000c028824 */ /* 0x050fe200078e00ff */
[----:B------:R-:W-:Y:S02]  /*6100*/  @!P0 LOP3.LUT R3, R12, 0xffff0000, RZ, 0xc0, !PT ;  /* 0xffff00000c038812 */ /* 0x000fe400078ec0ff */
[----:B------:R-:W-:Y:S01]  /*6110*/  @!P0 LOP3.LUT R43, R54, 0xffff0000, RZ, 0xc0, !PT ;  /* 0xffff0000362b8812 */ /* 0x000fe200078ec0ff */
[C---:B------:R-:W-:Y:S01]  /*6120*/  @!P0 FMUL.FTZ R24, R2.reuse, R6 ;  /* 0x0000000602188220 */ /* 0x040fe20000410000 */
[----:B------:R-:W-:Y:S01]  /*6130*/  @!P0 LOP3.LUT R47, R55, 0xffff0000, RZ, 0xc0, !PT ;  /* 0xffff0000372f8812 */ /* 0x000fe200078ec0ff */
[C---:B------:R-:W-:Y:S02]  /*6140*/  @!P0 FMUL.FTZ R36, R3.reuse, R34 ;  /* 0x0000002203248220 */ /* 0x040fe40000410000 */
[-C--:B------:R-:W-:Y:S02]  /*6150*/  @!P0 FMUL.FTZ R2, R2, R4.reuse ;  /* 0x0000000402028220 */ /* 0x080fe40000410000 */
[-C--:B------:R-:W-:Y:S02]  /*6160*/  @!P0 FMUL.FTZ R3, R3, R5.reuse ;  /* 0x0000000503038220 */ /* 0x080fe40000410000 */
[----:B------:R-:W-:Y:S01]  /*6170*/  @!P0 FFMA.FTZ R75, R35, R5, -R36 ;  /* 0x00000005234b8223 */ /* 0x000fe20000010824 */
[----:B------:R-:W-:Y:S01]  /*6180*/  @!P0 LOP3.LUT R5, R13, 0xffff0000, RZ, 0xc0, !PT ;  /* 0xffff00000d058812 */ /* 0x000fe200078ec0ff */
[----:B------:R-:W-:Y:S02]  /*6190*/  @!P0 FFMA.FTZ R76, R7, R4, -R24 ;  /* 0x00000004074c8223 */ /* 0x000fe40000010818 */
[----:B------:R-:W-:Y:S02]  /*61a0*/  @!P0 IMAD.U32 R36, R37, 0x10000, RZ ;  /* 0x0001000025248824 */ /* 0x000fe400078e00ff */
[----:B------:R-:W-:Y:S02]  /*61b0*/  @!P0 IMAD.U32 R4, R13, 0x10000, RZ ;  /* 0x000100000d048824 */ /* 0x000fe400078e00ff */
[----:B------:R-:W-:Y:S01]  /*61c0*/  @!P0 FFMA.FTZ R2, R6, R7, R2 ;  /* 0x0000000706028223 */ /* 0x000fe20000010002 */
[C---:B------:R-:W-:Y:S01]  /*61d0*/  @!P0 SHF.L.U32 R6, R8.reuse, 0x10, RZ ;  /* 0x0000001008068819 */ /* 0x040fe200000006ff */
[----:B------:R-:W-:Y:S01]  /*61e0*/  @!P0 IMAD.U32 R37, R53, 0x10000, RZ ;  /* 0x0001000035258824 */ /* 0x000fe200078e00ff */
[----:B------:R-:W-:Y:S01]  /*61f0*/  @!P0 LOP3.LUT R7, R8, 0xffff0000, RZ, 0xc0, !PT ;  /* 0xffff000008078812 */ /* 0x000fe200078ec0ff */
[C---:B------:R-:W-:Y:S02]  /*6200*/  @!P0 FMUL.FTZ R8, R4.reuse, R36 ;  /* 0x0000002404088220 */ /* 0x040fe40000410000 */
[----:B------:R-:W-:Y:S02]  /*6210*/  @!P0 FMUL.FTZ R24, R5, R38 ;  /* 0x0000002605188220 */ /* 0x000fe40000410000 */
[-C--:B------:R-:W-:Y:S02]  /*6220*/  @!P0 FMUL.FTZ R4, R4, R6.reuse ;  /* 0x0000000604048220 */ /* 0x080fe40000410000 */
[----:B------:R-:W-:Y:S01]  /*6230*/  @!P0 FFMA.FTZ R74, R37, R6, -R8 ;  /* 0x00000006254a8223 */ /* 0x000fe20000010808 */
[----:B------:R-:W-:Y:S01]  /*6240*/  @!P0 SHF.L.U32 R8, R9, 0x10, RZ ;  /* 0x0000001009088819 */ /* 0x000fe200000006ff */
[-C--:B------:R-:W-:Y:S01]  /*6250*/  @!P0 FMUL.FTZ R5, R5, R7.reuse ;  /* 0x0000000705058220 */ /* 0x080fe20000410000 */
[----:B------:R-:W-:Y:S01]  /*6260*/  @!P0 LOP3.LUT R9, R9, 0xffff0000, RZ, 0xc0, !PT ;  /* 0xffff000009098812 */ /* 0x000fe200078ec0ff */
[----:B------:R-:W-:Y:S01]  /*6270*/  @!P0 FFMA.FTZ R73, R39, R7, -R24 ;  /* 0x0000000727498223 */ /* 0x000fe20000010818 */
[C---:B------:R-:W-:Y:S01]  /*6280*/  @!P0 LOP3.LUT R7, R14.reuse, 0xffff0000, RZ, 0xc0, !PT ;  /* 0xffff00000e078812 */ /* 0x040fe200078ec0ff */
[----:B------:R-:W-:Y:S02]  /*6290*/  @!P0 IMAD.U32 R6, R14, 0x10000, RZ ;  /* 0x000100000e068824 */ /* 0x000fe400078e00ff */
[----:B------:R-:W-:Y:S01]  /*62a0*/  @!P0 FFMA.FTZ R3, R34, R35, R3 ;  /* 0x0000002322038223 */ /* 0x000fe20000010003 */
[----:B------:R-:W-:Y:S01]  /*62b0*/  @!P0 F2FP.BF16.PACK_AB R34, R75, R76 ;  /* 0x0000004c4b22823e */ /* 0x000fe200000010ff */
[C---:B------:R-:W-:Y:S01]  /*62c0*/  @!P0 FMUL.FTZ R24, R6.reuse, R40 ;  /* 0x0000002806188220 */ /* 0x040fe20000410000 */
[----:B------:R-:W-:Y:S01]  /*62d0*/  @!P0 F2FP.BF16.PACK_AB R35, R73, R74 ;  /* 0x0000004a4923823e */ /* 0x000fe200000010ff */
[----:B------:R-:W-:Y:S01]  /*62e0*/  @!P0 FMUL.FTZ R44, R7, R42 ;  /* 0x0000002a072c8220 */ /* 0x000fe20000410000 */
[----:B------:R-:W-:Y:S01]  /*62f0*/  @!P0 F2FP.BF16.PACK_AB R2, R3, R2 ;  /* 0x000000020302823e */ /* 0x000fe200000010ff */
[-C--:B------:R-:W-:Y:S01]  /*6300*/  @!P0 FFMA.FTZ R72, R41, R8.reuse, -R24 ;  /* 0x0000000829488223 */ /* 0x080fe20000010818 */
[C---:B------:R-:W-:Y:S01]  /*6310*/  @!P0 SHF.L.U32 R24, R25.reuse, 0x10, RZ ;  /* 0x0000001019188819 */ /* 0x040fe200000006ff */
[----:B------:R-:W-:Y:S01]  /*6320*/  @!P0 FMUL.FTZ R6, R6, R8 ;  /* 0x0000000806068220 */ /* 0x000fe20000410000 */
[----:B------:R-:W-:Y:S01]  /*6330*/  @!P0 LOP3.LUT R25, R25, 0xffff0000, RZ, 0xc0, !PT ;  /* 0xffff000019198812 */ /* 0x000fe200078ec0ff */
[----:B------:R-:W-:Y:S02]  /*6340*/  @!P0 FFMA.FTZ R71, R43, R9, -R44 ;  /* 0x000000092b478223 */ /* 0x000fe4000001082c */
[C---:B------:R-:W-:Y:S01]  /*6350*/  @!P0 IMAD.U32 R44, R46.reuse, 0x10000, RZ ;  /* 0x000100002e2c8824 */ /* 0x040fe200078e00ff */
[----:B------:R-:W-:Y:S01]  /*6360*/  @!P0 LOP3.LUT R46, R46, 0xffff0000, RZ, 0xc0, !PT ;  /* 0xffff00002e2e8812 */ /* 0x000fe200078ec0ff */
[----:B------:R-:W-:Y:S02]  /*6370*/  @!P0 IMAD.U32 R8, R15, 0x10000, RZ ;  /* 0x000100000f088824 */ /* 0x000fe400078e00ff */
[----:B------:R-:W-:Y:S02]  /*6380*/  @!P0 FFMA.FTZ R4, R36, R37, R4 ;  /* 0x0000002524048223 */ /* 0x000fe40000010004 */
[----:B------:R-:W-:Y:S01]  /*6390*/  @!P0 FMUL.FTZ R7, R7, R9 ;  /* 0x0000000907078220 */ /* 0x000fe20000410000 */
[----:B------:R-:W-:Y:S01]  /*63a0*/  @!P0 LOP3.LUT R9, R15, 0xffff0000, RZ, 0xc0, !PT ;  /* 0xffff00000f098812 */ /* 0x000fe200078ec0ff */
[----:B------:R-:W-:Y:S02]  /*63b0*/  @!P0 FFMA.FTZ R5, R38, R39, R5 ;  /* 0x0000002726058223 */ /* 0x000fe40000010005 */
[C---:B------:R-:W-:Y:S02]  /*63c0*/  @!P0 FMUL.FTZ R69, R8.reuse, R44 ;  /* 0x0000002c08458220 */ /* 0x040fe40000410000 */
[----:B------:R-:W-:Y:S01]  /*63d0*/  @!P0 FMUL.FTZ R8, R8, R24 ;  /* 0x0000001808088220 */ /* 0x000fe20000410000 */
[----:B------:R-:W-:Y:S01]  /*63e0*/  @!P0 F2FP.BF16.PACK_AB R4, R5, R4 ;  /* 0x000000040504823e */ /* 0x000fe200000010ff */
[----:B------:R-:W-:Y:S02]  /*63f0*/  @!P0 FFMA.FTZ R6, R40, R41, R6 ;  /* 0x0000002928068223 */ /* 0x000fe40000010006 */
        /* <DEDUP_REMOVED lines=9> */
[----:B------:R-:W-:Y:S01]  /*6490*/  @!P0 MOV R14, R6 ;  /* 0x00000006000e8202 */ /* 0x000fe20000000f00 */
        /* <DEDUP_REMOVED lines=9> */
[C---:B------:R-:W-:Y:S04]  /*6530*/  LEA R2, P0, R88.reuse, R66, 0x1 ;  /* 0x0000004258027211 */ /* 0x040fe800078008ff */
[----:B---3--:R-:W-:Y:S02]  /*6540*/  LEA.HI.X R3, R88, R67, R119, 0x1, P0 ;  /* 0x0000004358037211 */ /* 0x008fe400000f0c77 */
[C---:B------:R-:W-:Y:S03]  /*6550*/  ISETP.GE.AND P0, PT, R68.reuse, c[0x0][0x1d4], PT ;  /* 0x0000750044007a0c */ /* 0x040fe60003f06270 */
[----:B------:R1:W-:Y:S10]  /*6560*/  ST.E.128 [R2.64], R52 ;  /* 0x0000003402007985 */ /* 0x0003f4000c101d0a */
[----:B------:R-:W-:Y:S05]  /*6570*/  @!P0 IMAD.WIDE R4, R68, 0x2, R66 ;  /* 0x0000000244048825 */ /* 0x000fea00078e0242 */
[----:B------:R1:W-:Y:S02]  /*6580*/  @!P0 ST.E.128 [R4.64], R12 ;  /* 0x0000000c04008985 */ /* 0x0003e4000c101d0a */
.L_x_2290:
[----:B------:R-:W-:Y:S05]  /*6590*/  BSYNC B0 ;  /* 0x0000000000007941 */ /* 0x000fea0003800000 */
.L_x_2289:
        /* <DEDUP_REMOVED lines=16> */
[----:B------:R-:W-:Y:S02]  /*66a0*/  @!P0 SHF.R.U32.HI R4, RZ, 0x10, R19 ;  /* 0x00000010ff048819 */ /* 0x000fe40000011613 */
[----:B------:R-:W-:Y:S01]  /*66b0*/  @!P0 PRMT R7, R27, 0x5432, R7 ;  /* 0x000054321b078816 */ /* 0x000fe20000000007 */
[----:B------:R-:W-:Y:S01]  /*66c0*/  IMAD.SHL.U32 R2, R2, 0x200, RZ ;  /* 0x0000020002027824 */ /* 0x000fe200078e00ff */
[----:B------:R-:W-:Y:S02]  /*66d0*/  LOP3.LUT R3, R84, 0x38, R52, 0xf8, !PT ;  /* 0x0000003854037812 */ /* 0x000fe400078ef834 */
[----:B------:R-:W-:Y:S01]  /*66e0*/  @!P0 PRMT R8, R28, 0x5410, R4 ;  /* 0x000054101c088816 */ /* 0x000fe20000000004 */
[----:B------:R-:W-:Y:S01]  /*66f0*/  @!P0 IMAD.U32 R4, R7, 0x10000, RZ ;  /* 0x0001000007048824 */ /* 0x000fe200078e00ff */
[----:B------:R-:W-:Y:S02]  /*6700*/  LOP3.LUT R3, R3, R85, RZ, 0x3c, !PT ;  /* 0x0000005503037212 */ /* 0x000fe400078e3cff */
[----:B------:R-:W-:Y:S02]  /*6710*/  LOP3.LUT R2, R2, 0x7ffff000, RZ, 0xc0, !PT ;  /* 0x7ffff00002027812 */ /* 0x000fe400078ec0ff */
[----:B------:R-:W-:Y:S02]  /*6720*/  @!P0 SHF.R.U32.HI R34, RZ, 0x10, R59 ;  /* 0x00000010ff228819 */ /* 0x000fe4000001163b */
[----:B------:R-:W-:Y:S01]  /*6730*/  IADD3 R2, R3, R2, R32 ;  /* 0x0000000203027210 */ /* 0x000fe20007ffe020 */
[----:B------:R-:W-:Y:S01]  /*6740*/  IMAD.IADD R3, R132, 0x1, R65 ;  /* 0x0000000184037824 */ /* 0x000fe200078e0241 */
[----:B------:R-:W-:Y:S02]  /*6750*/  @!P0 LOP3.LUT R7, R7, 0xffff0000, RZ, 0xc0, !PT ;  /* 0xffff000007078812 */ /* 0x000fe400078ec0ff */
[----:B------:R-:W-:Y:S01]  /*6760*/  @!P0 PRMT R34, R50, 0x5410, R34 ;  /* 0x0000541032228816 */ /* 0x000fe20000000022 */
[----:B------:R-:W-:Y:S01]  /*6770*/  IMAD.IADD R2, R65, 0x1, R2 ;  /* 0x0000000141027824 */ /* 0x000fe200078e0202 */
[----:B------:R-:W-:Y:S01]  /*6780*/  @!P0 SHF.R.U64 R35, R58, 0x10, R59 ;  /* 0x000000103a238819 */ /* 0x000fe2000000123b */
[----:B------:R-:W-:Y:S01]  /*6790*/  IMAD.SHL.U32 R3, R3, 0x2, RZ ;  /* 0x0000000203037824 */ /* 0x000fe200078e00ff */
[----:B------:R-:W-:Y:S01]  /*67a0*/  @!P0 LOP3.LUT R40, R34, 0xffff0000, RZ, 0xc0, !PT ;  /* 0xffff000022288812 */ /* 0x000fe200078ec0ff */
[----:B------:R-:W-:Y:S01]  /*67b0*/  IMAD.SHL.U32 R2, R2, 0x2, RZ ;  /* 0x0000000202027824 */ /* 0x000fe200078e00ff */
[----:B------:R-:W-:Y:S01]  /*67c0*/  @!P0 PRMT R35, R50, 0x5432, R35 ;  /* 0x0000543232238816 */ /* 0x000fe20000000023 */
[----:B------:R-:W-:Y:S01]  /*67d0*/  @!P0 IMAD.U32 R38, R34, 0x10000, RZ ;  /* 0x0001000022268824 */ /* 0x000fe200078e00ff */
[----:B------:R1:W5:Y:S08]  /*67e0*/  LDS.128 R44, [R3+0xc100] ;  /* 0x00c10000032c7984 */ /* 0x0003700000000c00 */
[----:B------:R2:W4:Y:S01]  /*67f0*/  LDS.128 R12, [R2+0xc100] ;  /* 0x00c10000020c7984 */ /* 0x0005220000000c00 */
[----:B-1----:R-:W-:Y:S02]  /*6800*/  @!P0 SHF.R.U32.HI R3, RZ, 0x10, R17 ;  /* 0x00000010ff038819 */ /* 0x002fe40000011611 */
[----:B--2---:R-:W-:Y:S02]  /*6810*/  @!P0 SHF.R.U64 R2, R18, 0x10, R19 ;  /* 0x0000001012028819 */ /* 0x004fe40000001213 */
[C---:B------:R-:W-:Y:S02]  /*6820*/  @!P0 PRMT R19, R49.reuse, 0x5410, R5 ;  /* 0x0000541031138816 */ /* 0x040fe40000000005 */
[----:B------:R-:W-:Y:S02]  /*6830*/  @!P0 PRMT R18, R49, 0x5432, R6 ;  /* 0x0000543231128816 */ /* 0x000fe40000000006 */
[----:B------:R-:W-:Y:S02]  /*6840*/  @!P0 PRMT R5, R27, 0x5410, R3 ;  /* 0x000054101b058816 */ /* 0x000fe40000000003 */
[----:B------:R-:W-:Y:S01]  /*6850*/  @!P0 SHF.L.U32 R9, R19, 0x10, RZ ;  /* 0x0000001013098819 */ /* 0x000fe200000006ff */
[----:B------:R-:W-:Y:S01]  /*6860*/  @!P0 IMAD.U32 R24, R18, 0x10000, RZ ;  /* 0x0001000012188824 */ /* 0x000fe200078e00ff */
[----:B------:R-:W-:Y:S01]  /*6870*/  @!P0 PRMT R16, R28, 0x5432, R2 ;  /* 0x000054321c108816 */ /* 0x000fe20000000002 */
[----:B------:R-:W-:Y:S02]  /*6880*/  @!P0 IMAD.U32 R6, R5, 0x10000, RZ ;  /* 0x0001000005068824 */ /* 0x000fe400078e00ff */
[----:B-----5:R-:W-:Y:S01]  /*6890*/  @!P0 IMAD.U32 R17, R44, 0x10000, RZ ;  /* 0x000100002c118824 */ /* 0x020fe200078e00ff */
[----:B------:R-:W-:Y:S01]  /*68a0*/  @!P0 LOP3.LUT R41, R47, 0xffff0000, RZ, 0xc0, !PT ;  /* 0xffff00002f298812 */ /* 0x000fe200078ec0ff */
[----:B------:R-:W-:Y:S01]  /*68b0*/  @!P0 IMAD.U32 R25, R45, 0x10000, RZ ;  /* 0x000100002d198824 */ /* 0x000fe200078e00ff */
[----:B------:R-:W-:Y:S01]  /*68c0*/  @!P0 LOP3.LUT R37, R46, 0xffff0000, RZ, 0xc0, !PT ;  /* 0xffff00002e258812 */ /* 0x000fe200078ec0ff */
[----:B----4-:R-:W-:Y:S01]  /*68d0*/  @!P0 IMAD.U32 R2, R12, 0x10000, RZ ;  /* 0x000100000c028824 */ /* 0x010fe200078e00ff */
[----:B------:R-:W-:Y:S01]  /*68e0*/  @!P0 SHF.L.U32 R3, R13, 0x10, RZ ;  /* 0x000000100d038819 */ /* 0x000fe200000006ff */
[----:B------:R-:W-:Y:S02]  /*68f0*/  @!P0 IMAD.U32 R39, R47, 0x10000, RZ ;  /* 0x000100002f278824 */ /* 0x000fe400078e00ff */
[C---:B------:R-:W-:Y:S02]  /*6900*/  @!P0 FMUL.FTZ R27, R2.reuse, R9 ;  /* 0x00000009021b8220 */ /* 0x040fe40000410000 */
[----:B------:R-:W-:Y:S02]  /*6910*/  @!P0 FMUL.FTZ R28, R3, R24 ;  /* 0x00000018031c8220 */ /* 0x000fe40000410000 */
[-C--:B------:R-:W-:Y:S02]  /*6920*/  @!P0 FMUL.FTZ R2, R2, R4.reuse ;  /* 0x0000000402028220 */ /* 0x080fe40000410000 */
[----:B------:R-:W-:Y:S01]  /*6930*/  @!P0 FFMA.FTZ R56, R17, R4, -R27 ;  /* 0x0000000411388223 */ /* 0x000fe2000001081b */
[----:B------:R-:W-:Y:S01]  /*6940*/  @!P0 LOP3.LUT R27, R18, 0xffff0000, RZ, 0xc0, !PT ;  /* 0xffff0000121b8812 */ /* 0x000fe200078ec0ff */
[-C--:B------:R-:W-:Y:S01]  /*6950*/  @!P0 FMUL.FTZ R4, R3, R6.reuse ;  /* 0x0000000603048220 */ /* 0x080fe20000410000 */
[----:B------:R-:W-:Y:S01]  /*6960*/  @!P0 LOP3.LUT R18, R19, 0xffff0000, RZ, 0xc0, !PT ;  /* 0xffff000013128812 */ /* 0x000fe200078ec0ff */
[----:B------:R-:W-:Y:S01]  /*6970*/  @!P0 FFMA.FTZ R55, R25, R6, -R28 ;  /* 0x0000000619378223 */ /* 0x000fe2000001081c */
[----:B------:R-:W-:Y:S01]  /*6980*/  @!P0 LOP3.LUT R6, R12, 0xffff0000, RZ, 0xc0, !PT ;  /* 0xffff00000c068812 */ /* 0x000fe200078ec0ff */
[----:B------:R-:W-:Y:S01]  /*6990*/  @!P0 FFMA.FTZ R2, R9, R17, R2 ;  /* 0x0000001109028223 */ /* 0x000fe20000010002 */
[----:B------:R-:W-:Y:S02]  /*69a0*/  @!P0 LOP3.LUT R3, R13, 0xffff0000, RZ, 0xc0, !PT ;  /* 0xffff00000d038812 */ /* 0x000fe400078ec0ff */
[----:B------:R-:W-:Y:S01]  /*69b0*/  @!P0 LOP3.LUT R9, R5, 0xffff0000, RZ, 0xc0, !PT ;  /* 0xffff000005098812 */ /* 0x000fe200078ec0ff */
[----:B------:R-:W-:Y:S01]  /*69c0*/  @!P0 FMUL.FTZ R36, R6, R18 ;  /* 0x0000001206248220 */ /* 0x000fe20000410000 */
[----:B------:R-:W-:Y:S01]  /*69d0*/  @!P0 LOP3.LUT R19, R44, 0xffff0000, RZ, 0xc0, !PT ;  /* 0xffff00002c138812 */ /* 0x000fe200078ec0ff */
[----:B------:R-:W-:Y:S01]  /*69e0*/  @!P0 FMUL.FTZ R17, R3, R27 ;  /* 0x0000001b03118220 */ /* 0x000fe20000410000 */
[----:B------:R-:W-:Y:S01]  /*69f0*/  @!P0 LOP3.LUT R28, R45, 0xffff0000, RZ, 0xc0, !PT ;  /* 0xffff00002d1c8812 */ /* 0x000fe200078ec0ff */
[----:B------:R-:W-:Y:S02]  /*6a00*/  @!P0 FMUL.FTZ R5, R3, R9 ;  /* 0x0000000903058220 */ /* 0x000fe40000410000 */
[-C--:B------:R-:W-:Y:S02]  /*6a10*/  @!P0 FMUL.FTZ R3, R6, R7.reuse ;  /* 0x0000000706038220 */ /* 0x080fe40000410000 */
[----:B------:R-:W-:Y:S01]  /*6a20*/  @!P0 FFMA.FTZ R53, R19, R7, -R36 ;  /* 0x0000000713358223 */ /* 0x000fe20000010824 */
[C---:B------:R-:W-:Y:S01]  /*6a30*/  @!P0 LOP3.LUT R7, R15.reuse, 0xffff0000, RZ, 0xc0, !PT ;  /* 0xffff00000f078812 */ /* 0x040fe200078ec0ff */
[----:B------:R-:W-:Y:S02]  /*6a40*/  @!P0 IMAD.U32 R6, R15, 0x10000, RZ ;  /* 0x000100000f068824 */ /* 0x000fe400078e00ff */
[----:B------:R-:W-:Y:S01]  /*6a50*/  @!P0 FFMA.FTZ R54, R28, R9, -R17 ;  /* 0x000000091c368223 */ /* 0x000fe20000010811 */
[----:B------:R-:W-:Y:S01]  /*6a60*/  @!P0 SHF.L.U32 R9, R8, 0x10, RZ ;  /* 0x0000001008098819 */ /* 0x000fe200000006ff */
[----:B------:R-:W-:Y:S01]  /*6a70*/  @!P0 FMUL.FTZ R34, R6, R38 ;  /* 0x0000002606228220 */ /* 0x000fe20000410000 */
[----:B------:R-:W-:Y:S01]  /*6a80*/  @!P0 LOP3.LUT R17, R8, 0xffff0000, RZ, 0xc0, !PT ;  /* 0xffff000008118812 */ /* 0x000fe200078ec0ff */
[----:B------:R-:W-:Y:S02]  /*6a90*/  @!P0 FMUL.FTZ R36, R7, R40 ;  /* 0x0000002807248220 */ /* 0x000fe40000410000 */
[-C--:B------:R-:W-:Y:S02]  /*6aa0*/  @!P0 FMUL.FTZ R8, R6, R9.reuse ;  /* 0x0000000906088220 */ /* 0x080fe40000410000 */
[----:B------:R-:W-:Y:S02]  /*6ab0*/  @!P0 FFMA.FTZ R50, R39, R9, -R34 ;  /* 0x0000000927328223 */ /* 0x000fe40000010822 */
[-C--:B------:R-:W-:Y:S01]  /*6ac0*/  @!P0 FMUL.FTZ R9, R7, R17.reuse ;  /* 0x0000001107098220 */ /* 0x080fe20000410000 */
[----:B------:R-:W-:Y:S01]  /*6ad0*/  @!P0 LOP3.LUT R7, R14, 0xffff0000, RZ, 0xc0, !PT ;  /* 0xffff00000e078812 */ /* 0x000fe200078ec0ff */
[----:B------:R-:W-:Y:S01]  /*6ae0*/  @!P0 FFMA.FTZ R49, R41, R17, -R36 ;  /* 0x0000001129318223 */ /* 0x000fe20000010824 */
[C---:B------:R-:W-:Y:S01]  /*6af0*/  @!P0 LOP3.LUT R36, R35.reuse, 0xffff0000, RZ, 0xc0, !PT ;  /* 0xffff000023248812 */ /* 0x040fe200078ec0ff */
[----:B------:R-:W-:Y:S01]  /*6b00*/  @!P0 IMAD.U32 R34, R35, 0x10000, RZ ;  /* 0x0001000023228824 */ /* 0x000fe200078e00ff */
[----:B------:R-:W-:Y:S01]  /*6b10*/  @!P0 SHF.L.U32 R35, R46, 0x10, RZ ;  /* 0x000000102e238819 */ /* 0x000fe200000006ff */
[----:B------:R-:W-:Y:S02]  /*6b20*/  @!P0 IMAD.U32 R6, R14, 0x10000, RZ ;  /* 0x000100000e068824 */ /* 0x000fe400078e00ff */
[C---:B------:R-:W-:Y:S01]  /*6b30*/  @!P0 IMAD.U32 R17, R16.reuse, 0x10000, RZ ;  /* 0x0001000010118824 */ /* 0x040fe200078e00ff */
[----:B------:R-:W-:Y:S01]  /*6b40*/  @!P0 LOP3.LUT R16, R16, 0xffff0000, RZ, 0xc0, !PT ;  /* 0xffff000010108812 */ /* 0x000fe200078ec0ff */
[----:B------:R-:W-:Y:S01]  /*6b50*/  @!P0 FFMA.FTZ R3, R18, R19, R3 ;  /* 0x0000001312038223 */ /* 0x000fe20000010003 */
[----:B------:R-:W-:Y:S01]  /*6b60*/  @!P0 F2FP.BF16.PACK_AB R19, R54, R55 ;  /* 0x000000373613823e */ /* 0x000fe200000010ff */
[C---:B------:R-:W-:Y:S01]  /*6b70*/  @!P0 FMUL.FTZ R42, R6.reuse, R34 ;  /* 0x00000022062a8220 */ /* 0x040fe20000410000 */
[----:B------:R-:W-:Y:S01]  /*6b80*/  @!P0 F2FP.BF16.PACK_AB R18, R53, R56 ;  /* 0x000000383512823e */ /* 0x000fe200000010ff */
[----:B------:R-:W-:Y:S01]  /*6b90*/  @!P0 FMUL.FTZ R6, R6, R17 ;  /* 0x0000001106068220 */ /* 0x000fe20000410000 */
[----:B------:R-:W-:Y:S01]  /*6ba0*/  @!P0 F2FP.BF16.PACK_AB R2, R3, R2 ;  /* 0x000000020302823e */ /* 0x000fe200000010ff */
[----:B------:R-:W-:Y:S02]  /*6bb0*/  @!P0 FFMA.FTZ R4, R24, R25, R4 ;  /* 0x0000001918048223 */ /* 0x000fe40000010004 */
[C---:B------:R-:W-:Y:S01]  /*6bc0*/  @!P0 FMUL.FTZ R43, R7.reuse, R36 ;  /* 0x00000024072b8220 */ /* 0x040fe20000410000 */
[----:B------:R-:W-:Y:S01]  /*6bd0*/  @!P0 MOV R12, R2 ;  /* 0x00000002000c8202 */ /* 0x000fe20000000f00 */
[----:B------:R-:W-:Y:S02]  /*6be0*/  @!P0 FMUL.FTZ R7, R7, R16 ;  /* 0x0000001007078220 */ /* 0x000fe40000410000 */
        /* <DEDUP_REMOVED lines=25> */
.L_x_2292:
[----:B------:R-:W-:Y:S05]  /*6d80*/  BSYNC B0 ;  /* 0x0000000000007941 */ /* 0x000fea0003800000 */
.L_x_2291:
[----:B------:R-:W-:Y:S11]  /*6d90*/  ISETP.GE.AND P0, PT, R107, c[0x0][0x1d4], PT ;  /* 0x000075006b007a0c */ /* 0x000ff60003f06270 */
[----:B------:R-:W-:Y:S02]  /*6da0*/  @!UPT UIADD3 URZ, URZ, URZ, URZ ;  /* 0x0000003f3f3ff290 */ /* 0x000fe4000fffe03f */
[----:B------:R-:W-:-:S05]  /*6db0*/  @P0 BRA `(.L_x_2276) ;  /* 0x00000b0000000947 */ /* 0x000fca0003800000 */
[----:B------:R-:W-:Y:S02]  /*6dc0*/  LOP3.LUT P1, RZ, R211, 0x8, RZ, 0xc0, !PT ;  /* 0x00000008d3ff7812 */ /* 0x000fe4000782c0ff */
[----:B-1--4-:R-:W-:Y:S02]  /*6dd0*/  LEA R52, P0, R89, R66, 0x1 ;  /* 0x0000004259347211 */ /* 0x012fe400078008ff */
[----:B------:R-:W-:Y:S02]  /*6de0*/  SEL R2, R135, R134, !P1 ;  /* 0x0000008687027207 */ /* 0x000fe40004800000 */
[----:B---3--:R-:W-:Y:S02]  /*6df0*/  LEA.HI.X R53, R89, R67, R121, 0x1, P0 ;  /* 0x0000004359357211 */ /* 0x008fe400000f0c79 */
[----:B------:R-:W-:Y:S02]  /*6e00*/  SHF.R.S32.HI R3, RZ, 0x1f, R2 ;  /* 0x0000001fff037819 */ /* 0x000fe40000011402 */
[----:B------:R-:W-:Y:S02]  /*6e10*/  ISETP.GE.AND P0, PT, R107, c[0x0][0x27c], PT ;  /* 0x00009f006b007a0c */ /* 0x000fe40003f06270 */
[----:B------:R-:W-:Y:S04]  /*6e20*/  LEA.HI R2, R3, R2, RZ, 0x4 ;  /* 0x0000000203027211 */ /* 0x000fe800078f20ff */
[----:B------:R-:W-:Y:S04]  /*6e30*/  LEA.HI.SX32 R2, R2, R127, 0x1c ;  /* 0x0000007f02027211 */ /* 0x000fe800078fe2ff */
[----:B------:R-:W-:Y:S01]  /*6e40*/  SHF.R.S32.HI R3, RZ, 0x1f, R2 ;  /* 0x0000001fff037819 */ /* 0x000fe20000011402 */
[----:B------:R-:W-:Y:S02]  /*6e50*/  IMAD.SHL.U32 R40, R2, 0x8, RZ ;  /* 0x0000000802287824 */ /* 0x000fe400078e00ff */
[--C-:B------:R-:W-:Y:S02]  /*6e60*/  @!P0 SHF.R.U64 R4, R22, 0x10, R23.reuse ;  /* 0x0000001016048819 */ /* 0x100fe40000001217 */
[----:B------:R-:W-:Y:S02]  /*6e70*/  LEA.HI R2, R3, R2, RZ, 0x3 ;  /* 0x0000000203027211 */ /* 0x000fe400078f18ff */
[----:B------:R-:W-:Y:S02]  /*6e80*/  @!P0 SHF.R.U32.HI R5, RZ, 0x10, R23 ;  /* 0x00000010ff058819 */ /* 0x000fe40000011617 */
[----:B------:R-:W-:Y:S01]  /*6e90*/  @!P0 PRMT R16, R30, 0x5432, R4 ;  /* 0x000054321e108816 */ /* 0x000fe20000000004 */
[----:B------:R-:W-:Y:S01]  /*6ea0*/  IMAD.SHL.U32 R2, R2, 0x200, RZ ;  /* 0x0000020002027824 */ /* 0x000fe200078e00ff */
[----:B------:R-:W-:Y:S02]  /*6eb0*/  LOP3.LUT R3, R84, 0x38, R40, 0xf8, !PT ;  /* 0x0000003854037812 */ /* 0x000fe400078ef828 */
[----:B------:R-:W-:Y:S02]  /*6ec0*/  @!P0 PRMT R8, R30, 0x5410, R5 ;  /* 0x000054101e088816 */ /* 0x000fe40000000005 */
[----:B------:R-:W-:Y:S02]  /*6ed0*/  LOP3.LUT R3, R3, R85, RZ, 0x3c, !PT ;  /* 0x0000005503037212 */ /* 0x000fe400078e3cff */
[----:B------:R-:W-:Y:S02]  /*6ee0*/  LOP3.LUT R2, R2, 0x7ffff000, RZ, 0xc0, !PT ;  /* 0x7ffff00002027812 */ /* 0x000fe400078ec0ff */
[----:B------:R-:W-:Y:S02]  /*6ef0*/  @!P0 SHF.R.U64 R6, R60, 0x10, R61 ;  /* 0x000000103c068819 */ /* 0x000fe4000000123d */
[----:B------:R-:W-:Y:S01]  /*6f00*/  IADD3 R2, R3, R2, R32 ;  /* 0x0000000203027210 */ /* 0x000fe20007ffe020 */
[----:B------:R-:W-:Y:S01]  /*6f10*/  IMAD.IADD R3, R131, 0x1, R65 ;  /* 0x0000000183037824 */ /* 0x000fe200078e0241 */
[----:B------:R-:W-:Y:S02]  /*6f20*/  @!P0 PRMT R18, R51, 0x5410, R6 ;  /* 0x0000541033128816 */ /* 0x000fe40000000006 */
[----:B------:R-:W-:Y:S01]  /*6f30*/  @!P0 SHF.R.U64 R9, R62, 0x10, R63 ;  /* 0x000000103e098819 */ /* 0x000fe2000000123f */
[----:B------:R-:W-:Y:S01]  /*6f40*/  IMAD.IADD R2, R65, 0x1, R2 ;  /* 0x0000000141027824 */ /* 0x000fe200078e0202 */
[----:B------:R-:W-:Y:S01]  /*6f50*/  @!P0 SHF.R.U32.HI R7, RZ, 0x10, R61 ;  /* 0x00000010ff078819 */ /* 0x000fe2000001163d */
[----:B------:R-:W-:Y:S01]  /*6f60*/  IMAD.SHL.U32 R3, R3, 0x2, RZ ;  /* 0x0000000203037824 */ /* 0x000fe200078e00ff */
[----:B------:R-:W-:Y:S01]  /*6f70*/  @!P0 PRMT R27, R64, 0x5432, R9 ;  /* 0x00005432401b8816 */ /* 0x000fe20000000009 */
[----:B------:R-:W-:Y:S01]  /*6f80*/  IMAD.SHL.U32 R2, R2, 0x2, RZ ;  /* 0x0000000202027824 */ /* 0x000fe200078e00ff */
[C---:B------:R-:W-:Y:S02]  /*6f90*/  @!P0 SHF.L.U32 R9, R18.reuse, 0x10, RZ ;  /* 0x0000001012098819 */ /* 0x040fe400000006ff */
[----:B------:R1:W3:Y:S01]  /*6fa0*/  LDS.128 R36, [R3+0xc100] ;  /* 0x00c1000003247984 */ /* 0x0002e20000000c00 */
[----:B------:R-:W-:Y:S02]  /*6fb0*/  @!P0 LOP3.LUT R18, R18, 0xffff0000, RZ, 0xc0, !PT ;  /* 0xffff000012128812 */ /* 0x000fe400078ec0ff */
[----:B------:R-:W-:Y:S02]  /*6fc0*/  @!P0 PRMT R22, R51, 0x5432, R7 ;  /* 0x0000543233168816 */ /* 0x000fe40000000007 */
[----:B------:R-:W-:Y:S03]  /*6fd0*/  @!P0 SHF.R.U32.HI R34, RZ, 0x10, R63 ;  /* 0x00000010ff228819 */ /* 0x000fe6000001163f */
[----:B------:R4:W5:Y:S01]  /*6fe0*/  LDS.128 R12, [R2+0xc100] ;  /* 0x00c10000020c7984 */ /* 0x0009620000000c00 */
[----:B------:R-:W-:Y:S02]  /*6ff0*/  @!P0 PRMT R34, R64, 0x5410, R34 ;  /* 0x0000541040228816 */ /* 0x000fe40000000022 */
[----:B-1----:R-:W-:Y:S04]  /*7000*/  @!P0 SHF.R.U32.HI R3, RZ, 0x10, R21 ;  /* 0x00000010ff038819 */ /* 0x002fe80000011615 */
[C---:B------:R-:W-:Y:S02]  /*7010*/  @!P0 PRMT R6, R29.reuse, 0x5410, R3 ;  /* 0x000054101d068816 */ /* 0x040fe40000000003 */
[----:B----4-:R-:W-:Y:S04]  /*7020*/  @!P0 SHF.R.U64 R2, R20, 0x10, R21 ;  /* 0x0000001014028819 */ /* 0x010fe80000001215 */
[----:B------:R-:W-:Y:S01]  /*7030*/  @!P0 PRMT R2, R29, 0x5432, R2 ;  /* 0x000054321d028816 */ /* 0x000fe20000000002 */
[C---:B------:R-:W-:Y:S01]  /*7040*/  @!P0 IMAD.U32 R29, R34.reuse, 0x10000, RZ ;  /* 0x00010000221d8824 */ /* 0x040fe200078e00ff */
[----:B------:R-:W-:Y:S02]  /*7050*/  @!P0 LOP3.LUT R34, R34, 0xffff0000, RZ, 0xc0, !PT ;  /* 0xffff000022228812 */ /* 0x000fe400078ec0ff */
[C---:B------:R-:W-:Y:S01]  /*7060*/  @!P0 LOP3.LUT R5, R2.reuse, 0xffff0000, RZ, 0xc0, !PT ;  /* 0xffff000002058812 */ /* 0x040fe200078ec0ff */
[----:B------:R-:W-:Y:S02]  /*7070*/  @!P0 IMAD.U32 R7, R2, 0x10000, RZ ;  /* 0x0001000002078824 */ /* 0x000fe400078e00ff */
[C---:B---3--:R-:W-:Y:S01]  /*7080*/  @!P0 IMAD.U32 R17, R36.reuse, 0x10000, RZ ;  /* 0x0001000024118824 */ /* 0x048fe200078e00ff */
[----:B------:R-:W-:Y:S01]  /*7090*/  @!P0 LOP3.LUT R19, R36, 0xffff0000, RZ, 0xc0, !PT ;  /* 0xffff000024138812 */ /* 0x000fe200078ec0ff */
[C---:B------:R-:W-:Y:S01]  /*70a0*/  @!P0 IMAD.U32 R21, R37.reuse, 0x10000, RZ ;  /* 0x0001000025158824 */ /* 0x040fe200078e00ff */
[----:B------:R-:W-:Y:S01]  /*70b0*/  @!P0 LOP3.LUT R23, R37, 0xffff0000, RZ, 0xc0, !PT ;  /* 0xffff000025178812 */ /* 0x000fe200078ec0ff */
[C---:B------:R-:W-:Y:S01]  /*70c0*/  @!P0 IMAD.U32 R30, R39.reuse, 0x10000, RZ ;  /* 0x00010000271e8824 */ /* 0x040fe200078e00ff */
[----:B------:R-:W-:Y:S01]  /*70d0*/  @!P0 LOP3.LUT R35, R39, 0xffff0000, RZ, 0xc0, !PT ;  /* 0xffff000027238812 */ /* 0x000fe200078ec0ff */
[----:B-----5:R-:W-:Y:S01]  /*70e0*/  @!P0 IMAD.U32 R4, R12, 0x10000, RZ ;  /* 0x000100000c048824 */ /* 0x020fe200078e00ff */
[----:B------:R-:W-:Y:S02]  /*70f0*/  @!P0 LOP3.LUT R28, R38, 0xffff0000, RZ, 0xc0, !PT ;  /* 0xffff0000261c8812 */ /* 0x000fe400078ec0ff */
[----:B------:R-:W-:Y:S01]  /*7100*/  @!P0 LOP3.LUT R3, R12, 0xffff0000, RZ, 0xc0, !PT ;  /* 0xffff00000c038812 */ /* 0x000fe200078ec0ff */
[C---:B------:R-:W-:Y:S02]  /*7110*/  @!P0 FMUL.FTZ R20, R4.reuse, R9 ;  /* 0x0000000904148220 */ /* 0x040fe40000410000 */
[-C--:B------:R-:W-:Y:S02]  /*7120*/  @!P0 FMUL.FTZ R2, R4, R7.reuse ;  /* 0x0000000704028220 */ /* 0x080fe40000410000 */
[----:B------:R-:W-:Y:S02]  /*7130*/  @!P0 FMUL.FTZ R4, R3, R18 ;  /* 0x0000001203048220 */ /* 0x000fe40000410000 */
[----:B------:R-:W-:Y:S02]  /*7140*/  @!P0 FFMA.FTZ R49, R17, R7, -R20 ;  /* 0x0000000711318223 */ /* 0x000fe40000010814 */
[-C--:B------:R-:W-:Y:S02]  /*7150*/  @!P0 FMUL.FTZ R3, R3, R5.reuse ;  /* 0x0000000503038220 */ /* 0x080fe40000410000 */
[----:B------:R-:W-:Y:S01]  /*7160*/  @!P0 FFMA.FTZ R47, R19, R5, -R4 ;  /* 0x00000005132f8223 */ /* 0x000fe20000010804 */
[----:B------:R-:W-:Y:S01]  /*7170*/  @!P0 LOP3.LUT R5, R13, 0xffff0000, RZ, 0xc0, !PT ;  /* 0xffff00000d058812 */ /* 0x000fe200078ec0ff */
[C---:B------:R-:W-:Y:S01]  /*7180*/  @!P0 IMAD.U32 R20, R22.reuse, 0x10000, RZ ;  /* 0x0001000016148824 */ /* 0x040fe200078e00ff */
[----:B------:R-:W-:Y:S01]  /*7190*/  @!P0 LOP3.LUT R22, R22, 0xffff0000, RZ, 0xc0, !PT ;  /* 0xffff000016168812 */ /* 0x000fe200078ec0ff */
[C---:B------:R-:W-:Y:S01]  /*71a0*/  @!P0 IMAD.U32 R7, R6.reuse, 0x10000, RZ ;  /* 0x0001000006078824 */ /* 0x040fe200078e00ff */
[----:B------:R-:W-:Y:S01]  /*71b0*/  @!P0 LOP3.LUT R6, R6, 0xffff0000, RZ, 0xc0, !PT ;  /* 0xffff000006068812 */ /* 0x000fe200078ec0ff */
[----:B------:R-:W-:Y:S01]  /*71c0*/  @!P0 FFMA.FTZ R2, R9, R17, R2 ;  /* 0x0000001109028223 */ /* 0x000fe20000010002 */
[----:B------:R-:W-:Y:S01]  /*71d0*/  @!P0 SHF.L.U32 R4, R13, 0x10, RZ ;  /* 0x000000100d048819 */ /* 0x000fe200000006ff */
[C---:B------:R-:W-:Y:S02]  /*71e0*/  @!P0 FMUL.FTZ R17, R5.reuse, R22 ;  /* 0x0000001605118220 */ /* 0x040fe40000410000 */
[----:B------:R-:W-:Y:S02]  /*71f0*/  @!P0 FMUL.FTZ R5, R5, R6 ;  /* 0x0000000605058220 */ /* 0x000fe40000410000 */
[----:B------:R-:W-:Y:S02]  /*7200*/  @!P0 FMUL.FTZ R9, R4, R20 ;  /* 0x0000001404098220 */ /* 0x000fe40000410000 */
[----:B------:R-:W-:Y:S01]  /*7210*/  @!P0 FFMA.FTZ R45, R23, R6, -R17 ;  /* 0x00000006172d8223 */ /* 0x000fe20000010811 */
[----:B------:R-:W-:Y:S01]  /*7220*/  @!P0 LOP3.LUT R17, R8, 0xffff0000, RZ, 0xc0, !PT ;  /* 0xffff000008118812 */ /* 0x000fe200078ec0ff */
[----:B------:R-:W-:Y:S02]  /*7230*/  @!P0 IMAD.U32 R6, R15, 0x10000, RZ ;  /* 0x000100000f068824 */ /* 0x000fe400078e00ff */
[-C--:B------:R-:W-:Y:S02]  /*7240*/  @!P0 FMUL.FTZ R4, R4, R7.reuse ;  /* 0x0000000704048220 */ /* 0x080fe40000410000 */
[----:B------:R-:W-:Y:S01]  /*7250*/  @!P0 FFMA.FTZ R46, R21, R7, -R9 ;  /* 0x00000007152e8223 */ /* 0x000fe20000010809 */
[----:B------:R-:W-:Y:S01]  /*7260*/  @!P0 SHF.L.U32 R9, R8, 0x10, RZ ;  /* 0x0000001008098819 */ /* 0x000fe200000006ff */
[----:B--2---:R-:W-:Y:S01]  /*7270*/  @!P0 FMUL.FTZ R24, R6, R29 ;  /* 0x0000001d06188220 */ /* 0x004fe20000410000 */
[----:B------:R-:W-:Y:S01]  /*7280*/  @!P0 LOP3.LUT R7, R15, 0xffff0000, RZ, 0xc0, !PT ;  /* 0xffff00000f078812 */ /* 0x000fe200078ec0ff */
[----:B------:R-:W-:Y:S01]  /*7290*/  @!P0 FFMA.FTZ R3, R18, R19, R3 ;  /* 0x0000001312038223 */ /* 0x000fe20000010003 */
[----:B------:R-:W-:Y:S01]  /*72a0*/  @!P0 F2FP.BF16.PACK_AB R18, R47, R49 ;  /* 0x000000312f12823e */ /* 0x000fe200000010ff */
[-C--:B------:R-:W-:Y:S01]  /*72b0*/  @!P0 FMUL.FTZ R8, R6, R9.reuse ;  /* 0x0000000906088220 */ /* 0x080fe20000410000 */
[----:B------:R-:W-:Y:S01]  /*72c0*/  @!P0 F2FP.BF16.PACK_AB R19, R45, R46 ;  /* 0x0000002e2d13823e */ /* 0x000fe200000010ff */
[----:B------:R-:W-:Y:S01]  /*72d0*/  @!P0 FMUL.FTZ R25, R7, R34 ;  /* 0x0000002207198220 */ /* 0x000fe20000410000 */
[----:B------:R-:W-:Y:S01]  /*72e0*/  @!P0 F2FP.BF16.PACK_AB R2, R3, R2 ;  /* 0x000000020302823e */ /* 0x000fe200000010ff */
[----:B------:R-:W-:Y:S02]  /*72f0*/  @!P0 FFMA.FTZ R44, R30, R9, -R24 ;  /* 0x000000091e2c8223 */ /* 0x000fe40000010818 */
[-C--:B------:R-:W-:Y:S01]  /*7300*/  @!P0 FMUL.FTZ R9, R7, R17.reuse ;  /* 0x0000001107098220 */ /* 0x080fe20000410000 */
[C---:B------:R-:W-:Y:S01]  /*7310*/  @!P0 LOP3.LUT R7, R14.reuse, 0xffff0000, RZ, 0xc0, !PT ;  /* 0xffff00000e078812 */ /* 0x040fe200078ec0ff */
[C---:B------:R-:W-:Y:S01]  /*7320*/  @!P0 IMAD.U32 R24, R27.reuse, 0x10000, RZ ;  /* 0x000100001b188824 */ /* 0x040fe200078e00ff */
[----:B------:R-:W-:Y:S01]  /*7330*/  @!P0 LOP3.LUT R27, R27, 0xffff0000, RZ, 0xc0, !PT ;  /* 0xffff00001b1b8812 */ /* 0x000fe200078ec0ff */
[----:B------:R-:W-:Y:S01]  /*7340*/  @!P0 IMAD.U32 R6, R14, 0x10000, RZ ;  /* 0x000100000e068824 */ /* 0x000fe200078e00ff */
[----:B------:R-:W-:Y:S01]  /*7350*/  @!P0 MOV R12, R2 ;  /* 0x00000002000c8202 */ /* 0x000fe20000000f00 */
[----:B------:R-:W-:Y:S01]  /*7360*/  @!P0 FFMA.FTZ R43, R35, R17, -R25 ;  /* 0x00000011232b8223 */ /* 0x000fe20000010819 */
[----:B------:R-:W-:Y:S01]  /*7370*/  @!P0 SHF.L.U32 R25, R38, 0x10, RZ ;  /* 0x0000001026198819 */ /* 0x000fe200000006ff */
[C---:B------:R-:W-:Y:S01]  /*7380*/  @!P0 IMAD.U32 R17, R16.reuse, 0x10000, RZ ;  /* 0x0001000010118824 */ /* 0x040fe200078e00ff */
[----:B------:R-:W-:Y:S01]  /*7390*/  @!P0 LOP3.LUT R16, R16, 0xffff0000, RZ, 0xc0, !PT ;  /* 0xffff000010108812 */ /* 0x000fe200078ec0ff */
[C---:B------:R-:W-:Y:S02]  /*73a0*/  @!P0 FMUL.FTZ R41, R6.reuse, R24 ;  /* 0x0000001806298220 */ /* 0x040fe40000410000 */
[----:B------:R-:W-:Y:S02]  /*73b0*/  @!P0 FMUL.FTZ R42, R7, R27 ;  /* 0x0000001b072a8220 */ /* 0x000fe40000410000 */
[-C--:B------:R-:W-:Y:S02]  /*73c0*/  @!P0 FMUL.FTZ R6, R6, R17.reuse ;  /* 0x0000001106068220 */ /* 0x080fe40000410000 */
[----:B------:R-:W-:Y:S01]  /*73d0*/  @!P0 FFMA.FTZ R41, R25, R17, -R41 ;  /* 0x0000001119298223 */ /* 0x000fe20000010829 */
[----:B------:R-:W-:Y:S01]  /*73e0*/  @!P0 F2FP.BF16.PACK_AB R17, R43, R44 ;  /* 0x0000002c2b11823e */ /* 0x000fe200000010ff */
[-C--:B------:R-:W-:Y:S02]  /*73f0*/  @!P0 FFMA.FTZ R42, R28, R16.reuse, -R42 ;  /* 0x000000101c2a8223 */ /* 0x080fe4000001082a */
[----:B------:R-:W-:Y:S02]  /*7400*/  @!P0 FFMA.FTZ R4, R20, R21, R4 ;  /* 0x0000001514048223 */ /* 0x000fe40000010004 */
[----:B------:R-:W-:Y:S01]  /*7410*/  @!P0 FMUL.FTZ R7, R7, R16 ;  /* 0x0000001007078220 */ /* 0x000fe20000410000 */
[----:B------:R-:W-:Y:S01]  /*7420*/  @!P0 F2FP.BF16.PACK_AB R16, R42, R41 ;  /* 0x000000292a10823e */ /* 0x000fe200000010ff */
[----:B------:R-:W-:Y:S02]  /*7430*/  @!P0 FFMA.FTZ R5, R22, R23, R5 ;  /* 0x0000001716058223 */ /* 0x000fe40000010005 */
[----:B------:R-:W-:Y:S02]  /*7440*/  @!P0 FFMA.FTZ R6, R24, R25, R6 ;  /* 0x0000001918068223 */ /* 0x000fe40000010006 */
[----:B------:R-:W-:Y:S01]  /*7450*/  @!P0 FFMA.FTZ R7, R27, R28, R7 ;  /* 0x0000001c1b078223 */ /* 0x000fe20000010007 */
[----:B------:R-:W-:Y:S01]  /*7460*/  @!P0 F2FP.BF16.PACK_AB R4, R5, R4 ;  /* 0x000000040504823e */ /* 0x000fe200000010ff */
[----:B------:R-:W-:Y:S02]  /*7470*/  @!P0 FFMA.FTZ R8, R29, R30, R8 ;  /* 0x0000001e1d088223 */ /* 0x000fe40000010008 */
[----:B------:R-:W-:Y:S01]  /*7480*/  @!P0 FFMA.FTZ R9, R34, R35, R9 ;  /* 0x0000002322098223 */ /* 0x000fe20000010009 */
[----:B------:R-:W-:Y:S01]  /*7490*/  @!P0 F2FP.BF16.PACK_AB R6, R7, R6 ;  /* 0x000000060706823e */ /* 0x000fe200000010ff */
[----:B------:R-:W-:Y:S02]  /*74a0*/  @!P0 IMAD.MOV.U32 R36, RZ, RZ, R18 ;  /* 0x000000ffff248224 */ /* 0x000fe400078e0012 */
[----:B------:R-:W-:Y:S01]  /*74b0*/  @!P0 IMAD.MOV.U32 R37, RZ, RZ, R19 ;  /* 0x000000ffff258224 */ /* 0x000fe200078e0013 */
[----:B------:R-:W-:Y:S01]  /*74c0*/  @!P0 F2FP.BF16.PACK_AB R8, R9, R8 ;  /* 0x000000080908823e */ /* 0x000fe200000010ff */
[----:B------:R-:W-:Y:S02]  /*74d0*/  @!P0 IMAD.MOV.U32 R38, RZ, RZ, R16 ;  /* 0x000000ffff268224 */ /* 0x000fe400078e0010 */
        /* <DEDUP_REMOVED lines=12> */
.L_x_2272:
        /* <DEDUP_REMOVED lines=22> */
[----:B------:R-:W-:Y:S02]  /*7700*/  ISETP.GE.AND P4, PT, R107, c[0x0][0x1d4], PT ;  /* 0x000075006b007a0c */ /* 0x000fe40003f86270 */
[----:B------:R-:W-:Y:S07]  /*7710*/  ISETP.GE.AND P3, PT, R207, c[0x0][0x1d4], PT ;  /* 0x00007500cf007a0c */ /* 0x000fee0003f66270 */
[----:B------:R-:W2:Y:S01]  /*7720*/  @!P2 LDS.128 R12, [R78+0xc000] ;  /* 0x00c000004e0ca984 */ /* 0x000ea20000000c00 */
[CC--:B-1----:R-:W-:Y:S04]  /*7730*/  @!P2 LEA R6, P0, R106.reuse, R2.reuse, 0x1 ;  /* 0x000000026a06a211 */ /* 0x0c2fe800078008ff */
[-C--:B------:R-:W-:Y:S02]  /*7740*/  @!P2 LEA.HI.X R7, R106, R3.reuse, R232, 0x1, P0 ;  /* 0x000000036a07a211 */ /* 0x080fe400000f0ce8 */
[CC--:B------:R-:W-:Y:S04]  /*7750*/  @!P1 LEA R4, P0, R213.reuse, R2.reuse, 0x1 ;  /* 0x00000002d5049211 */ /* 0x0c0fe800078008ff */
[-C--:B------:R-:W-:Y:S02]  /*7760*/  @!P1 LEA.HI.X R5, R213, R3.reuse, R234, 0x1, P0 ;  /* 0x00000003d5059211 */ /* 0x080fe400000f0cea */
[CC--:B------:R-:W-:Y:S04]  /*7770*/  @!P4 LEA R8, P0, R212.reuse, R2.reuse, 0x1 ;  /* 0x00000002d408c211 */ /* 0x0c0fe800078008ff */
[-C--:B------:R-:W-:Y:S01]  /*7780*/  @!P4 LEA.HI.X R9, R212, R3.reuse, R233, 0x1, P0 ;  /* 0x00000003d409c211 */ /* 0x080fe200000f0ce9 */
[----:B--2---:R1:W-:Y:S04]  /*7790*/  @!P2 ST.E.128 [R6.64], R12 ;  /* 0x0000000c0600a985 */ /* 0x0043e8000c101d0a */
[----:B------:R-:W2:Y:S01]  /*77a0*/  @!P1 LDS.128 R12, [R79+0xc000] ;  /* 0x00c000004f0c9984 */ /* 0x000ea20000000c00 */
[CC--:B-1----:R-:W-:Y:S04]  /*77b0*/  @!P3 LEA R6, P0, R207.reuse, R2.reuse, 0x1 ;  /* 0x00000002cf06b211 */ /* 0x0c2fe800078008ff */
[-C--:B------:R-:W-:Y:S01]  /*77c0*/  @!P3 LEA.HI.X R7, R207, R3.reuse, R237, 0x1, P0 ;  /* 0x00000003cf07b211 */ /* 0x080fe200000f0ced */
[----:B--2---:R1:W-:Y:S01]  /*77d0*/  @!P1 ST.E.128 [R4.64], R12 ;  /* 0x0000000c04009985 */ /* 0x0043e2000c101d0a */
[C---:B------:R-:W-:Y:S03]  /*77e0*/  ISETP.GE.AND P1, PT, R206.reuse, c[0x0][0x1d4], PT ;  /* 0x00007500ce007a0c */ /* 0x040fe60003f26270 */
[----:B------:R-:W2:Y:S10]  /*77f0*/  @!P4 LDS.128 R16, [R78+0xe000] ;  /* 0x00e000004e10c984 */ /* 0x000eb40000000c00 */
[CC--:B-1----:R-:W-:Y:S04]  /*7800*/  @!P1 LEA R4, P0, R206.reuse, R2.reuse, 0x1 ;  /* 0x00000002ce049211 */ /* 0x0c2fe800078008ff */
[-C--:B------:R-:W-:Y:S02]  /*7810*/  @!P1 LEA.HI.X R5, R206, R3.reuse, R236, 0x1, P0 ;  /* 0x00000003ce059211 */ /* 0x080fe400000f0cec */
[C---:B------:R-:W-:Y:S01]  /*7820*/  ISETP.GE.AND P0, PT, R205.reuse, c[0x0][0x1d4], PT ;  /* 0x00007500cd007a0c */ /* 0x040fe20003f06270 */
[----:B--2---:R-:W-:Y:S04]  /*7830*/  @!P4 ST.E.128 [R8.64], R16 ;  /* 0x000000100800c985 */ /* 0x004fe8000c101d0a */
[----:B------:R-:W1:Y:S08]  /*7840*/  @!P3 LDS.128 R12, [R79+0xe000] ;  /* 0x00e000004f0cb984 */ /* 0x000e700000000c00 */
[C---:B------:R-:W-:Y:S04]  /*7850*/  @!P0 LEA R2, P2, R205.reuse, R2, 0x1 ;  /* 0x00000002cd028211 */ /* 0x040fe800078408ff */
[----:B------:R-:W-:Y:S01]  /*7860*/  @!P0 LEA.HI.X R3, R205, R3, R235, 0x1, P2 ;  /* 0x00000003cd038211 */ /* 0x000fe200010f0ceb */
[----:B-1----:R-:W-:Y:S04]  /*7870*/  @!P3 ST.E.128 [R6.64], R12 ;  /* 0x0000000c0600b985 */ /* 0x002fe8000c101d0a */
[----:B------:R-:W1:Y:S04]  /*7880*/  @!P1 LDS.128 R12, [R78+0x10000] ;  /* 0x010000004e0c9984 */ /* 0x000e680000000c00 */
[----:B-1----:R-:W-:Y:S04]  /*7890*/  @!P1 ST.E.128 [R4.64], R12 ;  /* 0x0000000c04009985 */ /* 0x002fe8000c101d0a */
[----:B------:R-:W1:Y:S04]  /*78a0*/  @!P0 LDS.128 R4, [R79+0x10000] ;  /* 0x010000004f048984 */ /* 0x000e680000000c00 */
[----:B-1----:R1:W-:Y:S02]  /*78b0*/  @!P0 ST.E.128 [R2.64], R4 ;  /* 0x0000000402008985 */ /* 0x0023e4000c101d0a */
.L_x_2276:
[----:B--2-4-:R-:W-:Y:S05]  /*78c0*/  BSYNC B1 ;  /* 0x0000000000017941 */ /* 0x014fea0003800000 */
.L_x_2271:
[----:B------:R-:W-:Y:S01]  /*78d0*/  ISETP.GT.AND P0, PT, R26, R31, PT ;  /* 0x0000001f1a00720c */ /* 0x000fe20003f04270 */
[----:B-1----:R-:W-:Y:S01]  /*78e0*/  IMAD R8, R83, c[0x0][0x218], RZ ;  /* 0x0000860053087a24 */ /* 0x002fe200078e02ff */
[C---:B------:R-:W-:Y:S01]  /*78f0*/  ISETP.GE.AND P1, PT, R48.reuse, 0x1, PT ;  /* 0x000000013000780c */ /* 0x040fe20003f26270 */
[----:B------:R-:W-:Y:S01]  /*7900*/  BSSY B0, `(.L_x_2293) ;  /* 0x0000049000007945 */ /* 0x000fe20003800000 */
[C---:B-----5:R-:W-:Y:S01]  /*7910*/  IADD3 R3, R48.reuse, 0x1, RZ ;  /* 0x0000000130037810 */ /* 0x060fe20007ffe0ff */
[----:B------:R-:W-:Y:S01]  /*7920*/  IMAD R8, R77, c[0x0][0x21c], R8 ;  /* 0x000087004d087a24 */ /* 0x000fe200078e0208 */
[----:B------:R-:W-:Y:S07]  /*7930*/  LOP3.LUT P2, RZ, R211, 0x1, RZ, 0xc0, !PT ;  /* 0x00000001d3ff7812 */ /* 0x000fee000784c0ff */
        /* <DEDUP_REMOVED lines=34> */
[----:B------:R-:W2:Y:S04]  /*7b60*/  SHFL.IDX PT, R3, R3, RZ, 0x1c1f ;  /* 0x001c1fff03037589 */ /* 0x000ea800000e0000 */
[----:B-1----:R1:W4:Y:S01]  /*7b70*/  SHFL.IDX PT, R2, R9, RZ, 0x1c1f ;  /* 0x001c1fff09027589 */ /* 0x00232200000e0000 */
[----:B------:R-:W-:Y:S04]  /*7b80*/  DEPBAR.LE SB0, 0x2 ;  /* 0x000080800000791a */ /* 0x000fe80000000000 */
[----:B------:R-:W-:Y:S06]  /*7b90*/  BAR.SYNC.DEFER_BLOCKING 0x0 ;  /* 0x0000000000007b1d */ /* 0x000fec0000010000 */
[----:B------:R-:W-:-:S05]  /*7ba0*/  @!P0 BRA `(.L_x_2294) ;  /* 0x000001e000008947 */ /* 0x000fca0003800000 */
[----:B--2---:R-:W-:Y:S02]  /*7bb0*/  ISETP.GE.AND P2, PT, R106, c[0x0][0x1d4], PT ;  /* 0x000075006a007a0c */ /* 0x004fe40003f46270 */
[----:B------:R-:W-:Y:S02]  /*7bc0*/  ISETP.GE.AND P1, PT, R110, c[0x0][0x1d4], PT ;  /* 0x000075006e007a0c */ /* 0x000fe40003f26270 */
[----:B------:R-:W-:Y:S02]  /*7bd0*/  ISETP.GE.AND P4, PT, R107, c[0x0][0x1d4], PT ;  /* 0x000075006b007a0c */ /* 0x000fe40003f86270 */
[----:B------:R-:W-:Y:S07]  /*7be0*/  ISETP.GE.AND P3, PT, R207, c[0x0][0x1d4], PT ;  /* 0x00007500cf007a0c */ /* 0x000fee0003f66270 */
[----:B------:R-:W2:Y:S01]  /*7bf0*/  @!P2 LDS.128 R12, [R78] ;  /* 0x000000004e0ca984 */ /* 0x000ea20000000c00 */
[CC--:B----4-:R-:W-:Y:S04]  /*7c00*/  @!P2 LEA R6, P0, R106.reuse, R2.reuse, 0x1 ;  /* 0x000000026a06a211 */ /* 0x0d0fe800078008ff */
[-C--:B------:R-:W-:Y:S02]  /*7c10*/  @!P2 LEA.HI.X R7, R106, R3.reuse, R232, 0x1, P0 ;  /* 0x000000036a07a211 */ /* 0x080fe400000f0ce8 */
[CC--:B------:R-:W-:Y:S04]  /*7c20*/  @!P1 LEA R4, P0, R213.reuse, R2.reuse, 0x1 ;  /* 0x00000002d5049211 */ /* 0x0c0fe800078008ff */
[-C--:B------:R-:W-:Y:S02]  /*7c30*/  @!P1 LEA.HI.X R5, R213, R3.reuse, R234, 0x1, P0 ;  /* 0x00000003d5059211 */ /* 0x080fe400000f0cea */
[CC--:B------:R-:W-:Y:S04]  /*7c40*/  @!P4 LEA R8, P0, R212.reuse, R2.reuse, 0x1 ;  /* 0x00000002d408c211 */ /* 0x0c0fe800078008ff */
[-C--:B-1----:R-:W-:Y:S01]  /*7c50*/  @!P4 LEA.HI.X R9, R212, R3.reuse, R233, 0x1, P0 ;  /* 0x00000003d409c211 */ /* 0x082fe200000f0ce9 */
[----:B--2---:R1:W-:Y:S04]  /*7c60*/  @!P2 ST.E.128 [R6.64], R12 ;  /* 0x0000000c0600a985 */ /* 0x0043e8000c101d0a */
[----:B------:R-:W2:Y:S01]  /*7c70*/  @!P1 LDS.128 R12, [R79] ;  /* 0x000000004f0c9984 */ /* 0x000ea20000000c00 */
        /* <DEDUP_REMOVED lines=17> */
.L_x_2294:
[----:B--2---:R-:W-:Y:S05]  /*7d90*/  BSYNC B0 ;  /* 0x0000000000007941 */ /* 0x004fea0003800000 */
.L_x_2293:
[C---:B------:R-:W-:Y:S02]  /*7da0*/  ISETP.GE.AND P0, PT, R33.reuse, 0x1, PT ;  /* 0x000000012100780c */ /* 0x040fe40003f06270 */
[----:B-1--4-:R-:W-:Y:S02]  /*7db0*/  IADD3 R2, R33, 0x1, RZ ;  /* 0x0000000121027810 */ /* 0x012fe40007ffe0ff */
[----:B------:R-:W-:Y:S02]  /*7dc0*/  LOP3.LUT P2, RZ, R211, 0x1, RZ, 0xc0, !PT ;  /* 0x00000001d3ff7812 */ /* 0x000fe4000784c0ff */
        /* <DEDUP_REMOVED lines=37> */
.L_x_2270:
[----:B----4-:R-:W4:Y:S01]  /*8020*/  LDL.LU R3, [R1+0xd0] ;  /* 0x0000d00001037983 */ /* 0x010f220000300800 */
[----:B------:R-:W-:Y:S01]  /*8030*/  IMAD.MOV.U32 R4, RZ, RZ, 0x1 ;  /* 0x00000001ff047424 */ /* 0x000fe200078e00ff */
[----:B------:R-:W-:Y:S02]  /*8040*/  IADD3 R0, R229, 0x7f, RZ ;  /* 0x0000007fe5007810 */ /* 0x000fe40007ffe0ff */
[----:B------:R-:W4:Y:S02]  /*8050*/  S2R R2, SR_TID.X ;  /* 0x0000000000027919 */ /* 0x000f240000002100 */
[C---:B------:R-:W-:Y:S02]  /*8060*/  ISETP.NE.AND P4, PT, R4.reuse, c[0x0][0x2c4], PT ;  /* 0x0000b10004007a0c */ /* 0x040fe40003f85270 */
[----:B------:R-:W-:Y:S01]  /*8070*/  ISETP.LE.AND P1, PT, R4, c[0x0][0x32c], PT ;  /* 0x0000cb0004007a0c */ /* 0x000fe20003f23270 */
[----:B----4-:R4:W-:Y:S10]  /*8080*/  STL.64 [R1], R2 ;  /* 0x0000000201007387 */ /* 0x0109f40000100a00 */
[----:B----4-:R-:W-:-:S05]  /*8090*/  @P4 IMAD.HI.U32 R2, R0, c[0x0][0x2c8], RZ ;  /* 0x0000b20000024a27 */ /* 0x010fca00078e00ff */
[----:B------:R-:W-:Y:S01]  /*80a0*/  @P4 SHF.R.U32.HI R0, RZ, c[0x0][0x2cc], R2 ;  /* 0x0000b300ff004a19 */ /* 0x000fe20000011602 */
[----:B------:R-:W-:-:S03]  /*80b0*/  IMAD.U32 R2, RZ, RZ, UR7 ;  /* 0x00000007ff027e24 */ /* 0x000fc6000f8e00ff */
[----:B------:R-:W-:Y:S02]  /*80c0*/  IADD3 R0, R0, 0x1, R201 ;  /* 0x0000000100007810 */ /* 0x000fe40007ffe0c9 */
[----:B---3--:R-:W-:-:S03]  /*80d0*/  IADD3 R24, P0, R2, 0x4, RZ ;  /* 0x0000000402187810 */ /* 0x008fc60007f1e0ff */
[----:B-----5:R-:W-:Y:S02]  /*80e0*/  IMAD.IADD R3, R0, 0x1, -R15 ;  /* 0x0000000100037824 */ /* 0x020fe400078e0a0f */
[----:B-1----:R-:W-:-:S03]  /*80f0*/  IMAD.X R25, RZ, RZ, UR6, P0 ;  /* 0x00000006ff197e24 */ /* 0x002fc600080e06ff */
        /* <DEDUP_REMOVED lines=12> */
.L_x_2298:
[----:B------:R-:W-:-:S13]  /*81c0*/  ISETP.NE.AND P0, PT, R4, c[0x0][0x32c], PT ;  /* 0x0000cb0004007a0c */ /* 0x000fda0003f05270 */
[----:B------:R-:W-:-:S05]  /*81d0*/  @P0 IMAD.HI.U32 R3, R0, c[0x0][0x330], RZ ;  /* 0x0000cc0000030a27 */ /* 0x000fca00078e00ff */
[----:B------:R-:W-:Y:S02]  /*81e0*/  @P0 SHF.R.U32.HI R0, RZ, c[0x0][0x334], R3 ;  /* 0x0000cd00ff000a19 */ /* 0x000fe40000011603 */
.L_x_2299:
[----:B------:R-:W-:Y:S05]  /*81f0*/  BSYNC B0 ;  /* 0x0000000000007941 */ /* 0x000fea0003800000 */
.L_x_2297:
[----:B------:R-:W-:-:S05]  /*8200*/  MOV R3, c[0x0][0x32c] ;  /* 0x0000cb0000037a02 */ /* 0x000fca0000000f00 */
[----:B------:R-:W-:-:S05]  /*8210*/  IMAD R0, R0, R3, c[0x0][0x32c] ;  /* 0x0000cb0000007624 */ /* 0x000fca00078e0203 */
[----:B------:R-:W-:-:S04]  /*8220*/  IMNMX R2, R2, R0, PT ;  /* 0x0000000002027217 */ /* 0x000fc80003800200 */
.L_x_2296:
        /* <DEDUP_REMOVED lines=21> */
.L_x_2302:
[----:B------:R-:W-:-:S04]  /*8380*/  MOV R3, c[0x0][0x32c] ;  /* 0x0000cb0000037a02 */ /* 0x000fc80000000f00 */
[----:B------:R-:W-:-:S13]  /*8390*/  ISETP.NE.AND P0, PT, R3, 0x1, PT ;  /* 0x000000010300780c */ /* 0x000fda0003f05270 */
[----:B------:R-:W-:-:S05]  /*83a0*/  @P0 IMAD.HI.U32 R3, R0, c[0x0][0x330], RZ ;  /* 0x0000cc0000030a27 */ /* 0x000fca00078e00ff */
[----:B------:R-:W-:Y:S02]  /*83b0*/  @P0 SHF.R.U32.HI R0, RZ, c[0x0][0x334], R3 ;  /* 0x0000cd00ff000a19 */ /* 0x000fe40000011603 */
.L_x_2303:
[----:B------:R-:W-:Y:S05]  /*83c0*/  BSYNC B0 ;  /* 0x0000000000007941 */ /* 0x000fea0003800000 */
.L_x_2301:
[----:B------:R-:W-:-:S05]  /*83d0*/  IMAD R0, R0, c[0x0][0x32c], RZ ;  /* 0x0000cb0000007a24 */ /* 0x000fca00078e02ff */
[----:B------:R-:W-:-:S04]  /*83e0*/  IMNMX R2, R2, R0, !PT ;  /* 0x0000000002027217 */ /* 0x000fc80007800200 */
.L_x_2300:
        /* <DEDUP_REMOVED lines=39> */
.L_x_2305:
[----:B------:R-:W-:Y:S05]  /*8660*/  BSYNC B0 ;  /* 0x0000000000007941 */ /* 0x000fea0003800000 */
.L_x_2304:
[----:B------:R-:W3:Y:S01]  /*8670*/  LDL R3, [R1+0x70] ;  /* 0x0000700001037983 */ /* 0x000ee20000100800 */
[----:B------:R-:W-:Y:S01]  /*8680*/  PRMT R0, RZ, 0x7610, R0 ;  /* 0x00007610ff007816 */ /* 0x000fe20000000000 */
        /* <DEDUP_REMOVED lines=49> */
[----:B---3--:R-:W-:-:S04]  /*89a0*/  IMAD R204, R3, R2, R6 ;  /* 0x0000000203cc7224 */ /* 0x008fc800078e0206 */
[----:B------:R-:W-:-:S05]  /*89b0*/  IMAD.IADD R2, R204, 0x1, R2 ;  /* 0x00000001cc027824 */ /* 0x000fca00078e0202 */
[----:B------:R-:W-:-:S04]  /*89c0*/  IMNMX R180, R8, R2, PT ;  /* 0x0000000208b47217 */ /* 0x000fc80003800200 */
[----:B------:R-:W-:-:S13]  /*89d0*/  ISETP.GT.AND P0, PT, R180, R204, PT ;  /* 0x000000ccb400720c */ /* 0x000fda0003f04270 */
[----:B------:R-:W-:Y:S05]  /*89e0*/  @!P0 BRA `(.L_x_2306) ;  /* 0x0001066000008947 */ /* 0x000fea0003800000 */
[----:B------:R-:W3:Y:S01]  /*89f0*/  LDL R0, [R1+0x4c] ;  /* 0x00004c0001007983 */ /* 0x000ee20000100800 */
[----:B------:R-:W-:Y:S01]  /*8a00*/  ISETP.NE.U32.AND P0, PT, RZ, c[0x0][0x340], PT ;  /* 0x0000d000ff007a0c */ /* 0x000fe20003f05070 */
[----:B------:R-:W-:Y:S02]  /*8a10*/  ULDC.64 UR4, c[0x0][0x18] ;  /* 0x0000060000047ab9 */ /* 0x000fe40000000a00 */
[----:B------:R-:W1:Y:S01]  /*8a20*/  S2R R7, SR_TID.X ;  /* 0x0000000000077919 */ /* 0x000e620000002100 */
[----:B------:R-:W-:-:S13]  /*8a30*/  ISETP.NE.AND.EX P3, PT, RZ, c[0x0][0x344], PT, P0 ;  /* 0x0000d100ff007a0c */ /* 0x000fda0003f65300 */
[----:B------:R-:W-:-:S04]  /*8a40*/  @P3 IMAD.MOV.U32 R2, RZ, RZ, 0x4 ;  /* 0x00000004ff023424 */ /* 0x000fc800078e00ff */
[----:B------:R-:W-:-:S05]  /*8a50*/  @P3 IMAD.WIDE R2, R231, R2, c[0x0][0x340] ;  /* 0x0000d000e7023625 */ /* 0x000fca00078e0202 */
[----:B------:R4:W5:Y:S01]  /*8a60*/  @P3 LDG.E R21, [R2.64] ;  /* 0x0000000a02153981 */ /* 0x000962000c1e1900 */
[----:B-1----:R-:W-:Y:S01]  /*8a70*/  SHF.R.S32.HI R5, RZ, 0x1f, R7 ;  /* 0x0000001fff057819 */ /* 0x002fe20000011407 */
[----:B------:R-:W-:Y:S01]  /*8a80*/  UIADD3 UR4, UP0, UR4, 0x18100, URZ ;  /* 0x0001810004047890 */ /* 0x000fe2000ff1e03f */
[----:B------:R-:W-:Y:S01]  /*8a90*/  ISETP.NE.U32.AND P0, PT, RZ, c[0x0][0x348], PT ;  /* 0x0000d200ff007a0c */ /* 0x000fe20003f05070 */
[----:B------:R-:W-:Y:S01]  /*8aa0*/  STL [R1+0x10], R15 ;  /* 0x0000100f01007387 */ /* 0x000fe20000100800 */
[----:B------:R-:W-:Y:S01]  /*8ab0*/  LEA.HI R5, R5, R7, RZ, 0x3 ;  /* 0x0000000705057211 */ /* 0x000fe200078f18ff */
[----:B------:R-:W-:Y:S01]  /*8ac0*/  UIADD3.X UR5, URZ, UR5, URZ, UP0, !UPT ;  /* 0x000000053f057290 */ /* 0x000fe200087fe43f */
[----:B------:R-:W-:Y:S01]  /*8ad0*/  ISETP.NE.AND.EX P0, PT, RZ, c[0x0][0x34c], PT, P0 ;  /* 0x0000d300ff007a0c */ /* 0x000fe20003f05300 */
[----:B------:R-:W-:Y:S01]  /*8ae0*/  IMAD.U32 R16, RZ, RZ, UR7 ;  /* 0x00000007ff107e24 */ /* 0x000fe2000f8e00ff */
[----:B------:R-:W-:Y:S02]  /*8af0*/  LOP3.LUT R5, R5, 0xfffffff8, RZ, 0xc0, !PT ;  /* 0xfffffff805057812 */ /* 0x000fe400078ec0ff */
[----:B------:R-:W-:-:S02]  /*8b00*/  LOP3.LUT R20, R230, 0xffff, RZ, 0xc0, !PT ;  /* 0x0000ffffe6147812 */ /* 0x000fc400078ec0ff */
[----:B------:R-:W-:Y:S01]  /*8b10*/  MOV R18, UR7 ;  /* 0x0000000700127c02 */ /* 0x000fe20008000f00 */
[----:B------:R-:W-:Y:S01]  /*8b20*/  IMAD.IADD R5, R7, 0x1, -R5 ;  /* 0x0000000107057824 */ /* 0x000fe200078e0a05 */
[----:B------:R-:W-:Y:S02]  /*8b30*/  IADD3 R16, P1, R16, 0x10, RZ ;  /* 0x0000001010107810 */ /* 0x000fe40007f3e0ff */
[----:B------:R-:W-:Y:S02]  /*8b40*/  IADD3 R18, P2, R18, 0x8, RZ ;  /* 0x0000000812127810 */ /* 0x000fe40007f5e0ff */
[----:B------:R-:W-:Y:S01]  /*8b50*/  LEA R5, R5, R249, 0x5 ;  /* 0x000000f905057211 */ /* 0x000fe200078e28ff */
[----:B------:R-:W-:Y:S01]  /*8b60*/  IMAD.X R17, RZ, RZ, UR6, P1 ;  /* 0x00000006ff117e24 */ /* 0x000fe200088e06ff */
[----:B------:R-:W-:Y:S02]  /*8b70*/  ISETP.GE.AND P6, PT, R240, c[0x0][0x198], PT ;  /* 0x00006600f0007a0c */ /* 0x000fe40003fc6270 */
[----:B------:R-:W-:Y:S01]  /*8b80*/  ISETP.GE.AND P5, PT, R241, c[0x0][0x198], PT ;  /* 0x00006600f1007a0c */ /* 0x000fe20003fa6270 */
[----:B------:R-:W-:Y:S01]  /*8b90*/  IMAD.IADD R5, R229, 0x1, R5 ;  /* 0x00000001e5057824 */ /* 0x000fe200078e0205 */
[----:B------:R-:W-:-:S02]  /*8ba0*/  IADD3 R23, R180, -0x1, RZ ;  /* 0xffffffffb4177810 */ /* 0x000fc40007ffe0ff */
[----:B--2---:R-:W-:Y:S01]  /*8bb0*/  IADD3.X R19, RZ, UR6, RZ, P2, !PT ;  /* 0x00000006ff137c10 */ /* 0x004fe200097fe4ff */
[----:B------:R-:W-:Y:S01]  /*8bc0*/  @P4 IMAD.HI.U32 R7, R5, c[0x0][0x2c8], RZ ;  /* 0x0000b20005074a27 */ /* 0x000fe200078e00ff */
[----:B---3--:R-:W-:-:S03]  /*8bd0*/  SHF.R.S32.HI R4, RZ, 0x1f, R0 ;  /* 0x0000001fff047819 */ /* 0x008fc60000011400 */
[----:B----4-:R-:W-:-:S04]  /*8be0*/  IMAD.WIDE.U32 R2, R0, c[0x0][0x178], RZ ;  /* 0x00005e0000027a25 */ /* 0x010fc800078e00ff */
[----:B------:R-:W-:-:S04]  /*8bf0*/  IMAD R4, R4, c[0x0][0x178], RZ ;  /* 0x00005e0004047a24 */ /* 0x000fc800078e02ff */
[----:B------:R-:W-:Y:S01]  /*8c00*/  IMAD R0, R0, c[0x0][0x17c], R4 ;  /* 0x00005f0000007a24 */ /* 0x000fe200078e0204 */
[----:B------:R-:W-:-:S03]  /*8c10*/  SEL R4, R231, RZ, !P0 ;  /* 0x000000ffe7047207 */ /* 0x000fc60004000000 */
[----:B------:R-:W-:Y:S01]  /*8c20*/  IMAD.IADD R3, R3, 0x1, R0 ;  /* 0x0000000103037824 */ /* 0x000fe200078e0200 */
        /* <DEDUP_REMOVED lines=9> */
[----:B------:R-:W-:-:S03]  /*8cc0*/  @!P3 MOV R21, R231 ;  /* 0x000000e70015b202 */ /* 0x000fc60000000f00 */
[----:B------:R-:W-:Y:S01]  /*8cd0*/  IMAD R7, R4, c[0x0][0x1c4], R6 ;  /* 0x0000710004077a24 */ /* 0x000fe200078e0206 */
[--C-:B------:R-:W-:Y:S01]  /*8ce0*/  SHF.R.S32.HI R4, RZ, 0x1f, R0.reuse ;  /* 0x0000001fff047819 */ /* 0x100fe20000011400 */
[----:B------:R-:W-:Y:S02]  /*8cf0*/  IMAD.MOV R6, RZ, RZ, -R0 ;  /* 0x000000ffff067224 */ /* 0x000fe400078e0a00 */
[----:B------:R-:W-:Y:S02]  /*8d00*/  IMAD.IADD R3, R3, 0x1, R7 ;  /* 0x0000000103037824 */ /* 0x000fe400078e0207 */
[----:B------:R-:W-:Y:S02]  /*8d10*/  IMAD R6, R6, c[0x0][0x2c4], R5 ;  /* 0x0000b10006067a24 */ /* 0x000fe400078e0205 */
[----:B------:R-:W-:Y:S02]  /*8d20*/  IMAD R4, R4, c[0x0][0x1b0], RZ ;  /* 0x00006c0004047a24 */ /* 0x000fe400078e02ff */
[----:B------:R-:W-:Y:S01]  /*8d30*/  IMAD.WIDE.U32 R2, R0, c[0x0][0x1b0], R2 ;  /* 0x00006c0000027a25 */ /* 0x000fe200078e0002 */
[----:B------:R-:W-:-:S03]  /*8d40*/  SHF.R.S32.HI R12, RZ, 0x1f, R6 ;  /* 0x0000001fff0c7819 */ /* 0x000fc60000011406 */
[----:B------:R-:W-:Y:S01]  /*8d50*/  IMAD R7, R0, c[0x0][0x1b4], R4 ;  /* 0x00006d0000077a24 */ /* 0x000fe200078e0204 */
[----:B------:R-:W-:Y:S01]  /*8d60*/  MOV R4, UR4 ;  /* 0x0000000400047c02 */ /* 0x000fe20008000f00 */
[----:B------:R-:W-:Y:S02]  /*8d70*/  IMAD R12, R12, c[0x0][0x1a8], RZ ;  /* 0x00006a000c0c7a24 */ /* 0x000fe400078e02ff */
[----:B------:R-:W-:Y:S02]  /*8d80*/  IMAD.IADD R3, R3, 0x1, R7 ;  /* 0x0000000103037824 */ /* 0x000fe400078e0207 */
[C---:B------:R-:W-:Y:S02]  /*8d90*/  IMAD R12, R6.reuse, c[0x0][0x1ac], R12 ;  /* 0x00006b00060c7a24 */ /* 0x040fe400078e020c */
[----:B------:R-:W-:-:S04]  /*8da0*/  IMAD.WIDE.U32 R2, R6, c[0x0][0x1a8], R2 ;  /* 0x00006a0006027a25 */ /* 0x000fc800078e0002 */
[----:B------:R-:W-:Y:S01]  /*8db0*/  IMAD.U32 R5, RZ, RZ, UR5 ;  /* 0x00000005ff057e24 */ /* 0x000fe2000f8e00ff */
[----:B------:R-:W-:Y:S02]  /*8dc0*/  IADD3 R12, R3, R12, RZ ;  /* 0x0000000c030c7210 */ /* 0x000fe40007ffe0ff */
[C---:B------:R-:W-:Y:S02]  /*8dd0*/  LEA R14, P0, R2.reuse, c[0x0][0x160], 0x1 ;  /* 0x00005800020e7a11 */ /* 0x040fe400078008ff */
[----:B------:R1:W-:Y:S02]  /*8de0*/  STL.64 [R1+0x8], R4 ;  /* 0x0000080401007387 */ /* 0x0003e40000100a00 */
[----:B------:R-:W-:Y:S01]  /*8df0*/  LEA.HI.X R12, R2, c[0x0][0x164], R12, 0x1, P0 ;  /* 0x00005900020c7a11 */ /* 0x000fe200000f0c0c */
[----:B-1----:R-:W-:Y:S01]  /*8e00*/  IMAD.IADD R5, R249, 0x1, R229 ;  /* 0x00000001f9057824 */ /* 0x002fe200078e02e5 */
[----:B------:R-:W-:Y:S05]  /*8e10*/  BRA.DIV ~URZ, `(.L_x_2307) ;  /* 0x00014f927f007947 */ /* 0x000fea000b800000 */
[----:B------:R1:W2:Y:S02]  /*8e20*/  SHFL.IDX PT, R4, R12, RZ, 0x181f ;  /* 0x00181fff0c047589 */ /* 0x0002a400000e0000 */
.L_x_2462:
[----:B------:R-:W-:Y:S05]  /*8e30*/  BRA.DIV ~URZ, `(.L_x_2308) ;  /* 0x00014ff27f007947 */ /* 0x000fea000b800000 */
[----:B------:R3:W4:Y:S02]  /*8e40*/  SHFL.IDX PT, R0, R14, RZ, 0x181f ;  /* 0x00181fff0e007589 */ /* 0x00072400000e0000 */
.L_x_2463:
        /* <DEDUP_REMOVED lines=16> */
.L_x_2310:
[----:B------:R-:W-:Y:S05]  /*8f50*/  BSYNC B0 ;  /* 0x0000000000007941 */ /* 0x000fea0003800000 */
.L_x_2309:
[----:B------:R-:W-:Y:S05]  /*8f60*/  BRA.DIV ~URZ, `(.L_x_2311) ;  /* 0x00014f427f007947 */ /* 0x000fea000b800000 */
[----:B--2---:R2:W1:Y:S04]  /*8f70*/  SHFL.IDX PT, R4, R12, 0x1, 0x181f ;  /* 0x00381f000c047f89 */ /* 0x00446800000e0000 */
[----:B----4-:R2:W4:Y:S02]  /*8f80*/  SHFL.IDX PT, R0, R14, 0x1, 0x181f ;  /* 0x00381f000e007f89 */ /* 0x01052400000e0000 */
.L_x_2464:
        /* <DEDUP_REMOVED lines=16> */
.L_x_2313:
[----:B------:R-:W-:Y:S05]  /*9090*/  BSYNC B0 ;  /* 0x0000000000007941 */ /* 0x000fea0003800000 */
.L_x_2312:
[----:B------:R-:W-:Y:S05]  /*90a0*/  BRA.DIV ~URZ, `(.L_x_2314) ;  /* 0x00014ef27f007947 */ /* 0x000fea000b800000 */
[----:B-1----:R1:W2:Y:S02]  /*90b0*/  SHFL.IDX PT, R4, R12, 0x2, 0x181f ;  /* 0x00581f000c047f89 */ /* 0x0022a400000e0000 */
.L_x_2465:
[----:B------:R-:W-:Y:S05]  /*90c0*/  BRA.DIV ~URZ, `(.L_x_2315) ;  /* 0x00014f527f007947 */ /* 0x000fea000b800000 */
[----:B----4-:R4:W1:Y:S02]  /*90d0*/  SHFL.IDX PT, R0, R14, 0x2, 0x181f ;  /* 0x00581f000e007f89 */ /* 0x01086400000e0000 */
.L_x_2466:
        /* <DEDUP_REMOVED lines=16> */
.L_x_2317:
[----:B------:R-:W-:Y:S05]  /*91e0*/  BSYNC B0 ;  /* 0x0000000000007941 */ /* 0x000fea0003800000 */
.L_x_2316:
[----:B------:R-:W-:Y:S05]  /*91f0*/  BRA.DIV ~URZ, `(.L_x_2318) ;  /* 0x00014ea27f007947 */ /* 0x000fea000b800000 */
[----:B-12---:R-:W1:Y:S04]  /*9200*/  SHFL.IDX PT, R12, R12, 0x3, 0x181f ;  /* 0x00781f000c0c7f89 */ /* 0x006e6800000e0000 */
[----:B------:R2:W3:Y:S02]  /*9210*/  SHFL.IDX PT, R0, R14, 0x3, 0x181f ;  /* 0x00781f000e007f89 */ /* 0x0004e400000e0000 */
.L_x_2467:
[----:B--234-:R-:W2:Y:S04]  /*9220*/  LDL R14, [R1] ;  /* 0x00000000010e7983 */ /* 0x01cea80000100800 */
[----:B------:R3:W5:Y:S04]  /*9230*/  LDL R22, [R1+0x64] ;  /* 0x0000640001167983 */ /* 0x0007680000100800 */
[----:B------:R3:W5:Y:S01]  /*9240*/  LDL R215, [R1+0x48] ;  /* 0x0000480001d77983 */ /* 0x0007620000100800 */
[----:B------:R-:W-:Y:S01]  /*9250*/  IADD3 R5, R5, 0x60, RZ ;  /* 0x0000006005057810 */ /* 0x000fe20007ffe0ff */
[----:B------:R-:W-:Y:S01]  /*9260*/  ULDC.64 UR4, c[0x0][0x40] ;  /* 0x0000100000047ab9 */ /* 0x000fe20000000a00 */
[----:B------:R-:W-:Y:S01]  /*9270*/  IMAD.U32 R2, RZ, RZ, UR7 ;  /* 0x00000007ff027e24 */ /* 0x000fe2000f8e00ff */
[----:B------:R-:W-:Y:S01]  /*9280*/  STL.64 [R1+0x40], R18 ;  /* 0x0000401201007387 */ /* 0x000fe20000100a00 */
[----:B------:R-:W-:Y:S01]  /*9290*/  ISETP.GE.AND P0, PT, R5, R13, PT ;  /* 0x0000000d0500720c */ /* 0x000fe20003f06270 */
[----:B------:R-:W-:Y:S01]  /*92a0*/  UIADD3 UR4, UP0, UR4, 0x160, URZ ;  /* 0x0000016004047890 */ /* 0x000fe2000ff1e03f */
[----:B------:R-:W-:Y:S01]  /*92b0*/  IMAD.U32 R3, RZ, RZ, UR6 ;  /* 0x00000006ff037e24 */ /* 0x000fe2000f8e00ff */
[----:B------:R-:W-:Y:S01]  /*92c0*/  STL.64 [R1+0x28], R16 ;  /* 0x0000281001007387 */ /* 0x000fe20000100a00 */
[----:B-----5:R-:W-:Y:S01]  /*92d0*/  IMAD.WIDE.U32 R218, R21, c[0x0][0x2b0], RZ ;  /* 0x0000ac0015da7a25 */ /* 0x020fe200078e00ff */
[----:B------:R-:W-:-:S02]  /*92e0*/  UIADD3.X UR5, URZ, UR5, URZ, UP0, !UPT ;  /* 0x000000053f057290 */ /* 0x000fc400087fe43f */
[----:B------:R4:W-:Y:S01]  /*92f0*/  STL.64 [R1+0x20], R2 ;  /* 0x0000200201007387 */ /* 0x0009e20000100a00 */
[----:B------:R-:W-:-:S03]  /*9300*/  IMAD.U32 R4, RZ, RZ, UR4 ;  /* 0x00000004ff047e24 */ /* 0x000fc6000f8e00ff */
[----:B------:R-:W-:Y:S01]  /*9310*/  IMAD.U32 R5, RZ, RZ, UR5 ;  /* 0x00000005ff057e24 */ /* 0x000fe2000f8e00ff */
[----:B------:R-:W-:Y:S01]  /*9320*/  STL.64 [R1+0x30], R144 ;  /* 0x0000309001007387 */ /* 0x000fe20000100a00 */
[-C--:B------:R-:W-:Y:S02]  /*9330*/  @!P0 LEA R8, P1, R238, R0.reuse, 0x1 ;  /* 0x00000000ee088211 */ /* 0x080fe400078208ff */
[----:B------:R-:W-:Y:S01]  /*9340*/  @!P0 LEA R6, P2, R240, R0, 0x1 ;  /* 0x00000000f0068211 */ /* 0x000fe200078408ff */
[----:B------:R1:W-:Y:S02]  /*9350*/  STL.64 [R1+0x18], R4 ;  /* 0x0000180401007387 */ /* 0x0003e40000100a00 */
[-C--:B-1----:R-:W-:Y:S02]  /*9360*/  @!P0 LEA.HI.X R9, R238, R12.reuse, R239, 0x1, P1 ;  /* 0x0000000cee098211 */ /* 0x082fe400008f0cef */
[----:B------:R-:W-:Y:S01]  /*9370*/  @!P0 LEA.HI.X R7, R240, R12, R246, 0x1, P2 ;  /* 0x0000000cf0078211 */ /* 0x000fe200010f0cf6 */
[----:B------:R3:W-:Y:S04]  /*9380*/  STL.64 [R1+0x38], R24 ;  /* 0x0000381801007387 */ /* 0x0007e80000100a00 */
[----:B------:R-:W-:Y:S01]  /*9390*/  @!PT LDS RZ, [RZ] ;  /* 0x00000000fffff984 */ /* 0x000fe20000000800 */
[----:B------:R-:W-:Y:S01]  /*93a0*/  @!PT LDS RZ, [RZ] ;  /* 0x00000000fffff984 */ /* 0x000fe20000000800 */
[----:B------:R-:W-:Y:S01]  /*93b0*/  @!PT LDS RZ, [RZ] ;  /* 0x00000000fffff984 */ /* 0x000fe20000000800 */
[----:B------:R1:W-:Y:S04]  /*93c0*/  @!P0 LDGSTS.E.BYPASS.LTC128B.128 [R111+0x1b100], [R8.64], !P4 ;  /* 0x1b100000086f8fae */ /* 0x0003e8000e101d4a */
[----:B------:R3:W-:Y:S01]  /*93d0*/  @!P0 LDGSTS.E.BYPASS.LTC128B.128 [R111+0x1f100], [R6.64], !P6 ;  /* 0x1f100000066f8fae */ /* 0x0007e2000f101d4a */
[----:B----4-:R-:W-:-:S04]  /*93e0*/  @!P0 LEA R2, P1, R241, R0, 0x1 ;  /* 0x00000000f1028211 */ /* 0x010fc800078208ff */
[----:B------:R-:W-:Y:S02]  /*93f0*/  @!P0 LEA.HI.X R3, R241, R12, R245, 0x1, P1 ;  /* 0x0000000cf1038211 */ /* 0x000fe400008f0cf5 */
[----:B------:R-:W-:-:S03]  /*9400*/  SHF.R.S32.HI R4, RZ, 0x1f, R21 ;  /* 0x0000001fff047819 */ /* 0x000fc60000011415 */
[----:B------:R4:W-:Y:S04]  /*9410*/  @!P0 LDGSTS.E.BYPASS.LTC128B.128 [R111+0x23100], [R2.64], !P5 ;  /* 0x23100000026f8fae */ /* 0x0009e8000e901d4a */
[----:B------:R-:W0:Y:S01]  /*9420*/  LDGDEPBAR ;  /* 0x00000000000079af */ /* 0x000e220000000000 */
[----:B------:R-:W-:Y:S01]  /*9430*/  WARPSYNC 0xffffffff ;  /* 0xffffffff00007948 */ /* 0x000fe20003800000 */
[----:B----4-:R-:W-:Y:S02]  /*9440*/  IMAD R2, R4, c[0x0][0x2b0], RZ ;  /* 0x0000ac0004027a24 */ /* 0x010fe400078e02ff */
[----:B------:R-:W-:Y:S02]  /*9450*/  IMAD.U32 R3, RZ, RZ, UR7 ;  /* 0x00000007ff037e24 */ /* 0x000fe4000f8e00ff */
[----:B------:R-:W-:-:S03]  /*9460*/  IMAD R2, R21, c[0x0][0x2b4], R2 ;  /* 0x0000ad0015027a24 */ /* 0x000fc600078e0202 */
[----:B------:R-:W-:Y:S01]  /*9470*/  IADD3 R28, R3, 0x18, RZ ;  /* 0x00000018031c7810 */ /* 0x000fe20007ffe0ff */
[----:B------:R-:W-:Y:S01]  /*9480*/  IMAD.IADD R223, R219, 0x1, R2 ;  /* 0x00000001dbdf7824 */ /* 0x000fe200078e0202 */
[----:B--2---:R-:W-:-:S04]  /*9490*/  SHF.R.S32.HI R18, RZ, 0x1f, R14 ;  /* 0x0000001fff127819 */ /* 0x004fc8000001140e */
[----:B-1----:R-:W-:-:S04]  /*94a0*/  LEA.HI R8, R18, R14, RZ, 0x3 ;  /* 0x0000000e12087211 */ /* 0x002fc800078f18ff */
[----:B------:R-:W-:-:S05]  /*94b0*/  LOP3.LUT R0, R8, 0xfffffff8, RZ, 0xc0, !PT ;  /* 0xfffffff808007812 */ /* 0x000fca00078ec0ff */
[----:B------:R-:W-:-:S04]  /*94c0*/  IMAD.IADD R0, R14, 0x1, -R0 ;  /* 0x000000010e007824 */ /* 0x000fc800078e0a00 */
[----:B------:R-:W-:-:S05]  /*94d0*/  IMAD.SHL.U32 R190, R0, 0x8, RZ ;  /* 0x0000000800be7824 */ /* 0x000fca00078e00ff */
[C---:B------:R-:W-:Y:S02]  /*94e0*/  IADD3 R16, R190.reuse, 0x80, RZ ;  /* 0x00000080be107810 */ /* 0x040fe40007ffe0ff */
[----:B------:R-:W-:Y:S02]  /*94f0*/  IADD3 R15, R190, 0x40, RZ ;  /* 0x00000040be0f7810 */ /* 0x000fe40007ffe0ff */
[----:B------:R-:W-:Y:S02]  /*9500*/  ISETP.GE.AND P6, PT, R16, c[0x0][0x1d4], PT ;  /* 0x0000750010007a0c */ /* 0x000fe40003fc6270 */
[----:B------:R-:W-:Y:S02]  /*9510*/  ISETP.GE.AND P5, PT, R190, c[0x0][0x1d4], PT ;  /* 0x00007500be007a0c */ /* 0x000fe40003fa6270 */
[----:B------:R-:W-:Y:S02]  /*9520*/  SEL R2, RZ, 0x10, P6 ;  /* 0x00000010ff027807 */ /* 0x000fe40003000000 */
[----:B------:R-:W-:-:S03]  /*9530*/  ISETP.GE.AND P4, PT, R15, c[0x0][0x1d4], PT ;  /* 0x000075000f007a0c */ /* 0x000fc60003f86270 */
[----:B------:R3:W-:Y:S04]  /*9540*/  STL [R1+0xd0], R2 ;  /* 0x0000d00201007387 */ /* 0x0007e80000100800 */
[----:B------:R-:W-:Y:S01]  /*9550*/  SHF.R.S32.HI R17, RZ, 0x3, R8 ;  /* 0x00000003ff117819 */ /* 0x000fe20000011408 */
[----:B------:R-:W-:Y:S01]  /*9560*/  IMAD.MOV.U32 R21, RZ, RZ, c[0x0][0x2b8] ;  /* 0x0000ae00ff157624 */ /* 0x000fe200078e00ff */
[----:B------:R-:W-:Y:S01]  /*9570*/  BAR.SYNC.DEFER_BLOCKING 0x0 ;  /* 0x0000000000007b1d */ /* 0x000fe20000010000 */
[----:B------:R-:W-:Y:S02]  /*9580*/  IMAD.SHL.U32 R168, R23, 0x40, RZ ;  /* 0x0000004017a87824 */ /* 0x000fe400078e00ff */
[----:B------:R-:W-:Y:S01]  /*9590*/  IMAD R199, R0, 0x20, R17 ;  /* 0x0000002000c77824 */ /* 0x000fe200078e0211 */
[----:B------:R-:W-:Y:S01]  /*95a0*/  ISETP.NE.AND P1, PT, R21, 0x1, PT ;  /* 0x000000011500780c */ /* 0x000fe20003f25270 */
[----:B------:R-:W-:Y:S02]  /*95b0*/  IMAD.MOV.U32 R183, RZ, RZ, RZ ;  /* 0x000000ffffb77224 */ /* 0x000fe400078e00ff */
[----:B---3--:R-:W-:-:S05]  /*95c0*/  IMAD.IADD R2, R199, 0x1, R168 ;  /* 0x00000001c7027824 */ /* 0x008fca00078e02a8 */
[----:B------:R-:W-:Y:S01]  /*95d0*/  ISETP.GE.AND P0, PT, R2, R22, PT ;  /* 0x000000160200720c */ /* 0x000fe20003f06270 */
[----:B------:R-:W-:-:S03]  /*95e0*/  IMAD.IADD R2, R215, 0x1, R2 ;  /* 0x00000001d7027824 */ /* 0x000fc600078e0202 */
[----:B------:R-:W-:Y:S01]  /*95f0*/  ISETP.GT.OR P0, PT, R199, 0x3f, P0 ;  /* 0x0000003fc700780c */ /* 0x000fe20000704670 */
[----:B------:R-:W-:-:S04]  /*9600*/  @P1 IMAD.HI.U32 R3, R2, c[0x0][0x2bc], RZ ;  /* 0x0000af0002031a27 */ /* 0x000fc800078e00ff */
[----:B------:R-:W-:Y:S01]  /*9610*/  IMAD.MOV.U32 R0, RZ, RZ, R2 ;  /* 0x000000ffff007224 */ /* 0x000fe200078e0002 */
[----:B------:R-:W-:-:S07]  /*9620*/  @P1 SHF.R.U32.HI R0, RZ, c[0x0][0x2c0], R3 ;  /* 0x0000b000ff001a19 */ /* 0x000fce0000011603 */
[----:B------:R-:W-:-:S04]  /*9630*/  @!P0 IADD3 R3, P1, R0, R218, RZ ;  /* 0x000000da00038210 */ /* 0x000fc80007f3e0ff */
[----:B------:R-:W-:Y:S02]  /*9640*/  @!P0 LEA.HI.X.SX32 R5, R0, R223, 0x1, P1 ;  /* 0x000000df00058211 */ /* 0x000fe400008f0eff */
[----:B------:R-:W-:-:S04]  /*9650*/  @!P0 LEA R4, P1, R3, c[0x0][0x2a0], 0x2 ;  /* 0x0000a80003048a11 */ /* 0x000fc800078210ff */
[----:B------:R-:W-:-:S05]  /*9660*/  @!P0 LEA.HI.X R5, R3, c[0x0][0x2a4], R5, 0x2, P1 ;  /* 0x0000a90003058a11 */ /* 0x000fca00008f1405 */
[----:B------:R1:W2:Y:S01]  /*9670*/  @!P0 LDG.E R183, [R4.64] ;  /* 0x0000000a04b78981 */ /* 0x0002a2000c1e1900 */
[----:B------:R-:W-:Y:S01]  /*9680*/  IMAD.MOV R0, RZ, RZ, -R0 ;  /* 0x000000ffff007224 */ /* 0x000fe200078e0a00 */
[----:B------:R-:W-:Y:S01]  /*9690*/  LEA.HI R14, R18, R14, RZ, 0x6 ;  /* 0x0000000e120e7211 */ /* 0x000fe200078f30ff */
[----:B------:R-:W-:Y:S01]  /*96a0*/  IMAD.WIDE.U32 R216, R20, c[0x0][0x1e8], RZ ;  /* 0x00007a0014d87a25 */ /* 0x000fe200078e00ff */
[----:B------:R-:W-:Y:S01]  /*96b0*/  ISETP.GE.AND P3, PT, R190, c[0x0][0x1d4], PT ;  /* 0x00007500be007a0c */ /* 0x000fe20003f66270 */
[----:B------:R-:W-:Y:S01]  /*96c0*/  BSSY B0, `(.L_x_2319) ;  /* 0x00000b3000007945 */ /* 0x000fe20003800000 */
[----:B------:R-:W-:Y:S01]  /*96d0*/  ISETP.GE.AND P2, PT, R15, c[0x0][0x1d4], PT ;  /* 0x000075000f007a0c */ /* 0x000fe20003f46270 */
[----:B------:R-:W-:Y:S01]  /*96e0*/  IMAD R184, R0, c[0x0][0x2b8], R2 ;  /* 0x0000ae0000b87a24 */ /* 0x000fe200078e0202 */
[----:B------:R-:W-:Y:S01]  /*96f0*/  LOP3.LUT R211, R211, 0xfffffffd, RZ, 0xc0, !PT ;  /* 0xfffffffdd3d37812 */ /* 0x000fe200078ec0ff */
[----:B------:R-:W-:Y:S02]  /*9700*/  IMAD R222, R20, c[0x0][0x1ec], R217 ;  /* 0x00007b0014de7a24 */ /* 0x000fe400078e02d9 */
[----:B------:R-:W-:Y:S01]  /*9710*/  IMAD.WIDE.U32 R2, R184, c[0x0][0x1e0], RZ ;  /* 0x00007800b8027a25 */ /* 0x000fe200078e00ff */
[----:B------:R-:W-:-:S03]  /*9720*/  SHF.R.S32.HI R0, RZ, 0x1f, R184 ;  /* 0x0000001fff007819 */ /* 0x000fc600000114b8 */
[----:B------:R-:W-:-:S04]  /*9730*/  IMAD.WIDE.U32 R220, R20, c[0x0][0x210], RZ ;  /* 0x0000840014dc7a25 */ /* 0x000fc800078e00ff */
[----:B------:R-:W-:Y:S02]  /*9740*/  IMAD R7, R0, c[0x0][0x208], RZ ;  /* 0x0000820000077a24 */ /* 0x000fe400078e02ff */
[----:B------:R-:W-:Y:S02]  /*9750*/  IMAD R224, R20, c[0x0][0x214], R221 ;  /* 0x0000850014e07a24 */ /* 0x000fe400078e02dd */
[----:B------:R-:W-:Y:S02]  /*9760*/  IMAD R7, R184, c[0x0][0x20c], R7 ;  /* 0x00008300b8077a24 */ /* 0x000fe400078e0207 */
[----:B-1----:R-:W-:Y:S02]  /*9770*/  IMAD R4, R0, c[0x0][0x1e0], RZ ;  /* 0x0000780000047a24 */ /* 0x002fe400078e02ff */
[----:B------:R-:W-:-:S04]  /*9780*/  IMAD.WIDE R18, R190, 0x2, RZ ;  /* 0x00000002be127825 */ /* 0x000fc800078e02ff */
[----:B------:R-:W-:-:S04]  /*9790*/  IMAD R4, R184, c[0x0][0x1e4], R4 ;  /* 0x00007900b8047a24 */ /* 0x000fc800078e0204 */
[----:B------:R-:W-:Y:S01]  /*97a0*/  IMAD.IADD R3, R3, 0x1, R4 ;  /* 0x0000000103037824 */ /* 0x000fe200078e0204 */
[----:B--2---:R-:W-:-:S03]  /*97b0*/  SHF.R.S32.HI R6, RZ, 0x1f, R183 ;  /* 0x0000001fff067819 */ /* 0x004fc600000114b7 */
[----:B------:R-:W-:-:S04]  /*97c0*/  IMAD.WIDE.U32 R4, R183, c[0x0][0x1f0], R2 ;  /* 0x00007c00b7047a25 */ /* 0x000fc800078e0002 */
[----:B------:R-:W-:Y:S01]  /*97d0*/  IMAD R8, R6, c[0x0][0x1f0], RZ ;  /* 0x00007c0006087a24 */ /* 0x000fe200078e02ff */
[----:B------:R-:W-:Y:S01]  /*97e0*/  IADD3 R0, P0, R4, R216, RZ ;  /* 0x000000d804007210 */ /* 0x000fe20007f1e0ff */
[----:B------:R-:W-:-:S04]  /*97f0*/  IMAD.WIDE.U32 R2, R184, c[0x0][0x208], RZ ;  /* 0x00008200b8027a25 */ /* 0x000fc800078e00ff */
[----:B------:R-:W-:Y:S02]  /*9800*/  IMAD R8, R183, c[0x0][0x1f4], R8 ;  /* 0x00007d00b7087a24 */ /* 0x000fe400078e0208 */
[----:B------:R-:W-:Y:S02]  /*9810*/  IMAD.SHL.U32 R4, R17, 0x40, RZ ;  /* 0x0000004011047824 */ /* 0x000fe400078e00ff */
[----:B------:R-:W-:Y:S01]  /*9820*/  IMAD.IADD R3, R3, 0x1, R7 ;  /* 0x0000000103037824 */ /* 0x000fe200078e0207 */
[----:B------:R-:W-:Y:S01]  /*9830*/  IADD3.X R5, R222, R5, R8, P0, !PT ;  /* 0x00000005de057210 */ /* 0x000fe200007fe408 */
[----:B------:R-:W-:Y:S01]  /*9840*/  IMAD R8, R6, c[0x0][0x218], RZ ;  /* 0x0000860006087a24 */ /* 0x000fe200078e02ff */
[----:B------:R-:W-:Y:S01]  /*9850*/  LEA R7, P0, R0, c[0x0][0x1c8], 0x1 ;  /* 0x0000720000077a11 */ /* 0x000fe200078008ff */
[C---:B------:R-:W-:Y:S01]  /*9860*/  IMAD.WIDE.U32 R2, R183.reuse, c[0x0][0x218], R2 ;  /* 0x00008600b7027a25 */ /* 0x040fe200078e0002 */
[----:B------:R-:W-:Y:S02]  /*9870*/  LOP3.LUT R4, R4, 0x1c0, RZ, 0xc0, !PT ;  /* 0x000001c004047812 */ /* 0x000fe400078ec0ff */
[----:B------:R-:W-:Y:S01]  /*9880*/  LEA.HI.X R13, R0, c[0x0][0x1cc], R5, 0x1, P0 ;  /* 0x00007300000d7a11 */ /* 0x000fe200000f0c05 */
[----:B------:R-:W-:Y:S01]  /*9890*/  IMAD R8, R183, c[0x0][0x21c], R8 ;  /* 0x00008700b7087a24 */ /* 0x000fe200078e0208 */
[----:B------:R-:W-:-:S02]  /*98a0*/  LOP3.LUT R12, R4, 0x38, R190, 0xf8, !PT ;  /* 0x00000038040c7812 */ /* 0x000fc400078ef8be */
[----:B------:R-:W-:Y:S01]  /*98b0*/  SHF.R.U32.HI R9, RZ, 0x3, R4 ;  /* 0x00000003ff097819 */ /* 0x000fe20000011604 */
[----:B------:R-:W-:Y:S01]  /*98c0*/  SHFL.IDX PT, R5, R13, RZ, 0x181f ;  /* 0x00181fff0d057589 */ /* 0x000fe200000e0000 */
[----:B------:R-:W-:Y:S02]  /*98d0*/  IADD3 R6, P0, R2, R220, RZ ;  /* 0x000000dc02067210 */ /* 0x000fe40007f1e0ff */
[----:B------:R-:W-:Y:S01]  /*98e0*/  LOP3.LUT R12, R12, R9, RZ, 0x3c, !PT ;  /* 0x000000090c0c7212 */ /* 0x000fe200078e3cff */
[----:B------:R-:W1:Y:S01]  /*98f0*/  SHFL.IDX PT, R4, R7, RZ, 0x181f ;  /* 0x00181fff07047589 */ /* 0x000e6200000e0000 */
[----:B------:R-:W-:Y:S02]  /*9900*/  IADD3.X R9, R224, R3, R8, P0, !PT ;  /* 0x00000003e0097210 */ /* 0x000fe400007fe408 */
[----:B------:R-:W-:Y:S01]  /*9910*/  SHF.R.S32.HI R8, RZ, 0x1f, R15 ;  /* 0x0000001fff087819 */ /* 0x000fe2000001140f */
[----:B------:R2:W-:Y:S01]  /*9920*/  SHFL.IDX PT, R2, R7, 0x1, 0x181f ;  /* 0x00381f0007027f89 */ /* 0x0005e200000e0000 */
[----:B------:R-:W-:-:S02]  /*9930*/  IADD3 R0, -R17, R22, -R168 ;  /* 0x0000001611007210 */ /* 0x000fc40007ffe9a8 */
[----:B------:R-:W-:Y:S01]  /*9940*/  LEA.HI R8, R8, R15, RZ, 0x3 ;  /* 0x0000000f08087211 */ /* 0x000fe200078f18ff */
[----:B------:R3:W4:Y:S01]  /*9950*/  SHFL.IDX PT, R3, R13, 0x1, 0x181f ;  /* 0x00381f000d037f89 */ /* 0x00072200000e0000 */
[----:B------:R-:W-:Y:S02]  /*9960*/  ISETP.GE.AND P1, PT, R0, 0x1, PT ;  /* 0x000000010000780c */ /* 0x000fe40003f26270 */
[----:B------:R-:W-:-:S04]  /*9970*/  LOP3.LUT R198, R8, 0xfffffff8, RZ, 0xc0, !PT ;  /* 0xfffffff808c67812 */ /* 0x000fc800078ec0ff */
[----:B------:R-:W-:Y:S01]  /*9980*/  SHF.R.S32.HI R209, RZ, 0x1f, R198 ;  /* 0x0000001fffd17819 */ /* 0x000fe200000114c6 */
[----:B--2---:R-:W-:Y:S01]  /*9990*/  IMAD.SHL.U32 R7, R14, 0x8, RZ ;  /* 0x000000080e077824 */ /* 0x004fe200078e00ff */
[C---:B------:R-:W-:Y:S02]  /*99a0*/  LEA R14, P0, R6.reuse, c[0x0][0x1f8], 0x1 ;  /* 0x00007e00060e7a11 */ /* 0x040fe400078008ff */
[----:B---3--:R-:W-:Y:S02]  /*99b0*/  SHF.R.S32.HI R13, RZ, 0x1f, R16 ;  /* 0x0000001fff0d7819 */ /* 0x008fe40000011410 */
[----:B------:R-:W-:Y:S01]  /*99c0*/  LEA.HI.X R17, R6, c[0x0][0x1fc], R9, 0x1, P0 ;  /* 0x00007f0006117a11 */ /* 0x000fe200000f0c09 */
[----:B------:R-:W2:Y:S01]  /*99d0*/  SHFL.IDX PT, R8, R14, RZ, 0x181f ;  /* 0x00181fff0e087589 */ /* 0x000ea200000e0000 */
[----:B------:R-:W-:Y:S02]  /*99e0*/  LOP3.LUT R228, R12, 0xfffffe00, R7, 0xf8, !PT ;  /* 0xfffffe000ce47812 */ /* 0x000fe400078ef807 */
[----:B------:R-:W-:Y:S01]  /*99f0*/  LEA.HI R7, R13, R16, RZ, 0x3 ;  /* 0x000000100d077211 */ /* 0x000fe200078f18ff */
[----:B------:R-:W3:Y:S01]  /*9a00*/  SHFL.IDX PT, R9, R17, RZ, 0x181f ;  /* 0x00181fff11097589 */ /* 0x000ee200000e0000 */
[----:B------:R-:W-:Y:S01]  /*9a10*/  ISETP.GT.AND P0, PT, R0, 0x20, PT ;  /* 0x000000200000780c */ /* 0x000fe20003f04270 */
[----:B------:R-:W-:Y:S01]  /*9a20*/  IMAD.SHL.U32 R203, R228, 0x2, RZ ;  /* 0x00000002e4cb7824 */ /* 0x000fe200078e00ff */
[----:B------:R-:W-:Y:S01]  /*9a30*/  LOP3.LUT R197, R7, 0xfffffff8, RZ, 0xc0, !PT ;  /* 0xfffffff807c57812 */ /* 0x000fe200078ec0ff */
[----:B-1----:R-:W-:-:S03]  /*9a40*/  @P1 IMAD.WIDE R12, R190, 0x2, R4 ;  /* 0x00000002be0c1825 */ /* 0x002fc600078e0204 */
[----:B------:R-:W-:Y:S01]  /*9a50*/  SHF.R.S32.HI R208, RZ, 0x1f, R197 ;  /* 0x0000001fffd07819 */ /* 0x000fe200000114c5 */
[--C-:B------:R-:W-:Y:S01]  /*9a60*/  @P1 IMAD.WIDE R6, R198, 0x2, R4.reuse ;  /* 0x00000002c6061825 */ /* 0x100fe200078e0204 */
[----:B------:R1:W-:Y:S03]  /*9a70*/  @P1 LDGSTS.E.BYPASS.LTC128B.128 [R203+0xc100], [R12.64], !P5 ;  /* 0x0c1000000ccb1fae */ /* 0x0003e6000e901d4a */
[----:B------:R-:W-:Y:S01]  /*9a80*/  @P1 IMAD.WIDE R4, R197, 0x2, R4 ;  /* 0x00000002c5041825 */ /* 0x000fe200078e0204 */
[----:B------:R4:W-:Y:S04]  /*9a90*/  @P1 LDGSTS.E.BYPASS.LTC128B.128 [R203+0xe100], [R6.64], !P4 ;  /* 0x0e10000006cb1fae */ /* 0x0009e8000e101d4a */
[----:B------:R5:W-:Y:S01]  /*9aa0*/  @P1 LDGSTS.E.BYPASS.LTC128B.128 [R203+0x10100], [R4.64], !P6 ;  /* 0x1010000004cb1fae */ /* 0x000be2000f101d4a */
[----:B------:R-:W-:-:S03]  /*9ab0*/  ISETP.LT.OR P1, PT, R0, 0x1, P3 ;  /* 0x000000010000780c */ /* 0x000fc60001f21670 */
[----:B-1----:R-:W1:Y:S01]  /*9ac0*/  SHFL.IDX PT, R12, R14, 0x1, 0x181f ;  /* 0x00381f000e0c7f89 */ /* 0x002e6200000e0000 */
[----:B----4-:R-:W-:-:S03]  /*9ad0*/  @P0 IMAD.WIDE R6, R190, 0x2, R2 ;  /* 0x00000002be060825 */ /* 0x010fc600078e0202 */
[----:B------:R-:W4:Y:S01]  /*9ae0*/  SHFL.IDX PT, R13, R17, 0x1, 0x181f ;  /* 0x00381f00110d7f89 */ /* 0x000f2200000e0000 */
[----:B-----5:R-:W-:-:S03]  /*9af0*/  @P0 IMAD.WIDE R4, R198, 0x2, R2 ;  /* 0x00000002c6040825 */ /* 0x020fc600078e0202 */
[----:B------:R5:W-:Y:S01]  /*9b00*/  @P0 LDGSTS.E.BYPASS.LTC128B.128 [R203+0xd100], [R6.64], !P5 ;  /* 0x0d10000006cb0fae */ /* 0x000be2000e901d4a */
[----:B------:R-:W-:-:S03]  /*9b10*/  @P0 IMAD.WIDE R2, R197, 0x2, R2 ;  /* 0x00000002c5020825 */ /* 0x000fc600078e0202 */
[----:B------:R1:W-:Y:S04]  /*9b20*/  @P0 LDGSTS.E.BYPASS.LTC128B.128 [R203+0xf100], [R4.64], !P4 ;  /* 0x0f10000004cb0fae */ /* 0x0003e8000e101d4a */
[----:B------:R2:W-:Y:S04]  /*9b30*/  @P0 LDGSTS.E.BYPASS.LTC128B.128 [R203+0x11100], [R2.64], !P6 ;  /* 0x1110000002cb0fae */ /* 0x0005e8000f101d4a */
[----:B------:R-:W0:Y:S01]  /*9b40*/  LDGDEPBAR ;  /* 0x00000000000079af */ /* 0x000e220000000000 */
[----:B-1----:R-:W-:Y:S01]  /*9b50*/  IMAD.WIDE R4, R198, 0x2, RZ ;  /* 0x00000002c6047825 */ /* 0x002fe200078e02ff */
[----:B--2---:R-:W-:-:S05]  /*9b60*/  IADD3 R2, P0, R8, R18, RZ ;  /* 0x0000001208027210 */ /* 0x004fca0007f1e0ff */
[----:B---3--:R-:W-:Y:S01]  /*9b70*/  IMAD.X R3, R9, 0x1, R19, P0 ;  /* 0x0000000109037824 */ /* 0x008fe200000e0613 */
[----:B-----5:R-:W-:-:S04]  /*9b80*/  IADD3 R6, P0, R8, R4, RZ ;  /* 0x0000000408067210 */ /* 0x020fc80007f1e0ff */
[----:B------:R1:W-:Y:S01]  /*9b90*/  LDGSTS.E.BYPASS.LTC128B.128 [R203+0x100], [R2.64], !P1 ;  /* 0x0010000002cb7fae */ /* 0x0003e2000c901d4a */
[----:B------:R-:W-:Y:S01]  /*9ba0*/  IMAD.X R7, R9, 0x1, R5, P0 ;  /* 0x0000000109077824 */ /* 0x000fe200000e0605 */
[----:B------:R-:W-:Y:S02]  /*9bb0*/  ISETP.LT.OR P0, PT, R0, 0x1, P2 ;  /* 0x000000010000780c */ /* 0x000fe40001701670 */
[----:B------:R-:W-:Y:S02]  /*9bc0*/  ISETP.GE.AND P1, PT, R16, c[0x0][0x1d4], PT ;  /* 0x0000750010007a0c */ /* 0x000fe40003f26270 */
[----:B------:R-:W-:-:S09]  /*9bd0*/  ISETP.LT.OR P2, PT, R0, 0x21, P2 ;  /* 0x000000210000780c */ /* 0x000fd20001741670 */
[----:B------:R2:W-:Y:S01]  /*9be0*/  LDGSTS.E.BYPASS.LTC128B.128 [R203+0x2100], [R6.64], !P0 ;  /* 0x0210000006cb7fae */ /* 0x0005e2000c101d4a */
[----:B-1----:R-:W-:-:S05]  /*9bf0*/  IMAD.WIDE R2, R197, 0x2, RZ ;  /* 0x00000002c5027825 */ /* 0x002fca00078e02ff */
[----:B------:R-:W-:-:S05]  /*9c00*/  IADD3 R8, P0, R8, R2, RZ ;  /* 0x0000000208087210 */ /* 0x000fca0007f1e0ff */
[----:B------:R-:W-:Y:S01]  /*9c10*/  IMAD.X R9, R9, 0x1, R3, P0 ;  /* 0x0000000109097824 */ /* 0x000fe200000e0603 */
[----:B--2---:R-:W-:-:S05]  /*9c20*/  IADD3 R6, P0, R18, R12, RZ ;  /* 0x0000000c12067210 */ /* 0x004fca0007f1e0ff */
[----:B----4-:R-:W-:Y:S01]  /*9c30*/  IMAD.X R7, R19, 0x1, R13, P0 ;  /* 0x0000000113077824 */ /* 0x010fe200000e060d */
[C---:B------:R-:W-:Y:S02]  /*9c40*/  ISETP.LT.OR P0, PT, R0.reuse, 0x1, P1 ;  /* 0x000000010000780c */ /* 0x040fe40000f01670 */
[----:B------:R-:W-:-:S11]  /*9c50*/  ISETP.LT.OR P1, PT, R0, 0x21, P1 ;  /* 0x000000210000780c */ /* 0x000fd60000f21670 */
[----:B------:R1:W-:Y:S01]  /*9c60*/  LDGSTS.E.BYPASS.LTC128B.128 [R203+0x4100], [R8.64], !P0 ;  /* 0x0410000008cb7fae */ /* 0x0003e2000c101d4a */
[----:B------:R-:W-:Y:S02]  /*9c70*/  ISETP.LT.OR P0, PT, R0, 0x21, P3 ;  /* 0x000000210000780c */ /* 0x000fe40001f01670 */
[----:B------:R-:W-:Y:S02]  /*9c80*/  ISETP.GT.AND P3, PT, R199, 0x3f, PT ;  /* 0x0000003fc700780c */ /* 0x000fe40003f64270 */
[----:B------:R-:W-:-:S09]  /*9c90*/  SHF.R.S32.HI R0, RZ, 0x1f, R190 ;  /* 0x0000001fff007819 */ /* 0x000fd200000114be */
[----:B------:R1:W-:Y:S01]  /*9ca0*/  LDGSTS.E.BYPASS.LTC128B.128 [R203+0x1100], [R6.64], !P0 ;  /* 0x0110000006cb7fae */ /* 0x0003e2000c101d4a */
[----:B------:R-:W-:-:S05]  /*9cb0*/  IADD3 R4, P0, R4, R12, RZ ;  /* 0x0000000c04047210 */ /* 0x000fca0007f1e0ff */
[----:B------:R-:W-:Y:S01]  /*9cc0*/  IMAD.X R5, R5, 0x1, R13, P0 ;  /* 0x0000000105057824 */ /* 0x000fe200000e060d */
[----:B------:R-:W-:-:S04]  /*9cd0*/  IADD3 R2, P0, R2, R12, RZ ;  /* 0x0000000c02027210 */ /* 0x000fc80007f1e0ff */
[----:B------:R1:W-:Y:S01]  /*9ce0*/  LDGSTS.E.BYPASS.LTC128B.128 [R203+0x3100], [R4.64], !P2 ;  /* 0x0310000004cb7fae */ /* 0x0003e2000d101d4a */
[----:B------:R-:W-:Y:S01]  /*9cf0*/  IMAD.X R3, R3, 0x1, R13, P0 ;  /* 0x0000000103037824 */ /* 0x000fe200000e060d */
[----:B------:R-:W-:-:S04]  /*9d00*/  ISETP.GT.AND P0, PT, R23, R204, PT ;  /* 0x000000cc1700720c */ /* 0x000fc80003f04270 */
[----:B------:R1:W-:Y:S04]  /*9d10*/  LDGSTS.E.BYPASS.LTC128B.128 [R203+0x5100], [R2.64], !P1 ;  /* 0x0510000002cb7fae */ /* 0x0003e8000c901d4a */
[----:B------:R-:W0:Y:S05]  /*9d20*/  LDGDEPBAR ;  /* 0x00000000000079af */ /* 0x000e2a0000000000 */
[----:B------:R-:W-:Y:S01]  /*9d30*/  @P0 LOP3.LUT R211, R211, 0x2, RZ, 0xfc, !PT ;  /* 0x00000002d3d30812 */ /* 0x000fe200078efcff */
[----:B------:R-:W-:Y:S05]  /*9d40*/  @!P0 BRA `(.L_x_2320) ;  /* 0x000004a000008947 */ /* 0x000fea0003800000 */
[----:B------:R-:W-:Y:S01]  /*9d50*/  ISETP.NE.AND P0, PT, R21, 0x1, PT ;  /* 0x000000011500780c */ /* 0x000fe20003f05270 */
[----:B------:R-:W-:Y:S01]  /*9d60*/  IMAD.MOV.U32 R183, RZ, RZ, RZ ;  /* 0x000000ffffb77224 */ /* 0x000fe200078e00ff */
[----:B-1----:R-:W-:-:S04]  /*9d70*/  IADD3 R2, R199, R168, R215 ;  /* 0x000000a8c7027210 */ /* 0x002fc80007ffe0d7 */
        /* <DEDUP_REMOVED lines=26> */
.L_x_2468:
[----:B------:R-:W-:Y:S05]  /*9f20*/  BRA.DIV ~URZ, `(.L_x_2322) ;  /* 0x000142e27f007947 */ /* 0x000fea000b800000 */
[----:B------:R-:W3:Y:S01]  /*9f30*/  SHFL.IDX PT, R0, R15, RZ, 0x181f ;  /* 0x00181fff0f007589 */ /* 0x000ee200000e0000 */
[----:B------:R-:W-:Y:S01]  /*9f40*/  IMAD.SHL.U32 R14, R190, 0x2, RZ ;  /* 0x00000002be0e7824 */ /* 0x000fe200078e00ff */
[----:B------:R-:W-:Y:S01]  /*9f50*/  SHF.R.S32.HI R2, RZ, 0x1f, R190 ;  /* 0x0000001fff027819 */ /* 0x000fe200000114be */
[C---:B------:R-:W-:Y:S01]  /*9f60*/  IMAD.SHL.U32 R17, R198.reuse, 0x2, RZ ;  /* 0x00000002c6117824 */ /* 0x040fe200078e00ff */
[----:B------:R-:W-:Y:S01]  /*9f70*/  SHF.L.U64.HI R18, R198, 0x1, R209 ;  /* 0x00000001c6127819 */ /* 0x000fe200000102d1 */
[C---:B------:R-:W-:Y:S01]  /*9f80*/  IMAD.SHL.U32 R19, R197.reuse, 0x2, RZ ;  /* 0x00000002c5137824 */ /* 0x040fe200078e00ff */
[----:B------:R-:W-:Y:S02]  /*9f90*/  SHF.L.U64.HI R16, R190, 0x1, R2 ;  /* 0x00000001be107819 */ /* 0x000fe40000010202 */
[----:B------:R-:W-:Y:S02]  /*9fa0*/  SHF.L.U64.HI R20, R197, 0x1, R208 ;  /* 0x00000001c5147819 */ /* 0x000fe400000102d0 */
[----:B------:R-:W-:-:S02]  /*9fb0*/  SEL R13, RZ, 0x10, P5 ;  /* 0x00000010ff0d7807 */ /* 0x000fc40002800000 */
[----:B------:R-:W-:Y:S02]  /*9fc0*/  SEL R12, RZ, 0x10, P4 ;  /* 0x00000010ff0c7807 */ /* 0x000fe40002000000 */
[C---:B---3--:R-:W-:Y:S02]  /*9fd0*/  IADD3 R8, P0, R0.reuse, R14, RZ ;  /* 0x0000000e00087210 */ /* 0x048fe40007f1e0ff */
[----:B------:R-:W-:-:S03]  /*9fe0*/  IADD3 R6, P1, R0, R17, RZ ;  /* 0x0000001100067210 */ /* 0x000fc60007f3e0ff */
[----:B--2---:R-:W-:Y:S01]  /*9ff0*/  IMAD.X R9, R4, 0x1, R16, P0 ;  /* 0x0000000104097824 */ /* 0x004fe200000e0610 */
[----:B------:R-:W-:Y:S01]  /*a000*/  IADD3 R2, P0, R0, R19, RZ ;  /* 0x0000001300027210 */ /* 0x000fe20007f1e0ff */
[C---:B------:R-:W-:Y:S01]  /*a010*/  IMAD.X R7, R4.reuse, 0x1, R18, P1 ;  /* 0x0000000104077824 */ /* 0x040fe200008e0612 */
[----:B------:R2:W3:Y:S03]  /*a020*/  SHFL.IDX PT, R0, R15, 0x1, 0x181f ;  /* 0x00381f000f007f89 */ /* 0x0004e600000e0000 */
[----:B------:R-:W-:Y:S01]  /*a030*/  IMAD.X R3, R4, 0x1, R20, P0 ;  /* 0x0000000104037824 */ /* 0x000fe200000e0614 */
[----:B------:R-:W-:Y:S01]  /*a040*/  @!PT LDS RZ, [RZ] ;  /* 0x00000000fffff984 */ /* 0x000fe20000000800 */
[----:B------:R4:W-:Y:S04]  /*a050*/  LDGSTS.E.BYPASS.LTC128B.128 [R203+0x12100], [R8.64], !P5 ;  /* 0x1210000008cb7fae */ /* 0x0009e8000e901d4a */
[----:B------:R2:W-:Y:S04]  /*a060*/  LDGSTS.E.BYPASS.LTC128B.128 [R203+0x14100], [R6.64], !P4 ;  /* 0x1410000006cb7fae */ /* 0x0005e8000e101d4a */
[----:B------:R2:W-:Y:S04]  /*a070*/  LDGSTS.E.BYPASS.LTC128B.128 [R203+0x16100], [R2.64], !P6 ;  /* 0x1610000002cb7fae */ /* 0x0005e8000f101d4a */
[----:B----4-:R2:W5:Y:S04]  /*a080*/  LDL R9, [R1+0xd0] ;  /* 0x0000d00001097983 */ /* 0x0105680000100800 */
[----:B------:R2:W4:Y:S02]  /*a090*/  SHFL.IDX PT, R8, R5, 0x1, 0x181f ;  /* 0x00381f0005087f89 */ /* 0x00052400000e0000 */
.L_x_2469:
[----:B--23--:R-:W-:Y:S02]  /*a0a0*/  IADD3 R6, -R13, 0x10, RZ ;  /* 0x000000100d067810 */ /* 0x00cfe40007ffe1ff */
[----:B------:R-:W-:-:S02]  /*a0b0*/  IADD3 R4, -R12, 0x10, RZ ;  /* 0x000000100c047810 */ /* 0x000fc40007ffe1ff */
[----:B------:R-:W-:Y:S02]  /*a0c0*/  LOP3.LUT R6, R6, 0xf, RZ, 0xc0, !PT ;  /* 0x0000000f06067812 */ /* 0x000fe400078ec0ff */
[----:B------:R-:W-:Y:S02]  /*a0d0*/  LOP3.LUT R4, R4, 0xf, RZ, 0xc0, !PT ;  /* 0x0000000f04047812 */ /* 0x000fe400078ec0ff */
[----:B------:R-:W-:Y:S02]  /*a0e0*/  IADD3 R6, P1, P0, R6, R0, R14 ;  /* 0x0000000006067210 */ /* 0x000fe4000783e00e */
[----:B-----5:R-:W-:Y:S02]  /*a0f0*/  IADD3 R2, -R9, 0x10, RZ ;  /* 0x0000001009027810 */ /* 0x020fe40007ffe1ff */
[----:B----4-:R-:W-:Y:S02]  /*a100*/  IADD3.X R7, RZ, R8, R16, P1, P0 ;  /* 0x00000008ff077210 */ /* 0x010fe40000fe0410 */
[----:B------:R-:W-:-:S02]  /*a110*/  IADD3 R4, P1, P0, R4, R0, R17 ;  /* 0x0000000004047210 */ /* 0x000fc4000783e011 */
[----:B------:R-:W-:Y:S02]  /*a120*/  LOP3.LUT R2, R2, 0xf, RZ, 0xc0, !PT ;  /* 0x0000000f02027812 */ /* 0x000fe400078ec0ff */
[----:B-1----:R-:W-:Y:S02]  /*a130*/  IADD3.X R5, RZ, R8, R18, P1, P0 ;  /* 0x00000008ff057210 */ /* 0x002fe40000fe0412 */
        /* <DEDUP_REMOVED lines=11> */
.L_x_2320:
[----:B------:R-:W-:Y:S05]  /*a1f0*/  BSYNC B0 ;  /* 0x0000000000007941 */ /* 0x000fea0003800000 */
.L_x_2319:
[----:B-1----:R-:W1:Y:S01]  /*a200*/  S2R R2, SR_TID.X ;  /* 0x0000000000027919 */ /* 0x002e620000002100 */
[----:B------:R-:W-:Y:S01]  /*a210*/  IMAD.MOV.U32 R171, RZ, RZ, 0x20 ;  /* 0x00000020ffab7424 */ /* 0x000fe200078e00ff */
[----:B------:R-:W-:Y:S01]  /*a220*/  BSSY B2, `(.L_x_2323) ;  /* 0x000000b000027945 */ /* 0x000fe20003800000 */
[----:B------:R-:W-:Y:S01]  /*a230*/  MOV R114, 0xa2d0 ;  /* 0x0000a2d000727802 */ /* 0x000fe20000000f00 */
[----:B------:R-:W0:Y:S01]  /*a240*/  LDGDEPBAR ;  /* 0x00000000000079af */ /* 0x000e220000000000 */
[----:B-1----:R-:W-:-:S04]  /*a250*/  SHF.R.S32.HI R0, RZ, 0x1f, R2 ;  /* 0x0000001fff007819 */ /* 0x002fc80000011402 */
[----:B------:R-:W-:-:S04]  /*a260*/  LEA.HI R0, R0, R2, RZ, 0x3 ;  /* 0x0000000200007211 */ /* 0x000fc800078f18ff */
[----:B------:R-:W-:-:S05]  /*a270*/  LOP3.LUT R0, R0, 0xfffffff8, RZ, 0xc0, !PT ;  /* 0xfffffff800007812 */ /* 0x000fca00078ec0ff */
[----:B------:R-:W-:-:S05]  /*a280*/  IMAD.IADD R0, R2, 0x1, -R0 ;  /* 0x0000000102007824 */ /* 0x000fca00078e0a00 */
[----:B------:R-:W-:-:S04]  /*a290*/  LOP3.LUT P0, RZ, R0, 0x2, RZ, 0xc0, !PT ;  /* 0x0000000200ff7812 */ /* 0x000fc8000780c0ff */
[----:B------:R-:W-:-:S05]  /*a2a0*/  SEL R171, R171, 0xffffffe0, !P0 ;  /* 0xffffffe0abab7807 */ /* 0x000fca0004000000 */
[----:B------:R-:W-:Y:S02]  /*a2b0*/  IMAD.IADD R105, R177, 0x1, R171 ;  /* 0x00000001b1697824 */ /* 0x000fe400078e02ab */
[----:B------:R-:W-:Y:S05]  /*a2c0*/  CALL.REL.NOINC `($_ZN7cutlass13device_kernelIN5flash19enable_sm80_to_sm89INS1_16FlashAttnFwdSm80INS1_25CollectiveMainloopFwdSm80ILi8ELi2ELb0EN4cute5tupleIJNS5_1CILi128EEENS7_ILi64EEENS7_ILi192EEEEEELi192ENS_10bfloat16_tEfNS_4arch4Sm80ELb0ELb1ELb1ELb1ELb1ELb1ELb1ELb1EEENS1_21CollectiveEpilogueFwdINS6_IJS8_SA_S9_EEENS6_IJNS7_ILi1EEESI_SI_EEESC_SE_Li256ELb1ELb1ELb1ELb0EEENS1_36VarlenDynamicPersistentTileSchedulerILi128ELi64ELi256ELi256ELb1ELb1ELb0ELb1ELb0ELb1EEEEEEEEEvNT_6ParamsE$_ZZN5flash25CollectiveMainloopFwdSm80ILi8ELi2ELb0EN4cute5tupleIJNS1_1CILi128EEENS3_ILi64EEENS3_ILi192EEEEEELi192EN7cutlass10bfloat16_tEfNS8_4arch4Sm80ELb0ELb1ELb1ELb1ELb1ELb1ELb1ELb1EE3mmaINS_16FlashAttnFwdSm80ISC_NS_21CollectiveEpilogueFwdINS2_IJS4_S6_S5_EEENS2_IJNS3_ILi1EEESH_SH_EEES9_SB_Li256ELb1ELb1ELb1ELb0EEENS_36VarlenDynamicPersistentTileSchedulerILi128ELi64ELi256ELi256ELb1ELb1ELb0ELb1ELb0ELb1EEEE13SharedStorageENS1_6TensorINS1_11ArrayEngineIfLm96EEENS1_6LayoutINS2_IJNS2_IJNS3_ILi2EEESS_EEESH_NS3_ILi24EEEEEENS2_IJNS2_IJSH_SS_EEENS3_ILi0EEENS3_ILi4EEEEEEEEEENS_7SoftmaxILi2ELi0EEEEEbRKNSC_6ParamsERT0_RT1_iRKNS_16SeqlenInfoQKNewKILb1ELb1EEENS2_IJiiiiEEERT_ENKUlvE_clEv) ;  /* 0x00016da000007944 */ /* 0x000fea0003c00000 */
[----:B------:R-:W-:Y:S05]  /*a2d0*/  BSYNC B2 ;  /* 0x0000000000027941 */ /* 0x000fea0003800000 */
.L_x_2323:
[----:B------:R2:W5:Y:S01]  /*a2e0*/  LDL R104, [R1] ;  /* 0x0000000001687983 */ /* 0x0005620000100800 */
[----:B------:R-:W-:-:S04]  /*a2f0*/  DEPBAR.LE SB0, 0x2 ;  /* 0x000080800000791a */ /* 0x000fc80000000000 */
[----:B------:R2:W5:Y:S01]  /*a300*/  LDL R202, [R1+0x10] ;  /* 0x0000100001ca7983 */ /* 0x0005620000100800 */
[----:B------:R-:W-:Y:S03]  /*a310*/  WARPSYNC 0xffffffff ;  /* 0xffffffff00007948 */ /* 0x000fe60003800000 */
[----:B------:R-:W-:Y:S01]  /*a320*/  BAR.SYNC.DEFER_BLOCKING 0x0 ;  /* 0x0000000000007b1d */ /* 0x000fe20000010000 */
[----:B------:R-:W-:-:S05]  /*a330*/  LOP3.LUT P0, RZ, R211, 0x2, RZ, 0xc0, !PT ;  /* 0x00000002d3ff7812 */ /* 0x000fca000780c0ff */
[----:B------:R-:W-:Y:S01]  /*a340*/  BSSY B0, `(.L_x_2324) ;  /* 0x0000048000007945 */ /* 0x000fe20003800000 */
[----:B-1----:R2:W1:Y:S04]  /*a350*/  LDSM.16.M88.4 R12, [R172] ;  /* 0x00000000ac0c783b */ /* 0x0024680000000200 */
[----:B------:R2:W3:Y:S04]  /*a360*/  LDSM.16.M88.4 R36, [R177] ;  /* 0x00000000b124783b */ /* 0x0004e80000000200 */
[----:B------:R2:W4:Y:S04]  /*a370*/  LDSM.16.M88.4 R40, [R177+0x800] ;  /* 0x00080000b128783b */ /* 0x0005280000000200 */
[----:B-----5:R2:W1:Y:S04]  /*a380*/  LDSM.16.M88.4 R44, [R177+0x1000] ;  /* 0x00100000b12c783b */ /* 0x0204680000000200 */
        /* <DEDUP_REMOVED lines=8> */
[----:B------:R-:W-:-:S04]  /*a410*/  IMAD.WIDE.U32 R2, R184, c[0x0][0x208], RZ ;  /* 0x00008200b8027a25 */ /* 0x000fc800078e00ff */
[----:B------:R-:W-:-:S04]  /*a420*/  IMAD R0, R0, c[0x0][0x208], RZ ;  /* 0x0000820000007a24 */ /* 0x000fc800078e02ff */
[----:B------:R-:W-:-:S05]  /*a430*/  IMAD R0, R184, c[0x0][0x20c], R0 ;  /* 0x00008300b8007a24 */ /* 0x000fca00078e0200 */
[----:B------:R-:W-:Y:S02]  /*a440*/  IADD3 R3, R3, R0, RZ ;  /* 0x0000000003037210 */ /* 0x000fe40007ffe0ff */
[----:B------:R-:W-:-:S03]  /*a450*/  SHF.R.S32.HI R0, RZ, 0x1f, R183 ;  /* 0x0000001fff007819 */ /* 0x000fc600000114b7 */
        /* <DEDUP_REMOVED lines=8> */
[----:B------:R2:W4:Y:S02]  /*a4e0*/  SHFL.IDX PT, R8, R9, RZ, 0x181f ;  /* 0x00181fff09087589 */ /* 0x00052400000e0000 */
.L_x_2470:
[----:B------:R-:W-:Y:S05]  /*a4f0*/  BRA.DIV ~URZ, `(.L_x_2327) ;  /* 0x000140427f007947 */ /* 0x000fea000b800000 */
[----:B------:R-:W2:Y:S01]  /*a500*/  SHFL.IDX PT, R0, R25, RZ, 0x181f ;  /* 0x00181fff19007589 */ /* 0x000ea200000e0000 */
[----:B------:R-:W-:Y:S01]  /*a510*/  SHF.R.S32.HI R2, RZ, 0x1f, R190 ;  /* 0x0000001fff027819 */ /* 0x000fe200000114be */
[----:B------:R-:W-:Y:S01]  /*a520*/  IMAD.SHL.U32 R22, R190, 0x2, RZ ;  /* 0x00000002be167824 */ /* 0x000fe200078e00ff */
[C---:B------:R-:W-:Y:S01]  /*a530*/  SHF.L.U64.HI R26, R198.reuse, 0x1, R209 ;  /* 0x00000001c61a7819 */ /* 0x040fe200000102d1 */
[----:B------:R-:W-:Y:S01]  /*a540*/  IMAD.SHL.U32 R24, R198, 0x2, RZ ;  /* 0x00000002c6187824 */ /* 0x000fe200078e00ff */
[----:B------:R-:W-:Y:S01]  /*a550*/  SHF.L.U64.HI R23, R190, 0x1, R2 ;  /* 0x00000001be177819 */ /* 0x000fe20000010202 */
[C---:B------:R-:W-:Y:S01]  /*a560*/  IMAD.SHL.U32 R27, R197.reuse, 0x2, RZ ;  /* 0x00000002c51b7824 */ /* 0x040fe200078e00ff */
[----:B------:R-:W-:Y:S02]  /*a570*/  SHF.L.U64.HI R28, R197, 0x1, R208 ;  /* 0x00000001c51c7819 */ /* 0x000fe400000102d0 */
[----:B------:R-:W-:-:S02]  /*a580*/  SEL R21, RZ, 0x10, P5 ;  /* 0x00000010ff157807 */ /* 0x000fc40002800000 */
[----:B------:R-:W-:Y:S02]  /*a590*/  SEL R20, RZ, 0x10, P4 ;  /* 0x00000010ff147807 */ /* 0x000fe40002000000 */
[C---:B--2---:R-:W-:Y:S02]  /*a5a0*/  IADD3 R2, P2, R0.reuse, R22, RZ ;  /* 0x0000001600027210 */ /* 0x044fe40007f5e0ff */
[C---:B------:R-:W-:Y:S02]  /*a5b0*/  IADD3 R18, P1, R0.reuse, R24, RZ ;  /* 0x0000001800127210 */ /* 0x040fe40007f3e0ff */
[----:B------:R-:W-:Y:S01]  /*a5c0*/  IADD3 R16, P0, R0, R27, RZ ;  /* 0x0000001b00107210 */ /* 0x000fe20007f1e0ff */
[C---:B----4-:R-:W-:Y:S01]  /*a5d0*/  IMAD.X R3, R8.reuse, 0x1, R23, P2 ;  /* 0x0000000108037824 */ /* 0x050fe200010e0617 */
[----:B------:R-:W2:Y:S01]  /*a5e0*/  SHFL.IDX PT, R0, R25, 0x1, 0x181f ;  /* 0x00381f0019007f89 */ /* 0x000ea200000e0000 */
[C---:B------:R-:W-:Y:S02]  /*a5f0*/  IMAD.X R19, R8.reuse, 0x1, R26, P1 ;  /* 0x0000000108137824 */ /* 0x040fe400008e061a */
[----:B------:R-:W-:Y:S01]  /*a600*/  IMAD.X R17, R8, 0x1, R28, P0 ;  /* 0x0000000108117824 */ /* 0x000fe200000e061c */
[----:B------:R-:W-:Y:S01]  /*a610*/  @!PT LDS RZ, [RZ] ;  /* 0x00000000fffff984 */ /* 0x000fe20000000800 */
[----:B------:R4:W-:Y:S04]  /*a620*/  LDGSTS.E.BYPASS.LTC128B.128 [R203+0x6100], [R2.64], !P5 ;  /* 0x0610000002cb7fae */ /* 0x0009e8000e901d4a */
[----:B------:R3:W1:Y:S04]  /*a630*/  SHFL.IDX PT, R8, R9, 0x1, 0x181f ;  /* 0x00381f0009087f89 */ /* 0x00066800000e0000 */
[----:B------:R4:W-:Y:S04]  /*a640*/  LDGSTS.E.BYPASS.LTC128B.128 [R203+0x8100], [R18.64], !P4 ;  /* 0x0810000012cb7fae */ /* 0x0009e8000e101d4a */
[----:B------:R4:W-:Y:S04]  /*a650*/  LDGSTS.E.BYPASS.LTC128B.128 [R203+0xa100], [R16.64], !P6 ;  /* 0x0a10000010cb7fae */ /* 0x0009e8000f101d4a */
[----:B---3--:R4:W5:Y:S02]  /*a660*/  LDL R9, [R1+0xd0] ;  /* 0x0000d00001097983 */ /* 0x0089640000100800 */
.L_x_2471:
[----:B--2-4-:R-:W-:Y:S02]  /*a670*/  IADD3 R2, -R21, 0x10, RZ ;  /* 0x0000001015027810 */ /* 0x014fe40007ffe1ff */
[----:B------:R-:W-:-:S02]  /*a680*/  IADD3 R3, -R20, 0x10, RZ ;  /* 0x0000001014037810 */ /* 0x000fc40007ffe1ff */
[----:B------:R-:W-:Y:S02]  /*a690*/  LOP3.LUT R2, R2, 0xf, RZ, 0xc0, !PT ;  /* 0x0000000f02027812 */ /* 0x000fe400078ec0ff */
[----:B------:R-:W-:Y:S02]  /*a6a0*/  ISETP.NE.U32.AND P2, PT, R21, RZ, PT ;  /* 0x000000ff1500720c */ /* 0x000fe40003f45070 */
[----:B------:R-:W-:Y:S02]  /*a6b0*/  IADD3 R18, P1, P0, R2, R0, R22 ;  /* 0x0000000002127210 */ /* 0x000fe4000783e016 */
[----:B------:R-:W-:Y:S02]  /*a6c0*/  LOP3.LUT R2, R3, 0xf, RZ, 0xc0, !PT ;  /* 0x0000000f03027812 */ /* 0x000fe400078ec0ff */
[----:B-----5:R-:W-:Y:S02]  /*a6d0*/  IADD3 R3, -R9, 0x10, RZ ;  /* 0x0000001009037810 */ /* 0x020fe40007ffe1ff */
[----:B-1----:R-:W-:-:S02]  /*a6e0*/  IADD3.X R19, RZ, R8, R23, P1, P0 ;  /* 0x00000008ff137210 */ /* 0x002fc40000fe0417 */
        /* <DEDUP_REMOVED lines=13> */
.L_x_2325:
[----:B------:R-:W-:Y:S05]  /*a7c0*/  BSYNC B0 ;  /* 0x0000000000007941 */ /* 0x000fea0003800000 */
.L_x_2324:
[----:B-1----:R-:W1:Y:S04]  /*a7d0*/  S2R R2, SR_TID.X ;  /* 0x0000000000027919 */ /* 0x002e680000002100 */
[----:B------:R-:W0:Y:S01]  /*a7e0*/  LDGDEPBAR ;  /* 0x00000000000079af */ /* 0x000e220000000000 */
[----:B------:R-:W-:Y:S01]  /*a7f0*/  WARPSYNC 0xffffffff ;  /* 0xffffffff00007948 */ /* 0x000fe20003800000 */
[----:B-1----:R-:W-:-:S04]  /*a800*/  SHF.R.S32.HI R0, RZ, 0x1f, R2 ;  /* 0x0000001fff007819 */ /* 0x002fc80000011402 */
[----:B------:R-:W-:-:S04]  /*a810*/  LEA.HI R0, R0, R2, RZ, 0x3 ;  /* 0x0000000200007211 */ /* 0x000fc800078f18ff */
[----:B------:R-:W-:-:S05]  /*a820*/  LOP3.LUT R0, R0, 0xfffffff8, RZ, 0xc0, !PT ;  /* 0xfffffff800007812 */ /* 0x000fca00078ec0ff */
[----:B------:R-:W-:-:S05]  /*a830*/  IMAD.IADD R0, R2, 0x1, -R0 ;  /* 0x0000000102007824 */ /* 0x000fca00078e0a00 */
[----:B------:R-:W-:Y:S01]  /*a840*/  LOP3.LUT P0, RZ, R0, 0x4, RZ, 0xc0, !PT ;  /* 0x0000000400ff7812 */ /* 0x000fe2000780c0ff */
[----:B------:R-:W-:-:S05]  /*a850*/  IMAD.MOV.U32 R0, RZ, RZ, 0x40 ;  /* 0x00000040ff007424 */ /* 0x000fca00078e00ff */
[----:B------:R-:W-:-:S04]  /*a860*/  SEL R170, R0, 0xffffffc0, !P0 ;  /* 0xffffffc000aa7807 */ /* 0x000fc80004000000 */
[----:B------:R-:W-:Y:S01]  /*a870*/  IADD3 R0, R170, R177, R171 ;  /* 0x000000b1aa007210 */ /* 0x000fe20007ffe0ab */
[----:B------:R-:W-:Y:S02]  /*a880*/  IMAD.IADD R2, R177, 0x1, R170 ;  /* 0x00000001b1027824 */ /* 0x000fe400078e02aa */
[C---:B---3--:R-:W-:Y:S01]  /*a890*/  HMMA.16816.F32.BF16 R16, R12.reuse, R36, RZ ;  /* 0x000000240c10723c */ /* 0x048fe200000418ff */
[----:B------:R-:W-:Y:S04]  /*a8a0*/  LDSM.16.M88.4 R20, [R175] ;  /* 0x00000000af14783b */ /* 0x000fe80000000200 */
[----:B------:R-:W1:Y:S03]  /*a8b0*/  LDSM.16.M88.4 R60, [R2] ;  /* 0x00000000023c783b */ /* 0x000e660000000200 */
[C---:B------:R-:W-:Y:S01]  /*a8c0*/  HMMA.16816.F32.BF16 R32, R12.reuse, R38, RZ ;  /* 0x000000260c20723c */ /* 0x040fe200000418ff */
[----:B------:R-:W3:Y:S04]  /*a8d0*/  LDSM.16.M88.4 R68, [R2+0x1000] ;  /* 0x001000000244783b */ /* 0x000ee80000000200 */
[----:B------:R-:W5:Y:S03]  /*a8e0*/  LDSM.16.M88.4 R64, [R2+0x800] ;  /* 0x000800000240783b */ /* 0x000f660000000200 */
[C---:B----4-:R-:W-:Y:S01]  /*a8f0*/  HMMA.16816.F32.BF16 R28, R12.reuse, R40, RZ ;  /* 0x000000280c1c723c */ /* 0x050fe200000418ff */
[----:B------:R-:W4:Y:S04]  /*a900*/  LDSM.16.M88.4 R80, [R2+0x1800] ;  /* 0x001800000250783b */ /* 0x000f280000000200 */
[----:B------:R-:W-:Y:S03]  /*a910*/  LDSM.16.M88.4 R88, [R0] ;  /* 0x000000000058783b */ /* 0x000fe60000000200 */
[C---:B------:R-:W-:Y:S01]  /*a920*/  HMMA.16816.F32.BF16 R24, R12.reuse, R42, RZ ;  /* 0x0000002a0c18723c */ /* 0x040fe200000418ff */
[----:B------:R-:W-:Y:S04]  /*a930*/  LDSM.16.M88.4 R96, [R177+0x2000] ;  /* 0x00200000b160783b */ /* 0x000fe80000000200 */
[----:B------:R-:W-:Y:S03]  /*a940*/  LDSM.16.M88.4 R92, [R105+0x2000] ;  /* 0x00200000695c783b */ /* 0x000fe60000000200 */
[C---:B------:R-:W-:Y:S01]  /*a950*/  HMMA.16816.F32.BF16 R36, R12.reuse, R44, RZ ;  /* 0x0000002c0c24723c */ /* 0x040fe200000418ff */
[----:B--2---:R-:W2:Y:S07]  /*a960*/  LDL R9, [R1+0x4] ;  /* 0x0000040001097983 */ /* 0x004eae0000100800 */
[C---:B------:R-:W-:Y:S08]  /*a970*/  HMMA.16816.F32.BF16 R40, R12.reuse, R46, RZ ;  /* 0x0000002e0c28723c */ /* 0x040ff000000418ff */
[----:B------:R-:W-:Y:S08]  /*a980*/  HMMA.16816.F32.BF16 R44, R12, R48, RZ ;  /* 0x000000300c2c723c */ /* 0x000ff000000418ff */
[----:B------:R-:W-:Y:S01]  /*a990*/  HMMA.16816.F32.BF16 R52, R4, R56, R16 ;  /* 0x000000380434723c */ /* 0x000fe20000041810 */
[----:B------:R-:W1:Y:S07]  /*a9a0*/  LDSM.16.M88.4 R16, [R174] ;  /* 0x00000000ae10783b */ /* 0x000e6e0000000200 */
[----:B------:R-:W-:Y:S08]  /*a9b0*/  HMMA.16816.F32.BF16 R12, R12, R50, RZ ;  /* 0x000000320c0c723c */ /* 0x000ff000000418ff */
[C---:B------:R-:W-:Y:S08]  /*a9c0*/  HMMA.16816.F32.BF16 R56, R4.reuse, R58, R32 ;  /* 0x0000003a0438723c */ /* 0x040ff00000041820 */
[C---:B------:R-:W-:Y:S08]  /*a9d0*/  HMMA.16816.F32.BF16 R48, R4.reuse, R72, R28 ;  /* 0x000000480430723c */ /* 0x040ff0000004181c */
[C---:B------:R-:W-:Y:S01]  /*a9e0*/  HMMA.16816.F32.BF16 R32, R4.reuse, R74, R24 ;  /* 0x0000004a0420723c */ /* 0x040fe20000041818 */
[----:B------:R-:W-:Y:S07]  /*a9f0*/  LDSM.16.M88.4 R72, [R0+0x1000] ;  /* 0x001000000048783b */ /* 0x000fee0000000200 */
[C---:B------:R-:W-:Y:S08]  /*aa00*/  HMMA.16816.F32.BF16 R28, R4.reuse, R76, R36 ;  /* 0x0000004c041c723c */ /* 0x040ff00000041824 */
[C---:B------:R-:W-:Y:S01]  /*aa10*/  HMMA.16816.F32.BF16 R24, R4.reuse, R78, R40 ;  /* 0x0000004e0418723c */ /* 0x040fe20000041828 */
[----:B------:R-:W-:Y:S07]  /*aa20*/  LDSM.16.M88.4 R76, [R0+0x800] ;  /* 0x00080000004c783b */ /* 0x000fee0000000200 */
[----:B------:R-:W-:Y:S08]  /*aa30*/  HMMA.16816.F32.BF16 R36, R4, R84, R44 ;  /* 0x000000540424723c */ /* 0x000ff0000004182c */
[----:B-1----:R-:W-:Y:S08]  /*aa40*/  HMMA.16816.F32.BF16 R44, R20, R60, R52 ;  /* 0x0000003c142c723c */ /* 0x002ff00000041834 */
[----:B------:R-:W-:Y:S01]  /*aa50*/  HMMA.16816.F32.BF16 R4, R4, R86, R12 ;  /* 0x000000560404723c */ /* 0x000fe2000004180c */
[----:B------:R-:W1:Y:S04]  /*aa60*/  LDSM.16.M88.4 R84, [R0+0x1800] ;  /* 0x001800000054783b */ /* 0x000e680000000200 */
[----:B------:R-:W1:Y:S03]  /*aa70*/  LDSM.16.M88.4 R12, [R172+0x4000] ;  /* 0x00400000ac0c783b */ /* 0x000e660000000200 */
[C---:B------:R-:W-:Y:S01]  /*aa80*/  HMMA.16816.F32.BF16 R56, R20.reuse, R62, R56 ;  /* 0x0000003e1438723c */ /* 0x040fe20000041838 */
[----:B------:R-:W-:Y:S07]  /*aa90*/  LDSM.16.M88.4 R60, [R177+0x3000] ;  /* 0x00300000b13c783b */ /* 0x000fee0000000200 */
[C---:B---3--:R-:W-:Y:S08]  /*aaa0*/  HMMA.16816.F32.BF16 R40, R20.reuse, R68, R28 ;  /* 0x000000441428723c */ /* 0x048ff0000004181c */
[C---:B-----5:R-:W-:Y:S08]  /*aab0*/  HMMA.16816.F32.BF16 R52, R20.reuse, R64, R48 ;  /* 0x000000401434723c */ /* 0x060ff00000041830 */
[C---:B------:R-:W-:Y:S01]  /*aac0*/  HMMA.16816.F32.BF16 R28, R20.reuse, R70, R24 ;  /* 0x00000046141c723c */ /* 0x040fe20000041818 */
[----:B------:R-:W-:Y:S07]  /*aad0*/  LDSM.16.M88.4 R68, [R2+0x2800] ;  /* 0x002800000244783b */ /* 0x000fee0000000200 */
[C---:B------:R-:W-:Y:S01]  /*aae0*/  HMMA.16816.F32.BF16 R48, R20.reuse, R66, R32 ;  /* 0x000000421430723c */ /* 0x040fe20000041820 */
[----:B------:R-:W-:Y:S07]  /*aaf0*/  LDSM.16.M88.4 R64, [R177+0x2800] ;  /* 0x00280000b140783b */ /* 0x000fee0000000200 */
[----:B----4-:R-:W-:Y:S08]  /*ab00*/  HMMA.16816.F32.BF16 R24, R20, R80, R36 ;  /* 0x000000501418723c */ /* 0x010ff00000041824 */
[----:B------:R-:W-:Y:S08]  /*ab10*/  HMMA.16816.F32.BF16 R32, R16, R88, R44 ;  /* 0x000000581020723c */ /* 0x000ff0000004182c */
[----:B------:R-:W-:Y:S01]  /*ab20*/  HMMA.16816.F32.BF16 R36, R20, R82, R4 ;  /* 0x000000521424723c */ /* 0x000fe20000041804 */
[----:B------:R-:W3:Y:S04]  /*ab30*/  LDSM.16.M88.4 R80, [R177+0x3800] ;  /* 0x00380000b150783b */ /* 0x000ee80000000200 */
[----:B------:R-:W4:Y:S03]  /*ab40*/  LDSM.16.M88.4 R4, [R173+0x4000] ;  /* 0x00400000ad04783b */ /* 0x000f260000000200 */
[C---:B------:R-:W-:Y:S01]  /*ab50*/  HMMA.16816.F32.BF16 R56, R16.reuse, R90, R56 ;  /* 0x0000005a1038723c */ /* 0x040fe20000041838 */
[----:B------:R-:W-:Y:S07]  /*ab60*/  LDSM.16.M88.4 R88, [R2+0x2000] ;  /* 0x002000000258783b */ /* 0x000fee0000000200 */
[----:B-1----:R-:W-:Y:S08]  /*ab70*/  HMMA.16816.F32.BF16 R24, R16, R84, R24 ;  /* 0x000000541018723c */ /* 0x002ff00000041818 */
[----:B------:R-:W-:Y:S08]  /*ab80*/  HMMA.16816.F32.BF16 R20, R12, R96, R32 ;  /* 0x000000600c14723c */ /* 0x000ff00000041820 */
[C---:B------:R-:W-:Y:S08]  /*ab90*/  HMMA.16816.F32.BF16 R44, R16.reuse, R72, R40 ;  /* 0x00000048102c723c */ /* 0x040ff00000041828 */
[C---:B------:R-:W-:Y:S08]  /*aba0*/  HMMA.16816.F32.BF16 R52, R16.reuse, R76, R52 ;  /* 0x0000004c1034723c */ /* 0x040ff00000041834 */
[C---:B------:R-:W-:Y:S01]  /*abb0*/  HMMA.16816.F32.BF16 R48, R16.reuse, R78, R48 ;  /* 0x0000004e1030723c */ /* 0x040fe20000041830 */
[----:B------:R-:W-:Y:S07]  /*abc0*/  LDSM.16.M88.4 R76, [R105+0x2800] ;  /* 0x00280000694c783b */ /* 0x000fee0000000200 */
[C---:B------:R-:W-:Y:S01]  /*abd0*/  HMMA.16816.F32.BF16 R40, R16.reuse, R74, R28 ;  /* 0x0000004a1028723c */ /* 0x040fe2000004181c */
[----:B------:R-:W-:Y:S04]  /*abe0*/  LDSM.16.M88.4 R28, [R175+0x4000] ;  /* 0x00400000af1c783b */ /* 0x000fe80000000200 */
[----:B------:R-:W-:Y:S03]  /*abf0*/  LDSM.16.M88.4 R72, [R105+0x3000] ;  /* 0x003000006948783b */ /* 0x000fe60000000200 */
[----:B------:R-:W-:Y:S01]  /*ac00*/  HMMA.16816.F32.BF16 R16, R16, R86, R36 ;  /* 0x000000561010723c */ /* 0x000fe20000041824 */
[----:B------:R-:W1:Y:S07]  /*ac10*/  LDSM.16.M88.4 R84, [R105+0x3800] ;  /* 0x003800006954783b */ /* 0x000e6e0000000200 */
[C---:B------:R-:W-:Y:S01]  /*ac20*/  HMMA.16816.F32.BF16 R56, R12.reuse, R98, R56 ;  /* 0x000000620c38723c */ /* 0x040fe20000041838 */
[----:B------:R-:W-:Y:S07]  /*ac30*/  LDSM.16.M88.4 R96, [R0+0x3800] ;  /* 0x003800000060783b */ /* 0x000fee0000000200 */
[----:B---3--:R-:W-:Y:S01]  /*ac40*/  HMMA.16816.F32.BF16 R32, R12, R80, R24 ;  /* 0x000000500c20723c */ /* 0x008fe20000041818 */
[----:B------:R-:W-:Y:S07]  /*ac50*/  LDSM.16.M88.4 R24, [R174+0x4000] ;  /* 0x00400000ae18783b */ /* 0x000fee0000000200 */
[----:B----4-:R-:W-:Y:S08]  /*ac60*/  HMMA.16816.F32.BF16 R20, R4, R92, R20 ;  /* 0x0000005c0414723c */ /* 0x010ff00000041814 */
[C---:B------:R-:W-:Y:S08]  /*ac70*/  HMMA.16816.F32.BF16 R36, R12.reuse, R64, R52 ;  /* 0x000000400c24723c */ /* 0x040ff00000041834 */
[C---:B------:R-:W-:Y:S08]  /*ac80*/  HMMA.16816.F32.BF16 R48, R12.reuse, R66, R48 ;  /* 0x000000420c30723c */ /* 0x040ff00000041830 */
[C---:B------:R-:W-:Y:S08]  /*ac90*/  HMMA.16816.F32.BF16 R44, R12.reuse, R60, R44 ;  /* 0x0000003c0c2c723c */ /* 0x040ff0000004182c */
[C---:B------:R-:W-:Y:S08]  /*aca0*/  HMMA.16816.F32.BF16 R40, R12.reuse, R62, R40 ;  /* 0x0000003e0c28723c */ /* 0x040ff00000041828 */
[----:B------:R-:W-:Y:S01]  /*acb0*/  HMMA.16816.F32.BF16 R12, R12, R82, R16 ;  /* 0x000000520c0c723c */ /* 0x000fe20000041810 */
[----:B------:R-:W3:Y:S07]  /*acc0*/  LDSM.16.M88.4 R80, [R0+0x2000] ;  /* 0x002000000050783b */ /* 0x000eee0000000200 */
[C---:B------:R-:W-:Y:S08]  /*acd0*/  HMMA.16816.F32.BF16 R16, R4.reuse, R94, R56 ;  /* 0x0000005e0410723c */ /* 0x040ff00000041838 */
[----:B-1----:R-:W-:Y:S08]  /*ace0*/  HMMA.16816.F32.BF16 R60, R4, R84, R32 ;  /* 0x00000054043c723c */ /* 0x002ff00000041820 */
[----:B------:R-:W-:Y:S01]  /*acf0*/  HMMA.16816.F32.BF16 R32, R28, R88, R20 ;  /* 0x000000581c20723c */ /* 0x000fe20000041814 */
[----:B------:R-:W-:Y:S07]  /*ad00*/  LDSM.16.M88.4 R20, [R172+0x8000] ;  /* 0x00800000ac14783b */ /* 0x000fee0000000200 */
[C---:B------:R-:W-:Y:S01]  /*ad10*/  HMMA.16816.F32.BF16 R64, R4.reuse, R72, R44 ;  /* 0x000000480440723c */ /* 0x040fe2000004182c */
[----:B------:R-:W1:Y:S07]  /*ad20*/  LDSM.16.M88.4 R44, [R177+0x4000] ;  /* 0x00400000b12c783b */ /* 0x000e6e0000000200 */
[C---:B------:R-:W-:Y:S01]  /*ad30*/  HMMA.16816.F32.BF16 R112, R4.reuse, R86, R12 ;  /* 0x000000560470723c */ /* 0x040fe2000004180c */
[----:B------:R-:W4:Y:S07]  /*ad40*/  LDSM.16.M88.4 R84, [R2+0x3800] ;  /* 0x003800000254783b */ /* 0x000f2e0000000200 */
[----:B------:R-:W-:Y:S08]  /*ad50*/  HMMA.16816.F32.BF16 R36, R4, R76, R36 ;  /* 0x0000004c0424723c */ /* 0x000ff00000041824 */
[----:B------:R-:W-:Y:S01]  /*ad60*/  HMMA.16816.F32.BF16 R12, R28, R90, R16 ;  /* 0x0000005a1c0c723c */ /* 0x000fe20000041810 */
[----:B------:R-:W-:Y:S07]  /*ad70*/  LDSM.16.M88.4 R16, [R173+0x8000] ;  /* 0x00800000ad10783b */ /* 0x000fee0000000200 */
[C---:B------:R-:W-:Y:S01]  /*ad80*/  HMMA.16816.F32.BF16 R52, R4.reuse, R74, R40 ;  /* 0x0000004a0434723c */ /* 0x040fe20000041828 */
[----:B------:R-:W5:Y:S04]  /*ad90*/  LDSM.16.M88.4 R40, [R2+0x3000] ;  /* 0x003000000228783b */ /* 0x000f680000000200 */
[----:B------:R-:W-:Y:S03]  /*ada0*/  LDSM.16.M88.4 R72, [R105+0x4000] ;  /* 0x004000006948783b */ /* 0x000fe60000000200 */
[----:B------:R-:W-:Y:S01]  /*adb0*/  HMMA.16816.F32.BF16 R56, R4, R78, R48 ;  /* 0x0000004e0438723c */ /* 0x000fe20000041830 */
[----:B------:R-:W2:Y:S04]  /*adc0*/  LDSM.16.M88.4 R48, [R0+0x2800] ;  /* 0x002800000030783b */ /* 0x000ea80000000200 */
[----:B------:R-:W2:Y:S03]  /*add0*/  LDSM.16.M88.4 R76, [R177+0x4800] ;  /* 0x00480000b14c783b */ /* 0x000ea60000000200 */
[----:B---3--:R-:W-:Y:S08]  /*ade0*/  HMMA.16816.F32.BF16 R4, R24, R80, R32 ;  /* 0x000000501804723c */ /* 0x008ff00000041820 */
[----:B------:R-:W-:Y:S08]  /*adf0*/  HMMA.16816.F32.BF16 R36, R28, R68, R36 ;  /* 0x000000441c24723c */ /* 0x000ff00000041824 */
[----:B------:R-:W-:Y:S01]  /*ae00*/  HMMA.16816.F32.BF16 R32, R24, R82, R12 ;  /* 0x000000521820723c */ /* 0x000fe2000004180c */
[----:B------:R-:W-:Y:S04]  /*ae10*/  LDSM.16.M88.4 R12, [R175+0x8000] ;  /* 0x00800000af0c783b */ /* 0x000fe80000000200 */
[----:B------:R-:W-:Y:S03]  /*ae20*/  LDSM.16.M88.4 R80, [R0+0x4000] ;  /* 0x004000000050783b */ /* 0x000fe60000000200 */
[----:B-1----:R-:W-:Y:S08]  /*ae30*/  HMMA.16816.F32.BF16 R4, R20, R44, R4 ;  /* 0x0000002c1404723c */ /* 0x002ff00000041804 */
[C---:B----4-:R-:W-:Y:S01]  /*ae40*/  HMMA.16816.F32.BF16 R100, R28.reuse, R84, R60 ;  /* 0x000000541c64723c */ /* 0x050fe2000004183c */
[----:B------:R-:W1:Y:S07]  /*ae50*/  LDSM.16.M88.4 R60, [R2+0x4000] ;  /* 0x00400000023c783b */ /* 0x000e6e0000000200 */
[C---:B------:R-:W-:Y:S01]  /*ae60*/  HMMA.16816.F32.BF16 R56, R28.reuse, R70, R56 ;  /* 0x000000461c38723c */ /* 0x040fe20000041838 */
[----:B------:R-:W-:Y:S07]  /*ae70*/  LDSM.16.M88.4 R68, [R105+0x4800] ;  /* 0x004800006944783b */ /* 0x000fee0000000200 */
[C---:B-----5:R-:W-:Y:S01]  /*ae80*/  HMMA.16816.F32.BF16 R92, R28.reuse, R40, R64 ;  /* 0x000000281c5c723c */ /* 0x060fe20000041840 */
[----:B------:R-:W-:Y:S07]  /*ae90*/  LDSM.16.M88.4 R64, [R2+0x4800] ;  /* 0x004800000240783b */ /* 0x000fee0000000200 */
[----:B------:R-:W-:Y:S01]  /*aea0*/  HMMA.16816.F32.BF16 R88, R28, R42, R52 ;  /* 0x0000002a1c58723c */ /* 0x000fe20000041834 */
[----:B------:R-:W3:Y:S07]  /*aeb0*/  LDSM.16.M88.4 R52, [R0+0x3000] ;  /* 0x003000000034783b */ /* 0x000eee0000000200 */
[----:B--2---:R-:W-:Y:S08]  /*aec0*/  HMMA.16816.F32.BF16 R40, R24, R48, R36 ;  /* 0x000000301828723c */ /* 0x004ff00000041824 */
[----:B------:R-:W-:Y:S08]  /*aed0*/  HMMA.16816.F32.BF16 R36, R20, R46, R32 ;  /* 0x0000002e1424723c */ /* 0x000ff00000041820 */
[----:B------:R-:W-:Y:S01]  /*aee0*/  HMMA.16816.F32.BF16 R32, R16, R72, R4 ;  /* 0x000000481020723c */ /* 0x000fe20000041804 */
[----:B------:R-:W2:Y:S07]  /*aef0*/  LDSM.16.M88.4 R4, [R174+0x8000] ;  /* 0x00800000ae04783b */ /* 0x000eae0000000200 */
[----:B------:R-:W-:Y:S08]  /*af00*/  HMMA.16816.F32.BF16 R44, R24, R50, R56 ;  /* 0x00000032182c723c */ /* 0x000ff00000041838 */
[----:B------:R-:W-:Y:S08]  /*af10*/  HMMA.16816.F32.BF16 R48, R20, R76, R40 ;  /* 0x0000004c1430723c */ /* 0x000ff00000041828 */
[----:B------:R-:W-:Y:S01]  /*af20*/  HMMA.16816.F32.BF16 R36, R16, R74, R36 ;  /* 0x0000004a1024723c */ /* 0x000fe20000041824 */
[----:B------:R-:W4:Y:S07]  /*af30*/  LDSM.16.M88.4 R72, [R177+0x5000] ;  /* 0x00500000b148783b */ /* 0x000f2e0000000200 */
[----:B-1----:R-:W-:Y:S08]  /*af40*/  HMMA.16816.F32.BF16 R32, R12, R60, R32 ;  /* 0x0000003c0c20723c */ /* 0x002ff00000041820 */
[----:B------:R-:W-:Y:S08]  /*af50*/  HMMA.16816.F32.BF16 R112, R28, R86, R112 ;  /* 0x000000561c70723c */ /* 0x000ff00000041870 */
[----:B---3--:R-:W-:Y:S08]  /*af60*/  HMMA.16816.F32.BF16 R28, R24, R52, R92 ;  /* 0x00000034181c723c */ /* 0x008ff0000004185c */
[----:B------:R-:W-:Y:S01]  /*af70*/  HMMA.16816.F32.BF16 R40, R20, R78, R44 ;  /* 0x0000004e1428723c */ /* 0x000fe2000004182c */
[----:B------:R-:W-:Y:S07]  /*af80*/  LDSM.16.M88.4 R76, [R0+0x4800] ;  /* 0x00480000004c783b */ /* 0x000fee0000000200 */
[----:B------:R-:W-:Y:S08]  /*af90*/  HMMA.16816.F32.BF16 R48, R16, R68, R48 ;  /* 0x000000441030723c */ /* 0x000ff00000041830 */
[----:B------:R-:W-:Y:S01]  /*afa0*/  HMMA.16816.F32.BF16 R44, R12, R62, R36 ;  /* 0x0000003e0c2c723c */ /* 0x000fe20000041824 */
[----:B------:R-:W1:Y:S07]  /*afb0*/  LDSM.16.M88.4 R60, [R105+0x5000] ;  /* 0x00500000693c783b */ /* 0x000e6e0000000200 */
[----:B------:R-:W-:Y:S08]  /*afc0*/  HMMA.16816.F32.BF16 R56, R24, R54, R88 ;  /* 0x000000361838723c */ /* 0x000ff00000041858 */
[----:B--2---:R-:W-:Y:S08]  /*afd0*/  HMMA.16816.F32.BF16 R52, R4, R80, R32 ;  /* 0x000000500434723c */ /* 0x004ff00000041820 */
[----:B----4-:R-:W-:Y:S08]  /*afe0*/  HMMA.16816.F32.BF16 R36, R20, R72, R28 ;  /* 0x000000481424723c */ /* 0x010ff0000004181c */
[----:B------:R-:W-:Y:S01]  /*aff0*/  HMMA.16816.F32.BF16 R32, R16, R70, R40 ;  /* 0x000000461020723c */ /* 0x000fe20000041828 */
[----:B------:R-:W2:Y:S07]  /*b000*/  LDSM.16.M88.4 R68, [R2+0x5000] ;  /* 0x005000000244783b */ /* 0x000eae0000000200 */
[----:B------:R-:W-:Y:S08]  /*b010*/  HMMA.16816.F32.BF16 R28, R12, R64, R48 ;  /* 0x000000400c1c723c */ /* 0x000ff00000041830 */
[----:B------:R-:W-:Y:S01]  /*b020*/  HMMA.16816.F32.BF16 R48, R4, R82, R44 ;  /* 0x000000520430723c */ /* 0x000fe2000004182c */
[----:B------:R-:W-:-:S07]  /*b030*/  FMUL.FTZ R3, R52, c[0x0][0x320] ;  /* 0x0000c80034037a20 */ /* 0x000fce0000410000 */
[----:B------:R-:W-:Y:S01]  /*b040*/  HMMA.16816.F32.BF16 R44, R20, R74, R56 ;  /* 0x0000004a142c723c */ /* 0x000fe20000041838 */
[----:B------:R-:W3:Y:S01]  /*b050*/  LDSM.16.M88.4 R56, [R177+0x5800] ;  /* 0x00580000b138783b */ /* 0x000ee20000000200 */
[----:B------:R4:W2:Y:S06]  /*b060*/  MUFU.TANH R80, R3 ;  /* 0x0000000300507308 */ /* 0x0008ac0000002400 */
[----:B-1----:R-:W-:Y:S01]  /*b070*/  HMMA.16816.F32.BF16 R40, R16, R60, R36 ;  /* 0x0000003c1028723c */ /* 0x002fe20000041824 */
[----:B----4-:R-:W-:-:S04]  /*b080*/  FMUL.FTZ R3, R53, c[0x0][0x320] ;  /* 0x0000c80035037a20 */ /* 0x010fc80000410000 */
[----:B------:R1:W4:Y:S03]  /*b090*/  MUFU.TANH R75, R3 ;  /* 0x00000003004b7308 */ /* 0x0003260000002400 */
[----:B------:R-:W-:Y:S01]  /*b0a0*/  HMMA.16816.F32.BF16 R36, R12, R66, R32 ;  /* 0x000000420c24723c */ /* 0x000fe20000041820 */
[----:B------:R-:W5:Y:S07]  /*b0b0*/  LDSM.16.M88.4 R64, [R0+0x5000] ;  /* 0x005000000040783b */ /* 0x000f6e0000000200 */
[----:B------:R-:W-:Y:S01]  /*b0c0*/  HMMA.16816.F32.BF16 R84, R24, R96, R100 ;  /* 0x000000601854723c */ /* 0x000fe20000041864 */
[----:B-1----:R-:W-:-:S07]  /*b0d0*/  FMUL.FTZ R3, R54, c[0x0][0x320] ;  /* 0x0000c80036037a20 */ /* 0x002fce0000410000 */
[----:B------:R-:W-:Y:S01]  /*b0e0*/  HMMA.16816.F32.BF16 R24, R24, R98, R112 ;  /* 0x000000621818723c */ /* 0x000fe20000041870 */
[----:B------:R1:W1:Y:S02]  /*b0f0*/  MUFU.TANH R82, R3 ;  /* 0x0000000300527308 */ /* 0x0002640000002400 */
[----:B-1----:R-:W-:-:S05]  /*b100*/  FMUL.FTZ R3, R55, c[0x0][0x320] ;  /* 0x0000c80037037a20 */ /* 0x002fca0000410000 */
[----:B------:R-:W-:Y:S08]  /*b110*/  HMMA.16816.F32.BF16 R52, R4, R76, R28 ;  /* 0x0000004c0434723c */ /* 0x000ff0000004181c */
[----:B------:R-:W-:Y:S01]  /*b120*/  HMMA.16816.F32.BF16 R28, R16, R62, R44 ;  /* 0x0000003e101c723c */ /* 0x000fe2000004182c */
[----:B------:R-:W1:Y:S04]  /*b130*/  LDSM.16.M88.4 R60, [R105+0x5800] ;  /* 0x00580000693c783b */ /* 0x000e680000000200 */
[----:B------:R-:W1:Y:S03]  /*b140*/  LDSM.16.M88.4 R44, [R2+0x5800] ;  /* 0x00580000022c783b */ /* 0x000e660000000200 */
[----:B--2---:R-:W-:Y:S08]  /*b150*/  HMMA.16816.F32.BF16 R32, R12, R68, R40 ;  /* 0x000000440c20723c */ /* 0x004ff00000041828 */
[----:B------:R-:W-:Y:S08]  /*b160*/  HMMA.16816.F32.BF16 R40, R4, R78, R36 ;  /* 0x0000004e0428723c */ /* 0x000ff00000041824 */
[C---:B---3--:R-:W-:Y:S08]  /*b170*/  HMMA.16816.F32.BF16 R36, R20.reuse, R56, R84 ;  /* 0x000000381424723c */ /* 0x048ff00000041854 */
[----:B------:R-:W-:Y:S08]  /*b180*/  HMMA.16816.F32.BF16 R20, R20, R58, R24 ;  /* 0x0000003a1414723c */ /* 0x000ff00000041818 */
[----:B------:R-:W-:Y:S01]  /*b190*/  HMMA.16816.F32.BF16 R24, R12, R70, R28 ;  /* 0x000000460c18723c */ /* 0x000fe2000004181c */
[----:B------:R2:W3:Y:S07]  /*b1a0*/  MUFU.TANH R81, R3 ;  /* 0x0000000300517308 */ /* 0x0004ee0000002400 */
[----:B-----5:R-:W-:Y:S08]  /*b1b0*/  HMMA.16816.F32.BF16 R32, R4, R64, R32 ;  /* 0x000000400420723c */ /* 0x020ff00000041820 */
[C---:B-1----:R-:W-:Y:S01]  /*b1c0*/  HMMA.16816.F32.BF16 R28, R16.reuse, R60, R36 ;  /* 0x0000003c101c723c */ /* 0x042fe20000041824 */
[----:B--2---:R-:W-:Y:S01]  /*b1d0*/  FMUL.FTZ R3, R48, c[0x0][0x320] ;  /* 0x0000c80030037a20 */ /* 0x004fe20000410000 */
[----:B------:R1:W2:Y:S06]  /*b1e0*/  LDSM.16.M88.4 R36, [R0+0x5800] ;  /* 0x005800000024783b */ /* 0x0002ac0000000200 */
[----:B------:R-:W-:Y:S01]  /*b1f0*/  HMMA.16816.F32.BF16 R20, R16, R62, R20 ;  /* 0x0000003e1014723c */ /* 0x000fe20000041814 */
[----:B------:R5:W1:Y:S07]  /*b200*/  MUFU.TANH R73, R3 ;  /* 0x0000000300497308 */ /* 0x000a6e0000002400 */
[----:B------:R-:W-:Y:S01]  /*b210*/  HMMA.16816.F32.BF16 R24, R4, R66, R24 ;  /* 0x000000420418723c */ /* 0x000fe20000041818 */
[----:B-----5:R-:W-:-:S04]  /*b220*/  FMUL.FTZ R3, R49, c[0x0][0x320] ;  /* 0x0000c80031037a20 */ /* 0x020fc80000410000 */
[----:B------:R5:W2:Y:S01]  /*b230*/  MUFU.TANH R72, R3 ;  /* 0x0000000300487308 */ /* 0x000aa20000002400 */
[----:B------:R-:W-:Y:S02]  /*b240*/  FMUL.FTZ R42, R42, c[0x0][0x320] ;  /* 0x0000c8002a2a7a20 */ /* 0x000fe40000410000 */
[----:B-1----:R-:W-:Y:S01]  /*b250*/  FMUL.FTZ R0, R35, c[0x0][0x320] ;  /* 0x0000c80023007a20 */ /* 0x002fe20000410000 */
[----:B------:R-:W-:Y:S01]  /*b260*/  HMMA.16816.F32.BF16 R16, R12, R44, R28 ;  /* 0x0000002c0c10723c */ /* 0x000fe2000004181c */
[----:B-----5:R-:W-:-:S04]  /*b270*/  FMUL.FTZ R3, R50, c[0x0][0x320] ;  /* 0x0000c80032037a20 */ /* 0x020fc80000410000 */
[----:B------:R1:W1:Y:S03]  /*b280*/  MUFU.TANH R74, R3 ;  /* 0x00000003004a7308 */ /* 0x0002660000002400 */
[----:B------:R-:W-:Y:S05]  /*b290*/  HMMA.16816.F32.BF16 R12, R12, R46, R20 ;  /* 0x0000002e0c0c723c */ /* 0x000fea0000041814 */
[----:B------:R-:W2:Y:S01]  /*b2a0*/  MUFU.TANH R50, R42 ;  /* 0x0000002a00327308 */ /* 0x000ea20000002400 */
[----:B-1----:R-:W-:-:S07]  /*b2b0*/  FMUL.FTZ R3, R51, c[0x0][0x320] ;  /* 0x0000c80033037a20 */ /* 0x002fce0000410000 */
[----:B------:R1:W1:Y:S08]  /*b2c0*/  MUFU.TANH R51, R3 ;  /* 0x0000000300337308 */ /* 0x0002700000002400 */
[----:B------:R5:W2:Y:S01]  /*b2d0*/  MUFU.TANH R42, R0 ;  /* 0x00000000002a7308 */ /* 0x000aa20000002400 */
[----:B-1----:R-:W-:-:S07]  /*b2e0*/  FMUL.FTZ R3, R52, c[0x0][0x320] ;  /* 0x0000c80034037a20 */ /* 0x002fce0000410000 */
[----:B------:R1:W1:Y:S01]  /*b2f0*/  MUFU.TANH R49, R3 ;  /* 0x0000000300317308 */ /* 0x0002620000002400 */
[----:B-----5:R-:W-:-:S07]  /*b300*/  FMUL.FTZ R0, R24, c[0x0][0x320] ;  /* 0x0000c80018007a20 */ /* 0x020fce0000410000 */
[----:B------:R5:W2:Y:S01]  /*b310*/  MUFU.TANH R29, R0 ;  /* 0x00000000001d7308 */ /* 0x000aa20000002400 */
[----:B-1----:R-:W-:-:S04]  /*b320*/  SHF.R.S32.HI R3, RZ, 0x1f, R104 ;  /* 0x0000001fff037819 */ /* 0x002fc80000011468 */
[CC--:B-----5:R-:W-:Y:S02]  /*b330*/  LEA.HI R0, R3.reuse, R104.reuse, RZ, 0x5 ;  /* 0x0000006803007211 */ /* 0x0e0fe400078f28ff */
[----:B------:R-:W-:Y:S02]  /*b340*/  LEA.HI R3, R3, R104, RZ, 0x2 ;  /* 0x0000006803037211 */ /* 0x000fe400078f10ff */
[--C-:B------:R-:W-:Y:S02]  /*b350*/  SHF.R.S32.HI R8, RZ, 0x5, R0.reuse ;  /* 0x00000005ff087819 */ /* 0x100fe40000011400 */
[----:B------:R-:W-:Y:S02]  /*b360*/  SHF.R.S32.HI R2, RZ, 0x1f, R0 ;  /* 0x0000001fff027819 */ /* 0x000fe40000011400 */
[----:B------:R-:W-:Y:S02]  /*b370*/  LOP3.LUT R3, R3, 0xfffffffc, RZ, 0xc0, !PT ;  /* 0xfffffffc03037812 */ /* 0x000fe400078ec0ff */
[----:B------:R-:W-:-:S02]  /*b380*/  LEA.HI R2, R2, R8, RZ, 0x3 ;  /* 0x0000000802027211 */ /* 0x000fc400078f18ff */
[----:B------:R-:W-:Y:S02]  /*b390*/  LOP3.LUT R0, R0, 0xffffffe0, RZ, 0xc0, !PT ;  /* 0xffffffe000007812 */ /* 0x000fe400078ec0ff */
[----:B------:R-:W-:Y:S02]  /*b3a0*/  LOP3.LUT R2, R2, 0xffffff8, RZ, 0xc0, !PT ;  /* 0x0ffffff802027812 */ /* 0x000fe400078ec0ff */
[C---:B------:R-:W-:Y:S02]  /*b3b0*/  IADD3 R3, R104.reuse, -R3, RZ ;  /* 0x8000000368037210 */ /* 0x040fe40007ffe0ff */
[----:B------:R-:W-:Y:S01]  /*b3c0*/  IADD3 R0, R104, -R0, RZ ;  /* 0x8000000068007210 */ /* 0x000fe20007ffe0ff */
[----:B--2---:R-:W-:Y:S01]  /*b3d0*/  HMMA.16816.F32.BF16 R16, R4, R36, R16 ;  /* 0x000000240410723c */ /* 0x004fe20000041810 */
[----:B------:R-:W-:Y:S02]  /*b3e0*/  IADD3 R8, R8, -R2, RZ ;  /* 0x8000000208087210 */ /* 0x000fe40007ffe0ff */
[----:B------:R-:W-:-:S05]  /*b3f0*/  LEA.HI R2, R3, R3, RZ, 0x1 ;  /* 0x0000000303027211 */ /* 0x000fca00078f08ff */
[----:B------:R-:W-:Y:S01]  /*b400*/  HMMA.16816.F32.BF16 R12, R4, R38, R12 ;  /* 0x00000026040c723c */ /* 0x000fe2000004180c */
[----:B------:R-:W-:-:S06]  /*b410*/  MOV R169, 0x1 ;  /* 0x0000000100a97802 */ /* 0x000fcc0000000f00 */
[----:B------:R-:W-:Y:S02]  /*b420*/  SHF.R.S32.HI R5, RZ, 0x1f, R0 ;  /* 0x0000001fff057819 */ /* 0x000fe40000011400 */
[----:B------:R-:W-:Y:S02]  /*b430*/  LOP3.LUT R4, R2, 0x1ffffffe, RZ, 0xc0, !PT ;  /* 0x1ffffffe02047812 */ /* 0x000fe400078ec0ff */
[----:B------:R-:W-:Y:S02]  /*b440*/  LEA.HI R2, R5, R0, RZ, 0x2 ;  /* 0x0000000005027211 */ /* 0x000fe400078f10ff */
[----:B------:R-:W-:Y:S02]  /*b450*/  IADD3 R3, R3, -R4, RZ ;  /* 0x8000000403037210 */ /* 0x000fe40007ffe0ff */
[----:B------:R-:W-:Y:S02]  /*b460*/  ISETP.NE.AND P0, PT, R169, c[0x0][0x2c4], PT ;  /* 0x0000b100a9007a0c */ /* 0x000fe40003f05270 */
[----:B------:R-:W-:Y:S01]  /*b470*/  SHF.R.S32.HI R227, RZ, 0x2, R2 ;  /* 0x00000002ffe37819 */ /* 0x000fe20000011402 */
[----:B------:R-:W-:Y:S01]  /*b480*/  IMAD.SHL.U32 R226, R8, 0x10, RZ ;  /* 0x0000001008e27824 */ /* 0x000fe200078e00ff */
[----:B------:R-:W-:-:S02]  /*b490*/  SHF.L.U32 R225, R3, 0x3, RZ ;  /* 0x0000000303e17819 */ /* 0x000fc400000006ff */
[----:B------:R-:W-:-:S04]  /*b4a0*/  LEA R3, R9, R227, 0x7 ;  /* 0x000000e309037211 */ /* 0x000fc800078e38ff */
[----:B------:R-:W-:-:S05]  /*b4b0*/  IADD3 R4, R225, R3, R226 ;  /* 0x00000003e1047210 */ /* 0x000fca0007ffe0e2 */
[----:B------:R-:W-:-:S05]  /*b4c0*/  @P0 IMAD.HI.U32 R3, R4, c[0x0][0x2c8], RZ ;  /* 0x0000b20004030a27 */ /* 0x000fca00078e00ff */
[----:B------:R-:W-:Y:S02]  /*b4d0*/  @P0 SHF.R.U32.HI R4, RZ, c[0x0][0x2cc], R3 ;  /* 0x0000b300ff040a19 */ /* 0x000fe40000011603 */
[----:B------:R-:W-:-:S03]  /*b4e0*/  LOP3.LUT R2, R2, 0x7ffffffc, RZ, 0xc0, !PT ;  /* 0x7ffffffc02027812 */ /* 0x000fc600078ec0ff */
[----:B------:R-:W1:Y:S01]  /*b4f0*/  SHFL.IDX PT, R3, R4, RZ, 0x1c1f ;  /* 0x001c1fff04037589 */ /* 0x000e6200000e0000 */
[----:B------:R-:W-:Y:S02]  /*b500*/  FMUL.FTZ R43, R43, c[0x0][0x320] ;  /* 0x0000c8002b2b7a20 */ /* 0x000fe40000410000 */
[----:B------:R-:W-:Y:S02]  /*b510*/  IMAD.IADD R2, R0, 0x1, -R2 ;  /* 0x0000000100027824 */ /* 0x000fe400078e0a02 */
[----:B------:R-:W-:Y:S02]  /*b520*/  FMUL.FTZ R34, R34, c[0x0][0x320] ;  /* 0x0000c80022227a20 */ /* 0x000fe40000410000 */
[----:B------:R-:W-:Y:S02]  /*b530*/  FMUL.FTZ R9, R12, c[0x0][0x320] ;  /* 0x0000c8000c097a20 */ /* 0x000fe40000410000 */
[----:B------:R-:W-:Y:S02]  /*b540*/  FMUL.FTZ R53, R53, c[0x0][0x320] ;  /* 0x0000c80035357a20 */ /* 0x000fe40000410000 */
[----:B------:R-:W-:-:S02]  /*b550*/  FMUL.FTZ R54, R54, c[0x0][0x320] ;  /* 0x0000c80036367a20 */ /* 0x000fc40000410000 */
[----:B------:R-:W-:Y:S02]  /*b560*/  FMUL.FTZ R55, R55, c[0x0][0x320] ;  /* 0x0000c80037377a20 */ /* 0x000fe40000410000 */
[----:B------:R-:W-:Y:S02]  /*b570*/  FMUL.FTZ R40, R40, c[0x0][0x320] ;  /* 0x0000c80028287a20 */ /* 0x000fe40000410000 */
[----:B------:R-:W-:Y:S02]  /*b580*/  FMUL.FTZ R41, R41, c[0x0][0x320] ;  /* 0x0000c80029297a20 */ /* 0x000fe40000410000 */
[----:B------:R-:W-:Y:S02]  /*b590*/  FMUL.FTZ R32, R32, c[0x0][0x320] ;  /* 0x0000c80020207a20 */ /* 0x000fe40000410000 */
[----:B------:R-:W-:Y:S02]  /*b5a0*/  FMUL.FTZ R33, R33, c[0x0][0x320] ;  /* 0x0000c80021217a20 */ /* 0x000fe40000410000 */
[----:B------:R-:W-:-:S02]  /*b5b0*/  FMUL.FTZ R25, R25, c[0x0][0x320] ;  /* 0x0000c80019197a20 */ /* 0x000fc40000410000 */
[----:B------:R-:W-:Y:S02]  /*b5c0*/  FMUL.FTZ R26, R26, c[0x0][0x320] ;  /* 0x0000c8001a1a7a20 */ /* 0x000fe40000410000 */
[----:B------:R-:W-:Y:S02]  /*b5d0*/  FMUL.FTZ R27, R27, c[0x0][0x320] ;  /* 0x0000c8001b1b7a20 */ /* 0x000fe40000410000 */
[----:B------:R-:W-:Y:S01]  /*b5e0*/  FMUL.FTZ R12, R13, c[0x0][0x320] ;  /* 0x0000c8000d0c7a20 */ /* 0x000fe20000410000 */
[----:B------:R-:W-:Y:S01]  /*b5f0*/  IADD3 R0, R201, 0x1, -R168 ;  /* 0x00000001c9007810 */ /* 0x000fe20007ffe8a8 */
[----:B------:R-:W-:Y:S01]  /*b600*/  FMUL.FTZ R16, R16, c[0x0][0x320] ;  /* 0x0000c80010107a20 */ /* 0x000fe20000410000 */
[----:B------:R-:W-:Y:S01]  /*b610*/  SHF.L.U32 R200, R2, 0x1, RZ ;  /* 0x0000000102c87819 */ /* 0x000fe200000006ff */
[----:B------:R-:W-:Y:S01]  /*b620*/  FMUL.FTZ R17, R17, c[0x0][0x320] ;  /* 0x0000c80011117a20 */ /* 0x000fe20000410000 */
[----:B------:R-:W2:Y:S01]  /*b630*/  MUFU.TANH R48, R43 ;  /* 0x0000002b00307308 */ /* 0x000ea20000002400 */
[----:B------:R-:W-:Y:S01]  /*b640*/  FMUL.FTZ R18, R18, c[0x0][0x320] ;  /* 0x0000c80012127a20 */ /* 0x000fe20000410000 */
[----:B------:R-:W-:Y:S01]  /*b650*/  ISETP.LE.AND P2, PT, R169, c[0x0][0x32c], PT ;  /* 0x0000cb00a9007a0c */ /* 0x000fe20003f43270 */
[----:B------:R-:W-:-:S02]  /*b660*/  FMUL.FTZ R14, R14, c[0x0][0x320] ;  /* 0x0000c8000e0e7a20 */ /* 0x000fc40000410000 */
[----:B------:R-:W-:Y:S01]  /*b670*/  FMUL.FTZ R15, R15, c[0x0][0x320] ;  /* 0x0000c8000f0f7a20 */ /* 0x000fe20000410000 */
[----:B------:R-:W-:Y:S01]  /*b680*/  ULDC UR8, c[0x0][0x324] ;  /* 0x0000c90000087ab9 */ /* 0x000fe20000000800 */
[----:B------:R-:W-:Y:S01]  /*b690*/  FMUL.FTZ R5, R19, c[0x0][0x320] ;  /* 0x0000c80013057a20 */ /* 0x000fe20000410000 */
[----:B------:R-:W1:Y:S01]  /*b6a0*/  MUFU.TANH R43, R34 ;  /* 0x00000022002b7308 */ /* 0x000e620000002400 */
[----:B------:R-:W-:Y:S01]  /*b6b0*/  IADD3 R0, -R202, R0, -R200 ;  /* 0x00000000ca007210 */ /* 0x000fe20007ffe9c8 */
[----:B------:R-:W-:-:S06]  /*b6c0*/  ULOP3.LUT UR8, URZ, UR8, URZ, 0x33, !UPT ;  /* 0x000000083f087292 */ /* 0x000fcc000f8e333f */
[----:B------:R-:W1:Y:S08]  /*b6d0*/  MUFU.TANH R28, R25 ;  /* 0x00000019001c7308 */ /* 0x000e700000002400 */
        /* <DEDUP_REMOVED lines=15> */
[----:B------:R-:W1:Y:S01]  /*b7d0*/  MUFU.TANH R26, R15 ;  /* 0x0000000f001a7308 */ /* 0x000e620000002400 */
[----:B------:R-:W-:-:S02]  /*b7e0*/  IADD3 R7, -R200, R201, -R168 ;  /* 0x000000c9c8077210 */ /* 0x000fc40007ffe9a8 */
[----:B------:R-:W-:-:S05]  /*b7f0*/  IADD3 R6, R0, UR8, RZ ;  /* 0x0000000800067c10 */ /* 0x000fca000fffe0ff */
[----:B------:R5:W1:Y:S02]  /*b800*/  MUFU.TANH R30, R5 ;  /* 0x00000005001e7308 */ /* 0x000a640000002400 */
[----:B-----5:R-:W-:-:S04]  /*b810*/  IADD3 R5, R0, c[0x0][0x328], RZ ;  /* 0x0000ca0000057a10 */ /* 0x020fc80007ffe0ff */
[-C--:B-1----:R-:W-:Y:S02]  /*b820*/  IADD3 R2, R5, R3.reuse, RZ ;  /* 0x0000000305027210 */ /* 0x082fe40007ffe0ff */
[----:B------:R-:W-:Y:S02]  /*b830*/  IADD3 R0, R6, R3, RZ ;  /* 0x0000000306007210 */ /* 0x000fe40007ffe0ff */
[----:B------:R-:W-:Y:S01]  /*b840*/  IMNMX R2, R7, R2, PT ;  /* 0x0000000207027217 */ /* 0x000fe20003800200 */
[----:B------:R-:W-:Y:S05]  /*b850*/  @!P2 BRA `(.L_x_2328) ;  /* 0x000001300000a947 */ /* 0x000fea0003800000 */
[----:B--234-:R-:W-:Y:S01]  /*b860*/  IADD3 R3, -R202, R201, R3 ;  /* 0x000000c9ca037210 */ /* 0x01cfe20007ffe103 */
        /* <DEDUP_REMOVED lines=9> */
.L_x_2330:
[----:B------:R-:W-:-:S13]  /*b900*/  ISETP.NE.AND P0, PT, R169, c[0x0][0x32c], PT ;  /* 0x0000cb00a9007a0c */ /* 0x000fda0003f05270 */
[----:B------:R-:W-:-:S05]  /*b910*/  @P0 IMAD.HI.U32 R8, R3, c[0x0][0x330], RZ ;  /* 0x0000cc0003080a27 */ /* 0x000fca00078e00ff */
[----:B------:R-:W-:Y:S02]  /*b920*/  @P0 SHF.R.U32.HI R3, RZ, c[0x0][0x334], R8 ;  /* 0x0000cd00ff030a19 */ /* 0x000fe40000011608 */
.L_x_2331:
[----:B------:R-:W-:Y:S05]  /*b930*/  BSYNC B0 ;  /* 0x0000000000007941 */ /* 0x000fea0003800000 */
.L_x_2329:
[----:B------:R-:W-:-:S04]  /*b940*/  IMAD R3, R3, c[0x0][0x32c], -R168 ;  /* 0x0000cb0003037a24 */ /* 0x000fc800078e0aa8 */
[----:B------:R-:W-:-:S05]  /*b950*/  IMAD.IADD R3, R3, 0x1, -R200 ;  /* 0x0000000103037824 */ /* 0x000fca00078e0ac8 */
[----:B------:R-:W-:Y:S02]  /*b960*/  IADD3 R8, R3, c[0x0][0x32c], RZ ;  /* 0x0000cb0003087a10 */ /* 0x000fe40007ffe0ff */
[----:B------:R-:W-:Y:S02]  /*b970*/  IMNMX R0, R0, R3, !PT ;  /* 0x0000000300007217 */ /* 0x000fe40007800200 */
[----:B------:R-:W-:Y:S02]  /*b980*/  IMNMX R2, R2, R8, PT ;  /* 0x0000000802027217 */ /* 0x000fe40003800200 */
.L_x_2328:
[----:B--234-:R-:W-:Y:S01]  /*b990*/  ISETP.GT.AND P1, PT, R180, RZ, PT ;  /* 0x000000ffb400720c */ /* 0x01cfe20003f24270 */
        /* <DEDUP_REMOVED lines=63> */
.L_x_2334:
[----:B------:R-:W-:-:S13]  /*bd90*/  ISETP.NE.AND P0, PT, R169, c[0x0][0x32c], PT ;  /* 0x0000cb00a9007a0c */ /* 0x000fda0003f05270 */
[----:B------:R-:W-:-:S05]  /*bda0*/  @P0 IMAD.HI.U32 R4, R3, c[0x0][0x330], RZ ;  /* 0x0000cc0003040a27 */ /* 0x000fca00078e00ff */
[----:B------:R-:W-:Y:S02]  /*bdb0*/  @P0 SHF.R.U32.HI R3, RZ, c[0x0][0x334], R4 ;  /* 0x0000cd00ff030a19 */ /* 0x000fe40000011604 */
.L_x_2335:
[----:B------:R-:W-:Y:S05]  /*bdc0*/  BSYNC B0 ;  /* 0x0000000000007941 */ /* 0x000fea0003800000 */
.L_x_2333:
[----:B------:R-:W-:-:S04]  /*bdd0*/  IMAD R3, R3, c[0x0][0x32c], -R168 ;  /* 0x0000cb0003037a24 */ /* 0x000fc800078e0aa8 */
[----:B------:R-:W-:-:S05]  /*bde0*/  IMAD.IADD R3, R3, 0x1, -R200 ;  /* 0x0000000103037824 */ /* 0x000fca00078e0ac8 */
[----:B------:R-:W-:Y:S02]  /*bdf0*/  IADD3 R4, R3, c[0x0][0x32c], RZ ;  /* 0x0000cb0003047a10 */ /* 0x000fe40007ffe0ff */
[----:B------:R-:W-:Y:S02]  /*be00*/  IMNMX R0, R0, R3, !PT ;  /* 0x0000000300007217 */ /* 0x000fe40007800200 */
[----:B------:R-:W-:Y:S02]  /*be10*/  IMNMX R2, R2, R4, PT ;  /* 0x0000000402027217 */ /* 0x000fe40003800200 */
.L_x_2332:
[----:B------:R-:W2:Y:S01]  /*be20*/  LDL R103, [R1+0xd8] ;  /* 0x0000d80001677983 */ /* 0x000ea20000100800 */
[----:B------:R-:W-:Y:S01]  /*be30*/  FMNMX.FTZ R104, R16, R17, !PT ;  /* 0x0000001110687209 */ /* 0x000fe20007810000 */
[----:B------:R-:W-:-:S04]  /*be40*/  DEPBAR.LE SB0, 0x2 ;  /* 0x000080800000791a */ /* 0x000fc80000000000 */
[----:B------:R-:W-:Y:S01]  /*be50*/  FMNMX.FTZ R104, R18, R104, !PT ;  /* 0x0000006812687209 */ /* 0x000fe20007810000 */
[----:B------:R-:W-:Y:S01]  /*be60*/  BAR.SYNC.DEFER_BLOCKING 0x0 ;  /* 0x0000000000007b1d */ /* 0x000fe20000010000 */
[----:B------:R-:W-:Y:S02]  /*be70*/  ISETP.GT.AND P0, PT, R0, 0x1, P1 ;  /* 0x000000010000780c */ /* 0x000fe40000f04270 */
[----:B------:R-:W-:Y:S02]  /*be80*/  FMNMX.FTZ R104, R19, R104, !PT ;  /* 0x0000006813687209 */ /* 0x000fe40007810000 */
[----:B------:R-:W-:Y:S01]  /*be90*/  ISETP.LT.OR P0, PT, R2, 0x2, P0 ;  /* 0x000000020200780c */ /* 0x000fe20000701670 */
[----:B------:R-:W-:Y:S01]  /*bea0*/  BSSY B0, `(.L_x_2336) ;  /* 0x00001ac000007945 */ /* 0x000fe20003800000 */
[----:B------:R-:W-:Y:S02]  /*beb0*/  FMNMX.FTZ R104, R21, R104, !PT ;  /* 0x0000006815687209 */ /* 0x000fe40007810000 */
[----:B------:R-:W-:-:S02]  /*bec0*/  ISETP.GT.AND P2, PT, R0, 0x8, P1 ;  /* 0x000000080000780c */ /* 0x000fc40000f44270 */
[----:B------:R-:W-:Y:S02]  /*bed0*/  FMNMX.FTZ R104, R22, R104, !PT ;  /* 0x0000006816687209 */ /* 0x000fe40007810000 */
[----:B------:R-:W-:Y:S02]  /*bee0*/  FSEL R6, R81, -INF , !P0 ;  /* 0xff80000051067808 */ /* 0x000fe40004000000 */
[----:B------:R-:W-:Y:S02]  /*bef0*/  FMNMX.FTZ R104, R23, R104, !PT ;  /* 0x0000006817687209 */ /* 0x000fe40007810000 */
[----:B------:R-:W-:Y:S02]  /*bf00*/  ISETP.GT.AND P0, PT, R0, 0x9, P1 ;  /* 0x000000090000780c */ /* 0x000fe40000f04270 */
[----:B------:R-:W-:Y:S02]  /*bf10*/  FMNMX.FTZ R104, R24, R104, !PT ;  /* 0x0000006818687209 */ /* 0x000fe40007810000 */
[----:B------:R-:W-:-:S02]  /*bf20*/  P2R R7, PR, RZ, 0x8 ;  /* 0x00000008ff077803 */ /* 0x000fc40000000000 */
[C---:B------:R-:W-:Y:S01]  /*bf30*/  ISETP.LT.OR P3, PT, R2.reuse, 0x9, P2 ;  /* 0x000000090200780c */ /* 0x040fe20001761670 */
[----:B------:R-:W-:Y:S01]  /*bf40*/  LDSM.16.MT88.4 R44, [R179] ;  /* 0x00000000b32c783b */ /* 0x000fe20000004200 */
[----:B------:R-:W-:Y:S02]  /*bf50*/  ISETP.LT.OR P2, PT, R2, 0xa, P0 ;  /* 0x0000000a0200780c */ /* 0x000fe40000741670 */
[----:B------:R-:W-:Y:S01]  /*bf60*/  FMNMX.FTZ R104, R90, R104, !PT ;  /* 0x000000685a687209 */ /* 0x000fe20007810000 */
[----:B------:R-:W-:Y:S01]  /*bf70*/  LDSM.16.MT88.4 R36, [R244+0x800] ;  /* 0x00080000f424783b */ /* 0x000fe20000004200 */
[----:B------:R-:W-:Y:S02]  /*bf80*/  FSEL R13, R51, -INF , !P2 ;  /* 0xff800000330d7808 */ /* 0x000fe40005000000 */
[----:B------:R-:W-:Y:S01]  /*bf90*/  FMNMX.FTZ R104, R89, R104, !PT ;  /* 0x0000006859687209 */ /* 0x000fe20007810000 */
[----:B------:R-:W-:Y:S01]  /*bfa0*/  LDSM.16.MT88.4 R56, [R179+0x800] ;  /* 0x00080000b338783b */ /* 0x000fe20000004200 */
[----:B------:R-:W-:-:S02]  /*bfb0*/  ISETP.GT.AND P2, PT, R0, RZ, P1 ;  /* 0x000000ff0000720c */ /* 0x000fc40000f44270 */
[----:B------:R-:W-:Y:S01]  /*bfc0*/  FMNMX.FTZ R104, R88, R104, !PT ;  /* 0x0000006858687209 */ /* 0x000fe20007810000 */
[----:B------:R-:W-:Y:S01]  /*bfd0*/  LDSM.16.MT88.4 R60, [R178+0x2000] ;  /* 0x00200000b23c783b */ /* 0x000fe20000004200 */
[----:B------:R-:W-:Y:S02]  /*bfe0*/  ISETP.LT.OR P2, PT, R2, 0x1, P2 ;  /* 0x000000010200780c */ /* 0x000fe40001741670 */
[----:B------:R-:W-:Y:S01]  /*bff0*/  FMNMX.FTZ R104, R87, R104, !PT ;  /* 0x0000006857687209 */ /* 0x000fe20007810000 */
[----:B------:R-:W-:Y:S01]  /*c000*/  LDSM.16.MT88.4 R64, [R178+0x2800] ;  /* 0x00280000b240783b */ /* 0x000fe20000004200 */
[----:B------:R-:W-:Y:S02]  /*c010*/  FSEL R5, R82, -INF , !P2 ;  /* 0xff80000052057808 */ /* 0x000fe40005000000 */
[----:B------:R-:W-:Y:S02]  /*c020*/  ISETP.GT.AND P0, PT, R0, 0x10, P1 ;  /* 0x000000100000780c */ /* 0x000fe40000f04270 */
[----:B------:R-:W-:-:S02]  /*c030*/  FSEL R14, R74, -INF , !P3 ;  /* 0xff8000004a0e7808 */ /* 0x000fc40005800000 */
[----:B------:R-:W-:Y:S02]  /*c040*/  FMNMX.FTZ R104, R86, R104, !PT ;  /* 0x0000006856687209 */ /* 0x000fe40007810000 */
[----:B------:R-:W-:Y:S02]  /*c050*/  FMNMX.FTZ R3, R5, R6, !PT ;  /* 0x0000000605037209 */ /* 0x000fe40007810000 */
[----:B------:R-:W-:Y:S02]  /*c060*/  ISETP.LT.OR P0, PT, R2, 0x11, P0 ;  /* 0x000000110200780c */ /* 0x000fe40000701670 */
[----:B------:R-:W-:Y:S02]  /*c070*/  ISETP.GT.AND P2, PT, R0, 0x11, P1 ;  /* 0x000000110000780c */ /* 0x000fe40000f44270 */
[----:B------:R-:W-:Y:S02]  /*c080*/  FMNMX.FTZ R104, R85, R104, !PT ;  /* 0x0000006855687209 */ /* 0x000fe40007810000 */
[----:B------:R-:W-:-:S02]  /*c090*/  FMNMX.FTZ R3, R14, R3, !PT ;  /* 0x000000030e037209 */ /* 0x000fc40007810000 */
[----:B------:R-:W-:Y:S02]  /*c0a0*/  FSEL R12, R54, -INF , !P0 ;  /* 0xff800000360c7808 */ /* 0x000fe40004000000 */
[----:B------:R-:W-:Y:S02]  /*c0b0*/  ISETP.LT.OR P2, PT, R2, 0x12, P2 ;  /* 0x000000120200780c */ /* 0x000fe40001741670 */
[----:B------:R-:W-:Y:S02]  /*c0c0*/  ISETP.GT.AND P0, PT, R0, 0x18, P1 ;  /* 0x000000180000780c */ /* 0x000fe40000f04270 */
[----:B------:R-:W-:Y:S02]  /*c0d0*/  FMNMX.FTZ R104, R84, R104, !PT ;  /* 0x0000006854687209 */ /* 0x000fe40007810000 */
[----:B------:R-:W-:Y:S02]  /*c0e0*/  FMNMX.FTZ R3, R13, R3, !PT ;  /* 0x000000030d037209 */ /* 0x000fe40007810000 */
[----:B------:R-:W-:-:S02]  /*c0f0*/  FSEL R9, R55, -INF , !P2 ;  /* 0xff80000037097808 */ /* 0x000fc40005000000 */
[----:B------:R-:W-:Y:S01]  /*c100*/  ISETP.LT.OR P0, PT, R2, 0x19, P0 ;  /* 0x000000190200780c */ /* 0x000fe20000701670 */
[----:B------:R-:W-:Y:S01]  /*c110*/  LDSM.16.MT88.4 R52, [R250+0x800] ;  /* 0x00080000fa34783b */ /* 0x000fe20000004200 */
[----:B------:R-:W-:Y:S02]  /*c120*/  ISETP.GT.AND P2, PT, R0, 0x19, P1 ;  /* 0x000000190000780c */ /* 0x000fe40000f44270 */
[----:B------:R-:W-:Y:S02]  /*c130*/  FMNMX.FTZ R104, R83, R104, !PT ;  /* 0x0000006853687209 */ /* 0x000fe40007810000 */
[----:B------:R-:W-:Y:S02]  /*c140*/  FMNMX.FTZ R3, R12, R3, !PT ;  /* 0x000000030c037209 */ /* 0x000fe40007810000 */
[----:B------:R-:W-:Y:S01]  /*c150*/  FSEL R8, R50, -INF , !P0 ;  /* 0xff80000032087808 */ /* 0x000fe20004000000 */
[----:B------:R-:W1:Y:S01]  /*c160*/  SHFL.BFLY PT, R4, R104, 0x2, 0x1f ;  /* 0x0c401f0068047f89 */ /* 0x000e6200000e0000 */
[----:B------:R-:W-:-:S02]  /*c170*/  ISETP.LT.OR P2, PT, R2, 0x1a, P2 ;  /* 0x0000001a0200780c */ /* 0x000fc40001741670 */
[----:B------:R-:W-:Y:S02]  /*c180*/  ISETP.GT.AND P0, PT, R0, 0x20, P1 ;  /* 0x000000200000780c */ /* 0x000fe40000f04270 */
[----:B------:R-:W-:Y:S02]  /*c190*/  FMNMX.FTZ R3, R9, R3, !PT ;  /* 0x0000000309037209 */ /* 0x000fe40007810000 */
[----:B------:R-:W-:Y:S02]  /*c1a0*/  FSEL R15, R48, -INF , !P2 ;  /* 0xff800000300f7808 */ /* 0x000fe40005000000 */
[----:B------:R-:W-:Y:S02]  /*c1b0*/  ISETP.LT.OR P0, PT, R2, 0x21, P0 ;  /* 0x000000210200780c */ /* 0x000fe40000701670 */
[----:B------:R-:W-:Y:S02]  /*c1c0*/  ISETP.GT.AND P2, PT, R0, 0x21, P1 ;  /* 0x000000210000780c */ /* 0x000fe40000f44270 */
[----:B------:R-:W-:-:S02]  /*c1d0*/  FMNMX.FTZ R3, R8, R3, !PT ;  /* 0x0000000308037209 */ /* 0x000fc40007810000 */
[----:B------:R-:W-:Y:S02]  /*c1e0*/  FSEL R82, R43, -INF , !P0 ;  /* 0xff8000002b527808 */ /* 0x000fe40004000000 */
[----:B------:R-:W-:Y:S02]  /*c1f0*/  ISETP.LT.OR P2, PT, R2, 0x22, P2 ;  /* 0x000000220200780c */ /* 0x000fe40001741670 */
[----:B------:R-:W-:Y:S02]  /*c200*/  ISETP.GT.AND P0, PT, R0, 0x28, P1 ;  /* 0x000000280000780c */ /* 0x000fe40000f04270 */
[----:B------:R-:W-:Y:S02]  /*c210*/  FMNMX.FTZ R3, R15, R3, !PT ;  /* 0x000000030f037209 */ /* 0x000fe40007810000 */
[----:B------:R-:W-:Y:S02]  /*c220*/  FSEL R81, R42, -INF , !P2 ;  /* 0xff8000002a517808 */ /* 0x000fe40005000000 */
[----:B------:R-:W-:Y:S01]  /*c230*/  ISETP.LT.OR P0, PT, R2, 0x29, P0 ;  /* 0x000000290200780c */ /* 0x000fe20000701670 */
[----:B------:R-:W-:Y:S01]  /*c240*/  LDSM.16.MT88.4 R40, [R178+0x800] ;  /* 0x00080000b228783b */ /* 0x000fe20000004200 */
[----:B------:R-:W-:-:S02]  /*c250*/  ISETP.GT.AND P2, PT, R0, 0x29, P1 ;  /* 0x000000290000780c */ /* 0x000fc40000f44270 */
[----:B------:R-:W-:Y:S02]  /*c260*/  FMNMX.FTZ R3, R82, R3, !PT ;  /* 0x0000000352037209 */ /* 0x000fe40007810000 */
[----:B------:R-:W-:Y:S02]  /*c270*/  FSEL R80, R35, -INF , !P0 ;  /* 0xff80000023507808 */ /* 0x000fe40004000000 */
[----:B------:R-:W-:Y:S02]  /*c280*/  ISETP.LT.OR P2, PT, R2, 0x2a, P2 ;  /* 0x0000002a0200780c */ /* 0x000fe40001741670 */
[----:B------:R-:W-:Y:S02]  /*c290*/  FMNMX.FTZ R3, R81, R3, !PT ;  /* 0x0000000351037209 */ /* 0x000fe40007810000 */
[----:B------:R-:W-:Y:S02]  /*c2a0*/  ISETP.GT.AND P0, PT, R0, 0x30, P1 ;  /* 0x000000300000780c */ /* 0x000fe40000f04270 */
[----:B------:R-:W-:-:S02]  /*c2b0*/  FSEL R79, R34, -INF , !P2 ;  /* 0xff800000224f7808 */ /* 0x000fc40005000000 */
[----:B------:R-:W-:Y:S01]  /*c2c0*/  FMNMX.FTZ R3, R80, R3, !PT ;  /* 0x0000000350037209 */ /* 0x000fe20007810000 */
[----:B------:R-:W-:Y:S01]  /*c2d0*/  LDSM.16.MT88.4 R32, [R244] ;  /* 0x00000000f420783b */ /* 0x000fe20000004200 */
[----:B------:R-:W-:Y:S02]  /*c2e0*/  ISETP.LT.OR P0, PT, R2, 0x31, P0 ;  /* 0x000000310200780c */ /* 0x000fe40000701670 */
[----:B------:R-:W-:Y:S02]  /*c2f0*/  ISETP.GT.AND P3, PT, R0, 0x31, P1 ;  /* 0x000000310000780c */ /* 0x000fe40000f64270 */
[----:B------:R-:W-:Y:S02]  /*c300*/  FMNMX.FTZ R3, R79, R3, !PT ;  /* 0x000000034f037209 */ /* 0x000fe40007810000 */
[----:B-1----:R-:W-:Y:S02]  /*c310*/  FMNMX.FTZ R104, R104, R4, !PT ;  /* 0x0000000468687209 */ /* 0x002fe40007810000 */
[----:B------:R-:W-:-:S02]  /*c320*/  FSEL R78, R31, -INF , !P0 ;  /* 0xff8000001f4e7808 */ /* 0x000fc40004000000 */
[----:B------:R-:W-:Y:S02]  /*c330*/  ISETP.GT.AND P2, PT, R0, 0x38, P1 ;  /* 0x000000380000780c */ /* 0x000fe40000f44270 */
[----:B------:R-:W-:Y:S02]  /*c340*/  ISETP.LT.OR P3, PT, R2, 0x32, P3 ;  /* 0x000000320200780c */ /* 0x000fe40001f61670 */
[----:B------:R-:W-:Y:S02]  /*c350*/  ISETP.GT.AND P0, PT, R0, 0x39, P1 ;  /* 0x000000390000780c */ /* 0x000fe40000f04270 */
[----:B------:R-:W-:Y:S02]  /*c360*/  ISETP.LT.OR P1, PT, R2, 0x39, P2 ;  /* 0x000000390200780c */ /* 0x000fe40001721670 */
[----:B------:R-:W-:Y:S02]  /*c370*/  FSEL R77, R30, -INF , !P3 ;  /* 0xff8000001e4d7808 */ /* 0x000fe40005800000 */
[----:B------:R-:W-:-:S02]  /*c380*/  FMNMX.FTZ R0, R78, R3, !PT ;  /* 0x000000034e007209 */ /* 0x000fc40007810000 */
[----:B------:R-:W1:Y:S01]  /*c390*/  SHFL.BFLY PT, R3, R104, 0x1, 0x1f ;  /* 0x0c201f0068037f89 */ /* 0x000e6200000e0000 */
[----:B------:R-:W-:Y:S02]  /*c3a0*/  ISETP.LT.OR P0, PT, R2, 0x3a, P0 ;  /* 0x0000003a0200780c */ /* 0x000fe40000701670 */
[----:B------:R-:W-:Y:S02]  /*c3b0*/  FSEL R76, R27, -INF , !P1 ;  /* 0xff8000001b4c7808 */ /* 0x000fe40004800000 */
[----:B------:R-:W-:Y:S02]  /*c3c0*/  FMNMX.FTZ R0, R77, R0, !PT ;  /* 0x000000004d007209 */ /* 0x000fe40007810000 */
[----:B------:R-:W-:Y:S02]  /*c3d0*/  FSEL R75, R26, -INF , !P0 ;  /* 0xff8000001a4b7808 */ /* 0x000fe40004000000 */
[----:B------:R-:W-:Y:S02]  /*c3e0*/  FMNMX.FTZ R0, R76, R0, !PT ;  /* 0x000000004c007209 */ /* 0x000fe40007810000 */
[----:B------:R-:W-:-:S02]  /*c3f0*/  ISETP.NE.AND P3, PT, R7, RZ, PT ;  /* 0x000000ff0700720c */ /* 0x000fc40003f65270 */
[----:B------:R-:W-:-:S05]  /*c400*/  FMNMX.FTZ R4, R75, R0, !PT ;  /* 0x000000004b047209 */ /* 0x000fca0007810000 */
[----:B------:R-:W3:Y:S01]  /*c410*/  SHFL.BFLY PT, R105, R4, 0x2, 0x1f ;  /* 0x0c401f0004697f89 */ /* 0x000ee200000e0000 */
[----:B-1----:R-:W-:-:S04]  /*c420*/  FMNMX.FTZ R104, R104, R3, !PT ;  /* 0x0000000368687209 */ /* 0x002fc80007810000 */
[C---:B------:R-:W-:Y:S01]  /*c430*/  FSETP.NEU.FTZ.AND P0, PT, R104.reuse, -INF , PT ;  /* 0xff8000006800780b */ /* 0x040fe20003f1d000 */
[----:B------:R-:W-:-:S05]  /*c440*/  FMUL.FTZ R2, R104, c[0x0][0x2d0] ;  /* 0x0000b40068027a20 */ /* 0x000fca0000410000 */
[----:B------:R-:W-:-:S05]  /*c450*/  FSEL R2, R2, RZ, P0 ;  /* 0x000000ff02027208 */ /* 0x000fca0000000000 */
[----:B------:R-:W-:Y:S01]  /*c460*/  FFMA.FTZ R0, R16, c[0x0][0x2d0], -R2 ;  /* 0x0000b40010007a23 */ /* 0x000fe20000010802 */
[----:B---3--:R-:W-:-:S03]  /*c470*/  FMNMX.FTZ R105, R4, R105, !PT ;  /* 0x0000006904697209 */ /* 0x008fc60007810000 */
[----:B------:R1:W-:Y:S02]  /*c480*/  MUFU.EX2 R92, R0 ;  /* 0x00000000005c7308 */ /* 0x0003e40000000800 */
[----:B------:R-:W3:Y:S01]  /*c490*/  SHFL.BFLY PT, R3, R105, 0x1, 0x1f ;  /* 0x0c201f0069037f89 */ /* 0x000ee200000e0000 */
[----:B-1----:R-:W-:-:S05]  /*c4a0*/  FFMA.FTZ R0, R17, c[0x0][0x2d0], -R2 ;  /* 0x0000b40011007a23 */ /* 0x002fca0000010802 */
[----:B------:R1:W4:Y:S01]  /*c4b0*/  MUFU.EX2 R91, R0 ;  /* 0x00000000005b7308 */ /* 0x0003220000000800 */
[----:B---3--:R-:W-:Y:S01]  /*c4c0*/  FMNMX.FTZ R105, R105, R3, !PT ;  /* 0x0000000369697209 */ /* 0x008fe20007810000 */
[----:B------:R-:W-:-:S03]  /*c4d0*/  FFMA.FTZ R3, R24, c[0x0][0x2d0], -R2 ;  /* 0x0000b40018037a23 */ /* 0x000fc60000010802 */
[----:B------:R-:W-:-:S03]  /*c4e0*/  FSETP.NEU.FTZ.AND P0, PT, R105, -INF , PT ;  /* 0xff8000006900780b */ /* 0x000fc60003f1d000 */
[----:B------:R-:W-:Y:S01]  /*c4f0*/  MUFU.EX2 R100, R3 ;  /* 0x0000000300647308 */ /* 0x000fe20000000800 */
[----:B-1----:R-:W-:Y:S01]  /*c500*/  FFMA.FTZ R0, R18, c[0x0][0x2d0], -R2 ;  /* 0x0000b40012007a23 */ /* 0x002fe20000010802 */
[----:B----4-:R-:W-:-:S06]  /*c510*/  F2FP.BF16.PACK_AB R16, R91, R92 ;  /* 0x0000005c5b10723e */ /* 0x010fcc00000010ff */
[----:B------:R1:W-:Y:S02]  /*c520*/  MUFU.EX2 R93, R0 ;  /* 0x00000000005d7308 */ /* 0x0003e40000000800 */
[----:B-1----:R-:W-:-:S06]  /*c530*/  FFMA.FTZ R0, R19, c[0x0][0x2d0], -R2 ;  /* 0x0000b40013007a23 */ /* 0x002fcc0000010802 */
[----:B------:R1:W3:Y:S02]  /*c540*/  MUFU.EX2 R94, R0 ;  /* 0x00000000005e7308 */ /* 0x0002e40000000800 */
[----:B-1----:R-:W-:Y:S01]  /*c550*/  FFMA.FTZ R0, R21, c[0x0][0x2d0], -R2 ;  /* 0x0000b40015007a23 */ /* 0x002fe20000010802 */
[----:B---3--:R-:W-:-:S05]  /*c560*/  F2FP.BF16.PACK_AB R18, R94, R93 ;  /* 0x0000005d5e12723e */ /* 0x008fca00000010ff */
[----:B------:R1:W-:Y:S02]  /*c570*/  MUFU.EX2 R95, R0 ;  /* 0x00000000005f7308 */ /* 0x0003e40000000800 */
[----:B-1----:R-:W-:-:S06]  /*c580*/  FFMA.FTZ R0, R22, c[0x0][0x2d0], -R2 ;  /* 0x0000b40016007a23 */ /* 0x002fcc0000010802 */
[----:B------:R1:W-:Y:S01]  /*c590*/  MUFU.EX2 R97, R0 ;  /* 0x0000000000617308 */ /* 0x0003e20000000800 */
[----:B--2---:R-:W-:Y:S01]  /*c5a0*/  LDSM.16.MT88.4 R48, [R103] ;  /* 0x000000006730783b */ /* 0x004fe20000004200 */
[----:B-1----:R-:W-:-:S06]  /*c5b0*/  FFMA.FTZ R0, R23, c[0x0][0x2d0], -R2 ;  /* 0x0000b40017007a23 */ /* 0x002fcc0000010802 */
[----:B------:R1:W-:Y:S02]  /*c5c0*/  MUFU.EX2 R98, R0 ;  /* 0x0000000000627308 */ /* 0x0003e40000000800 */
[----:B-1----:R-:W-:-:S05]  /*c5d0*/  FMUL.FTZ R0, R105, c[0x0][0x2d0] ;  /* 0x0000b40069007a20 */ /* 0x002fca0000410000 */
[----:B------:R-:W-:-:S05]  /*c5e0*/  FSEL R0, R0, RZ, P0 ;  /* 0x000000ff00007208 */ /* 0x000fca0000000000 */
[----:B------:R-:W-:-:S04]  /*c5f0*/  FFMA.FTZ R3, R5, c[0x0][0x2d0], -R0 ;  /* 0x0000b40005037a23 */ /* 0x000fc80000010800 */
[----:B------:R1:W-:Y:S02]  /*c600*/  MUFU.EX2 R69, R3 ;  /* 0x0000000300457308 */ /* 0x0003e40000000800 */
[--C-:B-1----:R-:W-:Y:S02]  /*c610*/  FFMA.FTZ R3, R6, c[0x0][0x2d0], -R0.reuse ;  /* 0x0000b40006037a23 */ /* 0x102fe40000010800 */
[----:B------:R-:W1:Y:S04]  /*c620*/  LDSM.16.MT88.4 R4, [R178] ;  /* 0x00000000b204783b */ /* 0x000e680000004200 */
[----:B------:R2:W3:Y:S02]  /*c630*/  MUFU.EX2 R68, R3 ;  /* 0x0000000300447308 */ /* 0x0004e40000000800 */
[----:B--2---:R-:W-:Y:S01]  /*c640*/  FFMA.FTZ R3, R14, c[0x0][0x2d0], -R0 ;  /* 0x0000b4000e037a23 */ /* 0x004fe20000010800 */
[----:B---3--:R-:W-:-:S02]  /*c650*/  F2FP.BF16.PACK_AB R17, R68, R69 ;  /* 0x000000454411723e */ /* 0x008fc400000010ff */
[----:B------:R-:W-:-:S03]  /*c660*/  F2FP.BF16.PACK_AB R14, R100, R98 ;  /* 0x00000062640e723e */ /* 0x000fc600000010ff */
[----:B------:R2:W-:Y:S02]  /*c670*/  MUFU.EX2 R96, R3 ;  /* 0x0000000300607308 */ /* 0x0005e40000000800 */
[----:B--2---:R-:W-:-:S06]  /*c680*/  FFMA.FTZ R3, R13, c[0x0][0x2d0], -R0 ;  /* 0x0000b4000d037a23 */ /* 0x004fcc0000010800 */
[----:B------:R2:W3:Y:S02]  /*c690*/  MUFU.EX2 R70, R3 ;  /* 0x0000000300467308 */ /* 0x0004e40000000800 */
[----:B--2---:R-:W-:Y:S01]  /*c6a0*/  FFMA.FTZ R3, R12, c[0x0][0x2d0], -R0 ;  /* 0x0000b4000c037a23 */ /* 0x004fe20000010800 */
[----:B---3--:R-:W-:Y:S02]  /*c6b0*/  F2FP.BF16.PACK_AB R19, R70, R96 ;  /* 0x000000604613723e */ /* 0x008fe400000010ff */
[----:B------:R-:W-:-:S03]  /*c6c0*/  F2FP.BF16.PACK_AB R12, R97, R95 ;  /* 0x0000005f610c723e */ /* 0x000fc600000010ff */
[----:B------:R2:W-:Y:S02]  /*c6d0*/  MUFU.EX2 R71, R3 ;  /* 0x0000000300477308 */ /* 0x0005e40000000800 */
[C---:B-1----:R-:W-:Y:S08]  /*c6e0*/  HMMA.16816.F32.BF16 R28, R16.reuse, R4, RZ ;  /* 0x00000004101c723c */ /* 0x042ff000000418ff */
[----:B------:R-:W-:Y:S01]  /*c6f0*/  HMMA.16816.F32.BF16 R24, R16, R6, RZ ;  /* 0x000000061018723c */ /* 0x000fe200000418ff */
[----:B--2---:R-:W-:-:S02]  /*c700*/  FFMA.FTZ R3, R9, c[0x0][0x2d0], -R0 ;  /* 0x0000b40009037a23 */ /* 0x004fc40000010800 */
[----:B------:R-:W-:Y:S02]  /*c710*/  FFMA.FTZ R9, R88, c[0x0][0x2d0], -R2 ;  /* 0x0000b40058097a23 */ /* 0x000fe40000010802 */
[----:B------:R1:W2:Y:S03]  /*c720*/  MUFU.EX2 R72, R3 ;  /* 0x0000000300487308 */ /* 0x0002a60000000800 */
[C---:B------:R-:W-:Y:S08]  /*c730*/  HMMA.16816.F32.BF16 R20, R16.reuse, R32, RZ ;  /* 0x000000201014723c */ /* 0x040ff000000418ff */
[----:B------:R-:W-:Y:S01]  /*c740*/  HMMA.16816.F32.BF16 R4, R16, R34, RZ ;  /* 0x000000221004723c */ /* 0x000fe200000418ff */
[----:B-1----:R-:W-:Y:S01]  /*c750*/  FFMA.FTZ R3, R8, c[0x0][0x2d0], -R0 ;  /* 0x0000b40008037a23 */ /* 0x002fe20000010800 */
[----:B--2---:R-:W-:-:S06]  /*c760*/  F2FP.BF16.PACK_AB R13, R72, R71 ;  /* 0x00000047480d723e */ /* 0x004fcc00000010ff */
[----:B------:R-:W-:Y:S01]  /*c770*/  HMMA.16816.F32.BF16 R32, R16, R44, RZ ;  /* 0x0000002c1020723c */ /* 0x000fe200000418ff */
[----:B------:R1:W-:Y:S02]  /*c780*/  MUFU.EX2 R73, R3 ;  /* 0x0000000300497308 */ /* 0x0003e40000000800 */
[----:B-1----:R-:W-:-:S06]  /*c790*/  FFMA.FTZ R3, R15, c[0x0][0x2d0], -R0 ;  /* 0x0000b4000f037a23 */ /* 0x002fcc0000010800 */
[----:B------:R-:W1:Y:S02]  /*c7a0*/  MUFU.EX2 R74, R3 ;  /* 0x00000003004a7308 */ /* 0x000e640000000800 */
[----:B-1----:R-:W-:Y:S01]  /*c7b0*/  F2FP.BF16.PACK_AB R15, R74, R73 ;  /* 0x000000494a0f723e */ /* 0x002fe200000010ff */
[----:B------:R-:W-:-:S04]  /*c7c0*/  FADD.FTZ R3, R92, R91 ;  /* 0x0000005b5c037221 */ /* 0x000fc80000010000 */
[----:B------:R-:W-:Y:S02]  /*c7d0*/  FADD.FTZ R3, R93, R3 ;  /* 0x000000035d037221 */ /* 0x000fe40000010000 */
[----:B------:R-:W-:Y:S02]  /*c7e0*/  HMMA.16816.F32.BF16 R140, R12, R40, R28 ;  /* 0x000000280c8c723c */ /* 0x000fe4000004181c */
[----:B------:R-:W-:-:S04]  /*c7f0*/  FADD.FTZ R3, R94, R3 ;  /* 0x000000035e037221 */ /* 0x000fc80000010000 */
[----:B------:R-:W-:Y:S02]  /*c800*/  FADD.FTZ R8, R95, R3 ;  /* 0x000000035f087221 */ /* 0x000fe40000010000 */
[----:B------:R-:W-:Y:S01]  /*c810*/  HMMA.16816.F32.BF16 R132, R12, R42, R24 ;  /* 0x0000002a0c84723c */ /* 0x000fe20000041818 */
[----:B------:R-:W1:Y:S01]  /*c820*/  LDSM.16.MT88.4 R40, [R244+0x2000] ;  /* 0x00200000f428783b */ /* 0x000e620000004200 */
[----:B------:R-:W-:-:S04]  /*c830*/  FADD.FTZ R3, R69, R68 ;  /* 0x0000004445037221 */ /* 0x000fc80000010000 */
[----:B------:R-:W-:Y:S02]  /*c840*/  FADD.FTZ R3, R96, R3 ;  /* 0x0000000360037221 */ /* 0x000fe40000010000 */
[----:B------:R-:W-:Y:S02]  /*c850*/  HMMA.16816.F32.BF16 R164, R12, R36, R20 ;  /* 0x000000240ca4723c */ /* 0x000fe40000041814 */
[----:B------:R-:W-:-:S04]  /*c860*/  FADD.FTZ R3, R70, R3 ;  /* 0x0000000346037221 */ /* 0x000fc80000010000 */
[----:B------:R-:W-:Y:S02]  /*c870*/  FADD.FTZ R3, R71, R3 ;  /* 0x0000000347037221 */ /* 0x000fe40000010000 */
[----:B------:R-:W-:Y:S01]  /*c880*/  HMMA.16816.F32.BF16 R28, R16, R46, RZ ;  /* 0x0000002e101c723c */ /* 0x000fe200000418ff */
[----:B------:R-:W2:Y:S01]  /*c890*/  LDSM.16.MT88.4 R44, [R179+0x2000] ;  /* 0x00200000b32c783b */ /* 0x000ea20000004200 */
[----:B------:R-:W-:-:S03]  /*c8a0*/  FADD.FTZ R3, R72, R3 ;  /* 0x0000000348037221 */ /* 0x000fc60000010000 */
[----:B------:R-:W-:Y:S01]  /*c8b0*/  LDSM.16.MT88.4 R68, [R250+0x3800] ;  /* 0x00380000fa44783b */ /* 0x000fe20000004200 */
[----:B------:R-:W-:Y:S02]  /*c8c0*/  FADD.FTZ R3, R73, R3 ;  /* 0x0000000349037221 */ /* 0x000fe40000010000 */
[C---:B------:R-:W-:Y:S08]  /*c8d0*/  HMMA.16816.F32.BF16 R24, R16.reuse, R48, RZ ;  /* 0x000000301018723c */ /* 0x040ff000000418ff */
[----:B------:R-:W-:Y:S08]  /*c8e0*/  HMMA.16816.F32.BF16 R20, R16, R50, RZ ;  /* 0x000000321014723c */ /* 0x000ff000000418ff */
[C---:B------:R-:W-:Y:S01]  /*c8f0*/  HMMA.16816.F32.BF16 R124, R12.reuse, R56, R32 ;  /* 0x000000380c7c723c */ /* 0x040fe20000041820 */
[----:B------:R-:W3:Y:S07]  /*c900*/  LDSM.16.MT88.4 R32, [R244+0x2800] ;  /* 0x00280000f420783b */ /* 0x000eee0000004200 */
[----:B------:R-:W-:Y:S01]  /*c910*/  HMMA.16816.F32.BF16 R160, R12, R38, R4 ;  /* 0x000000260ca0723c */ /* 0x000fe20000041804 */
[----:B------:R-:W4:Y:S07]  /*c920*/  LDSM.16.MT88.4 R36, [R179+0x2800] ;  /* 0x00280000b324783b */ /* 0x000f2e0000004200 */
[----:B------:R-:W-:Y:S08]  /*c930*/  HMMA.16816.F32.BF16 R4, R16, R60, RZ ;  /* 0x0000003c1004723c */ /* 0x000ff000000418ff */
[C---:B------:R-:W-:Y:S08]  /*c940*/  HMMA.16816.F32.BF16 R156, R12.reuse, R52, R24 ;  /* 0x000000340c9c723c */ /* 0x040ff00000041818 */
[----:B------:R-:W-:Y:S08]  /*c950*/  HMMA.16816.F32.BF16 R148, R12, R54, R20 ;  /* 0x000000360c94723c */ /* 0x000ff00000041814 */
[C---:B-1----:R-:W-:Y:S08]  /*c960*/  HMMA.16816.F32.BF16 R24, R16.reuse, R40, RZ ;  /* 0x000000281018723c */ /* 0x042ff000000418ff */
[----:B------:R-:W-:Y:S01]  /*c970*/  HMMA.16816.F32.BF16 R20, R16, R42, RZ ;  /* 0x0000002a1014723c */ /* 0x000fe200000418ff */
[----:B------:R-:W1:Y:S07]  /*c980*/  LDSM.16.MT88.4 R40, [R250+0x2000] ;  /* 0x00200000fa28783b */ /* 0x000e6e0000004200 */
[C---:B------:R-:W-:Y:S08]  /*c990*/  HMMA.16816.F32.BF16 R116, R12.reuse, R58, R28 ;  /* 0x0000003a0c74723c */ /* 0x040ff0000004181c */
[----:B------:R-:W-:Y:S08]  /*c9a0*/  HMMA.16816.F32.BF16 R152, R12, R64, R4 ;  /* 0x000000400c98723c */ /* 0x000ff00000041804 */
[C---:B------:R-:W-:Y:S08]  /*c9b0*/  HMMA.16816.F32.BF16 R28, R16.reuse, R62, RZ ;  /* 0x0000003e101c723c */ /* 0x040ff000000418ff */
[----:B--2---:R-:W-:Y:S08]  /*c9c0*/  HMMA.16816.F32.BF16 R4, R16, R44, RZ ;  /* 0x0000002c1004723c */ /* 0x004ff000000418ff */
[C---:B---3--:R-:W-:Y:S01]  /*c9d0*/  HMMA.16816.F32.BF16 R56, R12.reuse, R32, R24 ;  /* 0x000000200c38723c */ /* 0x048fe20000041818 */
[----:B------:R-:W2:Y:S06]  /*c9e0*/  LDSM.16.MT88.4 R24, [R250+0x2800] ;  /* 0x00280000fa18783b */ /* 0x000eac0000004200 */
[----:B------:R-:W-:Y:S01]  /*c9f0*/  FFMA.FTZ R33, R79, c[0x0][0x2d0], -R0 ;  /* 0x0000b4004f217a23 */ /* 0x000fe20000010800 */
[C---:B------:R-:W-:Y:S01]  /*ca00*/  HMMA.16816.F32.BF16 R48, R12.reuse, R66, R28 ;  /* 0x000000420c30723c */ /* 0x040fe2000004181c */
[----:B------:R-:W3:Y:S07]  /*ca10*/  LDSM.16.MT88.4 R28, [R178+0x4000] ;  /* 0x00400000b21c783b */ /* 0x000eee0000004200 */
[----:B----4-:R-:W-:Y:S07]  /*ca20*/  HMMA.16816.F32.BF16 R64, R12, R36, R4 ;  /* 0x000000240c40723c */ /* 0x010fee0000041804 */
[----:B------:R-:W-:Y:S01]  /*ca30*/  FFMA.FTZ R36, R83, c[0x0][0x2d0], -R2 ;  /* 0x0000b40053247a23 */ /* 0x000fe20000010802 */
[----:B-1----:R-:W-:Y:S01]  /*ca40*/  HMMA.16816.F32.BF16 R4, R16, R40, RZ ;  /* 0x000000281004723c */ /* 0x002fe200000418ff */
[----:B------:R-:W-:-:S07]  /*ca50*/  FFMA.FTZ R37, R75, c[0x0][0x2d0], -R0 ;  /* 0x0000b4004b257a23 */ /* 0x000fce0000010800 */
[----:B------:R-:W-:Y:S07]  /*ca60*/  HMMA.16816.F32.BF16 R60, R12, R34, R20 ;  /* 0x000000220c3c723c */ /* 0x000fee0000041814 */
[--C-:B------:R-:W-:Y:S01]  /*ca70*/  FFMA.FTZ R34, R78, c[0x0][0x2d0], -R0.reuse ;  /* 0x0000b4004e227a23 */ /* 0x100fe20000010800 */
[----:B------:R-:W-:Y:S01]  /*ca80*/  HMMA.16816.F32.BF16 R20, R16, R46, RZ ;  /* 0x0000002e1014723c */ /* 0x000fe200000418ff */
[----:B------:R-:W-:-:S07]  /*ca90*/  FFMA.FTZ R35, R77, c[0x0][0x2d0], -R0 ;  /* 0x0000b4004d237a23 */ /* 0x000fce0000010800 */
[----:B--2---:R-:W-:Y:S08]  /*caa0*/  HMMA.16816.F32.BF16 R136, R12, R24, R4 ;  /* 0x000000180c88723c */ /* 0x004ff00000041804 */
[----:B------:R-:W-:Y:S08]  /*cab0*/  HMMA.16816.F32.BF16 R4, R16, R42, RZ ;  /* 0x0000002a1004723c */ /* 0x000ff000000418ff */
[----:B------:R-:W-:Y:S01]  /*cac0*/  HMMA.16816.F32.BF16 R128, R12, R38, R20 ;  /* 0x000000260c80723c */ /* 0x000fe20000041814 */
[----:B------:R-:W1:Y:S06]  /*cad0*/  LDSM.16.MT88.4 R20, [R178+0x4800] ;  /* 0x00480000b214783b */ /* 0x000e6c0000004200 */
[----:B------:R-:W-:-:S02]  /*cae0*/  FFMA.FTZ R39, R84, c[0x0][0x2d0], -R2 ;  /* 0x0000b40054277a23 */ /* 0x000fc40000010802 */
[----:B------:R-:W-:-:S07]  /*caf0*/  FFMA.FTZ R38, R76, c[0x0][0x2d0], -R0 ;  /* 0x0000b4004c267a23 */ /* 0x000fce0000010800 */
[----:B------:R-:W-:Y:S01]  /*cb00*/  HMMA.16816.F32.BF16 R120, R12, R26, R4 ;  /* 0x0000001a0c78723c */ /* 0x000fe20000041804 */
[----:B------:R-:W2:Y:S07]  /*cb10*/  LDSM.16.MT88.4 R24, [R244+0x4000] ;  /* 0x00400000f418783b */ /* 0x000eae0000004200 */
[----:B---3--:R-:W-:Y:S07]  /*cb20*/  HMMA.16816.F32.BF16 R4, R16, R28, RZ ;  /* 0x0000001c1004723c */ /* 0x008fee00000418ff */
[----:B------:R-:W-:-:S02]  /*cb30*/  FFMA.FTZ R29, R90, c[0x0][0x2d0], -R2 ;  /* 0x0000b4005a1d7a23 */ /* 0x000fc40000010802 */
[--C-:B------:R-:W-:Y:S02]  /*cb40*/  FFMA.FTZ R28, R89, c[0x0][0x2d0], -R2.reuse ;  /* 0x0000b400591c7a23 */ /* 0x100fe40000010802 */
[----:B------:R-:W-:Y:S08]  /*cb50*/  MUFU.EX2 R32, R29 ;  /* 0x0000001d00207308 */ /* 0x000ff00000000800 */
[----:B------:R-:W3:Y:S05]  /*cb60*/  MUFU.EX2 R28, R28 ;  /* 0x0000001c001c7308 */ /* 0x000eea0000000800 */
[----:B-1----:R-:W-:Y:S03]  /*cb70*/  HMMA.16816.F32.BF16 R112, R12, R20, R4 ;  /* 0x000000140c70723c */ /* 0x002fe60000041804 */
[----:B------:R1:W-:Y:S05]  /*cb80*/  MUFU.EX2 R29, R9 ;  /* 0x00000009001d7308 */ /* 0x0003ea0000000800 */
[----:B------:R-:W-:Y:S07]  /*cb90*/  HMMA.16816.F32.BF16 R4, R16, R30, RZ ;  /* 0x0000001e1004723c */ /* 0x000fee00000418ff */
[----:B------:R-:W-:-:S02]  /*cba0*/  FFMA.FTZ R30, R86, c[0x0][0x2d0], -R2 ;  /* 0x0000b400561e7a23 */ /* 0x000fc40000010802 */
[----:B------:R-:W-:Y:S02]  /*cbb0*/  FFMA.FTZ R31, R85, c[0x0][0x2d0], -R2 ;  /* 0x0000b400551f7a23 */ /* 0x000fe40000010802 */
[----:B-1----:R-:W-:Y:S11]  /*cbc0*/  FFMA.FTZ R9, R80, c[0x0][0x2d0], -R0 ;  /* 0x0000b40050097a23 */ /* 0x002ff60000010800 */
[----:B------:R-:W-:Y:S02]  /*cbd0*/  @!UPT UIADD3 URZ, URZ, URZ, URZ ;  /* 0x0000003f3f3ff290 */ /* 0x000fe4000fffe03f */
[----:B------:R-:W-:Y:S01]  /*cbe0*/  HMMA.16816.F32.BF16 R92, R12, R22, R4 ;  /* 0x000000160c5c723c */ /* 0x000fe20000041804 */
[----:B------:R-:W1:Y:S06]  /*cbf0*/  LDSM.16.MT88.4 R20, [R244+0x4800] ;  /* 0x00480000f414783b */ /* 0x000e6c0000004200 */
[----:B------:R-:W-:Y:S02]  /*cc00*/  FADD.FTZ R4, R97, R8 ;  /* 0x0000000861047221 */ /* 0x000fe40000010000 */
[----:B------:R-:W-:Y:S02]  /*cc10*/  FFMA.FTZ R8, R87, c[0x0][0x2d0], -R2 ;  /* 0x0000b40057087a23 */ /* 0x000fe40000010802 */
[----:B------:R-:W-:Y:S01]  /*cc20*/  FADD.FTZ R2, R98, R4 ;  /* 0x0000000462027221 */ /* 0x000fe20000010000 */
[----:B------:R-:W-:Y:S01]  /*cc30*/  LDSM.16.MT88.4 R84, [R244+0x5800] ;  /* 0x00580000f454783b */ /* 0x000fe20000004200 */
[----:B--2---:R-:W-:Y:S02]  /*cc40*/  HMMA.16816.F32.BF16 R4, R16, R24, RZ ;  /* 0x000000181004723c */ /* 0x004fe400000418ff */
[----:B------:R-:W-:Y:S11]  /*cc50*/  FADD.FTZ R2, R100, R2 ;  /* 0x0000000264027221 */ /* 0x000ff60000010000 */
[----:B------:R-:W-:Y:S11]  /*cc60*/  @!UPT UIADD3 URZ, URZ, URZ, URZ ;  /* 0x0000003f3f3ff290 */ /* 0x000ff6000fffe03f */
[----:B-1----:R-:W-:Y:S01]  /*cc70*/  HMMA.16816.F32.BF16 R96, R12, R20, R4 ;  /* 0x000000140c60723c */ /* 0x002fe20000041804 */
[----:B------:R1:W2:Y:S07]  /*cc80*/  MUFU.EX2 R21, R8 ;  /* 0x0000000800157308 */ /* 0x0002ae0000000800 */
[----:B------:R-:W-:Y:S01]  /*cc90*/  HMMA.16816.F32.BF16 R4, R16, R26, RZ ;  /* 0x0000001a1004723c */ /* 0x000fe200000418ff */
[----:B------:R-:W4:Y:S01]  /*cca0*/  LDSM.16.MT88.4 R24, [R179+0x4000] ;  /* 0x00400000b318783b */ /* 0x000f220000004200 */
[----:B------:R-:W5:Y:S01]  /*ccb0*/  MUFU.EX2 R20, R30 ;  /* 0x0000001e00147308 */ /* 0x000f620000000800 */
[--C-:B-1----:R-:W-:Y:S11]  /*ccc0*/  FFMA.FTZ R8, R81, c[0x0][0x2d0], -R0.reuse ;  /* 0x0000b40051087a23 */ /* 0x102ff60000010800 */
[----:B------:R-:W-:Y:S10]  /*ccd0*/  @!UPT UIADD3 URZ, URZ, URZ, URZ ;  /* 0x0000003f3f3ff290 */ /* 0x000ff4000fffe03f */
[----:B------:R-:W-:Y:S07]  /*cce0*/  HMMA.16816.F32.BF16 R144, R12, R22, R4 ;  /* 0x000000160c90723c */ /* 0x000fee0000041804 */
[----:B------:R-:W-:Y:S01]  /*ccf0*/  FFMA.FTZ R7, R82, c[0x0][0x2d0], -R0 ;  /* 0x0000b40052077a23 */ /* 0x000fe20000010800 */
[----:B---3--:R-:W-:Y:S01]  /*cd00*/  F2FP.BF16.PACK_AB R4, R28, R32 ;  /* 0x000000201c04723e */ /* 0x008fe200000010ff */
[----:B------:R-:W-:Y:S01]  /*cd10*/  FADD.FTZ R0, R32, R2 ;  /* 0x0000000220007221 */ /* 0x000fe20000010000 */
[----:B--2---:R-:W-:Y:S01]  /*cd20*/  F2FP.BF16.PACK_AB R6, R21, R29 ;  /* 0x0000001d1506723e */ /* 0x004fe200000010ff */
[----:B------:R1:W2:Y:S01]  /*cd30*/  MUFU.EX2 R2, R31 ;  /* 0x0000001f00027308 */ /* 0x0002a20000000800 */
[----:B------:R-:W-:-:S02]  /*cd40*/  FADD.FTZ R5, R74, R3 ;  /* 0x000000034a057221 */ /* 0x000fc40000010000 */
[----:B------:R-:W-:-:S04]  /*cd50*/  FADD.FTZ R0, R28, R0 ;  /* 0x000000001c007221 */ /* 0x000fc80000010000 */
[----:B------:R-:W-:Y:S01]  /*cd60*/  FADD.FTZ R0, R29, R0 ;  /* 0x000000001d007221 */ /* 0x000fe20000010000 */
[----:B------:R-:W-:Y:S03]  /*cd70*/  MUFU.EX2 R3, R33 ;  /* 0x0000002100037308 */ /* 0x000fe60000000800 */
[----:B------:R-:W-:-:S04]  /*cd80*/  FADD.FTZ R0, R21, R0 ;  /* 0x0000000015007221 */ /* 0x000fc80000010000 */
[----:B-----5:R-:W-:Y:S01]  /*cd90*/  FADD.FTZ R0, R20, R0 ;  /* 0x0000000014007221 */ /* 0x020fe20000010000 */
[----:B-1----:R-:W1:Y:S01]  /*cda0*/  LDSM.16.MT88.4 R28, [R179+0x4800] ;  /* 0x00480000b31c783b */ /* 0x002e620000004200 */
[C---:B--2---:R-:W-:Y:S02]  /*cdb0*/  F2FP.BF16.PACK_AB R100, R2.reuse, R20 ;  /* 0x000000140264723e */ /* 0x044fe400000010ff */
[----:B----4-:R-:W-:Y:S01]  /*cdc0*/  HMMA.16816.F32.BF16 R20, R16, R24, RZ ;  /* 0x000000181014723c */ /* 0x010fe200000418ff */
[----:B------:R-:W-:Y:S01]  /*cdd0*/  FADD.FTZ R32, R2, R0 ;  /* 0x0000000002207221 */ /* 0x000fe20000010000 */
[----:B------:R-:W-:Y:S08]  /*cde0*/  MUFU.EX2 R25, R39 ;  /* 0x0000002700197308 */ /* 0x000ff00000000800 */
[----:B------:R-:W2:Y:S08]  /*cdf0*/  MUFU.EX2 R2, R7 ;  /* 0x0000000700027308 */ /* 0x000eb00000000800 */
[----:B------:R-:W3:Y:S08]  /*ce00*/  MUFU.EX2 R0, R8 ;  /* 0x0000000800007308 */ /* 0x000ef00000000800 */
[----:B------:R3:W4:Y:S01]  /*ce10*/  MUFU.EX2 R7, R9 ;  /* 0x0000000900077308 */ /* 0x0007220000000800 */
[----:B--2---:R-:W-:-:S07]  /*ce20*/  FADD.FTZ R5, R2, R5 ;  /* 0x0000000502057221 */ /* 0x004fce0000010000 */
[----:B------:R-:W2:Y:S01]  /*ce30*/  MUFU.EX2 R24, R36 ;  /* 0x0000002400187308 */ /* 0x000ea20000000800 */
[----:B-1----:R-:W-:Y:S07]  /*ce40*/  HMMA.16816.F32.BF16 R52, R12, R28, R20 ;  /* 0x0000001c0c34723c */ /* 0x002fee0000041814 */
[----:B------:R-:W1:Y:S01]  /*ce50*/  MUFU.EX2 R8, R34 ;  /* 0x0000002200087308 */ /* 0x000e620000000800 */
[----:B---3--:R-:W-:Y:S01]  /*ce60*/  FADD.FTZ R9, R0, R5 ;  /* 0x0000000500097221 */ /* 0x008fe20000010000 */
[----:B------:R-:W-:Y:S01]  /*ce70*/  HMMA.16816.F32.BF16 R20, R16, R26, RZ ;  /* 0x0000001a1014723c */ /* 0x000fe200000418ff */
[----:B------:R-:W-:-:S02]  /*ce80*/  FADD.FTZ R5, R25, R32 ;  /* 0x0000002019057221 */ /* 0x000fc40000010000 */
[----:B----4-:R-:W-:Y:S01]  /*ce90*/  FADD.FTZ R9, R7, R9 ;  /* 0x0000000907097221 */ /* 0x010fe20000010000 */
[C---:B------:R-:W-:Y:S01]  /*cea0*/  F2FP.BF16.PACK_AB R7, R3.reuse, R7 ;  /* 0x000000070307723e */ /* 0x040fe200000010ff */
[----:B--2---:R-:W-:Y:S01]  /*ceb0*/  FADD.FTZ R195, R24, R5 ;  /* 0x0000000518c37221 */ /* 0x004fe20000010000 */
[----:B------:R-:W-:Y:S01]  /*cec0*/  F2FP.BF16.PACK_AB R5, R0, R2 ;  /* 0x000000020005723e */ /* 0x000fe200000010ff */
[----:B------:R-:W-:Y:S01]  /*ced0*/  FADD.FTZ R9, R3, R9 ;  /* 0x0000000903097221 */ /* 0x000fe20000010000 */
[----:B------:R-:W-:Y:S01]  /*cee0*/  F2FP.BF16.PACK_AB R102, R24, R25 ;  /* 0x000000191866723e */ /* 0x000fe200000010ff */
[----:B------:R-:W-:Y:S02]  /*cef0*/  MUFU.EX2 R2, R38 ;  /* 0x0000002600027308 */ /* 0x000fe40000000800 */
[----:B-1----:R-:W-:Y:S11]  /*cf00*/  FADD.FTZ R0, R8, R9 ;  /* 0x0000000908007221 */ /* 0x002ff60000010000 */
[----:B------:R-:W-:Y:S02]  /*cf10*/  @!UPT UIADD3 URZ, URZ, URZ, URZ ;  /* 0x0000003f3f3ff290 */ /* 0x000fe4000fffe03f */
[----:B------:R-:W-:Y:S01]  /*cf20*/  HMMA.16816.F32.BF16 R44, R12, R30, R20 ;  /* 0x0000001e0c2c723c */ /* 0x000fe20000041814 */
[----:B------:R-:W1:Y:S02]  /*cf30*/  MUFU.EX2 R20, R35 ;  /* 0x0000002300147308 */ /* 0x000e640000000800 */
[C---:B-1----:R-:W-:Y:S01]  /*cf40*/  FADD.FTZ R3, R20.reuse, R0 ;  /* 0x0000000014037221 */ /* 0x042fe20000010000 */
[----:B------:R-:W-:-:S05]  /*cf50*/  F2FP.BF16.PACK_AB R101, R20, R8 ;  /* 0x000000081465723e */ /* 0x000fca00000010ff */
[----:B------:R-:W1:Y:S01]  /*cf60*/  MUFU.EX2 R0, R37 ;  /* 0x0000002500007308 */ /* 0x000e620000000800 */
[----:B------:R2:W3:Y:S01]  /*cf70*/  LDSM.16.MT88.4 R20, [R103+0x4000] ;  /* 0x004000006714783b */ /* 0x0004e20000004200 */
[----:B------:R-:W-:-:S04]  /*cf80*/  FADD.FTZ R3, R2, R3 ;  /* 0x0000000302037221 */ /* 0x000fc80000010000 */
[C---:B-1----:R-:W-:Y:S01]  /*cf90*/  FADD.FTZ R196, R0.reuse, R3 ;  /* 0x0000000300c47221 */ /* 0x042fe20000010000 */
[----:B--2---:R-:W-:Y:S02]  /*cfa0*/  F2FP.BF16.PACK_AB R103, R0, R2 ;  /* 0x000000020067723e */ /* 0x004fe400000010ff */
[----:B------:R-:W-:-:S04]  /*cfb0*/  IADD3 R0, R180, -0x3, RZ ;  /* 0xfffffffdb4007810 */ /* 0x000fc80007ffe0ff */
[----:B------:R-:W-:Y:S01]  /*cfc0*/  ISETP.GE.AND P0, PT, R0, R204, PT ;  /* 0x000000cc0000720c */ /* 0x000fe20003f06270 */
[C---:B---3--:R-:W-:Y:S08]  /*cfd0*/  HMMA.16816.F32.BF16 R24, R16.reuse, R20, RZ ;  /* 0x000000141018723c */ /* 0x048ff000000418ff */
        /* <DEDUP_REMOVED lines=28> */
[C---:B-1----:R-:W-:Y:S01]  /*d1a0*/  HMMA.16816.F32.BF16 R76, R4.reuse, R12, R136 ;  /* 0x0000000c044c723c */ /* 0x042fe20000041888 */
[----:B------:R-:W1:Y:S07]  /*d1b0*/  LDSM.16.MT88.4 R136, [R178+0x1800] ;  /* 0x00180000b288783b */ /* 0x000e6e0000004200 */
[----:B------:R-:W-:Y:S01]  /*d1c0*/  HMMA.16816.F32.BF16 R80, R4, R14, R120 ;  /* 0x0000000e0450723c */ /* 0x000fe20000041878 */
[----:B------:R-:W3:Y:S04]  /*d1d0*/  LDSM.16.MT88.4 R12, [R178+0x5000] ;  /* 0x00500000b20c783b */ /* 0x000ee80000004200 */
[----:B------:R-:W4:Y:S03]  /*d1e0*/  LDSM.16.MT88.4 R120, [R179+0x1800] ;  /* 0x00180000b378783b */ /* 0x000f260000004200 */
[C---:B--2---:R-:W-:Y:S08]  /*d1f0*/  HMMA.16816.F32.BF16 R132, R100.reuse, R128, R132 ;  /* 0x000000806484723c */ /* 0x044ff00000041884 */
[C---:B------:R-:W-:Y:S08]  /*d200*/  HMMA.16816.F32.BF16 R128, R100.reuse, R130, R28 ;  /* 0x000000826480723c */ /* 0x040ff0000004181c */
[----:B-1----:R-:W-:Y:S08]  /*d210*/  HMMA.16816.F32.BF16 R140, R100, R136, R140 ;  /* 0x00000088648c723c */ /* 0x002ff0000004188c */
[C---:B---3--:R-:W-:Y:S01]  /*d220*/  HMMA.16816.F32.BF16 R88, R4.reuse, R12, R112 ;  /* 0x0000000c0458723c */ /* 0x048fe20000041870 */
[----:B------:R-:W1:Y:S07]  /*d230*/  LDSM.16.MT88.4 R112, [R250+0x1800] ;  /* 0x00180000fa70783b */ /* 0x000e6e0000004200 */
[----:B------:R-:W-:Y:S01]  /*d240*/  HMMA.16816.F32.BF16 R92, R4, R14, R92 ;  /* 0x0000000e045c723c */ /* 0x000fe2000004185c */
[----:B------:R-:W2:Y:S07]  /*d250*/  LDSM.16.MT88.4 R12, [R244+0x5000] ;  /* 0x00500000f40c783b */ /* 0x000eae0000004200 */
[C---:B----4-:R-:W-:Y:S08]  /*d260*/  HMMA.16816.F32.BF16 R124, R100.reuse, R120, R124 ;  /* 0x00000078647c723c */ /* 0x050ff0000004187c */
[C---:B------:R-:W-:Y:S08]  /*d270*/  HMMA.16816.F32.BF16 R136, R100.reuse, R138, R20 ;  /* 0x0000008a6488723c */ /* 0x040ff00000041814 */
[C---:B------:R-:W-:Y:S08]  /*d280*/  HMMA.16816.F32.BF16 R120, R100.reuse, R122, R32 ;  /* 0x0000007a6478723c */ /* 0x040ff00000041820 */
[----:B-1----:R-:W-:Y:S08]  /*d290*/  HMMA.16816.F32.BF16 R116, R100, R112, R116 ;  /* 0x000000706474723c */ /* 0x002ff00000041874 */
[C---:B--2---:R-:W-:Y:S08]  /*d2a0*/  HMMA.16816.F32.BF16 R96, R4.reuse, R12, R96 ;  /* 0x0000000c0460723c */ /* 0x044ff00000041860 */
[----:B------:R-:W-:Y:S01]  /*d2b0*/  HMMA.16816.F32.BF16 R144, R4, R14, R144 ;  /* 0x0000000e0490723c */ /* 0x000fe20000041890 */
[----:B------:R-:W1:Y:S07]  /*d2c0*/  LDSM.16.MT88.4 R12, [R179+0x5000] ;  /* 0x00500000b30c783b */ /* 0x000e6e0000004200 */
        /* <DEDUP_REMOVED lines=30> */
[----:B------:R-:W-:Y:S01]  /*d4b0*/  ISETP.NE.AND P0, PT, R169, c[0x0][0x2b8], PT ;  /* 0x0000ae00a9007a0c */ /* 0x000fe20003f05270 */
[----:B------:R-:W-:Y:S01]  /*d4c0*/  IMAD.MOV.U32 R183, RZ, RZ, RZ ;  /* 0x000000ffffb77224 */ /* 0x000fe200078e00ff */
[----:B------:R-:W-:-:S04]  /*d4d0*/  IADD3 R184, R199, R168, R215 ;  /* 0x000000a8c7b87210 */ /* 0x000fc80007ffe0d7 */
        /* <DEDUP_REMOVED lines=9> */
[----:B------:R-:W-:-:S04]  /*d570*/  IMAD.MOV R0, RZ, RZ, -R0 ;  /* 0x000000ffff007224 */ /* 0x000fc800078e0a00 */
[----:B------:R-:W-:-:S05]  /*d580*/  IMAD R184, R0, c[0x0][0x2b8], R184 ;  /* 0x0000ae0000b87a24 */ /* 0x000fca00078e02b8 */
[----:B------:R-:W-:-:S05]  /*d590*/  SHF.R.S32.HI R0, RZ, 0x1f, R184 ;  /* 0x0000001fff007819 */ /* 0x000fca00000114b8 */
[----:B------:R-:W-:-:S04]  /*d5a0*/  IMAD R0, R0, c[0x0][0x1e0], RZ ;  /* 0x0000780000007a24 */ /* 0x000fc800078e02ff */
[C---:B------:R-:W-:Y:S02]  /*d5b0*/  IMAD R0, R184.reuse, c[0x0][0x1e4], R0 ;  /* 0x00007900b8007a24 */ /* 0x040fe400078e0200 */
[----:B-1----:R-:W-:-:S04]  /*d5c0*/  IMAD.WIDE.U32 R2, R184, c[0x0][0x1e0], RZ ;  /* 0x00007800b8027a25 */ /* 0x002fc800078e00ff */
        /* <DEDUP_REMOVED lines=11> */
.L_x_2472:
[----:B------:R-:W-:Y:S05]  /*d680*/  BRA.DIV ~URZ, `(.L_x_2339) ;  /* 0x000111e27f007947 */ /* 0x000fea000b800000 */
[----:B------:R-:W3:Y:S01]  /*d690*/  SHFL.IDX PT, R0, R6, RZ, 0x181f ;  /* 0x00181fff06007589 */ /* 0x000ee200000e0000 */
        /* <DEDUP_REMOVED lines=21> */
[----:B------:R1:W-:Y:S04]  /*d7f0*/  LDGSTS.E.BYPASS.LTC128B.128 [R203+0x10100], [R2.64], !P6 ;  /* 0x1010000002cb7fae */ /* 0x0003e8000f101d4a */
[----:B-1-3--:R1:W5:Y:S02]  /*d800*/  LDL R5, [R1+0xd0] ;  /* 0x0000d00001057983 */ /* 0x00a3640000100800 */
.L_x_2473:
[----:B--2---:R-:W-:Y:S02]  /*d810*/  IADD3 R2, -R13, 0x10, RZ ;  /* 0x000000100d027810 */ /* 0x004fe40007ffe1ff */
        /* <DEDUP_REMOVED lines=20> */
.L_x_2337:
[----:B------:R-:W-:Y:S05]  /*d960*/  BSYNC B0 ;  /* 0x0000000000007941 */ /* 0x000fea0003800000 */
.L_x_2336:
[----:B------:R-:W3:Y:S04]  /*d970*/  LDL R4, [R1+0x4] ;  /* 0x0000040001047983 */ /* 0x000ee80000100800 */
[----:B------:R-:W4:Y:S04]  /*d980*/  LDL R5, [R1+0x64] ;  /* 0x0000640001057983 */ /* 0x000f280000100800 */
[----:B--2---:R-:W4:Y:S01]  /*d990*/  LDL R3, [R1+0x58] ;  /* 0x0000580001037983 */ /* 0x004f220000100800 */
[----:B------:R-:W-:Y:S01]  /*d9a0*/  IMAD.MOV.U32 R6, RZ, RZ, 0x1 ;  /* 0x00000001ff067424 */ /* 0x000fe200078e00ff */
[----:B------:R-:W-:-:S02]  /*d9b0*/  IADD3 R180, R180, -0x2, RZ ;  /* 0xfffffffeb4b47810 */ /* 0x000fc40007ffe0ff */
[----:B------:R-:W0:Y:S02]  /*d9c0*/  LDGDEPBAR ;  /* 0x00000000000079af */ /* 0x000e240000000000 */
[C---:B------:R-:W-:Y:S02]  /*d9d0*/  ISETP.NE.AND P0, PT, R6.reuse, c[0x0][0x2c4], PT ;  /* 0x0000b10006007a0c */ /* 0x040fe40003f05270 */
[----:B------:R-:W-:Y:S01]  /*d9e0*/  ISETP.LE.AND P1, PT, R6, c[0x0][0x32c], PT ;  /* 0x0000cb0006007a0c */ /* 0x000fe20003f23270 */
[----:B---3--:R-:W-:-:S10]  /*d9f0*/  IMAD.SHL.U32 R4, R4, 0x80, RZ ;  /* 0x0000008004047824 */ /* 0x008fd400078e00ff */
[----:B------:R-:W-:-:S04]  /*da00*/  @P0 IMAD.HI.U32 R2, R4, c[0x0][0x2c8], RZ ;  /* 0x0000b20004020a27 */ /* 0x000fc800078e00ff */
[----:B------:R-:W-:Y:S01]  /*da10*/  IMAD.MOV.U32 R0, RZ, RZ, R4 ;  /* 0x000000ffff007224 */ /* 0x000fe200078e0004 */
[----:B------:R-:W-:-:S04]  /*da20*/  @P0 SHF.R.U32.HI R0, RZ, c[0x0][0x2cc], R2 ;  /* 0x0000b300ff000a19 */ /* 0x000fc80000011602 */
[----:B----4-:R-:W-:-:S04]  /*da30*/  IADD3 R2, -R3, R5, R0 ;  /* 0x0000000503027210 */ /* 0x010fc80007ffe100 */
        /* <DEDUP_REMOVED lines=12> */
.L_x_2342:
[----:B------:R-:W-:-:S13]  /*db00*/  ISETP.NE.AND P0, PT, R6, c[0x0][0x32c], PT ;  /* 0x0000cb0006007a0c */ /* 0x000fda0003f05270 */
[----:B------:R-:W-:-:S05]  /*db10*/  @P0 IMAD.HI.U32 R2, R3, c[0x0][0x330], RZ ;  /* 0x0000cc0003020a27 */ /* 0x000fca00078e00ff */
[----:B------:R-:W-:Y:S02]  /*db20*/  @P0 SHF.R.U32.HI R3, RZ, c[0x0][0x334], R2 ;  /* 0x0000cd00ff030a19 */ /* 0x000fe40000011602 */
.L_x_2343:
[----:B------:R-:W-:Y:S05]  /*db30*/  BSYNC B0 ;  /* 0x0000000000007941 */ /* 0x000fea0003800000 */
.L_x_2341:
[----:B------:R-:W-:-:S05]  /*db40*/  MOV R2, c[0x0][0x32c] ;  /* 0x0000cb0000027a02 */ /* 0x000fca0000000f00 */
[----:B------:R-:W-:-:S05]  /*db50*/  IMAD R3, R3, R2, c[0x0][0x32c] ;  /* 0x0000cb0003037624 */ /* 0x000fca00078e0202 */
[----:B------:R-:W-:-:S04]  /*db60*/  IMNMX R0, R0, R3, PT ;  /* 0x0000000300007217 */ /* 0x000fc80003800200 */
.L_x_2340:
        /* <DEDUP_REMOVED lines=8> */
[----:B------:R-:W-:Y:S02]  /*dbf0*/  MOV R189, RZ ;  /* 0x000000ff00bd7202 */ /* 0x000fe40000000f00 */
[----:B------:R-:W-:Y:S02]  /*dc00*/  MOV R169, 0x1 ;  /* 0x0000000100a97802 */ /* 0x000fe40000000f00 */
.L_x_2361:
        /* <DEDUP_REMOVED lines=19> */
[----:B------:R-:W-:Y:S05]  /*dd40*/  SHF.R.S32.HI R2, RZ, 0x1f, R184 ;  /* 0x0000001fff027819 */ /* 0x000fea00000114b8 */
[----:B------:R-:W-:Y:S02]  /*dd50*/  IMAD R4, R2, c[0x0][0x208], RZ ;  /* 0x0000820002047a24 */ /* 0x000fe400078e02ff */
[C---:B------:R-:W-:Y:S04]  /*dd60*/  IMAD.WIDE.U32 R2, R184.reuse, c[0x0][0x208], RZ ;  /* 0x00008200b8027a25 */ /* 0x040fe800078e00ff */
[----:B------:R-:W-:Y:S05]  /*dd70*/  IMAD R4, R184, c[0x0][0x20c], R4 ;  /* 0x00008300b8047a24 */ /* 0x000fea00078e0204 */
[----:B------:R-:W-:Y:S02]  /*dd80*/  IADD3 R3, R3, R4, RZ ;  /* 0x0000000403037210 */ /* 0x000fe40007ffe0ff */
[----:B------:R-:W-:Y:S03]  /*dd90*/  SHF.R.S32.HI R4, RZ, 0x1f, R183 ;  /* 0x0000001fff047819 */ /* 0x000fe600000114b7 */
        /* <DEDUP_REMOVED lines=8> */
[----:B------:R2:W4:Y:S02]  /*de20*/  SHFL.IDX PT, R5, R8, RZ, 0x181f ;  /* 0x00181fff08057589 */ /* 0x00052400000e0000 */
.L_x_2474:
[----:B------:R-:W-:-:S05]  /*de30*/  BRA.DIV ~URZ, `(.L_x_2348) ;  /* 0x00010d627f007947 */ /* 0x000fca000b800000 */
[----:B------:R-:W2:Y:S01]  /*de40*/  SHFL.IDX PT, R2, R17, RZ, 0x181f ;  /* 0x00181fff11027589 */ /* 0x000ea200000e0000 */
[----:B------:R-:W-:Y:S01]  /*de50*/  IMAD.SHL.U32 R24, R190, 0x2, RZ ;  /* 0x00000002be187824 */ /* 0x000fe200078e00ff */
[----:B------:R-:W-:Y:S01]  /*de60*/  SHF.R.S32.HI R3, RZ, 0x1f, R190 ;  /* 0x0000001fff037819 */ /* 0x000fe200000114be */
[----:B------:R-:W-:Y:S01]  /*de70*/  IMAD R27, R189, 0x6000, RZ ;  /* 0x00006000bd1b7824 */ /* 0x000fe200078e02ff */
[C---:B------:R-:W-:Y:S01]  /*de80*/  SHF.L.U64.HI R18, R198.reuse, 0x1, R209 ;  /* 0x00000001c6127819 */ /* 0x040fe200000102d1 */
[----:B------:R-:W-:Y:S01]  /*de90*/  IMAD.SHL.U32 R16, R198, 0x2, RZ ;  /* 0x00000002c6107824 */ /* 0x000fe200078e00ff */
[----:B------:R-:W-:Y:S01]  /*dea0*/  SHF.L.U64.HI R26, R190, 0x1, R3 ;  /* 0x00000001be1a7819 */ /* 0x000fe20000010203 */
[----:B------:R-:W-:Y:S01]  /*deb0*/  IMAD.IADD R4, R203, 0x1, R27 ;  /* 0x00000001cb047824 */ /* 0x000fe200078e021b */
[C---:B------:R-:W-:Y:S01]  /*dec0*/  SHF.L.U64.HI R25, R197.reuse, 0x1, R208 ;  /* 0x00000001c5197819 */ /* 0x040fe200000102d0 */
[----:B------:R-:W-:Y:S01]  /*ded0*/  IMAD.SHL.U32 R19, R197, 0x2, RZ ;  /* 0x00000002c5137824 */ /* 0x000fe200078e00ff */
[C---:B--2---:R-:W-:Y:S05]  /*dee0*/  IADD3 R6, P0, R2.reuse, R24, RZ ;  /* 0x0000001802067210 */ /* 0x044fea0007f1e0ff */
[C---:B----4-:R-:W-:Y:S05]  /*def0*/  IMAD.X R7, R5.reuse, 0x1, R26, P0 ;  /* 0x0000000105077824 */ /* 0x050fea00000e061a */
[----:B------:R-:W-:Y:S01]  /*df00*/  @!PT LDS RZ, [RZ] ;  /* 0x00000000fffff984 */ /* 0x000fe20000000800 */
[----:B------:R-:W-:Y:S01]  /*df10*/  @!PT LDS RZ, [RZ] ;  /* 0x00000000fffff984 */ /* 0x000fe20000000800 */
[----:B------:R2:W-:Y:S02]  /*df20*/  LDGSTS.E.BYPASS.LTC128B.128 [R4+0x100], [R6.64], !P5 ;  /* 0x0010000006047fae */ /* 0x0005e4000e901d4a */
[C---:B--2---:R-:W-:Y:S05]  /*df30*/  IADD3 R6, P0, R2.reuse, R16, RZ ;  /* 0x0000001002067210 */ /* 0x044fea0007f1e0ff */
[C---:B------:R-:W-:Y:S05]  /*df40*/  IMAD.X R7, R5.reuse, 0x1, R18, P0 ;  /* 0x0000000105077824 */ /* 0x040fea00000e0612 */
[----:B------:R2:W-:Y:S02]  /*df50*/  LDGSTS.E.BYPASS.LTC128B.128 [R4+0x2100], [R6.64], !P4 ;  /* 0x0210000006047fae */ /* 0x0005e4000e101d4a */
[----:B--2---:R-:W-:Y:S02]  /*df60*/  IADD3 R6, P0, R2, R19, RZ ;  /* 0x0000001302067210 */ /* 0x004fe40007f1e0ff */
[----:B------:R-:W2:Y:S03]  /*df70*/  SHFL.IDX PT, R2, R17, 0x1, 0x181f ;  /* 0x00381f0011027f89 */ /* 0x000ea600000e0000 */
[----:B------:R-:W-:Y:S02]  /*df80*/  IMAD.X R7, R5, 0x1, R25, P0 ;  /* 0x0000000105077824 */ /* 0x000fe400000e0619 */
[----:B------:R4:W3:Y:S04]  /*df90*/  SHFL.IDX PT, R5, R8, 0x1, 0x181f ;  /* 0x00381f0008057f89 */ /* 0x0008e800000e0000 */
[----:B------:R1:W-:Y:S04]  /*dfa0*/  LDGSTS.E.BYPASS.LTC128B.128 [R4+0x4100], [R6.64], !P6 ;  /* 0x0410000006047fae */ /* 0x0003e8000f101d4a */
[----:B----4-:R4:W5:Y:S01]  /*dfb0*/  LDL R8, [R1+0xd0] ;  /* 0x0000d00001087983 */ /* 0x0109620000100800 */
[----:B-1----:R-:W-:Y:S04]  /*dfc0*/  SEL R6, RZ, 0x10, P4 ;  /* 0x00000010ff067807 */ /* 0x002fe80002000000 */
.L_x_2475:
[C---:B--23--:R-:W-:Y:S01]  /*dfd0*/  ISETP.NE.U32.AND P2, PT, R6.reuse, RZ, PT ;  /* 0x000000ff0600720c */ /* 0x04cfe20003f45070 */
[----:B------:R-:W-:Y:S01]  /*dfe0*/  IMAD.IADD R27, R203, 0x1, R27 ;  /* 0x00000001cb1b7824 */ /* 0x000fe200078e021b */
[----:B------:R-:W-:Y:S02]  /*dff0*/  IADD3 R6, -R6, 0x10, RZ ;  /* 0x0000001006067810 */ /* 0x000fe40007ffe1ff */
[----:B-----5:R-:W-:Y:S02]  /*e000*/  IADD3 R3, -R8, 0x10, RZ ;  /* 0x0000001008037810 */ /* 0x020fe40007ffe1ff */
[----:B------:R-:W-:Y:S02]  /*e010*/  LOP3.LUT R6, R6, 0xf, RZ, 0xc0, !PT ;  /* 0x0000000f06067812 */ /* 0x000fe400078ec0ff */
[----:B------:R-:W-:Y:S02]  /*e020*/  LOP3.LUT R3, R3, 0xf, RZ, 0xc0, !PT ;  /* 0x0000000f03037812 */ /* 0x000fe400078ec0ff */
[----:B------:R-:W-:Y:S04]  /*e030*/  IADD3 R6, P1, P0, R6, R2, R16 ;  /* 0x0000000206067210 */ /* 0x000fe8000783e010 */
[-C--:B------:R-:W-:Y:S02]  /*e040*/  IADD3.X R7, RZ, R5.reuse, R18, P1, P0 ;  /* 0x00000005ff077210 */ /* 0x080fe40000fe0412 */
        /* <DEDUP_REMOVED lines=12> */
.L_x_2346:
[----:B------:R-:W-:Y:S05]  /*e110*/  BSYNC B0 ;  /* 0x0000000000007941 */ /* 0x000fea0003800000 */
.L_x_2345:
[----:B------:R-:W0:Y:S01]  /*e120*/  LDGDEPBAR ;  /* 0x00000000000079af */ /* 0x000e220000000000 */
[----:B------:R-:W-:Y:S01]  /*e130*/  WARPSYNC 0xffffffff ;  /* 0xffffffff00007948 */ /* 0x000fe20003800000 */
[C---:B-1-34-:R-:W-:Y:S01]  /*e140*/  HMMA.16816.F32.BF16 R4, R36.reuse, R12, RZ ;  /* 0x0000000c2404723c */ /* 0x05afe200000418ff */
[----:B------:R-:W-:Y:S03]  /*e150*/  MOV R248, 0x1 ;  /* 0x0000000100f87802 */ /* 0x000fe60000000f00 */
[-C--:B------:R-:W-:Y:S02]  /*e160*/  IADD3 R8, R170, R0.reuse, RZ ;  /* 0x00000000aa087210 */ /* 0x080fe40007ffe0ff */
[CC--:B------:R-:W-:Y:S02]  /*e170*/  IADD3 R3, R171.reuse, R0.reuse, RZ ;  /* 0x00000000ab037210 */ /* 0x0c0fe40007ffe0ff */
[C---:B------:R-:W-:Y:S01]  /*e180*/  HMMA.16816.F32.BF16 R12, R36.reuse, R14, RZ ;  /* 0x0000000e240c723c */ /* 0x040fe200000418ff */
[----:B------:R-:W-:Y:S02]  /*e190*/  IADD3 R2, R171, R0, R170 ;  /* 0x00000000ab027210 */ /* 0x000fe40007ffe0aa */
[----:B------:R-:W-:Y:S02]  /*e1a0*/  ISETP.NE.AND P0, PT, R248, c[0x0][0x2c4], PT ;  /* 0x0000b100f8007a0c */ /* 0x000fe40003f05270 */
[----:B------:R-:W-:Y:S03]  /*e1b0*/  MOV R181, 0x1 ;  /* 0x0000000100b57802 */ /* 0x000fe60000000f00 */
[C---:B------:R-:W-:Y:S01]  /*e1c0*/  HMMA.16816.F32.BF16 R16, R36.reuse, R20, RZ ;  /* 0x000000142410723c */ /* 0x040fe200000418ff */
[----:B------:R-:W-:Y:S07]  /*e1d0*/  ISETP.LE.AND P1, PT, R181, c[0x0][0x32c], PT ;  /* 0x0000cb00b5007a0c */ /* 0x000fee0003f23270 */
        /* <DEDUP_REMOVED lines=15> */
[C---:B------:R-:W-:Y:S07]  /*e2d0*/  HMMA.16816.F32.BF16 R32, R148.reuse, R164, R32 ;  /* 0x000000a49420723c */ /* 0x040fee0000041820 */
[----:B------:R-:W-:Y:S01]  /*e2e0*/  IADD3 R164, R170, R9, RZ ;  /* 0x00000009aaa47210 */ /* 0x000fe20007ffe0ff */
        /* <DEDUP_REMOVED lines=43> */
[----:B------:R-:W-:Y:S07]  /*e5a0*/  LDSM.16.M88.4 R152, [R175+0x4000] ;  /* 0x00400000af98783b */ /* 0x000fee0000000200 */
[C---:B---3--:R-:W-:Y:S08]  /*e5b0*/  HMMA.16816.F32.BF16 R16, R148.reuse, R144, R16 ;  /* 0x000000909410723c */ /* 0x048ff00000041810 */
[C---:B------:R-:W-:Y:S01]  /*e5c0*/  HMMA.16816.F32.BF16 R20, R148.reuse, R146, R20 ;  /* 0x000000929414723c */ /* 0x040fe20000041814 */
[----:B------:R-:W1:Y:S07]  /*e5d0*/  LDSM.16.M88.4 R144, [R3+0x3800] ;  /* 0x003800000390783b */ /* 0x000e6e0000000200 */
[C---:B------:R-:W-:Y:S08]  /*e5e0*/  HMMA.16816.F32.BF16 R24, R148.reuse, R156, R24 ;  /* 0x0000009c9418723c */ /* 0x040ff00000041818 */
        /* <DEDUP_REMOVED lines=34> */
[----:B------:R3:W5:Y:S07]  /*e810*/  LDSM.16.M88.4 R156, [R0+0x5800] ;  /* 0x00580000009c783b */ /* 0x00076e0000000200 */
[C---:B-1----:R-:W-:Y:S08]  /*e820*/  HMMA.16816.F32.BF16 R16, R152.reuse, R144, R16 ;  /* 0x000000909810723c */ /* 0x042ff00000041810 */
[C---:B------:R-:W-:Y:S01]  /*e830*/  HMMA.16816.F32.BF16 R20, R152.reuse, R146, R20 ;  /* 0x000000929814723c */ /* 0x040fe20000041814 */
[----:B------:R-:W-:Y:S07]  /*e840*/  LDSM.16.M88.4 R144, [R173+0x8000] ;  /* 0x00800000ad90783b */ /* 0x000fee0000000200 */
[C---:B----4-:R-:W-:Y:S01]  /*e850*/  HMMA.16816.F32.BF16 R24, R152.reuse, R148, R24 ;  /* 0x000000949818723c */ /* 0x050fe20000041818 */
[----:B--23--:R-:W2:Y:S07]  /*e860*/  LDL R0, [R1+0x4] ;  /* 0x0000040001007983 */ /* 0x00ceae0000100800 */
[C---:B------:R-:W-:Y:S01]  /*e870*/  HMMA.16816.F32.BF16 R28, R152.reuse, R150, R28 ;  /* 0x00000096981c723c */ /* 0x040fe2000004181c */
[----:B------:R-:W1:Y:S07]  /*e880*/  LDSM.16.M88.4 R148, [R9+0x4000] ;  /* 0x004000000994783b */ /* 0x000e6e0000000200 */
[C---:B-----5:R-:W-:Y:S08]  /*e890*/  HMMA.16816.F32.BF16 R32, R152.reuse, R156, R32 ;  /* 0x0000009c9820723c */ /* 0x060ff00000041820 */
        /* <DEDUP_REMOVED lines=32> */
[----:B------:R-:W1:Y:S01]  /*eaa0*/  MUFU.TANH R8, R4 ;  /* 0x0000000400087308 */ /* 0x000e620000002400 */
        /* <DEDUP_REMOVED lines=10> */
[----:B------:R-:W4:Y:S01]  /*eb50*/  MUFU.TANH R165, R6 ;  /* 0x0000000600a57308 */ /* 0x000f220000002400 */
[----:B------:R-:W-:Y:S02]  /*eb60*/  FMUL.FTZ R18, R18, c[0x0][0x320] ;  /* 0x0000c80012127a20 */ /* 0x000fe40000410000 */
[----:B------:R-:W-:Y:S02]  /*eb70*/  FMUL.FTZ R19, R19, c[0x0][0x320] ;  /* 0x0000c80013137a20 */ /* 0x000fe40000410000 */
[----:B------:R-:W-:Y:S02]  /*eb80*/  FMUL.FTZ R20, R20, c[0x0][0x320] ;  /* 0x0000c80014147a20 */ /* 0x000fe40000410000 */
[----:B------:R-:W-:Y:S02]  /*eb90*/  FMUL.FTZ R22, R22, c[0x0][0x320] ;  /* 0x0000c80016167a20 */ /* 0x000fe40000410000 */
[----:B------:R-:W-:Y:S01]  /*eba0*/  FMUL.FTZ R23, R23, c[0x0][0x320] ;  /* 0x0000c80017177a20 */ /* 0x000fe20000410000 */
[----:B------:R5:W1:Y:S10]  /*ebb0*/  MUFU.TANH R164, R7 ;  /* 0x0000000700a47308 */ /* 0x000a740000002400 */
[----:B------:R-:W1:Y:S10]  /*ebc0*/  MUFU.TANH R149, R12 ;  /* 0x0000000c00957308 */ /* 0x000e740000002400 */
[----:B------:R-:W1:Y:S01]  /*ebd0*/  MUFU.TANH R148, R13 ;  /* 0x0000000d00947308 */ /* 0x000e620000002400 */
[----:B-----5:R-:W5:Y:S09]  /*ebe0*/  LDSM.16.M88.4 R4, [R2+0x5000] ;  /* 0x005000000204783b */ /* 0x020f720000000200 */
[----:B------:R-:W1:Y:S10]  /*ebf0*/  MUFU.TANH R163, R14 ;  /* 0x0000000e00a37308 */ /* 0x000e740000002400 */
[----:B------:R1:W1:Y:S10]  /*ec00*/  MUFU.TANH R162, R15 ;  /* 0x0000000f00a27308 */ /* 0x0002740000002400 */
[----:B------:R-:W3:Y:S10]  /*ec10*/  MUFU.TANH R145, R16 ;  /* 0x0000001000917308 */ /* 0x000ef40000002400 */
[----:B------:R3:W3:Y:S01]  /*ec20*/  MUFU.TANH R144, R17 ;  /* 0x0000001100907308 */ /* 0x0006e20000002400 */
[----:B-1----:R1:W4:Y:S01]  /*ec30*/  LDSM.16.M88.4 R12, [R2+0x5800] ;  /* 0x00580000020c783b */ /* 0x0023220000000200 */
[C---:B-----5:R-:W-:Y:S08]  /*ec40*/  HMMA.16816.F32.BF16 R24, R156.reuse, R4, R24 ;  /* 0x000000049c18723c */ /* 0x060ff00000041818 */
[----:B------:R5:W1:Y:S01]  /*ec50*/  MUFU.TANH R161, R18 ;  /* 0x0000001200a17308 */ /* 0x000a620000002400 */
[----:B--2---:R-:W-:Y:S01]  /*ec60*/  LEA R4, R0, R227, 0x7 ;  /* 0x000000e300047211 */ /* 0x004fe200078e38ff */
[C---:B------:R-:W-:Y:S03]  /*ec70*/  HMMA.16816.F32.BF16 R28, R156.reuse, R6, R28 ;  /* 0x000000069c1c723c */ /* 0x040fe6000004181c */
[----:B------:R-:W-:Y:S05]  /*ec80*/  IADD3 R4, R225, R4, R226 ;  /* 0x00000004e1047210 */ /* 0x000fea0007ffe0e2 */
[----:B------:R2:W2:Y:S01]  /*ec90*/  MUFU.TANH R160, R19 ;  /* 0x0000001300a07308 */ /* 0x0004a20000002400 */
[----:B------:R-:W-:Y:S05]  /*eca0*/  @P0 IMAD.HI.U32 R0, R4, c[0x0][0x2c8], RZ ;  /* 0x0000b20004000a27 */ /* 0x000fea00078e00ff */
[----:B------:R-:W-:Y:S01]  /*ecb0*/  @P0 SHF.R.U32.HI R4, RZ, c[0x0][0x2cc], R0 ;  /* 0x0000b300ff040a19 */ /* 0x000fe20000011600 */
[----:B------:R-:W-:Y:S03]  /*ecc0*/  FMUL.FTZ R26, R26, c[0x0][0x320] ;  /* 0x0000c8001a1a7a20 */ /* 0x000fe60000410000 */
[----:B------:R-:W2:Y:S01]  /*ecd0*/  MUFU.TANH R20, R20 ;  /* 0x0000001400147308 */ /* 0x000ea20000002400 */
[----:B------:R-:W-:Y:S01]  /*ece0*/  FMUL.FTZ R27, R27, c[0x0][0x320] ;  /* 0x0000c8001b1b7a20 */ /* 0x000fe20000410000 */
[----:B------:R-:W2:Y:S01]  /*ecf0*/  SHFL.IDX PT, R3, R4, RZ, 0x1c1f ;  /* 0x001c1fff04037589 */ /* 0x000ea200000e0000 */
[----:B---3--:R-:W-:Y:S01]  /*ed00*/  FMUL.FTZ R17, R25, c[0x0][0x320] ;  /* 0x0000c80019117a20 */ /* 0x008fe20000410000 */
[C---:B------:R-:W-:Y:S01]  /*ed10*/  ISETP.GE.AND P0, PT, R189.reuse, 0x1, PT ;  /* 0x00000001bd00780c */ /* 0x040fe20003f06270 */
[----:B-----5:R-:W-:Y:S01]  /*ed20*/  FMUL.FTZ R18, R24, c[0x0][0x320] ;  /* 0x0000c80018127a20 */ /* 0x020fe20000410000 */
[----:B-1----:R-:W-:Y:S01]  /*ed30*/  IADD3 R2, R189, 0x1, RZ ;  /* 0x00000001bd027810 */ /* 0x002fe20007ffe0ff */
[----:B------:R-:W-:Y:S02]  /*ed40*/  FMUL.FTZ R30, R30, c[0x0][0x320] ;  /* 0x0000c8001e1e7a20 */ /* 0x000fe40000410000 */
[----:B------:R-:W-:Y:S01]  /*ed50*/  FMUL.FTZ R31, R31, c[0x0][0x320] ;  /* 0x0000c8001f1f7a20 */ /* 0x000fe20000410000 */
[----:B------:R1:W3:Y:S01]  /*ed60*/  MUFU.TANH R153, R26 ;  /* 0x0000001a00997308 */ /* 0x0002e20000002400 */
[----:B------:R-:W-:Y:S01]  /*ed70*/  FMUL.FTZ R16, R28, c[0x0][0x320] ;  /* 0x0000c8001c107a20 */ /* 0x000fe20000410000 */
[----:B------:R-:W-:Y:S01]  /*ed80*/  SEL R189, R2, RZ, !P0 ;  /* 0x000000ff02bd7207 */ /* 0x000fe20004000000 */
[C---:B----4-:R-:W-:Y:S03]  /*ed90*/  HMMA.16816.F32.BF16 R32, R156.reuse, R12, R32 ;  /* 0x0000000c9c20723c */ /* 0x050fe60000041820 */
[----:B--2---:R-:W-:Y:S04]  /*eda0*/  FMUL.FTZ R19, R21, c[0x0][0x320] ;  /* 0x0000c80015137a20 */ /* 0x004fe80000410000 */
[----:B------:R2:W4:Y:S01]  /*edb0*/  MUFU.TANH R152, R27 ;  /* 0x0000001b00987308 */ /* 0x0005220000002400 */
[----:B------:R-:W-:Y:S07]  /*edc0*/  HMMA.16816.F32.BF16 R36, R156, R14, R36 ;  /* 0x0000000e9c24723c */ /* 0x000fee0000041824 */
[----:B------:R-:W-:Y:S02]  /*edd0*/  SHF.L.U32 R157, R180, 0x6, RZ ;  /* 0x00000006b49d7819 */ /* 0x000fe400000006ff */
[----:B------:R5:W3:Y:S03]  /*ede0*/  MUFU.TANH R146, R30 ;  /* 0x0000001e00927308 */ /* 0x000ae60000002400 */
[----:B------:R-:W-:Y:S04]  /*edf0*/  IADD3 R0, -R200, 0x1, -R157 ;  /* 0x00000001c8007810 */ /* 0x000fe80007ffe99d */
[----:B-1----:R-:W-:Y:S01]  /*ee00*/  FMUL.FTZ R26, R32, c[0x0][0x320] ;  /* 0x0000c800201a7a20 */ /* 0x002fe20000410000 */
[----:B------:R-:W-:Y:S02]  /*ee10*/  IADD3 R0, -R202, R0, R201 ;  /* 0x00000000ca007210 */ /* 0x000fe40007ffe1c9 */
[----:B------:R1:W1:Y:S01]  /*ee20*/  MUFU.TANH R151, R31 ;  /* 0x0000001f00977308 */ /* 0x0002620000002400 */
[----:B------:R-:W-:Y:S02]  /*ee30*/  FMUL.FTZ R13, R33, c[0x0][0x320] ;  /* 0x0000c800210d7a20 */ /* 0x000fe40000410000 */
[----:B------:R-:W-:Y:S01]  /*ee40*/  FMUL.FTZ R28, R35, c[0x0][0x320] ;  /* 0x0000c800231c7a20 */ /* 0x000fe20000410000 */
[C---:B------:R-:W-:Y:S01]  /*ee50*/  IADD3 R5, R0.reuse, c[0x0][0x328], RZ ;  /* 0x0000ca0000057a10 */ /* 0x040fe20007ffe0ff */
[----:B--2---:R-:W-:Y:S01]  /*ee60*/  FMUL.FTZ R27, R29, c[0x0][0x320] ;  /* 0x0000c8001d1b7a20 */ /* 0x004fe20000410000 */
[----:B------:R-:W-:Y:S01]  /*ee70*/  IADD3 R7, R0, UR8, RZ ;  /* 0x0000000800077c10 */ /* 0x000fe2000fffe0ff */
[----:B------:R-:W-:Y:S01]  /*ee80*/  FMUL.FTZ R29, R34, c[0x0][0x320] ;  /* 0x0000c800221d7a20 */ /* 0x000fe20000410000 */
[-C--:B------:R-:W-:Y:S01]  /*ee90*/  IADD3 R2, R5, R3.reuse, RZ ;  /* 0x0000000305027210 */ /* 0x080fe20007ffe0ff */
[----:B------:R-:W-:Y:S01]  /*eea0*/  FMUL.FTZ R12, R36, c[0x0][0x320] ;  /* 0x0000c800240c7a20 */ /* 0x000fe20000410000 */
[----:B------:R-:W2:Y:S01]  /*eeb0*/  MUFU.TANH R19, R19 ;  /* 0x0000001300137308 */ /* 0x000ea20000002400 */
[----:B------:R-:W-:Y:S01]  /*eec0*/  FMUL.FTZ R9, R37, c[0x0][0x320] ;  /* 0x0000c80025097a20 */ /* 0x000fe20000410000 */
[----:B------:R-:W-:Y:S01]  /*eed0*/  IADD3 R0, R7, R3, RZ ;  /* 0x0000000307007210 */ /* 0x000fe20007ffe0ff */
[----:B-----5:R-:W-:Y:S07]  /*eee0*/  FMUL.FTZ R30, R39, c[0x0][0x320] ;  /* 0x0000c800271e7a20 */ /* 0x020fee0000410000 */
[----:B------:R2:W2:Y:S01]  /*eef0*/  MUFU.TANH R155, R22 ;  /* 0x00000016009b7308 */ /* 0x0004a20000002400 */
[----:B-1----:R-:W-:Y:S09]  /*ef00*/  FMUL.FTZ R31, R38, c[0x0][0x320] ;  /* 0x0000c800261f7a20 */ /* 0x002ff20000410000 */
        /* <DEDUP_REMOVED lines=27> */
.L_x_2351:
[----:B------:R-:W-:Y:S04]  /*f0c0*/  MOV R6, c[0x0][0x32c] ;  /* 0x0000cb0000067a02 */ /* 0x000fe80000000f00 */
[----:B------:R-:W-:Y:S11]  /*f0d0*/  ISETP.NE.AND P0, PT, R6, 0x1, PT ;  /* 0x000000010600780c */ /* 0x000ff60003f05270 */
[----:B------:R-:W-:Y:S02]  /*f0e0*/  @!UPT UIADD3 URZ, URZ, URZ, URZ ;  /* 0x0000003f3f3ff290 */ /* 0x000fe4000fffe03f */
[----:B------:R-:W-:Y:S05]  /*f0f0*/  @P0 IMAD.HI.U32 R6, R3, c[0x0][0x330], RZ ;  /* 0x0000cc0003060a27 */ /* 0x000fea00078e00ff */
[----:B------:R-:W-:Y:S02]  /*f100*/  @P0 SHF.R.U32.HI R3, RZ, c[0x0][0x334], R6 ;  /* 0x0000cd00ff030a19 */ /* 0x000fe40000011606 */
.L_x_2352:
[----:B------:R-:W-:Y:S05]  /*f110*/  BSYNC B0 ;  /* 0x0000000000007941 */ /* 0x000fea0003800000 */
.L_x_2350:
[----:B------:R-:W-:Y:S04]  /*f120*/  IMAD R3, R3, c[0x0][0x32c], -R157 ;  /* 0x0000cb0003037a24 */ /* 0x000fe800078e0a9d */
[----:B------:R-:W-:Y:S05]  /*f130*/  IMAD.IADD R3, R3, 0x1, -R200 ;  /* 0x0000000103037824 */ /* 0x000fea00078e0ac8 */
[----:B------:R-:W-:Y:S02]  /*f140*/  IMNMX R0, R0, R3, !PT ;  /* 0x0000000300007217 */ /* 0x000fe40007800200 */
[----:B------:R-:W-:Y:S04]  /*f150*/  IADD3 R3, R3, c[0x0][0x32c], RZ ;  /* 0x0000cb0003037a10 */ /* 0x000fe80007ffe0ff */
[----:B------:R-:W-:Y:S02]  /*f160*/  IMNMX R2, R2, R3, PT ;  /* 0x0000000302027217 */ /* 0x000fe40003800200 */
.L_x_2349:
[----:B--234-:R-:W-:Y:S01]  /*f170*/  ISETP.GT.AND P2, PT, R180, -0x1, PT ;  /* 0xffffffffb400780c */ /* 0x01cfe20003f44270 */
[----:B------:R-:W2:Y:S03]  /*f180*/  SHFL.IDX PT, R6, R4, 0x1, 0x1c1f ;  /* 0x003c1f0004067f89 */ /* 0x000ea600000e0000 */
[----:B------:R-:W-:Y:S04]  /*f190*/  ISETP.GT.AND P0, PT, R0, RZ, P2 ;  /* 0x000000ff0000720c */ /* 0x000fe80001704270 */
[----:B------:R-:W-:Y:S04]  /*f1a0*/  ISETP.LT.OR P0, PT, R2, 0x1, P0 ;  /* 0x000000010200780c */ /* 0x000fe80000701670 */
        /* <DEDUP_REMOVED lines=8> */
[----:B------:R-:W-:Y:S02]  /*f230*/  FSEL R24, R149, -INF , !P0 ;  /* 0xff80000095187808 */ /* 0x000fe40004000000 */
[----:B------:R-:W-:Y:S04]  /*f240*/  ISETP.GT.AND P0, PT, R0, 0x9, P2 ;  /* 0x000000090000780c */ /* 0x000fe80001704270 */
        /* <DEDUP_REMOVED lines=52> */
.L_x_2355:
[----:B------:R-:W-:Y:S04]  /*f590*/  MOV R2, c[0x0][0x32c] ;  /* 0x0000cb0000027a02 */ /* 0x000fe80000000f00 */
[----:B------:R-:W-:Y:S11]  /*f5a0*/  ISETP.NE.AND P0, PT, R2, 0x1, PT ;  /* 0x000000010200780c */ /* 0x000ff60003f05270 */
[----:B------:R-:W-:Y:S02]  /*f5b0*/  @!UPT UIADD3 URZ, URZ, URZ, URZ ;  /* 0x0000003f3f3ff290 */ /* 0x000fe4000fffe03f */
[----:B------:R-:W-:Y:S05]  /*f5c0*/  @P0 IMAD.HI.U32 R2, R0, c[0x0][0x330], RZ ;  /* 0x0000cc0000020a27 */ /* 0x000fea00078e00ff */
[----:B------:R-:W-:Y:S02]  /*f5d0*/  @P0 SHF.R.U32.HI R0, RZ, c[0x0][0x334], R2 ;  /* 0x0000cd00ff000a19 */ /* 0x000fe40000011602 */
.L_x_2356:
[----:B------:R-:W-:Y:S05]  /*f5e0*/  BSYNC B0 ;  /* 0x0000000000007941 */ /* 0x000fea0003800000 */
.L_x_2354:
[----:B------:R-:W-:Y:S04]  /*f5f0*/  IMAD R0, R0, c[0x0][0x32c], -R157 ;  /* 0x0000cb0000007a24 */ /* 0x000fe800078e0a9d */
[----:B------:R-:W-:Y:S05]  /*f600*/  IMAD.IADD R0, R0, 0x1, -R200 ;  /* 0x0000000100007824 */ /* 0x000fea00078e0ac8 */
[----:B------:R-:W-:Y:S02]  /*f610*/  IMNMX R4, R4, R0, !PT ;  /* 0x0000000004047217 */ /* 0x000fe40007800200 */
[----:B------:R-:W-:Y:S04]  /*f620*/  IADD3 R0, R0, c[0x0][0x32c], RZ ;  /* 0x0000cb0000007a10 */ /* 0x000fe80007ffe0ff */
[----:B------:R-:W-:Y:S02]  /*f630*/  IMNMX R5, R5, R0, PT ;  /* 0x0000000005057217 */ /* 0x000fe40003800200 */
.L_x_2353:
[----:B------:R-:W-:Y:S01]  /*f640*/  FMNMX.FTZ R0, R8, R104, !PT ;  /* 0x0000006808007209 */ /* 0x000fe20007810000 */
[----:B------:R-:W-:Y:S04]  /*f650*/  DEPBAR.LE SB0, 0x2 ;  /* 0x000080800000791a */ /* 0x000fe80000000000 */
[----:B------:R-:W-:Y:S01]  /*f660*/  FMNMX.FTZ R0, R25, R0, !PT ;  /* 0x0000000019007209 */ /* 0x000fe20007810000 */
[----:B------:R-:W-:Y:S01]  /*f670*/  BAR.SYNC.DEFER_BLOCKING 0x0 ;  /* 0x0000000000007b1d */ /* 0x000fe20000010000 */
[----:B------:R-:W-:Y:S02]  /*f680*/  ISETP.GT.AND P1, PT, R4, 0x38, P2 ;  /* 0x000000380400780c */ /* 0x000fe40001724270 */
[----:B------:R-:W-:Y:S02]  /*f690*/  FMNMX.FTZ R0, R24, R0, !PT ;  /* 0x0000000018007209 */ /* 0x000fe40007810000 */
[----:B------:R-:W-:Y:S02]  /*f6a0*/  ISETP.LT.OR P1, PT, R5, 0x39, P1 ;  /* 0x000000390500780c */ /* 0x000fe40000f21670 */
        /* <DEDUP_REMOVED lines=26> */
[----:B------:R-:W-:Y:S02]  /*f850*/  FMUL.FTZ R0, R0, c[0x0][0x2d0] ;  /* 0x0000b40000007a20 */ /* 0x000fe40000410000 */
[--C-:B------:R-:W-:Y:S01]  /*f860*/  FFMA.FTZ R25, R25, c[0x0][0x2d0], -R2.reuse ;  /* 0x0000b40019197a23 */ /* 0x100fe20000010802 */
[----:B------:R-:W-:Y:S01]  /*f870*/  FSEL R6, R165, -INF , !P0 ;  /* 0xff800000a5067808 */ /* 0x000fe20004000000 */
[----:B------:R-:W-:Y:S01]  /*f880*/  MUFU.EX2 R8, R8 ;  /* 0x0000000800087308 */ /* 0x000fe20000000800 */
[----:B------:R-:W-:Y:S01]  /*f890*/  ISETP.GT.AND P0, PT, R4, 0x1, P2 ;  /* 0x000000010400780c */ /* 0x000fe20001704270 */
[--C-:B------:R-:W-:Y:S02]  /*f8a0*/  FFMA.FTZ R181, R21, c[0x0][0x2d0], -R2.reuse ;  /* 0x0000b40015b57a23 */ /* 0x100fe40000010802 */
[--C-:B------:R-:W-:Y:S01]  /*f8b0*/  FFMA.FTZ R185, R15, c[0x0][0x2d0], -R2.reuse ;  /* 0x0000b4000fb97a23 */ /* 0x100fe20000010802 */
[----:B------:R-:W-:Y:S01]  /*f8c0*/  ISETP.LT.OR P0, PT, R5, 0x2, P0 ;  /* 0x000000020500780c */ /* 0x000fe20000701670 */
[--C-:B------:R-:W-:Y:S02]  /*f8d0*/  FFMA.FTZ R194, R14, c[0x0][0x2d0], -R2.reuse ;  /* 0x0000b4000ec27a23 */ /* 0x100fe40000010802 */
[--C-:B------:R-:W-:Y:S01]  /*f8e0*/  FFMA.FTZ R193, R13, c[0x0][0x2d0], -R2.reuse ;  /* 0x0000b4000dc17a23 */ /* 0x100fe20000010802 */
[----:B------:R-:W-:Y:S01]  /*f8f0*/  FSEL R7, R164, -INF , !P0 ;  /* 0xff800000a4077808 */ /* 0x000fe20004000000 */
[----:B------:R-:W1:Y:S01]  /*f900*/  MUFU.EX2 R0, R0 ;  /* 0x0000000000007308 */ /* 0x000e620000000800 */
[----:B------:R-:W-:Y:S01]  /*f910*/  ISETP.GT.AND P0, PT, R4, 0x8, P2 ;  /* 0x000000080400780c */ /* 0x000fe20001704270 */
[--C-:B------:R-:W-:Y:S02]  /*f920*/  FFMA.FTZ R192, R12, c[0x0][0x2d0], -R2.reuse ;  /* 0x0000b4000cc07a23 */ /* 0x100fe40000010802 */
[--C-:B------:R-:W-:Y:S01]  /*f930*/  FFMA.FTZ R182, R22, c[0x0][0x2d0], -R2.reuse ;  /* 0x0000b40016b67a23 */ /* 0x100fe20000010802 */
[----:B------:R-:W-:Y:S01]  /*f940*/  ISETP.LT.OR P0, PT, R5, 0x9, P0 ;  /* 0x000000090500780c */ /* 0x000fe20000701670 */
[--C-:B------:R-:W-:Y:S02]  /*f950*/  FFMA.FTZ R167, R20, c[0x0][0x2d0], -R2.reuse ;  /* 0x0000b40014a77a23 */ /* 0x100fe40000010802 */
[--C-:B------:R-:W-:Y:S01]  /*f960*/  FFMA.FTZ R166, R19, c[0x0][0x2d0], -R2.reuse ;  /* 0x0000b40013a67a23 */ /* 0x100fe20000010802 */
[----:B------:R-:W-:Y:S01]  /*f970*/  FSEL R147, R163, -INF , !P0 ;  /* 0xff800000a3937808 */ /* 0x000fe20004000000 */
[----:B------:R-:W2:Y:S01]  /*f980*/  MUFU.EX2 R25, R25 ;  /* 0x0000001900197308 */ /* 0x000ea20000000800 */
[----:B------:R-:W-:Y:S01]  /*f990*/  ISETP.GT.AND P0, PT, R4, 0x9, P2 ;  /* 0x000000090400780c */ /* 0x000fe20001704270 */
[--C-:B------:R-:W-:Y:S02]  /*f9a0*/  FFMA.FTZ R188, R18, c[0x0][0x2d0], -R2.reuse ;  /* 0x0000b40012bc7a23 */ /* 0x100fe40000010802 */
[--C-:B------:R-:W-:Y:S01]  /*f9b0*/  FFMA.FTZ R187, R17, c[0x0][0x2d0], -R2.reuse ;  /* 0x0000b40011bb7a23 */ /* 0x100fe20000010802 */
[----:B------:R-:W-:Y:S01]  /*f9c0*/  ISETP.LT.OR P0, PT, R5, 0xa, P0 ;  /* 0x0000000a0500780c */ /* 0x000fe20000701670 */
[--C-:B------:R-:W-:Y:S02]  /*f9d0*/  FFMA.FTZ R186, R16, c[0x0][0x2d0], -R2.reuse ;  /* 0x0000b40010ba7a23 */ /* 0x100fe40000010802 */
[--C-:B------:R-:W-:Y:S01]  /*f9e0*/  FFMA.FTZ R24, R24, c[0x0][0x2d0], -R2.reuse ;  /* 0x0000b40018187a23 */ /* 0x100fe20000010802 */
[----:B------:R-:W-:Y:S01]  /*f9f0*/  FSEL R149, R162, -INF , !P0 ;  /* 0xff800000a2957808 */ /* 0x000fe20004000000 */
[--C-:B------:R-:W-:Y:S01]  /*fa00*/  FFMA.FTZ R23, R23, c[0x0][0x2d0], -R2.reuse ;  /* 0x0000b40017177a23 */ /* 0x100fe20000010802 */
[----:B------:R-:W-:Y:S01]  /*fa10*/  ISETP.GT.AND P0, PT, R4, 0x10, P2 ;  /* 0x000000100400780c */ /* 0x000fe20001704270 */
[----:B------:R-:W-:Y:S01]  /*fa20*/  FFMA.FTZ R191, R3, c[0x0][0x2d0], -R2 ;  /* 0x0000b40003bf7a23 */ /* 0x000fe20000010802 */
[----:B------:R-:W-:Y:S01]  /*fa30*/  MUFU.EX2 R166, R166 ;  /* 0x000000a600a67308 */ /* 0x000fe20000000800 */
[C---:B-1----:R-:W-:Y:S01]  /*fa40*/  FFMA.FTZ R2, R0.reuse, R195, R8 ;  /* 0x000000c300027223 */ /* 0x042fe20000010008 */
        /* <DEDUP_REMOVED lines=8> */
[----:B--2---:R-:W-:Y:S01]  /*fad0*/  F2FP.BF16.PACK_AB R144, R25, R8 ;  /* 0x000000081990723e */ /* 0x004fe200000010ff */
[C---:B------:R-:W-:Y:S01]  /*fae0*/  FMUL.FTZ R36, R0.reuse, R112 ;  /* 0x0000007000247220 */ /* 0x040fe20000410000 */
[----:B------:R-:W-:Y:S01]  /*faf0*/  ISETP.LT.OR P0, PT, R5, 0x12, P0 ;  /* 0x000000120500780c */ /* 0x000fe20000701670 */
[C---:B------:R-:W-:Y:S02]  /*fb00*/  FMUL.FTZ R37, R0.reuse, R113 ;  /* 0x0000007100257220 */ /* 0x040fe40000410000 */
[----:B------:R-:W-:Y:S01]  /*fb10*/  FMUL.FTZ R16, R0, R132 ;  /* 0x0000008400107220 */ /* 0x000fe20000410000 */
[----:B------:R-:W-:Y:S01]  /*fb20*/  FSEL R156, R160, -INF , !P0 ;  /* 0xff800000a09c7808 */ /* 0x000fe20004000000 */
[----:B------:R-:W-:Y:S01]  /*fb30*/  FMUL.FTZ R17, R0, R133 ;  /* 0x0000008500117220 */ /* 0x000fe20000410000 */
[----:B------:R-:W-:Y:S01]  /*fb40*/  ISETP.GT.AND P0, PT, R4, 0x18, P2 ;  /* 0x000000180400780c */ /* 0x000fe20001704270 */
[----:B------:R-:W1:Y:S01]  /*fb50*/  MUFU.EX2 R23, R23 ;  /* 0x0000001700177308 */ /* 0x000e620000000800 */
[----:B------:R-:W-:Y:S01]  /*fb60*/  FSEL R160, R31, -INF , !P1 ;  /* 0xff8000001fa07808 */ /* 0x000fe20004800000 */
        /* <DEDUP_REMOVED lines=39> */
[----:B------:R-:W-:Y:S01]  /*fde0*/  FMUL.FTZ R80, R0, R80 ;  /* 0x0000005000507220 */ /* 0x000fe20000410000 */
[----:B------:R-:W-:Y:S01]  /*fdf0*/  FSEL R158, R146, -INF , !P0 ;  /* 0xff800000929e7808 */ /* 0x000fe20004000000 */
[----:B------:R-:W-:Y:S01]  /*fe00*/  FMUL.FTZ R81, R0, R81 ;  /* 0x0000005100517220 */ /* 0x000fe20000410000 */
[----:B------:R-:W-:Y:S01]  /*fe10*/  ISETP.GT.AND P0, PT, R4, 0x29, P2 ;  /* 0x000000290400780c */ /* 0x000fe20001704270 */
[C---:B------:R-:W-:Y:S01]  /*fe20*/  FMUL.FTZ R84, R0.reuse, R84 ;  /* 0x0000005400547220 */ /* 0x040fe20000410000 */
[----:B-1----:R-:W-:Y:S01]  /*fe30*/  F2FP.BF16.PACK_AB R146, R23, R24 ;  /* 0x000000181792723e */ /* 0x002fe200000010ff */
        /* <DEDUP_REMOVED lines=15> */
[----:B------:R-:W-:Y:S03]  /*ff30*/  FMUL.FTZ R101, R0, R101 ;  /* 0x0000006500657220 */ /* 0x000fe60000410000 */
[----:B------:R-:W-:Y:S04]  /*ff40*/  ISETP.LT.OR P0, PT, R5, 0x32, P0 ;  /* 0x000000320500780c */ /* 0x000fe80000701670 */
[----:B------:R-:W-:Y:S01]  /*ff50*/  FSEL R162, R28, -INF , !P0 ;  /* 0xff8000001ca27808 */ /* 0x000fe20004000000 */
[----:B------:R-:W-:Y:S01]  /*ff60*/  FMUL.FTZ R28, R0, R120 ;  /* 0x00000078001c7220 */ /* 0x000fe20000410000 */
[----:B------:R-:W-:Y:S01]  /*ff70*/  ISETP.GT.AND P0, PT, R4, 0x39, P2 ;  /* 0x000000390400780c */ /* 0x000fe20001704270 */
[----:B------:R-:W-:Y:S01]  /*ff80*/  FADD.FTZ R4, R25, R2 ;  /* 0x0000000219047221 */ /* 0x000fe20000010000 */
[----:B------:R-:W-:Y:S01]  /*ff90*/  FMNMX.FTZ R2, R6, R105, !PT ;  /* 0x0000006906027209 */ /* 0x000fe20007810000 */
[C---:B------:R-:W-:Y:S01]  /*ffa0*/  FMUL.FTZ R25, R0.reuse, R125 ;  /* 0x0000007d00197220 */ /* 0x040fe20000410000 */
[----:B------:R-:W-:Y:S01]  /*ffb0*/  ISETP.LT.OR P0, PT, R5, 0x3a, P0 ;  /* 0x0000003a0500780c */ /* 0x000fe20000701670 */
[----:B------:R-:W-:Y:S01]  /*ffc0*/  FMUL.FTZ R5, R0, R141 ;  /* 0x0000008d00057220 */ /* 0x000fe20000410000 */
[----:B------:R-:W-:Y:S01]  /*ffd0*/  FMNMX.FTZ R2, R7, R2, !PT ;  /* 0x0000000207027209 */ /* 0x000fe20007810000 */
[----:B------:R-:W-:Y:S01]  /*ffe0*/  MUFU.EX2 R120, R182 ;  /* 0x000000b600787308 */ /* 0x000fe20000000800 */
        /* <DEDUP_REMOVED lines=22> */
[C---:B------:R-:W-:Y:S02]  /*10150*/  FMUL.FTZ R148, R8.reuse, c[0x0][0x2d0] ;  /* 0x0000b40008947a20 */ /* 0x040fe40000410000 */
[----:B------:R-:W-:Y:S01]  /*10160*/  FADD.FTZ R159, R23, R2 ;  /* 0x00000002179f7221 */ /* 0x000fe20000010000 */
[----:B------:R-:W-:Y:S01]  /*10170*/  FSEL R2, R8, RZ, P0 ;  /* 0x000000ff08027208 */ /* 0x000fe20000000000 */
[----:B------:R-:W-:Y:S01]  /*10180*/  FMUL.FTZ R24, R0, R124 ;  /* 0x0000007c00187220 */ /* 0x000fe20000410000 */
[----:B------:R-:W-:Y:S03]  /*10190*/  FSEL R148, R148, RZ, P0 ;  /* 0x000000ff94947208 */ /* 0x000fe60000000000 */
[----:B------:R-:W-:Y:S02]  /*101a0*/  FADD.FTZ R2, -R2, R105 ;  /* 0x0000006902027221 */ /* 0x000fe40000010100 */
[--C-:B------:R-:W-:Y:S02]  /*101b0*/  FFMA.FTZ R145, R6, c[0x0][0x2d0], -R148.reuse ;  /* 0x0000b40006917a23 */ /* 0x100fe40000010894 */
[----:B------:R-:W-:Y:S02]  /*101c0*/  FMUL.FTZ R2, R2, c[0x0][0x2d0] ;  /* 0x0000b40002027a20 */ /* 0x000fe40000410000 */
[--C-:B------:R-:W-:Y:S02]  /*101d0*/  FFMA.FTZ R7, R7, c[0x0][0x2d0], -R148.reuse ;  /* 0x0000b40007077a23 */ /* 0x100fe40000010894 */
[----:B------:R-:W-:Y:S01]  /*101e0*/  MUFU.EX2 R145, R145 ;  /* 0x0000009100917308 */ /* 0x000fe20000000800 */
[--C-:B------:R-:W-:Y:S09]  /*101f0*/  FFMA.FTZ R3, R147, c[0x0][0x2d0], -R148.reuse ;  /* 0x0000b40093037a23 */ /* 0x100ff20000010894 */
[----:B------:R-:W1:Y:S10]  /*10200*/  MUFU.EX2 R2, R2 ;  /* 0x0000000200027308 */ /* 0x000e740000000800 */
[----:B------:R-:W2:Y:S10]  /*10210*/  MUFU.EX2 R0, R7 ;  /* 0x0000000700007308 */ /* 0x000eb40000000800 */
[----:B------:R-:W3:Y:S01]  /*10220*/  MUFU.EX2 R3, R3 ;  /* 0x0000000300037308 */ /* 0x000ee20000000800 */
[C---:B-1----:R-:W-:Y:S02]  /*10230*/  FFMA.FTZ R105, R2.reuse, R196, R145 ;  /* 0x000000c402697223 */ /* 0x042fe40000010091 */
[C---:B------:R-:W-:Y:S02]  /*10240*/  FMUL.FTZ R38, R2.reuse, R114 ;  /* 0x0000007202267220 */ /* 0x040fe40000410000 */
[C---:B------:R-:W-:Y:S02]  /*10250*/  FMUL.FTZ R39, R2.reuse, R115 ;  /* 0x0000007302277220 */ /* 0x040fe40000410000 */
[C---:B------:R-:W-:Y:S02]  /*10260*/  FMUL.FTZ R14, R2.reuse, R138 ;  /* 0x0000008a020e7220 */ /* 0x040fe40000410000 */
[----:B------:R-:W-:Y:S01]  /*10270*/  FMUL.FTZ R15, R2, R139 ;  /* 0x0000008b020f7220 */ /* 0x000fe20000410000 */
[C---:B--2---:R-:W-:Y:S01]  /*10280*/  F2FP.BF16.PACK_AB R145, R0.reuse, R145 ;  /* 0x000000910091723e */ /* 0x044fe200000010ff */
[----:B------:R-:W-:Y:S01]  /*10290*/  FADD.FTZ R105, R0, R105 ;  /* 0x0000006900697221 */ /* 0x000fe20000010000 */
[----:B------:R-:W-:Y:S01]  /*102a0*/  IADD3 R0, R178, R168, RZ ;  /* 0x000000a8b2007210 */ /* 0x000fe20007ffe0ff */
[C---:B------:R-:W-:Y:S02]  /*102b0*/  FMUL.FTZ R34, R2.reuse, R118 ;  /* 0x0000007602227220 */ /* 0x040fe40000410000 */
[C---:B------:R-:W-:Y:S02]  /*102c0*/  FMUL.FTZ R35, R2.reuse, R119 ;  /* 0x0000007702237220 */ /* 0x040fe40000410000 */
[----:B------:R-:W1:Y:S01]  /*102d0*/  LDSM.16.MT88.4 R112, [R0] ;  /* 0x000000000070783b */ /* 0x000e620000004200 */
[C---:B------:R-:W-:Y:S02]  /*102e0*/  FMUL.FTZ R6, R2.reuse, R142 ;  /* 0x0000008e02067220 */ /* 0x040fe40000410000 */
[C---:B------:R-:W-:Y:S02]  /*102f0*/  FMUL.FTZ R7, R2.reuse, R143 ;  /* 0x0000008f02077220 */ /* 0x040fe40000410000 */
[C---:B------:R-:W-:Y:S02]  /*10300*/  FMUL.FTZ R18, R2.reuse, R134 ;  /* 0x0000008602127220 */ /* 0x040fe40000410000 */
[C---:B------:R-:W-:Y:S01]  /*10310*/  FMUL.FTZ R19, R2.reuse, R135 ;  /* 0x0000008702137220 */ /* 0x040fe20000410000 */
[----:B------:R-:W-:Y:S01]  /*10320*/  LDSM.16.MT88.4 R116, [R0+0x800] ;  /* 0x000800000074783b */ /* 0x000fe20000004200 */
[C---:B------:R-:W-:Y:S01]  /*10330*/  FMUL.FTZ R22, R2.reuse, R130 ;  /* 0x0000008202167220 */ /* 0x040fe20000410000 */
[----:B------:R-:W-:Y:S01]  /*10340*/  MUFU.EX2 R134, R186 ;  /* 0x000000ba00867308 */ /* 0x000fe20000000800 */
[C---:B------:R-:W-:Y:S02]  /*10350*/  FMUL.FTZ R23, R2.reuse, R131 ;  /* 0x0000008302177220 */ /* 0x040fe40000410000 */
[C---:B------:R-:W-:Y:S02]  /*10360*/  FMUL.FTZ R26, R2.reuse, R126 ;  /* 0x0000007e021a7220 */ /* 0x040fe40000410000 */
[C---:B------:R-:W-:Y:S01]  /*10370*/  FMUL.FTZ R27, R2.reuse, R127 ;  /* 0x0000007f021b7220 */ /* 0x040fe20000410000 */
[----:B------:R-:W-:Y:S01]  /*10380*/  LDSM.16.MT88.4 R136, [R0+0x1800] ;  /* 0x001800000088783b */ /* 0x000fe20000004200 */
        /* <DEDUP_REMOVED lines=36> */
[----:B---3--:R-:W-:Y:S01]  /*105d0*/  FADD.FTZ R131, R3, R105 ;  /* 0x0000006903837221 */ /* 0x008fe20000010000 */
[----:B------:R-:W-:Y:S01]  /*105e0*/  IADD3 R105, R179, R168, RZ ;  /* 0x000000a8b3697210 */ /* 0x000fe20007ffe0ff */
[----:B------:R-:W2:Y:S02]  /*105f0*/  MUFU.EX2 R123, R2 ;  /* 0x00000002007b7308 */ /* 0x000ea40000000800 */
[----:B--2---:R-:W-:Y:S02]  /*10600*/  F2FP.BF16.PACK_AB R147, R123, R3 ;  /* 0x000000037b93723e */ /* 0x004fe400000010ff */
[C---:B------:R-:W-:Y:S02]  /*10610*/  IADD3 R2, R176.reuse, R0, RZ ;  /* 0x00000000b0027210 */ /* 0x040fe40007ffe0ff */
[----:B------:R-:W-:Y:S03]  /*10620*/  IADD3 R3, R176, R105, RZ ;  /* 0x00000069b0037210 */ /* 0x000fe60007ffe0ff */
        /* <DEDUP_REMOVED lines=36> */
[----:B------:R1:W-:Y:S01]  /*10870*/  MUFU.EX2 R121, R112 ;  /* 0x0000007000797308 */ /* 0x0003e20000000800 */
[----:B------:R-:W-:Y:S03]  /*10880*/  FADD.FTZ R113, R120, R159 ;  /* 0x0000009f78717221 */ /* 0x000fe60000010000 */
[----:B------:R-:W-:Y:S01]  /*10890*/  F2FP.BF16.PACK_AB R114, R166, R167 ;  /* 0x000000a7a672723e */ /* 0x000fe200000010ff */
[----:B------:R-:W-:Y:S04]  /*108a0*/  FADD.FTZ R129, R122, R113 ;  /* 0x000000717a817221 */ /* 0x000fe80000010000 */
[--C-:B-1----:R-:W-:Y:S02]  /*108b0*/  FFMA.FTZ R112, R156, c[0x0][0x2d0], -R148.reuse ;  /* 0x0000b4009c707a23 */ /* 0x102fe40000010894 */
[----:B------:R-:W-:Y:S10]  /*108c0*/  MUFU.EX2 R156, R192 ;  /* 0x000000c0009c7308 */ /* 0x000ff40000000800 */
[----:B------:R1:W2:Y:S02]  /*108d0*/  MUFU.EX2 R128, R112 ;  /* 0x0000007000807308 */ /* 0x0002a40000000800 */
[--C-:B-1----:R-:W-:Y:S01]  /*108e0*/  FFMA.FTZ R112, R155, c[0x0][0x2d0], -R148.reuse ;  /* 0x0000b4009b707a23 */ /* 0x102fe20000010894 */
[----:B--2---:R-:W-:Y:S07]  /*108f0*/  F2FP.BF16.PACK_AB R113, R128, R121 ;  /* 0x000000798071723e */ /* 0x004fee00000010ff */
[----:B------:R-:W-:Y:S10]  /*10900*/  MUFU.EX2 R155, R193 ;  /* 0x000000c1009b7308 */ /* 0x000ff40000000800 */
[----:B------:R1:W-:Y:S02]  /*10910*/  MUFU.EX2 R124, R112 ;  /* 0x00000070007c7308 */ /* 0x0003e40000000800 */
[--C-:B-1----:R-:W-:Y:S08]  /*10920*/  FFMA.FTZ R112, R154, c[0x0][0x2d0], -R148.reuse ;  /* 0x0000b4009a707a23 */ /* 0x102ff00000010894 */
[----:B------:R-:W1:Y:S10]  /*10930*/  MUFU.EX2 R154, R194 ;  /* 0x000000c2009a7308 */ /* 0x000e740000000800 */
[----:B------:R2:W3:Y:S01]  /*10940*/  MUFU.EX2 R130, R112 ;  /* 0x0000007000827308 */ /* 0x0004e20000000800 */
[----:B-1----:R-:W-:Y:S02]  /*10950*/  F2FP.BF16.PACK_AB R144, R155, R154 ;  /* 0x0000009a9b90723e */ /* 0x002fe400000010ff */
[----:B--2---:R-:W-:Y:S01]  /*10960*/  F2FP.BF16.PACK_AB R112, R122, R120 ;  /* 0x000000787a70723e */ /* 0x004fe200000010ff */
[--C-:B------:R-:W-:Y:S01]  /*10970*/  FFMA.FTZ R120, R153, c[0x0][0x2d0], -R148.reuse ;  /* 0x0000b40099787a23 */ /* 0x100fe20000010894 */
[----:B---3--:R-:W-:Y:S05]  /*10980*/  F2FP.BF16.PACK_AB R115, R130, R124 ;  /* 0x0000007c8273723e */ /* 0x008fea00000010ff */
[----:B------:R1:W-:Y:S02]  /*10990*/  MUFU.EX2 R125, R120 ;  /* 0x00000078007d7308 */ /* 0x0003e40000000800 */
[C---:B------:R-:W-:Y:S08]  /*109a0*/  HMMA.16816.F32.BF16 R4, R112.reuse, R116, R4 ;  /* 0x000000747004723c */ /* 0x040ff00000041804 */
[C---:B------:R-:W-:Y:S01]  /*109b0*/  HMMA.16816.F32.BF16 R12, R112.reuse, R118, R12 ;  /* 0x00000076700c723c */ /* 0x040fe2000004180c */
[----:B------:R-:W2:Y:S03]  /*109c0*/  LDSM.16.MT88.4 R116, [R2+0x800] ;  /* 0x000800000274783b */ /* 0x000ea60000004200 */
[--C-:B-1----:R-:W-:Y:S04]  /*109d0*/  FFMA.FTZ R120, R152, c[0x0][0x2d0], -R148.reuse ;  /* 0x0000b40098787a23 */ /* 0x102fe80000010894 */
[----:B------:R-:W1:Y:S01]  /*109e0*/  MUFU.EX2 R127, R120 ;  /* 0x00000078007f7308 */ /* 0x000e620000000800 */
        /* <DEDUP_REMOVED lines=31> */
[--C-:B------:R-:W-:Y:S01]  /*10be0*/  FFMA.FTZ R116, R158, c[0x0][0x2d0], -R148.reuse ;  /* 0x0000b4009e747a23 */ /* 0x100fe20000010894 */
[----:B------:R-:W-:Y:S01]  /*10bf0*/  HMMA.16816.F32.BF16 R100, R112, R118, R100 ;  /* 0x000000767064723c */ /* 0x000fe20000041864 */
[----:B------:R-:W2:Y:S06]  /*10c00*/  MUFU.EX2 R158, R191 ;  /* 0x000000bf009e7308 */ /* 0x000eac0000000800 */
[----:B------:R-:W-:Y:S01]  /*10c10*/  FFMA.FTZ R112, R151, c[0x0][0x2d0], -R148 ;  /* 0x0000b40097707a23 */ /* 0x000fe20000010894 */
[----:B------:R-:W-:Y:S01]  /*10c20*/  F2FP.BF16.PACK_AB R114, R185, R134 ;  /* 0x00000086b972723e */ /* 0x000fe200000010ff */
[----:B------:R-:W-:Y:S02]  /*10c30*/  FADD.FTZ R113, R167, R129 ;  /* 0x00000081a7717221 */ /* 0x000fe40000010000 */
[----:B------:R3:W-:Y:S02]  /*10c40*/  MUFU.EX2 R126, R116 ;  /* 0x00000074007e7308 */ /* 0x0007e40000000800 */
[----:B------:R-:W-:Y:S01]  /*10c50*/  FADD.FTZ R129, R166, R113 ;  /* 0x00000071a6817221 */ /* 0x000fe20000010000 */
[----:B-1----:R-:W-:Y:S07]  /*10c60*/  F2FP.BF16.PACK_AB R113, R127, R125 ;  /* 0x0000007d7f71723e */ /* 0x002fee00000010ff */
[----:B------:R1:W4:Y:S01]  /*10c70*/  MUFU.EX2 R153, R112 ;  /* 0x0000007000997308 */ /* 0x0003220000000800 */
[----:B--2---:R-:W-:Y:S01]  /*10c80*/  F2FP.BF16.PACK_AB R146, R158, R156 ;  /* 0x0000009c9e92723e */ /* 0x004fe200000010ff */
[----:B---3--:R-:W2:Y:S01]  /*10c90*/  LDSM.16.MT88.4 R116, [R0+0x1000] ;  /* 0x001000000074783b */ /* 0x008ea20000004200 */
[----:B-1----:R-:W-:Y:S01]  /*10ca0*/  FADD.FTZ R112, R123, R131 ;  /* 0x000000837b707221 */ /* 0x002fe20000010000 */
[----:B----4-:R-:W-:Y:S03]  /*10cb0*/  F2FP.BF16.PACK_AB R115, R153, R126 ;  /* 0x0000007e9973723e */ /* 0x010fe600000010ff */
[----:B------:R-:W-:Y:S03]  /*10cc0*/  FADD.FTZ R112, R121, R112 ;  /* 0x0000007079707221 */ /* 0x000fe60000010000 */
[----:B------:R-:W1:Y:S01]  /*10cd0*/  LDSM.16.MT88.4 R120, [R2+0x1000] ;  /* 0x001000000278783b */ /* 0x000e620000004200 */
[----:B------:R-:W-:Y:S04]  /*10ce0*/  FADD.FTZ R112, R128, R112 ;  /* 0x0000007080707221 */ /* 0x000fe80000010000 */
[----:B------:R-:W-:Y:S01]  /*10cf0*/  FADD.FTZ R128, R124, R112 ;  /* 0x000000707c807221 */ /* 0x000fe20000010000 */
[----:B------:R-:W-:Y:S01]  /*10d00*/  F2FP.BF16.PACK_AB R112, R133, R132 ;  /* 0x000000848570723e */ /* 0x000fe200000010ff */
[----:B------:R-:W-:Y:S04]  /*10d10*/  FFMA.FTZ R124, R161, c[0x0][0x2d0], -R148 ;  /* 0x0000b400a17c7a23 */ /* 0x000fe80000010894 */
[----:B------:R3:W-:Y:S02]  /*10d20*/  MUFU.EX2 R151, R124 ;  /* 0x0000007c00977308 */ /* 0x0007e40000000800 */
[C---:B--2---:R-:W-:Y:S08]  /*10d30*/  HMMA.16816.F32.BF16 R4, R112.reuse, R116, R4 ;  /* 0x000000747004723c */ /* 0x044ff00000041804 */
[C---:B------:R-:W-:Y:S01]  /*10d40*/  HMMA.16816.F32.BF16 R12, R112.reuse, R118, R12 ;  /* 0x00000076700c723c */ /* 0x040fe2000004180c */
[----:B------:R-:W2:Y:S03]  /*10d50*/  LDSM.16.MT88.4 R116, [R105+0x1000] ;  /* 0x001000006974783b */ /* 0x000ea60000004200 */
[----:B---3--:R-:W-:Y:S04]  /*10d60*/  FADD.FTZ R124, R132, R129 ;  /* 0x00000081847c7221 */ /* 0x008fe80000010000 */
[C---:B-1----:R-:W-:Y:S04]  /*10d70*/  HMMA.16816.F32.BF16 R16, R112.reuse, R120, R16 ;  /* 0x000000787010723c */ /* 0x042fe80000041810 */
[----:B------:R-:W-:Y:S04]  /*10d80*/  FADD.FTZ R124, R133, R124 ;  /* 0x0000007c857c7221 */ /* 0x000fe80000010000 */
[C---:B------:R-:W-:Y:S01]  /*10d90*/  HMMA.16816.F32.BF16 R20, R112.reuse, R122, R20 ;  /* 0x0000007a7014723c */ /* 0x040fe20000041814 */
[----:B------:R-:W1:Y:S03]  /*10da0*/  LDSM.16.MT88.4 R120, [R3+0x1000] ;  /* 0x001000000378783b */ /* 0x000e660000004200 */
[----:B------:R-:W-:Y:S04]  /*10db0*/  FADD.FTZ R152, R134, R124 ;  /* 0x0000007c86987221 */ /* 0x000fe80000010000 */
        /* <DEDUP_REMOVED lines=24> */
[C---:B--2---:R-:W-:Y:S07]  /*10f40*/  HMMA.16816.F32.BF16 R88, R112.reuse, R116, R88 ;  /* 0x000000747058723c */ /* 0x044fee0000041858 */
[----:B------:R-:W-:Y:S01]  /*10f50*/  FFMA.FTZ R116, R162, c[0x0][0x2d0], -R148 ;  /* 0x0000b400a2747a23 */ /* 0x000fe20000010894 */
[C---:B------:R-:W-:Y:S03]  /*10f60*/  HMMA.16816.F32.BF16 R92, R112.reuse, R118, R92 ;  /* 0x00000076705c723c */ /* 0x040fe6000004185c */
[----:B------:R2:W3:Y:S01]  /*10f70*/  MUFU.EX2 R150, R116 ;  /* 0x0000007400967308 */ /* 0x0004e20000000800 */
[----:B------:R-:W-:Y:S02]  /*10f80*/  FADD.FTZ R117, R130, R128 ;  /* 0x0000008082757221 */ /* 0x000fe40000010000 */
[----:B------:R-:W4:Y:S02]  /*10f90*/  LDSM.16.MT88.4 R128, [R2+0x1800] ;  /* 0x001800000280783b */ /* 0x000f240000004200 */
[C---:B-1----:R-:W-:Y:S08]  /*10fa0*/  HMMA.16816.F32.BF16 R96, R112.reuse, R120, R96 ;  /* 0x000000787060723c */ /* 0x042ff00000041860 */
[----:B------:R-:W-:Y:S01]  /*10fb0*/  HMMA.16816.F32.BF16 R100, R112, R122, R100 ;  /* 0x0000007a7064723c */ /* 0x000fe20000041864 */
[----:B------:R-:W-:Y:S03]  /*10fc0*/  LDSM.16.MT88.4 R112, [R3+0x1800] ;  /* 0x001800000370783b */ /* 0x000fe60000004200 */
[--C-:B--2---:R-:W-:Y:S01]  /*10fd0*/  FFMA.FTZ R116, R160, c[0x0][0x2d0], -R148.reuse ;  /* 0x0000b400a0747a23 */ /* 0x104fe20000010894 */
[----:B---3--:R-:W-:Y:S01]  /*10fe0*/  F2FP.BF16.PACK_AB R145, R150, R151 ;  /* 0x000000979691723e */ /* 0x008fe200000010ff */
[----:B------:R-:W-:Y:S02]  /*10ff0*/  FFMA.FTZ R148, R104, c[0x0][0x2d0], -R148 ;  /* 0x0000b40068947a23 */ /* 0x000fe40000010894 */
[----:B------:R1:W-:Y:S01]  /*11000*/  MUFU.EX2 R149, R116 ;  /* 0x0000007400957308 */ /* 0x0003e20000000800 */
[----:B------:R-:W-:Y:S04]  /*11010*/  FADD.FTZ R104, R125, R117 ;  /* 0x000000757d687221 */ /* 0x000fe80000010000 */
[----:B------:R-:W-:Y:S04]  /*11020*/  FADD.FTZ R104, R127, R104 ;  /* 0x000000687f687221 */ /* 0x000fe80000010000 */
[----:B------:R-:W-:Y:S01]  /*11030*/  FADD.FTZ R104, R126, R104 ;  /* 0x000000687e687221 */ /* 0x000fe20000010000 */
        /* <DEDUP_REMOVED lines=10> */
[----:B------:R5:W-:Y:S07]  /*110e0*/  LDSM.16.MT88.4 R20, [R2+0x5800] ;  /* 0x005800000214783b */ /* 0x000bee0000004200 */
[C---:B-1----:R-:W-:Y:S01]  /*110f0*/  HMMA.16816.F32.BF16 R124, R144.reuse, R116, R24 ;  /* 0x00000074907c723c */ /* 0x042fe20000041818 */
[----:B------:R-:W-:Y:S07]  /*11100*/  LDSM.16.MT88.4 R24, [R105+0x5800] ;  /* 0x005800006918783b */ /* 0x000fee0000004200 */
[C---:B------:R-:W-:Y:S08]  /*11110*/  HMMA.16816.F32.BF16 R120, R144.reuse, R118, R28 ;  /* 0x000000769078723c */ /* 0x040ff0000004181c */
[C---:B------:R-:W-:Y:S04]  /*11120*/  HMMA.16816.F32.BF16 R116, R144.reuse, R112, R32 ;  /* 0x000000709074723c */ /* 0x040fe80000041820 */
[----:B-----5:R-:W-:Y:S04]  /*11130*/  FADD.FTZ R2, R185, R152 ;  /* 0x00000098b9027221 */ /* 0x020fe80000010000 */
[C---:B------:R-:W-:Y:S04]  /*11140*/  HMMA.16816.F32.BF16 R112, R144.reuse, R114, R36 ;  /* 0x000000729070723c */ /* 0x040fe80000041824 */
[----:B------:R-:W-:Y:S04]  /*11150*/  FADD.FTZ R2, R154, R2 ;  /* 0x000000029a027221 */ /* 0x000fe80000010000 */
        /* <DEDUP_REMOVED lines=31> */
[----:B------:R-:W-:Y:S01]  /*11350*/  IMAD.MOV.U32 R183, RZ, RZ, RZ ;  /* 0x000000ffffb77224 */ /* 0x000fe200078e00ff */
[----:B------:R-:W-:Y:S01]  /*11360*/  ISETP.NE.AND P0, PT, R248, c[0x0][0x2b8], PT ;  /* 0x0000ae00f8007a0c */ /* 0x000fe20003f05270 */
[----:B------:R-:W-:Y:S01]  /*11370*/  IMAD R6, R189, 0x3000, R228 ;  /* 0x00003000bd067824 */ /* 0x000fe200078e02e4 */
[----:B------:R-:W-:Y:S04]  /*11380*/  IADD3 R2, R199, R157, R215 ;  /* 0x0000009dc7027210 */ /* 0x000fe80007ffe0d7 */
[----:B------:R-:W-:Y:S05]  /*11390*/  IADD3 R2, R2, -0x80, RZ ;  /* 0xffffff8002027810 */ /* 0x000fea0007ffe0ff */
        /* <DEDUP_REMOVED lines=19> */
[----:B------:R-:W-:Y:S01]  /*114d0*/  IMAD R4, R183, c[0x0][0x1f4], R4 ;  /* 0x00007d00b7047a24 */ /* 0x000fe200078e0204 */
[----:B------:R-:W-:Y:S04]  /*114e0*/  LEA R18, P0, R0, c[0x0][0x1c8], 0x1 ;  /* 0x0000720000127a11 */ /* 0x000fe800078008ff */
[----:B------:R-:W-:Y:S04]  /*114f0*/  IADD3.X R5, R222, R3, R4, P1, !PT ;  /* 0x00000003de057210 */ /* 0x000fe80000ffe404 */
[----:B------:R-:W-:Y:S01]  /*11500*/  LEA.HI.X R5, R0, c[0x0][0x1cc], R5, 0x1, P0 ;  /* 0x0000730000057a11 */ /* 0x000fe200000f0c05 */
[----:B------:R-:W-:-:S05]  /*11510*/  BRA.DIV ~URZ, `(.L_x_2359) ;  /* 0x0000d9427f007947 */ /* 0x000fca000b800000 */
[----:B------:R1:W2:Y:S02]  /*11520*/  SHFL.IDX PT, R4, R5, RZ, 0x181f ;  /* 0x00181fff05047589 */ /* 0x0002a400000e0000 */
.L_x_2476:
[----:B------:R-:W-:-:S05]  /*11530*/  BRA.DIV ~URZ, `(.L_x_2360) ;  /* 0x0000d9a27f007947 */ /* 0x000fca000b800000 */
[----:B------:R-:W3:Y:S01]  /*11540*/  SHFL.IDX PT, R2, R18, RZ, 0x181f ;  /* 0x00181fff12027589 */ /* 0x000ee200000e0000 */
[----:B------:R-:W-:Y:S01]  /*11550*/  IMAD.SHL.U32 R20, R190, 0x2, RZ ;  /* 0x00000002be147824 */ /* 0x000fe200078e00ff */
[----:B------:R-:W-:Y:S01]  /*11560*/  SHF.R.S32.HI R3, RZ, 0x1f, R190 ;  /* 0x0000001fff037819 */ /* 0x000fe200000114be */
[C---:B------:R-:W-:Y:S01]  /*11570*/  IMAD.SHL.U32 R15, R198.reuse, 0x2, RZ ;  /* 0x00000002c60f7824 */ /* 0x040fe200078e00ff */
[----:B------:R-:W-:Y:S01]  /*11580*/  SHF.L.U64.HI R19, R198, 0x1, R209 ;  /* 0x00000001c6137819 */ /* 0x000fe200000102d1 */
[----:B------:R-:W-:Y:S01]  /*11590*/  IMAD.SHL.U32 R0, R6, 0x2, RZ ;  /* 0x0000000206007824 */ /* 0x000fe200078e00ff */
[----:B------:R-:W-:Y:S01]  /*115a0*/  SHF.L.U64.HI R21, R190, 0x1, R3 ;  /* 0x00000001be157819 */ /* 0x000fe20000010203 */
[C---:B------:R-:W-:Y:S01]  /*115b0*/  IMAD.SHL.U32 R17, R197.reuse, 0x2, RZ ;  /* 0x00000002c5117824 */ /* 0x040fe200078e00ff */
[----:B------:R-:W-:Y:S02]  /*115c0*/  SHF.L.U64.HI R16, R197, 0x1, R208 ;  /* 0x00000001c5107819 */ /* 0x000fe400000102d0 */
[----:B------:R-:W-:Y:S02]  /*115d0*/  SEL R14, RZ, 0x10, P4 ;  /* 0x00000010ff0e7807 */ /* 0x000fe40002000000 */
[----:B---3--:R-:W-:Y:S05]  /*115e0*/  IADD3 R12, P0, R2, R20, RZ ;  /* 0x00000014020c7210 */ /* 0x008fea0007f1e0ff */
[----:B--2---:R-:W-:Y:S01]  /*115f0*/  IMAD.X R13, R4, 0x1, R21, P0 ;  /* 0x00000001040d7824 */ /* 0x004fe200000e0615 */
[----:B------:R-:W-:Y:S04]  /*11600*/  IADD3 R6, P0, R2, R15, RZ ;  /* 0x0000000f02067210 */ /* 0x000fe80007f1e0ff */
[----:B------:R-:W-:Y:S01]  /*11610*/  @!PT LDS RZ, [RZ] ;  /* 0x00000000fffff984 */ /* 0x000fe20000000800 */
[----:B------:R-:W-:Y:S01]  /*11620*/  @!PT LDS RZ, [RZ] ;  /* 0x00000000fffff984 */ /* 0x000fe20000000800 */
[----:B------:R2:W-:Y:S01]  /*11630*/  LDGSTS.E.BYPASS.LTC128B.128 [R0+0xc100], [R12.64], !P5 ;  /* 0x0c1000000c007fae */ /* 0x0005e2000e901d4a */
[----:B------:R-:W-:Y:S05]  /*11640*/  IMAD.X R7, R4, 0x1, R19, P0 ;  /* 0x0000000104077824 */ /* 0x000fea00000e0613 */
[----:B------:R3:W-:Y:S02]  /*11650*/  LDGSTS.E.BYPASS.LTC128B.128 [R0+0xe100], [R6.64], !P4 ;  /* 0x0e10000006007fae */ /* 0x0007e4000e101d4a */
[----:B---3--:R-:W-:Y:S02]  /*11660*/  IADD3 R6, P0, R2, R17, RZ ;  /* 0x0000001102067210 */ /* 0x008fe40007f1e0ff */
[----:B------:R-:W3:Y:S03]  /*11670*/  SHFL.IDX PT, R2, R18, 0x1, 0x181f ;  /* 0x00381f0012027f89 */ /* 0x000ee600000e0000 */
[----:B------:R-:W-:Y:S02]  /*11680*/  IMAD.X R7, R4, 0x1, R16, P0 ;  /* 0x0000000104077824 */ /* 0x000fe400000e0610 */
[----:B------:R4:W1:Y:S04]  /*11690*/  SHFL.IDX PT, R4, R5, 0x1, 0x181f ;  /* 0x00381f0005047f89 */ /* 0x00086800000e0000 */
[----:B------:R2:W-:Y:S04]  /*116a0*/  LDGSTS.E.BYPASS.LTC128B.128 [R0+0x10100], [R6.64], !P6 ;  /* 0x1010000006007fae */ /* 0x0005e8000f101d4a */
[----:B-1--4-:R2:W5:Y:S02]  /*116b0*/  LDL R5, [R1+0xd0] ;  /* 0x0000d00001057983 */ /* 0x0125640000100800 */
.L_x_2477:
[----:B--23--:R-:W-:Y:S02]  /*116c0*/  IADD3 R12, -R14, 0x10, RZ ;  /* 0x000000100e0c7810 */ /* 0x00cfe40007ffe1ff */
[C---:B-----5:R-:W-:Y:S02]  /*116d0*/  IADD3 R6, -R5.reuse, 0x10, RZ ;  /* 0x0000001005067810 */ /* 0x060fe40007ffe1ff */
[----:B------:R-:W-:Y:S02]  /*116e0*/  LOP3.LUT R12, R12, 0xf, RZ, 0xc0, !PT ;  /* 0x0000000f0c0c7812 */ /* 0x000fe400078ec0ff */
[----:B------:R-:W-:Y:S02]  /*116f0*/  LOP3.LUT R6, R6, 0xf, RZ, 0xc0, !PT ;  /* 0x0000000f06067812 */ /* 0x000fe400078ec0ff */
[----:B------:R-:W-:Y:S04]  /*11700*/  IADD3 R12, P1, P0, R12, R2, R15 ;  /* 0x000000020c0c7210 */ /* 0x000fe8000783e00f */
[----:B------:R-:W-:Y:S02]  /*11710*/  IADD3.X R13, RZ, R4, R19, P1, P0 ;  /* 0x00000004ff0d7210 */ /* 0x000fe40000fe0413 */
[----:B------:R-:W-:Y:S04]  /*11720*/  IADD3 R6, P1, P0, R6, R2, R17 ;  /* 0x0000000206067210 */ /* 0x000fe8000783e011 */
[----:B------:R-:W-:Y:S02]  /*11730*/  IADD3.X R7, RZ, R4, R16, P1, P0 ;  /* 0x00000004ff077210 */ /* 0x000fe40000fe0410 */
[----:B------:R-:W-:Y:S02]  /*11740*/  IADD3 R2, P0, R2, R20, RZ ;  /* 0x0000001402027210 */ /* 0x000fe40007f1e0ff */
[----:B------:R-:W-:Y:S03]  /*11750*/  ISETP.NE.U32.AND P1, PT, R14, RZ, PT ;  /* 0x000000ff0e00720c */ /* 0x000fe60003f25070 */
[----:B------:R-:W-:Y:S01]  /*11760*/  IMAD.X R3, R4, 0x1, R21, P0 ;  /* 0x0000000104037824 */ /* 0x000fe200000e0615 */
[----:B------:R-:W-:Y:S04]  /*11770*/  ISETP.NE.U32.AND P0, PT, R5, RZ, PT ;  /* 0x000000ff0500720c */ /* 0x000fe80003f05070 */
[----:B------:R-:W-:Y:S01]  /*11780*/  @!PT LDS RZ, [RZ] ;  /* 0x00000000fffff984 */ /* 0x000fe20000000800 */
[----:B------:R-:W-:Y:S01]  /*11790*/  @!PT LDS RZ, [RZ] ;  /* 0x00000000fffff984 */ /* 0x000fe20000000800 */
[----:B------:R-:W-:Y:S01]  /*117a0*/  @!PT LDS RZ, [RZ] ;  /* 0x00000000fffff984 */ /* 0x000fe20000000800 */
[----:B------:R1:W-:Y:S05]  /*117b0*/  LDGSTS.E.BYPASS.LTC128B.128 [R0+0xd100], [R2.64], !P5 ;  /* 0x0d10000002007fae */ /* 0x0003ea000e901d4a */
[----:B------:R1:W-:Y:S04]  /*117c0*/  LDGSTS.E.BYPASS.LTC128B.128.ZFILL [R0+0xf100], [R12.64], P1 ;  /* 0x0f1000000c007fae */ /* 0x0003e80008941d4a */
[----:B------:R1:W-:Y:S02]  /*117d0*/  LDGSTS.E.BYPASS.LTC128B.128.ZFILL [R0+0x11100], [R6.64], P0 ;  /* 0x1110000006007fae */ /* 0x0003e40008141d4a */
.L_x_2358:
[----:B------:R-:W-:Y:S05]  /*117e0*/  BSYNC B0 ;  /* 0x0000000000007941 */ /* 0x000fea0003800000 */
.L_x_2357:
[C---:B------:R-:W-:Y:S01]  /*117f0*/  ISETP.GT.AND P0, PT, R180.reuse, R210, PT ;  /* 0x000000d2b400720c */ /* 0x040fe20003f04270 */
        /* <DEDUP_REMOVED lines=8> */
[----:B------:R-:W-:-:S05]  /*11880*/  @P0 BRA `(.L_x_2361) ;  /* 0xffffc38000000947 */ /* 0x000fca000383ffff */
[----:B------:R-:W2:Y:S01]  /*11890*/  LDL R4, [R1+0x4] ;  /* 0x0000040001047983 */ /* 0x000ea20000100800 */
[----:B------:R-:W-:Y:S01]  /*118a0*/  IMAD.MOV.U32 R105, RZ, RZ, R8 ;  /* 0x000000ffff697224 */ /* 0x000fe200078e0008 */
[----:B------:R-:W-:Y:S01]  /*118b0*/  MOV R180, R0 ;  /* 0x0000000000b47202 */ /* 0x000fe20000000f00 */
[----:B------:R-:W-:Y:S01]  /*118c0*/  IMAD.MOV.U32 R104, RZ, RZ, R9 ;  /* 0x000000ffff687224 */ /* 0x000fe200078e0009 */
[----:B--2---:R-:W-:-:S02]  /*118d0*/  SHF.L.U32 R4, R4, 0x7, RZ ;  /* 0x0000000704047819 */ /* 0x004fc400000006ff */
.L_x_2344:
[----:B------:R-:W2:Y:S04]  /*118e0*/  LDL R2, [R1+0x64] ;  /* 0x0000640001027983 */ /* 0x000ea80000100800 */
[----:B------:R-:W3:Y:S01]  /*118f0*/  LDL R3, [R1+0x58] ;  /* 0x0000580001037983 */ /* 0x000ee20000100800 */
[----:B------:R-:W-:Y:S01]  /*11900*/  IMAD.MOV.U32 R0, RZ, RZ, 0x1 ;  /* 0x00000001ff007424 */ /* 0x000fe200078e00ff */
[----:B------:R-:W-:Y:S01]  /*11910*/  IADD3 R4, R4, 0x7f, RZ ;  /* 0x0000007f04047810 */ /* 0x000fe20007ffe0ff */
[----:B------:R-:W-:-:S03]  /*11920*/  IMAD.MOV.U32 R5, RZ, RZ, c[0x0][0x32c] ;  /* 0x0000cb00ff057624 */ /* 0x000fc600078e00ff */
[----:B------:R-:W-:-:S13]  /*11930*/  ISETP.NE.AND P0, PT, R0, c[0x0][0x2c4], PT ;  /* 0x0000b10000007a0c */ /* 0x000fda0003f05270 */
[----:B------:R-:W-:-:S05]  /*11940*/  @P0 IMAD.HI.U32 R0, R4, c[0x0][0x2c8], RZ ;  /* 0x0000b20004000a27 */ /* 0x000fca00078e00ff */
[----:B------:R-:W-:Y:S02]  /*11950*/  @P0 SHF.R.U32.HI R4, RZ, c[0x0][0x2cc], R0 ;  /* 0x0000b300ff040a19 */ /* 0x000fe40000011600 */
[----:B------:R-:W-:Y:S02]  /*11960*/  ISETP.GE.AND P0, PT, R5, 0x1, PT ;  /* 0x000000010500780c */ /* 0x000fe40003f06270 */
[----:B--2---:R-:W-:-:S05]  /*11970*/  IADD3 R4, R4, 0x1, R2 ;  /* 0x0000000104047810 */ /* 0x004fca0007ffe002 */
[----:B---3--:R-:W-:-:S05]  /*11980*/  IMAD.IADD R3, R4, 0x1, -R3 ;  /* 0x0000000104037824 */ /* 0x008fca00078e0a03 */
[----:B------:R-:W-:Y:S01]  /*11990*/  IADD3 R2, R3, -c[0x0][0x324], RZ ;  /* 0x8000c90003027a10 */ /* 0x000fe20007ffe0ff */
[----:B------:R-:W-:Y:S05]  /*119a0*/  @!P0 BRA `(.L_x_2362) ;  /* 0x0000010000008947 */ /* 0x000fea0003800000 */
[----:B------:R-:W-:Y:S01]  /*119b0*/  MOV R0, R3 ;  /* 0x0000000300007202 */ /* 0x000fe20000000f00 */
[----:B------:R-:W-:Y:S03]  /*119c0*/  BSSY B0, `(.L_x_2363) ;  /* 0x000000c000007945 */ /* 0x000fe60003800000 */
[----:B------:R-:W-:-:S13]  /*119d0*/  ISETP.GT.AND P0, PT, R0, -0x1, PT ;  /* 0xffffffff0000780c */ /* 0x000fda0003f04270 */
[----:B------:R-:W-:Y:S05]  /*119e0*/  @P0 BRA `(.L_x_2364) ;  /* 0x0000006000000947 */ /* 0x000fea0003800000 */
[----:B------:R-:W-:Y:S02]  /*119f0*/  ISETP.NE.AND P0, PT, R5, 0x1, PT ;  /* 0x000000010500780c */ /* 0x000fe40003f05270 */
[----:B------:R-:W-:-:S11]  /*11a00*/  LOP3.LUT R0, RZ, R0, RZ, 0x33, !PT ;  /* 0x00000000ff007212 */ /* 0x000fd600078e33ff */
[----:B------:R-:W-:-:S05]  /*11a10*/  @P0 IMAD.HI.U32 R3, R0, c[0x0][0x330], RZ ;  /* 0x0000cc0000030a27 */ /* 0x000fca00078e00ff */
[----:B------:R-:W-:-:S04]  /*11a20*/  @P0 SHF.R.U32.HI R0, RZ, c[0x0][0x334], R3 ;  /* 0x0000cd00ff000a19 */ /* 0x000fc80000011603 */
[----:B------:R-:W-:Y:S01]  /*11a30*/  LOP3.LUT R0, RZ, R0, RZ, 0x33, !PT ;  /* 0x00000000ff007212 */ /* 0x000fe200078e33ff */
[----:B------:R-:W-:Y:S05]  /*11a40*/  BRA `(.L_x_2365) ;  /* 0x0000003000007947 */ /* 0x000fea0003800000 */
.L_x_2364:
[----:B------:R-:W-:-:S13]  /*11a50*/  ISETP.NE.AND P0, PT, R5, 0x1, PT ;  /* 0x000000010500780c */ /* 0x000fda0003f05270 */
[----:B------:R-:W-:-:S05]  /*11a60*/  @P0 IMAD.HI.U32 R3, R0, c[0x0][0x330], RZ ;  /* 0x0000cc0000030a27 */ /* 0x000fca00078e00ff */
[----:B------:R-:W-:Y:S02]  /*11a70*/  @P0 SHF.R.U32.HI R0, RZ, c[0x0][0x334], R3 ;  /* 0x0000cd00ff000a19 */ /* 0x000fe40000011603 */
.L_x_2365:
[----:B------:R-:W-:Y:S05]  /*11a80*/  BSYNC B0 ;  /* 0x0000000000007941 */ /* 0x000fea0003800000 */
.L_x_2363:
[----:B------:R-:W-:-:S05]  /*11a90*/  IMAD R0, R0, c[0x0][0x32c], RZ ;  /* 0x0000cb0000007a24 */ /* 0x000fca00078e02ff */
[----:B------:R-:W-:-:S04]  /*11aa0*/  IMNMX R2, R2, R0, !PT ;  /* 0x0000000002027217 */ /* 0x000fc80007800200 */
.L_x_2362:
        /* <DEDUP_REMOVED lines=11> */
.L_x_2376:
        /* <DEDUP_REMOVED lines=34> */
.L_x_2478:
[----:B------:R-:W-:-:S05]  /*11d80*/  BRA.DIV ~URZ, `(.L_x_2370) ;  /* 0x0000d4827f007947 */ /* 0x000fca000b800000 */
[----:B------:R2:W5:Y:S01]  /*11d90*/  LDL R18, [R1+0xd0] ;  /* 0x0000d00001127983 */ /* 0x0005620000100800 */
[----:B------:R-:W-:Y:S01]  /*11da0*/  IMAD.SHL.U32 R26, R190, 0x2, RZ ;  /* 0x00000002be1a7824 */ /* 0x000fe200078e00ff */
[C---:B------:R-:W-:Y:S01]  /*11db0*/  SHF.L.U64.HI R24, R198.reuse, 0x1, R209 ;  /* 0x00000001c6187819 */ /* 0x040fe200000102d1 */
[----:B------:R-:W-:Y:S01]  /*11dc0*/  IMAD R33, R189, 0x6000, RZ ;  /* 0x00006000bd217824 */ /* 0x000fe200078e02ff */
[----:B------:R-:W4:Y:S01]  /*11dd0*/  SHFL.IDX PT, R2, R19, RZ, 0x181f ;  /* 0x00181fff13027589 */ /* 0x000f2200000e0000 */
[----:B------:R-:W-:Y:S01]  /*11de0*/  SHF.R.S32.HI R3, RZ, 0x1f, R190 ;  /* 0x0000001fff037819 */ /* 0x000fe200000114be */
[----:B------:R-:W-:Y:S01]  /*11df0*/  IMAD.SHL.U32 R17, R198, 0x2, RZ ;  /* 0x00000002c6117824 */ /* 0x000fe200078e00ff */
[----:B------:R-:W-:Y:S01]  /*11e00*/  SHF.L.U64.HI R27, R197, 0x1, R208 ;  /* 0x00000001c51b7819 */ /* 0x000fe200000102d0 */
[----:B------:R-:W-:Y:S01]  /*11e10*/  IMAD.IADD R4, R203, 0x1, R33 ;  /* 0x00000001cb047824 */ /* 0x000fe200078e0221 */
[----:B------:R-:W-:Y:S01]  /*11e20*/  SHF.L.U64.HI R32, R190, 0x1, R3 ;  /* 0x00000001be207819 */ /* 0x000fe20000010203 */
[----:B------:R-:W-:Y:S01]  /*11e30*/  IMAD.SHL.U32 R25, R197, 0x2, RZ ;  /* 0x00000002c5197824 */ /* 0x000fe200078e00ff */
[C---:B----4-:R-:W-:Y:S05]  /*11e40*/  IADD3 R6, P0, R2.reuse, R26, RZ ;  /* 0x0000001a02067210 */ /* 0x050fea0007f1e0ff */
[C---:B------:R-:W-:Y:S05]  /*11e50*/  IMAD.X R7, R5.reuse, 0x1, R32, P0 ;  /* 0x0000000105077824 */ /* 0x040fea00000e0620 */
[----:B------:R-:W-:Y:S01]  /*11e60*/  @!PT LDS RZ, [RZ] ;  /* 0x00000000fffff984 */ /* 0x000fe20000000800 */
[----:B------:R-:W-:Y:S01]  /*11e70*/  @!PT LDS RZ, [RZ] ;  /* 0x00000000fffff984 */ /* 0x000fe20000000800 */
[----:B------:R4:W-:Y:S02]  /*11e80*/  LDGSTS.E.BYPASS.LTC128B.128 [R4+0x100], [R6.64], !P5 ;  /* 0x0010000006047fae */ /* 0x0009e4000e901d4a */
[C---:B----4-:R-:W-:Y:S05]  /*11e90*/  IADD3 R6, P0, R2.reuse, R17, RZ ;  /* 0x0000001102067210 */ /* 0x050fea0007f1e0ff */
[C---:B------:R-:W-:Y:S05]  /*11ea0*/  IMAD.X R7, R5.reuse, 0x1, R24, P0 ;  /* 0x0000000105077824 */ /* 0x040fea00000e0618 */
[----:B------:R4:W-:Y:S02]  /*11eb0*/  LDGSTS.E.BYPASS.LTC128B.128 [R4+0x2100], [R6.64], !P4 ;  /* 0x0210000006047fae */ /* 0x0009e4000e101d4a */
[----:B----4-:R-:W-:Y:S02]  /*11ec0*/  IADD3 R6, P0, R2, R25, RZ ;  /* 0x0000001902067210 */ /* 0x010fe40007f1e0ff */
[----:B------:R2:W4:Y:S03]  /*11ed0*/  SHFL.IDX PT, R2, R19, 0x1, 0x181f ;  /* 0x00381f0013027f89 */ /* 0x00052600000e0000 */
[----:B------:R-:W-:Y:S02]  /*11ee0*/  IMAD.X R7, R5, 0x1, R27, P0 ;  /* 0x0000000105077824 */ /* 0x000fe400000e061b */
[----:B------:R2:W3:Y:S04]  /*11ef0*/  SHFL.IDX PT, R5, R16, 0x1, 0x181f ;  /* 0x00381f0010057f89 */ /* 0x0004e800000e0000 */
[----:B------:R1:W-:Y:S02]  /*11f00*/  LDGSTS.E.BYPASS.LTC128B.128 [R4+0x4100], [R6.64], !P6 ;  /* 0x0410000006047fae */ /* 0x0003e4000f101d4a */
[----:B-1----:R-:W-:Y:S04]  /*11f10*/  SEL R6, RZ, 0x10, P4 ;  /* 0x00000010ff067807 */ /* 0x002fe80002000000 */
.L_x_2479:
[C---:B--234-:R-:W-:Y:S01]  /*11f20*/  ISETP.NE.U32.AND P2, PT, R6.reuse, RZ, PT ;  /* 0x000000ff0600720c */ /* 0x05cfe20003f45070 */
        /* <DEDUP_REMOVED lines=19> */
.L_x_2368:
[----:B------:R-:W-:Y:S05]  /*12060*/  BSYNC B0 ;  /* 0x0000000000007941 */ /* 0x000fea0003800000 */
.L_x_2367:
[----:B------:R-:W0:Y:S01]  /*12070*/  LDGDEPBAR ;  /* 0x00000000000079af */ /* 0x000e220000000000 */
[----:B------:R-:W-:Y:S01]  /*12080*/  WARPSYNC 0xffffffff ;  /* 0xffffffff00007948 */ /* 0x000fe20003800000 */
[C---:B-1-34-:R-:W-:Y:S03]  /*12090*/  HMMA.16816.F32.BF16 R4, R36.reuse, R12, RZ ;  /* 0x0000000c2404723c */ /* 0x05afe600000418ff */
[----:B------:R-:W-:Y:S01]  /*120a0*/  ISETP.GE.AND P0, PT, R189, 0x1, PT ;  /* 0x00000001bd00780c */ /* 0x000fe20003f06270 */
[C-C-:B------:R-:W-:Y:S01]  /*120b0*/  IMAD.IADD R3, R170.reuse, 0x1, R9.reuse ;  /* 0x00000001aa037824 */ /* 0x140fe200078e0209 */
[C---:B------:R-:W-:Y:S01]  /*120c0*/  IADD3 R2, R171.reuse, R9, R170 ;  /* 0x00000009ab027210 */ /* 0x040fe20007ffe0aa */
[----:B------:R-:W-:Y:S02]  /*120d0*/  IMAD.IADD R105, R170, 0x1, R104 ;  /* 0x00000001aa697824 */ /* 0x000fe400078e0268 */
[C---:B------:R-:W-:Y:S08]  /*120e0*/  HMMA.16816.F32.BF16 R12, R36.reuse, R14, RZ ;  /* 0x0000000e240c723c */ /* 0x040ff000000418ff */
        /* <DEDUP_REMOVED lines=28> */
[C---:B------:R-:W-:Y:S07]  /*122b0*/  HMMA.16816.F32.BF16 R32, R144.reuse, R160, R32 ;  /* 0x000000a09020723c */ /* 0x040fee0000041820 */
[----:B------:R-:W-:Y:S01]  /*122c0*/  IMAD.IADD R160, R171, 0x1, R9 ;  /* 0x00000001aba07824 */ /* 0x000fe200078e0209 */
[----:B------:R-:W-:Y:S01]  /*122d0*/  HMMA.16816.F32.BF16 R36, R144, R162, R36 ;  /* 0x000000a29024723c */ /* 0x000fe20000041824 */
[----:B------:R-:W3:Y:S07]  /*122e0*/  LDSM.16.M88.4 R144, [R105+0x800] ;  /* 0x000800006990783b */ /* 0x000eee0000000200 */
        /* <DEDUP_REMOVED lines=41> */
[----:B------:R-:W3:Y:S07]  /*12580*/  LDSM.16.M88.4 R156, [R3+0x3800] ;  /* 0x00380000039c783b */ /* 0x000eee0000000200 */
[C---:B-1----:R-:W-:Y:S08]  /*12590*/  HMMA.16816.F32.BF16 R16, R152.reuse, R144, R16 ;  /* 0x000000909810723c */ /* 0x042ff00000041810 */
[C---:B------:R-:W-:Y:S01]  /*125a0*/  HMMA.16816.F32.BF16 R20, R152.reuse, R146, R20 ;  /* 0x000000929814723c */ /* 0x040fe20000041814 */
[----:B------:R-:W-:Y:S07]  /*125b0*/  LDSM.16.M88.4 R144, [R174+0x4000] ;  /* 0x00400000ae90783b */ /* 0x000fee0000000200 */
[C---:B----4-:R-:W-:Y:S08]  /*125c0*/  HMMA.16816.F32.BF16 R24, R152.reuse, R148, R24 ;  /* 0x000000949818723c */ /* 0x050ff00000041818 */
[C---:B------:R-:W-:Y:S01]  /*125d0*/  HMMA.16816.F32.BF16 R28, R152.reuse, R150, R28 ;  /* 0x00000096981c723c */ /* 0x040fe2000004181c */
[----:B------:R-:W1:Y:S07]  /*125e0*/  LDSM.16.M88.4 R148, [R105+0x2000] ;  /* 0x002000006994783b */ /* 0x000e6e0000000200 */
[C---:B---3--:R-:W-:Y:S08]  /*125f0*/  HMMA.16816.F32.BF16 R32, R152.reuse, R156, R32 ;  /* 0x0000009c9820723c */ /* 0x048ff00000041820 */
        /* <DEDUP_REMOVED lines=28> */
[----:B------:R-:W4:Y:S08]  /*127c0*/  LDSM.16.M88.4 R152, [R160+0x5000] ;  /* 0x00500000a098783b */ /* 0x000f300000000200 */
[----:B------:R-:W5:Y:S01]  /*127d0*/  LDSM.16.M88.4 R160, [R160+0x5800] ;  /* 0x00580000a0a0783b */ /* 0x000f620000000200 */
        /* <DEDUP_REMOVED lines=9> */
[C---:B-----5:R-:W-:Y:S08]  /*12870*/  HMMA.16816.F32.BF16 R32, R144.reuse, R160, R32 ;  /* 0x000000a09020723c */ /* 0x060ff00000041820 */
        /* <DEDUP_REMOVED lines=32> */
[----:B------:R-:W-:Y:S01]  /*12a80*/  FMUL.FTZ R22, R22, c[0x0][0x320] ;  /* 0x0000c80016167a20 */ /* 0x000fe20000410000 */
[----:B-12---:R-:W-:Y:S01]  /*12a90*/  FMNMX.FTZ R104, R152, R0, !PT ;  /* 0x0000000098687209 */ /* 0x006fe20007810000 */
[----:B------:R-:W-:Y:S02]  /*12aa0*/  FMUL.FTZ R16, R16, c[0x0][0x320] ;  /* 0x0000c80010107a20 */ /* 0x000fe40000410000 */
[----:B------:R-:W-:Y:S02]  /*12ab0*/  FMUL.FTZ R20, R20, c[0x0][0x320] ;  /* 0x0000c80014147a20 */ /* 0x000fe40000410000 */
[----:B------:R-:W-:Y:S01]  /*12ac0*/  FMUL.FTZ R18, R18, c[0x0][0x320] ;  /* 0x0000c80012127a20 */ /* 0x000fe20000410000 */
[----:B------:R1:W2:Y:S01]  /*12ad0*/  MUFU.TANH R164, R7 ;  /* 0x0000000700a47308 */ /* 0x0002a20000002400 */
[----:B------:R-:W-:Y:S01]  /*12ae0*/  FMUL.FTZ R23, R23, c[0x0][0x320] ;  /* 0x0000c80017177a20 */ /* 0x000fe20000410000 */
[----:B---3--:R-:W-:Y:S08]  /*12af0*/  FMNMX.FTZ R105, R163, R8, !PT ;  /* 0x00000008a3697209 */ /* 0x008ff00007810000 */
[----:B------:R-:W3:Y:S01]  /*12b00*/  MUFU.TANH R155, R12 ;  /* 0x0000000c009b7308 */ /* 0x000ee20000002400 */
[----:B----4-:R-:W-:Y:S09]  /*12b10*/  FMNMX.FTZ R104, R160, R104, !PT ;  /* 0x00000068a0687209 */ /* 0x010ff20007810000 */
[----:B------:R-:W4:Y:S01]  /*12b20*/  MUFU.TANH R162, R14 ;  /* 0x0000000e00a27308 */ /* 0x000f220000002400 */
[----:B-1----:R-:W1:Y:S01]  /*12b30*/  LDSM.16.M88.4 R4, [R2+0x5000] ;  /* 0x005000000204783b */ /* 0x002e620000000200 */
[----:B--2---:R-:W-:Y:S08]  /*12b40*/  FMNMX.FTZ R105, R164, R105, !PT ;  /* 0x00000069a4697209 */ /* 0x004ff00007810000 */
[----:B------:R-:W2:Y:S01]  /*12b50*/  MUFU.TANH R151, R13 ;  /* 0x0000000d00977308 */ /* 0x000ea20000002400 */
[----:B---3--:R-:W-:Y:S09]  /*12b60*/  FMNMX.FTZ R104, R155, R104, !PT ;  /* 0x000000689b687209 */ /* 0x008ff20007810000 */
[----:B------:R3:W5:Y:S01]  /*12b70*/  MUFU.TANH R161, R15 ;  /* 0x0000000f00a17308 */ /* 0x0007620000002400 */
[----:B----4-:R-:W-:Y:S09]  /*12b80*/  FMNMX.FTZ R105, R162, R105, !PT ;  /* 0x00000069a2697209 */ /* 0x010ff20007810000 */
[----:B------:R4:W-:Y:S01]  /*12b90*/  MUFU.TANH R144, R21 ;  /* 0x0000001500907308 */ /* 0x0009e20000002400 */
[----:B--2---:R-:W-:Y:S09]  /*12ba0*/  FMNMX.FTZ R104, R151, R104, !PT ;  /* 0x0000006897687209 */ /* 0x004ff20007810000 */
[----:B------:R2:W-:Y:S01]  /*12bb0*/  MUFU.TANH R153, R19 ;  /* 0x0000001300997308 */ /* 0x0005e20000002400 */
[----:B---3--:R3:W2:Y:S01]  /*12bc0*/  LDSM.16.M88.4 R12, [R2+0x5800] ;  /* 0x00580000020c783b */ /* 0x0086a20000000200 */
[C---:B-1----:R-:W-:Y:S03]  /*12bd0*/  HMMA.16816.F32.BF16 R24, R156.reuse, R4, R24 ;  /* 0x000000049c18723c */ /* 0x042fe60000041818 */
[----:B-----5:R-:W-:Y:S05]  /*12be0*/  FMNMX.FTZ R105, R161, R105, !PT ;  /* 0x00000069a1697209 */ /* 0x020fea0007810000 */
[----:B------:R1:W-:Y:S01]  /*12bf0*/  MUFU.TANH R147, R17 ;  /* 0x0000001100937308 */ /* 0x0003e20000002400 */
[C---:B------:R-:W-:Y:S09]  /*12c00*/  HMMA.16816.F32.BF16 R28, R156.reuse, R6, R28 ;  /* 0x000000069c1c723c */ /* 0x040ff2000004181c */
[----:B------:R5:W-:Y:S03]  /*12c10*/  MUFU.TANH R150, R22 ;  /* 0x0000001600967308 */ /* 0x000be60000002400 */
[----:B---3--:R-:W-:Y:S03]  /*12c20*/  IADD3 R2, R189, 0x1, RZ ;  /* 0x00000001bd027810 */ /* 0x008fe60007ffe0ff */
[----:B------:R-:W-:Y:S04]  /*12c30*/  FMUL.FTZ R26, R26, c[0x0][0x320] ;  /* 0x0000c8001a1a7a20 */ /* 0x000fe80000410000 */
[----:B------:R3:W3:Y:S01]  /*12c40*/  MUFU.TANH R148, R16 ;  /* 0x0000001000947308 */ /* 0x0006e20000002400 */
[----:B----4-:R-:W-:Y:S01]  /*12c50*/  FMUL.FTZ R21, R24, c[0x0][0x320] ;  /* 0x0000c80018157a20 */ /* 0x010fe20000410000 */
[----:B------:R-:W-:Y:S01]  /*12c60*/  SEL R189, R2, RZ, !P0 ;  /* 0x000000ff02bd7207 */ /* 0x000fe20004000000 */
[----:B--2---:R-:W-:Y:S02]  /*12c70*/  FMUL.FTZ R19, R25, c[0x0][0x320] ;  /* 0x0000c80019137a20 */ /* 0x004fe40000410000 */
[----:B-1----:R-:W-:Y:S05]  /*12c80*/  FMUL.FTZ R17, R28, c[0x0][0x320] ;  /* 0x0000c8001c117a20 */ /* 0x002fea0000410000 */
[----:B------:R1:W-:Y:S01]  /*12c90*/  MUFU.TANH R146, R26 ;  /* 0x0000001a00927308 */ /* 0x0003e20000002400 */
[C---:B------:R-:W-:Y:S03]  /*12ca0*/  HMMA.16816.F32.BF16 R32, R156.reuse, R12, R32 ;  /* 0x0000000c9c20723c */ /* 0x040fe60000041820 */
[----:B-----5:R-:W-:Y:S06]  /*12cb0*/  FMUL.FTZ R22, R30, c[0x0][0x320] ;  /* 0x0000c8001e167a20 */ /* 0x020fec0000410000 */
[----:B------:R-:W2:Y:S01]  /*12cc0*/  MUFU.TANH R145, R20 ;  /* 0x0000001400917308 */ /* 0x000ea20000002400 */
[----:B------:R-:W-:Y:S03]  /*12cd0*/  HMMA.16816.F32.BF16 R36, R156, R14, R36 ;  /* 0x0000000e9c24723c */ /* 0x000fe60000041824 */
[----:B---3--:R-:W-:Y:S01]  /*12ce0*/  FMUL.FTZ R16, R29, c[0x0][0x320] ;  /* 0x0000c8001d107a20 */ /* 0x008fe20000410000 */
[----:B------:R-:W-:Y:S05]  /*12cf0*/  FMNMX.FTZ R104, R148, R104, !PT ;  /* 0x0000006894687209 */ /* 0x000fea0007810000 */
[----:B------:R-:W3:Y:S03]  /*12d00*/  MUFU.TANH R154, R18 ;  /* 0x00000012009a7308 */ /* 0x000ee60000002400 */
[----:B------:R-:W-:Y:S01]  /*12d10*/  FMNMX.FTZ R104, R147, R104, !PT ;  /* 0x0000006893687209 */ /* 0x000fe20007810000 */
[----:B-1----:R-:W-:Y:S02]  /*12d20*/  FMUL.FTZ R26, R27, c[0x0][0x320] ;  /* 0x0000c8001b1a7a20 */ /* 0x002fe40000410000 */
[----:B------:R-:W-:Y:S04]  /*12d30*/  FMUL.FTZ R9, R32, c[0x0][0x320] ;  /* 0x0000c80020097a20 */ /* 0x000fe80000410000 */
[----:B------:R-:W1:Y:S01]  /*12d40*/  MUFU.TANH R149, R23 ;  /* 0x0000001700957308 */ /* 0x000e620000002400 */
[----:B------:R-:W-:Y:S02]  /*12d50*/  FMUL.FTZ R14, R34, c[0x0][0x320] ;  /* 0x0000c800220e7a20 */ /* 0x000fe40000410000 */
[----:B------:R-:W-:Y:S01]  /*12d60*/  FMUL.FTZ R6, R33, c[0x0][0x320] ;  /* 0x0000c80021067a20 */ /* 0x000fe20000410000 */
[----:B--2---:R-:W-:Y:S01]  /*12d70*/  FMNMX.FTZ R104, R145, R104, !PT ;  /* 0x0000006891687209 */ /* 0x004fe20007810000 */
[----:B------:R-:W-:Y:S02]  /*12d80*/  FMUL.FTZ R20, R31, c[0x0][0x320] ;  /* 0x0000c8001f147a20 */ /* 0x000fe40000410000 */
[----:B------:R-:W-:Y:S01]  /*12d90*/  FMUL.FTZ R13, R35, c[0x0][0x320] ;  /* 0x0000c800230d7a20 */ /* 0x000fe20000410000 */
[----:B------:R-:W-:Y:S01]  /*12da0*/  FMNMX.FTZ R104, R144, R104, !PT ;  /* 0x0000006890687209 */ /* 0x000fe20007810000 */
[----:B------:R-:W-:Y:S01]  /*12db0*/  FMUL.FTZ R5, R36, c[0x0][0x320] ;  /* 0x0000c80024057a20 */ /* 0x000fe20000410000 */
[----:B------:R-:W2:Y:S01]  /*12dc0*/  MUFU.TANH R21, R21 ;  /* 0x0000001500157308 */ /* 0x000ea20000002400 */
[----:B------:R-:W-:Y:S02]  /*12dd0*/  FMUL.FTZ R12, R38, c[0x0][0x320] ;  /* 0x0000c800260c7a20 */ /* 0x000fe40000410000 */
[----:B------:R-:W-:Y:S01]  /*12de0*/  FMUL.FTZ R4, R37, c[0x0][0x320] ;  /* 0x0000c80025047a20 */ /* 0x000fe20000410000 */
[----:B---3--:R-:W-:Y:S01]  /*12df0*/  FMNMX.FTZ R105, R154, R105, !PT ;  /* 0x000000699a697209 */ /* 0x008fe20007810000 */
[----:B------:R-:W-:Y:S03]  /*12e00*/  FMUL.FTZ R7, R39, c[0x0][0x320] ;  /* 0x0000c80027077a20 */ /* 0x000fe60000410000 */
[----:B------:R-:W-:Y:S02]  /*12e10*/  FMNMX.FTZ R105, R153, R105, !PT ;  /* 0x0000006999697209 */ /* 0x000fe40007810000 */
[----:B------:R-:W3:Y:S02]  /*12e20*/  MUFU.TANH R19, R19 ;  /* 0x0000001300137308 */ /* 0x000ee40000002400 */
[----:B------:R-:W-:Y:S04]  /*12e30*/  FMNMX.FTZ R105, R150, R105, !PT ;  /* 0x0000006996697209 */ /* 0x000fe80007810000 */
[----:B-1----:R-:W-:Y:S04]  /*12e40*/  FMNMX.FTZ R105, R149, R105, !PT ;  /* 0x0000006995697209 */ /* 0x002fe80007810000 */
[----:B------:R-:W1:Y:S01]  /*12e50*/  MUFU.TANH R26, R26 ;  /* 0x0000001a001a7308 */ /* 0x000e620000002400 */
[----:B------:R-:W-:Y:S02]  /*12e60*/  FMNMX.FTZ R105, R146, R105, !PT ;  /* 0x0000006992697209 */ /* 0x000fe40007810000 */
[----:B--2---:R-:W-:Y:S07]  /*12e70*/  FMNMX.FTZ R104, R21, R104, !PT ;  /* 0x0000006815687209 */ /* 0x004fee0007810000 */
[----:B------:R-:W2:Y:S01]  /*12e80*/  MUFU.TANH R17, R17 ;  /* 0x0000001100117308 */ /* 0x000ea20000002400 */
[----:B---3--:R-:W-:Y:S09]  /*12e90*/  FMNMX.FTZ R104, R19, R104, !PT ;  /* 0x0000006813687209 */ /* 0x008ff20007810000 */
[----:B------:R-:W3:Y:S01]  /*12ea0*/  MUFU.TANH R22, R22 ;  /* 0x0000001600167308 */ /* 0x000ee20000002400 */
[----:B-1----:R-:W-:Y:S09]  /*12eb0*/  FMNMX.FTZ R105, R26, R105, !PT ;  /* 0x000000691a697209 */ /* 0x002ff20007810000 */
[----:B------:R-:W1:Y:S01]  /*12ec0*/  MUFU.TANH R16, R16 ;  /* 0x0000001000107308 */ /* 0x000e620000002400 */
[----:B--2---:R-:W-:Y:S09]  /*12ed0*/  FMNMX.FTZ R104, R17, R104, !PT ;  /* 0x0000006811687209 */ /* 0x004ff20007810000 */
        /* <DEDUP_REMOVED lines=17> */
[----:B--2---:R-:W-:Y:S02]  /*12ff0*/  FMNMX.FTZ R105, R12, R105, !PT ;  /* 0x000000690c697209 */ /* 0x004fe40007810000 */
[----:B---3--:R-:W-:Y:S02]  /*13000*/  FMNMX.FTZ R104, R4, R104, !PT ;  /* 0x0000006804687209 */ /* 0x008fe40007810000 */
[----:B-1----:R-:W-:Y:S01]  /*13010*/  FMNMX.FTZ R105, R7, R105, !PT ;  /* 0x0000006907697209 */ /* 0x002fe20007810000 */
[----:B------:R-:W-:-:S05]  /*13020*/  BRA.DIV ~URZ, `(.L_x_2371) ;  /* 0x0000c4a27f007947 */ /* 0x000fca000b800000 */
[----:B------:R1:W2:Y:S02]  /*13030*/  SHFL.BFLY PT, R2, R104, 0x2, 0x1f ;  /* 0x0c401f0068027f89 */ /* 0x0002a400000e0000 */
.L_x_2480:
[----:B-12---:R-:W-:Y:S01]  /*13040*/  FMNMX.FTZ R104, R104, R2, !PT ;  /* 0x0000000268687209 */ /* 0x006fe20007810000 */
[----:B------:R-:W-:Y:S04]  /*13050*/  DEPBAR.LE SB0, 0x2 ;  /* 0x000080800000791a */ /* 0x000fe80000000000 */
[----:B------:R-:W1:Y:S01]  /*13060*/  SHFL.BFLY PT, R2, R104, 0x1, 0x1f ;  /* 0x0c201f0068027f89 */ /* 0x000e6200000e0000 */
[----:B------:R-:W-:Y:S07]  /*13070*/  BSSY B0, `(.L_x_2372) ;  /* 0x00001c0000007945 */ /* 0x000fee0003800000 */
[----:B------:R-:W-:Y:S01]  /*13080*/  BAR.SYNC.DEFER_BLOCKING 0x0 ;  /* 0x0000000000007b1d */ /* 0x000fe20000010000 */
[----:B-1----:R-:W-:Y:S05]  /*13090*/  FMNMX.FTZ R104, R104, R2, !PT ;  /* 0x0000000268687209 */ /* 0x002fea0007810000 */
[C---:B------:R-:W-:Y:S02]  /*130a0*/  FMUL.FTZ R3, R104.reuse, c[0x0][0x2d0] ;  /* 0x0000b40068037a20 */ /* 0x040fe40000410000 */
[----:B------:R-:W-:Y:S02]  /*130b0*/  FADD.FTZ R0, -R104, R0 ;  /* 0x0000000068007221 */ /* 0x000fe40000010100 */
[--C-:B------:R-:W-:Y:S02]  /*130c0*/  FFMA.FTZ R18, R152, c[0x0][0x2d0], -R3.reuse ;  /* 0x0000b40098127a23 */ /* 0x100fe40000010803 */
[----:B------:R-:W-:Y:S02]  /*130d0*/  FMUL.FTZ R0, R0, c[0x0][0x2d0] ;  /* 0x0000b40000007a20 */ /* 0x000fe40000410000 */
[--C-:B------:R-:W-:Y:S02]  /*130e0*/  FFMA.FTZ R15, R160, c[0x0][0x2d0], -R3.reuse ;  /* 0x0000b400a00f7a23 */ /* 0x100fe40000010803 */
        /* <DEDUP_REMOVED lines=17> */
[C---:B-1----:R-:W-:Y:S01]  /*13200*/  FMUL.FTZ R21, R2.reuse, R129 ;  /* 0x0000008102157220 */ /* 0x042fe20000410000 */
[----:B------:R-:W-:Y:S01]  /*13210*/  MUFU.EX2 R25, R25 ;  /* 0x0000001900197308 */ /* 0x000fe20000000800 */
[C---:B------:R-:W-:Y:S02]  /*13220*/  FMUL.FTZ R36, R2.reuse, R112 ;  /* 0x0000007002247220 */ /* 0x040fe40000410000 */
[C---:B------:R-:W-:Y:S02]  /*13230*/  FMUL.FTZ R37, R2.reuse, R113 ;  /* 0x0000007102257220 */ /* 0x040fe40000410000 */
[C---:B--2---:R-:W-:Y:S02]  /*13240*/  FFMA.FTZ R0, R2.reuse, R195, R18 ;  /* 0x000000c302007223 */ /* 0x044fe40000010012 */
[C---:B------:R-:W-:Y:S02]  /*13250*/  FMUL.FTZ R16, R2.reuse, R132 ;  /* 0x0000008402107220 */ /* 0x040fe40000410000 */
[C---:B------:R-:W-:Y:S01]  /*13260*/  FMUL.FTZ R17, R2.reuse, R133 ;  /* 0x0000008502117220 */ /* 0x040fe20000410000 */
[----:B------:R-:W-:Y:S01]  /*13270*/  MUFU.EX2 R24, R24 ;  /* 0x0000001800187308 */ /* 0x000fe20000000800 */
[C---:B------:R-:W-:Y:S02]  /*13280*/  FMUL.FTZ R28, R2.reuse, R120 ;  /* 0x00000078021c7220 */ /* 0x040fe40000410000 */
[C---:B------:R-:W-:Y:S01]  /*13290*/  FMUL.FTZ R29, R2.reuse, R121 ;  /* 0x00000079021d7220 */ /* 0x040fe20000410000 */
[C---:B---3--:R-:W-:Y:S01]  /*132a0*/  F2FP.BF16.PACK_AB R144, R15.reuse, R18 ;  /* 0x000000120f90723e */ /* 0x048fe200000010ff */
[----:B------:R-:W-:Y:S02]  /*132b0*/  FADD.FTZ R6, R15, R0 ;  /* 0x000000000f067221 */ /* 0x000fe40000010000 */
[----:B------:R-:W1:Y:S01]  /*132c0*/  SHFL.BFLY PT, R0, R105, 0x2, 0x1f ;  /* 0x0c401f0069007f89 */ /* 0x000e6200000e0000 */
[C---:B------:R-:W-:Y:S02]  /*132d0*/  FMUL.FTZ R32, R2.reuse, R116 ;  /* 0x0000007402207220 */ /* 0x040fe40000410000 */
        /* <DEDUP_REMOVED lines=12> */
[----:B------:R-:W-:Y:S01]  /*133a0*/  MUFU.EX2 R117, R157 ;  /* 0x0000009d00757308 */ /* 0x000fe20000000800 */
[----:B-1----:R-:W-:Y:S01]  /*133b0*/  FMNMX.FTZ R105, R105, R0, !PT ;  /* 0x0000000069697209 */ /* 0x002fe20007810000 */
[C---:B------:R-:W-:Y:S02]  /*133c0*/  FMUL.FTZ R57, R2.reuse, R57 ;  /* 0x0000003902397220 */ /* 0x040fe40000410000 */
[C---:B------:R-:W-:Y:S02]  /*133d0*/  FMUL.FTZ R60, R2.reuse, R60 ;  /* 0x0000003c023c7220 */ /* 0x040fe40000410000 */
[----:B------:R-:W1:Y:S01]  /*133e0*/  SHFL.BFLY PT, R0, R105, 0x1, 0x1f ;  /* 0x0c201f0069007f89 */ /* 0x000e6200000e0000 */
[C---:B------:R-:W-:Y:S02]  /*133f0*/  FMUL.FTZ R61, R2.reuse, R61 ;  /* 0x0000003d023d7220 */ /* 0x040fe40000410000 */
[C---:B------:R-:W-:Y:S01]  /*13400*/  FMUL.FTZ R64, R2.reuse, R64 ;  /* 0x0000004002407220 */ /* 0x040fe20000410000 */
[----:B------:R-:W-:Y:S01]  /*13410*/  MUFU.EX2 R121, R181 ;  /* 0x000000b500797308 */ /* 0x000fe20000000800 */
[C---:B------:R-:W-:Y:S02]  /*13420*/  FMUL.FTZ R65, R2.reuse, R65 ;  /* 0x0000004102417220 */ /* 0x040fe40000410000 */
[C---:B------:R-:W-:Y:S01]  /*13430*/  FMUL.FTZ R68, R2.reuse, R68 ;  /* 0x0000004402447220 */ /* 0x040fe20000410000 */
[----:B--2---:R-:W-:Y:S01]  /*13440*/  F2FP.BF16.PACK_AB R116, R27, R23 ;  /* 0x000000171b74723e */ /* 0x004fe200000010ff */
        /* <DEDUP_REMOVED lines=18> */
[----:B------:R-:W-:Y:S01]  /*13570*/  MUFU.EX2 R145, R5 ;  /* 0x0000000500917308 */ /* 0x000fe20000000800 */
[----:B------:R-:W-:Y:S02]  /*13580*/  FMUL.FTZ R0, R0, c[0x0][0x2d0] ;  /* 0x0000b40000007a20 */ /* 0x000fe40000410000 */
        /* <DEDUP_REMOVED lines=10> */
[----:B------:R-:W2:Y:S01]  /*13630*/  MUFU.EX2 R0, R0 ;  /* 0x0000000000007308 */ /* 0x000ea20000000800 */
[--C-:B------:R-:W-:Y:S01]  /*13640*/  FFMA.FTZ R159, R146, c[0x0][0x2d0], -R3.reuse ;  /* 0x0000b400929f7a23 */ /* 0x100fe20000010803 */
[----:B------:R-:W-:Y:S01]  /*13650*/  F2FP.BF16.PACK_AB R146, R24, R25 ;  /* 0x000000191892723e */ /* 0x000fe200000010ff */
[--C-:B------:R-:W-:Y:S02]  /*13660*/  FFMA.FTZ R158, R26, c[0x0][0x2d0], -R3.reuse ;  /* 0x0000b4001a9e7a23 */ /* 0x100fe40000010803 */
[--C-:B------:R-:W-:Y:S02]  /*13670*/  FFMA.FTZ R163, R20, c[0x0][0x2d0], -R3.reuse ;  /* 0x0000b40014a37a23 */ /* 0x100fe40000010803 */
[----:B------:R-:W-:Y:S02]  /*13680*/  FFMA.FTZ R161, R161, c[0x0][0x2d0], -R3 ;  /* 0x0000b400a1a17a23 */ /* 0x000fe40000010803 */
[----:B------:R-:W-:Y:S01]  /*13690*/  FADD.FTZ R3, R25, R6 ;  /* 0x0000000619037221 */ /* 0x000fe20000010000 */
[----:B------:R-:W-:Y:S01]  /*136a0*/  MUFU.EX2 R162, R162 ;  /* 0x000000a200a27308 */ /* 0x000fe20000000800 */
[C---:B------:R-:W-:Y:S02]  /*136b0*/  FMUL.FTZ R12, R2.reuse, R136 ;  /* 0x00000088020c7220 */ /* 0x040fe40000410000 */
[C---:B------:R-:W-:Y:S02]  /*136c0*/  FMUL.FTZ R13, R2.reuse, R137 ;  /* 0x00000089020d7220 */ /* 0x040fe40000410000 */
[C---:B-1----:R-:W-:Y:S02]  /*136d0*/  FMUL.FTZ R4, R2.reuse, R140 ;  /* 0x0000008c02047220 */ /* 0x042fe40000410000 */
        /* <DEDUP_REMOVED lines=12> */
[----:B------:R-:W-:Y:S02]  /*137a0*/  FADD.FTZ R3, R24, R3 ;  /* 0x0000000318037221 */ /* 0x000fe40000010000 */
[----:B------:R-:W-:Y:S01]  /*137b0*/  FMUL.FTZ R24, R2, R124 ;  /* 0x0000007c02187220 */ /* 0x000fe20000410000 */
[----:B------:R-:W-:Y:S01]  /*137c0*/  IADD3 R2, R178, R168, RZ ;  /* 0x000000a8b2027210 */ /* 0x000fe20007ffe0ff */
[----:B------:R-:W-:Y:S01]  /*137d0*/  FADD.FTZ R3, R23, R3 ;  /* 0x0000000317037221 */ /* 0x000fe20000010000 */
[----:B------:R-:W-:Y:S01]  /*137e0*/  MUFU.EX2 R153, R153 ;  /* 0x0000009900997308 */ /* 0x000fe20000000800 */
[----:B--2---:R-:W-:Y:S01]  /*137f0*/  FMUL.FTZ R38, R0, R114 ;  /* 0x0000007200267220 */ /* 0x004fe20000410000 */
[----:B-1----:R-:W-:Y:S01]  /*13800*/  F2FP.BF16.PACK_AB R147, R161, R162 ;  /* 0x000000a2a193723e */ /* 0x002fe200000010ff */
[----:B------:R-:W1:Y:S01]  /*13810*/  LDSM.16.MT88.4 R148, [R2] ;  /* 0x000000000294783b */ /* 0x000e620000004200 */
[----:B------:R-:W-:Y:S01]  /*13820*/  FADD.FTZ R9, R27, R3 ;  /* 0x000000031b097221 */ /* 0x000fe20000010000 */
[----:B------:R-:W-:Y:S01]  /*13830*/  IADD3 R3, R176, R2, RZ ;  /* 0x00000002b0037210 */ /* 0x000fe20007ffe0ff */
[C---:B------:R-:W-:Y:S02]  /*13840*/  FMUL.FTZ R39, R0.reuse, R115 ;  /* 0x0000007300277220 */ /* 0x040fe40000410000 */
[C---:B------:R-:W-:Y:S02]  /*13850*/  FFMA.FTZ R6, R0.reuse, R196, R7 ;  /* 0x000000c400067223 */ /* 0x040fe40000010007 */
[C---:B------:R-:W-:Y:S01]  /*13860*/  FMUL.FTZ R14, R0.reuse, R138 ;  /* 0x0000008a000e7220 */ /* 0x040fe20000410000 */
[----:B------:R-:W2:Y:S01]  /*13870*/  LDSM.16.MT88.4 R112, [R3] ;  /* 0x000000000370783b */ /* 0x000ea20000004200 */
[C---:B------:R-:W-:Y:S01]  /*13880*/  FADD.FTZ R128, R145.reuse, R6 ;  /* 0x0000000691807221 */ /* 0x040fe20000010000 */
[----:B------:R-:W-:Y:S01]  /*13890*/  F2FP.BF16.PACK_AB R145, R145, R7 ;  /* 0x000000079191723e */ /* 0x000fe200000010ff */
[C---:B------:R-:W-:Y:S01]  /*138a0*/  FMUL.FTZ R6, R0.reuse, R142 ;  /* 0x0000008e00067220 */ /* 0x040fe20000410000 */
[----:B------:R-:W-:Y:S01]  /*138b0*/  MUFU.EX2 R152, R152 ;  /* 0x0000009800987308 */ /* 0x000fe20000000800 */
[C---:B------:R-:W-:Y:S02]  /*138c0*/  FMUL.FTZ R7, R0.reuse, R143 ;  /* 0x0000008f00077220 */ /* 0x040fe40000410000 */
[C---:B------:R-:W-:Y:S02]  /*138d0*/  FMUL.FTZ R15, R0.reuse, R139 ;  /* 0x0000008b000f7220 */ /* 0x040fe40000410000 */
[----:B------:R-:W-:Y:S01]  /*138e0*/  LDSM.16.MT88.4 R136, [R2+0x1800] ;  /* 0x001800000288783b */ /* 0x000fe20000004200 */
[C---:B------:R-:W-:Y:S02]  /*138f0*/  FMUL.FTZ R22, R0.reuse, R130 ;  /* 0x0000008200167220 */ /* 0x040fe40000410000 */
[C---:B------:R-:W-:Y:S02]  /*13900*/  FMUL.FTZ R23, R0.reuse, R131 ;  /* 0x0000008300177220 */ /* 0x040fe40000410000 */
[C---:B------:R-:W-:Y:S01]  /*13910*/  FMUL.FTZ R30, R0.reuse, R122 ;  /* 0x0000007a001e7220 */ /* 0x040fe20000410000 */
[----:B------:R-:W3:Y:S01]  /*13920*/  MUFU.EX2 R155, R155 ;  /* 0x0000009b009b7308 */ /* 0x000ee20000000800 */
[C---:B------:R-:W-:Y:S02]  /*13930*/  FMUL.FTZ R31, R0.reuse, R123 ;  /* 0x0000007b001f7220 */ /* 0x040fe40000410000 */
[C---:B------:R-:W-:Y:S02]  /*13940*/  FMUL.FTZ R18, R0.reuse, R134 ;  /* 0x0000008600127220 */ /* 0x040fe40000410000 */
[C---:B------:R-:W-:Y:S02]  /*13950*/  FMUL.FTZ R19, R0.reuse, R135 ;  /* 0x0000008700137220 */ /* 0x040fe40000410000 */
[----:B------:R-:W-:Y:S02]  /*13960*/  FMUL.FTZ R26, R0, R126 ;  /* 0x0000007e001a7220 */ /* 0x000fe40000410000 */
[----:B------:R-:W-:Y:S01]  /*13970*/  FADD.FTZ R126, R162, R128 ;  /* 0x00000080a27e7221 */ /* 0x000fe20000010000 */
[----:B------:R-:W-:Y:S01]  /*13980*/  MUFU.EX2 R125, R166 ;  /* 0x000000a6007d7308 */ /* 0x000fe20000000800 */
[----:B------:R-:W-:Y:S01]  /*13990*/  LDSM.16.MT88.4 R128, [R3+0x1800] ;  /* 0x001800000380783b */ /* 0x000fe20000004200 */
[C---:B------:R-:W-:Y:S02]  /*139a0*/  FMUL.FTZ R27, R0.reuse, R127 ;  /* 0x0000007f001b7220 */ /* 0x040fe40000410000 */
[C---:B------:R-:W-:Y:S02]  /*139b0*/  FMUL.FTZ R34, R0.reuse, R118 ;  /* 0x0000007600227220 */ /* 0x040fe40000410000 */
[C---:B------:R-:W-:Y:S01]  /*139c0*/  FMUL.FTZ R35, R0.reuse, R119 ;  /* 0x0000007700237220 */ /* 0x040fe20000410000 */
[C---:B-1----:R-:W-:Y:S03]  /*139d0*/  HMMA.16816.F32.BF16 R4, R144.reuse, R148, R4 ;  /* 0x000000949004723c */ /* 0x042fe60000041804 */
[----:B------:R-:W1:Y:S02]  /*139e0*/  MUFU.EX2 R118, R156 ;  /* 0x0000009c00767308 */ /* 0x000e640000000800 */
[C---:B------:R-:W-:Y:S01]  /*139f0*/  FMUL.FTZ R42, R0.reuse, R42 ;  /* 0x0000002a002a7220 */ /* 0x040fe20000410000 */
[----:B---3--:R-:W-:Y:S02]  /*13a00*/  F2FP.BF16.PACK_AB R119, R155, R152 ;  /* 0x000000989b77723e */ /* 0x008fe400000010ff */
[C---:B------:R-:W-:Y:S04]  /*13a10*/  HMMA.16816.F32.BF16 R12, R144.reuse, R150, R12 ;  /* 0x00000096900c723c */ /* 0x040fe8000004180c */
[C---:B------:R-:W-:Y:S01]  /*13a20*/  FMUL.FTZ R43, R0.reuse, R43 ;  /* 0x0000002b002b7220 */ /* 0x040fe20000410000 */
[----:B------:R-:W3:Y:S01]  /*13a30*/  MUFU.EX2 R124, R165 ;  /* 0x000000a5007c7308 */ /* 0x000ee20000000800 */
[C---:B------:R-:W-:Y:S02]  /*13a40*/  FMUL.FTZ R46, R0.reuse, R46 ;  /* 0x0000002e002e7220 */ /* 0x040fe40000410000 */
[C---:B--2---:R-:W-:Y:S04]  /*13a50*/  HMMA.16816.F32.BF16 R16, R144.reuse, R112, R16 ;  /* 0x000000709010723c */ /* 0x044fe80000041810 */
[C---:B------:R-:W-:Y:S02]  /*13a60*/  FMUL.FTZ R47, R0.reuse, R47 ;  /* 0x0000002f002f7220 */ /* 0x040fe40000410000 */
[C---:B------:R-:W-:Y:S01]  /*13a70*/  FMUL.FTZ R50, R0.reuse, R50 ;  /* 0x0000003200327220 */ /* 0x040fe20000410000 */
[----:B------:R-:W-:Y:S01]  /*13a80*/  MUFU.EX2 R159, R159 ;  /* 0x0000009f009f7308 */ /* 0x000fe20000000800 */
[C---:B------:R-:W-:Y:S01]  /*13a90*/  HMMA.16816.F32.BF16 R20, R144.reuse, R114, R20 ;  /* 0x000000729014723c */ /* 0x040fe20000041814 */
[----:B------:R-:W2:Y:S03]  /*13aa0*/  LDSM.16.MT88.4 R112, [R8] ;  /* 0x000000000870783b */ /* 0x000ea60000004200 */
[C---:B------:R-:W-:Y:S02]  /*13ab0*/  FMUL.FTZ R51, R0.reuse, R51 ;  /* 0x0000003300337220 */ /* 0x040fe40000410000 */
[C---:B------:R-:W-:Y:S02]  /*13ac0*/  FMUL.FTZ R54, R0.reuse, R54 ;  /* 0x0000003600367220 */ /* 0x040fe40000410000 */
[C---:B------:R-:W-:Y:S01]  /*13ad0*/  FMUL.FTZ R55, R0.reuse, R55 ;  /* 0x0000003700377220 */ /* 0x040fe20000410000 */
[----:B------:R-:W-:Y:S03]  /*13ae0*/  MUFU.EX2 R158, R158 ;  /* 0x0000009e009e7308 */ /* 0x000fe60000000800 */
        /* <DEDUP_REMOVED lines=17> */
[C---:B------:R-:W-:Y:S01]  /*13c00*/  FMUL.FTZ R86, R0.reuse, R86 ;  /* 0x0000005600567220 */ /* 0x040fe20000410000 */
[C---:B--2---:R-:W-:Y:S03]  /*13c10*/  HMMA.16816.F32.BF16 R24, R144.reuse, R112, R24 ;  /* 0x000000709018723c */ /* 0x044fe60000041818 */
[C---:B------:R-:W-:Y:S02]  /*13c20*/  FMUL.FTZ R87, R0.reuse, R87 ;  /* 0x0000005700577220 */ /* 0x040fe40000410000 */
[C---:B------:R-:W-:Y:S02]  /*13c30*/  FMUL.FTZ R90, R0.reuse, R90 ;  /* 0x0000005a005a7220 */ /* 0x040fe40000410000 */
[C---:B------:R-:W-:Y:S01]  /*13c40*/  FMUL.FTZ R91, R0.reuse, R91 ;  /* 0x0000005b005b7220 */ /* 0x040fe20000410000 */
[C---:B------:R-:W-:Y:S01]  /*13c50*/  HMMA.16816.F32.BF16 R28, R144.reuse, R114, R28 ;  /* 0x00000072901c723c */ /* 0x040fe2000004181c */
[----:B------:R-:W2:Y:S03]  /*13c60*/  MUFU.EX2 R150, R182 ;  /* 0x000000b600967308 */ /* 0x000ea60000000800 */
[C---:B------:R-:W-:Y:S02]  /*13c70*/  FMUL.FTZ R94, R0.reuse, R94 ;  /* 0x0000005e005e7220 */ /* 0x040fe40000410000 */
[C---:B------:R-:W-:Y:S02]  /*13c80*/  FMUL.FTZ R95, R0.reuse, R95 ;  /* 0x0000005f005f7220 */ /* 0x040fe40000410000 */
[C---:B------:R-:W-:Y:S03]  /*13c90*/  FMUL.FTZ R98, R0.reuse, R98 ;  /* 0x0000006200627220 */ /* 0x040fe60000410000 */
[----:B------:R-:W-:Y:S01]  /*13ca0*/  MUFU.EX2 R149, R186 ;  /* 0x000000ba00957308 */ /* 0x000fe20000000800 */
[C---:B------:R-:W-:Y:S02]  /*13cb0*/  FMUL.FTZ R99, R0.reuse, R99 ;  /* 0x0000006300637220 */ /* 0x040fe40000410000 */
[C---:B------:R-:W-:Y:S02]  /*13cc0*/  FMUL.FTZ R102, R0.reuse, R102 ;  /* 0x0000006600667220 */ /* 0x040fe40000410000 */
[----:B------:R-:W-:Y:S01]  /*13cd0*/  FMUL.FTZ R103, R0, R103 ;  /* 0x0000006700677220 */ /* 0x000fe20000410000 */
[----:B------:R-:W-:Y:S01]  /*13ce0*/  IADD3 R0, R176, R8, RZ ;  /* 0x00000008b0007210 */ /* 0x000fe20007ffe0ff */
[----:B------:R-:W-:Y:S03]  /*13cf0*/  FADD.FTZ R9, R117, R9 ;  /* 0x0000000975097221 */ /* 0x000fe60000010000 */
[----:B------:R-:W4:Y:S01]  /*13d00*/  MUFU.EX2 R148, R192 ;  /* 0x000000c000947308 */ /* 0x000f220000000800 */
[----:B------:R-:W5:Y:S01]  /*13d10*/  LDSM.16.MT88.4 R112, [R0] ;  /* 0x000000000070783b */ /* 0x000f620000004200 */
[C---:B-1----:R-:W-:Y:S01]  /*13d20*/  FADD.FTZ R9, R118.reuse, R9 ;  /* 0x0000000976097221 */ /* 0x042fe20000010000 */
[----:B------:R-:W-:Y:S02]  /*13d30*/  F2FP.BF16.PACK_AB R118, R118, R117 ;  /* 0x000000757676723e */ /* 0x000fe400000010ff */
[----:B------:R-:W-:Y:S01]  /*13d40*/  F2FP.BF16.PACK_AB R117, R153, R154 ;  /* 0x0000009a9975723e */ /* 0x000fe200000010ff */
[----:B------:R-:W-:Y:S04]  /*13d50*/  FADD.FTZ R9, R121, R9 ;  /* 0x0000000979097221 */ /* 0x000fe80000010000 */
[----:B------:R-:W-:Y:S04]  /*13d60*/  FADD.FTZ R9, R120, R9 ;  /* 0x0000000978097221 */ /* 0x000fe80000010000 */
[----:B------:R-:W-:Y:S04]  /*13d70*/  FADD.FTZ R9, R125, R9 ;  /* 0x000000097d097221 */ /* 0x000fe80000010000 */
[----:B---3--:R-:W-:Y:S01]  /*13d80*/  FADD.FTZ R9, R124, R9 ;  /* 0x000000097c097221 */ /* 0x008fe20000010000 */
[C---:B-----5:R-:W-:Y:S08]  /*13d90*/  HMMA.16816.F32.BF16 R32, R144.reuse, R112, R32 ;  /* 0x000000709020723c */ /* 0x060ff00000041820 */
        /* <DEDUP_REMOVED lines=25> */
[----:B------:R-:W1:Y:S01]  /*13f30*/  LDSM.16.MT88.4 R112, [R2+0x800] ;  /* 0x000800000270783b */ /* 0x000e620000004200 */
[----:B------:R-:W-:Y:S05]  /*13f40*/  MUFU.EX2 R144, R187 ;  /* 0x000000bb00907308 */ /* 0x000fea0000000800 */
[----:B--2---:R-:W-:Y:S02]  /*13f50*/  F2FP.BF16.PACK_AB R145, R150, R151 ;  /* 0x000000979691723e */ /* 0x004fe400000010ff */
[----:B----4-:R-:W-:Y:S03]  /*13f60*/  F2FP.BF16.PACK_AB R147, R148, R149 ;  /* 0x000000959493723e */ /* 0x010fe600000010ff */
[----:B------:R-:W-:Y:S01]  /*13f70*/  MUFU.EX2 R146, R188 ;  /* 0x000000bc00927308 */ /* 0x000fe20000000800 */
        /* <DEDUP_REMOVED lines=43> */
[----:B---3--:R-:W-:Y:S04]  /*14230*/  FADD.FTZ R9, R125, R9 ;  /* 0x000000097d097221 */ /* 0x008fe80000010000 */
[C---:B------:R-:W-:Y:S01]  /*14240*/  FADD.FTZ R9, R144.reuse, R9 ;  /* 0x0000000990097221 */ /* 0x040fe20000010000 */
[----:B------:R-:W-:Y:S01]  /*14250*/  F2FP.BF16.PACK_AB R144, R144, R125 ;  /* 0x0000007d9090723e */ /* 0x000fe200000010ff */
[C---:B-1----:R-:W-:Y:S05]  /*14260*/  HMMA.16816.F32.BF16 R4, R112.reuse, R116, R4 ;  /* 0x000000747004723c */ /* 0x042fea0000041804 */
[----:B----4-:R-:W-:Y:S03]  /*14270*/  FADD.FTZ R9, R124, R9 ;  /* 0x000000097c097221 */ /* 0x010fe60000010000 */
[C---:B------:R-:W-:Y:S01]  /*14280*/  HMMA.16816.F32.BF16 R12, R112.reuse, R118, R12 ;  /* 0x00000076700c723c */ /* 0x040fe2000004180c */
[----:B------:R-:W1:Y:S03]  /*14290*/  LDSM.16.MT88.4 R116, [R8+0x1000] ;  /* 0x001000000874783b */ /* 0x000e660000004200 */
[C---:B------:R-:W-:Y:S01]  /*142a0*/  FADD.FTZ R195, R146.reuse, R9 ;  /* 0x0000000992c37221 */ /* 0x040fe20000010000 */
[----:B------:R-:W-:Y:S03]  /*142b0*/  F2FP.BF16.PACK_AB R146, R146, R124 ;  /* 0x0000007c9292723e */ /* 0x000fe600000010ff */
        /* <DEDUP_REMOVED lines=30> */
[----:B------:R-:W-:Y:S04]  /*144a0*/  FADD.FTZ R116, R154, R116 ;  /* 0x000000749a747221 */ /* 0x000fe80000010000 */
[C---:B--2---:R-:W-:Y:S04]  /*144b0*/  HMMA.16816.F32.BF16 R96, R112.reuse, R120, R96 ;  /* 0x000000787060723c */ /* 0x044fe80000041860 */
[----:B------:R-:W-:Y:S04]  /*144c0*/  FADD.FTZ R116, R153, R116 ;  /* 0x0000007499747221 */ /* 0x000fe80000010000 */
[----:B------:R-:W-:Y:S01]  /*144d0*/  HMMA.16816.F32.BF16 R100, R112, R122, R100 ;  /* 0x0000007a7064723c */ /* 0x000fe20000041864 */
[----:B------:R-:W-:Y:S03]  /*144e0*/  LDSM.16.MT88.4 R112, [R0+0x1800] ;  /* 0x001800000070783b */ /* 0x000fe60000004200 */
[----:B------:R-:W-:Y:S04]  /*144f0*/  FADD.FTZ R9, R152, R116 ;  /* 0x0000007498097221 */ /* 0x000fe80000010000 */
[C---:B------:R-:W-:Y:S01]  /*14500*/  HMMA.16816.F32.BF16 R140, R144.reuse, R136, R4 ;  /* 0x00000088908c723c */ /* 0x040fe20000041804 */
[----:B------:R-:W1:Y:S07]  /*14510*/  LDSM.16.MT88.4 R116, [R8+0x1800] ;  /* 0x001800000874783b */ /* 0x000e6e0000004200 */
[C---:B------:R-:W-:Y:S01]  /*14520*/  HMMA.16816.F32.BF16 R136, R144.reuse, R138, R12 ;  /* 0x0000008a9088723c */ /* 0x040fe2000004180c */
[----:B------:R-:W2:Y:S07]  /*14530*/  LDSM.16.MT88.4 R4, [R2+0x3800] ;  /* 0x003800000204783b */ /* 0x000eae0000004200 */
[C---:B------:R-:W-:Y:S01]  /*14540*/  HMMA.16816.F32.BF16 R132, R144.reuse, R128, R16 ;  /* 0x000000809084723c */ /* 0x040fe20000041810 */
[----:B------:R-:W3:Y:S07]  /*14550*/  LDSM.16.MT88.4 R12, [R3+0x3800] ;  /* 0x00380000030c783b */ /* 0x000eee0000004200 */
[C---:B------:R-:W-:Y:S01]  /*14560*/  HMMA.16816.F32.BF16 R128, R144.reuse, R130, R20 ;  /* 0x000000829080723c */ /* 0x040fe20000041814 */
[----:B------:R-:W4:Y:S08]  /*14570*/  LDSM.16.MT88.4 R16, [R8+0x3800] ;  /* 0x003800000810783b */ /* 0x000f300000004200 */
[----:B------:R-:W-:Y:S01]  /*14580*/  LDSM.16.MT88.4 R20, [R3+0x5800] ;  /* 0x005800000314783b */ /* 0x000fe20000004200 */
[C---:B-1----:R-:W-:Y:S07]  /*14590*/  HMMA.16816.F32.BF16 R124, R144.reuse, R116, R24 ;  /* 0x00000074907c723c */ /* 0x042fee0000041818 */
[----:B------:R-:W-:Y:S01]  /*145a0*/  LDSM.16.MT88.4 R24, [R8+0x5800] ;  /* 0x005800000818783b */ /* 0x000fe20000004200 */
[C---:B------:R-:W-:Y:S08]  /*145b0*/  HMMA.16816.F32.BF16 R120, R144.reuse, R118, R28 ;  /* 0x000000769078723c */ /* 0x040ff0000004181c */
[C---:B------:R-:W-:Y:S08]  /*145c0*/  HMMA.16816.F32.BF16 R116, R144.reuse, R112, R32 ;  /* 0x000000709074723c */ /* 0x040ff00000041820 */
[C---:B------:R-:W-:Y:S08]  /*145d0*/  HMMA.16816.F32.BF16 R112, R144.reuse, R114, R36 ;  /* 0x000000729070723c */ /* 0x040ff00000041824 */
[C---:B--2---:R-:W-:Y:S08]  /*145e0*/  HMMA.16816.F32.BF16 R40, R144.reuse, R4, R40 ;  /* 0x000000049028723c */ /* 0x044ff00000041828 */
[C---:B------:R-:W-:Y:S01]  /*145f0*/  HMMA.16816.F32.BF16 R44, R144.reuse, R6, R44 ;  /* 0x00000006902c723c */ /* 0x040fe2000004182c */
[----:B------:R-:W1:Y:S07]  /*14600*/  LDSM.16.MT88.4 R4, [R0+0x3800] ;  /* 0x003800000004783b */ /* 0x000e6e0000004200 */
[C---:B---3--:R-:W-:Y:S08]  /*14610*/  HMMA.16816.F32.BF16 R48, R144.reuse, R12, R48 ;  /* 0x0000000c9030723c */ /* 0x048ff00000041830 */
[C---:B------:R-:W-:Y:S01]  /*14620*/  HMMA.16816.F32.BF16 R52, R144.reuse, R14, R52 ;  /* 0x0000000e9034723c */ /* 0x040fe20000041834 */
[----:B------:R2:W3:Y:S07]  /*14630*/  LDSM.16.MT88.4 R12, [R2+0x5800] ;  /* 0x00580000020c783b */ /* 0x0004ee0000004200 */
[C---:B----4-:R-:W-:Y:S08]  /*14640*/  HMMA.16816.F32.BF16 R56, R144.reuse, R16, R56 ;  /* 0x000000109038723c */ /* 0x050ff00000041838 */
[C---:B------:R-:W-:Y:S01]  /*14650*/  HMMA.16816.F32.BF16 R60, R144.reuse, R18, R60 ;  /* 0x00000012903c723c */ /* 0x040fe2000004183c */
[----:B------:R4:W5:Y:S03]  /*14660*/  LDSM.16.MT88.4 R16, [R0+0x5800] ;  /* 0x005800000010783b */ /* 0x0009660000004200 */
[----:B--2---:R-:W-:Y:S04]  /*14670*/  IADD3 R2, R180, -0x2, RZ ;  /* 0xfffffffeb4027810 */ /* 0x004fe80007ffe0ff */
[C---:B-1----:R-:W-:Y:S03]  /*14680*/  HMMA.16816.F32.BF16 R64, R144.reuse, R4, R64 ;  /* 0x000000049040723c */ /* 0x042fe60000041840 */
[----:B------:R-:W-:Y:S05]  /*14690*/  ISETP.GE.AND P0, PT, R2, R204, PT ;  /* 0x000000cc0200720c */ /* 0x000fea0003f06270 */
[C---:B------:R-:W-:Y:S04]  /*146a0*/  HMMA.16816.F32.BF16 R68, R144.reuse, R6, R68 ;  /* 0x000000069044723c */ /* 0x040fe80000041844 */
[----:B----4-:R-:W-:Y:S04]  /*146b0*/  FADD.FTZ R0, R155, R9 ;  /* 0x000000099b007221 */ /* 0x010fe80000010000 */
[C---:B---3--:R-:W-:Y:S04]  /*146c0*/  HMMA.16816.F32.BF16 R72, R144.reuse, R12, R72 ;  /* 0x0000000c9048723c */ /* 0x048fe80000041848 */
        /* <DEDUP_REMOVED lines=16> */
[----:B------:R-:W-:Y:S01]  /*147d0*/  IMAD.MOV.U32 R0, RZ, RZ, c[0x0][0x2b8] ;  /* 0x0000ae00ff007624 */ /* 0x000fe200078e00ff */
[----:B------:R-:W-:Y:S01]  /*147e0*/  MOV R183, RZ ;  /* 0x000000ff00b77202 */ /* 0x000fe20000000f00 */
[----:B------:R-:W-:Y:S02]  /*147f0*/  IMAD R2, R180, 0x40, R215 ;  /* 0x00000040b4027824 */ /* 0x000fe400078e02d7 */
[----:B------:R-:W-:Y:S01]  /*14800*/  IMAD R8, R189, 0x3000, R228 ;  /* 0x00003000bd087824 */ /* 0x000fe200078e02e4 */
[----:B------:R-:W-:Y:S02]  /*14810*/  ISETP.NE.AND P0, PT, R0, 0x1, PT ;  /* 0x000000010000780c */ /* 0x000fe40003f05270 */
[----:B------:R-:W-:Y:S05]  /*14820*/  IADD3 R2, R2, -0x80, R199 ;  /* 0xffffff8002027810 */ /* 0x000fea0007ffe0c7 */
        /* <DEDUP_REMOVED lines=13> */
[----:B------:R-:W-:Y:S05]  /*14900*/  IMAD R0, R184, c[0x0][0x1e4], R0 ;  /* 0x00007900b8007a24 */ /* 0x000fea00078e0200 */
[----:B------:R-:W-:Y:S02]  /*14910*/  IADD3 R3, R3, R0, RZ ;  /* 0x0000000003037210 */ /* 0x000fe40007ffe0ff */
        /* <DEDUP_REMOVED lines=10> */
.L_x_2481:
[----:B------:R-:W-:-:S05]  /*149c0*/  BRA.DIV ~URZ, `(.L_x_2375) ;  /* 0x0000abe27f007947 */ /* 0x000fca000b800000 */
[----:B------:R-:W3:Y:S01]  /*149d0*/  SHFL.IDX PT, R2, R13, RZ, 0x181f ;  /* 0x00181fff0d027589 */ /* 0x000ee200000e0000 */
[----:B------:R-:W-:Y:S01]  /*149e0*/  IMAD.SHL.U32 R9, R190, 0x2, RZ ;  /* 0x00000002be097824 */ /* 0x000fe200078e00ff */
[----:B------:R-:W-:Y:S01]  /*149f0*/  SHF.R.S32.HI R3, RZ, 0x1f, R190 ;  /* 0x0000001fff037819 */ /* 0x000fe200000114be */
[----:B------:R-:W-:Y:S01]  /*14a00*/  IMAD.SHL.U32 R0, R8, 0x2, RZ ;  /* 0x0000000208007824 */ /* 0x000fe200078e00ff */
[C---:B------:R-:W-:Y:S01]  /*14a10*/  SHF.L.U64.HI R15, R198.reuse, 0x1, R209 ;  /* 0x00000001c60f7819 */ /* 0x040fe200000102d1 */
[----:B------:R-:W-:Y:S01]  /*14a20*/  IMAD.SHL.U32 R16, R198, 0x2, RZ ;  /* 0x00000002c6107824 */ /* 0x000fe200078e00ff */
[----:B------:R-:W-:Y:S01]  /*14a30*/  SHF.L.U64.HI R14, R190, 0x1, R3 ;  /* 0x00000001be0e7819 */ /* 0x000fe20000010203 */
[C---:B------:R-:W-:Y:S01]  /*14a40*/  IMAD.SHL.U32 R12, R197.reuse, 0x2, RZ ;  /* 0x00000002c50c7824 */ /* 0x040fe200078e00ff */
[----:B------:R-:W-:Y:S02]  /*14a50*/  SHF.L.U64.HI R17, R197, 0x1, R208 ;  /* 0x00000001c5117819 */ /* 0x000fe400000102d0 */
[----:B------:R-:W-:Y:S02]  /*14a60*/  SEL R8, RZ, 0x10, P4 ;  /* 0x00000010ff087807 */ /* 0x000fe40002000000 */
[----:B---3--:R-:W-:Y:S05]  /*14a70*/  IADD3 R6, P0, R2, R9, RZ ;  /* 0x0000000902067210 */ /* 0x008fea0007f1e0ff */
[----:B--2---:R-:W-:Y:S05]  /*14a80*/  IMAD.X R7, R4, 0x1, R14, P0 ;  /* 0x0000000104077824 */ /* 0x004fea00000e060e */
[----:B------:R-:W-:Y:S01]  /*14a90*/  @!PT LDS RZ, [RZ] ;  /* 0x00000000fffff984 */ /* 0x000fe20000000800 */
[----:B------:R-:W-:Y:S01]  /*14aa0*/  @!PT LDS RZ, [RZ] ;  /* 0x00000000fffff984 */ /* 0x000fe20000000800 */
[----:B------:R2:W-:Y:S02]  /*14ab0*/  LDGSTS.E.BYPASS.LTC128B.128 [R0+0xc100], [R6.64], !P5 ;  /* 0x0c10000006007fae */ /* 0x0005e4000e901d4a */
[----:B--2---:R-:W-:Y:S05]  /*14ac0*/  IADD3 R6, P0, R2, R16, RZ ;  /* 0x0000001002067210 */ /* 0x004fea0007f1e0ff */
[----:B------:R-:W-:Y:S05]  /*14ad0*/  IMAD.X R7, R4, 0x1, R15, P0 ;  /* 0x0000000104077824 */ /* 0x000fea00000e060f */
[----:B------:R2:W-:Y:S02]  /*14ae0*/  LDGSTS.E.BYPASS.LTC128B.128 [R0+0xe100], [R6.64], !P4 ;  /* 0x0e10000006007fae */ /* 0x0005e4000e101d4a */
[----:B--2---:R-:W-:Y:S02]  /*14af0*/  IADD3 R6, P0, R2, R12, RZ ;  /* 0x0000000c02067210 */ /* 0x004fe40007f1e0ff */
[----:B------:R-:W2:Y:S03]  /*14b00*/  SHFL.IDX PT, R2, R13, 0x1, 0x181f ;  /* 0x00381f000d027f89 */ /* 0x000ea600000e0000 */
[----:B------:R-:W-:Y:S02]  /*14b10*/  IMAD.X R7, R4, 0x1, R17, P0 ;  /* 0x0000000104077824 */ /* 0x000fe400000e0611 */
[----:B------:R3:W4:Y:S04]  /*14b20*/  SHFL.IDX PT, R4, R5, 0x1, 0x181f ;  /* 0x00381f0005047f89 */ /* 0x00072800000e0000 */
[----:B------:R1:W-:Y:S04]  /*14b30*/  LDGSTS.E.BYPASS.LTC128B.128 [R0+0x10100], [R6.64], !P6 ;  /* 0x1010000006007fae */ /* 0x0003e8000f101d4a */
[----:B-1-3--:R1:W5:Y:S02]  /*14b40*/  LDL R5, [R1+0xd0] ;  /* 0x0000d00001057983 */ /* 0x00a3640000100800 */
.L_x_2482:
[----:B--2---:R-:W-:Y:S02]  /*14b50*/  IADD3 R6, P0, R2, R9, RZ ;  /* 0x0000000902067210 */ /* 0x004fe40007f1e0ff */
[----:B-----5:R-:W-:Y:S03]  /*14b60*/  IADD3 R3, -R5, 0x10, RZ ;  /* 0x0000001005037810 */ /* 0x020fe60007ffe1ff */
[----:B----4-:R-:W-:Y:S01]  /*14b70*/  IMAD.X R7, R4, 0x1, R14, P0 ;  /* 0x0000000104077824 */ /* 0x010fe200000e060e */
[----:B------:R-:W-:Y:S04]  /*14b80*/  LOP3.LUT R3, R3, 0xf, RZ, 0xc0, !PT ;  /* 0x0000000f03037812 */ /* 0x000fe800078ec0ff */
[----:B------:R-:W-:Y:S01]  /*14b90*/  @!PT LDS RZ, [RZ] ;  /* 0x00000000fffff984 */ /* 0x000fe20000000800 */
[----:B------:R-:W-:Y:S01]  /*14ba0*/  @!PT LDS RZ, [RZ] ;  /* 0x00000000fffff984 */ /* 0x000fe20000000800 */
[----:B------:R-:W-:Y:S01]  /*14bb0*/  @!PT LDS RZ, [RZ] ;  /* 0x00000000fffff984 */ /* 0x000fe20000000800 */
[----:B------:R2:W-:Y:S02]  /*14bc0*/  LDGSTS.E.BYPASS.LTC128B.128 [R0+0xd100], [R6.64], !P5 ;  /* 0x0d10000006007fae */ /* 0x0005e4000e901d4a */
[----:B--2---:R-:W-:Y:S04]  /*14bd0*/  IADD3 R6, -R8, 0x10, RZ ;  /* 0x0000001008067810 */ /* 0x004fe80007ffe1ff */
[----:B------:R-:W-:Y:S04]  /*14be0*/  LOP3.LUT R6, R6, 0xf, RZ, 0xc0, !PT ;  /* 0x0000000f06067812 */ /* 0x000fe800078ec0ff */
[----:B------:R-:W-:Y:S04]  /*14bf0*/  IADD3 R6, P1, P0, R6, R2, R16 ;  /* 0x0000000206067210 */ /* 0x000fe8000783e010 */
[----:B------:R-:W-:Y:S02]  /*14c00*/  IADD3.X R7, RZ, R4, R15, P1, P0 ;  /* 0x00000004ff077210 */ /* 0x000fe40000fe040f */
[----:B------:R-:W-:Y:S04]  /*14c10*/  IADD3 R2, P1, P0, R3, R2, R12 ;  /* 0x0000000203027210 */ /* 0x000fe8000783e00c */
[----:B------:R-:W-:Y:S02]  /*14c20*/  IADD3.X R3, RZ, R4, R17, P1, P0 ;  /* 0x00000004ff037210 */ /* 0x000fe40000fe0411 */
[----:B------:R-:W-:Y:S02]  /*14c30*/  ISETP.NE.U32.AND P1, PT, R8, RZ, PT ;  /* 0x000000ff0800720c */ /* 0x000fe40003f25070 */
[----:B------:R-:W-:Y:S11]  /*14c40*/  ISETP.NE.U32.AND P0, PT, R5, RZ, PT ;  /* 0x000000ff0500720c */ /* 0x000ff60003f05070 */
[----:B------:R2:W-:Y:S04]  /*14c50*/  LDGSTS.E.BYPASS.LTC128B.128.ZFILL [R0+0xf100], [R6.64], P1 ;  /* 0x0f10000006007fae */ /* 0x0005e80008941d4a */
[----:B------:R2:W-:Y:S02]  /*14c60*/  LDGSTS.E.BYPASS.LTC128B.128.ZFILL [R0+0x11100], [R2.64], P0 ;  /* 0x1110000002007fae */ /* 0x0005e40008141d4a */
.L_x_2373:
[----:B------:R-:W-:Y:S05]  /*14c70*/  BSYNC B0 ;  /* 0x0000000000007941 */ /* 0x000fea0003800000 */
.L_x_2372:
[C---:B------:R-:W-:Y:S01]  /*14c80*/  ISETP.GT.AND P0, PT, R180.reuse, R193, PT ;  /* 0x000000c1b400720c */ /* 0x040fe20003f04270 */
[----:B------:R-:W0:Y:S01]  /*14c90*/  LDGDEPBAR ;  /* 0x00000000000079af */ /* 0x000e220000000000 */
[C---:B------:R-:W-:Y:S01]  /*14ca0*/  ISETP.GE.AND P1, PT, R169.reuse, 0x1, PT ;  /* 0x00000001a900780c */ /* 0x040fe20003f26270 */
[----:B------:R-:W-:Y:S01]  /*14cb0*/  IMAD.MOV.U32 R8, RZ, RZ, R105 ;  /* 0x000000ffff087224 */ /* 0x000fe200078e0069 */
[----:B------:R-:W-:Y:S01]  /*14cc0*/  IADD3 R169, R169, 0x1, RZ ;  /* 0x00000001a9a97810 */ /* 0x000fe20007ffe0ff */
[----:B--2---:R-:W-:Y:S01]  /*14cd0*/  IMAD.MOV.U32 R0, RZ, RZ, R104 ;  /* 0x000000ffff007224 */ /* 0x004fe200078e0068 */
[----:B------:R-:W-:Y:S02]  /*14ce0*/  IADD3 R180, R180, -0x1, RZ ;  /* 0xffffffffb4b47810 */ /* 0x000fe40007ffe0ff */
[----:B------:R-:W-:Y:S05]  /*14cf0*/  SEL R169, R169, RZ, !P1 ;  /* 0x000000ffa9a97207 */ /* 0x000fea0004800000 */
[----:B-1----:R-:W-:-:S05]  /*14d00*/  @P0 BRA `(.L_x_2376) ;  /* 0xffffce5000000947 */ /* 0x002fca000383ffff */
.L_x_2366:
[----:B------:R-:W-:-:S13]  /*14d10*/  ISETP.GE.AND P0, PT, R180, R204, PT ;  /* 0x000000ccb400720c */ /* 0x000fda0003f06270 */
[----:B------:R-:W-:Y:S05]  /*14d20*/  @!P0 BRA `(.L_x_2377) ;  /* 0x00003b4000008947 */ /* 0x000fea0003800000 */
[----:B------:R-:W-:Y:S02]  /*14d30*/  MOV R9, R105 ;  /* 0x0000006900097202 */ /* 0x000fe40000000f00 */
[----:B------:R-:W-:Y:S02]  /*14d40*/  MOV R8, R104 ;  /* 0x0000006800087202 */ /* 0x000fe40000000f00 */
.L_x_2394:
        /* <DEDUP_REMOVED lines=34> */
.L_x_2483:
[----:B------:R-:W-:-:S05]  /*14f70*/  BRA.DIV ~URZ, `(.L_x_2381) ;  /* 0x0000a9627f007947 */ /* 0x000fca000b800000 */
[----:B------:R-:W5:Y:S01]  /*14f80*/  SHFL.IDX PT, R2, R17, RZ, 0x181f ;  /* 0x00181fff11027589 */ /* 0x000f6200000e0000 */
[----:B------:R-:W-:Y:S01]  /*14f90*/  IMAD.SHL.U32 R18, R190, 0x2, RZ ;  /* 0x00000002be127824 */ /* 0x000fe200078e00ff */
[----:B------:R-:W-:Y:S01]  /*14fa0*/  SHF.R.S32.HI R3, RZ, 0x1f, R190 ;  /* 0x0000001fff037819 */ /* 0x000fe200000114be */
[----:B------:R-:W-:Y:S01]  /*14fb0*/  IMAD R32, R189, 0x6000, RZ ;  /* 0x00006000bd207824 */ /* 0x000fe200078e02ff */
[----:B------:R-:W-:Y:S01]  /*14fc0*/  SHF.L.U32 R19, R198, 0x1, RZ ;  /* 0x00000001c6137819 */ /* 0x000fe200000006ff */
[----:B------:R-:W-:Y:S01]  /*14fd0*/  IMAD.SHL.U32 R24, R197, 0x2, RZ ;  /* 0x00000002c5187824 */ /* 0x000fe200078e00ff */
[----:B------:R-:W-:Y:S01]  /*14fe0*/  SHF.L.U64.HI R25, R190, 0x1, R3 ;  /* 0x00000001be197819 */ /* 0x000fe20000010203 */
[----:B------:R-:W-:Y:S01]  /*14ff0*/  IMAD.IADD R4, R203, 0x1, R32 ;  /* 0x00000001cb047824 */ /* 0x000fe200078e0220 */
[----:B------:R-:W-:Y:S02]  /*15000*/  SHF.L.U64.HI R27, R198, 0x1, R209 ;  /* 0x00000001c61b7819 */ /* 0x000fe400000102d1 */
[----:B------:R-:W-:Y:S02]  /*15010*/  SHF.L.U64.HI R26, R197, 0x1, R208 ;  /* 0x00000001c51a7819 */ /* 0x000fe400000102d0 */
[C---:B-----5:R-:W-:Y:S05]  /*15020*/  IADD3 R6, P0, R2.reuse, R18, RZ ;  /* 0x0000001202067210 */ /* 0x060fea0007f1e0ff */
[C---:B----4-:R-:W-:Y:S05]  /*15030*/  IMAD.X R7, R5.reuse, 0x1, R25, P0 ;  /* 0x0000000105077824 */ /* 0x050fea00000e0619 */
[----:B------:R-:W-:Y:S01]  /*15040*/  @!PT LDS RZ, [RZ] ;  /* 0x00000000fffff984 */ /* 0x000fe20000000800 */
[----:B------:R-:W-:Y:S01]  /*15050*/  @!PT LDS RZ, [RZ] ;  /* 0x00000000fffff984 */ /* 0x000fe20000000800 */
[----:B------:R4:W-:Y:S02]  /*15060*/  LDGSTS.E.BYPASS.LTC128B.128 [R4+0x100], [R6.64], !P5 ;  /* 0x0010000006047fae */ /* 0x0009e4000e901d4a */
[C---:B----4-:R-:W-:Y:S05]  /*15070*/  IADD3 R6, P0, R2.reuse, R19, RZ ;  /* 0x0000001302067210 */ /* 0x050fea0007f1e0ff */
[C---:B------:R-:W-:Y:S05]  /*15080*/  IMAD.X R7, R5.reuse, 0x1, R27, P0 ;  /* 0x0000000105077824 */ /* 0x040fea00000e061b */
[----:B------:R4:W-:Y:S02]  /*15090*/  LDGSTS.E.BYPASS.LTC128B.128 [R4+0x2100], [R6.64], !P4 ;  /* 0x0210000006047fae */ /* 0x0009e4000e101d4a */
[----:B----4-:R-:W-:Y:S02]  /*150a0*/  IADD3 R6, P0, R2, R24, RZ ;  /* 0x0000001802067210 */ /* 0x010fe40007f1e0ff */
[----:B------:R4:W2:Y:S02]  /*150b0*/  SHFL.IDX PT, R2, R17, 0x1, 0x181f ;  /* 0x00381f0011027f89 */ /* 0x0008a400000e0000 */
[----:B------:R-:W-:Y:S02]  /*150c0*/  IADD3.X R7, R5, R26, RZ, P0, !PT ;  /* 0x0000001a05077210 */ /* 0x000fe400007fe4ff */
[----:B------:R4:W3:Y:S04]  /*150d0*/  SHFL.IDX PT, R5, R16, 0x1, 0x181f ;  /* 0x00381f0010057f89 */ /* 0x0008e800000e0000 */
[----:B------:R4:W-:Y:S03]  /*150e0*/  LDGSTS.E.BYPASS.LTC128B.128 [R4+0x4100], [R6.64], !P6 ;  /* 0x0410000006047fae */ /* 0x0009e6000f101d4a */
.L_x_2484:
[C---:B--2-4-:R-:W-:Y:S01]  /*150f0*/  IADD3 R6, P0, R2.reuse, R18, RZ ;  /* 0x0000001202067210 */ /* 0x054fe20007f1e0ff */
[----:B------:R-:W-:Y:S04]  /*15100*/  IMAD.IADD R32, R203, 0x1, R32 ;  /* 0x00000001cb207824 */ /* 0x000fe800078e0220 */
[C---:B---3--:R-:W-:Y:S05]  /*15110*/  IMAD.X R7, R5.reuse, 0x1, R25, P0 ;  /* 0x0000000105077824 */ /* 0x048fea00000e0619 */
[----:B------:R-:W-:Y:S01]  /*15120*/  @!PT LDS RZ, [RZ] ;  /* 0x00000000fffff984 */ /* 0x000fe20000000800 */
[----:B------:R-:W-:Y:S01]  /*15130*/  @!PT LDS RZ, [RZ] ;  /* 0x00000000fffff984 */ /* 0x000fe20000000800 */
[----:B------:R-:W-:Y:S01]  /*15140*/  @!PT LDS RZ, [RZ] ;  /* 0x00000000fffff984 */ /* 0x000fe20000000800 */
[----:B------:R2:W-:Y:S02]  /*15150*/  LDGSTS.E.BYPASS.LTC128B.128 [R4+0x1100], [R6.64], !P5 ;  /* 0x0110000006047fae */ /* 0x0005e4000e901d4a */
[C---:B--2---:R-:W-:Y:S02]  /*15160*/  IADD3 R6, P1, R2.reuse, R19, RZ ;  /* 0x0000001302067210 */ /* 0x044fe40007f3e0ff */
[----:B------:R-:W-:Y:S03]  /*15170*/  IADD3 R2, P0, R2, R24, RZ ;  /* 0x0000001802027210 */ /* 0x000fe60007f1e0ff */
[C---:B------:R-:W-:Y:S01]  /*15180*/  IMAD.X R7, R5.reuse, 0x1, R27, P1 ;  /* 0x0000000105077824 */ /* 0x040fe200008e061b */
[----:B------:R-:W-:Y:S04]  /*15190*/  IADD3.X R3, R5, R26, RZ, P0, !PT ;  /* 0x0000001a05037210 */ /* 0x000fe800007fe4ff */
[----:B------:R2:W-:Y:S04]  /*151a0*/  LDGSTS.E.BYPASS.LTC128B.128 [R4+0x3100], [R6.64], !P4 ;  /* 0x0310000006047fae */ /* 0x0005e8000e101d4a */
[----:B------:R2:W-:Y:S02]  /*151b0*/  LDGSTS.E.BYPASS.LTC128B.128 [R32+0x5100], [R2.64], !P6 ;  /* 0x0510000002207fae */ /* 0x0005e4000f101d4a */
.L_x_2379:
[----:B------:R-:W-:Y:S05]  /*151c0*/  BSYNC B0 ;  /* 0x0000000000007941 */ /* 0x000fea0003800000 */
.L_x_2378:
[----:B------:R-:W0:Y:S01]  /*151d0*/  LDGDEPBAR ;  /* 0x00000000000079af */ /* 0x000e220000000000 */
[----:B------:R-:W-:Y:S01]  /*151e0*/  WARPSYNC 0xffffffff ;  /* 0xffffffff00007948 */ /* 0x000fe20003800000 */
[C---:B--234-:R-:W-:Y:S01]  /*151f0*/  HMMA.16816.F32.BF16 R4, R36.reuse, R12, RZ ;  /* 0x0000000c2404723c */ /* 0x05cfe200000418ff */
[----:B------:R-:W-:Y:S03]  /*15200*/  MOV R181, 0x1 ;  /* 0x0000000100b57802 */ /* 0x000fe60000000f00 */
[CC--:B------:R-:W-:Y:S02]  /*15210*/  IADD3 R104, R170.reuse, R0.reuse, RZ ;  /* 0x00000000aa687210 */ /* 0x0c0fe40007ffe0ff */
[CC--:B------:R-:W-:Y:S02]  /*15220*/  IADD3 R3, R171.reuse, R0.reuse, RZ ;  /* 0x00000000ab037210 */ /* 0x0c0fe40007ffe0ff */
[C---:B------:R-:W-:Y:S01]  /*15230*/  HMMA.16816.F32.BF16 R12, R36.reuse, R14, RZ ;  /* 0x0000000e240c723c */ /* 0x040fe200000418ff */
[----:B------:R-:W-:Y:S02]  /*15240*/  IADD3 R2, R171, R0, R170 ;  /* 0x00000000ab027210 */ /* 0x000fe40007ffe0aa */
[----:B------:R-:W-:Y:S05]  /*15250*/  ISETP.LE.AND P1, PT, R181, c[0x0][0x32c], PT ;  /* 0x0000cb00b5007a0c */ /* 0x000fea0003f23270 */
[C---:B-1----:R-:W-:Y:S08]  /*15260*/  HMMA.16816.F32.BF16 R16, R36.reuse, R20, RZ ;  /* 0x000000142410723c */ /* 0x042ff000000418ff */
        /* <DEDUP_REMOVED lines=15> */
[C---:B------:R-:W-:Y:S07]  /*15360*/  HMMA.16816.F32.BF16 R32, R148.reuse, R164, R32 ;  /* 0x000000a49420723c */ /* 0x040fee0000041820 */
[----:B------:R-:W-:Y:S01]  /*15370*/  IADD3 R164, R170, R105, RZ ;  /* 0x00000069aaa47210 */ /* 0x000fe20007ffe0ff */
        /* <DEDUP_REMOVED lines=82> */
[----:B------:R2:W4:Y:S07]  /*158a0*/  LDSM.16.M88.4 R156, [R0+0x5800] ;  /* 0x00580000009c783b */ /* 0x00052e0000000200 */
[C---:B-1----:R-:W-:Y:S08]  /*158b0*/  HMMA.16816.F32.BF16 R16, R152.reuse, R144, R16 ;  /* 0x000000909810723c */ /* 0x042ff00000041810 */
[C---:B------:R-:W-:Y:S01]  /*158c0*/  HMMA.16816.F32.BF16 R20, R152.reuse, R146, R20 ;  /* 0x000000929814723c */ /* 0x040fe20000041814 */
[----:B------:R-:W-:Y:S07]  /*158d0*/  LDSM.16.M88.4 R144, [R173+0x8000] ;  /* 0x00800000ad90783b */ /* 0x000fee0000000200 */
[C---:B---3--:R-:W-:Y:S01]  /*158e0*/  HMMA.16816.F32.BF16 R24, R152.reuse, R148, R24 ;  /* 0x000000949818723c */ /* 0x048fe20000041818 */
[----:B--2---:R-:W2:Y:S07]  /*158f0*/  LDL R0, [R1+0x4] ;  /* 0x0000040001007983 */ /* 0x004eae0000100800 */
        /* <DEDUP_REMOVED lines=62> */
[----:B------:R5:W4:Y:S01]  /*15ce0*/  MUFU.TANH R160, R18 ;  /* 0x0000001200a07308 */ /* 0x000b220000002400 */
[----:B--2---:R-:W-:Y:S01]  /*15cf0*/  LEA R4, R0, R227, 0x7 ;  /* 0x000000e300047211 */ /* 0x004fe200078e38ff */
[C---:B------:R-:W-:Y:S03]  /*15d00*/  HMMA.16816.F32.BF16 R28, R156.reuse, R6, R28 ;  /* 0x000000069c1c723c */ /* 0x040fe6000004181c */
[----:B------:R-:W-:Y:S05]  /*15d10*/  IADD3 R4, R225, R4, R226 ;  /* 0x00000004e1047210 */ /* 0x000fea0007ffe0e2 */
[----:B------:R2:W2:Y:S01]  /*15d20*/  MUFU.TANH R155, R19 ;  /* 0x00000013009b7308 */ /* 0x0004a20000002400 */
[----:B-1----:R-:W-:Y:S05]  /*15d30*/  IADD3 R2, R189, 0x1, RZ ;  /* 0x00000001bd027810 */ /* 0x002fea0007ffe0ff */
[----:B------:R-:W-:Y:S04]  /*15d40*/  FMUL.FTZ R26, R26, c[0x0][0x320] ;  /* 0x0000c8001a1a7a20 */ /* 0x000fe80000410000 */
[----:B------:R-:W1:Y:S01]  /*15d50*/  MUFU.TANH R20, R20 ;  /* 0x0000001400147308 */ /* 0x000e620000002400 */
[----:B------:R-:W-:Y:S02]  /*15d60*/  FMUL.FTZ R27, R27, c[0x0][0x320] ;  /* 0x0000c8001b1b7a20 */ /* 0x000fe40000410000 */
[----:B---3--:R-:W-:Y:S02]  /*15d70*/  FMUL.FTZ R17, R25, c[0x0][0x320] ;  /* 0x0000c80019117a20 */ /* 0x008fe40000410000 */
[----:B-----5:R-:W-:Y:S02]  /*15d80*/  FMUL.FTZ R18, R24, c[0x0][0x320] ;  /* 0x0000c80018127a20 */ /* 0x020fe40000410000 */
[----:B------:R-:W-:Y:S02]  /*15d90*/  FMUL.FTZ R30, R30, c[0x0][0x320] ;  /* 0x0000c8001e1e7a20 */ /* 0x000fe40000410000 */
[----:B------:R-:W-:Y:S01]  /*15da0*/  FMUL.FTZ R31, R31, c[0x0][0x320] ;  /* 0x0000c8001f1f7a20 */ /* 0x000fe20000410000 */
[----:B------:R-:W3:Y:S01]  /*15db0*/  MUFU.TANH R152, R26 ;  /* 0x0000001a00987308 */ /* 0x000ee20000002400 */
[----:B------:R-:W-:Y:S02]  /*15dc0*/  FMUL.FTZ R16, R28, c[0x0][0x320] ;  /* 0x0000c8001c107a20 */ /* 0x000fe40000410000 */
[----:B------:R-:W-:Y:S01]  /*15dd0*/  FMUL.FTZ R28, R29, c[0x0][0x320] ;  /* 0x0000c8001d1c7a20 */ /* 0x000fe20000410000 */
[C---:B----4-:R-:W-:Y:S03]  /*15de0*/  HMMA.16816.F32.BF16 R32, R156.reuse, R12, R32 ;  /* 0x0000000c9c20723c */ /* 0x050fe60000041820 */
[----:B--2---:R-:W-:Y:S03]  /*15df0*/  FMUL.FTZ R19, R21, c[0x0][0x320] ;  /* 0x0000c80015137a20 */ /* 0x004fe60000410000 */
[----:B------:R2:W4:Y:S02]  /*15e00*/  MUFU.TANH R151, R27 ;  /* 0x0000001b00977308 */ /* 0x0005240000002400 */
[----:B------:R-:W-:Y:S07]  /*15e10*/  HMMA.16816.F32.BF16 R36, R156, R14, R36 ;  /* 0x0000000e9c24723c */ /* 0x000fee0000041824 */
[----:B------:R-:W-:Y:S01]  /*15e20*/  SHF.L.U32 R156, R180, 0x6, RZ ;  /* 0x00000006b49c7819 */ /* 0x000fe200000006ff */
[----:B------:R5:W1:Y:S08]  /*15e30*/  MUFU.TANH R145, R30 ;  /* 0x0000001e00917308 */ /* 0x000a700000002400 */
[----:B------:R-:W-:Y:S01]  /*15e40*/  FMUL.FTZ R13, R33, c[0x0][0x320] ;  /* 0x0000c800210d7a20 */ /* 0x000fe20000410000 */
[----:B------:R-:W-:Y:S01]  /*15e50*/  MOV R33, 0x1 ;  /* 0x0000000100217802 */ /* 0x000fe20000000f00 */
[----:B------:R1:W1:Y:S01]  /*15e60*/  MUFU.TANH R146, R31 ;  /* 0x0000001f00927308 */ /* 0x0002620000002400 */
[----:B------:R-:W-:Y:S02]  /*15e70*/  FMUL.FTZ R29, R35, c[0x0][0x320] ;  /* 0x0000c800231d7a20 */ /* 0x000fe40000410000 */
[----:B------:R-:W-:Y:S01]  /*15e80*/  ISETP.NE.AND P0, PT, R33, c[0x0][0x2c4], PT ;  /* 0x0000b10021007a0c */ /* 0x000fe20003f05270 */
[----:B--2---:R-:W-:Y:S02]  /*15e90*/  FMUL.FTZ R27, R32, c[0x0][0x320] ;  /* 0x0000c800201b7a20 */ /* 0x004fe40000410000 */
[----:B------:R-:W-:Y:S02]  /*15ea0*/  FMUL.FTZ R12, R36, c[0x0][0x320] ;  /* 0x0000c800240c7a20 */ /* 0x000fe40000410000 */
[----:B------:R-:W-:Y:S02]  /*15eb0*/  FMUL.FTZ R26, R37, c[0x0][0x320] ;  /* 0x0000c800251a7a20 */ /* 0x000fe40000410000 */
[----:B------:R-:W2:Y:S01]  /*15ec0*/  MUFU.TANH R19, R19 ;  /* 0x0000001300137308 */ /* 0x000ea20000002400 */
[----:B------:R-:W-:Y:S02]  /*15ed0*/  FMUL.FTZ R32, R38, c[0x0][0x320] ;  /* 0x0000c80026207a20 */ /* 0x000fe40000410000 */
[----:B-----5:R-:W-:Y:S03]  /*15ee0*/  FMUL.FTZ R30, R34, c[0x0][0x320] ;  /* 0x0000c800221e7a20 */ /* 0x020fe60000410000 */
[----:B------:R-:W-:Y:S04]  /*15ef0*/  @P0 IMAD.HI.U32 R0, R4, c[0x0][0x2c8], RZ ;  /* 0x0000b20004000a27 */ /* 0x000fe800078e00ff */
[----:B------:R2:W2:Y:S01]  /*15f00*/  MUFU.TANH R154, R22 ;  /* 0x00000016009a7308 */ /* 0x0004a20000002400 */
[----:B------:R-:W-:Y:S02]  /*15f10*/  @P0 SHF.R.U32.HI R4, RZ, c[0x0][0x2cc], R0 ;  /* 0x0000b300ff040a19 */ /* 0x000fe40000011600 */
[----:B------:R-:W-:Y:S01]  /*15f20*/  IADD3 R0, -R200, 0x1, -R156 ;  /* 0x00000001c8007810 */ /* 0x000fe20007ffe99c */
[----:B-1----:R-:W-:Y:S01]  /*15f30*/  FMUL.FTZ R31, R39, c[0x0][0x320] ;  /* 0x0000c800271f7a20 */ /* 0x002fe20000410000 */
[----:B------:R-:W-:Y:S01]  /*15f40*/  ISETP.GE.AND P0, PT, R189, 0x1, PT ;  /* 0x00000001bd00780c */ /* 0x000fe20003f06270 */
[----:B------:R-:W1:Y:S01]  /*15f50*/  SHFL.IDX PT, R3, R4, RZ, 0x1c1f ;  /* 0x001c1fff04037589 */ /* 0x000e6200000e0000 */
[----:B------:R-:W-:Y:S02]  /*15f60*/  IADD3 R0, -R202, R0, R201 ;  /* 0x00000000ca007210 */ /* 0x000fe40007ffe1c9 */
[----:B------:R-:W-:Y:S01]  /*15f70*/  SEL R189, R2, RZ, !P0 ;  /* 0x000000ff02bd7207 */ /* 0x000fe20004000000 */
[----:B------:R2:W2:Y:S01]  /*15f80*/  MUFU.TANH R153, R23 ;  /* 0x0000001700997308 */ /* 0x0004a20000002400 */
[C---:B------:R-:W-:Y:S02]  /*15f90*/  IADD3 R6, R0.reuse, c[0x0][0x328], RZ ;  /* 0x0000ca0000067a10 */ /* 0x040fe40007ffe0ff */
[----:B------:R-:W-:Y:S07]  /*15fa0*/  IADD3 R5, R0, UR8, RZ ;  /* 0x0000000800057c10 */ /* 0x000fee000fffe0ff */
[----:B------:R-:W2:Y:S10]  /*15fb0*/  MUFU.TANH R18, R18 ;  /* 0x0000001200127308 */ /* 0x000eb40000002400 */
[----:B------:R-:W2:Y:S01]  /*15fc0*/  MUFU.TANH R17, R17 ;  /* 0x0000001100117308 */ /* 0x000ea20000002400 */
[-C--:B-1----:R-:W-:Y:S02]  /*15fd0*/  IADD3 R2, R6, R3.reuse, RZ ;  /* 0x0000000306027210 */ /* 0x082fe40007ffe0ff */
[----:B------:R-:W-:Y:S07]  /*15fe0*/  IADD3 R0, R5, R3, RZ ;  /* 0x0000000305007210 */ /* 0x000fee0007ffe0ff */
        /* <DEDUP_REMOVED lines=16> */
[----:B------:R-:W-:Y:S02]  /*160f0*/  ISETP.NE.AND P0, PT, R33, c[0x0][0x32c], PT ;  /* 0x0000cb0021007a0c */ /* 0x000fe40003f05270 */
[----:B------:R-:W-:Y:S11]  /*16100*/  LOP3.LUT R3, RZ, R3, RZ, 0x33, !PT ;  /* 0x00000003ff037212 */ /* 0x000ff600078e33ff */
[----:B------:R-:W-:Y:S05]  /*16110*/  @P0 IMAD.HI.U32 R7, R3, c[0x0][0x330], RZ ;  /* 0x0000cc0003070a27 */ /* 0x000fea00078e00ff */
[----:B------:R-:W-:Y:S04]  /*16120*/  @P0 SHF.R.U32.HI R3, RZ, c[0x0][0x334], R7 ;  /* 0x0000cd00ff030a19 */ /* 0x000fe80000011607 */
[----:B------:R-:W-:Y:S01]  /*16130*/  LOP3.LUT R3, RZ, R3, RZ, 0x33, !PT ;  /* 0x00000003ff037212 */ /* 0x000fe200078e33ff */
[----:B------:R-:W-:-:S05]  /*16140*/  BRA `(.L_x_2385) ;  /* 0x0000004000007947 */ /* 0x000fca0003800000 */
.L_x_2384:
[----:B------:R-:W-:Y:S11]  /*16150*/  ISETP.NE.AND P0, PT, R33, c[0x0][0x32c], PT ;  /* 0x0000cb0021007a0c */ /* 0x000ff60003f05270 */
[----:B------:R-:W-:Y:S02]  /*16160*/  @!UPT UIADD3 URZ, URZ, URZ, URZ ;  /* 0x0000003f3f3ff290 */ /* 0x000fe4000fffe03f */
[----:B------:R-:W-:Y:S05]  /*16170*/  @P0 IMAD.HI.U32 R7, R3, c[0x0][0x330], RZ ;  /* 0x0000cc0003070a27 */ /* 0x000fea00078e00ff */
[----:B------:R-:W-:Y:S02]  /*16180*/  @P0 SHF.R.U32.HI R3, RZ, c[0x0][0x334], R7 ;  /* 0x0000cd00ff030a19 */ /* 0x000fe40000011607 */
.L_x_2385:
[----:B------:R-:W-:Y:S05]  /*16190*/  BSYNC B0 ;  /* 0x0000000000007941 */ /* 0x000fea0003800000 */
.L_x_2383:
[----:B------:R-:W-:Y:S04]  /*161a0*/  IMAD R3, R3, c[0x0][0x32c], -R156 ;  /* 0x0000cb0003037a24 */ /* 0x000fe800078e0a9c */
[----:B------:R-:W-:Y:S05]  /*161b0*/  IMAD.IADD R3, R3, 0x1, -R200 ;  /* 0x0000000103037824 */ /* 0x000fea00078e0ac8 */
[----:B------:R-:W-:Y:S02]  /*161c0*/  IMNMX R0, R0, R3, !PT ;  /* 0x0000000300007217 */ /* 0x000fe40007800200 */
[----:B------:R-:W-:Y:S04]  /*161d0*/  IADD3 R3, R3, c[0x0][0x32c], RZ ;  /* 0x0000cb0003037a10 */ /* 0x000fe80007ffe0ff */
[----:B------:R-:W-:Y:S02]  /*161e0*/  IMNMX R2, R2, R3, PT ;  /* 0x0000000302027217 */ /* 0x000fe40003800200 */
.L_x_2382:
        /* <DEDUP_REMOVED lines=9> */
[--C-:B--2---:R-:W-:Y:S03]  /*16280*/  IMAD.IADD R3, R6, 0x1, R4.reuse ;  /* 0x0000000106037824 */ /* 0x104fe600078e0204 */
        /* <DEDUP_REMOVED lines=39> */
[----:B------:R-:W-:Y:S01]  /*16500*/  ISETP.LT.OR P0, PT, R2, 0x3a, P0 ;  /* 0x0000003a0200780c */ /* 0x000fe20000701670 */
[----:B------:R-:W-:Y:S03]  /*16510*/  IMAD.IADD R2, R5, 0x1, R4 ;  /* 0x0000000105027824 */ /* 0x000fe600078e0204 */
[----:B------:R-:W-:Y:S01]  /*16520*/  FSEL R5, R26, -INF , !P0 ;  /* 0xff8000001a057808 */ /* 0x000fe20004000000 */
[----:B------:R-:W-:-:S05]  /*16530*/  @!P1 BRA `(.L_x_2386) ;  /* 0x0000015000009947 */ /* 0x000fca0003800000 */
[----:B------:R-:W-:Y:S01]  /*16540*/  IADD3 R0, -R202, R201, R4 ;  /* 0x000000c9ca007210 */ /* 0x000fe20007ffe104 */
        /* <DEDUP_REMOVED lines=10> */
.L_x_2388:
[----:B------:R-:W-:Y:S11]  /*165f0*/  ISETP.NE.AND P0, PT, R33, c[0x0][0x32c], PT ;  /* 0x0000cb0021007a0c */ /* 0x000ff60003f05270 */
[----:B------:R-:W-:Y:S02]  /*16600*/  @!UPT UIADD3 URZ, URZ, URZ, URZ ;  /* 0x0000003f3f3ff290 */ /* 0x000fe4000fffe03f */
[----:B------:R-:W-:Y:S05]  /*16610*/  @P0 IMAD.HI.U32 R4, R0, c[0x0][0x330], RZ ;  /* 0x0000cc0000040a27 */ /* 0x000fea00078e00ff */
[----:B------:R-:W-:Y:S02]  /*16620*/  @P0 SHF.R.U32.HI R0, RZ, c[0x0][0x334], R4 ;  /* 0x0000cd00ff000a19 */ /* 0x000fe40000011604 */
.L_x_2389:
[----:B------:R-:W-:Y:S05]  /*16630*/  BSYNC B0 ;  /* 0x0000000000007941 */ /* 0x000fea0003800000 */
.L_x_2387:
[----:B------:R-:W-:Y:S04]  /*16640*/  IMAD R0, R0, c[0x0][0x32c], -R156 ;  /* 0x0000cb0000007a24 */ /* 0x000fe800078e0a9c */
[----:B------:R-:W-:Y:S05]  /*16650*/  IMAD.IADD R0, R0, 0x1, -R200 ;  /* 0x0000000100007824 */ /* 0x000fea00078e0ac8 */
[----:B------:R-:W-:Y:S02]  /*16660*/  IMNMX R2, R2, R0, !PT ;  /* 0x0000000002027217 */ /* 0x000fe40007800200 */
[----:B------:R-:W-:Y:S04]  /*16670*/  IADD3 R0, R0, c[0x0][0x32c], RZ ;  /* 0x0000cb0000007a10 */ /* 0x000fe80007ffe0ff */
[----:B------:R-:W-:Y:S02]  /*16680*/  IMNMX R3, R3, R0, PT ;  /* 0x0000000003037217 */ /* 0x000fe40003800200 */
.L_x_2386:
        /* <DEDUP_REMOVED lines=50> */
[----:B------:R-:W-:Y:S01]  /*169b0*/  FFMA.FTZ R187, R5, c[0x0][0x2d0], -R4 ;  /* 0x0000b40005bb7a23 */ /* 0x000fe20000010804 */
[----:B------:R-:W-:Y:S01]  /*169c0*/  FSEL R4, R164, -INF , !P0 ;  /* 0xff800000a4047808 */ /* 0x000fe20004000000 */
[----:B------:R-:W-:Y:S01]  /*169d0*/  FMUL.FTZ R0, R0, c[0x0][0x2d0] ;  /* 0x0000b40000007a20 */ /* 0x000fe20000410000 */
[----:B------:R-:W-:Y:S02]  /*169e0*/  ISETP.GT.AND P0, PT, R2, 0x1, P2 ;  /* 0x000000010200780c */ /* 0x000fe40001704270 */
[----:B------:R-:W-:Y:S02]  /*169f0*/  FMNMX.FTZ R105, R4, R9, !PT ;  /* 0x0000000904697209 */ /* 0x000fe40007810000 */
[----:B------:R-:W-:Y:S02]  /*16a00*/  ISETP.LT.OR P0, PT, R3, 0x2, P0 ;  /* 0x000000020300780c */ /* 0x000fe40000701670 */
[----:B------:R-:W1:Y:S02]  /*16a10*/  MUFU.EX2 R0, R0 ;  /* 0x0000000000007308 */ /* 0x000e640000000800 */
[----:B------:R-:W-:Y:S02]  /*16a20*/  FSEL R5, R163, -INF , !P0 ;  /* 0xff800000a3057808 */ /* 0x000fe40004000000 */
[----:B------:R-:W-:Y:S02]  /*16a30*/  ISETP.GT.AND P0, PT, R2, 0x8, P2 ;  /* 0x000000080200780c */ /* 0x000fe40001704270 */
[----:B------:R-:W-:Y:S02]  /*16a40*/  FMNMX.FTZ R105, R5, R105, !PT ;  /* 0x0000006905697209 */ /* 0x000fe40007810000 */
[----:B------:R-:W-:Y:S02]  /*16a50*/  ISETP.LT.OR P0, PT, R3, 0x9, P0 ;  /* 0x000000090300780c */ /* 0x000fe40000701670 */
[----:B------:R-:W2:Y:S02]  /*16a60*/  MUFU.EX2 R25, R25 ;  /* 0x0000001900197308 */ /* 0x000ea40000000800 */
[----:B------:R-:W-:Y:S02]  /*16a70*/  FSEL R147, R162, -INF , !P0 ;  /* 0xff800000a2937808 */ /* 0x000fe40004000000 */
[C---:B------:R-:W-:Y:S02]  /*16a80*/  ISETP.GT.AND P0, PT, R2.reuse, 0x9, P2 ;  /* 0x000000090200780c */ /* 0x040fe40001704270 */
[----:B------:R-:W-:Y:S02]  /*16a90*/  FMNMX.FTZ R105, R147, R105, !PT ;  /* 0x0000006993697209 */ /* 0x000fe40007810000 */
[----:B------:R-:W-:Y:S02]  /*16aa0*/  ISETP.LT.OR P0, PT, R3, 0xa, P0 ;  /* 0x0000000a0300780c */ /* 0x000fe40000701670 */
[----:B------:R-:W-:Y:S02]  /*16ab0*/  MUFU.EX2 R24, R24 ;  /* 0x0000001800187308 */ /* 0x000fe40000000800 */
[----:B------:R-:W-:Y:S02]  /*16ac0*/  FSEL R148, R161, -INF , !P0 ;  /* 0xff800000a1947808 */ /* 0x000fe40004000000 */
[----:B------:R-:W-:Y:S01]  /*16ad0*/  ISETP.GT.AND P0, PT, R2, 0x10, P2 ;  /* 0x000000100200780c */ /* 0x000fe20001704270 */
[----:B-1----:R-:W-:Y:S01]  /*16ae0*/  FMUL.FTZ R12, R0, R136 ;  /* 0x00000088000c7220 */ /* 0x002fe20000410000 */
[----:B------:R-:W-:Y:S01]  /*16af0*/  FMNMX.FTZ R105, R148, R105, !PT ;  /* 0x0000006994697209 */ /* 0x000fe20007810000 */
[C---:B------:R-:W-:Y:S01]  /*16b00*/  FMUL.FTZ R13, R0.reuse, R137 ;  /* 0x00000089000d7220 */ /* 0x040fe20000410000 */
[----:B------:R-:W-:Y:S01]  /*16b10*/  ISETP.LT.OR P0, PT, R3, 0x11, P0 ;  /* 0x000000110300780c */ /* 0x000fe20000701670 */
[----:B------:R-:W-:Y:S01]  /*16b20*/  FMUL.FTZ R33, R0, R117 ;  /* 0x0000007500217220 */ /* 0x000fe20000410000 */
[----:B------:R-:W-:Y:S01]  /*16b30*/  FSEL R161, R32, -INF , !P1 ;  /* 0xff80000020a17808 */ /* 0x000fe20004800000 */
[----:B------:R-:W1:Y:S01]  /*16b40*/  MUFU.EX2 R23, R23 ;  /* 0x0000001700177308 */ /* 0x000e620000000800 */
[----:B------:R-:W-:Y:S01]  /*16b50*/  FSEL R149, R160, -INF , !P0 ;  /* 0xff800000a0957808 */ /* 0x000fe20004000000 */
[----:B------:R-:W-:Y:S01]  /*16b60*/  FMUL.FTZ R32, R0, R116 ;  /* 0x0000007400207220 */ /* 0x000fe20000410000 */
[----:B------:R-:W-:Y:S01]  /*16b70*/  ISETP.GT.AND P0, PT, R2, 0x11, P2 ;  /* 0x000000110200780c */ /* 0x000fe20001704270 */
[C---:B------:R-:W-:Y:S01]  /*16b80*/  FMUL.FTZ R36, R0.reuse, R112 ;  /* 0x0000007000247220 */ /* 0x040fe20000410000 */
[----:B------:R-:W-:Y:S01]  /*16b90*/  FMNMX.FTZ R105, R149, R105, !PT ;  /* 0x0000006995697209 */ /* 0x000fe20007810000 */
        /* <DEDUP_REMOVED lines=8> */
[----:B------:R-:W-:Y:S01]  /*16c20*/  FMUL.FTZ R21, R0, R129 ;  /* 0x0000008100157220 */ /* 0x000fe20000410000 */
[----:B------:R-:W-:Y:S01]  /*16c30*/  FMNMX.FTZ R105, R150, R105, !PT ;  /* 0x0000006996697209 */ /* 0x000fe20007810000 */
        /* <DEDUP_REMOVED lines=8> */
[----:B------:R-:W-:Y:S01]  /*16cc0*/  FMUL.FTZ R45, R0, R45 ;  /* 0x0000002d002d7220 */ /* 0x000fe20000410000 */
[----:B------:R-:W-:Y:S01]  /*16cd0*/  FMNMX.FTZ R105, R154, R105, !PT ;  /* 0x000000699a697209 */ /* 0x000fe20007810000 */
        /* <DEDUP_REMOVED lines=8> */
[C---:B------:R-:W-:Y:S01]  /*16d60*/  FMUL.FTZ R56, R0.reuse, R56 ;  /* 0x0000003800387220 */ /* 0x040fe20000410000 */
        /* <DEDUP_REMOVED lines=42> */
[----:B-1----:R-:W-:Y:S01]  /*17010*/  F2FP.BF16.PACK_AB R146, R23, R24 ;  /* 0x000000181792723e */ /* 0x002fe200000010ff */
[----:B------:R-:W-:Y:S01]  /*17020*/  FMUL.FTZ R101, R0, R101 ;  /* 0x0000006500657220 */ /* 0x000fe20000410000 */
[----:B------:R-:W-:Y:S02]  /*17030*/  FSEL R162, R30, -INF , !P0 ;  /* 0xff8000001ea27808 */ /* 0x000fe40004000000 */
[----:B------:R-:W-:Y:S02]  /*17040*/  ISETP.GT.AND P0, PT, R2, 0x31, P2 ;  /* 0x000000310200780c */ /* 0x000fe40001704270 */
[----:B------:R-:W-:Y:S02]  /*17050*/  FMNMX.FTZ R105, R162, R105, !PT ;  /* 0x00000069a2697209 */ /* 0x000fe40007810000 */
[----:B------:R-:W-:Y:S04]  /*17060*/  ISETP.LT.OR P0, PT, R3, 0x32, P0 ;  /* 0x000000320300780c */ /* 0x000fe80000701670 */
[----:B------:R-:W-:Y:S01]  /*17070*/  FSEL R163, R29, -INF , !P0 ;  /* 0xff8000001da37808 */ /* 0x000fe20004000000 */
[----:B------:R-:W-:Y:S01]  /*17080*/  FMUL.FTZ R29, R0, R121 ;  /* 0x00000079001d7220 */ /* 0x000fe20000410000 */
[----:B------:R-:W-:Y:S01]  /*17090*/  ISETP.GT.AND P0, PT, R2, 0x39, P2 ;  /* 0x000000390200780c */ /* 0x000fe20001704270 */
[C---:B------:R-:W-:Y:S01]  /*170a0*/  FFMA.FTZ R2, R0.reuse, R195, R7 ;  /* 0x000000c300027223 */ /* 0x040fe20000010007 */
[----:B------:R-:W-:Y:S02]  /*170b0*/  FMNMX.FTZ R105, R163, R105, !PT ;  /* 0x00000069a3697209 */ /* 0x000fe40007810000 */
[----:B------:R-:W-:Y:S01]  /*170c0*/  ISETP.LT.OR P0, PT, R3, 0x3a, P0 ;  /* 0x0000003a0300780c */ /* 0x000fe20000701670 */
[----:B------:R-:W-:Y:S01]  /*170d0*/  FADD.FTZ R3, R25, R2 ;  /* 0x0000000219037221 */ /* 0x000fe20000010000 */
[----:B------:R-:W-:Y:S01]  /*170e0*/  FMNMX.FTZ R105, R161, R105, !PT ;  /* 0x00000069a1697209 */ /* 0x000fe20007810000 */
[----:B------:R-:W-:Y:S01]  /*170f0*/  FMUL.FTZ R25, R0, R125 ;  /* 0x0000007d00197220 */ /* 0x000fe20000410000 */
[----:B------:R-:W-:Y:S04]  /*17100*/  FSEL R160, R31, -INF , !P0 ;  /* 0xff8000001fa07808 */ /* 0x000fe80004000000 */
[----:B------:R-:W-:Y:S05]  /*17110*/  FMNMX.FTZ R105, R160, R105, !PT ;  /* 0x00000069a0697209 */ /* 0x000fea0007810000 */
[----:B------:R-:W1:Y:S02]  /*17120*/  SHFL.BFLY PT, R2, R105, 0x2, 0x1f ;  /* 0x0c401f0069027f89 */ /* 0x000e6400000e0000 */
[----:B-1----:R-:W-:Y:S06]  /*17130*/  FMNMX.FTZ R105, R105, R2, !PT ;  /* 0x0000000269697209 */ /* 0x002fec0007810000 */
[----:B------:R-:W1:Y:S02]  /*17140*/  SHFL.BFLY PT, R2, R105, 0x1, 0x1f ;  /* 0x0c201f0069027f89 */ /* 0x000e6400000e0000 */
[----:B-1----:R-:W-:Y:S01]  /*17150*/  FMNMX.FTZ R105, R105, R2, !PT ;  /* 0x0000000269697209 */ /* 0x002fe20007810000 */
[----:B------:R-:W-:Y:S02]  /*17160*/  FADD.FTZ R2, R24, R3 ;  /* 0x0000000318027221 */ /* 0x000fe40000010000 */
[----:B------:R-:W-:Y:S01]  /*17170*/  FMUL.FTZ R24, R0, R124 ;  /* 0x0000007c00187220 */ /* 0x000fe20000410000 */
[----:B------:R-:W-:Y:S01]  /*17180*/  FSETP.NEU.FTZ.AND P0, PT, R105, -INF , PT ;  /* 0xff8000006900780b */ /* 0x000fe20003f1d000 */
[----:B------:R-:W-:Y:S03]  /*17190*/  FADD.FTZ R158, R23, R2 ;  /* 0x00000002179e7221 */ /* 0x000fe60000010000 */
[C---:B------:R-:W-:Y:S05]  /*171a0*/  FSEL R2, R105.reuse, RZ, P0 ;  /* 0x000000ff69027208 */ /* 0x040fea0000000000 */
[----:B------:R-:W-:Y:S02]  /*171b0*/  FADD.FTZ R2, -R2, R9 ;  /* 0x0000000902027221 */ /* 0x000fe40000010100 */
[----:B------:R-:W-:Y:S02]  /*171c0*/  FMUL.FTZ R9, R105, c[0x0][0x2d0] ;  /* 0x0000b40069097a20 */ /* 0x000fe40000410000 */
[----:B------:R-:W-:Y:S03]  /*171d0*/  FMUL.FTZ R2, R2, c[0x0][0x2d0] ;  /* 0x0000b40002027a20 */ /* 0x000fe60000410000 */
[----:B------:R-:W-:Y:S03]  /*171e0*/  FSEL R9, R9, RZ, P0 ;  /* 0x000000ff09097208 */ /* 0x000fe60000000000 */
[----:B------:R-:W1:Y:S02]  /*171f0*/  MUFU.EX2 R2, R2 ;  /* 0x0000000200027308 */ /* 0x000e640000000800 */
[--C-:B------:R-:W-:Y:S02]  /*17200*/  FFMA.FTZ R145, R4, c[0x0][0x2d0], -R9.reuse ;  /* 0x0000b40004917a23 */ /* 0x100fe40000010809 */
[----:B------:R-:W-:Y:S02]  /*17210*/  FFMA.FTZ R3, R5, c[0x0][0x2d0], -R9 ;  /* 0x0000b40005037a23 */ /* 0x000fe40000010809 */
[C---:B------:R-:W-:Y:S02]  /*17220*/  FMUL.FTZ R4, R0.reuse, R140 ;  /* 0x0000008c00047220 */ /* 0x040fe40000410000 */
[----:B------:R-:W-:Y:S02]  /*17230*/  FMUL.FTZ R5, R0, R141 ;  /* 0x0000008d00057220 */ /* 0x000fe40000410000 */
[----:B------:R-:W2:Y:S10]  /*17240*/  MUFU.EX2 R145, R145 ;  /* 0x0000009100917308 */ /* 0x000eb40000000800 */
[----:B------:R-:W3:Y:S01]  /*17250*/  MUFU.EX2 R0, R3 ;  /* 0x0000000300007308 */ /* 0x000ee20000000800 */
[C---:B-1----:R-:W-:Y:S02]  /*17260*/  FMUL.FTZ R38, R2.reuse, R114 ;  /* 0x0000007202267220 */ /* 0x042fe40000410000 */
[C---:B------:R-:W-:Y:S02]  /*17270*/  FMUL.FTZ R39, R2.reuse, R115 ;  /* 0x0000007302277220 */ /* 0x040fe40000410000 */
[C---:B------:R-:W-:Y:S02]  /*17280*/  FMUL.FTZ R14, R2.reuse, R138 ;  /* 0x0000008a020e7220 */ /* 0x040fe40000410000 */
[C---:B------:R-:W-:Y:S02]  /*17290*/  FMUL.FTZ R15, R2.reuse, R139 ;  /* 0x0000008b020f7220 */ /* 0x040fe40000410000 */
[C---:B------:R-:W-:Y:S02]  /*172a0*/  FMUL.FTZ R34, R2.reuse, R118 ;  /* 0x0000007602227220 */ /* 0x040fe40000410000 */
[C---:B--2---:R-:W-:Y:S02]  /*172b0*/  FFMA.FTZ R8, R2.reuse, R196, R145 ;  /* 0x000000c402087223 */ /* 0x044fe40000010091 */
[C---:B------:R-:W-:Y:S02]  /*172c0*/  FMUL.FTZ R35, R2.reuse, R119 ;  /* 0x0000007702237220 */ /* 0x040fe40000410000 */
[C---:B------:R-:W-:Y:S02]  /*172d0*/  FMUL.FTZ R6, R2.reuse, R142 ;  /* 0x0000008e02067220 */ /* 0x040fe40000410000 */
[C---:B------:R-:W-:Y:S02]  /*172e0*/  FMUL.FTZ R7, R2.reuse, R143 ;  /* 0x0000008f02077220 */ /* 0x040fe40000410000 */
[----:B------:R-:W-:Y:S01]  /*172f0*/  FMUL.FTZ R18, R2, R134 ;  /* 0x0000008602127220 */ /* 0x000fe20000410000 */
[C---:B---3--:R-:W-:Y:S01]  /*17300*/  F2FP.BF16.PACK_AB R145, R0.reuse, R145 ;  /* 0x000000910091723e */ /* 0x048fe200000010ff */
[----:B------:R-:W-:Y:S01]  /*17310*/  FADD.FTZ R8, R0, R8 ;  /* 0x0000000800087221 */ /* 0x000fe20000010000 */
[----:B------:R-:W-:Y:S01]  /*17320*/  IADD3 R0, R178, R168, RZ ;  /* 0x000000a8b2007210 */ /* 0x000fe20007ffe0ff */
[--C-:B------:R-:W-:Y:S01]  /*17330*/  FFMA.FTZ R3, R147, c[0x0][0x2d0], -R9.reuse ;  /* 0x0000b40093037a23 */ /* 0x100fe20000010809 */
[----:B------:R-:W-:Y:S01]  /*17340*/  MUFU.EX2 R134, R182 ;  /* 0x000000b600867308 */ /* 0x000fe20000000800 */
[C---:B------:R-:W-:Y:S02]  /*17350*/  FMUL.FTZ R19, R2.reuse, R135 ;  /* 0x0000008702137220 */ /* 0x040fe40000410000 */
[----:B------:R-:W1:Y:S01]  /*17360*/  LDSM.16.MT88.4 R112, [R0] ;  /* 0x000000000070783b */ /* 0x000e620000004200 */
[C---:B------:R-:W-:Y:S02]  /*17370*/  FMUL.FTZ R22, R2.reuse, R130 ;  /* 0x0000008202167220 */ /* 0x040fe40000410000 */
[C---:B------:R-:W-:Y:S02]  /*17380*/  FMUL.FTZ R23, R2.reuse, R131 ;  /* 0x0000008302177220 */ /* 0x040fe40000410000 */
[C---:B------:R-:W-:Y:S02]  /*17390*/  FMUL.FTZ R26, R2.reuse, R126 ;  /* 0x0000007e021a7220 */ /* 0x040fe40000410000 */
[C---:B------:R-:W-:Y:S01]  /*173a0*/  FMUL.FTZ R27, R2.reuse, R127 ;  /* 0x0000007f021b7220 */ /* 0x040fe20000410000 */
[----:B------:R-:W2:Y:S01]  /*173b0*/  MUFU.EX2 R3, R3 ;  /* 0x0000000300037308 */ /* 0x000ea20000000800 */
[C---:B------:R-:W-:Y:S01]  /*173c0*/  FMUL.FTZ R30, R2.reuse, R122 ;  /* 0x0000007a021e7220 */ /* 0x040fe20000410000 */
[----:B------:R-:W-:Y:S01]  /*173d0*/  LDSM.16.MT88.4 R116, [R0+0x800] ;  /* 0x000800000074783b */ /* 0x000fe20000004200 */
[C---:B------:R-:W-:Y:S02]  /*173e0*/  FMUL.FTZ R31, R2.reuse, R123 ;  /* 0x0000007b021f7220 */ /* 0x040fe40000410000 */
[C---:B------:R-:W-:Y:S02]  /*173f0*/  FMUL.FTZ R42, R2.reuse, R42 ;  /* 0x0000002a022a7220 */ /* 0x040fe40000410000 */
[C---:B------:R-:W-:Y:S02]  /*17400*/  FMUL.FTZ R43, R2.reuse, R43 ;  /* 0x0000002b022b7220 */ /* 0x040fe40000410000 */
[C---:B------:R-:W-:Y:S01]  /*17410*/  FMUL.FTZ R46, R2.reuse, R46 ;  /* 0x0000002e022e7220 */ /* 0x040fe20000410000 */
[----:B------:R-:W-:Y:S01]  /*17420*/  MUFU.EX2 R122, R166 ;  /* 0x000000a6007a7308 */ /* 0x000fe20000000800 */
        /* <DEDUP_REMOVED lines=31> */
[----:B--2---:R-:W-:Y:S01]  /*17620*/  FADD.FTZ R131, R3, R8 ;  /* 0x0000000803837221 */ /* 0x004fe20000010000 */
        /* <DEDUP_REMOVED lines=39> */
[----:B------:R-:W-:Y:S01]  /*178a0*/  FFMA.FTZ R112, R149, c[0x0][0x2d0], -R9 ;  /* 0x0000b40095707a23 */ /* 0x000fe20000010809 */
[----:B------:R-:W-:Y:S03]  /*178b0*/  HMMA.16816.F32.BF16 R100, R144, R114, R100 ;  /* 0x000000729064723c */ /* 0x000fe60000041864 */
[----:B------:R1:W-:Y:S01]  /*178c0*/  MUFU.EX2 R121, R112 ;  /* 0x0000007000797308 */ /* 0x0003e20000000800 */
[----:B------:R-:W-:Y:S03]  /*178d0*/  FADD.FTZ R113, R120, R158 ;  /* 0x0000009e78717221 */ /* 0x000fe60000010000 */
[----:B------:R-:W-:Y:S01]  /*178e0*/  F2FP.BF16.PACK_AB R114, R159, R165 ;  /* 0x000000a59f72723e */ /* 0x000fe200000010ff */
[----:B------:R-:W-:Y:S05]  /*178f0*/  FADD.FTZ R129, R122, R113 ;  /* 0x000000717a817221 */ /* 0x000fea0000010000 */
[----:B------:R-:W-:Y:S01]  /*17900*/  MUFU.EX2 R158, R187 ;  /* 0x000000bb009e7308 */ /* 0x000fe20000000800 */
[--C-:B-1----:R-:W-:Y:S09]  /*17910*/  FFMA.FTZ R112, R150, c[0x0][0x2d0], -R9.reuse ;  /* 0x0000b40096707a23 */ /* 0x102ff20000010809 */
[----:B------:R1:W2:Y:S02]  /*17920*/  MUFU.EX2 R128, R112 ;  /* 0x0000007000807308 */ /* 0x0002a40000000800 */
[--C-:B-1----:R-:W-:Y:S01]  /*17930*/  FFMA.FTZ R112, R154, c[0x0][0x2d0], -R9.reuse ;  /* 0x0000b4009a707a23 */ /* 0x102fe20000010809 */
[----:B--2---:R-:W-:Y:S07]  /*17940*/  F2FP.BF16.PACK_AB R113, R128, R121 ;  /* 0x000000798071723e */ /* 0x004fee00000010ff */
[----:B------:R-:W-:Y:S10]  /*17950*/  MUFU.EX2 R154, R192 ;  /* 0x000000c0009a7308 */ /* 0x000ff40000000800 */
[----:B------:R1:W-:Y:S02]  /*17960*/  MUFU.EX2 R124, R112 ;  /* 0x00000070007c7308 */ /* 0x0003e40000000800 */
[--C-:B-1----:R-:W-:Y:S08]  /*17970*/  FFMA.FTZ R112, R153, c[0x0][0x2d0], -R9.reuse ;  /* 0x0000b40099707a23 */ /* 0x102ff00000010809 */
[----:B------:R1:W2:Y:S02]  /*17980*/  MUFU.EX2 R130, R112 ;  /* 0x0000007000827308 */ /* 0x0002a40000000800 */
[----:B-1----:R-:W-:Y:S01]  /*17990*/  F2FP.BF16.PACK_AB R112, R122, R120 ;  /* 0x000000787a70723e */ /* 0x002fe200000010ff */
[--C-:B------:R-:W-:Y:S01]  /*179a0*/  FFMA.FTZ R120, R152, c[0x0][0x2d0], -R9.reuse ;  /* 0x0000b40098787a23 */ /* 0x100fe20000010809 */
[----:B--2---:R-:W-:Y:S06]  /*179b0*/  F2FP.BF16.PACK_AB R115, R130, R124 ;  /* 0x0000007c8273723e */ /* 0x004fec00000010ff */
[----:B------:R1:W-:Y:S01]  /*179c0*/  MUFU.EX2 R125, R120 ;  /* 0x00000078007d7308 */ /* 0x0003e20000000800 */
        /* <DEDUP_REMOVED lines=46> */
[----:B--2---:R-:W-:Y:S09]  /*17cb0*/  F2FP.BF16.PACK_AB R144, R155, R154 ;  /* 0x0000009a9b90723e */ /* 0x004ff200000010ff */
[----:B------:R-:W2:Y:S01]  /*17cc0*/  MUFU.EX2 R157, R188 ;  /* 0x000000bc009d7308 */ /* 0x000ea20000000800 */
[----:B---3--:R-:W3:Y:S01]  /*17cd0*/  LDSM.16.MT88.4 R116, [R0+0x1000] ;  /* 0x001000000074783b */ /* 0x008ee20000004200 */
[----:B-1----:R-:W-:Y:S01]  /*17ce0*/  FADD.FTZ R112, R123, R131 ;  /* 0x000000837b707221 */ /* 0x002fe20000010000 */
[----:B----4-:R-:W-:Y:S03]  /*17cf0*/  F2FP.BF16.PACK_AB R115, R153, R126 ;  /* 0x0000007e9973723e */ /* 0x010fe600000010ff */
[----:B------:R-:W-:Y:S03]  /*17d00*/  FADD.FTZ R112, R121, R112 ;  /* 0x0000007079707221 */ /* 0x000fe60000010000 */
[----:B------:R-:W1:Y:S01]  /*17d10*/  LDSM.16.MT88.4 R120, [R2+0x1000] ;  /* 0x001000000278783b */ /* 0x000e620000004200 */
[----:B------:R-:W-:Y:S01]  /*17d20*/  FADD.FTZ R112, R128, R112 ;  /* 0x0000007080707221 */ /* 0x000fe20000010000 */
[----:B--2---:R-:W-:Y:S03]  /*17d30*/  F2FP.BF16.PACK_AB R146, R158, R157 ;  /* 0x0000009d9e92723e */ /* 0x004fe600000010ff */
[----:B------:R-:W-:Y:S01]  /*17d40*/  FADD.FTZ R128, R124, R112 ;  /* 0x000000707c807221 */ /* 0x000fe20000010000 */
[----:B------:R-:W-:Y:S01]  /*17d50*/  F2FP.BF16.PACK_AB R112, R133, R132 ;  /* 0x000000848570723e */ /* 0x000fe200000010ff */
[----:B------:R-:W-:Y:S04]  /*17d60*/  FFMA.FTZ R124, R162, c[0x0][0x2d0], -R9 ;  /* 0x0000b400a27c7a23 */ /* 0x000fe80000010809 */
[----:B------:R2:W-:Y:S02]  /*17d70*/  MUFU.EX2 R150, R124 ;  /* 0x0000007c00967308 */ /* 0x0005e40000000800 */
[C---:B---3--:R-:W-:Y:S08]  /*17d80*/  HMMA.16816.F32.BF16 R4, R112.reuse, R116, R4 ;  /* 0x000000747004723c */ /* 0x048ff00000041804 */
[C---:B------:R-:W-:Y:S01]  /*17d90*/  HMMA.16816.F32.BF16 R12, R112.reuse, R118, R12 ;  /* 0x00000076700c723c */ /* 0x040fe2000004180c */
[----:B------:R-:W3:Y:S03]  /*17da0*/  LDSM.16.MT88.4 R116, [R8+0x1000] ;  /* 0x001000000874783b */ /* 0x000ee60000004200 */
[----:B--2---:R-:W-:Y:S04]  /*17db0*/  FADD.FTZ R124, R132, R129 ;  /* 0x00000081847c7221 */ /* 0x004fe80000010000 */
[C---:B-1----:R-:W-:Y:S08]  /*17dc0*/  HMMA.16816.F32.BF16 R16, R112.reuse, R120, R16 ;  /* 0x000000787010723c */ /* 0x042ff00000041810 */
        /* <DEDUP_REMOVED lines=32> */
[C---:B-1----:R-:W-:Y:S04]  /*17fd0*/  HMMA.16816.F32.BF16 R96, R112.reuse, R120, R96 ;  /* 0x000000787060723c */ /* 0x042fe80000041860 */
[----:B------:R-:W-:Y:S02]  /*17fe0*/  FADD.FTZ R117, R125, R117 ;  /* 0x000000757d757221 */ /* 0x000fe40000010000 */
[----:B------:R-:W-:Y:S02]  /*17ff0*/  FADD.FTZ R125, R133, R124 ;  /* 0x0000007c857d7221 */ /* 0x000fe40000010000 */
[----:B------:R-:W-:Y:S01]  /*18000*/  HMMA.16816.F32.BF16 R100, R112, R122, R100 ;  /* 0x0000007a7064723c */ /* 0x000fe20000041864 */
[----:B------:R-:W-:Y:S03]  /*18010*/  LDSM.16.MT88.4 R112, [R3+0x1800] ;  /* 0x001800000370783b */ /* 0x000fe60000004200 */
[----:B------:R-:W-:Y:S02]  /*18020*/  FADD.FTZ R124, R127, R117 ;  /* 0x000000757f7c7221 */ /* 0x000fe40000010000 */
[----:B------:R-:W-:Y:S02]  /*18030*/  FADD.FTZ R151, R134, R125 ;  /* 0x0000007d86977221 */ /* 0x000fe40000010000 */
[----:B------:R-:W-:Y:S04]  /*18040*/  FADD.FTZ R152, R126, R124 ;  /* 0x0000007c7e987221 */ /* 0x000fe80000010000 */
[--C-:B--2---:R-:W-:Y:S01]  /*18050*/  FFMA.FTZ R116, R161, c[0x0][0x2d0], -R9.reuse ;  /* 0x0000b400a1747a23 */ /* 0x104fe20000010809 */
        /* <DEDUP_REMOVED lines=52> */
[----:B------:R-:W-:Y:S01]  /*183a0*/  IMAD.MOV.U32 R0, RZ, RZ, c[0x0][0x2b8] ;  /* 0x0000ae00ff007624 */ /* 0x000fe200078e00ff */
[----:B------:R-:W-:Y:S01]  /*183b0*/  IADD3 R2, R199, R156, R215 ;  /* 0x0000009cc7027210 */ /* 0x000fe20007ffe0d7 */
[----:B------:R-:W-:Y:S02]  /*183c0*/  IMAD.MOV.U32 R183, RZ, RZ, RZ ;  /* 0x000000ffffb77224 */ /* 0x000fe400078e00ff */
[----:B------:R-:W-:Y:S01]  /*183d0*/  IMAD R6, R189, 0x3000, R228 ;  /* 0x00003000bd067824 */ /* 0x000fe200078e02e4 */
[----:B------:R-:W-:Y:S02]  /*183e0*/  ISETP.NE.AND P0, PT, R0, 0x1, PT ;  /* 0x000000010000780c */ /* 0x000fe40003f05270 */
[----:B------:R-:W-:Y:S05]  /*183f0*/  IADD3 R2, R2, -0x80, RZ ;  /* 0xffffff8002027810 */ /* 0x000fea0007ffe0ff */
        /* <DEDUP_REMOVED lines=25> */
.L_x_2485:
        /* <DEDUP_REMOVED lines=19> */
[----:B------:R2:W3:Y:S03]  /*186c0*/  SHFL.IDX PT, R2, R13, 0x1, 0x181f ;  /* 0x00381f000d027f89 */ /* 0x0004e600000e0000 */
[----:B------:R-:W-:Y:S02]  /*186d0*/  IMAD.X R7, R4, 0x1, R15, P0 ;  /* 0x0000000104077824 */ /* 0x000fe400000e060f */
[----:B------:R2:W4:Y:S04]  /*186e0*/  SHFL.IDX PT, R4, R5, 0x1, 0x181f ;  /* 0x00381f0005047f89 */ /* 0x00052800000e0000 */
[----:B------:R2:W-:Y:S02]  /*186f0*/  LDGSTS.E.BYPASS.LTC128B.128 [R0+0x10100], [R6.64], !P6 ;  /* 0x1010000006007fae */ /* 0x0005e4000f101d4a */
.L_x_2486:
[C---:B--23--:R-:W-:Y:S02]  /*18700*/  IADD3 R8, P0, R2.reuse, R12, RZ ;  /* 0x0000000c02087210 */ /* 0x04cfe40007f1e0ff */
[----:B------:R-:W-:Y:S03]  /*18710*/  IADD3 R6, P1, R2, R14, RZ ;  /* 0x0000000e02067210 */ /* 0x000fe60007f3e0ff */
[----:B----4-:R-:W-:Y:S01]  /*18720*/  IMAD.X R9, R4, 0x1, R17, P0 ;  /* 0x0000000104097824 */ /* 0x010fe200000e0611 */
[----:B------:R-:W-:Y:S01]  /*18730*/  IADD3 R2, P0, R2, R16, RZ ;  /* 0x0000001002027210 */ /* 0x000fe20007f1e0ff */
[C---:B------:R-:W-:Y:S03]  /*18740*/  IMAD.X R7, R4.reuse, 0x1, R18, P1 ;  /* 0x0000000104077824 */ /* 0x040fe600008e0612 */
[----:B------:R-:W-:Y:S01]  /*18750*/  @!PT LDS RZ, [RZ] ;  /* 0x00000000fffff984 */ /* 0x000fe20000000800 */
[----:B------:R-:W-:Y:S01]  /*18760*/  @!PT LDS RZ, [RZ] ;  /* 0x00000000fffff984 */ /* 0x000fe20000000800 */
[----:B------:R-:W-:Y:S01]  /*18770*/  @!PT LDS RZ, [RZ] ;  /* 0x00000000fffff984 */ /* 0x000fe20000000800 */
[----:B------:R2:W-:Y:S01]  /*18780*/  LDGSTS.E.BYPASS.LTC128B.128 [R0+0xd100], [R8.64], !P5 ;  /* 0x0d10000008007fae */ /* 0x0005e2000e901d4a */
[----:B------:R-:W-:Y:S03]  /*18790*/  IMAD.X R3, R4, 0x1, R15, P0 ;  /* 0x0000000104037824 */ /* 0x000fe600000e060f */
[----:B------:R2:W-:Y:S04]  /*187a0*/  LDGSTS.E.BYPASS.LTC128B.128 [R0+0xf100], [R6.64], !P4 ;  /* 0x0f10000006007fae */ /* 0x0005e8000e101d4a */
[----:B------:R2:W-:Y:S02]  /*187b0*/  LDGSTS.E.BYPASS.LTC128B.128 [R0+0x11100], [R2.64], !P6 ;  /* 0x1110000002007fae */ /* 0x0005e4000f101d4a */
.L_x_2391:
[----:B------:R-:W-:Y:S05]  /*187c0*/  BSYNC B0 ;  /* 0x0000000000007941 */ /* 0x000fea0003800000 */
.L_x_2390:
[----:B------:R-:W-:Y:S01]  /*187d0*/  ISETP.GE.AND P0, PT, R204, R180, PT ;  /* 0x000000b4cc00720c */ /* 0x000fe20003f06270 */
[----:B------:R-:W0:Y:S01]  /*187e0*/  LDGDEPBAR ;  /* 0x00000000000079af */ /* 0x000e220000000000 */
[----:B--2---:R-:W-:Y:S01]  /*187f0*/  IADD3 R0, R180, -0x1, RZ ;  /* 0xffffffffb4007810 */ /* 0x004fe20007ffe0ff */
[----:B------:R-:W-:Y:S01]  /*18800*/  IMAD.MOV.U32 R9, RZ, RZ, R105 ;  /* 0x000000ffff097224 */ /* 0x000fe200078e0069 */
[C---:B------:R-:W-:Y:S01]  /*18810*/  ISETP.GE.AND P1, PT, R169.reuse, 0x1, PT ;  /* 0x00000001a900780c */ /* 0x040fe20003f26270 */
[----:B------:R-:W-:Y:S01]  /*18820*/  IMAD.MOV.U32 R8, RZ, RZ, R104 ;  /* 0x000000ffff087224 */ /* 0x000fe200078e0068 */
[----:B------:R-:W-:Y:S01]  /*18830*/  IADD3 R169, R169, 0x1, RZ ;  /* 0x00000001a9a97810 */ /* 0x000fe20007ffe0ff */
[----:B------:R-:W-:Y:S03]  /*18840*/  IMAD.MOV.U32 R180, RZ, RZ, R0 ;  /* 0x000000ffffb47224 */ /* 0x000fe600078e0000 */
[----:B------:R-:W-:Y:S03]  /*18850*/  SEL R169, R169, RZ, !P1 ;  /* 0x000000ffa9a97207 */ /* 0x000fe60004800000 */
[----:B-1----:R-:W-:-:S05]  /*18860*/  @!P0 BRA `(.L_x_2394) ;  /* 0xffffc4e000008947 */ /* 0x002fca000383ffff */
.L_x_2377:
[----:B------:R-:W-:Y:S05]  /*18870*/  BRA.DIV ~URZ, `(.L_x_2395) ;  /* 0x000076127f007947 */ /* 0x000fea000b800000 */
[----:B------:R2:W3:Y:S02]  /*18880*/  SHFL.BFLY PT, R0, R195, 0x2, 0x1f ;  /* 0x0c401f00c3007f89 */ /* 0x0004e400000e0000 */
.L_x_2487:
[----:B---3--:R-:W-:Y:S01]  /*18890*/  FADD.FTZ R0, R0, R195 ;  /* 0x000000c300007221 */ /* 0x008fe20000010000 */
[----:B------:R-:W-:Y:S05]  /*188a0*/  BRA.DIV ~URZ, `(.L_x_2396) ;  /* 0x000076427f007947 */ /* 0x000fea000b800000 */
[----:B------:R-:W3:Y:S04]  /*188b0*/  SHFL.BFLY PT, R2, R196, 0x2, 0x1f ;  /* 0x0c401f00c4027f89 */ /* 0x000ee800000e0000 */
[----:B------:R-:W4:Y:S01]  /*188c0*/  SHFL.BFLY PT, R4, R0, 0x1, 0x1f ;  /* 0x0c201f0000047f89 */ /* 0x000f2200000e0000 */
[----:B---3--:R-:W-:-:S02]  /*188d0*/  FADD.FTZ R196, R2, R196 ;  /* 0x000000c402c47221 */ /* 0x008fc40000010000 */
[----:B----4-:R-:W-:-:S03]  /*188e0*/  FADD.FTZ R0, R0, R4 ;  /* 0x0000000400007221 */ /* 0x010fc60000010000 */
[----:B------:R3:W4:Y:S04]  /*188f0*/  SHFL.BFLY PT, R3, R196, 0x1, 0x1f ;  /* 0x0c201f00c4037f89 */ /* 0x00072800000e0000 */
.L_x_2488:
[----:B------:R-:W-:Y:S01]  /*18900*/  FSETP.NE.FTZ.AND P1, PT, R0, RZ, PT ;  /* 0x000000ff0000720b */ /* 0x000fe20003f35000 */
[----:B----4-:R-:W-:Y:S01]  /*18910*/  FADD.FTZ R3, R3, R196 ;  /* 0x000000c403037221 */ /* 0x010fe20000010000 */
[----:B------:R-:W-:Y:S02]  /*18920*/  MOV R2, RZ ;  /* 0x000000ff00027202 */ /* 0x000fe40000000f00 */
[----:B------:R-:W-:Y:S02]  /*18930*/  MOV R23, 0xff800000 ;  /* 0xff80000000177802 */ /* 0x000fe40000000f00 */
[----:B------:R-:W-:Y:S02]  /*18940*/  FSETP.NE.FTZ.AND P0, PT, R3, RZ, PT ;  /* 0x000000ff0300720b */ /* 0x000fe40003f15000 */
[----:B------:R-:W-:-:S05]  /*18950*/  MOV R22, 0xff800000 ;  /* 0xff80000000167802 */ /* 0x000fca0000000f00 */
[----:B------:R-:W4:Y:S01]  /*18960*/  @P1 MUFU.RCP R2, R0 ;  /* 0x0000000000021308 */ /* 0x000f220000001000 */
[----:B------:R-:W-:-:S07]  /*18970*/  @P1 MOV R6, 0x3f317218 ;  /* 0x3f31721800061802 */ /* 0x000fce0000000f00 */
[----:B------:R5:W1:Y:S01]  /*18980*/  @P1 MUFU.LG2 R4, R0 ;  /* 0x0000000000041308 */ /* 0x000a620000000c00 */
[C---:B----4-:R-:W-:Y:S02]  /*18990*/  FMUL.FTZ R140, R2.reuse, R140 ;  /* 0x0000008c028c7220 */ /* 0x050fe40000410000 */
[C---:B------:R-:W-:Y:S02]  /*189a0*/  FMUL.FTZ R141, R2.reuse, R141 ;  /* 0x0000008d028d7220 */ /* 0x040fe40000410000 */
[C---:B------:R-:W-:Y:S02]  /*189b0*/  FMUL.FTZ R136, R2.reuse, R136 ;  /* 0x0000008802887220 */ /* 0x040fe40000410000 */
[C---:B------:R-:W-:Y:S01]  /*189c0*/  FMUL.FTZ R137, R2.reuse, R137 ;  /* 0x0000008902897220 */ /* 0x040fe20000410000 */
[----:B-----5:R-:W-:Y:S01]  /*189d0*/  MOV R0, RZ ;  /* 0x000000ff00007202 */ /* 0x020fe20000000f00 */
[C---:B------:R-:W-:Y:S02]  /*189e0*/  FMUL.FTZ R132, R2.reuse, R132 ;  /* 0x0000008402847220 */ /* 0x040fe40000410000 */
[----:B------:R-:W-:-:S02]  /*189f0*/  FMUL.FTZ R133, R2, R133 ;  /* 0x0000008502857220 */ /* 0x000fc40000410000 */
[C---:B------:R-:W-:Y:S01]  /*18a00*/  FMUL.FTZ R128, R2.reuse, R128 ;  /* 0x0000008002807220 */ /* 0x040fe20000410000 */
[----:B------:R-:W4:Y:S01]  /*18a10*/  @P0 MUFU.RCP R0, R3 ;  /* 0x0000000300000308 */ /* 0x000f220000001000 */
        /* <DEDUP_REMOVED lines=41> */
[----:B------:R5:W2:Y:S01]  /*18cb0*/  @P0 MUFU.LG2 R2, R3 ;  /* 0x0000000300020308 */ /* 0x000aa20000000c00 */
[----:B-1----:R-:W-:Y:S02]  /*18cc0*/  @P1 FMUL.FTZ R5, R4, 0.69314718246459960938 ;  /* 0x3f31721804051820 */ /* 0x002fe40000410000 */
[----:B------:R-:W-:Y:S02]  /*18cd0*/  @P1 FMUL.FTZ R4, R6, c[0x0][0x2d0] ;  /* 0x0000b40006041a20 */ /* 0x000fe40000410000 */
[----:B----4-:R-:W-:Y:S02]  /*18ce0*/  FMUL.FTZ R142, R0, R142 ;  /* 0x0000008e008e7220 */ /* 0x010fe40000410000 */
[----:B------:R-:W-:Y:S01]  /*18cf0*/  @P1 FFMA.FTZ R23, R4, R104, R5 ;  /* 0x0000006804171223 */ /* 0x000fe20000010005 */
[----:B------:R-:W-:Y:S01]  /*18d00*/  MOV R4, 0x1 ;  /* 0x0000000100047802 */ /* 0x000fe20000000f00 */
[C---:B------:R-:W-:Y:S02]  /*18d10*/  FMUL.FTZ R143, R0.reuse, R143 ;  /* 0x0000008f008f7220 */ /* 0x040fe40000410000 */
[----:B------:R-:W-:-:S02]  /*18d20*/  FMUL.FTZ R138, R0, R138 ;  /* 0x0000008a008a7220 */ /* 0x000fc40000410000 */
[C---:B------:R-:W-:Y:S02]  /*18d30*/  FMUL.FTZ R139, R0.reuse, R139 ;  /* 0x0000008b008b7220 */ /* 0x040fe40000410000 */
[----:B------:R-:W-:Y:S01]  /*18d40*/  FMUL.FTZ R134, R0, R134 ;  /* 0x0000008600867220 */ /* 0x000fe20000410000 */
[----:B-----5:R-:W-:Y:S01]  /*18d50*/  @P0 MOV R3, 0x3f317218 ;  /* 0x3f31721800030802 */ /* 0x020fe20000000f00 */
[----:B--2---:R-:W-:Y:S02]  /*18d60*/  @P0 FMUL.FTZ R2, R2, 0.69314718246459960938 ;  /* 0x3f31721802020820 */ /* 0x004fe40000410000 */
[C---:B------:R-:W-:Y:S02]  /*18d70*/  FMUL.FTZ R135, R0.reuse, R135 ;  /* 0x0000008700877220 */ /* 0x040fe40000410000 */
[----:B------:R-:W-:Y:S02]  /*18d80*/  @P0 FMUL.FTZ R3, R3, c[0x0][0x2d0] ;  /* 0x0000b40003030a20 */ /* 0x000fe40000410000 */
        /* <DEDUP_REMOVED lines=44> */
.L_x_2306:
        /* <DEDUP_REMOVED lines=8> */
[----:B------:R-:W4:Y:S01]  /*190d0*/  POPC R2, UR4 ;  /* 0x0000000400027d09 */ /* 0x000f220008000000 */
[----:B-1----:R-:W-:Y:S01]  /*190e0*/  ISETP.EQ.U32.AND P0, PT, R3, R4, PT ;  /* 0x000000040300720c */ /* 0x002fe20003f02070 */
[----:B------:R-:W-:-:S12]  /*190f0*/  IMAD.MOV.U32 R4, RZ, RZ, c[0x0][0x560] ;  /* 0x00015800ff047624 */ /* 0x000fd800078e00ff */
[----:B----4-:R1:W4:Y:S04]  /*19100*/  @P0 ATOMG.E.ADD.STRONG.GPU PT, R2, [R4.64], R2 ;  /* 0x00000002040209a8 */ /* 0x01032800081ee1ca */
[----:B-1----:R-:W1:Y:S04]  /*19110*/  S2R R4, SR_LTMASK ;  /* 0x0000000000047919 */ /* 0x002e680000003900 */
[----:B----4-:R1:W4:Y:S02]  /*19120*/  SHFL.IDX PT, R3, R2, R3, 0x1f ;  /* 0x00001f0302037589 */ /* 0x01032400000e0000 */
[----:B-1----:R-:W-:-:S06]  /*19130*/  LOP3.LUT R2, R4, UR4, RZ, 0xc0, !PT ;  /* 0x0000000404027c12 */ /* 0x002fcc000f8ec0ff */
[----:B------:R-:W4:Y:S02]  /*19140*/  POPC R2, R2 ;  /* 0x0000000200027309 */ /* 0x000f240000000000 */
[----:B----4-:R-:W-:-:S06]  /*19150*/  IADD3 R252, R3, c[0x0][0xc], R2 ;  /* 0x0000030003fc7a10 */ /* 0x010fcc0007ffe002 */
.L_x_2398:
[----:B------:R-:W-:Y:S05]  /*19160*/  BSYNC B0 ;  /* 0x0000000000007941 */ /* 0x000fea0003800000 */
.L_x_2397:
[----:B------:R-:W-:Y:S01]  /*19170*/  PRMT R0, R0, 0x9910, RZ ;  /* 0x0000991000007816 */ /* 0x000fe200000000ff */
[----:B------:R-:W-:Y:S01]  /*19180*/  BSSY B1, `(.L_x_2399) ;  /* 0x000037d000017945 */ /* 0x000fe20003800000 */
[----:B------:R-:W-:Y:S02]  /*19190*/  IMAD.MOV.U32 R29, RZ, RZ, R252 ;  /* 0x000000ffff1d7224 */ /* 0x000fe400078e00fc */
[----:B------:R-:W-:-:S13]  /*191a0*/  ISETP.NE.AND P0, PT, R0, RZ, PT ;  /* 0x000000ff0000720c */ /* 0x000fda0003f05270 */
[----:B------:R-:W-:Y:S05]  /*191b0*/  @!P0 BRA `(.L_x_2400) ;  /* 0x00002b6000008947 */ /* 0x000fea0003800000 */
[----:B------:R-:W-:Y:S01]  /*191c0*/  IMAD.SHL.U32 R0, R242, 0x40, RZ ;  /* 0x00000040f2007824 */ /* 0x000fe200078e00ff */
[----:B------:R-:W-:Y:S01]  /*191d0*/  WARPSYNC 0xffffffff ;  /* 0xffffffff00007948 */ /* 0x000fe20003800000 */
[----:B------:R-:W-:Y:S01]  /*191e0*/  IMAD.SHL.U32 R2, R247, 0x400, RZ ;  /* 0x00000400f7027824 */ /* 0x000fe200078e00ff */
[----:B------:R-:W-:Y:S01]  /*191f0*/  BAR.SYNC.DEFER_BLOCKING 0x1, 0x100 ;  /* 0x0044000000007b1d */ /* 0x000fe20000010000 */
[----:B------:R-:W-:Y:S01]  /*19200*/  F2FP.BF16.PACK_AB R4, R141, R140 ;  /* 0x0000008c8d04723e */ /* 0x000fe200000010ff */
[----:B------:R-:W-:Y:S01]  /*19210*/  IMAD.MOV.U32 R7, RZ, RZ, 0x20 ;  /* 0x00000020ff077424 */ /* 0x000fe200078e00ff */
[----:B------:R-:W-:Y:S01]  /*19220*/  LOP3.LUT R0, R0, 0x1c0, RZ, 0xc0, !PT ;  /* 0x000001c000007812 */ /* 0x000fe200078ec0ff */
[----:B------:R-:W-:Y:S01]  /*19230*/  IMAD R3, R243, 0x2, R2 ;  /* 0x00000002f3037824 */ /* 0x000fe200078e0202 */
[----:B------:R-:W-:Y:S01]  /*19240*/  LOP3.LUT R2, R242, 0x1, RZ, 0xc0, !PT ;  /* 0x00000001f2027812 */ /* 0x000fe200078ec0ff */
[----:B------:R-:W-:Y:S01]  /*19250*/  IMAD.MOV.U32 R13, RZ, RZ, 0x40 ;  /* 0x00000040ff0d7424 */ /* 0x000fe200078e00ff */
[----:B------:R-:W-:Y:S01]  /*19260*/  LEA.HI R0, R0, R0, RZ, 0x1d ;  /* 0x0000000000007211 */ /* 0x000fe200078fe8ff */
[----:B------:R-:W-:Y:S01]  /*19270*/  IMAD.MOV.U32 R28, RZ, RZ, c[0x0][0x388] ;  /* 0x0000e200ff1c7624 */ /* 0x000fe200078e00ff */
[----:B------:R-:W-:-:S02]  /*19280*/  ISETP.NE.U32.AND P0, PT, R2, 0x1, PT ;  /* 0x000000010200780c */ /* 0x000fc40003f05070 */
[----:B------:R-:W-:Y:S01]  /*19290*/  F2FP.BF16.PACK_AB R5, R139, R138 ;  /* 0x0000008a8b05723e */ /* 0x000fe200000010ff */
[----:B------:R-:W-:Y:S01]  /*192a0*/  IMAD.IADD R0, R3, 0x1, R0 ;  /* 0x0000000103007824 */ /* 0x000fe200078e0200 */
[----:B------:R-:W-:Y:S02]  /*192b0*/  R2P PR, R242, 0x6 ;  /* 0x00000006f2007804 */ /* 0x000fe40000000000 */
[----:B------:R-:W-:Y:S01]  /*192c0*/  F2FP.BF16.PACK_AB R6, R137, R136 ;  /* 0x000000888906723e */ /* 0x000fe200000010ff */
[----:B------:R-:W-:Y:S01]  /*192d0*/  IMAD.SHL.U32 R0, R0, 0x2, RZ ;  /* 0x0000000200007824 */ /* 0x000fe200078e00ff */
[----:B------:R-:W-:Y:S02]  /*192e0*/  F2FP.BF16.PACK_AB R8, R125, R124 ;  /* 0x0000007c7d08723e */ /* 0x000fe400000010ff */
[----:B------:R-:W-:Y:S02]  /*192f0*/  SEL R13, R13, 0xffffffc0, !P2 ;  /* 0xffffffc00d0d7807 */ /* 0x000fe40005000000 */
[----:B------:R-:W-:-:S02]  /*19300*/  IADD3 R3, R0, 0x80, RZ ;  /* 0x0000008000037810 */ /* 0x000fc40007ffe0ff */
[----:B------:R-:W-:Y:S01]  /*19310*/  IADD3 R2, R0, 0x70, RZ ;  /* 0x0000007000027810 */ /* 0x000fe20007ffe0ff */
[----:B------:R1:W-:Y:S01]  /*19320*/  STS [R0+0x80], R4 ;  /* 0x0000800400007388 */ /* 0x0003e20000000800 */
[----:B------:R-:W-:Y:S02]  /*19330*/  @P0 IADD3 R2, R3, 0x10, RZ ;  /* 0x0000001003020810 */ /* 0x000fe40007ffe0ff */
[----:B------:R-:W-:Y:S02]  /*19340*/  F2FP.BF16.PACK_AB R3, R143, R142 ;  /* 0x0000008e8f03723e */ /* 0x000fe400000010ff */
[----:B------:R-:W-:Y:S01]  /*19350*/  F2FP.BF16.PACK_AB R12, R117, R116 ;  /* 0x00000074750c723e */ /* 0x000fe200000010ff */
[----:B------:R-:W-:Y:S01]  /*19360*/  IMAD.IADD R14, R13, 0x1, R2 ;  /* 0x000000010d0e7824 */ /* 0x000fe200078e0202 */
[----:B------:R-:W-:Y:S01]  /*19370*/  F2FP.BF16.PACK_AB R9, R113, R112 ;  /* 0x000000707109723e */ /* 0x000fe200000010ff */
[----:B------:R4:W-:Y:S01]  /*19380*/  STS [R0+0x480], R3 ;  /* 0x0004800300007388 */ /* 0x0009e20000000800 */
[----:B------:R-:W-:-:S02]  /*19390*/  ISETP.NE.U32.AND P0, PT, RZ, c[0x0][0x508], PT ;  /* 0x00014200ff007a0c */ /* 0x000fc40003f05070 */
[----:B------:R-:W-:Y:S01]  /*193a0*/  ISETP.NE.U32.AND P2, PT, RZ, c[0x0][0x500], PT ;  /* 0x00014000ff007a0c */ /* 0x000fe20003f45070 */
[----:B------:R2:W-:Y:S03]  /*193b0*/  STS [R2+0x400], R5 ;  /* 0x0004000502007388 */ /* 0x0005e60000000800 */
[----:B------:R-:W-:Y:S01]  /*193c0*/  ISETP.NE.AND.EX P2, PT, RZ, c[0x0][0x504], PT, P2 ;  /* 0x00014100ff007a0c */ /* 0x000fe20003f45320 */
[----:B------:R3:W-:Y:S01]  /*193d0*/  STS [R2], R6 ;  /* 0x0000000602007388 */ /* 0x0007e20000000800 */
[----:B-1----:R-:W-:Y:S02]  /*193e0*/  SEL R4, R7, 0xffffffe0, !P1 ;  /* 0xffffffe007047807 */ /* 0x002fe40004800000 */
[----:B------:R-:W-:Y:S02]  /*193f0*/  F2FP.BF16.PACK_AB R7, R135, R134 ;  /* 0x000000868707723e */ /* 0x000fe400000010ff */
[----:B------:R-:W-:Y:S01]  /*19400*/  ISETP.NE.AND.EX P1, PT, RZ, c[0x0][0x50c], PT, P0 ;  /* 0x00014300ff007a0c */ /* 0x000fe20003f25300 */
[----:B----4-:R-:W-:-:S02]  /*19410*/  IMAD.IADD R3, R0, 0x1, R4 ;  /* 0x0000000100037824 */ /* 0x010fc400078e0204 */
[----:B------:R-:W-:Y:S01]  /*19420*/  IMAD.IADD R4, R4, 0x1, R2 ;  /* 0x0000000104047824 */ /* 0x000fe200078e0202 */
[----:B--2---:R-:W-:Y:S02]  /*19430*/  F2FP.BF16.PACK_AB R5, R133, R132 ;  /* 0x000000848505723e */ /* 0x004fe400000010ff */
[----:B------:R1:W-:Y:S01]  /*19440*/  STS [R3+0x480], R7 ;  /* 0x0004800703007388 */ /* 0x0003e20000000800 */
[----:B---3--:R-:W-:-:S03]  /*19450*/  F2FP.BF16.PACK_AB R6, R129, R128 ;  /* 0x000000808106723e */ /* 0x008fc600000010ff */
[----:B------:R2:W-:Y:S04]  /*19460*/  STS [R3+0x80], R5 ;  /* 0x0000800503007388 */ /* 0x0005e80000000800 */
[----:B------:R3:W-:Y:S01]  /*19470*/  STS [R4], R6 ;  /* 0x0000000604007388 */ /* 0x0007e20000000800 */
[----:B-1----:R-:W-:Y:S02]  /*19480*/  F2FP.BF16.PACK_AB R7, R127, R126 ;  /* 0x0000007e7f07723e */ /* 0x002fe400000010ff */
[----:B--2---:R-:W-:Y:S01]  /*19490*/  F2FP.BF16.PACK_AB R5, R131, R130 ;  /* 0x000000828305723e */ /* 0x004fe200000010ff */
[----:B---3--:R-:W-:-:S04]  /*194a0*/  IMAD.IADD R6, R0, 0x1, R13 ;  /* 0x0000000100067824 */ /* 0x008fc800078e020d */
[----:B------:R1:W-:Y:S04]  /*194b0*/  STS [R4+0x400], R5 ;  /* 0x0004000504007388 */ /* 0x0003e80000000800 */
[----:B------:R2:W-:Y:S04]  /*194c0*/  STS [R6+0x80], R8 ;  /* 0x0000800806007388 */ /* 0x0005e80000000800 */
[----:B------:R3:W-:Y:S01]  /*194d0*/  STS [R6+0x480], R7 ;  /* 0x0004800706007388 */ /* 0x0007e20000000800 */
[----:B-1----:R-:W-:Y:S02]  /*194e0*/  F2FP.BF16.PACK_AB R5, R121, R120 ;  /* 0x000000787905723e */ /* 0x002fe400000010ff */
[----:B--2---:R-:W-:-:S03]  /*194f0*/  F2FP.BF16.PACK_AB R8, R123, R122 ;  /* 0x0000007a7b08723e */ /* 0x004fc600000010ff */
[----:B------:R1:W-:Y:S01]  /*19500*/  STS [R14], R5 ;  /* 0x000000050e007388 */ /* 0x0003e20000000800 */
[----:B---3--:R-:W-:-:S03]  /*19510*/  IMAD.IADD R7, R4, 0x1, R13 ;  /* 0x0000000104077824 */ /* 0x008fc600078e020d */
[----:B------:R2:W-:Y:S01]  /*19520*/  STS [R14+0x400], R8 ;  /* 0x000400080e007388 */ /* 0x0005e20000000800 */
[----:B-1----:R-:W-:Y:S01]  /*19530*/  IMAD.IADD R5, R13, 0x1, R3 ;  /* 0x000000010d057824 */ /* 0x002fe200078e0203 */
[----:B------:R-:W-:Y:S02]  /*19540*/  F2FP.BF16.PACK_AB R13, R63, R62 ;  /* 0x0000003e3f0d723e */ /* 0x000fe400000010ff */
[----:B--2---:R-:W-:Y:S02]  /*19550*/  F2FP.BF16.PACK_AB R8, R119, R118 ;  /* 0x000000767708723e */ /* 0x004fe400000010ff */
[----:B------:R1:W-:Y:S04]  /*19560*/  STS [R5+0x80], R12 ;  /* 0x0000800c05007388 */ /* 0x0003e80000000800 */
[----:B------:R2:W-:Y:S04]  /*19570*/  STS [R5+0x480], R8 ;  /* 0x0004800805007388 */ /* 0x0005e80000000800 */
[----:B------:R3:W-:Y:S01]  /*19580*/  STS [R7], R9 ;  /* 0x0000000907007388 */ /* 0x0007e20000000800 */
[----:B-1----:R-:W-:-:S02]  /*19590*/  F2FP.BF16.PACK_AB R12, R115, R114 ;  /* 0x00000072730c723e */ /* 0x002fc400000010ff */
        /* <DEDUP_REMOVED lines=31> */
[----:B------:R-:W-:Y:S01]  /*19790*/  STS [R7+0x4000], R13 ;  /* 0x0040000d07007388 */ /* 0x000fe20000000800 */
[----:B-1----:R-:W-:Y:S02]  /*197a0*/  F2FP.BF16.PACK_AB R12, R75, R74 ;  /* 0x0000004a4b0c723e */ /* 0x002fe400000010ff */
[----:B--2---:R-:W-:-:S03]  /*197b0*/  F2FP.BF16.PACK_AB R8, R73, R72 ;  /* 0x000000484908723e */ /* 0x004fc600000010ff */
[----:B------:R1:W-:Y:S01]  /*197c0*/  STS [R0+0x8480], R12 ;  /* 0x0084800c00007388 */ /* 0x0003e20000000800 */
[----:B---3--:R-:W-:-:S03]  /*197d0*/  F2FP.BF16.PACK_AB R9, R77, R76 ;  /* 0x0000004c4d09723e */ /* 0x008fc600000010ff */
[----:B------:R2:W-:Y:S04]  /*197e0*/  STS [R0+0x8080], R8 ;  /* 0x0080800800007388 */ /* 0x0005e80000000800 */
[----:B------:R3:W-:Y:S01]  /*197f0*/  STS [R2+0x8000], R9 ;  /* 0x0080000902007388 */ /* 0x0007e20000000800 */
[----:B-1----:R-:W-:Y:S02]  /*19800*/  F2FP.BF16.PACK_AB R12, R83, R82 ;  /* 0x00000052530c723e */ /* 0x002fe400000010ff */
[----:B--2---:R-:W-:Y:S02]  /*19810*/  F2FP.BF16.PACK_AB R8, R79, R78 ;  /* 0x0000004e4f08723e */ /* 0x004fe400000010ff */
[----:B------:R-:W-:Y:S02]  /*19820*/  F2FP.BF16.PACK_AB R0, R81, R80 ;  /* 0x000000505100723e */ /* 0x000fe400000010ff */
[----:B---3--:R-:W-:Y:S01]  /*19830*/  F2FP.BF16.PACK_AB R9, R85, R84 ;  /* 0x000000545509723e */ /* 0x008fe200000010ff */
[----:B------:R1:W-:Y:S04]  /*19840*/  STS [R2+0x8400], R8 ;  /* 0x0084000802007388 */ /* 0x0003e80000000800 */
[----:B------:R2:W-:Y:S04]  /*19850*/  STS [R3+0x8080], R0 ;  /* 0x0080800003007388 */ /* 0x0005e80000000800 */
[----:B------:R3:W-:Y:S04]  /*19860*/  STS [R3+0x8480], R12 ;  /* 0x0084800c03007388 */ /* 0x0007e80000000800 */
[----:B------:R-:W-:Y:S01]  /*19870*/  STS [R4+0x8000], R9 ;  /* 0x0080000904007388 */ /* 0x000fe20000000800 */
[----:B-1----:R-:W-:-:S02]  /*19880*/  F2FP.BF16.PACK_AB R8, R87, R86 ;  /* 0x000000565708723e */ /* 0x002fc400000010ff */
[----:B------:R-:W-:Y:S02]  /*19890*/  F2FP.BF16.PACK_AB R2, R89, R88 ;  /* 0x000000585902723e */ /* 0x000fe400000010ff */
[----:B--2---:R-:W-:Y:S01]  /*198a0*/  F2FP.BF16.PACK_AB R0, R91, R90 ;  /* 0x0000005a5b00723e */ /* 0x004fe200000010ff */
        /* <DEDUP_REMOVED lines=13> */
[----:B-1----:R-:W-:Y:S01]  /*19980*/  IMAD.MOV.U32 R4, RZ, RZ, 0x4 ;  /* 0x00000004ff047424 */ /* 0x002fe200078e00ff */
[----:B--2---:R-:W-:-:S03]  /*19990*/  F2FP.BF16.PACK_AB R0, R103, R102 ;  /* 0x000000666700723e */ /* 0x004fc600000010ff */
[CC--:B------:R-:W-:Y:S02]  /*199a0*/  @P1 IMAD.WIDE R8, R231.reuse, R4.reuse, c[0x0][0x508] ;  /* 0x00014200e7081625 */ /* 0x0c0fe400078e0204 */
[----:B------:R1:W-:Y:S02]  /*199b0*/  STS [R7+0x8400], R0 ;  /* 0x0084000007007388 */ /* 0x0003e40000000800 */
[----:B---3--:R-:W-:Y:S02]  /*199c0*/  IMAD.MOV.U32 R2, RZ, RZ, RZ ;  /* 0x000000ffff027224 */ /* 0x008fe400078e00ff */
[----:B------:R-:W-:Y:S01]  /*199d0*/  IMAD.WIDE R4, R231, R4, c[0x0][0x500] ;  /* 0x00014000e7047625 */ /* 0x000fe200078e0204 */
[----:B------:R-:W-:Y:S06]  /*199e0*/  BAR.SYNC.DEFER_BLOCKING 0x1, 0x100 ;  /* 0x0044000000007b1d */ /* 0x000fec0000010000 */
[----:B------:R1:W5:Y:S04]  /*199f0*/  @P1 LDG.E R28, [R8.64] ;  /* 0x0000000a081c1981 */ /* 0x000368000c1e1900 */
[----:B------:R1:W5:Y:S01]  /*19a00*/  @P2 LDG.E R2, [R4.64] ;  /* 0x0000000a04022981 */ /* 0x000362000c1e1900 */
[----:B------:R-:W-:-:S04]  /*19a10*/  ISETP.NE.AND P0, PT, R251, RZ, PT ;  /* 0x000000fffb00720c */ /* 0x000fc80003f05270 */
[----:B----4-:R-:W-:Y:S01]  /*19a20*/  SEL R3, R251, c[0x0][0x3d4], P0 ;  /* 0x0000f500fb037a07 */ /* 0x010fe20000000000 */
[----:B------:R-:W-:Y:S05]  /*19a30*/  @P1 BRA `(.L_x_2401) ;  /* 0x0000004000001947 */ /* 0x000fea0003800000 */
[----:B------:R-:W-:Y:S05]  /*19a40*/  @!P2 BRA `(.L_x_2401) ;  /* 0x000000300000a947 */ /* 0x000fea0003800000 */
[----:B-1----:R1:W2:Y:S04]  /*19a50*/  LDG.E R0, [R4.64] ;  /* 0x0000000a04007981 */ /* 0x0022a8000c1e1900 */
[----:B-1----:R-:W2:Y:S02]  /*19a60*/  LDG.E R4, [R4.64+0x4] ;  /* 0x0000040a04047981 */ /* 0x002ea4000c1e1900 */
[----:B--2--5:R-:W-:Y:S02]  /*19a70*/  IADD3 R28, -R0, R4, RZ ;  /* 0x00000004001c7210 */ /* 0x024fe40007ffe1ff */
.L_x_2401:
[----:B-1----:R-:W2:Y:S04]  /*19a80*/  LDL R4, [R1+0x13c] ;  /* 0x00013c0001047983 */ /* 0x002ea80000100800 */
[----:B------:R-:W3:Y:S01]  /*19a90*/  LDL R15, [R1+0x70] ;  /* 0x00007000010f7983 */ /* 0x000ee20000100800 */
[----:B------:R-:W-:Y:S01]  /*19aa0*/  IMAD.MOV.U32 R0, RZ, RZ, 0x368 ;  /* 0x00000368ff007424 */ /* 0x000fe200078e00ff */
[----:B------:R-:W-:-:S02]  /*19ab0*/  ISETP.GT.AND P2, PT, R3, 0x1, PT ;  /* 0x000000010300780c */ /* 0x000fc40003f44270 */
[----:B------:R-:W4:Y:S01]  /*19ac0*/  LDL R24, [R1+0x138] ;  /* 0x0001380001187983 */ /* 0x000f220000100800 */
[----:B------:R-:W-:Y:S02]  /*19ad0*/  ISETP.NE.U32.AND P0, PT, RZ, c[0x0][0x500], PT ;  /* 0x00014000ff007a0c */ /* 0x000fe40003f05070 */
[----:B------:R-:W-:Y:S02]  /*19ae0*/  SEL R0, R0, 0x328, P2 ;  /* 0x0000032800007807 */ /* 0x000fe40001000000 */
[----:B------:R-:W-:Y:S02]  /*19af0*/  ISETP.NE.AND.EX P0, PT, RZ, c[0x0][0x504], PT, P0 ;  /* 0x00014100ff007a0c */ /* 0x000fe40003f05300 */
[----:B------:R1:W2:Y:S01]  /*19b00*/  LDC.64 R6, c[0x0][R0+0x170] ;  /* 0x00005c0000067b82 */ /* 0x0002a20000000a00 */
[----:B------:R-:W-:-:S04]  /*19b10*/  SHF.R.S32.HI R3, RZ, 0x1f, R231 ;  /* 0x0000001fff037819 */ /* 0x000fc800000114e7 */
[----:B------:R-:W-:Y:S02]  /*19b20*/  SEL R5, R3, RZ, !P0 ;  /* 0x000000ff03057207 */ /* 0x000fe40004000000 */
[----:B------:R-:W-:Y:S01]  /*19b30*/  LOP3.LUT R3, R230, 0xffff, RZ, 0xc0, !PT ;  /* 0x0000ffffe6037812 */ /* 0x000fe200078ec0ff */
[----:B------:R1:W1:Y:S08]  /*19b40*/  LDC.64 R16, c[0x0][R0+0x168] ;  /* 0x00005a0000107b82 */ /* 0x0002700000000a00 */
[----:B------:R1:W2:Y:S08]  /*19b50*/  LDC.64 R18, c[0x0][R0+0x178] ;  /* 0x00005e0000127b82 */ /* 0x0002b00000000a00 */
[----:B------:R1:W2:Y:S02]  /*19b60*/  LDC.64 R20, c[0x0][R0+0x160] ;  /* 0x0000580000147b82 */ /* 0x0002a40000000a00 */
[----:B-1----:R-:W-:-:S05]  /*19b70*/  IMAD.MOV.U32 R0, RZ, RZ, c[0x0][0x4e8] ;  /* 0x00013a00ff007624 */ /* 0x002fca00078e00ff */
[----:B------:R-:W-:Y:S02]  /*19b80*/  ISETP.NE.AND P3, PT, R0, 0x1, PT ;  /* 0x000000010000780c */ /* 0x000fe40003f65270 */
[----:B------:R-:W-:Y:S01]  /*19b90*/  SEL R0, R231, RZ, !P0 ;  /* 0x000000ffe7007207 */ /* 0x000fe20004000000 */
[-C--:B------:R-:W-:Y:S01]  /*19ba0*/  IMAD.WIDE.U32 R8, R16, R3.reuse, RZ ;  /* 0x0000000310087225 */ /* 0x080fe200078e00ff */
[----:B------:R-:W1:Y:S03]  /*19bb0*/  S2R R25, SR_TID.X ;  /* 0x0000000000197919 */ /* 0x000e660000002100 */
[----:B------:R-:W-:Y:S01]  /*19bc0*/  IMAD R13, R17, R3, RZ ;  /* 0x00000003110d7224 */ /* 0x000fe200078e02ff */
[----:B-1----:R-:W-:-:S04]  /*19bd0*/  SHF.R.S32.HI R17, RZ, 0x1f, R25 ;  /* 0x0000001fff117819 */ /* 0x002fc80000011419 */
[----:B------:R-:W-:-:S04]  /*19be0*/  LEA.HI R17, R17, R25, RZ, 0x5 ;  /* 0x0000001911117211 */ /* 0x000fc800078f28ff */
[----:B------:R-:W-:-:S05]  /*19bf0*/  LOP3.LUT R17, R17, 0xffffffe0, RZ, 0xc0, !PT ;  /* 0xffffffe011117812 */ /* 0x000fca00078ec0ff */
[----:B------:R-:W-:Y:S02]  /*19c00*/  IMAD.IADD R17, R25, 0x1, -R17 ;  /* 0x0000000119117824 */ /* 0x000fe400078e0a11 */
[----:B--2---:R-:W-:Y:S02]  /*19c10*/  IMAD.IADD R12, R4, 0x1, R229 ;  /* 0x00000001040c7824 */ /* 0x004fe400078e02e5 */
[----:B------:R-:W-:-:S04]  /*19c20*/  IMAD R4, R7, R0, RZ ;  /* 0x0000000007047224 */ /* 0x000fc800078e02ff */
[----:B------:R-:W-:Y:S02]  /*19c30*/  IMAD R14, R6, R5, R4 ;  /* 0x00000005060e7224 */ /* 0x000fe400078e0204 */
[----:B------:R-:W-:-:S04]  /*19c40*/  @P3 IMAD.HI.U32 R5, R12, c[0x0][0x4ec], RZ ;  /* 0x00013b000c053a27 */ /* 0x000fc800078e00ff */
[----:B------:R-:W-:-:S04]  /*19c50*/  IMAD.WIDE.U32 R6, R6, R0, RZ ;  /* 0x0000000006067225 */ /* 0x000fc800078e00ff */
[----:B------:R-:W-:Y:S01]  /*19c60*/  IMAD.MOV.U32 R4, RZ, RZ, R12 ;  /* 0x000000ffff047224 */ /* 0x000fe200078e000c */
[----:B------:R-:W-:Y:S02]  /*19c70*/  @P3 SHF.R.U32.HI R4, RZ, c[0x0][0x4f0], R5 ;  /* 0x00013c00ff043a19 */ /* 0x000fe40000011605 */
[----:B---3--:R-:W-:Y:S02]  /*19c80*/  SEL R5, R15, RZ, P2 ;  /* 0x000000ff0f057207 */ /* 0x008fe40001000000 */
        /* <DEDUP_REMOVED lines=23> */
[----:B------:R-:W-:Y:S02]  /*19e00*/  LEA.HI.X R5, R4, R6, R5, 0x2, P0 ;  /* 0x0000000604057211 */ /* 0x000fe400000f1405 */
[----:B------:R-:W-:Y:S04]  /*19e10*/  SHFL.IDX PT, R6, R7, RZ, 0x1c1f ;  /* 0x001c1fff07067589 */ /* 0x000fe800000e0000 */
[----:B------:R-:W-:Y:S01]  /*19e20*/  SHFL.IDX PT, R4, R7, 0x1, 0x1c1f ;  /* 0x003c1f0007047f89 */ /* 0x000fe200000e0000 */
[----:B----4-:R-:W-:-:S03]  /*19e30*/  IMAD.IADD R13, R24, 0x1, R229 ;  /* 0x00000001180d7824 */ /* 0x010fc600078e02e5 */
[----:B------:R-:W1:Y:S04]  /*19e40*/  SHFL.IDX PT, R7, R5, RZ, 0x1c1f ;  /* 0x001c1fff05077589 */ /* 0x000e6800000e0000 */
[----:B------:R-:W2:Y:S01]  /*19e50*/  SHFL.IDX PT, R5, R5, 0x1, 0x1c1f ;  /* 0x003c1f0005057f89 */ /* 0x000ea200000e0000 */
[----:B------:R-:W-:Y:S01]  /*19e60*/  IMAD R8, R28, c[0x0][0x4e8], RZ ;  /* 0x00013a001c087a24 */ /* 0x000fe200078e02ff */
[----:B------:R-:W-:Y:S02]  /*19e70*/  LOP3.LUT P0, RZ, R17, 0x3, RZ, 0xc0, !PT ;  /* 0x0000000311ff7812 */ /* 0x000fe4000780c0ff */
[C---:B------:R-:W-:Y:S02]  /*19e80*/  IADD3 R16, R13.reuse, 0x8, RZ ;  /* 0x000000080d107810 */ /* 0x040fe40007ffe0ff */
[----:B------:R-:W-:-:S02]  /*19e90*/  ISETP.GE.OR P1, PT, R13, R8, P0 ;  /* 0x000000080d00720c */ /* 0x000fc40000726670 */
[----:B------:R-:W-:-:S11]  /*19ea0*/  ISETP.GE.OR P0, PT, R16, R8, P0 ;  /* 0x000000081000720c */ /* 0x000fd60000706670 */
[----:B-1----:R1:W-:Y:S04]  /*19eb0*/  @!P1 ST.E [R6.64], R23 ;  /* 0x0000001706009985 */ /* 0x0023e8000c10190a */
[----:B--2---:R1:W-:Y:S01]  /*19ec0*/  @!P0 ST.E [R4.64], R22 ;  /* 0x0000001604008985 */ /* 0x0043e2000c10190a */
[----:B------:R-:W-:Y:S05]  /*19ed0*/  @P2 BRA `(.L_x_2402) ;  /* 0x0000082000002947 */ /* 0x000fea0003800000 */
[----:B------:R-:W2:Y:S01]  /*19ee0*/  S2R R24, SR_TID.X ;  /* 0x0000000000187919 */ /* 0x000ea20000002100 */
[----:B------:R-:W-:Y:S01]  /*19ef0*/  IMAD R9, R9, c[0x0][0x3a0], RZ ;  /* 0x0000e80009097a24 */ /* 0x000fe200078e02ff */
[----:B-1----:R-:W-:Y:S01]  /*19f00*/  SHF.R.S32.HI R7, RZ, 0x1f, R0 ;  /* 0x0000001fff077819 */ /* 0x002fe20000011400 */
[----:B------:R-:W-:Y:S01]  /*19f10*/  IMAD.WIDE.U32 R4, R2, c[0x0][0x3a0], RZ ;  /* 0x0000e80002047a25 */ /* 0x000fe200078e00ff */
[----:B------:R1:W3:Y:S01]  /*19f20*/  LDS.128 R44, [R111+0x1080] ;  /* 0x001080006f2c7984 */ /* 0x0002e20000000c00 */
[----:B------:R-:W-:-:S02]  /*19f30*/  IADD3 R12, R249, R229, RZ ;  /* 0x000000e5f90c7210 */ /* 0x000fc40007ffe0ff */
[----:B------:R-:W-:Y:S01]  /*19f40*/  IMAD R2, R2, c[0x0][0x3a4], R9 ;  /* 0x0000e90002027a24 */ /* 0x000fe200078e0209 */
[----:B------:R1:W4:Y:S01]  /*19f50*/  LDS.128 R56, [R111+0x2080] ;  /* 0x002080006f387984 */ /* 0x0003220000000c00 */
[----:B------:R-:W-:-:S03]  /*19f60*/  IMAD R7, R7, c[0x0][0x3f0], RZ ;  /* 0x0000fc0007077a24 */ /* 0x000fc600078e02ff */
[----:B------:R-:W-:Y:S01]  /*19f70*/  IADD3 R5, R5, R2, RZ ;  /* 0x0000000205057210 */ /* 0x000fe20007ffe0ff */
[----:B------:R1:W1:Y:S01]  /*19f80*/  LDS.128 R64, [R111+0x3080] ;  /* 0x003080006f407984 */ /* 0x0002620000000c00 */
[----:B------:R-:W-:-:S03]  /*19f90*/  IMAD R7, R0, c[0x0][0x3f4], R7 ;  /* 0x0000fd0000077a24 */ /* 0x000fc600078e0207 */
[C---:B------:R-:W-:Y:S01]  /*19fa0*/  IMAD.WIDE.U32 R4, R3.reuse, c[0x0][0x3e8], R4 ;  /* 0x0000fa0003047a25 */ /* 0x040fe200078e0004 */
[----:B------:R1:W1:Y:S03]  /*19fb0*/  LDS.128 R20, [R111+0x4080] ;  /* 0x004080006f147984 */ /* 0x0002660000000c00 */
[----:B------:R-:W-:Y:S01]  /*19fc0*/  IMAD R5, R3, c[0x0][0x3ec], R5 ;  /* 0x0000fb0003057a24 */ /* 0x000fe200078e0205 */
[----:B------:R1:W1:Y:S01]  /*19fd0*/  LDS.128 R40, [R111+0x5080] ;  /* 0x005080006f287984 */ /* 0x0002620000000c00 */
[----:B--2---:R-:W-:Y:S02]  /*19fe0*/  SHF.R.S32.HI R17, RZ, 0x1f, R24 ;  /* 0x0000001fff117819 */ /* 0x004fe40000011418 */
[----:B------:R-:W-:Y:S01]  /*19ff0*/  IMAD.WIDE.U32 R4, R0, c[0x0][0x3f0], R4 ;  /* 0x0000fc0000047a25 */ /* 0x000fe200078e0004 */
[----:B------:R2:W1:Y:S01]  /*1a000*/  LDS.128 R52, [R111+0x6080] ;  /* 0x006080006f347984 */ /* 0x0004620000000c00 */
[----:B------:R-:W-:-:S03]  /*1a010*/  LEA.HI R17, R17, R24, RZ, 0x3 ;  /* 0x0000001811117211 */ /* 0x000fc600078f18ff */
[----:B------:R2:W1:Y:S01]  /*1a020*/  LDS.128 R60, [R111+0x7080] ;  /* 0x007080006f3c7984 */ /* 0x0004620000000c00 */
[----:B------:R-:W-:Y:S02]  /*1a030*/  IADD3 R5, R5, R7, RZ ;  /* 0x0000000705057210 */ /* 0x000fe40007ffe0ff */
[----:B------:R-:W-:Y:S01]  /*1a040*/  LOP3.LUT R17, R17, 0xfffffff8, RZ, 0xc0, !PT ;  /* 0xfffffff811117812 */ /* 0x000fe200078ec0ff */
[----:B------:R2:W1:Y:S03]  /*1a050*/  LDS.128 R36, [R111+0x9080] ;  /* 0x009080006f247984 */ /* 0x0004660000000c00 */
[----:B------:R-:W-:Y:S01]  /*1a060*/  IADD3 R17, -R17, R24, RZ ;  /* 0x0000001811117210 */ /* 0x000fe20007ffe1ff */
[----:B------:R2:W1:Y:S03]  /*1a070*/  LDS.128 R48, [R111+0xa080] ;  /* 0x00a080006f307984 */ /* 0x0004660000000c00 */
[----:B------:R-:W-:Y:S01]  /*1a080*/  LEA R6, R17, R249, 0x5 ;  /* 0x000000f911067211 */ /* 0x000fe200078e28ff */
[----:B------:R2:W1:Y:S03]  /*1a090*/  LDS.128 R24, [R111+0x80] ;  /* 0x000080006f187984 */ /* 0x0004660000000c00 */
[----:B------:R-:W-:Y:S01]  /*1a0a0*/  IADD3 R6, R229, R6, RZ ;  /* 0x00000006e5067210 */ /* 0x000fe20007ffe0ff */
[----:B------:R2:W1:Y:S03]  /*1a0b0*/  LDS.128 R16, [R111+0x8080] ;  /* 0x008080006f107984 */ /* 0x0004660000000c00 */
[----:B------:R-:W-:Y:S01]  /*1a0c0*/  MOV R2, R6 ;  /* 0x0000000600027202 */ /* 0x000fe20000000f00 */
[----:B------:R-:W-:Y:S01]  /*1a0d0*/  @P3 IMAD.HI.U32 R8, R6, c[0x0][0x4ec], RZ ;  /* 0x00013b0006083a27 */ /* 0x000fe200078e00ff */
[----:B------:R2:W1:Y:S04]  /*1a0e0*/  LDS.128 R68, [R111+0xb080] ;  /* 0x00b080006f447984 */ /* 0x0004680000000c00 */
[----:B------:R-:W-:-:S04]  /*1a0f0*/  @P3 SHF.R.U32.HI R2, RZ, c[0x0][0x4f0], R8 ;  /* 0x00013c00ff023a19 */ /* 0x000fc80000011608 */
[----:B------:R-:W-:Y:S02]  /*1a100*/  SHF.R.S32.HI R3, RZ, 0x1f, R2 ;  /* 0x0000001fff037819 */ /* 0x000fe40000011402 */
[----:B------:R-:W-:-:S03]  /*1a110*/  IADD3 R0, -R2, RZ, RZ ;  /* 0x000000ff02007210 */ /* 0x000fc60007ffe1ff */
[----:B------:R-:W-:Y:S02]  /*1a120*/  IMAD R3, R3, c[0x0][0x3e0], RZ ;  /* 0x0000f80003037a24 */ /* 0x000fe400078e02ff */
        /* <DEDUP_REMOVED lines=12> */
[----:B-1234-:R1:W2:Y:S02]  /*1a1f0*/  SHFL.IDX PT, R4, R5, RZ, 0x181f ;  /* 0x00181fff05047589 */ /* 0x01e2a400000e0000 */
.L_x_2489:
[----:B------:R-:W-:Y:S05]  /*1a200*/  BRA.DIV ~URZ, `(.L_x_2404) ;  /* 0x00005e627f007947 */ /* 0x000fea000b800000 */
[----:B------:R3:W4:Y:S02]  /*1a210*/  SHFL.IDX PT, R0, R14, RZ, 0x181f ;  /* 0x00181fff0e007589 */ /* 0x00072400000e0000 */
.L_x_2490:
        /* <DEDUP_REMOVED lines=10> */
[-C--:B--2---:R-:W-:Y:S02]  /*1a2c0*/  @!P2 LEA.HI.X R9, R238, R4.reuse, R239, 0x1, P5 ;  /* 0x00000004ee09a211 */ /* 0x084fe400028f0cef */
[-C--:B------:R-:W-:Y:S02]  /*1a2d0*/  @!P1 LEA.HI.X R7, R240, R4.reuse, R246, 0x1, P4 ;  /* 0x00000004f0079211 */ /* 0x080fe400020f0cf6 */
[----:B------:R-:W-:Y:S01]  /*1a2e0*/  @!P0 LEA.HI.X R3, R241, R4, R245, 0x1, P3 ;  /* 0x00000004f1038211 */ /* 0x000fe200018f0cf5 */
[----:B------:R2:W-:Y:S04]  /*1a2f0*/  @!P2 ST.E.128 [R8.64], R24 ;  /* 0x000000180800a985 */ /* 0x0005e8000c101d0a */
[----:B------:R2:W-:Y:S04]  /*1a300*/  @!P1 ST.E.128 [R6.64], R20 ;  /* 0x0000001406009985 */ /* 0x0005e8000c101d0a */
[----:B------:R2:W-:Y:S02]  /*1a310*/  @!P0 ST.E.128 [R2.64], R16 ;  /* 0x0000001002008985 */ /* 0x0005e4000c101d0a */
.L_x_2406:
[----:B------:R-:W-:Y:S05]  /*1a320*/  BSYNC B0 ;  /* 0x0000000000007941 */ /* 0x000fea0003800000 */
.L_x_2405:
[----:B------:R-:W-:Y:S05]  /*1a330*/  BRA.DIV ~URZ, `(.L_x_2407) ;  /* 0x00005db27f007947 */ /* 0x000fea000b800000 */
[----:B--2---:R2:W1:Y:S04]  /*1a340*/  SHFL.IDX PT, R4, R5, 0x1, 0x181f ;  /* 0x00381f0005047f89 */ /* 0x00446800000e0000 */
[----:B----4-:R2:W4:Y:S02]  /*1a350*/  SHFL.IDX PT, R0, R14, 0x1, 0x181f ;  /* 0x00381f000e007f89 */ /* 0x01052400000e0000 */
.L_x_2491:
        /* <DEDUP_REMOVED lines=10> */
[-C--:B-1----:R-:W-:Y:S02]  /*1a400*/  @!P2 LEA.HI.X R9, R238, R4.reuse, R239, 0x1, P5 ;  /* 0x00000004ee09a211 */ /* 0x082fe400028f0cef */
[-C--:B------:R-:W-:Y:S02]  /*1a410*/  @!P1 LEA.HI.X R7, R240, R4.reuse, R246, 0x1, P4 ;  /* 0x00000004f0079211 */ /* 0x080fe400020f0cf6 */
[----:B------:R-:W-:Y:S01]  /*1a420*/  @!P0 LEA.HI.X R3, R241, R4, R245, 0x1, P3 ;  /* 0x00000004f1038211 */ /* 0x000fe200018f0cf5 */
[----:B------:R1:W-:Y:S04]  /*1a430*/  @!P2 ST.E.128 [R8.64], R44 ;  /* 0x0000002c0800a985 */ /* 0x0003e8000c101d0a */
[----:B------:R1:W-:Y:S04]  /*1a440*/  @!P1 ST.E.128 [R6.64], R40 ;  /* 0x0000002806009985 */ /* 0x0003e8000c101d0a */
[----:B------:R1:W-:Y:S02]  /*1a450*/  @!P0 ST.E.128 [R2.64], R36 ;  /* 0x0000002402008985 */ /* 0x0003e4000c101d0a */
.L_x_2409:
[----:B------:R-:W-:Y:S05]  /*1a460*/  BSYNC B0 ;  /* 0x0000000000007941 */ /* 0x000fea0003800000 */
.L_x_2408:
[----:B------:R-:W-:Y:S05]  /*1a470*/  BRA.DIV ~URZ, `(.L_x_2410) ;  /* 0x00005d627f007947 */ /* 0x000fea000b800000 */
[----:B-1----:R1:W2:Y:S02]  /*1a480*/  SHFL.IDX PT, R4, R5, 0x2, 0x181f ;  /* 0x00581f0005047f89 */ /* 0x0022a400000e0000 */
.L_x_2492:
[----:B------:R-:W-:Y:S05]  /*1a490*/  BRA.DIV ~URZ, `(.L_x_2411) ;  /* 0x00005dc27f007947 */ /* 0x000fea000b800000 */
[----:B----4-:R4:W1:Y:S02]  /*1a4a0*/  SHFL.IDX PT, R0, R14, 0x2, 0x181f ;  /* 0x00581f000e007f89 */ /* 0x01086400000e0000 */
.L_x_2493:
        /* <DEDUP_REMOVED lines=16> */
.L_x_2413:
[----:B------:R-:W-:Y:S05]  /*1a5b0*/  BSYNC B0 ;  /* 0x0000000000007941 */ /* 0x000fea0003800000 */
.L_x_2412:
[----:B------:R-:W-:Y:S05]  /*1a5c0*/  BRA.DIV ~URZ, `(.L_x_2414) ;  /* 0x00005d127f007947 */ /* 0x000fea000b800000 */
[----:B-1----:R1:W3:Y:S04]  /*1a5d0*/  SHFL.IDX PT, R6, R5, 0x3, 0x181f ;  /* 0x00781f0005067f89 */ /* 0x0022e800000e0000 */
[----:B------:R1:W4:Y:S02]  /*1a5e0*/  SHFL.IDX PT, R0, R14, 0x3, 0x181f ;  /* 0x00781f000e007f89 */ /* 0x00032400000e0000 */
.L_x_2494:
[----:B------:R-:W-:-:S04]  /*1a5f0*/  IADD3 R2, R12, 0x60, RZ ;  /* 0x000000600c027810 */ /* 0x000fc80007ffe0ff */
[----:B------:R-:W-:-:S13]  /*1a600*/  ISETP.GE.AND P0, PT, R2, R13, PT ;  /* 0x0000000d0200720c */ /* 0x000fda0003f06270 */
[----:B------:R-:W-:Y:S05]  /*1a610*/  @P0 BRA `(.L_x_2415) ;  /* 0x0000233000000947 */ /* 0x000fea0003800000 */
[----:B------:R-:W-:Y:S02]  /*1a620*/  ISETP.GE.AND P1, PT, R238, c[0x0][0x3c8], PT ;  /* 0x0000f200ee007a0c */ /* 0x000fe40003f26270 */
[----:B------:R-:W-:-:S11]  /*1a630*/  ISETP.GE.AND P0, PT, R240, c[0x0][0x3c8], PT ;  /* 0x0000f200f0007a0c */ /* 0x000fd60003f06270 */
[-C--:B--2-4-:R-:W-:Y:S02]  /*1a640*/  @!P1 LEA R4, P3, R238, R0.reuse, 0x1 ;  /* 0x00000000ee049211 */ /* 0x094fe400078608ff */
[----:B------:R-:W-:Y:S02]  /*1a650*/  @!P0 LEA R2, P2, R240, R0, 0x1 ;  /* 0x00000000f0028211 */ /* 0x000fe400078408ff */
[-C--:B-1-3--:R-:W-:Y:S02]  /*1a660*/  @!P1 LEA.HI.X R5, R238, R6.reuse, R239, 0x1, P3 ;  /* 0x00000006ee059211 */ /* 0x08afe400018f0cef */
        /* <DEDUP_REMOVED lines=9> */
.L_x_2402:
[----:B-1----:R-:W2:Y:S01]  /*1a700*/  LDL.LU R7, [R1+0x70] ;  /* 0x0000700001077983 */ /* 0x002ea20000300800 */
[----:B------:R-:W-:Y:S02]  /*1a710*/  IMAD R9, R9, c[0x0][0x408], RZ ;  /* 0x0001020009097a24 */ /* 0x000fe400078e02ff */
        /* <DEDUP_REMOVED lines=8> */
[----:B------:R-:W-:Y:S01]  /*1a7a0*/  IMAD R5, R0, c[0x0][0x444], R2 ;  /* 0x0001110000057a24 */ /* 0x000fe200078e0202 */
[----:B------:R-:W-:-:S05]  /*1a7b0*/  MOV R2, R4 ;  /* 0x0000000400027202 */ /* 0x000fca0000000f00 */
        /* <DEDUP_REMOVED lines=22> */
.L_x_2495:
[----:B------:R-:W-:Y:S05]  /*1a920*/  BRA.DIV ~URZ, `(.L_x_2417) ;  /* 0x00005b227f007947 */ /* 0x000fea000b800000 */
[----:B------:R3:W4:Y:S02]  /*1a930*/  SHFL.IDX PT, R0, R15, RZ, 0x1c1f ;  /* 0x001c1fff0f007589 */ /* 0x00072400000e0000 */
.L_x_2496:
        /* <DEDUP_REMOVED lines=28> */
[----:B------:R-:W-:-:S04]  /*1ab00*/  @!P0 LEA R2, P6, R24, R0, 0x2 ;  /* 0x0000000018028211 */ /* 0x000fc800078c10ff */
[----:B----4-:R-:W-:Y:S02]  /*1ab10*/  @!P0 LEA.HI.X R3, R24, R4, R32, 0x2, P6 ;  /* 0x0000000418038211 */ /* 0x010fe400030f1420 */
[----:B------:R-:W4:Y:S01]  /*1ab20*/  LDL R24, [R1+0x118] ;  /* 0x0001180001187983 */ /* 0x000f220000100800 */
[----:B--2---:R-:W-:Y:S02]  /*1ab30*/  ISETP.GE.AND P1, PT, R12, c[0x0][0x3c8], PT ;  /* 0x0000f2000c007a0c */ /* 0x004fe40003f26270 */
[----:B------:R-:W-:Y:S02]  /*1ab40*/  ISETP.GE.AND P5, PT, R30, c[0x0][0x3c8], PT ;  /* 0x0000f2001e007a0c */ /* 0x000fe40003fa6270 */
[----:B------:R-:W-:Y:S01]  /*1ab50*/  ISETP.GE.AND P4, PT, R18, c[0x0][0x3c8], PT ;  /* 0x0000f20012007a0c */ /* 0x000fe20003f86270 */
[----:B------:R2:W-:Y:S04]  /*1ab60*/  @!P2 ST.E.64 [R8.64], R140 ;  /* 0x0000008c0800a985 */ /* 0x0005e8000c101b0a */
[----:B------:R-:W5:Y:S04]  /*1ab70*/  LDL R32, [R1+0x9c] ;  /* 0x00009c0001207983 */ /* 0x000f680000100800 */
[----:B------:R-:W-:-:S04]  /*1ab80*/  @!P1 LEA R6, P3, R12, R0, 0x2 ;  /* 0x000000000c069211 */ /* 0x000fc800078610ff */
[----:B------:R-:W-:Y:S02]  /*1ab90*/  @!P1 LEA.HI.X R7, R12, R4, R33, 0x2, P3 ;  /* 0x000000040c079211 */ /* 0x000fe400018f1421 */
[----:B------:R-:W-:Y:S01]  /*1aba0*/  ISETP.GE.AND P2, PT, R26, c[0x0][0x3c8], PT ;  /* 0x0000f2001a007a0c */ /* 0x000fe20003f46270 */
[----:B------:R-:W5:Y:S04]  /*1abb0*/  LDL R12, [R1+0xa8] ;  /* 0x0000a800010c7983 */ /* 0x000f680000100800 */
[----:B------:R1:W-:Y:S01]  /*1abc0*/  @!P1 ST.E.64 [R6.64], R136 ;  /* 0x0000008806009985 */ /* 0x0003e2000c101b0a */
[----:B------:R-:W-:-:S03]  /*1abd0*/  ISETP.GE.AND P3, PT, R17, c[0x0][0x3c8], PT ;  /* 0x0000f20011007a0c */ /* 0x000fc60003f66270 */
[----:B------:R1:W-:Y:S01]  /*1abe0*/  @!P0 ST.E.64 [R2.64], R132 ;  /* 0x0000008402008985 */ /* 0x0003e2000c101b0a */
[----:B------:R-:W-:-:S03]  /*1abf0*/  ISETP.GE.AND P6, PT, R20, c[0x0][0x3c8], PT ;  /* 0x0000f20014007a0c */ /* 0x000fc60003fc6270 */
[----:B------:R-:W5:Y:S01]  /*1ac00*/  LDL R33, [R1+0xfc] ;  /* 0x0000fc0001217983 */ /* 0x000f620000100800 */
[----:B--2---:R-:W-:-:S04]  /*1ac10*/  @!P5 LEA R8, P0, R30, R0, 0x2 ;  /* 0x000000001e08d211 */ /* 0x004fc800078010ff */
[----:B------:R-:W-:Y:S02]  /*1ac20*/  @!P5 LEA.HI.X R9, R30, R4, R31, 0x2, P0 ;  /* 0x000000041e09d211 */ /* 0x000fe400000f141f */
[----:B------:R-:W2:Y:S04]  /*1ac30*/  LDL R30, [R1+0x98] ;  /* 0x00009800011e7983 */ /* 0x000ea80000100800 */
[----:B------:R1:W-:Y:S02]  /*1ac40*/  @!P5 ST.E.64 [R8.64], R128 ;  /* 0x000000800800d985 */ /* 0x0003e4000c101b0a */
[C---:B-1----:R-:W-:Y:S02]  /*1ac50*/  @!P4 LEA R6, P1, R18.reuse, R0, 0x2 ;  /* 0x000000001206c211 */ /* 0x042fe400078210ff */
[----:B------:R-:W2:Y:S02]  /*1ac60*/  LDL R31, [R1+0xf8] ;  /* 0x0000f800011f7983 */ /* 0x000ea40000100800 */
[----:B------:R-:W-:-:S02]  /*1ac70*/  @!P4 LEA.HI.X R7, R18, R4, R25, 0x2, P1 ;  /* 0x000000041207c211 */ /* 0x000fc400008f1419 */
[----:B------:R-:W2:Y:S01]  /*1ac80*/  LDL R25, [R1+0x114] ;  /* 0x0001140001197983 */ /* 0x000ea20000100800 */
[----:B------:R-:W-:Y:S02]  /*1ac90*/  ISETP.GE.AND P5, PT, R27, c[0x0][0x3c8], PT ;  /* 0x0000f2001b007a0c */ /* 0x000fe40003fa6270 */
[CC--:B------:R-:W-:Y:S01]  /*1aca0*/  @!P3 LEA R2, P0, R17.reuse, R0.reuse, 0x2 ;  /* 0x000000001102b211 */ /* 0x0c0fe200078010ff */
[----:B------:R-:W2:Y:S01]  /*1acb0*/  LDL R18, [R1+0xa0] ;  /* 0x0000a00001127983 */ /* 0x000ea20000100800 */
[----:B------:R-:W-:Y:S02]  /*1acc0*/  @!P2 LEA R8, P1, R26, R0, 0x2 ;  /* 0x000000001a08a211 */ /* 0x000fe400078210ff */
[----:B------:R-:W-:Y:S02]  /*1acd0*/  @!P3 LEA.HI.X R3, R17, R4, R21, 0x2, P0 ;  /* 0x000000041103b211 */ /* 0x000fe400000f1415 */
[----:B------:R-:W2:Y:S04]  /*1ace0*/  LDL R17, [R1+0x10c] ;  /* 0x00010c0001117983 */ /* 0x000ea80000100800 */
[----:B------:R1:W-:Y:S04]  /*1acf0*/  @!P4 ST.E.64 [R6.64], R124 ;  /* 0x0000007c0600c985 */ /* 0x0003e8000c101b0a */
[----:B------:R-:W2:Y:S04]  /*1ad00*/  LDL R21, [R1+0x110] ;  /* 0x0001100001157983 */ /* 0x000ea80000100800 */
[----:B------:R1:W-:Y:S02]  /*1ad10*/  @!P3 ST.E.64 [R2.64], R120 ;  /* 0x000000780200b985 */ /* 0x0003e4000c101b0a */
[----:B-1----:R-:W-:-:S04]  /*1ad20*/  @!P5 LEA R6, P0, R27, R0, 0x2 ;  /* 0x000000001b06d211 */ /* 0x002fc800078010ff */
[----:B------:R-:W-:Y:S02]  /*1ad30*/  @!P5 LEA.HI.X R7, R27, R4, R28, 0x2, P0 ;  /* 0x000000041b07d211 */ /* 0x000fe400000f141c */
[----:B------:R-:W-:Y:S01]  /*1ad40*/  ISETP.GE.AND P0, PT, R26, c[0x0][0x3c8], PT ;  /* 0x0000f2001a007a0c */ /* 0x000fe20003f06270 */
[----:B------:R-:W2:Y:S01]  /*1ad50*/  LDL R27, [R1+0x94] ;  /* 0x00009400011b7983 */ /* 0x000ea20000100800 */
[----:B------:R-:W-:Y:S02]  /*1ad60*/  @!P6 LEA R2, P4, R20, R0, 0x2 ;  /* 0x000000001402e211 */ /* 0x000fe400078810ff */
[-C--:B---3--:R-:W-:Y:S01]  /*1ad70*/  @!P2 LEA.HI.X R9, R26, R4.reuse, R22, 0x2, P1 ;  /* 0x000000041a09a211 */ /* 0x088fe200008f1416 */
[----:B------:R-:W3:Y:S04]  /*1ad80*/  LDL R28, [R1+0xf4] ;  /* 0x0000f400011c7983 */ /* 0x000ee80000100800 */
[----:B------:R-:W3:Y:S04]  /*1ad90*/  LDL R22, [R1+0x74] ;  /* 0x0000740001167983 */ /* 0x000ee80000100800 */
[----:B------:R-:W3:Y:S01]  /*1ada0*/  LDL R26, [R1+0x108] ;  /* 0x00010800011a7983 */ /* 0x000ee20000100800 */
[----:B----4-:R-:W-:-:S03]  /*1adb0*/  @!P6 LEA.HI.X R3, R20, R4, R24, 0x2, P4 ;  /* 0x000000041403e211 */ /* 0x010fc600020f1418 */
[----:B------:R-:W4:Y:S04]  /*1adc0*/  LDL R24, [R1+0x104] ;  /* 0x0001040001187983 */ /* 0x000f280000100800 */
[----:B------:R-:W4:Y:S01]  /*1add0*/  LDL R20, [R1+0x100] ;  /* 0x0001000001147983 */ /* 0x000f220000100800 */
[----:B------:R-:W-:-:S03]  /*1ade0*/  ISETP.GE.AND P3, PT, R23, c[0x0][0x3c8], PT ;  /* 0x0000f20017007a0c */ /* 0x000fc60003f66270 */
[----:B------:R1:W-:Y:S01]  /*1adf0*/  @!P0 ST.E.64 [R8.64], R116 ;  /* 0x0000007408008985 */ /* 0x0003e2000c101b0a */
[----:B-----5:R-:W-:Y:S02]  /*1ae00*/  ISETP.GE.AND P1, PT, R12, c[0x0][0x3c8], PT ;  /* 0x0000f2000c007a0c */ /* 0x020fe40003f26270 */
[----:B------:R-:W-:Y:S01]  /*1ae10*/  ISETP.GE.AND P2, PT, R19, c[0x0][0x3c8], PT ;  /* 0x0000f20013007a0c */ /* 0x000fe20003f46270 */
[----:B------:R-:W-:Y:S04]  /*1ae20*/  @!P5 ST.E.64 [R6.64], R112 ;  /* 0x000000700600d985 */ /* 0x000fe8000c101b0a */
[----:B------:R5:W-:Y:S02]  /*1ae30*/  @!P6 ST.E.64 [R2.64], R40 ;  /* 0x000000280200e985 */ /* 0x000be4000c101b0a */
[----:B-1----:R-:W-:-:S02]  /*1ae40*/  @!P3 LEA R8, P0, R23, R0, 0x2 ;  /* 0x000000001708b211 */ /* 0x002fc400078010ff */
[----:B------:R-:W-:Y:S02]  /*1ae50*/  ISETP.GE.AND P6, PT, R13, c[0x0][0x3c8], PT ;  /* 0x0000f2000d007a0c */ /* 0x000fe40003fc6270 */
[----:B--2---:R-:W-:Y:S02]  /*1ae60*/  @!P3 LEA.HI.X R9, R23, R4, R25, 0x2, P0 ;  /* 0x000000041709b211 */ /* 0x004fe400000f1419 */
[-C--:B-----5:R-:W-:Y:S01]  /*1ae70*/  @!P1 LEA R2, P0, R12, R0.reuse, 0x2 ;  /* 0x000000000c029211 */ /* 0x0a0fe200078010ff */
[----:B------:R-:W2:Y:S04]  /*1ae80*/  LDL R25, [R1+0x90] ;  /* 0x0000900001197983 */ /* 0x000ea80000100800 */
[----:B------:R-:W-:Y:S01]  /*1ae90*/  @!P3 ST.E.64 [R8.64], R44 ;  /* 0x0000002c0800b985 */ /* 0x000fe2000c101b0a */
[----:B------:R-:W-:-:S03]  /*1aea0*/  @!P2 LEA R6, P4, R19, R0, 0x2 ;  /* 0x000000001306a211 */ /* 0x000fc600078810ff */
[----:B------:R-:W5:Y:S01]  /*1aeb0*/  LDL R23, [R1+0x88] ;  /* 0x0000880001177983 */ /* 0x000f620000100800 */
[----:B------:R-:W-:-:S03]  /*1aec0*/  @!P1 LEA.HI.X R3, R12, R4, R17, 0x2, P0 ;  /* 0x000000040c039211 */ /* 0x000fc600000f1411 */
[----:B------:R-:W5:Y:S01]  /*1aed0*/  LDL R12, [R1+0x8c] ;  /* 0x00008c00010c7983 */ /* 0x000f620000100800 */
[----:B------:R-:W-:-:S03]  /*1aee0*/  ISETP.GE.AND P5, PT, R18, c[0x0][0x3c8], PT ;  /* 0x0000f20012007a0c */ /* 0x000fc60003fa6270 */
[----:B------:R-:W5:Y:S01]  /*1aef0*/  LDL R17, [R1+0x7c] ;  /* 0x00007c0001117983 */ /* 0x000f620000100800 */
[----:B------:R-:W-:-:S03]  /*1af00*/  @!P2 LEA.HI.X R7, R19, R4, R21, 0x2, P4 ;  /* 0x000000041307a211 */ /* 0x000fc600020f1415 */
[----:B------:R-:W5:Y:S04]  /*1af10*/  LDL R21, [R1+0x84] ;  /* 0x0000840001157983 */ /* 0x000f680000100800 */
[----:B------:R1:W-:Y:S04]  /*1af20*/  @!P2 ST.E.64 [R6.64], R48 ;  /* 0x000000300600a985 */ /* 0x0003e8000c101b0a */
[----:B------:R-:W5:Y:S01]  /*1af30*/  LDL R19, [R1+0x80] ;  /* 0x0000800001137983 */ /* 0x000f620000100800 */
[----:B-1----:R-:W-:-:S03]  /*1af40*/  @!P6 LEA R6, P4, R13, R0, 0x2 ;  /* 0x000000000d06e211 */ /* 0x002fc600078810ff */
[----:B------:R1:W-:Y:S01]  /*1af50*/  @!P1 ST.E.64 [R2.64], R52 ;  /* 0x0000003402009985 */ /* 0x0003e2000c101b0a */
[----:B---3--:R-:W-:-:S13]  /*1af60*/  ISETP.GE.AND P3, PT, R22, c[0x0][0x3c8], PT ;  /* 0x0000f20016007a0c */ /* 0x008fda0003f66270 */
[----:B------:R-:W-:-:S04]  /*1af70*/  @!P3 LEA R8, P0, R22, R0, 0x2 ;  /* 0x000000001608b211 */ /* 0x000fc800078010ff */
[-C--:B------:R-:W-:Y:S02]  /*1af80*/  @!P3 LEA.HI.X R9, R22, R4.reuse, R26, 0x2, P0 ;  /* 0x000000041609b211 */ /* 0x080fe400000f141a */
[----:B------:R-:W3:Y:S01]  /*1af90*/  LDL R26, [R1+0xf0] ;  /* 0x0000f000011a7983 */ /* 0x000ee20000100800 */
[----:B----4-:R-:W-:-:S03]  /*1afa0*/  @!P6 LEA.HI.X R7, R13, R4, R24, 0x2, P4 ;  /* 0x000000040d07e211 */ /* 0x010fc600020f1418 */
[----:B------:R-:W4:Y:S01]  /*1afb0*/  LDL R13, [R1+0xec] ;  /* 0x0000ec00010d7983 */ /* 0x000f220000100800 */
[----:B-1----:R-:W-:-:S03]  /*1afc0*/  @!P5 LEA R2, P3, R18, R0, 0x2 ;  /* 0x000000001202d211 */ /* 0x002fc600078610ff */
[----:B------:R-:W4:Y:S01]  /*1afd0*/  LDL R24, [R1+0xe8] ;  /* 0x0000e80001187983 */ /* 0x000f220000100800 */
[----:B------:R-:W-:Y:S02]  /*1afe0*/  ISETP.GE.AND P4, PT, R22, c[0x0][0x3c8], PT ;  /* 0x0000f20016007a0c */ /* 0x000fe40003f86270 */
[----:B------:R-:W-:Y:S01]  /*1aff0*/  @!P5 LEA.HI.X R3, R18, R4, R20, 0x2, P3 ;  /* 0x000000041203d211 */ /* 0x000fe200018f1414 */
[----:B------:R-:W4:Y:S04]  /*1b000*/  LDL R22, [R1+0xe4] ;  /* 0x0000e40001167983 */ /* 0x000f280000100800 */
[----:B------:R-:W4:Y:S04]  /*1b010*/  LDL R20, [R1+0xe0] ;  /* 0x0000e00001147983 */ /* 0x000f280000100800 */
[----:B------:R-:W4:Y:S01]  /*1b020*/  LDL R18, [R1+0xdc] ;  /* 0x0000dc0001127983 */ /* 0x000f220000100800 */
[----:B------:R-:W-:-:S02]  /*1b030*/  ISETP.GE.AND P1, PT, R30, c[0x0][0x3c8], PT ;  /* 0x0000f2001e007a0c */ /* 0x000fc40003f26270 */
[----:B------:R-:W-:Y:S01]  /*1b040*/  ISETP.GE.AND P2, PT, R32, c[0x0][0x3c8], PT ;  /* 0x0000f20020007a0c */ /* 0x000fe20003f46270 */
[----:B------:R-:W-:Y:S04]  /*1b050*/  @!P4 ST.E.64 [R8.64], R56 ;  /* 0x000000380800c985 */ /* 0x000fe8000c101b0a */
[----:B------:R1:W-:Y:S01]  /*1b060*/  @!P6 ST.E.64 [R6.64], R60 ;  /* 0x0000003c0600e985 */ /* 0x0003e2000c101b0a */
[----:B------:R-:W-:-:S03]  /*1b070*/  ISETP.GE.AND P0, PT, R27, c[0x0][0x3c8], PT ;  /* 0x0000f2001b007a0c */ /* 0x000fc60003f06270 */
[----:B------:R2:W-:Y:S02]  /*1b080*/  @!P5 ST.E.64 [R2.64], R64 ;  /* 0x000000400200d985 */ /* 0x0005e4000c101b0a */
[-C--:B-1----:R-:W-:Y:S02]  /*1b090*/  @!P1 LEA R6, P4, R30, R0.reuse, 0x2 ;  /* 0x000000001e069211 */ /* 0x082fe400078810ff */
[C---:B------:R-:W-:Y:S02]  /*1b0a0*/  @!P2 LEA R8, P3, R32.reuse, R0, 0x2 ;  /* 0x000000002008a211 */ /* 0x040fe400078610ff */
[----:B--2---:R-:W-:Y:S02]  /*1b0b0*/  ISETP.GE.AND P5, PT, R25, c[0x0][0x3c8], PT ;  /* 0x0000f20019007a0c */ /* 0x004fe40003fa6270 */
[----:B------:R-:W-:Y:S02]  /*1b0c0*/  @!P2 LEA.HI.X R9, R32, R4, R33, 0x2, P3 ;  /* 0x000000042009a211 */ /* 0x000fe400018f1421 */
[----:B------:R-:W-:-:S05]  /*1b0d0*/  @!P0 LEA R2, P6, R27, R0, 0x2 ;  /* 0x000000001b028211 */ /* 0x000fca00078c10ff */
[----:B------:R-:W-:-:S04]  /*1b0e0*/  P2R R3, PR, RZ, 0x10 ;  /* 0x00000010ff037803 */ /* 0x000fc80000000000 */
[----:B------:R-:W-:Y:S02]  /*1b0f0*/  ISETP.NE.AND P3, PT, R3, RZ, PT ;  /* 0x000000ff0300720c */ /* 0x000fe40003f65270 */
[----:B-----5:R-:W-:Y:S02]  /*1b100*/  ISETP.GE.AND P4, PT, R12, c[0x0][0x3c8], PT ;  /* 0x0000f2000c007a0c */ /* 0x020fe40003f86270 */
        /* <DEDUP_REMOVED lines=9> */
[----:B--2---:R-:W-:-:S02]  /*1b1a0*/  @!P4 LEA R2, P6, R12, R0, 0x2 ;  /* 0x000000000c02c211 */ /* 0x004fc400078c10ff */
[-C--:B---3--:R-:W-:Y:S02]  /*1b1b0*/  @!P5 LEA.HI.X R7, R25, R4.reuse, R26, 0x2, P0 ;  /* 0x000000041907d211 */ /* 0x088fe400000f141a */
[----:B----4-:R-:W-:-:S03]  /*1b1c0*/  @!P4 LEA.HI.X R3, R12, R4, R13, 0x2, P6 ;  /* 0x000000040c03c211 */ /* 0x010fc600030f140d */
[----:B------:R-:W-:Y:S01]  /*1b1d0*/  @!P5 ST.E.64 [R6.64], R80 ;  /* 0x000000500600d985 */ /* 0x000fe2000c101b0a */
        /* <DEDUP_REMOVED lines=16> */
.L_x_2419:
[----:B------:R-:W-:Y:S05]  /*1b2e0*/  BSYNC B0 ;  /* 0x0000000000007941 */ /* 0x000fea0003800000 */
.L_x_2418:
[----:B------:R-:W-:Y:S05]  /*1b2f0*/  BRA.DIV ~URZ, `(.L_x_2420) ;  /* 0x000051d27f007947 */ /* 0x000fea000b800000 */
[----:B--2---:R2:W1:Y:S04]  /*1b300*/  SHFL.IDX PT, R4, R5, 0x1, 0x1c1f ;  /* 0x003c1f0005047f89 */ /* 0x00446800000e0000 */
[----:B----4-:R2:W4:Y:S02]  /*1b310*/  SHFL.IDX PT, R0, R15, 0x1, 0x1c1f ;  /* 0x003c1f000f007f89 */ /* 0x01052400000e0000 */
.L_x_2497:
        /* <DEDUP_REMOVED lines=160> */
.L_x_2400:
        /* <DEDUP_REMOVED lines=15> */
[----:B-1----:R1:W4:Y:S04]  /*1be10*/  LDG.E R4, [R2.64] ;  /* 0x0000000a02047981 */ /* 0x002328000c1e1900 */
[----:B-1----:R-:W4:Y:S02]  /*1be20*/  LDG.E R2, [R2.64+0x4] ;  /* 0x0000040a02027981 */ /* 0x002f24000c1e1900 */
[----:B----45:R-:W-:Y:S02]  /*1be30*/  IADD3 R22, -R4, R2, RZ ;  /* 0x0000000204167210 */ /* 0x030fe40007ffe1ff */
.L_x_2421:
        /* <DEDUP_REMOVED lines=13> */
[----:B------:R-:W4:Y:S01]  /*1bf10*/  LDL.LU R24, [R1+0x70] ;  /* 0x0000700001187983 */ /* 0x000f220000300800 */
[----:B------:R-:W-:Y:S01]  /*1bf20*/  IMAD.MOV.U32 R2, RZ, RZ, 0x368 ;  /* 0x00000368ff027424 */ /* 0x000fe200078e00ff */
[----:B------:R-:W-:-:S04]  /*1bf30*/  ISETP.GT.AND P2, PT, R21, 0x1, PT ;  /* 0x000000011500780c */ /* 0x000fc80003f44270 */
[----:B------:R-:W-:-:S04]  /*1bf40*/  SEL R2, R2, 0x328, P2 ;  /* 0x0000032802027807 */ /* 0x000fc80001000000 */
[----:B------:R1:W5:Y:S08]  /*1bf50*/  LDC.64 R8, c[0x0][R2+0x170] ;  /* 0x00005c0002087b82 */ /* 0x0003700000000a00 */
[----:B------:R1:W2:Y:S08]  /*1bf60*/  LDC.64 R6, c[0x0][R2+0x168] ;  /* 0x00005a0002067b82 */ /* 0x0002b00000000a00 */
[----:B------:R1:W3:Y:S08]  /*1bf70*/  LDC.64 R16, c[0x0][R2+0x178] ;  /* 0x00005e0002107b82 */ /* 0x0002f00000000a00 */
[----:B------:R1:W3:Y:S02]  /*1bf80*/  LDC.64 R12, c[0x0][R2+0x160] ;  /* 0x00005800020c7b82 */ /* 0x0002e40000000a00 */
[----:B-1----:R-:W-:-:S02]  /*1bf90*/  IMAD.MOV.U32 R2, RZ, RZ, c[0x0][0x4e8] ;  /* 0x00013a00ff027624 */ /* 0x002fc400078e00ff */
[-C--:B-----5:R-:W-:Y:S02]  /*1bfa0*/  IMAD R3, R9, R15.reuse, RZ ;  /* 0x0000000f09037224 */ /* 0x0a0fe400078e02ff */
[----:B------:R-:W-:Y:S01]  /*1bfb0*/  IMAD.WIDE.U32 R4, R8, R15, RZ ;  /* 0x0000000f08047225 */ /* 0x000fe200078e00ff */
[----:B------:R-:W-:Y:S02]  /*1bfc0*/  ISETP.NE.AND P0, PT, R2, 0x1, PT ;  /* 0x000000010200780c */ /* 0x000fe40003f05270 */
[----:B------:R-:W-:Y:S01]  /*1bfd0*/  MOV R2, R18 ;  /* 0x0000001200027202 */ /* 0x000fe20000000f00 */
[----:B------:R-:W-:Y:S02]  /*1bfe0*/  IMAD R8, R8, R23, R3 ;  /* 0x0000001708087224 */ /* 0x000fe400078e0203 */
[-C--:B--2---:R-:W-:Y:S02]  /*1bff0*/  IMAD R9, R7, R14.reuse, RZ ;  /* 0x0000000e07097224 */ /* 0x084fe400078e02ff */
[----:B------:R-:W-:-:S04]  /*1c000*/  IMAD.WIDE.U32 R6, R6, R14, RZ ;  /* 0x0000000e06067225 */ /* 0x000fc800078e00ff */
[----:B------:R-:W-:Y:S01]  /*1c010*/  IMAD.IADD R9, R7, 0x1, R9 ;  /* 0x0000000107097824 */ /* 0x000fe200078e0209 */
[----:B------:R-:W-:Y:S01]  /*1c020*/  IADD3 R7, R5, R8, RZ ;  /* 0x0000000805077210 */ /* 0x000fe20007ffe0ff */
[----:B------:R-:W-:-:S05]  /*1c030*/  @P0 IMAD.HI.U32 R19, R18, c[0x0][0x4ec], RZ ;  /* 0x00013b0012130a27 */ /* 0x000fca00078e00ff */
[----:B------:R-:W-:Y:S02]  /*1c040*/  @P0 SHF.R.U32.HI R2, RZ, c[0x0][0x4f0], R19 ;  /* 0x00013c00ff020a19 */ /* 0x000fe40000011613 */
[----:B------:R-:W-:-:S03]  /*1c050*/  IADD3 R19, P1, P0, R4, R6, R0 ;  /* 0x0000000604137210 */ /* 0x000fc6000783e000 */
[----:B------:R-:W-:Y:S01]  /*1c060*/  IMAD.MOV R6, RZ, RZ, -R2 ;  /* 0x000000ffff067224 */ /* 0x000fe200078e0a02 */
[----:B------:R-:W-:Y:S02]  /*1c070*/  IADD3.X R9, R7, R9, R20, P1, P0 ;  /* 0x0000000907097210 */ /* 0x000fe40000fe0414 */
[----:B----4-:R-:W-:-:S05]  /*1c080*/  SEL R3, R24, RZ, P2 ;  /* 0x000000ff18037207 */ /* 0x010fca0001000000 */
[-C--:B---3--:R-:W-:Y:S02]  /*1c090*/  IMAD R8, R17, R3.reuse, RZ ;  /* 0x0000000311087224 */ /* 0x088fe400078e02ff */
[----:B------:R-:W-:-:S04]  /*1c0a0*/  IMAD.WIDE.U32 R4, R16, R3, RZ ;  /* 0x0000000310047225 */ /* 0x000fc800078e00ff */
[----:B------:R-:W-:Y:S01]  /*1c0b0*/  IMAD R3, R6, c[0x0][0x4e8], R18 ;  /* 0x00013a0006037a24 */ /* 0x000fe200078e0212 */
[----:B------:R-:W-:Y:S02]  /*1c0c0*/  IADD3 R7, R5, R8, RZ ;  /* 0x0000000805077210 */ /* 0x000fe40007ffe0ff */
[----:B------:R-:W-:Y:S02]  /*1c0d0*/  IADD3 R4, P1, P0, R2, R19, R4 ;  /* 0x0000001302047210 */ /* 0x000fe4000783e004 */
[----:B------:R-:W-:Y:S01]  /*1c0e0*/  SHF.R.S32.HI R5, RZ, 0x1f, R2 ;  /* 0x0000001fff057819 */ /* 0x000fe20000011402 */
[----:B------:R-:W-:Y:S01]  /*1c0f0*/  IMAD R2, R13, R3, RZ ;  /* 0x000000030d027224 */ /* 0x000fe200078e02ff */
[----:B------:R-:W-:Y:S02]  /*1c100*/  SHF.R.S32.HI R6, RZ, 0x1f, R3 ;  /* 0x0000001fff067819 */ /* 0x000fe40000011403 */
[----:B------:R-:W-:Y:S01]  /*1c110*/  IADD3.X R5, R5, R9, R7, P1, P0 ;  /* 0x0000000905057210 */ /* 0x000fe20000fe0407 */
[----:B------:R-:W-:-:S02]  /*1c120*/  IMAD.MOV.U32 R7, RZ, RZ, c[0x0][0x4a8] ;  /* 0x00012a00ff077624 */ /* 0x000fc400078e00ff */
        /* <DEDUP_REMOVED lines=10> */
.L_x_2423:
[----:B------:R-:W-:Y:S05]  /*1c1d0*/  BSYNC B0 ;  /* 0x0000000000007941 */ /* 0x000fea0003800000 */
.L_x_2422:
[----:B------:R-:W-:-:S13]  /*1c1e0*/  ISETP.GT.AND P0, PT, R21, 0x1, PT ;  /* 0x000000011500780c */ /* 0x000fda0003f04270 */
[----:B------:R-:W-:Y:S05]  /*1c1f0*/  @P0 BRA `(.L_x_2415) ;  /* 0x0000075000000947 */ /* 0x000fea0003800000 */
[----:B------:R-:W4:Y:S01]  /*1c200*/  S2R R3, SR_TID.X ;  /* 0x0000000000037919 */ /* 0x000f220000002100 */
[----:B-1----:R-:W-:Y:S01]  /*1c210*/  MOV R2, c[0x0][0x4e8] ;  /* 0x00013a0000027a02 */ /* 0x002fe20000000f00 */
[----:B------:R-:W-:Y:S01]  /*1c220*/  IMAD R4, R20, c[0x0][0x3a0], RZ ;  /* 0x0000e80014047a24 */ /* 0x000fe200078e02ff */
[----:B------:R-:W-:Y:S02]  /*1c230*/  IADD3 R13, R249, R229, RZ ;  /* 0x000000e5f90d7210 */ /* 0x000fe40007ffe0ff */
[----:B------:R-:W-:Y:S02]  /*1c240*/  ISETP.NE.AND P0, PT, R2, 0x1, PT ;  /* 0x000000010200780c */ /* 0x000fe40003f05270 */
[----:B----4-:R-:W-:-:S04]  /*1c250*/  SHF.R.S32.HI R5, RZ, 0x1f, R3 ;  /* 0x0000001fff057819 */ /* 0x010fc80000011403 */
[----:B------:R-:W-:-:S04]  /*1c260*/  LEA.HI R5, R5, R3, RZ, 0x3 ;  /* 0x0000000305057211 */ /* 0x000fc800078f18ff */
[----:B------:R-:W-:-:S04]  /*1c270*/  LOP3.LUT R5, R5, 0xfffffff8, RZ, 0xc0, !PT ;  /* 0xfffffff805057812 */ /* 0x000fc800078ec0ff */
[----:B------:R-:W-:Y:S01]  /*1c280*/  IADD3 R5, -R5, R3, RZ ;  /* 0x0000000305057210 */ /* 0x000fe20007ffe1ff */
[----:B------:R-:W-:-:S04]  /*1c290*/  IMAD.WIDE.U32 R2, R0, c[0x0][0x3a0], RZ ;  /* 0x0000e80000027a25 */ /* 0x000fc800078e00ff */
[----:B------:R-:W-:Y:S01]  /*1c2a0*/  IMAD R0, R0, c[0x0][0x3a4], R4 ;  /* 0x0000e90000007a24 */ /* 0x000fe200078e0204 */
[----:B------:R-:W-:Y:S01]  /*1c2b0*/  LEA R4, R5, R249, 0x5 ;  /* 0x000000f905047211 */ /* 0x000fe200078e28ff */
[----:B------:R-:W-:Y:S02]  /*1c2c0*/  IMAD R5, R23, c[0x0][0x3f0], RZ ;  /* 0x0000fc0017057a24 */ /* 0x000fe400078e02ff */
[----:B------:R-:W-:Y:S01]  /*1c2d0*/  IMAD.IADD R3, R3, 0x1, R0 ;  /* 0x0000000103037824 */ /* 0x000fe200078e0200 */
[----:B------:R-:W-:Y:S01]  /*1c2e0*/  IADD3 R4, R229, R4, RZ ;  /* 0x00000004e5047210 */ /* 0x000fe20007ffe0ff */
[----:B------:R-:W-:Y:S02]  /*1c2f0*/  IMAD R7, R15, c[0x0][0x3f4], R5 ;  /* 0x0000fd000f077a24 */ /* 0x000fe400078e0205 */
[----:B------:R-:W-:Y:S01]  /*1c300*/  IMAD.WIDE.U32 R2, R14, c[0x0][0x3e8], R2 ;  /* 0x0000fa000e027a25 */ /* 0x000fe200078e0002 */
[----:B------:R-:W-:-:S03]  /*1c310*/  MOV R0, R4 ;  /* 0x0000000400007202 */ /* 0x000fc60000000f00 */
[----:B------:R-:W-:-:S04]  /*1c320*/  @P0 IMAD.HI.U32 R6, R4, c[0x0][0x4ec], RZ ;  /* 0x00013b0004060a27 */ /* 0x000fc800078e00ff */
[----:B------:R-:W-:Y:S01]  /*1c330*/  IMAD R3, R14, c[0x0][0x3ec], R3 ;  /* 0x0000fb000e037a24 */ /* 0x000fe200078e0203 */
[----:B------:R-:W-:-:S03]  /*1c340*/  @P0 SHF.R.U32.HI R0, RZ, c[0x0][0x4f0], R6 ;  /* 0x00013c00ff000a19 */ /* 0x000fc60000011606 */
[----:B------:R-:W-:Y:S01]  /*1c350*/  IMAD.WIDE.U32 R2, R15, c[0x0][0x3f0], R2 ;  /* 0x0000fc000f027a25 */ /* 0x000fe200078e0002 */
[----:B------:R-:W-:Y:S02]  /*1c360*/  SHF.R.S32.HI R6, RZ, 0x1f, R0 ;  /* 0x0000001fff067819 */ /* 0x000fe40000011400 */
[----:B------:R-:W-:Y:S01]  /*1c370*/  IADD3 R5, -R0, RZ, RZ ;  /* 0x000000ff00057210 */ /* 0x000fe20007ffe1ff */
[----:B------:R-:W-:Y:S02]  /*1c380*/  IMAD.IADD R3, R3, 0x1, R7 ;  /* 0x0000000103037824 */ /* 0x000fe400078e0207 */
[----:B------:R-:W-:Y:S02]  /*1c390*/  IMAD R6, R6, c[0x0][0x3e0], RZ ;  /* 0x0000f80006067a24 */ /* 0x000fe400078e02ff */
[----:B------:R-:W-:Y:S02]  /*1c3a0*/  IMAD R4, R5, c[0x0][0x4e8], R4 ;  /* 0x00013a0005047a24 */ /* 0x000fe400078e0204 */
        /* <DEDUP_REMOVED lines=11> */
[----:B------:R1:W4:Y:S02]  /*1c460*/  SHFL.IDX PT, R4, R5, RZ, 0x181f ;  /* 0x00181fff05047589 */ /* 0x00032400000e0000 */
.L_x_2498:
[----:B------:R-:W-:Y:S05]  /*1c470*/  BRA.DIV ~URZ, `(.L_x_2425) ;  /* 0x000041c27f007947 */ /* 0x000fea000b800000 */
[----:B------:R1:W2:Y:S02]  /*1c480*/  SHFL.IDX PT, R0, R14, RZ, 0x181f ;  /* 0x00181fff0e007589 */ /* 0x0002a400000e0000 */
.L_x_2499:
[----:B------:R-:W-:Y:S01]  /*1c490*/  IMAD R12, R22, c[0x0][0x4e8], RZ ;  /* 0x00013a00160c7a24 */ /* 0x000fe200078e02ff */
[----:B------:R-:W-:Y:S04]  /*1c4a0*/  BSSY B0, `(.L_x_2426) ;  /* 0x000000f000007945 */ /* 0x000fe80003800000 */
        /* <DEDUP_REMOVED lines=11> */
[----:B------:R2:W-:Y:S04]  /*1c560*/  @!P2 ST.E.128 [R8.64], RZ ;  /* 0x000000ff0800a985 */ /* 0x0005e8000c101d0a */
[----:B------:R2:W-:Y:S04]  /*1c570*/  @!P1 ST.E.128 [R6.64], RZ ;  /* 0x000000ff06009985 */ /* 0x0005e8000c101d0a */
[----:B------:R2:W-:Y:S02]  /*1c580*/  @!P0 ST.E.128 [R2.64], RZ ;  /* 0x000000ff02008985 */ /* 0x0005e4000c101d0a */
.L_x_2427:
[----:B------:R-:W-:Y:S05]  /*1c590*/  BSYNC B0 ;  /* 0x0000000000007941 */ /* 0x000fea0003800000 */
.L_x_2426:
[----:B------:R-:W-:Y:S05]  /*1c5a0*/  BRA.DIV ~URZ, `(.L_x_2428) ;  /* 0x000041127f007947 */ /* 0x000fea000b800000 */
[----:B----4-:R4:W1:Y:S04]  /*1c5b0*/  SHFL.IDX PT, R4, R5, 0x1, 0x181f ;  /* 0x00381f0005047f89 */ /* 0x01086800000e0000 */
[----:B--2---:R4:W2:Y:S02]  /*1c5c0*/  SHFL.IDX PT, R0, R14, 0x1, 0x181f ;  /* 0x00381f000e007f89 */ /* 0x0048a400000e0000 */
.L_x_2500:
        /* <DEDUP_REMOVED lines=16> */
.L_x_2430:
[----:B------:R-:W-:Y:S05]  /*1c6d0*/  BSYNC B0 ;  /* 0x0000000000007941 */ /* 0x000fea0003800000 */
.L_x_2429:
[----:B------:R-:W-:Y:S05]  /*1c6e0*/  BRA.DIV ~URZ, `(.L_x_2431) ;  /* 0x000040c27f007947 */ /* 0x000fea000b800000 */
[----:B-1----:R1:W3:Y:S02]  /*1c6f0*/  SHFL.IDX PT, R4, R5, 0x2, 0x181f ;  /* 0x00581f0005047f89 */ /* 0x0022e400000e0000 */
.L_x_2501:
[----:B------:R-:W-:Y:S05]  /*1c700*/  BRA.DIV ~URZ, `(.L_x_2432) ;  /* 0x000041227f007947 */ /* 0x000fea000b800000 */
[----:B--2---:R2:W1:Y:S02]  /*1c710*/  SHFL.IDX PT, R0, R14, 0x2, 0x181f ;  /* 0x00581f000e007f89 */ /* 0x00446400000e0000 */
.L_x_2502:
        /* <DEDUP_REMOVED lines=16> */
.L_x_2434:
[----:B------:R-:W-:Y:S05]  /*1c820*/  BSYNC B0 ;  /* 0x0000000000007941 */ /* 0x000fea0003800000 */
.L_x_2433:
[----:B------:R-:W-:Y:S05]  /*1c830*/  BRA.DIV ~URZ, `(.L_x_2435) ;  /* 0x000040727f007947 */ /* 0x000fea000b800000 */
[----:B---3--:R3:W2:Y:S04]  /*1c840*/  SHFL.IDX PT, R4, R5, 0x3, 0x181f ;  /* 0x00781f0005047f89 */ /* 0x0086a800000e0000 */
[----:B-1----:R3:W1:Y:S02]  /*1c850*/  SHFL.IDX PT, R0, R14, 0x3, 0x181f ;  /* 0x00781f000e007f89 */ /* 0x00266400000e0000 */
.L_x_2503:
[----:B------:R-:W-:-:S04]  /*1c860*/  IADD3 R13, R13, 0x60, RZ ;  /* 0x000000600d0d7810 */ /* 0x000fc80007ffe0ff */
        /* <DEDUP_REMOVED lines=14> */
.L_x_2415:
[----:B------:R-:W-:Y:S05]  /*1c950*/  BSYNC B1 ;  /* 0x0000000000017941 */ /* 0x000fea0003800000 */
.L_x_2399:
[----:B------:R-:W-:-:S13]  /*1c960*/  ISETP.NE.AND P0, PT, RZ, UR9, PT ;  /* 0x00000009ff007c0c */ /* 0x000fda000bf05270 */
[----:B------:R-:W-:Y:S01]  /*1c970*/  @P0 WARPSYNC 0xffffffff ;  /* 0xffffffff00000948 */ /* 0x000fe20003800000 */
[----:B------:R-:W-:Y:S06]  /*1c980*/  @P0 BAR.SYNC.DEFER_BLOCKING 0x5, 0x100 ;  /* 0x0144000000000b1d */ /* 0x000fec0000010000 */
[----:B------:R-:W5:Y:S02]  /*1c990*/  @P0 LDS.128 R228, [0x24100] ;  /* 0x02410000ffe40984 */ /* 0x000f640000000c00 */
[----:B-1--45:R-:W-:Y:S01]  /*1c9a0*/  @P0 MOV R0, R229 ;  /* 0x000000e500000202 */ /* 0x032fe20000000f00 */
[----:B------:R-:W-:-:S04]  /*1c9b0*/  @P0 IMAD.MOV.U32 R252, RZ, RZ, R228 ;  /* 0x000000fffffc0224 */ /* 0x000fc800078e00e4 */
[----:B------:R1:W-:Y:S04]  /*1c9c0*/  @P0 STL [R1+0xd0], R0 ;  /* 0x0000d00001000387 */ /* 0x0003e80000100800 */
[----:B------:R-:W-:Y:S06]  /*1c9d0*/  @P0 BAR.ARV 0x4, 0x100 ;  /* 0x0104000000000b1d */ /* 0x000fec0000002000 */
[----:B------:R-:W-:Y:S05]  /*1c9e0*/  @P0 BRA `(.L_x_2436) ;  /* 0x00000f8000000947 */ /* 0x000fea0003800000 */
[----:B-1----:R-:W1:Y:S01]  /*1c9f0*/  S2R R0, SR_TID.X ;  /* 0x0000000000007919 */ /* 0x002e620000002100 */
[----:B------:R-:W-:Y:S01]  /*1ca00*/  IMAD.MOV.U32 R7, RZ, RZ, RZ ;  /* 0x000000ffff077224 */ /* 0x000fe200078e00ff */
[----:B-123--:R-:W-:-:S04]  /*1ca10*/  LOP3.LUT R14, R0, 0x1f, RZ, 0xc0, !PT ;  /* 0x0000001f000e7812 */ /* 0x00efc800078ec0ff */
[----:B------:R-:W-:Y:S01]  /*1ca20*/  ISETP.NE.AND P6, PT, R14, 0x1f, PT ;  /* 0x0000001f0e00780c */ /* 0x000fe20003fc5270 */
[----:B------:R-:W-:Y:S10]  /*1ca30*/  BRA.DIV ~URZ, `(.L_x_2437) ;  /* 0x00003f627f007947 */ /* 0x000ff4000b800000 */
[----:B------:R1:W2:Y:S02]  /*1ca40*/  SHFL.IDX PT, R9, R29, RZ, 0x1f ;  /* 0x00001fff1d097589 */ /* 0x0002a400000e0000 */
.L_x_2504:
[----:B------:R-:W-:Y:S05]  /*1ca50*/  BRA.DIV ~URZ, `(.L_x_2438) ;  /* 0x00003fc27f007947 */ /* 0x000fea000b800000 */
[----:B------:R3:W4:Y:S02]  /*1ca60*/  SHFL.IDX PT, R8, R29, 0x1, 0x1f ;  /* 0x00201f001d087f89 */ /* 0x00072400000e0000 */
.L_x_2505:
        /* <DEDUP_REMOVED lines=18> */
.L_x_2506:
        /* <DEDUP_REMOVED lines=16> */
.L_x_2507:
[----:B---3--:R-:W-:Y:S01]  /*1cc90*/  IMAD R0, R0, c[0x0][0x538], RZ ;  /* 0x00014e0000007a24 */ /* 0x008fe200078e02ff */
[----:B------:R-:W-:Y:S04]  /*1cca0*/  BSSY B1, `(.L_x_2441) ;  /* 0x00000c1000017945 */ /* 0x000fe80003800000 */
[----:B----4-:R-:W-:-:S04]  /*1ccb0*/  IADD3 R8, R0, R8, RZ ;  /* 0x0000000800087210 */ /* 0x010fc80007ffe0ff */
[----:B--2---:R-:W-:-:S13]  /*1ccc0*/  ISETP.GT.AND P0, PT, R8, R9, PT ;  /* 0x000000090800720c */ /* 0x004fda0003f04270 */
[----:B------:R-:W-:Y:S05]  /*1ccd0*/  @P0 BRA `(.L_x_2442) ;  /* 0x0000024000000947 */ /* 0x000fea0003800000 */
.L_x_2446:
        /* <DEDUP_REMOVED lines=16> */
.L_x_2508:
        /* <DEDUP_REMOVED lines=16> */
.L_x_2509:
[----:B--2---:R-:W-:-:S05]  /*1cee0*/  IMAD R0, R0, c[0x0][0x538], RZ ;  /* 0x00014e0000007a24 */ /* 0x004fca00078e02ff */
[----:B------:R-:W-:-:S04]  /*1cef0*/  IADD3 R8, R0, R8, RZ ;  /* 0x0000000800087210 */ /* 0x000fc80007ffe0ff */
[----:B------:R-:W-:-:S13]  /*1cf00*/  ISETP.GT.AND P0, PT, R8, R9, PT ;  /* 0x000000090800720c */ /* 0x000fda0003f04270 */
[----:B-1----:R-:W-:Y:S05]  /*1cf10*/  @!P0 BRA `(.L_x_2446) ;  /* 0xfffffdc000008947 */ /* 0x002fea000383ffff */
.L_x_2442:
[----:B------:R-:W-:-:S05]  /*1cf20*/  IADD3 R5, -R0, R8, RZ ;  /* 0x0000000800057210 */ /* 0x000fca0007ffe1ff */
[----:B------:R-:W-:-:S05]  /*1cf30*/  IMAD R0, R4, c[0x0][0x538], R5 ;  /* 0x00014e0004007a24 */ /* 0x000fca00078e0205 */
[----:B------:R-:W-:Y:S01]  /*1cf40*/  ISETP.GT.AND P0, PT, R0, R9, PT ;  /* 0x000000090000720c */ /* 0x000fe20003f04270 */
[----:B------:R-:W-:-:S12]  /*1cf50*/  BRA.DIV ~URZ, `(.L_x_2447) ;  /* 0x00003f527f007947 */ /* 0x000fd8000b800000 */
[----:B------:R-:W-:-:S04]  /*1cf60*/  VOTE.ANY R12, PT, !P0 ;  /* 0x00000000000c7806 */ /* 0x000fc800040e0100 */
.L_x_2510:
[----:B------:R-:W2:Y:S02]  /*1cf70*/  POPC R0, R12 ;  /* 0x0000000c00007309 */ /* 0x000ea40000000000 */
[----:B--2---:R-:W-:Y:S01]  /*1cf80*/  IADD3 R231, R0, R231, RZ ;  /* 0x000000e700e77210 */ /* 0x004fe20007ffe0ff */
[----:B------:R-:W-:Y:S05]  /*1cf90*/  BRA.DIV ~URZ, `(.L_x_2448) ;  /* 0x00003f627f007947 */ /* 0x000fea000b800000 */
[----:B------:R2:W3:Y:S04]  /*1cfa0*/  SHFL.IDX PT, R8, R6, R0, 0x1f ;  /* 0x00001f0006087589 */ /* 0x0004e800000e0000 */
[----:B------:R2:W4:Y:S02]  /*1cfb0*/  SHFL.IDX PT, R7, R7, R0, 0x1f ;  /* 0x00001f0007077589 */ /* 0x00052400000e0000 */
.L_x_2511:
[----:B------:R-:W-:Y:S01]  /*1cfc0*/  ISETP.NE.AND P0, PT, R12, RZ, PT ;  /* 0x000000ff0c00720c */ /* 0x000fe20003f05270 */
[----:B------:R-:W-:-:S12]  /*1cfd0*/  BSSY B0, `(.L_x_2449) ;  /* 0x0000005000007945 */ /* 0x000fd80003800000 */
[----:B------:R-:W-:Y:S05]  /*1cfe0*/  @!P0 BRA `(.L_x_2450) ;  /* 0x0000003000008947 */ /* 0x000fea0003800000 */
[----:B--2---:R-:W-:Y:S01]  /*1cff0*/  IADD3 R0, R0, -0x1, RZ ;  /* 0xffffffff00007810 */ /* 0x004fe20007ffe0ff */
[----:B------:R-:W-:Y:S05]  /*1d000*/  BRA.DIV ~URZ, `(.L_x_2451) ;  /* 0x00003fe27f007947 */ /* 0x000fea000b800000 */
[----:B------:R2:W1:Y:S02]  /*1d010*/  SHFL.IDX PT, R13, R4, R0, 0x1f ;  /* 0x00001f00040d7589 */ /* 0x00046400000e0000 */
.L_x_2450:
[----:B------:R-:W-:Y:S05]  /*1d020*/  BSYNC B0 ;  /* 0x0000000000007941 */ /* 0x000fea0003800000 */
.L_x_2449:
[----:B----4-:R-:W-:Y:S01]  /*1d030*/  ISETP.NE.AND P0, PT, R7, 0x1, PT ;  /* 0x000000010700780c */ /* 0x010fe20003f05270 */
[----:B-1----:R-:W-:Y:S01]  /*1d040*/  IMAD R252, R13, c[0x0][0x538], R5 ;  /* 0x00014e000dfc7a24 */ /* 0x002fe200078e0205 */
[----:B------:R-:W-:Y:S04]  /*1d050*/  BSSY B0, `(.L_x_2452) ;  /* 0x000007d000007945 */ /* 0x000fe80003800000 */
[----:B------:R-:W-:-:S07]  /*1d060*/  IADD3 R9, -R252, R9, RZ ;  /* 0x00000009fc097210 */ /* 0x000fce0007ffe1ff */
[----:B------:R-:W-:Y:S05]  /*1d070*/  @!P0 BRA `(.L_x_2453) ;  /* 0x000003b000008947 */ /* 0x000fea0003800000 */
[-C--:B---3--:R-:W-:Y:S02]  /*1d080*/  IABS R2, R8.reuse ;  /* 0x0000000800027213 */ /* 0x088fe40000000000 */
[----:B--2---:R-:W-:Y:S02]  /*1d090*/  IABS R6, R7 ;  /* 0x0000000700067213 */ /* 0x004fe40000000000 */
[----:B------:R-:W1:Y:S01]  /*1d0a0*/  I2F.RP R4, R2 ;  /* 0x0000000200047306 */ /* 0x000e620000209400 */
[----:B------:R-:W-:Y:S02]  /*1d0b0*/  IABS R12, R8 ;  /* 0x00000008000c7213 */ /* 0x000fe40000000000 */
[----:B------:R-:W-:-:S05]  /*1d0c0*/  IABS R3, R9 ;  /* 0x0000000900037213 */ /* 0x000fca0000000000 */
[----:B------:R-:W-:Y:S08]  /*1d0d0*/  I2F.RP R13, R6 ;  /* 0x00000006000d7306 */ /* 0x000ff00000209400 */
[----:B-1----:R-:W1:Y:S02]  /*1d0e0*/  MUFU.RCP R4, R4 ;  /* 0x0000000400047308 */ /* 0x002e640000001000 */
[----:B-1----:R-:W-:-:S06]  /*1d0f0*/  IADD3 R4, R4, 0xffffffe, RZ ;  /* 0x0ffffffe04047810 */ /* 0x002fcc0007ffe0ff */
[----:B------:R-:W1:Y:S02]  /*1d100*/  F2I.FTZ.U32.TRUNC.NTZ R5, R4 ;  /* 0x0000000400057305 */ /* 0x000e64000021f000 */
[----:B-1----:R-:W-:Y:S02]  /*1d110*/  IMAD.MOV R0, RZ, RZ, -R5 ;  /* 0x000000ffff007224 */ /* 0x002fe400078e0a05 */
        /* <DEDUP_REMOVED lines=49> */
.L_x_2453:
[----:B--2---:R-:W-:-:S04]  /*1d430*/  IMAD.MOV.U32 R4, RZ, RZ, 0x4 ;  /* 0x00000004ff047424 */ /* 0x004fc800078e00ff */
[----:B------:R-:W-:-:S06]  /*1d440*/  IMAD.WIDE R4, R231, R4, c[0x0][0x590] ;  /* 0x00016400e7047625 */ /* 0x000fcc00078e0204 */
[----:B------:R-:W2:Y:S01]  /*1d450*/  LDG.E R4, [R4.64] ;  /* 0x0000000a04047981 */ /* 0x000ea2000c1e1900 */
[----:B------:R-:W-:Y:S01]  /*1d460*/  IABS R6, R9 ;  /* 0x0000000900067213 */ /* 0x000fe20000000000 */
[----:B--23--:R-:W-:-:S05]  /*1d470*/  IMAD R7, R4, R8, RZ ;  /* 0x0000000804077224 */ /* 0x00cfca00078e02ff */
[-C--:B------:R-:W-:Y:S02]  /*1d480*/  IABS R5, R7.reuse ;  /* 0x0000000700057213 */ /* 0x080fe40000000000 */
[----:B------:R-:W-:Y:S02]  /*1d490*/  IABS R12, R7 ;  /* 0x00000007000c7213 */ /* 0x000fe40000000000 */
[----:B------:R-:W1:Y:S08]  /*1d4a0*/  I2F.RP R2, R5 ;  /* 0x0000000500027306 */ /* 0x000e700000209400 */
[----:B-1----:R-:W1:Y:S02]  /*1d4b0*/  MUFU.RCP R2, R2 ;  /* 0x0000000200027308 */ /* 0x002e640000001000 */
[----:B-1----:R-:W-:-:S06]  /*1d4c0*/  IADD3 R2, R2, 0xffffffe, RZ ;  /* 0x0ffffffe02027810 */ /* 0x002fcc0007ffe0ff */
[----:B------:R-:W1:Y:S02]  /*1d4d0*/  F2I.FTZ.U32.TRUNC.NTZ R3, R2 ;  /* 0x0000000200037305 */ /* 0x000e64000021f000 */
[----:B-1----:R-:W-:Y:S02]  /*1d4e0*/  IMAD.MOV R0, RZ, RZ, -R3 ;  /* 0x000000ffff007224 */ /* 0x002fe400078e0a03 */
        /* <DEDUP_REMOVED lines=25> */
[----:B------:R-:W1:Y:S08]  /*1d680*/  I2F.RP R4, R3 ;  /* 0x0000000300047306 */ /* 0x000e700000209400 */
        /* <DEDUP_REMOVED lines=25> */
.L_x_2454:
[----:B------:R-:W-:Y:S05]  /*1d820*/  BSYNC B0 ;  /* 0x0000000000007941 */ /* 0x000fea0003800000 */
.L_x_2452:
[----:B------:R-:W-:-:S04]  /*1d830*/  LOP3.LUT R2, RZ, R2, RZ, 0x33, !PT ;  /* 0x00000002ff027212 */ /* 0x000fc800078e33ff */
[----:B------:R-:W-:-:S05]  /*1d840*/  IADD3 R0, R2, R8, RZ ;  /* 0x0000000802007210 */ /* 0x000fca0007ffe0ff */
[----:B------:R1:W-:Y:S01]  /*1d850*/  STL [R1+0xd0], R0 ;  /* 0x0000d00001007387 */ /* 0x0003e20000100800 */
[----:B------:R-:W-:Y:S05]  /*1d860*/  BRA `(.L_x_2455) ;  /* 0x0000004000007947 */ /* 0x000fea0003800000 */
.L_x_2443:
[----:B------:R2:W-:Y:S01]  /*1d870*/  STL [R1+0xd0], RZ ;  /* 0x0000d0ff01007387 */ /* 0x0005e20000100800 */
[----:B------:R-:W-:Y:S02]  /*1d880*/  MOV R252, R9 ;  /* 0x0000000900fc7202 */ /* 0x000fe40000000f00 */
[----:B------:R-:W-:Y:S02]  /*1d890*/  MOV R230, RZ ;  /* 0x000000ff00e67202 */ /* 0x000fe40000000f00 */
[----:B------:R-:W-:Y:S02]  /*1d8a0*/  MOV R231, c[0x0][0x53c] ;  /* 0x00014f0000e77a02 */ /* 0x000fe40000000f00 */
.L_x_2455:
[----:B------:R-:W-:Y:S05]  /*1d8b0*/  BSYNC B1 ;  /* 0x0000000000017941 */ /* 0x000fea0003800000 */
.L_x_2441:
[----:B-1----:R-:W3:Y:S01]  /*1d8c0*/  LDL R0, [R1+0xd0] ;  /* 0x0000d00001007983 */ /* 0x002ee20000100800 */
[----:B------:R-:W-:Y:S03]  /*1d8d0*/  WARPSYNC 0xffffffff ;  /* 0xffffffff00007948 */ /* 0x000fe60003800000 */
[----:B------:R-:W-:Y:S01]  /*1d8e0*/  BAR.SYNC.DEFER_BLOCKING 0x4, 0x100 ;  /* 0x0104000000007b1d */ /* 0x000fe20000010000 */
[----:B------:R-:W-:Y:S01]  /*1d8f0*/  ISETP.NE.AND P0, PT, R14, RZ, PT ;  /* 0x000000ff0e00720c */ /* 0x000fe20003f05270 */
[----:B------:R-:W-:Y:S01]  /*1d900*/  IMAD.MOV.U32 R6, RZ, RZ, R230 ;  /* 0x000000ffff067224 */ /* 0x000fe200078e00e6 */
[----:B------:R-:W-:-:S11]  /*1d910*/  MOV R7, R231 ;  /* 0x000000e700077202 */ /* 0x000fd60000000f00 */
[----:B------:R-:W-:-:S04]  /*1d920*/  @!P0 IMAD.MOV.U32 R228, RZ, RZ, R252 ;  /* 0x000000ffffe48224 */ /* 0x000fc800078e00fc */
[----:B------:R-:W-:Y:S01]  /*1d930*/  IMAD.MOV.U32 R4, RZ, RZ, R228 ;  /* 0x000000ffff047224 */ /* 0x000fe200078e00e4 */
[----:B---3--:R-:W-:-:S05]  /*1d940*/  MOV R5, R0 ;  /* 0x0000000000057202 */ /* 0x008fca0000000f00 */
[----:B------:R1:W-:Y:S04]  /*1d950*/  @!P0 STS.128 [0x24100], R4 ;  /* 0x02410004ff008388 */ /* 0x0003e80000000c00 */
[----:B------:R-:W-:Y:S06]  /*1d960*/  BAR.ARV 0x5, 0x100 ;  /* 0x0144000000007b1d */ /* 0x000fec0000002000 */
.L_x_2436:
[----:B------:R-:W-:-:S13]  /*1d970*/  ISETP.GE.AND P0, PT, R231, c[0x0][0x53c], PT ;  /* 0x00014f00e7007a0c */ /* 0x000fda0003f06270 */
[----:B-123--:R-:W-:Y:S01]  /*1d980*/  @P0 CALL.REL.NOINC `(.L_x_2456) ;  /* 0x0000001000000944 */ /* 0x00efe20003c00000 */
[----:B------:R-:W-:Y:S05]  /*1d990*/  BRA `(.L_x_2457) ;  /* 0xfffe447000007947 */ /* 0x000fea000383ffff */
.L_x_2456:
[----:B------:R-:W-:Y:S05]  /*1d9a0*/  EXIT ;  /* 0x000000000000794d */ /* 0x000fea0003800000 */
.L_x_2245:
[----:B------:R-:W-:Y:S01]  /*1d9b0*/  IMAD.MOV.U32 R0, RZ, RZ, R5 ;  /* 0x000000ffff007224 */ /* 0x000fe200078e0005 */
[----:B------:R-:W-:Y:S02]  /*1d9c0*/  MOV R3, 0x1 ;  /* 0x0000000100037802 */ /* 0x000fe40000000f00 */
[----:B------:R-:W-:Y:S02]  /*1d9d0*/  MOV R2, 0x1d9f0 ;  /* 0x0001d9f000027802 */ /* 0x000fe40000000f00 */
[----:B------:R-:W-:Y:S05]  /*1d9e0*/  CALL.REL.NOINC `($__internal_40_$__cuda_sm70_shflsync_up_p) ;  /* 0x0000bad000007944 */ /* 0x000fea0003c00000 */
[----:B------:R-:W-:Y:S01]  /*1d9f0*/  MOV R0, R4 ;  /* 0x0000000400007202 */ /* 0x000fe20000000f00 */
[----:B------:R-:W-:Y:S05]  /*1da00*/  BRA `(.L_x_2458) ;  /* 0xfffe2ab000007947 */ /* 0x000fea000383ffff */
.L_x_2246:
[----:B------:R-:W-:Y:S01]  /*1da10*/  IMAD.MOV.U32 R0, RZ, RZ, R5 ;  /* 0x000000ffff007224 */ /* 0x000fe200078e0005 */
[----:B------:R-:W-:Y:S02]  /*1da20*/  MOV R3, 0x2 ;  /* 0x0000000200037802 */ /* 0x000fe40000000f00 */
[----:B------:R-:W-:Y:S02]  /*1da30*/  MOV R2, 0x1da50 ;  /* 0x0001da5000027802 */ /* 0x000fe40000000f00 */
[----:B------:R-:W-:Y:S05]  /*1da40*/  CALL.REL.NOINC `($__internal_40_$__cuda_sm70_shflsync_up_p) ;  /* 0x0000ba7000007944 */ /* 0x000fea0003c00000 */
[----:B------:R-:W-:Y:S01]  /*1da50*/  SEL R4, R4, RZ, P4 ;  /* 0x000000ff04047207 */ /* 0x000fe20002000000 */
[----:B------:R-:W-:Y:S01]  /*1da60*/  IMAD.MOV.U32 R3, RZ, RZ, 0x4 ;  /* 0x00000004ff037424 */ /* 0x000fe200078e00ff */
[----:B------:R-:W-:-:S03]  /*1da70*/  MOV R2, 0x1daa0 ;  /* 0x0001daa000027802 */ /* 0x000fc60000000f00 */
[----:B------:R-:W-:Y:S02]  /*1da80*/  IMAD.IADD R0, R5, 0x1, R4 ;  /* 0x0000000105007824 */ /* 0x000fe400078e0204 */
        /* <DEDUP_REMOVED lines=13> */
[----:B------:R-:W-:Y:S02]  /*1db60*/  MOV R2, 0x1f ;  /* 0x0000001f00027802 */ /* 0x000fe40000000f00 */
[----:B------:R-:W-:Y:S01]  /*1db70*/  MOV R182, 0xffffffff ;  /* 0xffffffff00b67802 */ /* 0x000fe20000000f00 */
[----:B------:R-:W-:Y:S01]  /*1db80*/  IMAD.IADD R4, R0, 0x1, R4 ;  /* 0x0000000100047824 */ /* 0x000fe200078e0204 */
[----:B------:R-:W-:-:S03]  /*1db90*/  MOV R3, 0x1dbc0 ;  /* 0x0001dbc000037802 */ /* 0x000fc60000000f00 */
[----:B------:R-:W-:Y:S02]  /*1dba0*/  IMAD.MOV.U32 R35, RZ, RZ, R4 ;  /* 0x000000ffff237224 */ /* 0x000fe400078e0004 */
[----:B------:R-:W-:Y:S05]  /*1dbb0*/  CALL.REL.NOINC `($__internal_39_$__cuda_sm70_shflsync_idx_p) ;  /* 0x0000b8b000007944 */ /* 0x000fea0003c00000 */
[----:B------:R-:W-:Y:S01]  /*1dbc0*/  MOV R0, R181 ;  /* 0x000000b500007202 */ /* 0x000fe20000000f00 */
[----:B------:R-:W-:Y:S05]  /*1dbd0*/  BRA `(.L_x_2459) ;  /* 0xfffe29e000007947 */ /* 0x000fea000383ffff */
.L_x_2248:
[----:B------:R-:W-:Y:S02]  /*1dbe0*/  SEL R0, RZ, 0x1, P0 ;  /* 0x00000001ff007807 */ /* 0x000fe40000000000 */
[----:B------:R-:W-:Y:S02]  /*1dbf0*/  MOV R2, 0x1dc10 ;  /* 0x0001dc1000027802 */ /* 0x000fe40000000f00 */
[----:B------:R-:W-:Y:S05]  /*1dc00*/  CALL.REL.NOINC `($__internal_41_$__cuda_sm70_votesync_ballot) ;  /* 0x0000b91000007944 */ /* 0x000fea0003c00000 */
[----:B------:R-:W-:Y:S01]  /*1dc10*/  MOV R6, R0 ;  /* 0x0000000000067202 */ /* 0x000fe20000000f00 */
[----:B------:R-:W-:Y:S05]  /*1dc20*/  BRA `(.L_x_2460) ;  /* 0xfffe2a2000007947 */ /* 0x000fea000383ffff */
.L_x_2249:
[----:B------:R-:W-:Y:S01]  /*1dc30*/  IMAD.MOV.U32 R35, RZ, RZ, R9 ;  /* 0x000000ffff237224 */ /* 0x000fe200078e0009 */
[----:B------:R-:W-:Y:S01]  /*1dc40*/  MOV R34, 0x1f ;  /* 0x0000001f00227802 */ /* 0x000fe20000000f00 */
[----:B------:R-:W-:Y:S01]  /*1dc50*/  IMAD.MOV.U32 R2, RZ, RZ, R0 ;  /* 0x000000ffff027224 */ /* 0x000fe200078e0000 */
[----:B------:R-:W-:Y:S02]  /*1dc60*/  MOV R182, 0xffffffff ;  /* 0xffffffff00b67802 */ /* 0x000fe40000000f00 */
[----:B------:R-:W-:Y:S02]  /*1dc70*/  MOV R3, 0x1dc90 ;  /* 0x0001dc9000037802 */ /* 0x000fe40000000f00 */
[----:B------:R-:W-:Y:S05]  /*1dc80*/  CALL.REL.NOINC `($__internal_39_$__cuda_sm70_shflsync_idx_p) ;  /* 0x0000b7e000007944 */ /* 0x000fea0003c00000 */
[----:B------:R-:W-:Y:S01]  /*1dc90*/  IMAD.MOV.U32 R12, RZ, RZ, R181 ;  /* 0x000000ffff0c7224 */ /* 0x000fe200078e00b5 */
[----:B------:R-:W-:Y:S01]  /*1dca0*/  MOV R5, RZ ;  /* 0x000000ff00057202 */ /* 0x000fe20000000f00 */
[----:B------:R-:W-:Y:S01]  /*1dcb0*/  IMAD.MOV.U32 R35, RZ, RZ, R8 ;  /* 0x000000ffff237224 */ /* 0x000fe200078e0008 */
[----:B------:R-:W-:Y:S01]  /*1dcc0*/  MOV R34, 0x1f ;  /* 0x0000001f00227802 */ /* 0x000fe20000000f00 */
[----:B------:R-:W-:Y:S01]  /*1dcd0*/  IMAD.MOV.U32 R2, RZ, RZ, R0 ;  /* 0x000000ffff027224 */ /* 0x000fe200078e0000 */
[----:B------:R-:W-:-:S02]  /*1dce0*/  MOV R182, 0xffffffff ;  /* 0xffffffff00b67802 */ /* 0x000fc40000000f00 */
[----:B------:R-:W-:Y:S02]  /*1dcf0*/  MOV R3, 0x1dd10 ;  /* 0x0001dd1000037802 */ /* 0x000fe40000000f00 */
[----:B------:R-:W-:Y:S05]  /*1dd00*/  CALL.REL.NOINC `($__internal_39_$__cuda_sm70_shflsync_idx_p) ;  /* 0x0000b76000007944 */ /* 0x000fea0003c00000 */
[----:B------:R-:W-:Y:S01]  /*1dd10*/  MOV R9, R181 ;  /* 0x000000b500097202 */ /* 0x000fe20000000f00 */
[----:B------:R-:W-:Y:S05]  /*1dd20*/  BRA `(.L_x_2461) ;  /* 0xfffe298000007947 */ /* 0x000fea000383ffff */
.L_x_2252:
[----:B------:R-:W-:Y:S01]  /*1dd30*/  IMAD.MOV.U32 R35, RZ, RZ, R4 ;  /* 0x000000ffff237224 */ /* 0x000fe200078e0004 */
[----:B------:R-:W-:Y:S01]  /*1dd40*/  MOV R34, 0x1f ;  /* 0x0000001f00227802 */ /* 0x000fe20000000f00 */
[----:B------:R-:W-:Y:S01]  /*1dd50*/  IMAD.MOV.U32 R2, RZ, RZ, R0 ;  /* 0x000000ffff027224 */ /* 0x000fe200078e0000 */
[----:B------:R-:W-:Y:S02]  /*1dd60*/  MOV R182, 0xffffffff ;  /* 0xffffffff00b67802 */ /* 0x000fe40000000f00 */
[----:B------:R-:W-:Y:S02]  /*1dd70*/  MOV R3, 0x1dd90 ;  /* 0x0001dd9000037802 */ /* 0x000fe40000000f00 */
[----:B--23--:R-:W-:Y:S05]  /*1dd80*/  CALL.REL.NOINC `($__internal_39_$__cuda_sm70_shflsync_idx_p) ;  /* 0x0000b6e000007944 */ /* 0x00cfea0003c00000 */
[----:B------:R-:W-:Y:S01]  /*1dd90*/  MOV R5, R181 ;  /* 0x000000b500057202 */ /* 0x000fe20000000f00 */
[----:B------:R-:W-:Y:S05]  /*1dda0*/  BRA `(.L_x_2251) ;  /* 0xfffe296000007947 */ /* 0x000fea000383ffff */
.L_x_2307:
[----:B------:R-:W-:Y:S01]  /*1ddb0*/  IMAD.MOV.U32 R35, RZ, RZ, R12 ;  /* 0x000000ffff237224 */ /* 0x000fe200078e000c */
[----:B------:R-:W-:Y:S01]  /*1ddc0*/  MOV R34, 0x181f ;  /* 0x0000181f00227802 */ /* 0x000fe20000000f00 */
[----:B------:R-:W-:Y:S01]  /*1ddd0*/  IMAD.MOV.U32 R2, RZ, RZ, RZ ;  /* 0x000000ffff027224 */ /* 0x000fe200078e00ff */
[----:B------:R-:W-:-:S02]  /*1dde0*/  MOV R182, 0xffffffff ;  /* 0xffffffff00b67802 */ /* 0x000fc40000000f00 */
[----:B------:R-:W-:Y:S02]  /*1ddf0*/  MOV R3, 0x1de10 ;  /* 0x0001de1000037802 */ /* 0x000fe40000000f00 */
[----:B-----5:R-:W-:Y:S05]  /*1de00*/  CALL.REL.NOINC `($__internal_39_$__cuda_sm70_shflsync_idx_p) ;  /* 0x0000b66000007944 */ /* 0x020fea0003c00000 */
[----:B------:R-:W-:Y:S01]  /*1de10*/  MOV R4, R181 ;  /* 0x000000b500047202 */ /* 0x000fe20000000f00 */
[----:B------:R-:W-:Y:S05]  /*1de20*/  BRA `(.L_x_2462) ;  /* 0xfffeb00000007947 */ /* 0x000fea000383ffff */
.L_x_2308:
[----:B------:R-:W-:Y:S01]  /*1de30*/  IMAD.MOV.U32 R35, RZ, RZ, R14 ;  /* 0x000000ffff237224 */ /* 0x000fe200078e000e */
[----:B------:R-:W-:Y:S01]  /*1de40*/  MOV R34, 0x181f ;  /* 0x0000181f00227802 */ /* 0x000fe20000000f00 */
[----:B------:R-:W-:Y:S01]  /*1de50*/  IMAD.MOV.U32 R2, RZ, RZ, RZ ;  /* 0x000000ffff027224 */ /* 0x000fe200078e00ff */
[----:B------:R-:W-:Y:S02]  /*1de60*/  MOV R182, 0xffffffff ;  /* 0xffffffff00b67802 */ /* 0x000fe40000000f00 */
[----:B------:R-:W-:Y:S02]  /*1de70*/  MOV R3, 0x1de90 ;  /* 0x0001de9000037802 */ /* 0x000fe40000000f00 */
[----:B-12--5:R-:W-:Y:S05]  /*1de80*/  CALL.REL.NOINC `($__internal_39_$__cuda_sm70_shflsync_idx_p) ;  /* 0x0000b5e000007944 */ /* 0x026fea0003c00000 */
[----:B------:R-:W-:Y:S01]  /*1de90*/  MOV R0, R181 ;  /* 0x000000b500007202 */ /* 0x000fe20000000f00 */
[----:B------:R-:W-:Y:S05]  /*1dea0*/  BRA `(.L_x_2463) ;  /* 0xfffeafa000007947 */ /* 0x000fea000383ffff */
.L_x_2311:
[----:B------:R-:W-:Y:S01]  /*1deb0*/  IMAD.MOV.U32 R35, RZ, RZ, R12 ;  /* 0x000000ffff237224 */ /* 0x000fe200078e000c */
[----:B------:R-:W-:Y:S01]  /*1dec0*/  MOV R34, 0x181f ;  /* 0x0000181f00227802 */ /* 0x000fe20000000f00 */
[----:B--2---:R-:W-:Y:S01]  /*1ded0*/  IMAD.MOV.U32 R2, RZ, RZ, 0x1 ;  /* 0x00000001ff027424 */ /* 0x004fe200078e00ff */
[----:B------:R-:W-:-:S02]  /*1dee0*/  MOV R182, 0xffffffff ;  /* 0xffffffff00b67802 */ /* 0x000fc40000000f00 */
[----:B------:R-:W-:Y:S02]  /*1def0*/  MOV R3, 0x1df10 ;  /* 0x0001df1000037802 */ /* 0x000fe40000000f00 */
[----:B-1-345:R-:W-:Y:S05]  /*1df00*/  CALL.REL.NOINC `($__internal_39_$__cuda_sm70_shflsync_idx_p) ;  /* 0x0000b56000007944 */ /* 0x03afea0003c00000 */
[----:B------:R-:W-:Y:S01]  /*1df10*/  IMAD.MOV.U32 R4, RZ, RZ, R181 ;  /* 0x000000ffff047224 */ /* 0x000fe200078e00b5 */
[----:B------:R-:W-:Y:S01]  /*1df20*/  MOV R35, R14 ;  /* 0x0000000e00237202 */ /* 0x000fe20000000f00 */
[----:B------:R-:W-:Y:S01]  /*1df30*/  IMAD.MOV.U32 R2, RZ, RZ, 0x1 ;  /* 0x00000001ff027424 */ /* 0x000fe200078e00ff */
[----:B------:R-:W-:Y:S01]  /*1df40*/  MOV R34, 0x181f ;  /* 0x0000181f00227802 */ /* 0x000fe20000000f00 */
[----:B------:R-:W-:Y:S01]  /*1df50*/  IMAD.MOV.U32 R182, RZ, RZ, -0x1 ;  /* 0xffffffffffb67424 */ /* 0x000fe200078e00ff */
[----:B------:R-:W-:Y:S02]  /*1df60*/  MOV R3, 0x1df80 ;  /* 0x0001df8000037802 */ /* 0x000fe40000000f00 */
[----:B------:R-:W-:Y:S05]  /*1df70*/  CALL.REL.NOINC `($__internal_39_$__cuda_sm70_shflsync_idx_p) ;  /* 0x0000b4f000007944 */ /* 0x000fea0003c00000 */
[----:B------:R-:W-:Y:S01]  /*1df80*/  MOV R0, R181 ;  /* 0x000000b500007202 */ /* 0x000fe20000000f00 */
[----:B------:R-:W-:Y:S05]  /*1df90*/  BRA `(.L_x_2464) ;  /* 0xfffeaff000007947 */ /* 0x000fea000383ffff */
.L_x_2314:
[----:B------:R-:W-:Y:S01]  /*1dfa0*/  IMAD.MOV.U32 R35, RZ, RZ, R12 ;  /* 0x000000ffff237224 */ /* 0x000fe200078e000c */
[----:B------:R-:W-:Y:S01]  /*1dfb0*/  MOV R34, 0x181f ;  /* 0x0000181f00227802 */ /* 0x000fe20000000f00 */
[----:B-1----:R-:W-:Y:S01]  /*1dfc0*/  IMAD.MOV.U32 R2, RZ, RZ, 0x2 ;  /* 0x00000002ff027424 */ /* 0x002fe200078e00ff */
[----:B------:R-:W-:Y:S02]  /*1dfd0*/  MOV R182, 0xffffffff ;  /* 0xffffffff00b67802 */ /* 0x000fe40000000f00 */
[----:B------:R-:W-:-:S02]  /*1dfe0*/  MOV R3, 0x1e000 ;  /* 0x0001e00000037802 */ /* 0x000fc40000000f00 */
[----:B--2345:R-:W-:Y:S05]  /*1dff0*/  CALL.REL.NOINC `($__internal_39_$__cuda_sm70_shflsync_idx_p) ;  /* 0x0000b47000007944 */ /* 0x03cfea0003c00000 */
[----:B------:R-:W-:Y:S01]  /*1e000*/  MOV R4, R181 ;  /* 0x000000b500047202 */ /* 0x000fe20000000f00 */
[----:B------:R-:W-:Y:S05]  /*1e010*/  BRA `(.L_x_2465) ;  /* 0xfffeb0a000007947 */ /* 0x000fea000383ffff */
.L_x_2315:
[----:B------:R-:W-:Y:S01]  /*1e020*/  IMAD.MOV.U32 R35, RZ, RZ, R14 ;  /* 0x000000ffff237224 */ /* 0x000fe200078e000e */
[----:B------:R-:W-:Y:S01]  /*1e030*/  MOV R34, 0x181f ;  /* 0x0000181f00227802 */ /* 0x000fe20000000f00 */
[----:B------:R-:W-:Y:S01]  /*1e040*/  IMAD.MOV.U32 R2, RZ, RZ, 0x2 ;  /* 0x00000002ff027424 */ /* 0x000fe200078e00ff */
[----:B------:R-:W-:-:S02]  /*1e050*/  MOV R182, 0xffffffff ;  /* 0xffffffff00b67802 */ /* 0x000fc40000000f00 */
[----:B------:R-:W-:Y:S02]  /*1e060*/  MOV R3, 0x1e080 ;  /* 0x0001e08000037802 */ /* 0x000fe40000000f00 */
[----:B-12345:R-:W-:Y:S05]  /*1e070*/  CALL.REL.NOINC `($__internal_39_$__cuda_sm70_shflsync_idx_p) ;  /* 0x0000b3f000007944 */ /* 0x03efea0003c00000 */
[----:B------:R-:W-:Y:S01]  /*1e080*/  MOV R0, R181 ;  /* 0x000000b500007202 */ /* 0x000fe20000000f00 */
[----:B------:R-:W-:Y:S05]  /*1e090*/  BRA `(.L_x_2466) ;  /* 0xfffeb04000007947 */ /* 0x000fea000383ffff */
.L_x_2318:
[----:B------:R-:W-:Y:S01]  /*1e0a0*/  IMAD.MOV.U32 R35, RZ, RZ, R12 ;  /* 0x000000ffff237224 */ /* 0x000fe200078e000c */
[----:B------:R-:W-:Y:S01]  /*1e0b0*/  MOV R34, 0x181f ;  /* 0x0000181f00227802 */ /* 0x000fe20000000f00 */
[----:B-1----:R-:W-:Y:S01]  /*1e0c0*/  IMAD.MOV.U32 R2, RZ, RZ, 0x3 ;  /* 0x00000003ff027424 */ /* 0x002fe200078e00ff */
[----:B------:R-:W-:Y:S02]  /*1e0d0*/  MOV R182, 0xffffffff ;  /* 0xffffffff00b67802 */ /* 0x000fe40000000f00 */
[----:B------:R-:W-:Y:S02]  /*1e0e0*/  MOV R3, 0x1e100 ;  /* 0x0001e10000037802 */ /* 0x000fe40000000f00 */
[----:B--2345:R-:W-:Y:S05]  /*1e0f0*/  CALL.REL.NOINC `($__internal_39_$__cuda_sm70_shflsync_idx_p) ;  /* 0x0000b37000007944 */ /* 0x03cfea0003c00000 */
[----:B------:R-:W-:Y:S01]  /*1e100*/  IMAD.MOV.U32 R12, RZ, RZ, R181 ;  /* 0x000000ffff0c7224 */ /* 0x000fe200078e00b5 */
[----:B------:R-:W-:Y:S01]  /*1e110*/  MOV R35, R14 ;  /* 0x0000000e00237202 */ /* 0x000fe20000000f00 */
[----:B------:R-:W-:Y:S01]  /*1e120*/  IMAD.MOV.U32 R2, RZ, RZ, 0x3 ;  /* 0x00000003ff027424 */ /* 0x000fe200078e00ff */
[----:B------:R-:W-:Y:S01]  /*1e130*/  MOV R34, 0x181f ;  /* 0x0000181f00227802 */ /* 0x000fe20000000f00 */
[----:B------:R-:W-:Y:S01]  /*1e140*/  IMAD.MOV.U32 R182, RZ, RZ, -0x1 ;  /* 0xffffffffffb67424 */ /* 0x000fe200078e00ff */
[----:B------:R-:W-:-:S02]  /*1e150*/  MOV R3, 0x1e170 ;  /* 0x0001e17000037802 */ /* 0x000fc40000000f00 */
[----:B------:R-:W-:Y:S05]  /*1e160*/  CALL.REL.NOINC `($__internal_39_$__cuda_sm70_shflsync_idx_p) ;  /* 0x0000b30000007944 */ /* 0x000fea0003c00000 */
[----:B------:R-:W-:Y:S01]  /*1e170*/  MOV R0, R181 ;  /* 0x000000b500007202 */ /* 0x000fe20000000f00 */
[----:B------:R-:W-:Y:S05]  /*1e180*/  BRA `(.L_x_2467) ;  /* 0xfffeb09000007947 */ /* 0x000fea000383ffff */
.L_x_2321:
[----:B------:R-:W-:Y:S01]  /*1e190*/  IMAD.MOV.U32 R35, RZ, RZ, R5 ;  /* 0x000000ffff237224 */ /* 0x000fe200078e0005 */
[----:B------:R-:W-:Y:S01]  /*1e1a0*/  MOV R34, 0x181f ;  /* 0x0000181f00227802 */ /* 0x000fe20000000f00 */
[----:B------:R-:W-:Y:S01]  /*1e1b0*/  IMAD.MOV.U32 R2, RZ, RZ, RZ ;  /* 0x000000ffff027224 */ /* 0x000fe200078e00ff */
[----:B------:R-:W-:-:S02]  /*1e1c0*/  MOV R182, 0xffffffff ;  /* 0xffffffff00b67802 */ /* 0x000fc40000000f00 */
[----:B------:R-:W-:Y:S02]  /*1e1d0*/  MOV R3, 0x1e1f0 ;  /* 0x0001e1f000037802 */ /* 0x000fe40000000f00 */
[----:B------:R-:W-:Y:S05]  /*1e1e0*/  CALL.REL.NOINC `($__internal_39_$__cuda_sm70_shflsync_idx_p) ;  /* 0x0000b28000007944 */ /* 0x000fea0003c00000 */
[----:B------:R-:W-:Y:S01]  /*1e1f0*/  MOV R4, R181 ;  /* 0x000000b500047202 */ /* 0x000fe20000000f00 */
[----:B------:R-:W-:Y:S05]  /*1e200*/  BRA `(.L_x_2468) ;  /* 0xfffebd1000007947 */ /* 0x000fea000383ffff */
.L_x_2322:
[----:B------:R-:W-:Y:S01]  /*1e210*/  IMAD.MOV.U32 R35, RZ, RZ, R15 ;  /* 0x000000ffff237224 */ /* 0x000fe200078e000f */
[----:B------:R-:W-:Y:S01]  /*1e220*/  MOV R34, 0x181f ;  /* 0x0000181f00227802 */ /* 0x000fe20000000f00 */
[----:B------:R-:W-:Y:S01]  /*1e230*/  IMAD.MOV.U32 R2, RZ, RZ, RZ ;  /* 0x000000ffff027224 */ /* 0x000fe200078e00ff */
[----:B------:R-:W-:Y:S02]  /*1e240*/  MOV R182, 0xffffffff ;  /* 0xffffffff00b67802 */ /* 0x000fe40000000f00 */
[----:B------:R-:W-:Y:S02]  /*1e250*/  MOV R3, 0x1e270 ;  /* 0x0001e27000037802 */ /* 0x000fe40000000f00 */
[----:B-12---:R-:W-:Y:S05]  /*1e260*/  CALL.REL.NOINC `($__internal_39_$__cuda_sm70_shflsync_idx_p) ;  /* 0x0000b20000007944 */ /* 0x006fea0003c00000 */
[----:B------:R-:W-:Y:S01]  /*1e270*/  IMAD.SHL.U32 R14, R190, 0x2, RZ ;  /* 0x00000002be0e7824 */ /* 0x000fe200078e00ff */
[----:B------:R-:W-:Y:S01]  /*1e280*/  SHF.R.S32.HI R0, RZ, 0x1f, R190 ;  /* 0x0000001fff007819 */ /* 0x000fe200000114be */
[C---:B------:R-:W-:Y:S01]  /*1e290*/  IMAD.SHL.U32 R17, R198.reuse, 0x2, RZ ;  /* 0x00000002c6117824 */ /* 0x040fe200078e00ff */
[----:B------:R-:W-:Y:S01]  /*1e2a0*/  SHF.L.U64.HI R18, R198, 0x1, R209 ;  /* 0x00000001c6127819 */ /* 0x000fe200000102d1 */
[----:B------:R-:W-:Y:S01]  /*1e2b0*/  IMAD.SHL.U32 R19, R197, 0x2, RZ ;  /* 0x00000002c5137824 */ /* 0x000fe200078e00ff */
[----:B------:R-:W-:Y:S01]  /*1e2c0*/  SHF.L.U64.HI R16, R190, 0x1, R0 ;  /* 0x00000001be107819 */ /* 0x000fe20000010200 */
[----:B------:R-:W-:Y:S01]  /*1e2d0*/  IMAD.MOV.U32 R35, RZ, RZ, R5 ;  /* 0x000000ffff237224 */ /* 0x000fe200078e0005 */
[----:B------:R-:W-:-:S02]  /*1e2e0*/  IADD3 R8, P0, R181, R14, RZ ;  /* 0x0000000eb5087210 */ /* 0x000fc40007f1e0ff */
[----:B------:R-:W-:Y:S02]  /*1e2f0*/  IADD3 R6, P1, R181, R17, RZ ;  /* 0x00000011b5067210 */ /* 0x000fe40007f3e0ff */
[----:B------:R-:W-:Y:S01]  /*1e300*/  SHF.L.U64.HI R20, R197, 0x1, R208 ;  /* 0x00000001c5147819 */ /* 0x000fe200000102d0 */
[C---:B------:R-:W-:Y:S01]  /*1e310*/  IMAD.X R9, R4.reuse, 0x1, R16, P0 ;  /* 0x0000000104097824 */ /* 0x040fe200000e0610 */
[----:B------:R-:W-:Y:S01]  /*1e320*/  IADD3 R2, P0, R181, R19, RZ ;  /* 0x00000013b5027210 */ /* 0x000fe20007f1e0ff */
[C---:B------:R-:W-:Y:S01]  /*1e330*/  IMAD.X R7, R4.reuse, 0x1, R18, P1 ;  /* 0x0000000104077824 */ /* 0x040fe200008e0612 */
[----:B------:R-:W-:Y:S02]  /*1e340*/  SEL R13, RZ, 0x10, P5 ;  /* 0x00000010ff0d7807 */ /* 0x000fe40002800000 */
[----:B------:R-:W-:Y:S01]  /*1e350*/  @!PT LDS RZ, [RZ] ;  /* 0x00000000fffff984 */ /* 0x000fe20000000800 */
[----:B------:R-:W-:Y:S01]  /*1e360*/  @!PT LDS RZ, [RZ] ;  /* 0x00000000fffff984 */ /* 0x000fe20000000800 */
[----:B------:R-:W-:Y:S01]  /*1e370*/  @!PT LDS RZ, [RZ] ;  /* 0x00000000fffff984 */ /* 0x000fe20000000800 */
[----:B------:R1:W-:Y:S01]  /*1e380*/  LDGSTS.E.BYPASS.LTC128B.128 [R203+0x12100], [R8.64], !P5 ;  /* 0x1210000008cb7fae */ /* 0x0003e2000e901d4a */
[----:B------:R-:W-:Y:S01]  /*1e390*/  IMAD.X R3, R4, 0x1, R20, P0 ;  /* 0x0000000104037824 */ /* 0x000fe200000e0614 */
[----:B------:R-:W-:-:S02]  /*1e3a0*/  SEL R12, RZ, 0x10, P4 ;  /* 0x00000010ff0c7807 */ /* 0x000fc40002000000 */
[----:B------:R2:W-:Y:S01]  /*1e3b0*/  LDGSTS.E.BYPASS.LTC128B.128 [R203+0x14100], [R6.64], !P4 ;  /* 0x1410000006cb7fae */ /* 0x0005e2000e101d4a */
[----:B------:R-:W-:Y:S02]  /*1e3c0*/  IMAD.MOV.U32 R34, RZ, RZ, 0x181f ;  /* 0x0000181fff227424 */ /* 0x000fe400078e00ff */
[----:B------:R-:W-:Y:S01]  /*1e3d0*/  IMAD.MOV.U32 R182, RZ, RZ, -0x1 ;  /* 0xffffffffffb67424 */ /* 0x000fe200078e00ff */
[----:B------:R3:W-:Y:S04]  /*1e3e0*/  LDGSTS.E.BYPASS.LTC128B.128 [R203+0x16100], [R2.64], !P6 ;  /* 0x1610000002cb7fae */ /* 0x0007e8000f101d4a */
[----:B-1----:R2:W5:Y:S01]  /*1e3f0*/  LDL R9, [R1+0xd0] ;  /* 0x0000d00001097983 */ /* 0x0025620000100800 */
[----:B---3--:R-:W-:Y:S01]  /*1e400*/  IMAD.MOV.U32 R2, RZ, RZ, 0x1 ;  /* 0x00000001ff027424 */ /* 0x008fe200078e00ff */
[----:B------:R-:W-:-:S02]  /*1e410*/  MOV R3, 0x1e430 ;  /* 0x0001e43000037802 */ /* 0x000fc40000000f00 */
[----:B--2--5:R-:W-:Y:S05]  /*1e420*/  CALL.REL.NOINC `($__internal_39_$__cuda_sm70_shflsync_idx_p) ;  /* 0x0000b04000007944 */ /* 0x024fea0003c00000 */
        /* <DEDUP_REMOVED lines=9> */
.L_x_2326:
[----:B------:R-:W-:Y:S01]  /*1e4c0*/  IMAD.MOV.U32 R35, RZ, RZ, R9 ;  /* 0x000000ffff237224 */ /* 0x000fe200078e0009 */
[----:B------:R-:W-:Y:S01]  /*1e4d0*/  MOV R34, 0x181f ;  /* 0x0000181f00227802 */ /* 0x000fe20000000f00 */
[----:B------:R-:W-:Y:S01]  /*1e4e0*/  IMAD.MOV.U32 R2, RZ, RZ, RZ ;  /* 0x000000ffff027224 */ /* 0x000fe200078e00ff */
[----:B------:R-:W-:-:S02]  /*1e4f0*/  MOV R182, 0xffffffff ;  /* 0xffffffff00b67802 */ /* 0x000fc40000000f00 */
[----:B------:R-:W-:Y:S02]  /*1e500*/  MOV R3, 0x1e520 ;  /* 0x0001e52000037802 */ /* 0x000fe40000000f00 */
[----:B-1234-:R-:W-:Y:S05]  /*1e510*/  CALL.REL.NOINC `($__internal_39_$__cuda_sm70_shflsync_idx_p) ;  /* 0x0000af5000007944 */ /* 0x01efea0003c00000 */
[----:B------:R-:W-:Y:S01]  /*1e520*/  MOV R8, R181 ;  /* 0x000000b500087202 */ /* 0x000fe20000000f00 */
[----:B------:R-:W-:Y:S05]  /*1e530*/  BRA `(.L_x_2470) ;  /* 0xfffebfb000007947 */ /* 0x000fea000383ffff */
.L_x_2327:
[----:B------:R-:W-:Y:S01]  /*1e540*/  IMAD.MOV.U32 R35, RZ, RZ, R25 ;  /* 0x000000ffff237224 */ /* 0x000fe200078e0019 */
[----:B------:R-:W-:Y:S01]  /*1e550*/  MOV R34, 0x181f ;  /* 0x0000181f00227802 */ /* 0x000fe20000000f00 */
[----:B------:R-:W-:Y:S01]  /*1e560*/  IMAD.MOV.U32 R2, RZ, RZ, RZ ;  /* 0x000000ffff027224 */ /* 0x000fe200078e00ff */
[----:B------:R-:W-:Y:S02]  /*1e570*/  MOV R182, 0xffffffff ;  /* 0xffffffff00b67802 */ /* 0x000fe40000000f00 */
[----:B------:R-:W-:Y:S02]  /*1e580*/  MOV R3, 0x1e5a0 ;  /* 0x0001e5a000037802 */ /* 0x000fe40000000f00 */
[----:B-1234-:R-:W-:Y:S05]  /*1e590*/  CALL.REL.NOINC `($__internal_39_$__cuda_sm70_shflsync_idx_p) ;  /* 0x0000aed000007944 */ /* 0x01efea0003c00000 */
[----:B------:R-:W-:Y:S01]  /*1e5a0*/  IMAD.MOV.U32 R35, RZ, RZ, R9 ;  /* 0x000000ffff237224 */ /* 0x000fe200078e0009 */
[----:B------:R-:W-:Y:S01]  /*1e5b0*/  SHF.R.S32.HI R0, RZ, 0x1f, R190 ;  /* 0x0000001fff007819 */ /* 0x000fe200000114be */
[----:B------:R1:W5:Y:S01]  /*1e5c0*/  LDL R9, [R1+0xd0] ;  /* 0x0000d00001097983 */ /* 0x0003620000100800 */
[----:B------:R-:W-:Y:S01]  /*1e5d0*/  IMAD.SHL.U32 R22, R190, 0x2, RZ ;  /* 0x00000002be167824 */ /* 0x000fe200078e00ff */
[C---:B------:R-:W-:Y:S01]  /*1e5e0*/  SHF.L.U64.HI R26, R198.reuse, 0x1, R209 ;  /* 0x00000001c61a7819 */ /* 0x040fe200000102d1 */
[----:B------:R-:W-:Y:S01]  /*1e5f0*/  IMAD.SHL.U32 R24, R198, 0x2, RZ ;  /* 0x00000002c6187824 */ /* 0x000fe200078e00ff */
[----:B------:R-:W-:Y:S01]  /*1e600*/  SHF.L.U64.HI R23, R190, 0x1, R0 ;  /* 0x00000001be177819 */ /* 0x000fe20000010200 */
[----:B------:R-:W-:Y:S01]  /*1e610*/  IMAD.SHL.U32 R27, R197, 0x2, RZ ;  /* 0x00000002c51b7824 */ /* 0x000fe200078e00ff */
        /* <DEDUP_REMOVED lines=16> */
[----:B------:R2:W-:Y:S02]  /*1e720*/  LDGSTS.E.BYPASS.LTC128B.128 [R203+0xa100], [R2.64], !P6 ;  /* 0x0a10000002cb7fae */ /* 0x0005e4000f101d4a */
[----:B--2---:R-:W-:Y:S01]  /*1e730*/  IMAD.MOV.U32 R2, RZ, RZ, 0x1 ;  /* 0x00000001ff027424 */ /* 0x004fe200078e00ff */
[----:B------:R-:W-:Y:S02]  /*1e740*/  MOV R3, 0x1e760 ;  /* 0x0001e76000037802 */ /* 0x000fe40000000f00 */
[----:B-1---5:R-:W-:Y:S05]  /*1e750*/  CALL.REL.NOINC `($__internal_39_$__cuda_sm70_shflsync_idx_p) ;  /* 0x0000ad1000007944 */ /* 0x022fea0003c00000 */
        /* <DEDUP_REMOVED lines=9> */
.L_x_2338:
        /* <DEDUP_REMOVED lines=8> */
.L_x_2339:
[----:B------:R-:W-:Y:S01]  /*1e870*/  IMAD.MOV.U32 R35, RZ, RZ, R6 ;  /* 0x000000ffff237224 */ /* 0x000fe200078e0006 */
[----:B------:R-:W-:Y:S01]  /*1e880*/  MOV R34, 0x181f ;  /* 0x0000181f00227802 */ /* 0x000fe20000000f00 */
[----:B------:R-:W-:Y:S01]  /*1e890*/  IMAD.MOV.U32 R2, RZ, RZ, RZ ;  /* 0x000000ffff027224 */ /* 0x000fe200078e00ff */
[----:B------:R-:W-:Y:S02]  /*1e8a0*/  MOV R182, 0xffffffff ;  /* 0xffffffff00b67802 */ /* 0x000fe40000000f00 */
[----:B------:R-:W-:Y:S02]  /*1e8b0*/  MOV R3, 0x1e8d0 ;  /* 0x0001e8d000037802 */ /* 0x000fe40000000f00 */
[----:B-12---:R-:W-:Y:S05]  /*1e8c0*/  CALL.REL.NOINC `($__internal_39_$__cuda_sm70_shflsync_idx_p) ;  /* 0x0000aba000007944 */ /* 0x006fea0003c00000 */
        /* <DEDUP_REMOVED lines=9> */
[----:B------:R-:W-:Y:S02]  /*1e960*/  SHF.L.U64.HI R15, R197, 0x1, R208 ;  /* 0x00000001c50f7819 */ /* 0x000fe400000102d0 */
[----:B------:R-:W-:Y:S01]  /*1e970*/  SEL R13, RZ, 0x10, P5 ;  /* 0x00000010ff0d7807 */ /* 0x000fe20002800000 */
[----:B------:R-:W-:Y:S01]  /*1e980*/  IMAD.X R3, R4, 0x1, R9, P0 ;  /* 0x0000000104037824 */ /* 0x000fe200000e0609 */
[----:B------:R-:W-:-:S04]  /*1e990*/  SEL R12, RZ, 0x10, P4 ;  /* 0x00000010ff0c7807 */ /* 0x000fc80002000000 */
[----:B------:R-:W-:Y:S01]  /*1e9a0*/  @!PT LDS RZ, [RZ] ;  /* 0x00000000fffff984 */ /* 0x000fe20000000800 */
[----:B------:R-:W-:Y:S01]  /*1e9b0*/  @!PT LDS RZ, [RZ] ;  /* 0x00000000fffff984 */ /* 0x000fe20000000800 */
[----:B------:R-:W-:Y:S01]  /*1e9c0*/  @!PT LDS RZ, [RZ] ;  /* 0x00000000fffff984 */ /* 0x000fe20000000800 */
[----:B------:R2:W-:Y:S01]  /*1e9d0*/  LDGSTS.E.BYPASS.LTC128B.128 [R203+0xc100], [R2.64], !P5 ;  /* 0x0c10000002cb7fae */ /* 0x0005e2000e901d4a */
[----:B------:R-:W-:Y:S02]  /*1e9e0*/  IMAD.MOV.U32 R34, RZ, RZ, 0x181f ;  /* 0x0000181fff227424 */ /* 0x000fe400078e00ff */
[----:B------:R-:W-:Y:S01]  /*1e9f0*/  IMAD.MOV.U32 R182, RZ, RZ, -0x1 ;  /* 0xffffffffffb67424 */ /* 0x000fe200078e00ff */
[----:B--2---:R-:W-:-:S05]  /*1ea00*/  IADD3 R2, P0, R181, R7, RZ ;  /* 0x00000007b5027210 */ /* 0x004fca0007f1e0ff */
[----:B------:R-:W-:-:S05]  /*1ea10*/  IMAD.X R3, R4, 0x1, R16, P0 ;  /* 0x0000000104037824 */ /* 0x000fca00000e0610 */
[----:B------:R2:W-:Y:S02]  /*1ea20*/  LDGSTS.E.BYPASS.LTC128B.128 [R203+0xe100], [R2.64], !P4 ;  /* 0x0e10000002cb7fae */ /* 0x0005e4000e101d4a */
[----:B--2---:R-:W-:-:S05]  /*1ea30*/  IADD3 R2, P0, R181, R14, RZ ;  /* 0x0000000eb5027210 */ /* 0x004fca0007f1e0ff */
[----:B------:R-:W-:-:S05]  /*1ea40*/  IMAD.X R3, R4, 0x1, R15, P0 ;  /* 0x0000000104037824 */ /* 0x000fca00000e060f */
        /* <DEDUP_REMOVED lines=13> */
.L_x_2347:
[----:B------:R-:W-:Y:S01]  /*1eb20*/  MOV R34, 0x181f ;  /* 0x0000181f00227802 */ /* 0x000fe20000000f00 */
[----:B------:R-:W-:Y:S01]  /*1eb30*/  IMAD.MOV.U32 R35, RZ, RZ, R8 ;  /* 0x000000ffff237224 */ /* 0x000fe200078e0008 */
[----:B------:R-:W-:Y:S01]  /*1eb40*/  MOV R182, 0xffffffff ;  /* 0xffffffff00b67802 */ /* 0x000fe20000000f00 */
[----:B------:R-:W-:Y:S01]  /*1eb50*/  IMAD.MOV.U32 R2, RZ, RZ, RZ ;  /* 0x000000ffff027224 */ /* 0x000fe200078e00ff */
[----:B------:R-:W-:Y:S02]  /*1eb60*/  MOV R3, 0x1eb80 ;  /* 0x0001eb8000037802 */ /* 0x000fe40000000f00 */
[----:B-1234-:R-:W-:Y:S05]  /*1eb70*/  CALL.REL.NOINC `($__internal_39_$__cuda_sm70_shflsync_idx_p) ;  /* 0x0000a8f000007944 */ /* 0x01efea0003c00000 */
[----:B------:R-:W-:Y:S01]  /*1eb80*/  MOV R5, R181 ;  /* 0x000000b500057202 */ /* 0x000fe20000000f00 */
[----:B------:R-:W-:-:S05]  /*1eb90*/  BRA `(.L_x_2474) ;  /* 0xfffef29000007947 */ /* 0x000fca000383ffff */
.L_x_2348:
[----:B------:R-:W-:Y:S01]  /*1eba0*/  MOV R34, 0x181f ;  /* 0x0000181f00227802 */ /* 0x000fe20000000f00 */
[----:B------:R-:W-:Y:S01]  /*1ebb0*/  IMAD.MOV.U32 R35, RZ, RZ, R17 ;  /* 0x000000ffff237224 */ /* 0x000fe200078e0011 */
[----:B------:R-:W-:Y:S01]  /*1ebc0*/  MOV R182, 0xffffffff ;  /* 0xffffffff00b67802 */ /* 0x000fe20000000f00 */
[----:B------:R-:W-:Y:S01]  /*1ebd0*/  IMAD.MOV.U32 R2, RZ, RZ, RZ ;  /* 0x000000ffff027224 */ /* 0x000fe200078e00ff */
[----:B------:R-:W-:Y:S02]  /*1ebe0*/  MOV R3, 0x1ec00 ;  /* 0x0001ec0000037802 */ /* 0x000fe40000000f00 */
[----:B-1234-:R-:W-:Y:S05]  /*1ebf0*/  CALL.REL.NOINC `($__internal_39_$__cuda_sm70_shflsync_idx_p) ;  /* 0x0000a87000007944 */ /* 0x01efea0003c00000 */
[----:B------:R-:W-:Y:S01]  /*1ec00*/  SHF.R.S32.HI R2, RZ, 0x1f, R190 ;  /* 0x0000001fff027819 */ /* 0x000fe200000114be */
[----:B------:R-:W-:Y:S01]  /*1ec10*/  IMAD.MOV.U32 R35, RZ, RZ, R8 ;  /* 0x000000ffff237224 */ /* 0x000fe200078e0008 */
[----:B------:R-:W-:Y:S01]  /*1ec20*/  SHF.L.U32 R16, R198, 0x1, RZ ;  /* 0x00000001c6107819 */ /* 0x000fe200000006ff */
[----:B------:R1:W5:Y:S01]  /*1ec30*/  LDL R8, [R1+0xd0] ;  /* 0x0000d00001087983 */ /* 0x0003620000100800 */
[C---:B------:R-:W-:Y:S01]  /*1ec40*/  SHF.L.U64.HI R26, R190.reuse, 0x1, R2 ;  /* 0x00000001be1a7819 */ /* 0x040fe20000010202 */
[----:B------:R-:W-:Y:S01]  /*1ec50*/  IMAD.SHL.U32 R24, R190, 0x2, RZ ;  /* 0x00000002be187824 */ /* 0x000fe200078e00ff */
[----:B------:R-:W-:Y:S01]  /*1ec60*/  SHF.L.U64.HI R18, R198, 0x1, R209 ;  /* 0x00000001c6127819 */ /* 0x000fe200000102d1 */
[----:B------:R-:W-:Y:S01]  /*1ec70*/  IMAD R27, R189, 0x6000, RZ ;  /* 0x00006000bd1b7824 */ /* 0x000fe200078e02ff */
[C---:B------:R-:W-:Y:S01]  /*1ec80*/  SHF.L.U64.HI R25, R197.reuse, 0x1, R208 ;  /* 0x00000001c5197819 */ /* 0x040fe200000102d0 */
[----:B------:R-:W-:Y:S01]  /*1ec90*/  IMAD.SHL.U32 R19, R197, 0x2, RZ ;  /* 0x00000002c5137824 */ /* 0x000fe200078e00ff */
[----:B------:R-:W-:Y:S01]  /*1eca0*/  IADD3 R2, P0, R181, R24, RZ ;  /* 0x00000018b5027210 */ /* 0x000fe20007f1e0ff */
[----:B------:R-:W-:Y:S01]  /*1ecb0*/  IMAD.IADD R4, R203, 0x1, R27 ;  /* 0x00000001cb047824 */ /* 0x000fe200078e021b */
[----:B------:R-:W-:Y:S01]  /*1ecc0*/  SEL R6, RZ, 0x10, P4 ;  /* 0x00000010ff067807 */ /* 0x000fe20002000000 */
[----:B------:R-:W-:Y:S01]  /*1ecd0*/  IMAD.MOV.U32 R182, RZ, RZ, -0x1 ;  /* 0xffffffffffb67424 */ /* 0x000fe200078e00ff */
[----:B------:R-:W-:Y:S01]  /*1ece0*/  MOV R34, 0x181f ;  /* 0x0000181f00227802 */ /* 0x000fe20000000f00 */
[----:B------:R-:W-:Y:S05]  /*1ecf0*/  IMAD.X R3, R5, 0x1, R26, P0 ;  /* 0x0000000105037824 */ /* 0x000fea00000e061a */
[----:B------:R-:W-:Y:S01]  /*1ed00*/  @!PT LDS RZ, [RZ] ;  /* 0x00000000fffff984 */ /* 0x000fe20000000800 */
[----:B------:R-:W-:Y:S01]  /*1ed10*/  @!PT LDS RZ, [RZ] ;  /* 0x00000000fffff984 */ /* 0x000fe20000000800 */
[----:B------:R-:W-:Y:S01]  /*1ed20*/  @!PT LDS RZ, [RZ] ;  /* 0x00000000fffff984 */ /* 0x000fe20000000800 */
[----:B------:R2:W-:Y:S02]  /*1ed30*/  LDGSTS.E.BYPASS.LTC128B.128 [R4+0x100], [R2.64], !P5 ;  /* 0x0010000002047fae */ /* 0x0005e4000e901d4a */
[----:B--2---:R-:W-:Y:S05]  /*1ed40*/  IADD3 R2, P0, R181, R16, RZ ;  /* 0x00000010b5027210 */ /* 0x004fea0007f1e0ff */
[----:B------:R-:W-:Y:S05]  /*1ed50*/  IMAD.X R3, R5, 0x1, R18, P0 ;  /* 0x0000000105037824 */ /* 0x000fea00000e0612 */
[----:B------:R2:W-:Y:S02]  /*1ed60*/  LDGSTS.E.BYPASS.LTC128B.128 [R4+0x2100], [R2.64], !P4 ;  /* 0x0210000002047fae */ /* 0x0005e4000e101d4a */
[----:B--2---:R-:W-:Y:S04]  /*1ed70*/  IADD3 R2, P0, R181, R19, RZ ;  /* 0x00000013b5027210 */ /* 0x004fe80007f1e0ff */
[----:B------:R-:W-:Y:S05]  /*1ed80*/  IADD3.X R3, R5, R25, RZ, P0, !PT ;  /* 0x0000001905037210 */ /* 0x000fea00007fe4ff */
[----:B------:R2:W-:Y:S02]  /*1ed90*/  LDGSTS.E.BYPASS.LTC128B.128 [R4+0x4100], [R2.64], !P6 ;  /* 0x0410000002047fae */ /* 0x0005e4000f101d4a */
[----:B--2---:R-:W-:Y:S01]  /*1eda0*/  MOV R3, 0x1edd0 ;  /* 0x0001edd000037802 */ /* 0x004fe20000000f00 */
[----:B------:R-:W-:Y:S02]  /*1edb0*/  IMAD.MOV.U32 R2, RZ, RZ, 0x1 ;  /* 0x00000001ff027424 */ /* 0x000fe400078e00ff */
[----:B-1---5:R-:W-:Y:S05]  /*1edc0*/  CALL.REL.NOINC `($__internal_39_$__cuda_sm70_shflsync_idx_p) ;  /* 0x0000a6a000007944 */ /* 0x022fea0003c00000 */
[----:B------:R-:W-:Y:S01]  /*1edd0*/  MOV R35, R17 ;  /* 0x0000001100237202 */ /* 0x000fe20000000f00 */
[----:B------:R-:W-:Y:S01]  /*1ede0*/  IMAD.MOV.U32 R5, RZ, RZ, R181 ;  /* 0x000000ffff057224 */ /* 0x000fe200078e00b5 */
[----:B------:R-:W-:Y:S01]  /*1edf0*/  MOV R34, 0x181f ;  /* 0x0000181f00227802 */ /* 0x000fe20000000f00 */
[----:B------:R-:W-:Y:S01]  /*1ee00*/  IMAD.MOV.U32 R2, RZ, RZ, 0x1 ;  /* 0x00000001ff027424 */ /* 0x000fe200078e00ff */
[----:B------:R-:W-:Y:S01]  /*1ee10*/  MOV R3, 0x1ee40 ;  /* 0x0001ee4000037802 */ /* 0x000fe20000000f00 */
[----:B------:R-:W-:Y:S02]  /*1ee20*/  IMAD.MOV.U32 R182, RZ, RZ, -0x1 ;  /* 0xffffffffffb67424 */ /* 0x000fe400078e00ff */
[----:B------:R-:W-:Y:S05]  /*1ee30*/  CALL.REL.NOINC `($__internal_39_$__cuda_sm70_shflsync_idx_p) ;  /* 0x0000a63000007944 */ /* 0x000fea0003c00000 */
[----:B------:R-:W-:Y:S01]  /*1ee40*/  MOV R2, R181 ;  /* 0x000000b500027202 */ /* 0x000fe20000000f00 */
[----:B------:R-:W-:-:S05]  /*1ee50*/  BRA `(.L_x_2475) ;  /* 0xfffef17000007947 */ /* 0x000fca000383ffff */
.L_x_2359:
[----:B------:R-:W-:Y:S01]  /*1ee60*/  MOV R34, 0x181f ;  /* 0x0000181f00227802 */ /* 0x000fe20000000f00 */
[----:B------:R-:W-:Y:S01]  /*1ee70*/  IMAD.MOV.U32 R35, RZ, RZ, R5 ;  /* 0x000000ffff237224 */ /* 0x000fe200078e0005 */
[----:B------:R-:W-:Y:S01]  /*1ee80*/  MOV R182, 0xffffffff ;  /* 0xffffffff00b67802 */ /* 0x000fe20000000f00 */
[----:B------:R-:W-:Y:S01]  /*1ee90*/  IMAD.MOV.U32 R2, RZ, RZ, RZ ;  /* 0x000000ffff027224 */ /* 0x000fe200078e00ff */
[----:B------:R-:W-:Y:S02]  /*1eea0*/  MOV R3, 0x1eec0 ;  /* 0x0001eec000037802 */ /* 0x000fe40000000f00 */
[----:B------:R-:W-:Y:S05]  /*1eeb0*/  CALL.REL.NOINC `($__internal_39_$__cuda_sm70_shflsync_idx_p) ;  /* 0x0000a5b000007944 */ /* 0x000fea0003c00000 */
[----:B------:R-:W-:Y:S01]  /*1eec0*/  MOV R4, R181 ;  /* 0x000000b500047202 */ /* 0x000fe20000000f00 */
[----:B------:R-:W-:-:S05]  /*1eed0*/  BRA `(.L_x_2476) ;  /* 0xffff265000007947 */ /* 0x000fca000383ffff */
.L_x_2360:
[----:B------:R-:W-:Y:S01]  /*1eee0*/  MOV R34, 0x181f ;  /* 0x0000181f00227802 */ /* 0x000fe20000000f00 */
[----:B------:R-:W-:Y:S01]  /*1eef0*/  IMAD.MOV.U32 R35, RZ, RZ, R18 ;  /* 0x000000ffff237224 */ /* 0x000fe200078e0012 */
[----:B------:R-:W-:Y:S01]  /*1ef00*/  MOV R182, 0xffffffff ;  /* 0xffffffff00b67802 */ /* 0x000fe20000000f00 */
[----:B------:R-:W-:Y:S01]  /*1ef10*/  IMAD.MOV.U32 R2, RZ, RZ, RZ ;  /* 0x000000ffff027224 */ /* 0x000fe200078e00ff */
[----:B------:R-:W-:Y:S02]  /*1ef20*/  MOV R3, 0x1ef40 ;  /* 0x0001ef4000037802 */ /* 0x000fe40000000f00 */
[----:B-12---:R-:W-:Y:S05]  /*1ef30*/  CALL.REL.NOINC `($__internal_39_$__cuda_sm70_shflsync_idx_p) ;  /* 0x0000a53000007944 */ /* 0x006fea0003c00000 */
[----:B------:R-:W-:Y:S01]  /*1ef40*/  SHF.R.S32.HI R0, RZ, 0x1f, R190 ;  /* 0x0000001fff007819 */ /* 0x000fe200000114be */
[----:B------:R-:W-:Y:S01]  /*1ef50*/  IMAD.MOV.U32 R35, RZ, RZ, R5 ;  /* 0x000000ffff237224 */ /* 0x000fe200078e0005 */
[----:B------:R-:W-:Y:S01]  /*1ef60*/  SHF.L.U64.HI R19, R198, 0x1, R209 ;  /* 0x00000001c6137819 */ /* 0x000fe200000102d1 */
[----:B------:R1:W5:Y:S01]  /*1ef70*/  LDL R5, [R1+0xd0] ;  /* 0x0000d00001057983 */ /* 0x0003620000100800 */
[C---:B------:R-:W-:Y:S01]  /*1ef80*/  SHF.L.U64.HI R21, R190.reuse, 0x1, R0 ;  /* 0x00000001be157819 */ /* 0x040fe20000010200 */
[----:B------:R-:W-:Y:S01]  /*1ef90*/  IMAD.SHL.U32 R20, R190, 0x2, RZ ;  /* 0x00000002be147824 */ /* 0x000fe200078e00ff */
[C---:B------:R-:W-:Y:S01]  /*1efa0*/  SHF.L.U32 R17, R197.reuse, 0x1, RZ ;  /* 0x00000001c5117819 */ /* 0x040fe200000006ff */
[----:B------:R-:W-:Y:S01]  /*1efb0*/  IMAD.SHL.U32 R0, R6, 0x2, RZ ;  /* 0x0000000206007824 */ /* 0x000fe200078e00ff */
[----:B------:R-:W-:Y:S01]  /*1efc0*/  SHF.L.U64.HI R16, R197, 0x1, R208 ;  /* 0x00000001c5107819 */ /* 0x000fe200000102d0 */
[----:B------:R-:W-:Y:S01]  /*1efd0*/  IMAD.SHL.U32 R15, R198, 0x2, RZ ;  /* 0x00000002c60f7824 */ /* 0x000fe200078e00ff */
[C---:B------:R-:W-:Y:S01]  /*1efe0*/  IADD3 R2, P0, R181.reuse, R20, RZ ;  /* 0x00000014b5027210 */ /* 0x040fe20007f1e0ff */
[----:B------:R-:W-:Y:S01]  /*1eff0*/  IMAD.MOV.U32 R182, RZ, RZ, -0x1 ;  /* 0xffffffffffb67424 */ /* 0x000fe200078e00ff */
[----:B------:R-:W-:Y:S02]  /*1f000*/  SEL R14, RZ, 0x10, P4 ;  /* 0x00000010ff0e7807 */ /* 0x000fe40002000000 */
[----:B------:R-:W-:Y:S01]  /*1f010*/  MOV R34, 0x181f ;  /* 0x0000181f00227802 */ /* 0x000fe20000000f00 */
[C---:B------:R-:W-:Y:S05]  /*1f020*/  IMAD.X R3, R4.reuse, 0x1, R21, P0 ;  /* 0x0000000104037824 */ /* 0x040fea00000e0615 */
[----:B------:R-:W-:Y:S01]  /*1f030*/  @!PT LDS RZ, [RZ] ;  /* 0x00000000fffff984 */ /* 0x000fe20000000800 */
[----:B------:R-:W-:Y:S01]  /*1f040*/  @!PT LDS RZ, [RZ] ;  /* 0x00000000fffff984 */ /* 0x000fe20000000800 */
[----:B------:R-:W-:Y:S01]  /*1f050*/  @!PT LDS RZ, [RZ] ;  /* 0x00000000fffff984 */ /* 0x000fe20000000800 */
[----:B------:R2:W-:Y:S02]  /*1f060*/  LDGSTS.E.BYPASS.LTC128B.128 [R0+0xc100], [R2.64], !P5 ;  /* 0x0c10000002007fae */ /* 0x0005e4000e901d4a */
[C---:B--2---:R-:W-:Y:S05]  /*1f070*/  IADD3 R2, P0, R181.reuse, R15, RZ ;  /* 0x0000000fb5027210 */ /* 0x044fea0007f1e0ff */
[C---:B------:R-:W-:Y:S05]  /*1f080*/  IMAD.X R3, R4.reuse, 0x1, R19, P0 ;  /* 0x0000000104037824 */ /* 0x040fea00000e0613 */
[----:B------:R2:W-:Y:S02]  /*1f090*/  LDGSTS.E.BYPASS.LTC128B.128 [R0+0xe100], [R2.64], !P4 ;  /* 0x0e10000002007fae */ /* 0x0005e4000e101d4a */
[----:B--2---:R-:W-:Y:S05]  /*1f0a0*/  IADD3 R2, P0, R181, R17, RZ ;  /* 0x00000011b5027210 */ /* 0x004fea0007f1e0ff */
[----:B------:R-:W-:Y:S05]  /*1f0b0*/  IMAD.X R3, R4, 0x1, R16, P0 ;  /* 0x0000000104037824 */ /* 0x000fea00000e0610 */
        /* <DEDUP_REMOVED lines=13> */
.L_x_2369:
        /* <DEDUP_REMOVED lines=8> */
.L_x_2370:
[----:B------:R-:W-:Y:S01]  /*1f210*/  MOV R34, 0x181f ;  /* 0x0000181f00227802 */ /* 0x000fe20000000f00 */
[----:B------:R-:W-:Y:S01]  /*1f220*/  IMAD.MOV.U32 R35, RZ, RZ, R19 ;  /* 0x000000ffff237224 */ /* 0x000fe200078e0013 */
[----:B------:R-:W-:Y:S01]  /*1f230*/  MOV R182, 0xffffffff ;  /* 0xffffffff00b67802 */ /* 0x000fe20000000f00 */
[----:B------:R-:W-:Y:S01]  /*1f240*/  IMAD.MOV.U32 R2, RZ, RZ, RZ ;  /* 0x000000ffff027224 */ /* 0x000fe200078e00ff */
[----:B------:R-:W-:Y:S02]  /*1f250*/  MOV R3, 0x1f270 ;  /* 0x0001f27000037802 */ /* 0x000fe40000000f00 */
[----:B-1234-:R-:W-:Y:S05]  /*1f260*/  CALL.REL.NOINC `($__internal_39_$__cuda_sm70_shflsync_idx_p) ;  /* 0x0000a20000007944 */ /* 0x01efea0003c00000 */
[----:B------:R-:W-:Y:S01]  /*1f270*/  SHF.R.S32.HI R2, RZ, 0x1f, R190 ;  /* 0x0000001fff027819 */ /* 0x000fe200000114be */
[----:B------:R1:W5:Y:S01]  /*1f280*/  LDL R18, [R1+0xd0] ;  /* 0x0000d00001127983 */ /* 0x0003620000100800 */
[----:B------:R-:W-:Y:S01]  /*1f290*/  SHF.L.U32 R17, R198, 0x1, RZ ;  /* 0x00000001c6117819 */ /* 0x000fe200000006ff */
[C---:B------:R-:W-:Y:S01]  /*1f2a0*/  IMAD.SHL.U32 R26, R190.reuse, 0x2, RZ ;  /* 0x00000002be1a7824 */ /* 0x040fe200078e00ff */
[----:B------:R-:W-:Y:S01]  /*1f2b0*/  SHF.L.U64.HI R32, R190, 0x1, R2 ;  /* 0x00000001be207819 */ /* 0x000fe20000010202 */
[----:B------:R-:W-:Y:S01]  /*1f2c0*/  IMAD R33, R189, 0x6000, RZ ;  /* 0x00006000bd217824 */ /* 0x000fe200078e02ff */
[----:B------:R-:W-:Y:S01]  /*1f2d0*/  SHF.L.U64.HI R24, R198, 0x1, R209 ;  /* 0x00000001c6187819 */ /* 0x000fe200000102d1 */
[----:B------:R-:W-:Y:S01]  /*1f2e0*/  IMAD.SHL.U32 R25, R197, 0x2, RZ ;  /* 0x00000002c5197824 */ /* 0x000fe200078e00ff */
[----:B------:R-:W-:Y:S01]  /*1f2f0*/  IADD3 R2, P0, R181, R26, RZ ;  /* 0x0000001ab5027210 */ /* 0x000fe20007f1e0ff */
[----:B------:R-:W-:Y:S01]  /*1f300*/  IMAD.IADD R4, R203, 0x1, R33 ;  /* 0x00000001cb047824 */ /* 0x000fe200078e0221 */
[----:B------:R-:W-:Y:S01]  /*1f310*/  SHF.L.U64.HI R27, R197, 0x1, R208 ;  /* 0x00000001c51b7819 */ /* 0x000fe200000102d0 */
[----:B------:R-:W-:Y:S01]  /*1f320*/  IMAD.MOV.U32 R35, RZ, RZ, R16 ;  /* 0x000000ffff237224 */ /* 0x000fe200078e0010 */
[----:B------:R-:W-:Y:S01]  /*1f330*/  SEL R6, RZ, 0x10, P4 ;  /* 0x00000010ff067807 */ /* 0x000fe20002000000 */
[----:B------:R-:W-:Y:S01]  /*1f340*/  IMAD.X R3, R5, 0x1, R32, P0 ;  /* 0x0000000105037824 */ /* 0x000fe200000e0620 */
[----:B------:R-:W-:Y:S01]  /*1f350*/  MOV R34, 0x181f ;  /* 0x0000181f00227802 */ /* 0x000fe20000000f00 */
[----:B------:R-:W-:Y:S03]  /*1f360*/  IMAD.MOV.U32 R182, RZ, RZ, -0x1 ;  /* 0xffffffffffb67424 */ /* 0x000fe600078e00ff */
        /* <DEDUP_REMOVED lines=22> */
.L_x_2371:
[----:B------:R-:W-:Y:S01]  /*1f4d0*/  MOV R15, 0x2 ;  /* 0x00000002000f7802 */ /* 0x000fe20000000f00 */
[----:B------:R-:W-:Y:S01]  /*1f4e0*/  IMAD.MOV.U32 R2, RZ, RZ, R104 ;  /* 0x000000ffff027224 */ /* 0x000fe200078e0068 */
[----:B------:R-:W-:Y:S02]  /*1f4f0*/  MOV R3, 0x1f510 ;  /* 0x0001f51000037802 */ /* 0x000fe40000000f00 */
[----:B------:R-:W-:Y:S05]  /*1f500*/  CALL.REL.NOINC `($__internal_38_$__cuda_sm70_shflsync_bfly_p) ;  /* 0x00009f1000007944 */ /* 0x000fea0003c00000 */
[----:B------:R-:W-:Y:S01]  /*1f510*/  MOV R2, R15 ;  /* 0x0000000f00027202 */ /* 0x000fe20000000f00 */
[----:B------:R-:W-:-:S05]  /*1f520*/  BRA `(.L_x_2480) ;  /* 0xffff3b1000007947 */ /* 0x000fca000383ffff */
.L_x_2374:
        /* <DEDUP_REMOVED lines=8> */
.L_x_2375:
        /* <DEDUP_REMOVED lines=43> */
.L_x_2380:
        /* <DEDUP_REMOVED lines=8> */
.L_x_2381:
[----:B------:R-:W-:Y:S01]  /*1f8e0*/  MOV R34, 0x181f ;  /* 0x0000181f00227802 */ /* 0x000fe20000000f00 */
[----:B------:R-:W-:Y:S01]  /*1f8f0*/  IMAD.MOV.U32 R35, RZ, RZ, R17 ;  /* 0x000000ffff237224 */ /* 0x000fe200078e0011 */
[----:B------:R-:W-:Y:S01]  /*1f900*/  MOV R182, 0xffffffff ;  /* 0xffffffff00b67802 */ /* 0x000fe20000000f00 */
[----:B------:R-:W-:Y:S01]  /*1f910*/  IMAD.MOV.U32 R2, RZ, RZ, RZ ;  /* 0x000000ffff027224 */ /* 0x000fe200078e00ff */
[----:B------:R-:W-:Y:S02]  /*1f920*/  MOV R3, 0x1f940 ;  /* 0x0001f94000037802 */ /* 0x000fe40000000f00 */
[----:B-1234-:R-:W-:Y:S05]  /*1f930*/  CALL.REL.NOINC `($__internal_39_$__cuda_sm70_shflsync_idx_p) ;  /* 0x00009b3000007944 */ /* 0x01efea0003c00000 */
[----:B------:R-:W-:Y:S01]  /*1f940*/  SHF.R.S32.HI R2, RZ, 0x1f, R190 ;  /* 0x0000001fff027819 */ /* 0x000fe200000114be */
[----:B------:R-:W-:Y:S01]  /*1f950*/  IMAD.SHL.U32 R18, R190, 0x2, RZ ;  /* 0x00000002be127824 */ /* 0x000fe200078e00ff */
[----:B------:R-:W-:Y:S01]  /*1f960*/  SHF.L.U32 R19, R198, 0x1, RZ ;  /* 0x00000001c6137819 */ /* 0x000fe200000006ff */
[----:B------:R-:W-:Y:S01]  /*1f970*/  IMAD R32, R189, 0x6000, RZ ;  /* 0x00006000bd207824 */ /* 0x000fe200078e02ff */
[----:B------:R-:W-:Y:S01]  /*1f980*/  SHF.L.U64.HI R25, R190, 0x1, R2 ;  /* 0x00000001be197819 */ /* 0x000fe20000010202 */
[----:B------:R-:W-:Y:S01]  /*1f990*/  IMAD.SHL.U32 R24, R197, 0x2, RZ ;  /* 0x00000002c5187824 */ /* 0x000fe200078e00ff */
[----:B------:R-:W-:Y:S01]  /*1f9a0*/  IADD3 R2, P0, R181, R18, RZ ;  /* 0x00000012b5027210 */ /* 0x000fe20007f1e0ff */
[----:B------:R-:W-:Y:S01]  /*1f9b0*/  IMAD.IADD R4, R203, 0x1, R32 ;  /* 0x00000001cb047824 */ /* 0x000fe200078e0220 */
[----:B------:R-:W-:Y:S01]  /*1f9c0*/  SHF.L.U64.HI R27, R198, 0x1, R209 ;  /* 0x00000001c61b7819 */ /* 0x000fe200000102d1 */
[----:B------:R-:W-:Y:S01]  /*1f9d0*/  IMAD.MOV.U32 R35, RZ, RZ, R16 ;  /* 0x000000ffff237224 */ /* 0x000fe200078e0010 */
[----:B------:R-:W-:Y:S01]  /*1f9e0*/  SHF.L.U64.HI R26, R197, 0x1, R208 ;  /* 0x00000001c51a7819 */ /* 0x000fe200000102d0 */
[----:B------:R-:W-:Y:S01]  /*1f9f0*/  IMAD.X R3, R5, 0x1, R25, P0 ;  /* 0x0000000105037824 */ /* 0x000fe200000e0619 */
[----:B------:R-:W-:Y:S01]  /*1fa00*/  MOV R34, 0x181f ;  /* 0x0000181f00227802 */ /* 0x000fe20000000f00 */
[----:B------:R-:W-:Y:S03]  /*1fa10*/  IMAD.MOV.U32 R182, RZ, RZ, -0x1 ;  /* 0xffffffffffb67424 */ /* 0x000fe600078e00ff */
        /* <DEDUP_REMOVED lines=11> */
[----:B------:R-:W-:Y:S02]  /*1fad0*/  IMAD.MOV.U32 R2, RZ, RZ, 0x1 ;  /* 0x00000001ff027424 */ /* 0x000fe400078e00ff */
[----:B------:R-:W-:Y:S05]  /*1fae0*/  CALL.REL.NOINC `($__internal_39_$__cuda_sm70_shflsync_idx_p) ;  /* 0x0000998000007944 */ /* 0x000fea0003c00000 */
        /* <DEDUP_REMOVED lines=9> */
.L_x_2392:
        /* <DEDUP_REMOVED lines=8> */
.L_x_2393:
[----:B------:R-:W-:Y:S01]  /*1fc00*/  MOV R34, 0x181f ;  /* 0x0000181f00227802 */ /* 0x000fe20000000f00 */
[----:B------:R-:W-:Y:S01]  /*1fc10*/  IMAD.MOV.U32 R35, RZ, RZ, R13 ;  /* 0x000000ffff237224 */ /* 0x000fe200078e000d */
[----:B------:R-:W-:Y:S01]  /*1fc20*/  MOV R182, 0xffffffff ;  /* 0xffffffff00b67802 */ /* 0x000fe20000000f00 */
[----:B------:R-:W-:Y:S01]  /*1fc30*/  IMAD.MOV.U32 R2, RZ, RZ, RZ ;  /* 0x000000ffff027224 */ /* 0x000fe200078e00ff */
[----:B------:R-:W-:Y:S02]  /*1fc40*/  MOV R3, 0x1fc60 ;  /* 0x0001fc6000037802 */ /* 0x000fe40000000f00 */
[----:B-12---:R-:W-:Y:S05]  /*1fc50*/  CALL.REL.NOINC `($__internal_39_$__cuda_sm70_shflsync_idx_p) ;  /* 0x0000981000007944 */ /* 0x006fea0003c00000 */
[----:B------:R-:W-:Y:S01]  /*1fc60*/  SHF.R.S32.HI R0, RZ, 0x1f, R190 ;  /* 0x0000001fff007819 */ /* 0x000fe200000114be */
[----:B------:R-:W-:Y:S01]  /*1fc70*/  IMAD.SHL.U32 R12, R190, 0x2, RZ ;  /* 0x00000002be0c7824 */ /* 0x000fe200078e00ff */
[----:B------:R-:W-:Y:S01]  /*1fc80*/  SHF.L.U32 R14, R198, 0x1, RZ ;  /* 0x00000001c60e7819 */ /* 0x000fe200000006ff */
[----:B------:R-:W-:Y:S01]  /*1fc90*/  IMAD.SHL.U32 R16, R197, 0x2, RZ ;  /* 0x00000002c5107824 */ /* 0x000fe200078e00ff */
[----:B------:R-:W-:Y:S01]  /*1fca0*/  SHF.L.U64.HI R17, R190, 0x1, R0 ;  /* 0x00000001be117819 */ /* 0x000fe20000010200 */
[----:B------:R-:W-:Y:S01]  /*1fcb0*/  IMAD.SHL.U32 R0, R6, 0x2, RZ ;  /* 0x0000000206007824 */ /* 0x000fe200078e00ff */
[----:B------:R-:W-:Y:S01]  /*1fcc0*/  IADD3 R2, P0, R181, R12, RZ ;  /* 0x0000000cb5027210 */ /* 0x000fe20007f1e0ff */
[----:B------:R-:W-:Y:S01]  /*1fcd0*/  IMAD.MOV.U32 R35, RZ, RZ, R5 ;  /* 0x000000ffff237224 */ /* 0x000fe200078e0005 */
[----:B------:R-:W-:Y:S01]  /*1fce0*/  SHF.L.U64.HI R18, R198, 0x1, R209 ;  /* 0x00000001c6127819 */ /* 0x000fe200000102d1 */
[----:B------:R-:W-:Y:S01]  /*1fcf0*/  IMAD.MOV.U32 R182, RZ, RZ, -0x1 ;  /* 0xffffffffffb67424 */ /* 0x000fe200078e00ff */
[----:B------:R-:W-:Y:S01]  /*1fd00*/  SHF.L.U64.HI R15, R197, 0x1, R208 ;  /* 0x00000001c50f7819 */ /* 0x000fe200000102d0 */
[C---:B------:R-:W-:Y:S01]  /*1fd10*/  IMAD.X R3, R4.reuse, 0x1, R17, P0 ;  /* 0x0000000104037824 */ /* 0x040fe200000e0611 */
[----:B------:R-:W-:Y:S04]  /*1fd20*/  MOV R34, 0x181f ;  /* 0x0000181f00227802 */ /* 0x000fe80000000f00 */
[----:B------:R-:W-:Y:S01]  /*1fd30*/  @!PT LDS RZ, [RZ] ;  /* 0x00000000fffff984 */ /* 0x000fe20000000800 */
[----:B------:R-:W-:Y:S01]  /*1fd40*/  @!PT LDS RZ, [RZ] ;  /* 0x00000000fffff984 */ /* 0x000fe20000000800 */
[----:B------:R-:W-:Y:S01]  /*1fd50*/  @!PT LDS RZ, [RZ] ;  /* 0x00000000fffff984 */ /* 0x000fe20000000800 */
[----:B------:R1:W-:Y:S02]  /*1fd60*/  LDGSTS.E.BYPASS.LTC128B.128 [R0+0xc100], [R2.64], !P5 ;  /* 0x0c10000002007fae */ /* 0x0003e4000e901d4a */
[C---:B-1----:R-:W-:Y:S05]  /*1fd70*/  IADD3 R2, P0, R181.reuse, R14, RZ ;  /* 0x0000000eb5027210 */ /* 0x042fea0007f1e0ff */
[C---:B------:R-:W-:Y:S05]  /*1fd80*/  IMAD.X R3, R4.reuse, 0x1, R18, P0 ;  /* 0x0000000104037824 */ /* 0x040fea00000e0612 */
        /* <DEDUP_REMOVED lines=16> */
.L_x_2395:
[----:B------:R-:W-:Y:S01]  /*1fe90*/  IMAD.MOV.U32 R2, RZ, RZ, R195 ;  /* 0x000000ffff027224 */ /* 0x000fe200078e00c3 */
[----:B------:R-:W-:-:S02]  /*1fea0*/  MOV R15, 0x2 ;  /* 0x00000002000f7802 */ /* 0x000fc40000000f00 */
[----:B------:R-:W-:Y:S02]  /*1feb0*/  MOV R3, 0x1fed0 ;  /* 0x0001fed000037802 */ /* 0x000fe40000000f00 */
[----:B-1----:R-:W-:Y:S05]  /*1fec0*/  CALL.REL.NOINC `($__internal_38_$__cuda_sm70_shflsync_bfly_p) ;  /* 0x0000955000007944 */ /* 0x002fea0003c00000 */
[----:B------:R-:W-:Y:S01]  /*1fed0*/  MOV R0, R15 ;  /* 0x0000000f00007202 */ /* 0x000fe20000000f00 */
[----:B------:R-:W-:Y:S05]  /*1fee0*/  BRA `(.L_x_2487) ;  /* 0xffff89a000007947 */ /* 0x000fea000383ffff */
.L_x_2396:
[----:B------:R-:W-:Y:S01]  /*1fef0*/  IMAD.MOV.U32 R2, RZ, RZ, R0 ;  /* 0x000000ffff027224 */ /* 0x000fe200078e0000 */
[----:B------:R-:W-:Y:S02]  /*1ff00*/  MOV R15, 0x1 ;  /* 0x00000001000f7802 */ /* 0x000fe40000000f00 */
[----:B------:R-:W-:Y:S02]  /*1ff10*/  MOV R3, 0x1ff30 ;  /* 0x0001ff3000037802 */ /* 0x000fe40000000f00 */
[----:B-12---:R-:W-:Y:S05]  /*1ff20*/  CALL.REL.NOINC `($__internal_38_$__cuda_sm70_shflsync_bfly_p) ;  /* 0x000094f000007944 */ /* 0x006fea0003c00000 */
[----:B------:R-:W-:Y:S01]  /*1ff30*/  FADD.FTZ R0, R0, R15 ;  /* 0x0000000f00007221 */ /* 0x000fe20000010000 */
[----:B------:R-:W-:Y:S02]  /*1ff40*/  MOV R2, R196 ;  /* 0x000000c400027202 */ /* 0x000fe40000000f00 */
[----:B------:R-:W-:Y:S02]  /*1ff50*/  MOV R15, 0x2 ;  /* 0x00000002000f7802 */ /* 0x000fe40000000f00 */
[----:B------:R-:W-:Y:S02]  /*1ff60*/  MOV R3, 0x1ff80 ;  /* 0x0001ff8000037802 */ /* 0x000fe40000000f00 */
[----:B------:R-:W-:Y:S05]  /*1ff70*/  CALL.REL.NOINC `($__internal_38_$__cuda_sm70_shflsync_bfly_p) ;  /* 0x000094a000007944 */ /* 0x000fea0003c00000 */
[----:B------:R-:W-:Y:S01]  /*1ff80*/  FADD.FTZ R196, R196, R15 ;  /* 0x0000000fc4c47221 */ /* 0x000fe20000010000 */
[----:B------:R-:W-:-:S02]  /*1ff90*/  MOV R15, 0x1 ;  /* 0x00000001000f7802 */ /* 0x000fc40000000f00 */
[----:B------:R-:W-:Y:S02]  /*1ffa0*/  MOV R3, 0x1ffd0 ;  /* 0x0001ffd000037802 */ /* 0x000fe40000000f00 */
[----:B------:R-:W-:Y:S02]  /*1ffb0*/  MOV R2, R196 ;  /* 0x000000c400027202 */ /* 0x000fe40000000f00 */
[----:B------:R-:W-:Y:S05]  /*1ffc0*/  CALL.REL.NOINC `($__internal_38_$__cuda_sm70_shflsync_bfly_p) ;  /* 0x0000945000007944 */ /* 0x000fea0003c00000 */
[----:B------:R-:W-:Y:S01]  /*1ffd0*/  MOV R3, R15 ;  /* 0x0000000f00037202 */ /* 0x000fe20000000f00 */
[----:B------:R-:W-:Y:S05]  /*1ffe0*/  BRA `(.L_x_2488) ;  /* 0xffff891000007947 */ /* 0x000fea000383ffff */
.L_x_2403:
[----:B-1234-:R-:W-:Y:S01]  /*1fff0*/  IMAD.MOV.U32 R35, RZ, RZ, R5 ;  /* 0x000000ffff237224 */ /* 0x01efe200078e0005 */
[----:B------:R-:W-:Y:S01]  /*20000*/  MOV R34, 0x181f ;  /* 0x0000181f00227802 */ /* 0x000fe20000000f00 */
[----:B------:R-:W-:Y:S01]  /*20010*/  IMAD.MOV.U32 R2, RZ, RZ, RZ ;  /* 0x000000ffff027224 */ /* 0x000fe200078e00ff */
[----:B------:R-:W-:Y:S02]  /*20020*/  MOV R182, 0xffffffff ;  /* 0xffffffff00b67802 */ /* 0x000fe40000000f00 */
[----:B------:R-:W-:Y:S02]  /*20030*/  MOV R3, 0x20050 ;  /* 0x0002005000037802 */ /* 0x000fe40000000f00 */
[----:B------:R-:W-:Y:S05]  /*20040*/  CALL.REL.NOINC `($__internal_39_$__cuda_sm70_shflsync_idx_p) ;  /* 0x0000942000007944 */ /* 0x000fea0003c00000 */
[----:B------:R-:W-:Y:S01]  /*20050*/  MOV R4, R181 ;  /* 0x000000b500047202 */ /* 0x000fe20000000f00 */
[----:B------:R-:W-:Y:S05]  /*20060*/  BRA `(.L_x_2489) ;  /* 0xffffa19000007947 */ /* 0x000fea000383ffff */
.L_x_2404:
[----:B------:R-:W-:Y:S01]  /*20070*/  IMAD.MOV.U32 R35, RZ, RZ, R14 ;  /* 0x000000ffff237224 */ /* 0x000fe200078e000e */
[----:B------:R-:W-:Y:S01]  /*20080*/  MOV R34, 0x181f ;  /* 0x0000181f00227802 */ /* 0x000fe20000000f00 */
[----:B------:R-:W-:Y:S01]  /*20090*/  IMAD.MOV.U32 R2, RZ, RZ, RZ ;  /* 0x000000ffff027224 */ /* 0x000fe200078e00ff */
[----:B------:R-:W-:-:S02]  /*200a0*/  MOV R182, 0xffffffff ;  /* 0xffffffff00b67802 */ /* 0x000fc40000000f00 */
[----:B------:R-:W-:Y:S02]  /*200b0*/  MOV R3, 0x200d0 ;  /* 0x000200d000037802 */ /* 0x000fe40000000f00 */
[----:B-12---:R-:W-:Y:S05]  /*200c0*/  CALL.REL.NOINC `($__internal_39_$__cuda_sm70_shflsync_idx_p) ;  /* 0x000093a000007944 */ /* 0x006fea0003c00000 */
[----:B------:R-:W-:Y:S01]  /*200d0*/  MOV R0, R181 ;  /* 0x000000b500007202 */ /* 0x000fe20000000f00 */
[----:B------:R-:W-:Y:S05]  /*200e0*/  BRA `(.L_x_2490) ;  /* 0xffffa13000007947 */ /* 0x000fea000383ffff */
.L_x_2407:
[----:B------:R-:W-:Y:S01]  /*200f0*/  IMAD.MOV.U32 R35, RZ, RZ, R5 ;  /* 0x000000ffff237224 */ /* 0x000fe200078e0005 */
[----:B------:R-:W-:Y:S01]  /*20100*/  MOV R34, 0x181f ;  /* 0x0000181f00227802 */ /* 0x000fe20000000f00 */
[----:B--2---:R-:W-:Y:S01]  /*20110*/  IMAD.MOV.U32 R2, RZ, RZ, 0x1 ;  /* 0x00000001ff027424 */ /* 0x004fe200078e00ff */
[----:B------:R-:W-:Y:S02]  /*20120*/  MOV R182, 0xffffffff ;  /* 0xffffffff00b67802 */ /* 0x000fe40000000f00 */
[----:B------:R-:W-:Y:S02]  /*20130*/  MOV R3, 0x20150 ;  /* 0x0002015000037802 */ /* 0x000fe40000000f00 */
[----:B-1-34-:R-:W-:Y:S05]  /*20140*/  CALL.REL.NOINC `($__internal_39_$__cuda_sm70_shflsync_idx_p) ;  /* 0x0000932000007944 */ /* 0x01afea0003c00000 */
        /* <DEDUP_REMOVED lines=9> */
.L_x_2410:
[----:B------:R-:W-:Y:S01]  /*201e0*/  IMAD.MOV.U32 R35, RZ, RZ, R5 ;  /* 0x000000ffff237224 */ /* 0x000fe200078e0005 */
[----:B------:R-:W-:Y:S01]  /*201f0*/  MOV R34, 0x181f ;  /* 0x0000181f00227802 */ /* 0x000fe20000000f00 */
[----:B-1----:R-:W-:Y:S01]  /*20200*/  IMAD.MOV.U32 R2, RZ, RZ, 0x2 ;  /* 0x00000002ff027424 */ /* 0x002fe200078e00ff */
[----:B------:R-:W-:-:S02]  /*20210*/  MOV R182, 0xffffffff ;  /* 0xffffffff00b67802 */ /* 0x000fc40000000f00 */
[----:B------:R-:W-:Y:S02]  /*20220*/  MOV R3, 0x20240 ;  /* 0x0002024000037802 */ /* 0x000fe40000000f00 */
[----:B--234-:R-:W-:Y:S05]  /*20230*/  CALL.REL.NOINC `($__internal_39_$__cuda_sm70_shflsync_idx_p) ;  /* 0x0000923000007944 */ /* 0x01cfea0003c00000 */
[----:B------:R-:W-:Y:S01]  /*20240*/  MOV R4, R181 ;  /* 0x000000b500047202 */ /* 0x000fe20000000f00 */
[----:B------:R-:W-:Y:S05]  /*20250*/  BRA `(.L_x_2492) ;  /* 0xffffa23000007947 */ /* 0x000fea000383ffff */
.L_x_2411:
[----:B------:R-:W-:Y:S01]  /*20260*/  IMAD.MOV.U32 R35, RZ, RZ, R14 ;  /* 0x000000ffff237224 */ /* 0x000fe200078e000e */
[----:B------:R-:W-:Y:S01]  /*20270*/  MOV R34, 0x181f ;  /* 0x0000181f00227802 */ /* 0x000fe20000000f00 */
[----:B------:R-:W-:Y:S01]  /*20280*/  IMAD.MOV.U32 R2, RZ, RZ, 0x2 ;  /* 0x00000002ff027424 */ /* 0x000fe200078e00ff */
[----:B------:R-:W-:Y:S02]  /*20290*/  MOV R182, 0xffffffff ;  /* 0xffffffff00b67802 */ /* 0x000fe40000000f00 */
[----:B------:R-:W-:Y:S02]  /*202a0*/  MOV R3, 0x202c0 ;  /* 0x000202c000037802 */ /* 0x000fe40000000f00 */
[----:B-1234-:R-:W-:Y:S05]  /*202b0*/  CALL.REL.NOINC `($__internal_39_$__cuda_sm70_shflsync_idx_p) ;  /* 0x000091b000007944 */ /* 0x01efea0003c00000 */
[----:B------:R-:W-:Y:S01]  /*202c0*/  MOV R0, R181 ;  /* 0x000000b500007202 */ /* 0x000fe20000000f00 */
[----:B------:R-:W-:Y:S05]  /*202d0*/  BRA `(.L_x_2493) ;  /* 0xffffa1d000007947 */ /* 0x000fea000383ffff */
.L_x_2414:
[----:B------:R-:W-:Y:S01]  /*202e0*/  IMAD.MOV.U32 R35, RZ, RZ, R5 ;  /* 0x000000ffff237224 */ /* 0x000fe200078e0005 */
[----:B------:R-:W-:Y:S01]  /*202f0*/  MOV R34, 0x181f ;  /* 0x0000181f00227802 */ /* 0x000fe20000000f00 */
[----:B-1----:R-:W-:Y:S01]  /*20300*/  IMAD.MOV.U32 R2, RZ, RZ, 0x3 ;  /* 0x00000003ff027424 */ /* 0x002fe200078e00ff */
[----:B------:R-:W-:-:S02]  /*20310*/  MOV R182, 0xffffffff ;  /* 0xffffffff00b67802 */ /* 0x000fc40000000f00 */
[----:B------:R-:W-:Y:S02]  /*20320*/  MOV R3, 0x20340 ;  /* 0x0002034000037802 */ /* 0x000fe40000000f00 */
[----:B--234-:R-:W-:Y:S05]  /*20330*/  CALL.REL.NOINC `($__internal_39_$__cuda_sm70_shflsync_idx_p) ;  /* 0x0000913000007944 */ /* 0x01cfea0003c00000 */
        /* <DEDUP_REMOVED lines=9> */
.L_x_2416:
[----:B------:R-:W-:Y:S01]  /*203d0*/  IMAD.MOV.U32 R35, RZ, RZ, R5 ;  /* 0x000000ffff237224 */ /* 0x000fe200078e0005 */
[----:B------:R-:W-:Y:S01]  /*203e0*/  MOV R34, 0x1c1f ;  /* 0x00001c1f00227802 */ /* 0x000fe20000000f00 */
[----:B------:R-:W-:Y:S01]  /*203f0*/  IMAD.MOV.U32 R2, RZ, RZ, RZ ;  /* 0x000000ffff027224 */ /* 0x000fe200078e00ff */
[----:B------:R-:W-:Y:S02]  /*20400*/  MOV R182, 0xffffffff ;  /* 0xffffffff00b67802 */ /* 0x000fe40000000f00 */
[----:B------:R-:W-:-:S02]  /*20410*/  MOV R3, 0x20430 ;  /* 0x0002043000037802 */ /* 0x000fc40000000f00 */
[----:B------:R-:W-:Y:S05]  /*20420*/  CALL.REL.NOINC `($__internal_39_$__cuda_sm70_shflsync_idx_p) ;  /* 0x0000904000007944 */ /* 0x000fea0003c00000 */
[----:B------:R-:W-:Y:S01]  /*20430*/  MOV R4, R181 ;  /* 0x000000b500047202 */ /* 0x000fe20000000f00 */
[----:B------:R-:W-:Y:S05]  /*20440*/  BRA `(.L_x_2495) ;  /* 0xffffa4d000007947 */ /* 0x000fea000383ffff */
.L_x_2417:
        /* <DEDUP_REMOVED lines=8> */
.L_x_2420:
[----:B------:R-:W-:Y:S01]  /*204d0*/  IMAD.MOV.U32 R35, RZ, RZ, R5 ;  /* 0x000000ffff237224 */ /* 0x000fe200078e0005 */
[----:B------:R-:W-:Y:S01]  /*204e0*/  MOV R34, 0x1c1f ;  /* 0x00001c1f00227802 */ /* 0x000fe20000000f00 */
[----:B-1----:R-:W-:Y:S01]  /*204f0*/  IMAD.MOV.U32 R2, RZ, RZ, 0x1 ;  /* 0x00000001ff027424 */ /* 0x002fe200078e00ff */
[----:B------:R-:W-:Y:S02]  /*20500*/  MOV R182, 0xffffffff ;  /* 0xffffffff00b67802 */ /* 0x000fe40000000f00 */
[----:B------:R-:W-:Y:S02]  /*20510*/  MOV R3, 0x20530 ;  /* 0x0002053000037802 */ /* 0x000fe40000000f00 */
[----:B--234-:R-:W-:Y:S05]  /*20520*/  CALL.REL.NOINC `($__internal_39_$__cuda_sm70_shflsync_idx_p) ;  /* 0x00008f4000007944 */ /* 0x01cfea0003c00000 */
        /* <DEDUP_REMOVED lines=9> */
.L_x_2424:
[----:B------:R-:W-:Y:S01]  /*205c0*/  IMAD.MOV.U32 R35, RZ, RZ, R5 ;  /* 0x000000ffff237224 */ /* 0x000fe200078e0005 */
[----:B------:R-:W-:Y:S01]  /*205d0*/  MOV R34, 0x181f ;  /* 0x0000181f00227802 */ /* 0x000fe20000000f00 */
[----:B------:R-:W-:Y:S01]  /*205e0*/  IMAD.MOV.U32 R2, RZ, RZ, RZ ;  /* 0x000000ffff027224 */ /* 0x000fe200078e00ff */
[----:B------:R-:W-:-:S02]  /*205f0*/  MOV R182, 0xffffffff ;  /* 0xffffffff00b67802 */ /* 0x000fc40000000f00 */
[----:B------:R-:W-:Y:S02]  /*20600*/  MOV R3, 0x20620 ;  /* 0x0002062000037802 */ /* 0x000fe40000000f00 */
[----:B--23--:R-:W-:Y:S05]  /*20610*/  CALL.REL.NOINC `($__internal_39_$__cuda_sm70_shflsync_idx_p) ;  /* 0x00008e5000007944 */ /* 0x00cfea0003c00000 */
[----:B------:R-:W-:Y:S01]  /*20620*/  MOV R4, R181 ;  /* 0x000000b500047202 */ /* 0x000fe20000000f00 */
[----:B------:R-:W-:Y:S05]  /*20630*/  BRA `(.L_x_2498) ;  /* 0xffffbe3000007947 */ /* 0x000fea000383ffff */
.L_x_2425:
[----:B------:R-:W-:Y:S01]  /*20640*/  IMAD.MOV.U32 R35, RZ, RZ, R14 ;  /* 0x000000ffff237224 */ /* 0x000fe200078e000e */
[----:B------:R-:W-:Y:S01]  /*20650*/  MOV R34, 0x181f ;  /* 0x0000181f00227802 */ /* 0x000fe20000000f00 */
[----:B------:R-:W-:Y:S01]  /*20660*/  IMAD.MOV.U32 R2, RZ, RZ, RZ ;  /* 0x000000ffff027224 */ /* 0x000fe200078e00ff */
[----:B------:R-:W-:Y:S02]  /*20670*/  MOV R182, 0xffffffff ;  /* 0xffffffff00b67802 */ /* 0x000fe40000000f00 */
[----:B------:R-:W-:Y:S02]  /*20680*/  MOV R3, 0x206a0 ;  /* 0x000206a000037802 */ /* 0x000fe40000000f00 */
[----:B-1234-:R-:W-:Y:S05]  /*20690*/  CALL.REL.NOINC `($__internal_39_$__cuda_sm70_shflsync_idx_p) ;  /* 0x00008dd000007944 */ /* 0x01efea0003c00000 */
[----:B------:R-:W-:Y:S01]  /*206a0*/  MOV R0, R181 ;  /* 0x000000b500007202 */ /* 0x000fe20000000f00 */
[----:B------:R-:W-:Y:S05]  /*206b0*/  BRA `(.L_x_2499) ;  /* 0xffffbdd000007947 */ /* 0x000fea000383ffff */
.L_x_2428:
[----:B------:R-:W-:Y:S01]  /*206c0*/  IMAD.MOV.U32 R35, RZ, RZ, R5 ;  /* 0x000000ffff237224 */ /* 0x000fe200078e0005 */
[----:B------:R-:W-:Y:S01]  /*206d0*/  MOV R34, 0x181f ;  /* 0x0000181f00227802 */ /* 0x000fe20000000f00 */
[----:B--2---:R-:W-:Y:S01]  /*206e0*/  IMAD.MOV.U32 R2, RZ, RZ, 0x1 ;  /* 0x00000001ff027424 */ /* 0x004fe200078e00ff */
[----:B------:R-:W-:-:S02]  /*206f0*/  MOV R182, 0xffffffff ;  /* 0xffffffff00b67802 */ /* 0x000fc40000000f00 */
[----:B------:R-:W-:Y:S02]  /*20700*/  MOV R3, 0x20720 ;  /* 0x0002072000037802 */ /* 0x000fe40000000f00 */
[----:B-1-34-:R-:W-:Y:S05]  /*20710*/  CALL.REL.NOINC `($__internal_39_$__cuda_sm70_shflsync_idx_p) ;  /* 0x00008d5000007944 */ /* 0x01afea0003c00000 */
        /* <DEDUP_REMOVED lines=9> */
.L_x_2431:
[----:B------:R-:W-:Y:S01]  /*207b0*/  IMAD.MOV.U32 R35, RZ, RZ, R5 ;  /* 0x000000ffff237224 */ /* 0x000fe200078e0005 */
[----:B------:R-:W-:Y:S01]  /*207c0*/  MOV R34, 0x181f ;  /* 0x0000181f00227802 */ /* 0x000fe20000000f00 */
[----:B-1----:R-:W-:Y:S01]  /*207d0*/  IMAD.MOV.U32 R2, RZ, RZ, 0x2 ;  /* 0x00000002ff027424 */ /* 0x002fe200078e00ff */
[----:B------:R-:W-:Y:S02]  /*207e0*/  MOV R182, 0xffffffff ;  /* 0xffffffff00b67802 */ /* 0x000fe40000000f00 */
[----:B------:R-:W-:-:S02]  /*207f0*/  MOV R3, 0x20810 ;  /* 0x0002081000037802 */ /* 0x000fc40000000f00 */
[----:B--234-:R-:W-:Y:S05]  /*20800*/  CALL.REL.NOINC `($__internal_39_$__cuda_sm70_shflsync_idx_p) ;  /* 0x00008c6000007944 */ /* 0x01cfea0003c00000 */
[----:B------:R-:W-:Y:S01]  /*20810*/  MOV R4, R181 ;  /* 0x000000b500047202 */ /* 0x000fe20000000f00 */
[----:B------:R-:W-:Y:S05]  /*20820*/  BRA `(.L_x_2501) ;  /* 0xffffbed000007947 */ /* 0x000fea000383ffff */
.L_x_2432:
[----:B------:R-:W-:Y:S01]  /*20830*/  IMAD.MOV.U32 R35, RZ, RZ, R14 ;  /* 0x000000ffff237224 */ /* 0x000fe200078e000e */
[----:B------:R-:W-:Y:S01]  /*20840*/  MOV R34, 0x181f ;  /* 0x0000181f00227802 */ /* 0x000fe20000000f00 */
[----:B------:R-:W-:Y:S01]  /*20850*/  IMAD.MOV.U32 R2, RZ, RZ, 0x2 ;  /* 0x00000002ff027424 */ /* 0x000fe200078e00ff */
[----:B------:R-:W-:-:S02]  /*20860*/  MOV R182, 0xffffffff ;  /* 0xffffffff00b67802 */ /* 0x000fc40000000f00 */
[----:B------:R-:W-:Y:S02]  /*20870*/  MOV R3, 0x20890 ;  /* 0x0002089000037802 */ /* 0x000fe40000000f00 */
[----:B-1234-:R-:W-:Y:S05]  /*20880*/  CALL.REL.NOINC `($__internal_39_$__cuda_sm70_shflsync_idx_p) ;  /* 0x00008be000007944 */ /* 0x01efea0003c00000 */
[----:B------:R-:W-:Y:S01]  /*20890*/  MOV R0, R181 ;  /* 0x000000b500007202 */ /* 0x000fe20000000f00 */
[----:B------:R-:W-:Y:S05]  /*208a0*/  BRA `(.L_x_2502) ;  /* 0xffffbe7000007947 */ /* 0x000fea000383ffff */
.L_x_2435:
        /* <DEDUP_REMOVED lines=15> */
.L_x_2437:
        /* <DEDUP_REMOVED lines=8> */
.L_x_2438:
[----:B------:R-:W-:Y:S01]  /*20a20*/  IMAD.MOV.U32 R35, RZ, RZ, R29 ;  /* 0x000000ffff237224 */ /* 0x000fe200078e001d */
[----:B------:R-:W-:Y:S01]  /*20a30*/  MOV R34, 0x1f ;  /* 0x0000001f00227802 */ /* 0x000fe20000000f00 */
[----:B------:R-:W-:Y:S01]  /*20a40*/  IMAD.MOV.U32 R2, RZ, RZ, 0x1 ;  /* 0x00000001ff027424 */ /* 0x000fe200078e00ff */
[----:B------:R-:W-:Y:S02]  /*20a50*/  MOV R182, 0xffffffff ;  /* 0xffffffff00b67802 */ /* 0x000fe40000000f00 */
[----:B------:R-:W-:Y:S02]  /*20a60*/  MOV R3, 0x20a80 ;  /* 0x00020a8000037802 */ /* 0x000fe40000000f00 */
[----:B-12---:R-:W-:Y:S05]  /*20a70*/  CALL.REL.NOINC `($__internal_39_$__cuda_sm70_shflsync_idx_p) ;  /* 0x000089f000007944 */ /* 0x006fea0003c00000 */
[----:B------:R-:W-:Y:S01]  /*20a80*/  MOV R8, R181 ;  /* 0x000000b500087202 */ /* 0x000fe20000000f00 */
[----:B------:R-:W-:Y:S05]  /*20a90*/  BRA `(.L_x_2505) ;  /* 0xffffbfd000007947 */ /* 0x000fea000383ffff */
.L_x_2439:
[----:B------:R-:W-:Y:S02]  /*20aa0*/  MOV R3, 0x1 ;  /* 0x0000000100037802 */ /* 0x000fe40000000f00 */
[----:B------:R-:W-:Y:S02]  /*20ab0*/  MOV R2, 0x20ad0 ;  /* 0x00020ad000027802 */ /* 0x000fe40000000f00 */
[----:B-1234-:R-:W-:Y:S05]  /*20ac0*/  CALL.REL.NOINC `($__internal_40_$__cuda_sm70_shflsync_up_p) ;  /* 0x000089f000007944 */ /* 0x01efea0003c00000 */
[----:B------:R-:W-:Y:S05]  /*20ad0*/  BRA `(.L_x_2506) ;  /* 0xffffc0b000007947 */ /* 0x000fea000383ffff */
.L_x_2440:
[----:B------:R-:W-:Y:S02]  /*20ae0*/  MOV R3, 0x2 ;  /* 0x0000000200037802 */ /* 0x000fe40000000f00 */
[----:B------:R-:W-:-:S02]  /*20af0*/  MOV R2, 0x20b10 ;  /* 0x00020b1000027802 */ /* 0x000fc40000000f00 */
[----:B--2-4-:R-:W-:Y:S05]  /*20b00*/  CALL.REL.NOINC `($__internal_40_$__cuda_sm70_shflsync_up_p) ;  /* 0x000089b000007944 */ /* 0x014fea0003c00000 */
        /* <DEDUP_REMOVED lines=25> */
.L_x_2444:
[----:B------:R-:W-:Y:S02]  /*20ca0*/  MOV R3, 0x1 ;  /* 0x0000000100037802 */ /* 0x000fe40000000f00 */
[----:B------:R-:W-:Y:S02]  /*20cb0*/  MOV R2, 0x20cd0 ;  /* 0x00020cd000027802 */ /* 0x000fe40000000f00 */
[----:B------:R-:W-:Y:S05]  /*20cc0*/  CALL.REL.NOINC `($__internal_40_$__cuda_sm70_shflsync_up_p) ;  /* 0x000087f000007944 */ /* 0x000fea0003c00000 */
[----:B------:R-:W-:Y:S01]  /*20cd0*/  MOV R2, R4 ;  /* 0x0000000400027202 */ /* 0x000fe20000000f00 */
[----:B------:R-:W-:Y:S05]  /*20ce0*/  BRA `(.L_x_2508) ;  /* 0xffffc0f000007947 */ /* 0x000fea000383ffff */
.L_x_2445:
        /* <DEDUP_REMOVED lines=28> */
.L_x_2447:
[----:B------:R-:W-:Y:S02]  /*20eb0*/  SEL R0, RZ, 0x1, P0 ;  /* 0x00000001ff007807 */ /* 0x000fe40000000000 */
[----:B------:R-:W-:Y:S02]  /*20ec0*/  MOV R2, 0x20ee0 ;  /* 0x00020ee000027802 */ /* 0x000fe40000000f00 */
[----:B-1----:R-:W-:Y:S05]  /*20ed0*/  CALL.REL.NOINC `($__internal_41_$__cuda_sm70_votesync_ballot) ;  /* 0x0000864000007944 */ /* 0x002fea0003c00000 */
[----:B------:R-:W-:Y:S01]  /*20ee0*/  MOV R12, R0 ;  /* 0x00000000000c7202 */ /* 0x000fe20000000f00 */
[----:B------:R-:W-:Y:S05]  /*20ef0*/  BRA `(.L_x_2510) ;  /* 0xffffc07000007947 */ /* 0x000fea000383ffff */
.L_x_2448:
[----:B------:R-:W-:Y:S01]  /*20f00*/  IMAD.MOV.U32 R35, RZ, RZ, R6 ;  /* 0x000000ffff237224 */ /* 0x000fe200078e0006 */
[----:B------:R-:W-:Y:S01]  /*20f10*/  MOV R34, 0x1f ;  /* 0x0000001f00227802 */ /* 0x000fe20000000f00 */
[----:B------:R-:W-:Y:S01]  /*20f20*/  IMAD.MOV.U32 R2, RZ, RZ, R0 ;  /* 0x000000ffff027224 */ /* 0x000fe200078e0000 */
[----:B------:R-:W-:Y:S02]  /*20f30*/  MOV R182, 0xffffffff ;  /* 0xffffffff00b67802 */ /* 0x000fe40000000f00 */
[----:B------:R-:W-:Y:S02]  /*20f40*/  MOV R3, 0x20f60 ;  /* 0x00020f6000037802 */ /* 0x000fe40000000f00 */
[----:B-1----:R-:W-:Y:S05]  /*20f50*/  CALL.REL.NOINC `($__internal_39_$__cuda_sm70_shflsync_idx_p) ;  /* 0x0000851000007944 */ /* 0x002fea0003c00000 */
[----:B------:R-:W-:Y:S01]  /*20f60*/  IMAD.MOV.U32 R8, RZ, RZ, R181 ;  /* 0x000000ffff087224 */ /* 0x000fe200078e00b5 */
[----:B------:R-:W-:Y:S01]  /*20f70*/  MOV R35, R7 ;  /* 0x0000000700237202 */ /* 0x000fe20000000f00 */
[----:B------:R-:W-:Y:S01]  /*20f80*/  IMAD.MOV.U32 R2, RZ, RZ, R0 ;  /* 0x000000ffff027224 */ /* 0x000fe200078e0000 */
[----:B------:R-:W-:Y:S01]  /*20f90*/  MOV R34, 0x1f ;  /* 0x0000001f00227802 */ /* 0x000fe20000000f00 */
[----:B------:R-:W-:Y:S01]  /*20fa0*/  IMAD.MOV.U32 R182, RZ, RZ, -0x1 ;  /* 0xffffffffffb67424 */ /* 0x000fe200078e00ff */
[----:B------:R-:W-:-:S02]  /*20fb0*/  MOV R3, 0x20fd0 ;  /* 0x00020fd000037802 */ /* 0x000fc40000000f00 */
[----:B------:R-:W-:Y:S05]  /*20fc0*/  CALL.REL.NOINC `($__internal_39_$__cuda_sm70_shflsync_idx_p) ;  /* 0x000084a000007944 */ /* 0x000fea0003c00000 */
[----:B------:R-:W-:Y:S01]  /*20fd0*/  MOV R7, R181 ;  /* 0x000000b500077202 */ /* 0x000fe20000000f00 */
[----:B------:R-:W-:Y:S05]  /*20fe0*/  BRA `(.L_x_2511) ;  /* 0xffffbfd000007947 */ /* 0x000fea000383ffff */
.L_x_2451:
[----:B------:R-:W-:Y:S01]  /*20ff0*/  IMAD.MOV.U32 R35, RZ, RZ, R4 ;  /* 0x000000ffff237224 */ /* 0x000fe200078e0004 */
[----:B------:R-:W-:Y:S01]  /*21000*/  MOV R34, 0x1f ;  /* 0x0000001f00227802 */ /* 0x000fe20000000f00 */
[----:B------:R-:W-:Y:S01]  /*21010*/  IMAD.MOV.U32 R2, RZ, RZ, R0 ;  /* 0x000000ffff027224 */ /* 0x000fe200078e0000 */
[----:B------:R-:W-:-:S02]  /*21020*/  MOV R182, 0xffffffff ;  /* 0xffffffff00b67802 */ /* 0x000fc40000000f00 */
[----:B------:R-:W-:Y:S02]  /*21030*/  MOV R3, 0x21050 ;  /* 0x0002105000037802 */ /* 0x000fe40000000f00 */
[----:B-1-34-:R-:W-:Y:S05]  /*21040*/  CALL.REL.NOINC `($__internal_39_$__cuda_sm70_shflsync_idx_p) ;  /* 0x0000842000007944 */ /* 0x01afea0003c00000 */
[----:B------:R-:W-:Y:S01]  /*21050*/  MOV R13, R181 ;  /* 0x000000b5000d7202 */ /* 0x000fe20000000f00 */
[----:B------:R-:W-:Y:S05]  /*21060*/  BRA `(.L_x_2450) ;  /* 0xffffbfb000007947 */ /* 0x000fea000383ffff */
        .type           $_ZN7cutlass13device_kernelIN5flash19enable_sm80_to_sm89INS1_16FlashAttnFwdSm80INS1_25CollectiveMainloopFwdSm80ILi8ELi2ELb0EN4cute5tupleIJNS5_1CILi128EEENS7_ILi64EEENS7_ILi192EEEEEELi192ENS_10bfloat16_tEfNS_4arch4Sm80ELb0ELb1ELb1ELb1ELb1ELb1ELb1ELb1EEENS1_21CollectiveEpilogueFwdINS6_IJS8_SA_S9_EEENS6_IJNS7_ILi1EEESI_SI_EEESC_SE_Li256ELb1ELb1ELb1ELb0EEENS1_36VarlenDynamicPersistentTileSchedulerILi128ELi64ELi256ELi256ELb1ELb1ELb0ELb1ELb0ELb1EEEEEEEEEvNT_6ParamsE$_ZZN5flash25CollectiveMainloopFwdSm80ILi8ELi2ELb0EN4cute5tupleIJNS1_1CILi128EEENS3_ILi64EEENS3_ILi192EEEEEELi192EN7cutlass10bfloat16_tEfNS8_4arch4Sm80ELb0ELb1ELb1ELb1ELb1ELb1ELb1ELb1EE3mmaINS_16FlashAttnFwdSm80ISC_NS_21CollectiveEpilogueFwdINS2_IJS4_S6_S5_EEENS2_IJNS3_ILi1EEESH_SH_EEES9_SB_Li256ELb1ELb1ELb1ELb0EEENS_36VarlenDynamicPersistentTileSchedulerILi128ELi64ELi256ELi256ELb1ELb1ELb0ELb1ELb0ELb1EEEE13SharedStorageENS1_6TensorINS1_11ArrayEngineIfLm96EEENS1_6LayoutINS2_IJNS2_IJNS3_ILi2EEESS_EEESH_NS3_ILi24EEEEEENS2_IJNS2_IJSH_SS_EEENS3_ILi0EEENS3_ILi4EEEEEEEEEENS_7SoftmaxILi2ELi0EEEEEbRKNSC_6ParamsERT0_RT1_iRKNS_16SeqlenInfoQKNewKILb1ELb1EEENS2_IJiiiiEEERT_ENKUlvE_clEv,@function
        .size           $_ZN7cutlass13device_kernelIN5flash19enable_sm80_to_sm89INS1_16FlashAttnFwdSm80INS1_25CollectiveMainloopFwdSm80ILi8ELi2ELb0EN4cute5tupleIJNS5_1CILi128EEENS7_ILi64EEENS7_ILi192EEEEEELi192ENS_10bfloat16_tEfNS_4arch4Sm80ELb0ELb1ELb1ELb1ELb1ELb1ELb1ELb1EEENS1_21CollectiveEpilogueFwdINS6_IJS8_SA_S9_EEENS6_IJNS7_ILi1EEESI_SI_EEESC_SE_Li256ELb1ELb1ELb1ELb0EEENS1_36VarlenDynamicPersistentTileSchedulerILi128ELi64ELi256ELi256ELb1ELb1ELb0ELb1ELb0ELb1EEEEEEEEEvNT_6ParamsE$_ZZN5flash25CollectiveMainloopFwdSm80ILi8ELi2ELb0EN4cute5tupleIJNS1_1CILi128EEENS3_ILi64EEENS3_ILi192EEEEEELi192EN7cutlass10bfloat16_tEfNS8_4arch4Sm80ELb0ELb1ELb1ELb1ELb1ELb1ELb1ELb1EE3mmaINS_16FlashAttnFwdSm80ISC_NS_21CollectiveEpilogueFwdINS2_IJS4_S6_S5_EEENS2_IJNS3_ILi1EEESH_SH_EEES9_SB_Li256ELb1ELb1ELb1ELb0EEENS_36VarlenDynamicPersistentTileSchedulerILi128ELi64ELi256ELi256ELb1ELb1ELb0ELb1ELb0ELb1EEEE13SharedStorageENS1_6TensorINS1_11ArrayEngineIfLm96EEENS1_6LayoutINS2_IJNS2_IJNS3_ILi2EEESS_EEESH_NS3_ILi24EEEEEENS2_IJNS2_IJSH_SS_EEENS3_ILi0EEENS3_ILi4EEEEEEEEEENS_7SoftmaxILi2ELi0EEEEEbRKNSC_6ParamsERT0_RT1_iRKNS_16SeqlenInfoQKNewKILb1ELb1EEENS2_IJiiiiEEERT_ENKUlvE_clEv,($__internal_38_$__cuda_sm70_shflsync_bfly_p - $_ZN7cutlass13device_kernelIN5flash19enable_sm80_to_sm89INS1_16FlashAttnFwdSm80INS1_25CollectiveMainloopFwdSm80ILi8ELi2ELb0EN4cute5tupleIJNS5_1CILi128EEENS7_ILi64EEENS7_ILi192EEEEEELi192ENS_10bfloat16_tEfNS_4arch4Sm80ELb0ELb1ELb1ELb1ELb1ELb1ELb1ELb1EEENS1_21CollectiveEpilogueFwdINS6_IJS8_SA_S9_EEENS6_IJNS7_ILi1EEESI_SI_EEESC_SE_Li256ELb1ELb1ELb1ELb0EEENS1_36VarlenDynamicPersistentTileSchedulerILi128ELi64ELi256ELi256ELb1ELb1ELb0ELb1ELb0ELb1EEEEEEEEEvNT_6ParamsE$_ZZN5flash25CollectiveMainloopFwdSm80ILi8ELi2ELb0EN4cute5tupleIJNS1_1CILi128EEENS3_ILi64EEENS3_ILi192EEEEEELi192EN7cutlass10bfloat16_tEfNS8_4arch4Sm80ELb0ELb1ELb1ELb1ELb1ELb1ELb1ELb1EE3mmaINS_16FlashAttnFwdSm80ISC_NS_21CollectiveEpilogueFwdINS2_IJS4_S6_S5_EEENS2_IJNS3_ILi1EEESH_SH_EEES9_SB_Li256ELb1ELb1ELb1ELb0EEENS_36VarlenDynamicPersistentTileSchedulerILi128ELi64ELi256ELi256ELb1ELb1ELb0ELb1ELb0ELb1EEEE13SharedStorageENS1_6TensorINS1_11ArrayEngineIfLm96EEENS1_6LayoutINS2_IJNS2_IJNS3_ILi2EEESS_EEESH_NS3_ILi24EEEEEENS2_IJNS2_IJSH_SS_EEENS3_ILi0EEENS3_ILi4EEEEEEEEEENS_7SoftmaxILi2ELi0EEEEEbRKNSC_6ParamsERT0_RT1_iRKNS_16SeqlenInfoQKNewKILb1ELb1EEENS2_IJiiiiEEERT_ENKUlvE_clEv)
$_ZN7cutlass13device_kernelIN5flash19enable_sm80_to_sm89INS1_16FlashAttnFwdSm80INS1_25CollectiveMainloopFwdSm80ILi8ELi2ELb0EN4cute5tupleIJNS5_1CILi128EEENS7_ILi64EEENS7_ILi192EEEEEELi192ENS_10bfloat16_tEfNS_4arch4Sm80ELb0ELb1ELb1ELb1ELb1ELb1ELb1ELb1EEENS1_21CollectiveEpilogueFwdINS6_IJS8_SA_S9_EEENS6_IJNS7_ILi1EEESI_SI_EEESC_SE_Li256ELb1ELb1ELb1ELb0EEENS1_36VarlenDynamicPersistentTileSchedulerILi128ELi64ELi256ELi256ELb1ELb1ELb0ELb1ELb0ELb1EEEEEEEEEvNT_6ParamsE$_ZZN5flash25CollectiveMainloopFwdSm80ILi8ELi2ELb0EN4cute5tupleIJNS1_1CILi128EEENS3_ILi64EEENS3_ILi192EEEEEELi192EN7cutlass10bfloat16_tEfNS8_4arch4Sm80ELb0ELb1ELb1ELb1ELb1ELb1ELb1ELb1EE3mmaINS_16FlashAttnFwdSm80ISC_NS_21CollectiveEpilogueFwdINS2_IJS4_S6_S5_EEENS2_IJNS3_ILi1EEESH_SH_EEES9_SB_Li256ELb1ELb1ELb1ELb0EEENS_36VarlenDynamicPersistentTileSchedulerILi128ELi64ELi256ELi256ELb1ELb1ELb0ELb1ELb0ELb1EEEE13SharedStorageENS1_6TensorINS1_11ArrayEngineIfLm96EEENS1_6LayoutINS2_IJNS2_IJNS3_ILi2EEESS_EEESH_NS3_ILi24EEEEEENS2_IJNS2_IJSH_SS_EEENS3_ILi0EEENS3_ILi4EEEEEEEEEENS_7SoftmaxILi2ELi0EEEEEbRKNSC_6ParamsERT0_RT1_iRKNS_16SeqlenInfoQKNewKILb1ELb1EEENS2_IJiiiiEEERT_ENKUlvE_clEv:
        /* <DEDUP_REMOVED lines=9> */
[----:B------:R-:W-:Y:S05]  /*21100*/  RET.REL.NODEC R2 `(_ZN7cutlass13device_kernelIN5flash19enable_sm80_to_sm89INS1_16FlashAttnFwdSm80INS1_25CollectiveMainloopFwdSm80ILi8ELi2ELb0EN4cute5tupleIJNS5_1CILi128EEENS7_ILi64EEENS7_ILi192EEEEEELi192ENS_10bfloat16_tEfNS_4arch4Sm80ELb0ELb1ELb1ELb1ELb1ELb1ELb1ELb1EEENS1_21CollectiveEpilogueFwdINS6_IJS8_SA_S9_EEENS6_IJNS7_ILi1EEESI_SI_EEESC_SE_Li256ELb1ELb1ELb1ELb0EEENS1_36VarlenDynamicPersistentTileSchedulerILi128ELi64ELi256ELi256ELb1ELb1ELb0ELb1ELb0ELb1EEEEEEEEEvNT_6ParamsE) ;  /* 0xfffdeef002007950 */ /* 0x000fea0003c3ffff */
.L_x_2512:
[----:B------:R-:W2:Y:S04]  /*21110*/  LDL.64 R6, [R28+0x8] ;  /* 0x000008001c067983 */ /* 0x000ea80000100a00 */
[----:B------:R-:W3:Y:S04]  /*21120*/  LDL.64 R2, [R28+0x18] ;  /* 0x000018001c027983 */ /* 0x000ee80000100a00 */
[----:B------:R-:W4:Y:S01]  /*21130*/  LDL.64 R12, [R28+0x20] ;  /* 0x000020001c0c7983 */ /* 0x000f220000100a00 */
[----:B------:R-:W-:-:S03]  /*21140*/  ULDC.64 UR4, c[0x0][0x118] ;  /* 0x0000460000047ab9 */ /* 0x000fc60000000a00 */
[----:B------:R-:W4:Y:S04]  /*21150*/  LDL.64 R14, [R28+0x10] ;  /* 0x000010001c0e7983 */ /* 0x000f280000100a00 */
[----:B------:R-:W4:Y:S04]  /*21160*/  LD.E.64 R8, [R4.64+0x120] ;  /* 0x0001200404087980 */ /* 0x000f28000c101b00 */
[----:B------:R-:W4:Y:S04]  /*21170*/  LD.E.U8 R25, [R4.64+0x138] ;  /* 0x0001380404197980 */ /* 0x000f28000c101100 */
[----:B------:R1:W5:Y:S04]  /*21180*/  LD.E R24, [R4.64+0x164] ;  /* 0x0001640404187980 */ /* 0x000368000c101900 */
[----:B------:R1:W5:Y:S04]  /*21190*/  LD.E.64 R18, [R4.64+0x110] ;  /* 0x0001100404127980 */ /* 0x000368000c101b00 */
[----:B------:R1:W5:Y:S04]  /*211a0*/  LD.E.64 R16, [R4.64+0x128] ;  /* 0x0001280404107980 */ /* 0x000368000c101b00 */
[----:B--2---:R4:W2:Y:S04]  /*211b0*/  LD.E R56, [R6.64] ;  /* 0x0000000406387980 */ /* 0x0048a8000c101900 */
[----:B---3--:R-:W3:Y:S04]  /*211c0*/  LD.E R0, [R2.64+0x20] ;  /* 0x0000200402007980 */ /* 0x008ee8000c101900 */
[----:B----4-:R3:W4:Y:S04]  /*211d0*/  LD.E R13, [R12.64] ;  /* 0x000000040c0d7980 */ /* 0x010728000c101900 */
[----:B------:R1:W5:Y:S04]  /*211e0*/  LD.E R26, [R14.64] ;  /* 0x000000040e1a7980 */ /* 0x000368000c101900 */
[----:B------:R-:W4:Y:S01]  /*211f0*/  LD.E.64 R6, [R4.64+0x130] ;  /* 0x0001300404067980 */ /* 0x000f22000c101b00 */
[----:B------:R-:W-:-:S02]  /*21200*/  ISETP.NE.AND P0, PT, R25, RZ, PT ;  /* 0x000000ff1900720c */ /* 0x000fc40003f05270 */
[----:B--2---:R-:W-:Y:S02]  /*21210*/  SHF.R.S32.HI R102, RZ, 0x1f, R56 ;  /* 0x0000001fff667819 */ /* 0x004fe40000011438 */
[----:B---3--:R-:W-:Y:S01]  /*21220*/  SHF.R.S32.HI R12, RZ, 0x1f, R0 ;  /* 0x0000001fff0c7819 */ /* 0x008fe20000011400 */
[----:B-1----:R-:W-:Y:S01]  /*21230*/  IMAD R14, R9, R0, RZ ;  /* 0x00000000090e7224 */ /* 0x002fe200078e02ff */
[----:B------:R-:W-:-:S03]  /*21240*/  LEA.HI R2, R102, R56, RZ, 0x2 ;  /* 0x0000003866027211 */ /* 0x000fc600078f10ff */
[C---:B------:R-:W-:Y:S01]  /*21250*/  IMAD R14, R8.reuse, R12, R14 ;  /* 0x0000000c080e7224 */ /* 0x040fe200078e020e */
[----:B------:R-:W-:Y:S01]  /*21260*/  SHF.R.S32.HI R76, RZ, 0x2, R2 ;  /* 0x00000002ff4c7819 */ /* 0x000fe20000011402 */
[----:B------:R-:W-:-:S04]  /*21270*/  IMAD.WIDE.U32 R22, R8, R0, RZ ;  /* 0x0000000008167225 */ /* 0x000fc800078e00ff */
[----:B----4-:R-:W-:Y:S02]  /*21280*/  IMAD R29, R13, 0x80, R76 ;  /* 0x000000800d1d7824 */ /* 0x010fe400078e024c */
[----:B------:R-:W-:-:S04]  /*21290*/  IMAD R3, R7, R0, RZ ;  /* 0x0000000007037224 */ /* 0x000fc800078e02ff */
[----:B------:R-:W-:Y:S01]  /*212a0*/  IMAD R12, R6, R12, R3 ;  /* 0x0000000c060c7224 */ /* 0x000fe200078e0203 */
[----:B------:R-:W-:Y:S01]  /*212b0*/  LOP3.LUT R3, R2, 0xfffffffc, RZ, 0xc0, !PT ;  /* 0xfffffffc02037812 */ /* 0x000fe200078ec0ff */
[----:B------:R-:W-:-:S04]  /*212c0*/  IMAD.WIDE.U32 R20, R6, R0, RZ ;  /* 0x0000000006147225 */ /* 0x000fc800078e00ff */
[----:B------:R-:W-:Y:S01]  /*212d0*/  IMAD.IADD R31, R56, 0x1, -R3 ;  /* 0x00000001381f7824 */ /* 0x000fe200078e0a03 */
[----:B------:R-:W-:Y:S01]  /*212e0*/  IADD3 R15, R23, R14, RZ ;  /* 0x0000000e170f7210 */ /* 0x000fe20007ffe0ff */
[----:B------:R-:W-:-:S03]  /*212f0*/  IMAD.IADD R13, R21, 0x1, R12 ;  /* 0x00000001150d7824 */ /* 0x000fc600078e020c */
[C---:B------:R-:W-:Y:S02]  /*21300*/  SHF.L.U32 R57, R31.reuse, 0x3, RZ ;  /* 0x000000031f397819 */ /* 0x040fe400000006ff */
[----:B------:R-:W-:Y:S01]  /*21310*/  LEA R2, R31, R29, 0x6 ;  /* 0x0000001d1f027211 */ /* 0x000fe200078e30ff */
[----:B------:R-:W-:Y:S05]  /*21320*/  @!P0 BRA `(.L_x_2513) ;  /* 0x00003c2000008947 */ /* 0x000fea0003800000 */
[----:B-----5:R-:W-:Y:S01]  /*21330*/  ISETP.NE.AND P0, PT, R24, 0x1, PT ;  /* 0x000000011800780c */ /* 0x020fe20003f05270 */
[----:B------:R-:W-:Y:S01]  /*21340*/  BSSY B0, `(.L_x_2514) ;  /* 0x0000008000007945 */ /* 0x000fe20003800000 */
[----:B------:R-:W-:-:S11]  /*21350*/  SHF.L.U32 R0, R31, 0x2, RZ ;  /* 0x000000021f007819 */ /* 0x000fd600000006ff */
[----:B------:R-:W-:Y:S05]  /*21360*/  @!P0 BRA `(.L_x_2515) ;  /* 0x0000005000008947 */ /* 0x000fea0003800000 */
[----:B------:R-:W-:Y:S02]  /*21370*/  ULDC.64 UR4, c[0x0][0x118] ;  /* 0x0000460000047ab9 */ /* 0x000fe40000000a00 */
[----:B------:R1:W2:Y:S04]  /*21380*/  LD.E R3, [R4.64+0x168] ;  /* 0x0001680404037980 */ /* 0x0002a8000c101900 */
[----:B-1----:R-:W3:Y:S01]  /*21390*/  LD.E R4, [R4.64+0x16c] ;  /* 0x00016c0404047980 */ /* 0x002ee2000c101900 */
[----:B--2---:R-:W-:-:S05]  /*213a0*/  IMAD.HI.U32 R2, R2, R3, RZ ;  /* 0x0000000302027227 */ /* 0x004fca00078e00ff */
[----:B---3--:R-:W-:Y:S02]  /*213b0*/  SHF.R.U32.HI R2, RZ, R4, R2 ;  /* 0x00000004ff027219 */ /* 0x008fe40000011602 */
.L_x_2515:
[----:B------:R-:W-:Y:S05]  /*213c0*/  BSYNC B0 ;  /* 0x0000000000007941 */ /* 0x000fea0003800000 */
.L_x_2514:
        /* <DEDUP_REMOVED lines=17> */
.L_x_2564:
[----:B------:R-:W-:Y:S05]  /*214e0*/  BRA.DIV ~URZ, `(.L_x_2517) ;  /* 0x000078327f007947 */ /* 0x000fea000b800000 */
[----:B------:R3:W4:Y:S04]  /*214f0*/  SHFL.IDX PT, R4, R42, RZ, 0x1c1f ;  /* 0x001c1fff2a047589 */ /* 0x00072800000e0000 */
[----:B------:R3:W1:Y:S04]  /*21500*/  SHFL.IDX PT, R6, R36, RZ, 0x1c1f ;  /* 0x001c1fff24067589 */ /* 0x00066800000e0000 */
[----:B------:R3:W2:Y:S02]  /*21510*/  SHFL.IDX PT, R2, R43, RZ, 0x1c1f ;  /* 0x001c1fff2b027589 */ /* 0x0006a400000e0000 */
.L_x_2565:
        /* <DEDUP_REMOVED lines=16> */
[----:B-1----:R-:W-:-:S02]  /*21620*/  MOV R3, R6 ;  /* 0x0000000600037202 */ /* 0x002fc40000000f00 */
[----:B------:R-:W-:Y:S05]  /*21630*/  @P0 BRA `(.L_x_2519) ;  /* 0x000003f000000947 */ /* 0x000fea0003800000 */
[C---:B------:R-:W-:Y:S01]  /*21640*/  IADD3 R13, R0.reuse, 0x10, RZ ;  /* 0x00000010000d7810 */ /* 0x040fe20007ffe0ff */
[----:B------:R-:W-:Y:S01]  /*21650*/  CS2R R16, SRZ ;  /* 0x0000000000107805 */ /* 0x000fe2000001ff00 */
[-C--:B------:R-:W-:Y:S01]  /*21660*/  ISETP.GE.AND P0, PT, R0, R27.reuse, PT ;  /* 0x0000001b0000720c */ /* 0x080fe20003f06270 */
[----:B------:R-:W-:Y:S01]  /*21670*/  ULDC.64 UR4, c[0x0][0x118] ;  /* 0x0000460000047ab9 */ /* 0x000fe20000000a00 */
[----:B------:R-:W-:Y:S01]  /*21680*/  ISETP.GE.AND P2, PT, R13, R27, PT ;  /* 0x0000001b0d00720c */ /* 0x000fe20003f46270 */
[----:B------:R-:W-:-:S10]  /*21690*/  CS2R R14, SRZ ;  /* 0x00000000000e7805 */ /* 0x000fd4000001ff00 */
[C---:B--2---:R-:W-:Y:S02]  /*216a0*/  @!P0 IMAD.WIDE R6, R0.reuse, 0x2, R2 ;  /* 0x0000000200068825 */ /* 0x044fe400078e0202 */
[----:B------:R-:W-:Y:S02]  /*216b0*/  @!P2 SHF.R.S32.HI R12, RZ, 0x1f, R13 ;  /* 0x0000001fff0ca819 */ /* 0x000fe4000001140d */
[----:B----4-:R-:W-:Y:S01]  /*216c0*/  @!P0 IMAD.WIDE R8, R0, 0x2, R4 ;  /* 0x0000000200088825 */ /* 0x010fe200078e0204 */
[----:B------:R1:W5:Y:S01]  /*216d0*/  @!P0 LD.E.64 R16, [R6.64] ;  /* 0x0000000406108980 */ /* 0x000362000c101b00 */
[----:B------:R-:W-:Y:S02]  /*216e0*/  @!P2 LEA.HI R12, R12, R13, RZ, 0x2 ;  /* 0x0000000d0c0ca211 */ /* 0x000fe400078f10ff */
[----:B------:R-:W-:Y:S01]  /*216f0*/  IADD3 R13, R0, 0x20, RZ ;  /* 0x00000020000d7810 */ /* 0x000fe20007ffe0ff */
[----:B------:R2:W5:Y:S03]  /*21700*/  @!P0 LD.E.64 R14, [R8.64] ;  /* 0x00000004080e8980 */ /* 0x000566000c101b00 */
[----:B------:R-:W-:Y:S01]  /*21710*/  ISETP.GE.AND P1, PT, R13, R27, PT ;  /* 0x0000001b0d00720c */ /* 0x000fe20003f26270 */
[----:B------:R-:W-:Y:S01]  /*21720*/  CS2R R20, SRZ ;  /* 0x0000000000147805 */ /* 0x000fe2000001ff00 */
[----:B-1----:R-:W-:-:S02]  /*21730*/  @!P2 LOP3.LUT R6, R12, 0xfffffffc, RZ, 0xc0, !PT ;  /* 0xfffffffc0c06a812 */ /* 0x002fc400078ec0ff */
[----:B------:R-:W-:-:S03]  /*21740*/  IADD3 R12, R0, 0x30, RZ ;  /* 0x00000030000c7810 */ /* 0x000fc60007ffe0ff */
[----:B--2---:R-:W-:Y:S01]  /*21750*/  @!P2 IMAD.WIDE R8, R6, 0x2, R4 ;  /* 0x000000020608a825 */ /* 0x004fe200078e0204 */
[----:B------:R-:W-:-:S03]  /*21760*/  ISETP.GE.AND P0, PT, R12, R27, PT ;  /* 0x0000001b0c00720c */ /* 0x000fc60003f06270 */
[----:B------:R-:W-:-:S05]  /*21770*/  @!P2 IMAD.WIDE R6, R6, 0x2, R2 ;  /* 0x000000020606a825 */ /* 0x000fca00078e0202 */
[----:B------:R1:W5:Y:S01]  /*21780*/  @!P2 LD.E.64 R20, [R6.64] ;  /* 0x000000040614a980 */ /* 0x000362000c101b00 */
[----:B------:R-:W-:Y:S01]  /*21790*/  CS2R R18, SRZ ;  /* 0x0000000000127805 */ /* 0x000fe2000001ff00 */
[----:B------:R-:W-:Y:S01]  /*217a0*/  CS2R R24, SRZ ;  /* 0x0000000000187805 */ /* 0x000fe2000001ff00 */
[----:B------:R-:W-:-:S04]  /*217b0*/  CS2R R22, SRZ ;  /* 0x0000000000167805 */ /* 0x000fc8000001ff00 */
[----:B------:R2:W5:Y:S01]  /*217c0*/  @!P2 LD.E.64 R18, [R8.64] ;  /* 0x000000040812a980 */ /* 0x000562000c101b00 */
[----:B-1----:R-:W-:Y:S02]  /*217d0*/  @!P1 SHF.R.S32.HI R7, RZ, 0x1f, R13 ;  /* 0x0000001fff079819 */ /* 0x002fe4000001140d */
[----:B------:R-:W-:Y:S02]  /*217e0*/  @!P0 SHF.R.S32.HI R6, RZ, 0x1f, R12 ;  /* 0x0000001fff068819 */ /* 0x000fe4000001140c */
[----:B------:R-:W-:Y:S02]  /*217f0*/  @!P1 LEA.HI R7, R7, R13, RZ, 0x2 ;  /* 0x0000000d07079211 */ /* 0x000fe400078f10ff */
[----:B------:R-:W-:Y:S02]  /*21800*/  @!P0 LEA.HI R6, R6, R12, RZ, 0x2 ;  /* 0x0000000c06068211 */ /* 0x000fe400078f10ff */
[----:B------:R-:W-:Y:S02]  /*21810*/  @!P1 LOP3.LUT R7, R7, 0xfffffffc, RZ, 0xc0, !PT ;  /* 0xfffffffc07079812 */ /* 0x000fe400078ec0ff */
[----:B------:R-:W-:-:S03]  /*21820*/  @!P0 LOP3.LUT R6, R6, 0xfffffffc, RZ, 0xc0, !PT ;  /* 0xfffffffc06068812 */ /* 0x000fc600078ec0ff */
[----:B--2---:R-:W-:Y:S01]  /*21830*/  @!P1 IMAD.WIDE R8, R7, 0x2, R4 ;  /* 0x0000000207089825 */ /* 0x004fe200078e0204 */
[----:B------:R-:W-:-:S03]  /*21840*/  CS2R R30, SRZ ;  /* 0x00000000001e7805 */ /* 0x000fc6000001ff00 */
[----:B------:R-:W-:Y:S01]  /*21850*/  @!P1 IMAD.WIDE R12, R7, 0x2, R2 ;  /* 0x00000002070c9825 */ /* 0x000fe200078e0202 */
[----:B------:R1:W5:Y:S01]  /*21860*/  @!P1 LD.E.64 R24, [R8.64] ;  /* 0x0000000408189980 */ /* 0x000362000c101b00 */
[----:B------:R-:W-:-:S03]  /*21870*/  CS2R R32, SRZ ;  /* 0x0000000000207805 */ /* 0x000fc6000001ff00 */
[----:B------:R2:W5:Y:S01]  /*21880*/  @!P1 LD.E.64 R22, [R12.64] ;  /* 0x000000040c169980 */ /* 0x000562000c101b00 */
[----:B-1----:R-:W-:-:S04]  /*21890*/  @!P0 IMAD.WIDE R8, R6, 0x2, R4 ;  /* 0x0000000206088825 */ /* 0x002fc800078e0204 */
[----:B------:R-:W-:Y:S01]  /*218a0*/  @!P0 IMAD.WIDE R6, R6, 0x2, R2 ;  /* 0x0000000206068825 */ /* 0x000fe200078e0202 */
[C---:B--2---:R-:W-:Y:S01]  /*218b0*/  IADD3 R12, R0.reuse, 0x40, RZ ;  /* 0x00000040000c7810 */ /* 0x044fe20007ffe0ff */
[----:B------:R1:W5:Y:S01]  /*218c0*/  @!P0 LD.E.64 R30, [R8.64] ;  /* 0x00000004081e8980 */ /* 0x000362000c101b00 */
[----:B------:R-:W-:Y:S02]  /*218d0*/  IADD3 R13, R0, 0x50, RZ ;  /* 0x00000050000d7810 */ /* 0x000fe40007ffe0ff */
[-C--:B------:R-:W-:Y:S01]  /*218e0*/  ISETP.GE.AND P1, PT, R12, R27.reuse, PT ;  /* 0x0000001b0c00720c */ /* 0x080fe20003f26270 */
[----:B------:R2:W5:Y:S01]  /*218f0*/  @!P0 LD.E.64 R32, [R6.64] ;  /* 0x0000000406208980 */ /* 0x000562000c101b00 */
[----:B------:R-:W-:Y:S01]  /*21900*/  ISETP.GE.AND P0, PT, R13, R27, PT ;  /* 0x0000001b0d00720c */ /* 0x000fe20003f06270 */
[----:B------:R-:W-:Y:S01]  /*21910*/  CS2R R38, SRZ ;  /* 0x0000000000267805 */ /* 0x000fe2000001ff00 */
[----:B------:R-:W-:Y:S01]  /*21920*/  CS2R R44, SRZ ;  /* 0x00000000002c7805 */ /* 0x000fe2000001ff00 */
[----:B------:R-:W-:Y:S01]  /*21930*/  CS2R R40, SRZ ;  /* 0x0000000000287805 */ /* 0x000fe2000001ff00 */
[----:B------:R-:W-:-:S07]  /*21940*/  CS2R R46, SRZ ;  /* 0x00000000002e7805 */ /* 0x000fce000001ff00 */
[----:B--2---:R-:W-:Y:S02]  /*21950*/  @!P1 SHF.R.S32.HI R7, RZ, 0x1f, R12 ;  /* 0x0000001fff079819 */ /* 0x004fe4000001140c */
[----:B------:R-:W-:Y:S02]  /*21960*/  @!P0 SHF.R.S32.HI R6, RZ, 0x1f, R13 ;  /* 0x0000001fff068819 */ /* 0x000fe4000001140d */
[----:B------:R-:W-:Y:S02]  /*21970*/  @!P1 LEA.HI R7, R7, R12, RZ, 0x2 ;  /* 0x0000000c07079211 */ /* 0x000fe400078f10ff */
[----:B------:R-:W-:Y:S02]  /*21980*/  @!P0 LEA.HI R6, R6, R13, RZ, 0x2 ;  /* 0x0000000d06068211 */ /* 0x000fe400078f10ff */
[----:B------:R-:W-:Y:S02]  /*21990*/  @!P1 LOP3.LUT R7, R7, 0xfffffffc, RZ, 0xc0, !PT ;  /* 0xfffffffc07079812 */ /* 0x000fe400078ec0ff */
[----:B------:R-:W-:-:S03]  /*219a0*/  @!P0 LOP3.LUT R6, R6, 0xfffffffc, RZ, 0xc0, !PT ;  /* 0xfffffffc06068812 */ /* 0x000fc600078ec0ff */
[----:B------:R-:W-:-:S04]  /*219b0*/  @!P1 IMAD.WIDE R12, R7, 0x2, R4 ;  /* 0x00000002070c9825 */ /* 0x000fc800078e0204 */
[C---:B-1----:R-:W-:Y:S01]  /*219c0*/  @!P0 IMAD.WIDE R8, R6.reuse, 0x2, R4 ;  /* 0x0000000206088825 */ /* 0x042fe200078e0204 */
[----:B------:R1:W5:Y:S03]  /*219d0*/  @!P1 LD.E.64 R38, [R12.64] ;  /* 0x000000040c269980 */ /* 0x000366000c101b00 */
[--C-:B------:R-:W-:Y:S01]  /*219e0*/  @!P1 IMAD.WIDE R4, R7, 0x2, R2.reuse ;  /* 0x0000000207049825 */ /* 0x100fe200078e0202 */
[----:B------:R1:W5:Y:S03]  /*219f0*/  @!P0 LD.E.64 R44, [R8.64] ;  /* 0x00000004082c8980 */ /* 0x000366000c101b00 */
[----:B------:R-:W-:Y:S01]  /*21a00*/  @!P0 IMAD.WIDE R2, R6, 0x2, R2 ;  /* 0x0000000206028825 */ /* 0x000fe200078e0202 */
[----:B------:R1:W5:Y:S04]  /*21a10*/  @!P1 LD.E.64 R40, [R4.64] ;  /* 0x0000000404289980 */ /* 0x000368000c101b00 */
[----:B------:R1:W5:Y:S02]  /*21a20*/  @!P0 LD.E.64 R46, [R2.64] ;  /* 0x00000004022e8980 */ /* 0x000364000c101b00 */
.L_x_2519:
[----:B------:R-:W-:Y:S05]  /*21a30*/  BSYNC B0 ;  /* 0x0000000000007941 */ /* 0x000fea0003800000 */
.L_x_2518:
[----:B-12--5:R-:W-:Y:S01]  /*21a40*/  IMAD.MOV.U32 R5, RZ, RZ, R44 ;  /* 0x000000ffff057224 */ /* 0x026fe200078e002c */
[----:B------:R-:W-:Y:S01]  /*21a50*/  MOV R2, R39 ;  /* 0x0000002700027202 */ /* 0x000fe20000000f00 */
[----:B----4-:R-:W-:-:S02]  /*21a60*/  IMAD.MOV.U32 R4, RZ, RZ, R45 ;  /* 0x000000ffff047224 */ /* 0x010fc400078e002d */
        /* <DEDUP_REMOVED lines=32> */
[----:B------:R-:W-:Y:S01]  /*21c70*/  PRMT R48, R2, 0x5410, R3 ;  /* 0x0000541002307816 */ /* 0x000fe20000000003 */
[----:B------:R-:W-:Y:S05]  /*21c80*/  BRA.DIV ~URZ, `(.L_x_2520) ;  /* 0x000071f27f007947 */ /* 0x000fea000b800000 */
[----:B------:R1:W2:Y:S04]  /*21c90*/  SHFL.IDX PT, R5, R37, 0x1, 0x1c1f ;  /* 0x003c1f0025057f89 */ /* 0x0002a800000e0000 */
[----:B------:R1:W4:Y:S04]  /*21ca0*/  SHFL.IDX PT, R4, R42, 0x1, 0x1c1f ;  /* 0x003c1f002a047f89 */ /* 0x00032800000e0000 */
[----:B------:R1:W3:Y:S04]  /*21cb0*/  SHFL.IDX PT, R6, R36, 0x1, 0x1c1f ;  /* 0x003c1f0024067f89 */ /* 0x0002e800000e0000 */
[----:B------:R1:W1:Y:S02]  /*21cc0*/  SHFL.IDX PT, R2, R43, 0x1, 0x1c1f ;  /* 0x003c1f002b027f89 */ /* 0x00026400000e0000 */
.L_x_2566:
        /* <DEDUP_REMOVED lines=18> */
[-C--:B------:R-:W-:Y:S01]  /*21df0*/  ISETP.GE.AND P0, PT, R0, R27.reuse, PT ;  /* 0x0000001b0000720c */ /* 0x080fe20003f06270 */
[----:B------:R-:W-:Y:S01]  /*21e00*/  ULDC.64 UR4, c[0x0][0x118] ;  /* 0x0000460000047ab9 */ /* 0x000fe20000000a00 */
[----:B------:R-:W-:Y:S01]  /*21e10*/  ISETP.GE.AND P2, PT, R13, R27, PT ;  /* 0x0000001b0d00720c */ /* 0x000fe20003f46270 */
[----:B------:R-:W-:-:S10]  /*21e20*/  CS2R R36, SRZ ;  /* 0x0000000000247805 */ /* 0x000fd4000001ff00 */
[C---:B------:R-:W-:Y:S02]  /*21e30*/  @!P0 IMAD.WIDE R6, R0.reuse, 0x2, R2 ;  /* 0x0000000200068825 */ /* 0x040fe400078e0202 */
[----:B------:R-:W-:Y:S02]  /*21e40*/  @!P2 SHF.R.S32.HI R12, RZ, 0x1f, R13 ;  /* 0x0000001fff0ca819 */ /* 0x000fe4000001140d */
[----:B--2-4-:R-:W-:Y:S01]  /*21e50*/  @!P0 IMAD.WIDE R8, R0, 0x2, R4 ;  /* 0x0000000200088825 */ /* 0x014fe200078e0204 */
        /* <DEDUP_REMOVED lines=54> */
.L_x_2522:
[----:B------:R-:W-:Y:S05]  /*221c0*/  BSYNC B0 ;  /* 0x0000000000007941 */ /* 0x000fea0003800000 */
.L_x_2521:
[----:B-1----:R-:W3:Y:S01]  /*221d0*/  LDL.64 R2, [R28+0x20] ;  /* 0x000020001c027983 */ /* 0x002ee20000100a00 */
[----:B------:R-:W-:-:S04]  /*221e0*/  DEPBAR.LE SB0, 0x3 ;  /* 0x000080c00000791a */ /* 0x000fc80000000000 */
[----:B--2-4-:R-:W2:Y:S01]  /*221f0*/  LDL.64 R4, [R28+0x28] ;  /* 0x000028001c047983 */ /* 0x014ea20000100a00 */
[----:B------:R-:W-:Y:S01]  /*22200*/  WARPSYNC 0xffffffff ;  /* 0xffffffff00007948 */ /* 0x000fe20003800000 */
[----:B------:R-:W-:Y:S02]  /*22210*/  ULDC.64 UR4, c[0x0][0x118] ;  /* 0x0000460000047ab9 */ /* 0x000fe40000000a00 */
[----:B------:R-:W-:Y:S06]  /*22220*/  BAR.SYNC.DEFER_BLOCKING 0x0 ;  /* 0x0000000000007b1d */ /* 0x000fec0000010000 */
[----:B---3--:R1:W3:Y:S04]  /*22230*/  LD.E R8, [R2.64] ;  /* 0x0000000402087980 */ /* 0x0082e8000c101900 */
[----:B--2---:R2:W4:Y:S01]  /*22240*/  LD.E.64 R28, [R4.64] ;  /* 0x00000004041c7980 */ /* 0x004522000c101b00 */
[----:B------:R-:W-:Y:S01]  /*22250*/  LEA.HI R56, R102, R56, RZ, 0x5 ;  /* 0x0000003866387211 */ /* 0x000fe200078f28ff */
[----:B------:R-:W-:Y:S01]  /*22260*/  BSSY B1, `(.L_x_2523) ;  /* 0x0000180000017945 */ /* 0x000fe20003800000 */
[----:B-1---5:R-:W-:-:S02]  /*22270*/  IMAD.MOV.U32 R3, RZ, RZ, R71 ;  /* 0x000000ffff037224 */ /* 0x022fc400078e0047 */
[----:B------:R-:W-:Y:S02]  /*22280*/  IMAD.MOV.U32 R2, RZ, RZ, R64 ;  /* 0x000000ffff027224 */ /* 0x000fe400078e0040 */
[----:B--2---:R-:W-:-:S03]  /*22290*/  IMAD.MOV.U32 R4, RZ, RZ, R70 ;  /* 0x000000ffff047224 */ /* 0x004fc600078e0046 */
[----:B------:R-:W-:Y:S01]  /*222a0*/  PRMT R93, R93, 0x5410, R2 ;  /* 0x000054105d5d7816 */ /* 0x000fe20000000002 */
[----:B------:R-:W-:Y:S01]  /*222b0*/  IMAD.MOV.U32 R2, RZ, RZ, R58 ;  /* 0x000000ffff027224 */ /* 0x000fe200078e003a */
[----:B------:R-:W-:Y:S01]  /*222c0*/  PRMT R95, R3, 0x5410, R4 ;  /* 0x00005410035f7816 */ /* 0x000fe20000000004 */
[----:B------:R-:W-:Y:S02]  /*222d0*/  IMAD.MOV.U32 R4, RZ, RZ, R60 ;  /* 0x000000ffff047224 */ /* 0x000fe400078e003c */
[----:B------:R-:W-:Y:S01]  /*222e0*/  IMAD.MOV.U32 R3, RZ, RZ, R61 ;  /* 0x000000ffff037224 */ /* 0x000fe200078e003d */
[----:B------:R-:W-:Y:S01]  /*222f0*/  PRMT R89, R89, 0x5410, R2 ;  /* 0x0000541059597816 */ /* 0x000fe20000000002 */
[----:B------:R-:W-:Y:S02]  /*22300*/  IMAD.MOV.U32 R5, RZ, RZ, R65 ;  /* 0x000000ffff057224 */ /* 0x000fe400078e0041 */
[----:B------:R-:W-:Y:S01]  /*22310*/  IMAD.MOV.U32 R2, RZ, RZ, R51 ;  /* 0x000000ffff027224 */ /* 0x000fe200078e0033 */
[----:B------:R-:W-:Y:S01]  /*22320*/  PRMT R91, R3, 0x5410, R4 ;  /* 0x00005410035b7816 */ /* 0x000fe20000000004 */
[----:B------:R-:W-:Y:S01]  /*22330*/  IMAD.MOV.U32 R3, RZ, RZ, R50 ;  /* 0x000000ffff037224 */ /* 0x000fe200078e0032 */
[----:B------:R-:W-:Y:S01]  /*22340*/  PRMT R93, R5, 0x7610, R93 ;  /* 0x00007610055d7816 */ /* 0x000fe2000000005d */
[----:B------:R-:W-:Y:S01]  /*22350*/  IMAD.MOV.U32 R4, RZ, RZ, R59 ;  /* 0x000000ffff047224 */ /* 0x000fe200078e003b */
[----:B------:R-:W-:-:S02]  /*22360*/  SHF.R.S32.HI R5, RZ, 0x1f, R76 ;  /* 0x0000001fff057819 */ /* 0x000fc4000001144c */
        /* <DEDUP_REMOVED lines=14> */
[----:B------:R-:W-:Y:S01]  /*22450*/  IMAD.SHL.U32 R6, R3, 0x40, RZ ;  /* 0x0000004003067824 */ /* 0x000fe200078e00ff */
        /* <DEDUP_REMOVED lines=32> */
[----:B------:R-:W-:Y:S02]  /*22660*/  ULDC.64 UR4, c[0x0][0x118] ;  /* 0x0000460000047ab9 */ /* 0x000fe40000000a00 */
[----:B------:R-:W2:Y:S01]  /*22670*/  LD.E.128 R4, [R34.64] ;  /* 0x0000000422047980 */ /* 0x000ea2000c101d00 */
[----:B------:R-:W-:Y:S02]  /*22680*/  SHF.R.U32.HI R3, RZ, 0x10, R15 ;  /* 0x00000010ff037819 */ /* 0x000fe4000001160f */
[----:B------:R-:W-:Y:S02]  /*22690*/  SHF.R.U32.HI R2, RZ, 0x10, R17 ;  /* 0x00000010ff027819 */ /* 0x000fe40000011611 */
[----:B------:R-:W-:Y:S02]  /*226a0*/  SHF.R.U64 R12, R14, 0x10, R15 ;  /* 0x000000100e0c7819 */ /* 0x000fe4000000120f */
[----:B------:R-:W-:Y:S02]  /*226b0*/  PRMT R3, R49, 0x5410, R3 ;  /* 0x0000541031037816 */ /* 0x000fe40000000003 */
[----:B------:R-:W-:-:S02]  /*226c0*/  PRMT R2, R48, 0x5410, R2 ;  /* 0x0000541030027816 */ /* 0x000fc40000000002 */
[----:B------:R-:W-:Y:S02]  /*226d0*/  SHF.R.U64 R9, R16, 0x10, R17 ;  /* 0x0000001010097819 */ /* 0x000fe40000001211 */
[----:B------:R-:W-:Y:S01]  /*226e0*/  PRMT R12, R49, 0x5432, R12 ;  /* 0x00005432310c7816 */ /* 0x000fe2000000000c */
[C---:B------:R-:W-:Y:S01]  /*226f0*/  IMAD.U32 R17, R2.reuse, 0x10000, RZ ;  /* 0x0001000002117824 */ /* 0x040fe200078e00ff */
[C---:B------:R-:W-:Y:S02]  /*22700*/  SHF.L.U32 R26, R3.reuse, 0x10, RZ ;  /* 0x00000010031a7819 */ /* 0x040fe400000006ff */
[----:B------:R-:W-:Y:S02]  /*22710*/  LOP3.LUT R49, R2, 0xffff0000, RZ, 0xc0, !PT ;  /* 0xffff000002317812 */ /* 0x000fe400078ec0ff */
[----:B------:R-:W-:Y:S02]  /*22720*/  PRMT R9, R48, 0x5432, R9 ;  /* 0x0000543230097816 */ /* 0x000fe40000000009 */
[----:B------:R-:W-:-:S02]  /*22730*/  LOP3.LUT R48, R3, 0xffff0000, RZ, 0xc0, !PT ;  /* 0xffff000003307812 */ /* 0x000fc400078ec0ff */
[C---:B--2---:R-:W-:Y:S01]  /*22740*/  LOP3.LUT R8, R6.reuse, 0xffff0000, RZ, 0xc0, !PT ;  /* 0xffff000006087812 */ /* 0x044fe200078ec0ff */
[C---:B------:R-:W-:Y:S01]  /*22750*/  IMAD.U32 R13, R7.reuse, 0x10000, RZ ;  /* 0x00010000070d7824 */ /* 0x040fe200078e00ff */
[----:B------:R-:W-:Y:S01]  /*22760*/  LOP3.LUT R7, R7, 0xffff0000, RZ, 0xc0, !PT ;  /* 0xffff000007077812 */ /* 0x000fe200078ec0ff */
[----:B------:R-:W-:Y:S01]  /*22770*/  IMAD.U32 R14, R6, 0x10000, RZ ;  /* 0x00010000060e7824 */ /* 0x000fe200078e00ff */
[C---:B------:R-:W-:Y:S01]  /*22780*/  LOP3.LUT R3, R4.reuse, 0xffff0000, RZ, 0xc0, !PT ;  /* 0xffff000004037812 */ /* 0x040fe200078ec0ff */
[----:B------:R-:W-:Y:S01]  /*22790*/  IMAD.U32 R6, R4, 0x10000, RZ ;  /* 0x0001000004067824 */ /* 0x000fe200078e00ff */
[C---:B------:R-:W-:Y:S01]  /*227a0*/  SHF.L.U32 R2, R5.reuse, 0x10, RZ ;  /* 0x0000001005027819 */ /* 0x040fe200000006ff */
[C---:B------:R-:W-:Y:S01]  /*227b0*/  FMUL.FTZ R16, R8.reuse, R17 ;  /* 0x0000001108107220 */ /* 0x040fe20000410000 */
[----:B------:R-:W-:Y:S01]  /*227c0*/  LOP3.LUT R4, R5, 0xffff0000, RZ, 0xc0, !PT ;  /* 0xffff000005047812 */ /* 0x000fe200078ec0ff */
[----:B------:R-:W-:Y:S02]  /*227d0*/  FMUL.FTZ R15, R8, R26 ;  /* 0x0000001a080f7220 */ /* 0x000fe40000410000 */
[----:B------:R-:W-:-:S02]  /*227e0*/  FMUL.FTZ R5, R7, R49 ;  /* 0x0000003107057220 */ /* 0x000fc40000410000 */
[C---:B------:R-:W-:Y:S02]  /*227f0*/  FFMA.FTZ R16, R14.reuse, R26, -R16 ;  /* 0x0000001a0e107223 */ /* 0x040fe40000010810 */
[----:B------:R-:W-:Y:S01]  /*22800*/  FFMA.FTZ R15, R14, R17, R15 ;  /* 0x000000110e0f7223 */ /* 0x000fe2000001000f */
[C---:B------:R-:W-:Y:S01]  /*22810*/  SHF.L.U32 R17, R12.reuse, 0x10, RZ ;  /* 0x000000100c117819 */ /* 0x040fe200000006ff */
[-C--:B------:R-:W-:Y:S01]  /*22820*/  FMUL.FTZ R7, R7, R48.reuse ;  /* 0x0000003007077220 */ /* 0x080fe20000410000 */
[----:B------:R-:W-:Y:S01]  /*22830*/  LOP3.LUT R12, R12, 0xffff0000, RZ, 0xc0, !PT ;  /* 0xffff00000c0c7812 */ /* 0x000fe200078ec0ff */
[----:B------:R-:W-:Y:S01]  /*22840*/  FFMA.FTZ R14, R13, R48, -R5 ;  /* 0x000000300d0e7223 */ /* 0x000fe20000010805 */
[C---:B------:R-:W-:Y:S01]  /*22850*/  LOP3.LUT R48, R9.reuse, 0xffff0000, RZ, 0xc0, !PT ;  /* 0xffff000009307812 */ /* 0x040fe200078ec0ff */
[----:B------:R-:W-:Y:S02]  /*22860*/  IMAD.U32 R26, R9, 0x10000, RZ ;  /* 0x00010000091a7824 */ /* 0x000fe400078e00ff */
[----:B------:R-:W-:-:S02]  /*22870*/  FMUL.FTZ R5, R4, R12 ;  /* 0x0000000c04057220 */ /* 0x000fc40000410000 */
[C---:B------:R-:W-:Y:S02]  /*22880*/  FMUL.FTZ R8, R3.reuse, R26 ;  /* 0x0000001a03087220 */ /* 0x040fe40000410000 */
[----:B------:R-:W-:Y:S02]  /*22890*/  FMUL.FTZ R3, R3, R17 ;  /* 0x0000001103037220 */ /* 0x000fe40000410000 */
[----:B------:R-:W-:Y:S02]  /*228a0*/  FMUL.FTZ R9, R4, R48 ;  /* 0x0000003004097220 */ /* 0x000fe40000410000 */
[C---:B------:R-:W-:Y:S02]  /*228b0*/  FFMA.FTZ R4, R6.reuse, R26, R3 ;  /* 0x0000001a06047223 */ /* 0x040fe40000010003 */
[----:B------:R-:W-:Y:S02]  /*228c0*/  FFMA.FTZ R7, R13, R49, R7 ;  /* 0x000000310d077223 */ /* 0x000fe40000010007 */
[----:B------:R-:W-:Y:S01]  /*228d0*/  FFMA.FTZ R8, R6, R17, -R8 ;  /* 0x0000001106087223 */ /* 0x000fe20000010808 */
[----:B------:R-:W-:Y:S01]  /*228e0*/  F2FP.BF16.PACK_AB R6, R15, R16 ;  /* 0x000000100f06723e */ /* 0x000fe200000010ff */
[C---:B------:R-:W-:Y:S01]  /*228f0*/  FFMA.FTZ R3, R2.reuse, R12, -R9 ;  /* 0x0000000c02037223 */ /* 0x040fe20000010809 */
[----:B------:R-:W-:Y:S01]  /*22900*/  F2FP.BF16.PACK_AB R7, R7, R14 ;  /* 0x0000000e0707723e */ /* 0x000fe200000010ff */
[----:B------:R-:W-:Y:S01]  /*22910*/  FFMA.FTZ R5, R2, R48, R5 ;  /* 0x0000003002057223 */ /* 0x000fe20000010005 */
[----:B------:R-:W-:-:S04]  /*22920*/  F2FP.BF16.PACK_AB R4, R4, R8 ;  /* 0x000000080404723e */ /* 0x000fc800000010ff */
[----:B------:R-:W-:-:S05]  /*22930*/  F2FP.BF16.PACK_AB R5, R5, R3 ;  /* 0x000000030505723e */ /* 0x000fca00000010ff */
[----:B------:R1:W-:Y:S02]  /*22940*/  ST.E.128 [R34.64], R4 ;  /* 0x0000000422007985 */ /* 0x0003e4000c101d04 */
.L_x_2526:
[----:B------:R-:W-:Y:S05]  /*22950*/  BSYNC B0 ;  /* 0x0000000000007941 */ /* 0x000fea0003800000 */
.L_x_2525:
[----:B------:R-:W-:Y:S01]  /*22960*/  IADD3 R2, R0, 0x10, RZ ;  /* 0x0000001000027810 */ /* 0x000fe20007ffe0ff */
[----:B------:R-:W-:Y:S03]  /*22970*/  BSSY B0, `(.L_x_2527) ;  /* 0x0000036000007945 */ /* 0x000fe60003800000 */
[----:B------:R-:W-:-:S13]  /*22980*/  ISETP.GE.AND P0, PT, R2, R27, PT ;  /* 0x0000001b0200720c */ /* 0x000fda0003f06270 */
[----:B------:R-:W-:Y:S05]  /*22990*/  @P0 BRA `(.L_x_2528) ;  /* 0x0000033000000947 */ /* 0x000fea0003800000 */
[----:B------:R-:W-:Y:S01]  /*229a0*/  IADD3 R3, P0, R56, R57, RZ ;  /* 0x0000003938037210 */ /* 0x000fe20007f1e0ff */
[----:B------:R-:W-:-:S03]  /*229b0*/  ULDC.64 UR4, c[0x0][0x118] ;  /* 0x0000460000047ab9 */ /* 0x000fc60000000a00 */
[----:B-1----:R-:W-:Y:S02]  /*229c0*/  LEA.HI.X.SX32 R4, R56, RZ, 0x1, P0 ;  /* 0x000000ff38047211 */ /* 0x002fe400000f0eff */
[----:B------:R-:W-:-:S04]  /*229d0*/  LEA R2, P0, R3, R28, 0x1 ;  /* 0x0000001c03027211 */ /* 0x000fc800078008ff */
[----:B------:R-:W-:-:S05]  /*229e0*/  LEA.HI.X R3, R3, R29, R4, 0x1, P0 ;  /* 0x0000001d03037211 */ /* 0x000fca00000f0c04 */
[----:B------:R-:W2:Y:S01]  /*229f0*/  LD.E.128 R4, [R2.64] ;  /* 0x0000000402047980 */ /* 0x000ea2000c101d00 */
        /* <DEDUP_REMOVED lines=17> */
[----:B------:R-:W-:-:S02]  /*22b10*/  FMUL.FTZ R18, R13, R19 ;  /* 0x000000130d127220 */ /* 0x000fc40000410000 */
[-C--:B------:R-:W-:Y:S02]  /*22b20*/  FMUL.FTZ R13, R13, R20.reuse ;  /* 0x000000140d0d7220 */ /* 0x080fe40000410000 */
[----:B------:R-:W-:Y:S02]  /*22b30*/  FFMA.FTZ R18, R17, R20, -R18 ;  /* 0x0000001411127223 */ /* 0x000fe40000010812 */
[----:B------:R-:W-:Y:S01]  /*22b40*/  IMAD.U32 R8, R4, 0x10000, RZ ;  /* 0x0001000004087824 */ /* 0x000fe200078e00ff */
[----:B------:R-:W-:Y:S01]  /*22b50*/  LOP3.LUT R4, R5, 0xffff0000, RZ, 0xc0, !PT ;  /* 0xffff000005047812 */ /* 0x000fe200078ec0ff */
[----:B------:R-:W-:Y:S02]  /*22b60*/  FMUL.FTZ R9, R12, R26 ;  /* 0x0000001a0c097220 */ /* 0x000fe40000410000 */
[----:B------:R-:W-:Y:S02]  /*22b70*/  FFMA.FTZ R17, R17, R19, R13 ;  /* 0x0000001311117223 */ /* 0x000fe4000001000d */
[----:B------:R-:W-:-:S02]  /*22b80*/  IMAD.U32 R6, R5, 0x10000, RZ ;  /* 0x0001000005067824 */ /* 0x000fc400078e00ff */
[C---:B------:R-:W-:Y:S01]  /*22b90*/  IMAD.U32 R20, R14.reuse, 0x10000, RZ ;  /* 0x000100000e147824 */ /* 0x040fe200078e00ff */
[----:B------:R-:W-:Y:S01]  /*22ba0*/  LOP3.LUT R14, R14, 0xffff0000, RZ, 0xc0, !PT ;  /* 0xffff00000e0e7812 */ /* 0x000fe200078ec0ff */
[C---:B------:R-:W-:Y:S01]  /*22bb0*/  IMAD.U32 R19, R15.reuse, 0x10000, RZ ;  /* 0x000100000f137824 */ /* 0x040fe200078e00ff */
[----:B------:R-:W-:Y:S01]  /*22bc0*/  LOP3.LUT R15, R15, 0xffff0000, RZ, 0xc0, !PT ;  /* 0xffff00000f0f7812 */ /* 0x000fe200078ec0ff */
[-C--:B------:R-:W-:Y:S02]  /*22bd0*/  FMUL.FTZ R5, R12, R21.reuse ;  /* 0x000000150c057220 */ /* 0x080fe40000410000 */
[C---:B------:R-:W-:Y:S02]  /*22be0*/  FFMA.FTZ R12, R16.reuse, R21, -R9 ;  /* 0x00000015100c7223 */ /* 0x040fe40000010809 */
[----:B------:R-:W-:Y:S02]  /*22bf0*/  FMUL.FTZ R9, R7, R20 ;  /* 0x0000001407097220 */ /* 0x000fe40000410000 */
[----:B------:R-:W-:-:S02]  /*22c00*/  FFMA.FTZ R16, R16, R26, R5 ;  /* 0x0000001a10107223 */ /* 0x000fc40000010005 */
[----:B------:R-:W-:Y:S02]  /*22c10*/  FMUL.FTZ R7, R7, R19 ;  /* 0x0000001307077220 */ /* 0x000fe40000410000 */
[C---:B------:R-:W-:Y:S02]  /*22c20*/  FMUL.FTZ R13, R4.reuse, R14 ;  /* 0x0000000e040d7220 */ /* 0x040fe40000410000 */
[----:B------:R-:W-:Y:S02]  /*22c30*/  FMUL.FTZ R5, R4, R15 ;  /* 0x0000000f04057220 */ /* 0x000fe40000410000 */
[C---:B------:R-:W-:Y:S02]  /*22c40*/  FFMA.FTZ R9, R8.reuse, R19, -R9 ;  /* 0x0000001308097223 */ /* 0x040fe40000010809 */
[----:B------:R-:W-:Y:S01]  /*22c50*/  FFMA.FTZ R4, R8, R20, R7 ;  /* 0x0000001408047223 */ /* 0x000fe20000010007 */
[----:B------:R-:W-:Y:S01]  /*22c60*/  F2FP.BF16.PACK_AB R7, R16, R12 ;  /* 0x0000000c1007723e */ /* 0x000fe200000010ff */
[----:B------:R-:W-:-:S02]  /*22c70*/  FFMA.FTZ R8, R6, R15, -R13 ;  /* 0x0000000f06087223 */ /* 0x000fc4000001080d */
[----:B------:R-:W-:Y:S01]  /*22c80*/  FFMA.FTZ R5, R6, R14, R5 ;  /* 0x0000000e06057223 */ /* 0x000fe20000010005 */
[----:B------:R-:W-:Y:S02]  /*22c90*/  F2FP.BF16.PACK_AB R6, R17, R18 ;  /* 0x000000121106723e */ /* 0x000fe400000010ff */
[----:B------:R-:W-:Y:S02]  /*22ca0*/  F2FP.BF16.PACK_AB R4, R4, R9 ;  /* 0x000000090404723e */ /* 0x000fe400000010ff */
[----:B------:R-:W-:-:S05]  /*22cb0*/  F2FP.BF16.PACK_AB R5, R5, R8 ;  /* 0x000000080505723e */ /* 0x000fca00000010ff */
[----:B------:R1:W-:Y:S02]  /*22cc0*/  ST.E.128 [R2.64], R4 ;  /* 0x0000000402007985 */ /* 0x0003e4000c101d04 */
.L_x_2528:
[----:B------:R-:W-:Y:S05]  /*22cd0*/  BSYNC B0 ;  /* 0x0000000000007941 */ /* 0x000fea0003800000 */
.L_x_2527:
[----:B-1----:R-:W-:Y:S01]  /*22ce0*/  IADD3 R2, R0, 0x20, RZ ;  /* 0x0000002000027810 */ /* 0x002fe20007ffe0ff */
[----:B------:R-:W-:Y:S03]  /*22cf0*/  BSSY B0, `(.L_x_2529) ;  /* 0x0000032000007945 */ /* 0x000fe60003800000 */
[----:B------:R-:W-:-:S13]  /*22d00*/  ISETP.GE.AND P0, PT, R2, R27, PT ;  /* 0x0000001b0200720c */ /* 0x000fda0003f06270 */
[----:B------:R-:W-:Y:S05]  /*22d10*/  @P0 BRA `(.L_x_2530) ;  /* 0x000002f000000947 */ /* 0x000fea0003800000 */
[----:B------:R-:W-:Y:S02]  /*22d20*/  ULDC.64 UR4, c[0x0][0x118] ;  /* 0x0000460000047ab9 */ /* 0x000fe40000000a00 */
[----:B------:R-:W2:Y:S01]  /*22d30*/  LD.E.128 R4, [R34.64+0x4000] ;  /* 0x0040000422047980 */ /* 0x000ea2000c101d00 */
[----:B------:R-:W-:Y:S02]  /*22d40*/  SHF.R.U32.HI R3, RZ, 0x10, R25 ;  /* 0x00000010ff037819 */ /* 0x000fe40000011619 */
[----:B------:R-:W-:Y:S02]  /*22d50*/  SHF.R.U32.HI R2, RZ, 0x10, R23 ;  /* 0x00000010ff027819 */ /* 0x000fe40000011617 */
[----:B------:R-:W-:Y:S02]  /*22d60*/  PRMT R3, R77, 0x5410, R3 ;  /* 0x000054104d037816 */ /* 0x000fe40000000003 */
[----:B------:R-:W-:Y:S02]  /*22d70*/  PRMT R2, R75, 0x5410, R2 ;  /* 0x000054104b027816 */ /* 0x000fe40000000002 */
[----:B------:R-:W-:-:S02]  /*22d80*/  SHF.L.U32 R18, R3, 0x10, RZ ;  /* 0x0000001003127819 */ /* 0x000fc400000006ff */
[----:B------:R-:W-:Y:S01]  /*22d90*/  SHF.R.U64 R9, R22, 0x10, R23 ;  /* 0x0000001016097819 */ /* 0x000fe20000001217 */
[C---:B------:R-:W-:Y:S01]  /*22da0*/  IMAD.U32 R17, R2.reuse, 0x10000, RZ ;  /* 0x0001000002117824 */ /* 0x040fe200078e00ff */
[----:B------:R-:W-:Y:S02]  /*22db0*/  LOP3.LUT R20, R2, 0xffff0000, RZ, 0xc0, !PT ;  /* 0xffff000002147812 */ /* 0x000fe400078ec0ff */
[----:B------:R-:W-:Y:S02]  /*22dc0*/  SHF.R.U64 R12, R24, 0x10, R25 ;  /* 0x00000010180c7819 */ /* 0x000fe40000001219 */
[----:B------:R-:W-:Y:S02]  /*22dd0*/  LOP3.LUT R19, R3, 0xffff0000, RZ, 0xc0, !PT ;  /* 0xffff000003137812 */ /* 0x000fe400078ec0ff */
[----:B------:R-:W-:Y:S02]  /*22de0*/  PRMT R9, R75, 0x5432, R9 ;  /* 0x000054324b097816 */ /* 0x000fe40000000009 */
[----:B------:R-:W-:-:S02]  /*22df0*/  PRMT R12, R77, 0x5432, R12 ;  /* 0x000054324d0c7816 */ /* 0x000fc4000000000c */
        /* <DEDUP_REMOVED lines=20> */
[CC--:B------:R-:W-:Y:S02]  /*22f40*/  FMUL.FTZ R8, R3.reuse, R18.reuse ;  /* 0x0000001203087220 */ /* 0x0c0fe40000410000 */
        /* <DEDUP_REMOVED lines=11> */
[----:B------:R1:W-:Y:S02]  /*23000*/  ST.E.128 [R34.64+0x4000], R4 ;  /* 0x0040000422007985 */ /* 0x0003e4000c101d04 */
.L_x_2530:
[----:B------:R-:W-:Y:S05]  /*23010*/  BSYNC B0 ;  /* 0x0000000000007941 */ /* 0x000fea0003800000 */
.L_x_2529:
[----:B------:R-:W-:Y:S01]  /*23020*/  IADD3 R2, R0, 0x30, RZ ;  /* 0x0000003000027810 */ /* 0x000fe20007ffe0ff */
[----:B------:R-:W-:Y:S03]  /*23030*/  BSSY B0, `(.L_x_2531) ;  /* 0x0000037000007945 */ /* 0x000fe60003800000 */
[----:B------:R-:W-:-:S13]  /*23040*/  ISETP.GE.AND P0, PT, R2, R27, PT ;  /* 0x0000001b0200720c */ /* 0x000fda0003f06270 */
[----:B------:R-:W-:Y:S05]  /*23050*/  @P0 BRA `(.L_x_2532) ;  /* 0x0000034000000947 */ /* 0x000fea0003800000 */
[----:B------:R-:W-:Y:S01]  /*23060*/  IADD3 R2, R56, 0x2000, RZ ;  /* 0x0000200038027810 */ /* 0x000fe20007ffe0ff */
[----:B------:R-:W-:-:S03]  /*23070*/  ULDC.64 UR4, c[0x0][0x118] ;  /* 0x0000460000047ab9 */ /* 0x000fc60000000a00 */
[----:B------:R-:W-:-:S04]  /*23080*/  IADD3 R3, P0, R57, R2, RZ ;  /* 0x0000000239037210 */ /* 0x000fc80007f1e0ff */
        /* <DEDUP_REMOVED lines=49> */
.L_x_2532:
[----:B------:R-:W-:Y:S05]  /*233a0*/  BSYNC B0 ;  /* 0x0000000000007941 */ /* 0x000fea0003800000 */
.L_x_2531:
        /* <DEDUP_REMOVED lines=51> */
.L_x_2534:
[----:B------:R-:W-:Y:S05]  /*236e0*/  BSYNC B0 ;  /* 0x0000000000007941 */ /* 0x000fea0003800000 */
.L_x_2533:
[----:B------:R-:W-:-:S04]  /*236f0*/  IADD3 R2, R0, 0x50, RZ ;  /* 0x0000005000027810 */ /* 0x000fc80007ffe0ff */
        /* <DEDUP_REMOVED lines=54> */
.L_x_2524:
[----:B------:R-:W-:Y:S05]  /*23a60*/  BSYNC B1 ;  /* 0x0000000000017941 */ /* 0x000fea0003800000 */
.L_x_2523:
[----:B-1----:R-:W-:Y:S01]  /*23a70*/  IADD3 R2, R76, 0x40, RZ ;  /* 0x000000404c027810 */ /* 0x002fe20007ffe0ff */
[----:B------:R-:W-:-:S03]  /*23a80*/  IMAD.MOV.U32 R3, RZ, RZ, 0x0 ;  /* 0x00000000ff037424 */ /* 0x000fc600078e00ff */
[----:B------:R-:W-:Y:S01]  /*23a90*/  ISETP.GE.AND P0, PT, R2, R72, PT ;  /* 0x000000480200720c */ /* 0x000fe20003f06270 */
[----:B------:R-:W-:-:S12]  /*23aa0*/  IMAD.MOV.U32 R2, RZ, RZ, R114 ;  /* 0x000000ffff027224 */ /* 0x000fd800078e0072 */
[----:B------:R-:W-:Y:S05]  /*23ab0*/  @P0 RET.REL.NODEC R2 `(_ZN7cutlass13device_kernelIN5flash19enable_sm80_to_sm89INS1_16FlashAttnFwdSm80INS1_25CollectiveMainloopFwdSm80ILi8ELi2ELb0EN4cute5tupleIJNS5_1CILi128EEENS7_ILi64EEENS7_ILi192EEEEEELi192ENS_10bfloat16_tEfNS_4arch4Sm80ELb0ELb1ELb1ELb1ELb1ELb1ELb1ELb1EEENS1_21CollectiveEpilogueFwdINS6_IJS8_SA_S9_EEENS6_IJNS7_ILi1EEESI_SI_EEESC_SE_Li256ELb1ELb1ELb1ELb0EEENS1_36VarlenDynamicPersistentTileSchedulerILi128ELi64ELi256ELi256ELb1ELb1ELb0ELb1ELb0ELb1EEEEEEEEEvNT_6ParamsE) ;  /* 0xfffdc54002000950 */ /* 0x000fea0003c3ffff */
[----:B------:R-:W-:Y:S01]  /*23ac0*/  ISETP.GE.AND P0, PT, R0, R27, PT ;  /* 0x0000001b0000720c */ /* 0x000fe20003f06270 */
[----:B------:R-:W-:-:S12]  /*23ad0*/  BSSY B0, `(.L_x_2535) ;  /* 0x0000031000007945 */ /* 0x000fd80003800000 */
        /* <DEDUP_REMOVED lines=48> */
.L_x_2536:
[----:B------:R-:W-:Y:S05]  /*23de0*/  BSYNC B0 ;  /* 0x0000000000007941 */ /* 0x000fea0003800000 */
.L_x_2535:
        /* <DEDUP_REMOVED lines=56> */
.L_x_2538:
[----:B------:R-:W-:Y:S05]  /*24170*/  BSYNC B0 ;  /* 0x0000000000007941 */ /* 0x000fea0003800000 */
.L_x_2537:
        /* <DEDUP_REMOVED lines=51> */
.L_x_2540:
[----:B------:R-:W-:Y:S05]  /*244b0*/  BSYNC B0 ;  /* 0x0000000000007941 */ /* 0x000fea0003800000 */
.L_x_2539:
        /* <DEDUP_REMOVED lines=56> */
.L_x_2542:
[----:B------:R-:W-:Y:S05]  /*24840*/  BSYNC B0 ;  /* 0x0000000000007941 */ /* 0x000fea0003800000 */
.L_x_2541:
        /* <DEDUP_REMOVED lines=51> */
.L_x_2544:
[----:B------:R-:W-:Y:S05]  /*24b80*/  BSYNC B0 ;  /* 0x0000000000007941 */ /* 0x000fea0003800000 */
.L_x_2543:
[----:B------:R-:W-:Y:S01]  /*24b90*/  IADD3 R0, R0, 0x50, RZ ;  /* 0x0000005000007810 */ /* 0x000fe20007ffe0ff */
[----:B------:R-:W-:Y:S02]  /*24ba0*/  IMAD.MOV.U32 R2, RZ, RZ, R114 ;  /* 0x000000ffff027224 */ /* 0x000fe400078e0072 */
[----:B------:R-:W-:Y:S01]  /*24bb0*/  IMAD.MOV.U32 R3, RZ, RZ, 0x0 ;  /* 0x00000000ff037424 */ /* 0x000fe200078e00ff */
[----:B------:R-:W-:-:S13]  /*24bc0*/  ISETP.GE.AND P0, PT, R0, R27, PT ;  /* 0x0000001b0000720c */ /* 0x000fda0003f06270 */
[----:B------:R-:W-:Y:S05]  /*24bd0*/  @P0 RET.REL.NODEC R2 `(_ZN7cutlass13device_kernelIN5flash19enable_sm80_to_sm89INS1_16FlashAttnFwdSm80INS1_25CollectiveMainloopFwdSm80ILi8ELi2ELb0EN4cute5tupleIJNS5_1CILi128EEENS7_ILi64EEENS7_ILi192EEEEEELi192ENS_10bfloat16_tEfNS_4arch4Sm80ELb0ELb1ELb1ELb1ELb1ELb1ELb1ELb1EEENS1_21CollectiveEpilogueFwdINS6_IJS8_SA_S9_EEENS6_IJNS7_ILi1EEESI_SI_EEESC_SE_Li256ELb1ELb1ELb1ELb0EEENS1_36VarlenDynamicPersistentTileSchedulerILi128ELi64ELi256ELi256ELb1ELb1ELb0ELb1ELb0ELb1EEEEEEEEEvNT_6ParamsE) ;  /* 0xfffdb42002000950 */ /* 0x000fea0003c3ffff */
[----:B------:R-:W-:Y:S01]  /*24be0*/  IADD3 R0, R56, 0x5000, RZ ;  /* 0x0000500038007810 */ /* 0x000fe20007ffe0ff */
[----:B------:R-:W-:-:S03]  /*24bf0*/  ULDC.64 UR4, c[0x0][0x118] ;  /* 0x0000460000047ab9 */ /* 0x000fc60000000a00 */
[----:B------:R-:W-:-:S04]  /*24c00*/  IADD3 R3, P0, R57, R0, RZ ;  /* 0x0000000039037210 */ /* 0x000fc80007f1e0ff */
[----:B------:R-:W-:Y:S02]  /*24c10*/  LEA.HI.X.SX32 R0, R0, RZ, 0x1, P0 ;  /* 0x000000ff00007211 */ /* 0x000fe400000f0eff */
[----:B------:R-:W-:-:S04]  /*24c20*/  LEA R2, P0, R3, R28, 0x1 ;  /* 0x0000001c03027211 */ /* 0x000fc800078008ff */
[----:B------:R-:W-:-:S05]  /*24c30*/  LEA.HI.X R3, R3, R29, R0, 0x1, P0 ;  /* 0x0000001d03037211 */ /* 0x000fca00000f0c00 */
[----:B-1----:R-:W2:Y:S01]  /*24c40*/  LD.E.128 R4, [R2.64] ;  /* 0x0000000402047980 */ /* 0x002ea2000c101d00 */
[----:B------:R-:W-:Y:S02]  /*24c50*/  SHF.R.U32.HI R0, RZ, 0x10, R69 ;  /* 0x00000010ff007819 */ /* 0x000fe40000011645 */
[--C-:B------:R-:W-:Y:S02]  /*24c60*/  SHF.R.U32.HI R8, RZ, 0x10, R71.reuse ;  /* 0x00000010ff087819 */ /* 0x100fe40000011647 */
        /* <DEDUP_REMOVED lines=45> */
[----:B------:R-:W-:Y:S05]  /*24f40*/  RET.REL.NODEC R2 `(_ZN7cutlass13device_kernelIN5flash19enable_sm80_to_sm89INS1_16FlashAttnFwdSm80INS1_25CollectiveMainloopFwdSm80ILi8ELi2ELb0EN4cute5tupleIJNS5_1CILi128EEENS7_ILi64EEENS7_ILi192EEEEEELi192ENS_10bfloat16_tEfNS_4arch4Sm80ELb0ELb1ELb1ELb1ELb1ELb1ELb1ELb1EEENS1_21CollectiveEpilogueFwdINS6_IJS8_SA_S9_EEENS6_IJNS7_ILi1EEESI_SI_EEESC_SE_Li256ELb1ELb1ELb1ELb0EEENS1_36VarlenDynamicPersistentTileSchedulerILi128ELi64ELi256ELi256ELb1ELb1ELb0ELb1ELb0ELb1EEEEEEEEEvNT_6ParamsE) ;  /* 0xfffdb0b002007950 */ /* 0x000fea0003c3ffff */
.L_x_2513:
[----:B-----5:R-:W-:Y:S01]  /*24f50*/  ISETP.NE.AND P0, PT, R24, 0x1, PT ;  /* 0x000000011800780c */ /* 0x020fe20003f05270 */
[----:B------:R-:W-:-:S12]  /*24f60*/  BSSY B0, `(.L_x_2545) ;  /* 0x0000007000007945 */ /* 0x000fd80003800000 */
[----:B------:R-:W-:Y:S05]  /*24f70*/  @!P0 BRA `(.L_x_2546) ;  /* 0x0000005000008947 */ /* 0x000fea0003800000 */
[----:B------:R-:W-:Y:S02]  /*24f80*/  ULDC.64 UR4, c[0x0][0x118] ;  /* 0x0000460000047ab9 */ /* 0x000fe40000000a00 */
[----:B------:R1:W2:Y:S04]  /*24f90*/  LD.E R0, [R4.64+0x168] ;  /* 0x0001680404007980 */ /* 0x0002a8000c101900 */
[----:B-1----:R-:W3:Y:S01]  /*24fa0*/  LD.E R4, [R4.64+0x16c] ;  /* 0x00016c0404047980 */ /* 0x002ee2000c101900 */
[----:B--2---:R-:W-:-:S05]  /*24fb0*/  IMAD.HI.U32 R2, R2, R0, RZ ;  /* 0x0000000002027227 */ /* 0x004fca00078e00ff */
[----:B---3--:R-:W-:Y:S02]  /*24fc0*/  SHF.R.U32.HI R2, RZ, R4, R2 ;  /* 0x00000004ff027219 */ /* 0x008fe40000011602 */
.L_x_2546:
[----:B------:R-:W-:Y:S05]  /*24fd0*/  BSYNC B0 ;  /* 0x0000000000007941 */ /* 0x000fea0003800000 */
.L_x_2545:
        /* <DEDUP_REMOVED lines=18> */
.L_x_2567:
[----:B------:R-:W-:Y:S05]  /*25100*/  BRA.DIV ~URZ, `(.L_x_2548) ;  /* 0x00003fc27f007947 */ /* 0x000fea000b800000 */
[----:B------:R3:W4:Y:S01]  /*25110*/  SHFL.IDX PT, R4, R25, RZ, 0x1c1f ;  /* 0x001c1fff19047589 */ /* 0x00072200000e0000 */
[----:B--2---:R-:W-:-:S03]  /*25120*/  MOV R5, R0 ;  /* 0x0000000000057202 */ /* 0x004fc60000000f00 */
[----:B------:R3:W2:Y:S04]  /*25130*/  SHFL.IDX PT, R6, R14, RZ, 0x1c1f ;  /* 0x001c1fff0e067589 */ /* 0x0006a800000e0000 */
[----:B------:R3:W1:Y:S02]  /*25140*/  SHFL.IDX PT, R2, R30, RZ, 0x1c1f ;  /* 0x001c1fff1e027589 */ /* 0x00066400000e0000 */
.L_x_2568:
        /* <DEDUP_REMOVED lines=18> */
[CC--:B------:R-:W-:Y:S01]  /*25270*/  ISETP.GE.AND P0, PT, R57.reuse, R27.reuse, PT ;  /* 0x0000001b3900720c */ /* 0x0c0fe20003f06270 */
[----:B------:R-:W-:Y:S01]  /*25280*/  CS2R R22, SRZ ;  /* 0x0000000000167805 */ /* 0x000fe2000001ff00 */
[----:B------:R-:W-:Y:S01]  /*25290*/  CS2R R20, SRZ ;  /* 0x0000000000147805 */ /* 0x000fe2000001ff00 */
[----:B------:R-:W-:Y:S01]  /*252a0*/  CS2R R18, SRZ ;  /* 0x0000000000127805 */ /* 0x000fe2000001ff00 */
[----:B------:R-:W-:Y:S01]  /*252b0*/  CS2R R16, SRZ ;  /* 0x0000000000107805 */ /* 0x000fe2000001ff00 */
[C---:B------:R-:W-:Y:S01]  /*252c0*/  IADD3 R12, R57.reuse, 0x20, RZ ;  /* 0x00000020390c7810 */ /* 0x040fe20007ffe0ff */
[----:B------:R-:W-:Y:S01]  /*252d0*/  ULDC.64 UR4, c[0x0][0x118] ;  /* 0x0000460000047ab9 */ /* 0x000fe20000000a00 */
[----:B------:R-:W-:Y:S02]  /*252e0*/  IADD3 R13, R57, 0x40, RZ ;  /* 0x00000040390d7810 */ /* 0x000fe40007ffe0ff */
[----:B------:R-:W-:-:S04]  /*252f0*/  ISETP.GE.AND P1, PT, R12, R27, PT ;  /* 0x0000001b0c00720c */ /* 0x000fc80003f26270 */
[----:B----4-:R-:W-:-:S04]  /*25300*/  @!P0 IMAD.WIDE R8, R57, 0x2, R4 ;  /* 0x0000000239088825 */ /* 0x010fc800078e0204 */
[----:B-1----:R-:W-:Y:S01]  /*25310*/  @!P0 IMAD.WIDE R6, R57, 0x2, R2 ;  /* 0x0000000239068825 */ /* 0x002fe200078e0202 */
[----:B------:R1:W5:Y:S04]  /*25320*/  @!P0 LD.E.128 R20, [R8.64] ;  /* 0x0000000408148980 */ /* 0x000368000c101d00 */
[----:B------:R2:W5:Y:S01]  /*25330*/  @!P0 LD.E.128 R16, [R6.64] ;  /* 0x0000000406108980 */ /* 0x000562000c101d00 */
        /* <DEDUP_REMOVED lines=8> */
[----:B------:R-:W-:-:S05]  /*253c0*/  CS2R R52, SRZ ;  /* 0x0000000000347805 */ /* 0x000fca000001ff00 */
[----:B------:R-:W-:-:S04]  /*253d0*/  @!P0 SHF.R.S32.HI R0, RZ, 0x1f, R13 ;  /* 0x0000001fff008819 */ /* 0x000fc8000001140d */
[----:B------:R-:W-:-:S04]  /*253e0*/  @!P0 LEA.HI R0, R0, R13, RZ, 0x3 ;  /* 0x0000000d00008211 */ /* 0x000fc800078f18ff */
[----:B------:R-:W-:Y:S02]  /*253f0*/  @!P0 LOP3.LUT R0, R0, 0xfffffff8, RZ, 0xc0, !PT ;  /* 0xfffffff800008812 */ /* 0x000fe400078ec0ff */
[----:B--2---:R-:W-:-:S04]  /*25400*/  @!P1 SHF.R.S32.HI R6, RZ, 0x1f, R12 ;  /* 0x0000001fff069819 */ /* 0x004fc8000001140c */
[----:B------:R-:W-:-:S04]  /*25410*/  @!P1 LEA.HI R6, R6, R12, RZ, 0x3 ;  /* 0x0000000c06069211 */ /* 0x000fc800078f18ff */
[----:B------:R-:W-:-:S05]  /*25420*/  @!P1 LOP3.LUT R6, R6, 0xfffffff8, RZ, 0xc0, !PT ;  /* 0xfffffff806069812 */ /* 0x000fca00078ec0ff */
[----:B-1----:R-:W-:-:S04]  /*25430*/  @!P1 IMAD.WIDE R8, R6, 0x2, R4 ;  /* 0x0000000206089825 */ /* 0x002fc800078e0204 */
[----:B------:R-:W-:Y:S01]  /*25440*/  @!P1 IMAD.WIDE R6, R6, 0x2, R2 ;  /* 0x0000000206069825 */ /* 0x000fe200078e0202 */
[----:B------:R1:W5:Y:S03]  /*25450*/  @!P1 LD.E.128 R36, [R8.64] ;  /* 0x0000000408249980 */ /* 0x000366000c101d00 */
[C---:B------:R-:W-:Y:S01]  /*25460*/  @!P0 IMAD.WIDE R4, R0.reuse, 0x2, R4 ;  /* 0x0000000200048825 */ /* 0x040fe200078e0204 */
[----:B------:R1:W5:Y:S03]  /*25470*/  @!P1 LD.E.128 R40, [R6.64] ;  /* 0x0000000406289980 */ /* 0x000366000c101d00 */
[----:B------:R-:W-:Y:S01]  /*25480*/  @!P0 IMAD.WIDE R2, R0, 0x2, R2 ;  /* 0x0000000200028825 */ /* 0x000fe200078e0202 */
[----:B------:R1:W5:Y:S04]  /*25490*/  @!P0 LD.E.128 R48, [R4.64] ;  /* 0x0000000404308980 */ /* 0x000368000c101d00 */
[----:B------:R1:W5:Y:S02]  /*254a0*/  @!P0 LD.E.128 R52, [R2.64] ;  /* 0x0000000402348980 */ /* 0x000364000c101d00 */
.L_x_2550:
[----:B------:R-:W-:Y:S05]  /*254b0*/  BSYNC B0 ;  /* 0x0000000000007941 */ /* 0x000fea0003800000 */
.L_x_2549:
[----:B-1---5:R-:W-:Y:S02]  /*254c0*/  IMAD.MOV.U32 R3, RZ, RZ, R51 ;  /* 0x000000ffff037224 */ /* 0x022fe400078e0033 */
[----:B------:R-:W-:-:S02]  /*254d0*/  IMAD.MOV.U32 R2, RZ, RZ, R48 ;  /* 0x000000ffff027224 */ /* 0x000fc400078e0030 */
[----:B------:R-:W-:Y:S02]  /*254e0*/  IMAD.MOV.U32 R0, RZ, RZ, R49 ;  /* 0x000000ffff007224 */ /* 0x000fe400078e0031 */
[----:B----4-:R-:W-:Y:S01]  /*254f0*/  IMAD.MOV.U32 R4, RZ, RZ, R50 ;  /* 0x000000ffff047224 */ /* 0x010fe200078e0032 */
[----:B------:R-:W-:Y:S01]  /*25500*/  PRMT R92, R2, 0x5410, R3 ;  /* 0x00005410025c7816 */ /* 0x000fe20000000003 */
[----:B------:R-:W-:Y:S01]  /*25510*/  IMAD.MOV.U32 R3, RZ, RZ, R39 ;  /* 0x000000ffff037224 */ /* 0x000fe200078e0027 */
[----:B------:R-:W-:Y:S01]  /*25520*/  PRMT R91, R91, 0x5410, R0 ;  /* 0x000054105b5b7816 */ /* 0x000fe20000000000 */
        /* <DEDUP_REMOVED lines=31> */
[----:B------:R-:W-:-:S04]  /*25720*/  MOV R3, R19 ;  /* 0x0000001300037202 */ /* 0x000fc80000000f00 */
[----:B------:R-:W-:Y:S02]  /*25730*/  PRMT R47, R3, 0x5410, R4 ;  /* 0x00005410032f7816 */ /* 0x000fe40000000004 */
[----:B------:R-:W-:Y:S01]  /*25740*/  PRMT R46, R0, 0x5410, R2 ;  /* 0x00005410002e7816 */ /* 0x000fe20000000002 */
[----:B------:R-:W-:Y:S05]  /*25750*/  BRA.DIV ~URZ, `(.L_x_2551) ;  /* 0x00003ae27f007947 */ /* 0x000fea000b800000 */
[----:B------:R1:W2:Y:S04]  /*25760*/  SHFL.IDX PT, R5, R15, 0x1, 0x1c1f ;  /* 0x003c1f000f057f89 */ /* 0x0002a800000e0000 */
[----:B------:R1:W4:Y:S04]  /*25770*/  SHFL.IDX PT, R4, R25, 0x1, 0x1c1f ;  /* 0x003c1f0019047f89 */ /* 0x00032800000e0000 */
[----:B------:R1:W3:Y:S04]  /*25780*/  SHFL.IDX PT, R0, R14, 0x1, 0x1c1f ;  /* 0x003c1f000e007f89 */ /* 0x0002e800000e0000 */
[----:B------:R1:W1:Y:S02]  /*25790*/  SHFL.IDX PT, R2, R30, 0x1, 0x1c1f ;  /* 0x003c1f001e027f89 */ /* 0x00026400000e0000 */
.L_x_2569:
        /* <DEDUP_REMOVED lines=25> */
[----:B--2-4-:R-:W-:-:S04]  /*25930*/  @!P0 IMAD.WIDE R8, R57, 0x2, R4 ;  /* 0x0000000239088825 */ /* 0x014fc800078e0204 */
        /* <DEDUP_REMOVED lines=26> */
.L_x_2553:
[----:B------:R-:W-:Y:S05]  /*25ae0*/  BSYNC B0 ;  /* 0x0000000000007941 */ /* 0x000fea0003800000 */
.L_x_2552:
[----:B-1----:R-:W3:Y:S01]  /*25af0*/  LDL.64 R2, [R28+0x20] ;  /* 0x000020001c027983 */ /* 0x002ee20000100a00 */
[----:B------:R-:W-:-:S04]  /*25b00*/  DEPBAR.LE SB0, 0x3 ;  /* 0x000080c00000791a */ /* 0x000fc80000000000 */
[----:B--2-4-:R-:W2:Y:S01]  /*25b10*/  LDL.64 R4, [R28+0x28] ;  /* 0x000028001c047983 */ /* 0x014ea20000100a00 */
[----:B------:R-:W-:Y:S01]  /*25b20*/  WARPSYNC 0xffffffff ;  /* 0xffffffff00007948 */ /* 0x000fe20003800000 */
[----:B------:R-:W-:Y:S02]  /*25b30*/  ULDC.64 UR4, c[0x0][0x118] ;  /* 0x0000460000047ab9 */ /* 0x000fe40000000a00 */
[----:B------:R-:W-:Y:S01]  /*25b40*/  BAR.SYNC.DEFER_BLOCKING 0x0 ;  /* 0x0000000000007b1d */ /* 0x000fe20000010000 */
[----:B-----5:R-:W-:-:S05]  /*25b50*/  IMAD.MOV.U32 R0, RZ, RZ, R85 ;  /* 0x000000ffff007224 */ /* 0x020fca00078e0055 */
[----:B---3--:R1:W3:Y:S04]  /*25b60*/  LD.E R6, [R2.64] ;  /* 0x0000000402067980 */ /* 0x0082e8000c101900 */
[----:B--2---:R2:W5:Y:S01]  /*25b70*/  LD.E.64 R44, [R4.64] ;  /* 0x00000004042c7980 */ /* 0x004562000c101b00 */
[----:B------:R-:W-:Y:S01]  /*25b80*/  PRMT R104, R104, 0x5410, R0 ;  /* 0x0000541068687816 */ /* 0x000fe20000000000 */
[----:B------:R-:W-:Y:S01]  /*25b90*/  IMAD.MOV.U32 R0, RZ, RZ, R69 ;  /* 0x000000ffff007224 */ /* 0x000fe200078e0045 */
[----:B------:R-:W-:Y:S04]  /*25ba0*/  BSSY B1, `(.L_x_2554) ;  /* 0x0000198000017945 */ /* 0x000fe80003800000 */
[----:B------:R-:W-:-:S02]  /*25bb0*/  PRMT R99, R99, 0x5410, R0 ;  /* 0x0000541063637816 */ /* 0x000fc40000000000 */
[----:B------:R-:W-:-:S04]  /*25bc0*/  MOV R0, R61 ;  /* 0x0000003d00007202 */ /* 0x000fc80000000f00 */
[----:B------:R-:W-:Y:S01]  /*25bd0*/  PRMT R95, R95, 0x5410, R0 ;  /* 0x000054105f5f7816 */ /* 0x000fe20000000000 */
[----:B------:R-:W-:Y:S02]  /*25be0*/  IMAD.MOV.U32 R0, RZ, RZ, R81 ;  /* 0x000000ffff007224 */ /* 0x000fe400078e0051 */
[----:B-1----:R-:W-:Y:S02]  /*25bf0*/  IMAD.MOV.U32 R3, RZ, RZ, R87 ;  /* 0x000000ffff037224 */ /* 0x002fe400078e0057 */
[----:B------:R-:W-:Y:S02]  /*25c00*/  IMAD.MOV.U32 R2, RZ, RZ, R84 ;  /* 0x000000ffff027224 */ /* 0x000fe400078e0054 */
[----:B--2---:R-:W-:-:S03]  /*25c10*/  IMAD.MOV.U32 R4, RZ, RZ, R86 ;  /* 0x000000ffff047224 */ /* 0x004fc600078e0056 */
[----:B------:R-:W-:Y:S01]  /*25c20*/  PRMT R112, R2, 0x5410, R3 ;  /* 0x0000541002707816 */ /* 0x000fe20000000003 */
[----:B------:R-:W-:Y:S01]  /*25c30*/  IMAD.MOV.U32 R3, RZ, RZ, R71 ;  /* 0x000000ffff037224 */ /* 0x000fe200078e0047 */
[----:B------:R-:W-:Y:S02]  /*25c40*/  MOV R2, R68 ;  /* 0x0000004400027202 */ /* 0x000fe40000000f00 */
[----:B------:R-:W-:Y:S01]  /*25c50*/  PRMT R113, R4, 0x7610, R113 ;  /* 0x0000761004717816 */ /* 0x000fe20000000071 */
[----:B------:R-:W-:Y:S01]  /*25c60*/  IMAD.MOV.U32 R4, RZ, RZ, R70 ;  /* 0x000000ffff047224 */ /* 0x000fe200078e0046 */
[----:B------:R-:W-:Y:S01]  /*25c70*/  PRMT R100, R2, 0x5410, R3 ;  /* 0x0000541002647816 */ /* 0x000fe20000000003 */
[----:B------:R-:W-:Y:S02]  /*25c80*/  IMAD.MOV.U32 R3, RZ, RZ, R63 ;  /* 0x000000ffff037224 */ /* 0x000fe400078e003f */
[----:B------:R-:W-:Y:S01]  /*25c90*/  IMAD.MOV.U32 R2, RZ, RZ, R60 ;  /* 0x000000ffff027224 */ /* 0x000fe200078e003c */
[----:B------:R-:W-:Y:S01]  /*25ca0*/  PRMT R101, R4, 0x7610, R101 ;  /* 0x0000761004657816 */ /* 0x000fe20000000065 */
[----:B------:R-:W-:-:S03]  /*25cb0*/  IMAD.MOV.U32 R4, RZ, RZ, R62 ;  /* 0x000000ffff047224 */ /* 0x000fc600078e003e */
[----:B------:R-:W-:Y:S01]  /*25cc0*/  PRMT R96, R2, 0x5410, R3 ;  /* 0x0000541002607816 */ /* 0x000fe20000000003 */
[----:B------:R-:W-:Y:S01]  /*25cd0*/  IMAD.MOV.U32 R3, RZ, RZ, R83 ;  /* 0x000000ffff037224 */ /* 0x000fe200078e0053 */
[----:B------:R-:W-:Y:S01]  /*25ce0*/  PRMT R97, R4, 0x7610, R97 ;  /* 0x0000761004617816 */ /* 0x000fe20000000061 */
[----:B------:R-:W-:Y:S01]  /*25cf0*/  IMAD.MOV.U32 R4, RZ, RZ, R82 ;  /* 0x000000ffff047224 */ /* 0x000fe200078e0052 */
[----:B------:R-:W-:Y:S01]  /*25d00*/  PRMT R101, R101, 0x5410, R0 ;  /* 0x0000541065657816 */ /* 0x000fe20000000000 */
[----:B------:R-:W-:Y:S01]  /*25d10*/  IMAD.MOV.U32 R2, RZ, RZ, R80 ;  /* 0x000000ffff027224 */ /* 0x000fe200078e0050 */
[----:B------:R-:W-:Y:S02]  /*25d20*/  MOV R0, R74 ;  /* 0x0000004a00007202 */ /* 0x000fe40000000f00 */
[----:B------:R-:W-:Y:S02]  /*25d30*/  PRMT R104, R4, 0x7610, R104 ;  /* 0x0000761004687816 */ /* 0x000fe40000000068 */
[----:B------:R-:W-:Y:S01]  /*25d40*/  PRMT R103, R2, 0x5410, R3 ;  /* 0x0000541002677816 */ /* 0x000fe20000000003 */
[----:B------:R-:W-:Y:S01]  /*25d50*/  IMAD.MOV.U32 R3, RZ, RZ, R75 ;  /* 0x000000ffff037224 */ /* 0x000fe200078e004b */
[----:B------:R-:W-:Y:S01]  /*25d60*/  PRMT R99, R0, 0x7610, R99 ;  /* 0x0000761000637816 */ /* 0x000fe20000000063 */
[----:B------:R-:W-:-:S02]  /*25d70*/  IMAD.MOV.U32 R2, RZ, RZ, R72 ;  /* 0x000000ffff027224 */ /* 0x000fc400078e0048 */
[----:B------:R-:W-:-:S03]  /*25d80*/  IMAD.MOV.U32 R0, RZ, RZ, R73 ;  /* 0x000000ffff007224 */ /* 0x000fc600078e0049 */
[----:B------:R-:W-:Y:S01]  /*25d90*/  PRMT R98, R2, 0x5410, R3 ;  /* 0x0000541002627816 */ /* 0x000fe20000000003 */
[----:B------:R-:W-:Y:S01]  /*25da0*/  IMAD.MOV.U32 R2, RZ, RZ, R64 ;  /* 0x000000ffff027224 */ /* 0x000fe200078e0040 */
[----:B------:R-:W-:Y:S01]  /*25db0*/  PRMT R97, R97, 0x5410, R0 ;  /* 0x0000541061617816 */ /* 0x000fe20000000000 */
[----:B------:R-:W-:Y:S01]  /*25dc0*/  IMAD.MOV.U32 R0, RZ, RZ, R65 ;  /* 0x000000ffff007224 */ /* 0x000fe200078e0041 */
[----:B------:R-:W-:-:S04]  /*25dd0*/  MOV R3, R67 ;  /* 0x0000004300037202 */ /* 0x000fc80000000f00 */
[----:B------:R-:W-:Y:S02]  /*25de0*/  PRMT R94, R2, 0x5410, R3 ;  /* 0x00005410025e7816 */ /* 0x000fe40000000003 */
[----:B------:R-:W-:Y:S01]  /*25df0*/  PRMT R93, R93, 0x5410, R0 ;  /* 0x000054105d5d7816 */ /* 0x000fe20000000000 */
[----:B---3--:R-:W-:-:S05]  /*25e00*/  IMAD R4, R6, -0x80, R24 ;  /* 0xffffff8006047824 */ /* 0x008fca00078e0218 */
        /* <DEDUP_REMOVED lines=10> */
[----:B------:R-:W-:Y:S01]  /*25eb0*/  LEA.HI R2, R102, R56, RZ, 0x5 ;  /* 0x0000003866027211 */ /* 0x000fe200078f28ff */
[----:B------:R-:W-:Y:S01]  /*25ec0*/  ULDC.64 UR4, c[0x0][0x118] ;  /* 0x0000460000047ab9 */ /* 0x000fe20000000a00 */
[----:B------:R-:W-:Y:S01]  /*25ed0*/  SHF.R.S32.HI R7, RZ, 0x1f, R4 ;  /* 0x0000001fff077819 */ /* 0x000fe20000011404 */
[----:B------:R-:W-:Y:S01]  /*25ee0*/  IMAD.SHL.U32 R5, R4, 0x8, RZ ;  /* 0x0000000804057824 */ /* 0x000fe200078e00ff */
[----:B------:R-:W-:Y:S01]  /*25ef0*/  LOP3.LUT R0, R0, 0x1c0, RZ, 0xc0, !PT ;  /* 0x000001c000007812 */ /* 0x000fe200078ec0ff */
[----:B------:R-:W-:Y:S01]  /*25f00*/  IMAD.SHL.U32 R2, R2, 0x10, RZ ;  /* 0x0000001002027824 */ /* 0x000fe200078e00ff */
[----:B------:R-:W-:Y:S02]  /*25f10*/  LEA.HI R4, R7, R4, RZ, 0x3 ;  /* 0x0000000407047211 */ /* 0x000fe400078f18ff */
[----:B------:R-:W-:-:S02]  /*25f20*/  LOP3.LUT R6, R0, 0x38, R57, 0xf8, !PT ;  /* 0x0000003800067812 */ /* 0x000fc400078ef839 */
[----:B------:R-:W-:Y:S02]  /*25f30*/  SHF.R.U32.HI R3, RZ, 0x3, R0 ;  /* 0x00000003ff037819 */ /* 0x000fe40000011600 */
[----:B------:R-:W-:Y:S01]  /*25f40*/  LOP3.LUT R5, R0, 0x38, R5, 0xf8, !PT ;  /* 0x0000003800057812 */ /* 0x000fe200078ef805 */
[----:B------:R-:W-:Y:S01]  /*25f50*/  IMAD.SHL.U32 R0, R4, 0x400, RZ ;  /* 0x0000040004007824 */ /* 0x000fe200078e00ff */
[----:B------:R-:W-:-:S04]  /*25f60*/  LOP3.LUT R2, R2, 0xfffffe00, RZ, 0xc0, !PT ;  /* 0xfffffe0002027812 */ /* 0x000fc800078ec0ff */
[----:B------:R-:W-:Y:S02]  /*25f70*/  LOP3.LUT R6, R2, R6, R3, 0xf6, !PT ;  /* 0x0000000602067212 */ /* 0x000fe400078ef603 */
[----:B------:R-:W-:Y:S02]  /*25f80*/  LOP3.LUT R3, R5, R3, RZ, 0x3c, !PT ;  /* 0x0000000305037212 */ /* 0x000fe400078e3cff */
[----:B------:R-:W-:Y:S01]  /*25f90*/  LOP3.LUT R0, R0, 0xffffe000, RZ, 0xc0, !PT ;  /* 0xffffe00000007812 */ /* 0x000fe200078ec0ff */
[----:B-----5:R-:W-:-:S03]  /*25fa0*/  IMAD.WIDE.U32 R34, R6, 0x2, R44 ;  /* 0x0000000206227825 */ /* 0x020fc600078e002c */
[----:B------:R-:W-:Y:S02]  /*25fb0*/  IADD3 R0, R3, R0, R2 ;  /* 0x0000000003007210 */ /* 0x000fe40007ffe002 */
[----:B------:R-:W2:Y:S03]  /*25fc0*/  LD.E.128 R12, [R34.64] ;  /* 0x00000004220c7980 */ /* 0x000ea6000c101d00 */
[----:B------:R-:W-:-:S05]  /*25fd0*/  IMAD.WIDE.U32 R32, R0, 0x2, R44 ;  /* 0x0000000200207825 */ /* 0x000fca00078e002c */
[----:B------:R-:W3:Y:S01]  /*25fe0*/  LD.E.128 R4, [R32.64] ;  /* 0x0000000420047980 */ /* 0x000ee2000c101d00 */
[----:B------:R-:W-:Y:S02]  /*25ff0*/  SHF.R.U64 R16, R16, 0x10, R17 ;  /* 0x0000001010107819 */ /* 0x000fe40000001211 */
[----:B------:R-:W-:Y:S02]  /*26000*/  SHF.R.U64 R9, R20, 0x10, R21 ;  /* 0x0000001014097819 */ /* 0x000fe40000001215 */
[----:B------:R-:W-:Y:S02]  /*26010*/  SHF.R.U64 R20, R22, 0x10, R23 ;  /* 0x0000001016147819 */ /* 0x000fe40000001217 */
[----:B------:R-:W-:Y:S02]  /*26020*/  SHF.R.U32.HI R3, RZ, 0x10, R17 ;  /* 0x00000010ff037819 */ /* 0x000fe40000011611 */
[--C-:B------:R-:W-:Y:S02]  /*26030*/  SHF.R.U64 R17, R18, 0x10, R19.reuse ;  /* 0x0000001012117819 */ /* 0x100fe40000001213 */
[----:B------:R-:W-:-:S02]  /*26040*/  SHF.R.U32.HI R8, RZ, 0x10, R19 ;  /* 0x00000010ff087819 */ /* 0x000fc40000011613 */
[----:B------:R-:W-:Y:S02]  /*26050*/  PRMT R22, R46, 0x5432, R16 ;  /* 0x000054322e167816 */ /* 0x000fe40000000010 */
[----:B------:R-:W-:Y:S02]  /*26060*/  PRMT R26, R26, 0x5410, R9 ;  /* 0x000054101a1a7816 */ /* 0x000fe40000000009 */
[----:B------:R-:W-:Y:S02]  /*26070*/  PRMT R24, R59, 0x5410, R20 ;  /* 0x000054103b187816 */ /* 0x000fe40000000014 */
[C---:B------:R-:W-:Y:S02]  /*26080*/  PRMT R20, R47.reuse, 0x5432, R17 ;  /* 0x000054322f147816 */ /* 0x040fe40000000011 */
[----:B------:R-:W-:Y:S02]  /*26090*/  PRMT R19, R47, 0x5410, R8 ;  /* 0x000054102f137816 */ /* 0x000fe40000000008 */
[----:B------:R-:W-:-:S02]  /*260a0*/  SHF.R.U32.HI R0, RZ, 0x10, R21 ;  /* 0x00000010ff007819 */ /* 0x000fc40000011615 */
[----:B------:R-:W-:Y:S02]  /*260b0*/  SHF.R.U32.HI R2, RZ, 0x10, R23 ;  /* 0x00000010ff027819 */ /* 0x000fe40000011617 */
[----:B------:R-:W-:Y:S02]  /*260c0*/  SHF.L.U32 R47, R22, 0x10, RZ ;  /* 0x00000010162f7819 */ /* 0x000fe400000006ff */
[----:B------:R-:W-:Y:S02]  /*260d0*/  PRMT R21, R46, 0x5410, R3 ;  /* 0x000054102e157816 */ /* 0x000fe40000000003 */
[C---:B------:R-:W-:Y:S02]  /*260e0*/  PRMT R25, R58.reuse, 0x5410, R0 ;  /* 0x000054103a197816 */ /* 0x040fe40000000000 */
[----:B------:R-:W-:Y:S02]  /*260f0*/  PRMT R23, R58, 0x5432, R2 ;  /* 0x000054323a177816 */ /* 0x000fe40000000002 */
[----:B------:R-:W-:Y:S01]  /*26100*/  LOP3.LUT R58, R22, 0xffff0000, RZ, 0xc0, !PT ;  /* 0xffff0000163a7812 */ /* 0x000fe200078ec0ff */
[----:B------:R-:W-:-:S02]  /*26110*/  IMAD.U32 R22, R21, 0x10000, RZ ;  /* 0x0001000015167824 */ /* 0x000fc400078e00ff */
        /* <DEDUP_REMOVED lines=10> */
[----:B------:R-:W-:Y:S01]  /*261c0*/  IMAD.U32 R15, R26, 0x10000, RZ ;  /* 0x000100001a0f7824 */ /* 0x000fe200078e00ff */
[C---:B------:R-:W-:Y:S01]  /*261d0*/  LOP3.LUT R3, R6.reuse, 0xffff0000, RZ, 0xc0, !PT ;  /* 0xffff000006037812 */ /* 0x040fe200078ec0ff */
[----:B------:R-:W-:Y:S01]  /*261e0*/  IMAD.U32 R4, R6, 0x10000, RZ ;  /* 0x0001000006047824 */ /* 0x000fe200078e00ff */
[----:B------:R-:W-:Y:S01]  /*261f0*/  LOP3.LUT R0, R7, 0xffff0000, RZ, 0xc0, !PT ;  /* 0xffff000007007812 */ /* 0x000fe200078ec0ff */
[----:B------:R-:W-:-:S02]  /*26200*/  FMUL.FTZ R6, R12, R47 ;  /* 0x0000002f0c067220 */ /* 0x000fc40000410000 */
[----:B------:R-:W-:Y:S02]  /*26210*/  IMAD.U32 R2, R7, 0x10000, RZ ;  /* 0x0001000007027824 */ /* 0x000fe400078e00ff */
[-C--:B------:R-:W-:Y:S01]  /*26220*/  FMUL.FTZ R7, R12, R15.reuse ;  /* 0x0000000f0c077220 */ /* 0x080fe20000410000 */
[----:B------:R-:W-:Y:S01]  /*26230*/  LOP3.LUT R12, R26, 0xffff0000, RZ, 0xc0, !PT ;  /* 0xffff00001a0c7812 */ /* 0x000fe200078ec0ff */
[----:B------:R-:W-:Y:S02]  /*26240*/  FFMA.FTZ R46, R30, R15, -R6 ;  /* 0x0000000f1e2e7223 */ /* 0x000fe40000010806 */
[C---:B------:R-:W-:Y:S01]  /*26250*/  IMAD.U32 R8, R5.reuse, 0x10000, RZ ;  /* 0x0001000005087824 */ /* 0x040fe200078e00ff */
[----:B------:R-:W-:Y:S01]  /*26260*/  LOP3.LUT R5, R5, 0xffff0000, RZ, 0xc0, !PT ;  /* 0xffff000005057812 */ /* 0x000fe200078ec0ff */
[----:B------:R-:W-:Y:S02]  /*26270*/  FMUL.FTZ R6, R9, R58 ;  /* 0x0000003a09067220 */ /* 0x000fe40000410000 */
[----:B------:R-:W-:-:S02]  /*26280*/  IMAD.U32 R15, R25, 0x10000, RZ ;  /* 0x00010000190f7824 */ /* 0x000fc400078e00ff */
[----:B------:R-:W-:Y:S01]  /*26290*/  FFMA.FTZ R30, R30, R47, R7 ;  /* 0x0000002f1e1e7223 */ /* 0x000fe20000010007 */
[----:B------:R-:W-:Y:S01]  /*262a0*/  LOP3.LUT R47, R21, 0xffff0000, RZ, 0xc0, !PT ;  /* 0xffff0000152f7812 */ /* 0x000fe200078ec0ff */
[-C--:B------:R-:W-:Y:S02]  /*262b0*/  FMUL.FTZ R9, R9, R12.reuse ;  /* 0x0000000c09097220 */ /* 0x080fe40000410000 */
[----:B------:R-:W-:Y:S02]  /*262c0*/  FFMA.FTZ R12, R29, R12, -R6 ;  /* 0x0000000c1d0c7223 */ /* 0x000fe40000010806 */
[CC--:B------:R-:W-:Y:S02]  /*262d0*/  FMUL.FTZ R7, R8.reuse, R22.reuse ;  /* 0x0000001608077220 */ /* 0x0c0fe40000410000 */
[-C--:B------:R-:W-:Y:S01]  /*262e0*/  FMUL.FTZ R6, R8, R15.reuse ;  /* 0x0000000f08067220 */ /* 0x080fe20000410000 */
[----:B------:R-:W-:Y:S01]  /*262f0*/  SHF.L.U32 R8, R24, 0x10, RZ ;  /* 0x0000001018087819 */ /* 0x000fe200000006ff */
[C---:B------:R-:W-:Y:S01]  /*26300*/  FFMA.FTZ R26, R28.reuse, R15, -R7 ;  /* 0x0000000f1c1a7223 */ /* 0x040fe20000010807 */
[----:B------:R-:W-:Y:S01]  /*26310*/  LOP3.LUT R7, R25, 0xffff0000, RZ, 0xc0, !PT ;  /* 0xffff000019077812 */ /* 0x000fe200078ec0ff */
[----:B------:R-:W-:Y:S01]  /*26320*/  FFMA.FTZ R22, R28, R22, R6 ;  /* 0x000000161c167223 */ /* 0x000fe20000010006 */
[----:B------:R-:W-:Y:S01]  /*26330*/  F2FP.BF16.PACK_AB R12, R12, R46 ;  /* 0x0000002e0c0c723e */ /* 0x000fe200000010ff */
[----:B------:R-:W-:-:S02]  /*26340*/  FMUL.FTZ R6, R5, R47 ;  /* 0x0000002f05067220 */ /* 0x000fc40000410000 */
[C---:B------:R-:W-:Y:S01]  /*26350*/  IMAD.U32 R25, R20.reuse, 0x10000, RZ ;  /* 0x0001000014197824 */ /* 0x040fe200078e00ff */
[----:B------:R-:W-:Y:S01]  /*26360*/  LOP3.LUT R20, R20, 0xffff0000, RZ, 0xc0, !PT ;  /* 0xffff000014147812 */ /* 0x000fe200078ec0ff */
[----:B------:R-:W-:Y:S02]  /*26370*/  FFMA.FTZ R29, R29, R58, R9 ;  /* 0x0000003a1d1d7223 */ /* 0x000fe40000010009 */
[C---:B------:R-:W-:Y:S01]  /*26380*/  IMAD.U32 R28, R19.reuse, 0x10000, RZ ;  /* 0x00010000131c7824 */ /* 0x040fe200078e00ff */
[----:B------:R-:W-:Y:S01]  /*26390*/  LOP3.LUT R19, R19, 0xffff0000, RZ, 0xc0, !PT ;  /* 0xffff000013137812 */ /* 0x000fe200078ec0ff */
[-C--:B------:R-:W-:Y:S02]  /*263a0*/  FMUL.FTZ R5, R5, R7.reuse ;  /* 0x0000000705057220 */ /* 0x080fe40000410000 */
[----:B------:R-:W-:Y:S02]  /*263b0*/  FFMA.FTZ R21, R18, R7, -R6 ;  /* 0x0000000712157223 */ /* 0x000fe40000010806 */
[----:B------:R-:W-:-:S02]  /*263c0*/  IMAD.U32 R9, R23, 0x10000, RZ ;  /* 0x0001000017097824 */ /* 0x000fc400078e00ff */
[C---:B------:R-:W-:Y:S02]  /*263d0*/  FMUL.FTZ R7, R4.reuse, R25 ;  /* 0x0000001904077220 */ /* 0x040fe40000410000 */
[----:B------:R-:W-:Y:S02]  /*263e0*/  FMUL.FTZ R6, R4, R8 ;  /* 0x0000000804067220 */ /* 0x000fe40000410000 */
[----:B------:R-:W-:Y:S02]  /*263f0*/  FMUL.FTZ R4, R2, R28 ;  /* 0x0000001c02047220 */ /* 0x000fe40000410000 */
[----:B------:R-:W-:Y:S01]  /*26400*/  FFMA.FTZ R5, R18, R47, R5 ;  /* 0x0000002f12057223 */ /* 0x000fe20000010005 */
[----:B------:R-:W-:Y:S01]  /*26410*/  LOP3.LUT R18, R24, 0xffff0000, RZ, 0xc0, !PT ;  /* 0xffff000018127812 */ /* 0x000fe200078ec0ff */
[----:B------:R-:W-:Y:S02]  /*26420*/  FMUL.FTZ R2, R2, R9 ;  /* 0x0000000902027220 */ /* 0x000fe40000410000 */
[----:B------:R-:W-:Y:S01]  /*26430*/  FFMA.FTZ R15, R17, R8, -R7 ;  /* 0x00000008110f7223 */ /* 0x000fe20000010807 */
[----:B------:R-:W-:Y:S01]  /*26440*/  F2FP.BF16.PACK_AB R5, R5, R22 ;  /* 0x000000160505723e */ /* 0x000fe200000010ff */
[----:B------:R-:W-:Y:S01]  /*26450*/  FFMA.FTZ R6, R17, R25, R6 ;  /* 0x0000001911067223 */ /* 0x000fe20000010006 */
[----:B------:R-:W-:Y:S01]  /*26460*/  LOP3.LUT R17, R23, 0xffff0000, RZ, 0xc0, !PT ;  /* 0xffff000017117812 */ /* 0x000fe200078ec0ff */
[----:B------:R-:W-:-:S02]  /*26470*/  FFMA.FTZ R8, R13, R28, R2 ;  /* 0x0000001c0d087223 */ /* 0x000fc40000010002 */
[----:B------:R-:W-:Y:S02]  /*26480*/  FMUL.FTZ R2, R3, R20 ;  /* 0x0000001403027220 */ /* 0x000fe40000410000 */
[----:B------:R-:W-:Y:S01]  /*26490*/  FFMA.FTZ R9, R13, R9, -R4 ;  /* 0x000000090d097223 */ /* 0x000fe20000010804 */
[----:B------:R-:W-:Y:S01]  /*264a0*/  F2FP.BF16.PACK_AB R13, R21, R26 ;  /* 0x0000001a150d723e */ /* 0x000fe200000010ff */
[-C--:B------:R-:W-:Y:S02]  /*264b0*/  FMUL.FTZ R3, R3, R18.reuse ;  /* 0x0000001203037220 */ /* 0x080fe40000410000 */
[C---:B------:R-:W-:Y:S02]  /*264c0*/  FMUL.FTZ R7, R0.reuse, R19 ;  /* 0x0000001300077220 */ /* 0x040fe40000410000 */
[----:B------:R-:W-:Y:S02]  /*264d0*/  FMUL.FTZ R4, R0, R17 ;  /* 0x0000001100047220 */ /* 0x000fe40000410000 */
[----:B------:R-:W-:-:S02]  /*264e0*/  FFMA.FTZ R2, R16, R18, -R2 ;  /* 0x0000001210027223 */ /* 0x000fc40000010802 */
[----:B------:R-:W-:Y:S02]  /*264f0*/  FFMA.FTZ R0, R16, R20, R3 ;  /* 0x0000001410007223 */ /* 0x000fe40000010003 */
[C---:B------:R-:W-:Y:S02]  /*26500*/  FFMA.FTZ R7, R14.reuse, R17, -R7 ;  /* 0x000000110e077223 */ /* 0x040fe40000010807 */
        /* <DEDUP_REMOVED lines=8> */
.L_x_2557:
[----:B------:R-:W-:Y:S05]  /*26590*/  BSYNC B0 ;  /* 0x0000000000007941 */ /* 0x000fea0003800000 */
.L_x_2556:
[----:B------:R-:W-:Y:S01]  /*265a0*/  IADD3 R3, R57, 0x20, RZ ;  /* 0x0000002039037810 */ /* 0x000fe20007ffe0ff */
[----:B------:R-:W-:Y:S03]  /*265b0*/  BSSY B0, `(.L_x_2558) ;  /* 0x000007b000007945 */ /* 0x000fe60003800000 */
[----:B------:R-:W-:-:S13]  /*265c0*/  ISETP.GE.AND P0, PT, R3, R27, PT ;  /* 0x0000001b0300720c */ /* 0x000fda0003f06270 */
[----:B------:R-:W-:Y:S05]  /*265d0*/  @P0 BRA `(.L_x_2559) ;  /* 0x0000078000000947 */ /* 0x000fea0003800000 */
[----:B------:R-:W-:Y:S01]  /*265e0*/  SHF.R.S32.HI R0, RZ, 0x1f, R3 ;  /* 0x0000001fff007819 */ /* 0x000fe20000011403 */
[----:B-1----:R-:W-:Y:S01]  /*265f0*/  IMAD.SHL.U32 R4, R76, 0x40, RZ ;  /* 0x000000404c047824 */ /* 0x002fe200078e00ff */
[----:B------:R-:W-:Y:S01]  /*26600*/  SHF.R.S32.HI R5, RZ, 0x1f, R56 ;  /* 0x0000001fff057819 */ /* 0x000fe20000011438 */
[----:B------:R-:W-:Y:S01]  /*26610*/  ULDC.64 UR4, c[0x0][0x118] ;  /* 0x0000460000047ab9 */ /* 0x000fe20000000a00 */
[CC--:B------:R-:W-:Y:S02]  /*26620*/  LEA.HI R2, R0.reuse, R3.reuse, RZ, 0x3 ;  /* 0x0000000300027211 */ /* 0x0c0fe400078f18ff */
[----:B------:R-:W-:Y:S02]  /*26630*/  LEA.HI R3, R0, R3, RZ, 0x6 ;  /* 0x0000000300037211 */ /* 0x000fe400078f30ff */
[----:B------:R-:W-:Y:S02]  /*26640*/  LOP3.LUT R0, R4, 0x1c0, RZ, 0xc0, !PT ;  /* 0x000001c004007812 */ /* 0x000fe400078ec0ff */
[--C-:B------:R-:W-:Y:S01]  /*26650*/  SHF.R.S32.HI R4, RZ, 0x3, R2.reuse ;  /* 0x00000003ff047819 */ /* 0x100fe20000011402 */
[----:B------:R-:W-:Y:S01]  /*26660*/  IMAD.SHL.U32 R6, R3, 0x80, RZ ;  /* 0x0000008003067824 */ /* 0x000fe200078e00ff */
[----:B------:R-:W-:-:S02]  /*26670*/  LOP3.LUT R7, R0, 0x38, R2, 0xf8, !PT ;  /* 0x0000003800077812 */ /* 0x000fc400078ef802 */
[----:B------:R-:W-:Y:S02]  /*26680*/  LEA.HI R2, R27, R4, RZ, 0x1d ;  /* 0x000000041b027211 */ /* 0x000fe400078fe8ff */
[----:B------:R-:W-:Y:S02]  /*26690*/  LEA.HI R5, R5, R56, RZ, 0x5 ;  /* 0x0000003805057211 */ /* 0x000fe400078f28ff */
[----:B------:R-:W-:Y:S02]  /*266a0*/  SHF.R.S32.HI R4, RZ, 0x1f, R2 ;  /* 0x0000001fff047819 */ /* 0x000fe40000011402 */
[----:B------:R-:W-:Y:S01]  /*266b0*/  SHF.R.U32.HI R9, RZ, 0x3, R0 ;  /* 0x00000003ff097819 */ /* 0x000fe20000011600 */
[----:B------:R-:W-:Y:S01]  /*266c0*/  IMAD.SHL.U32 R3, R5, 0x10, RZ ;  /* 0x0000001005037824 */ /* 0x000fe200078e00ff */
        /* <DEDUP_REMOVED lines=11> */
[----:B-----5:R-:W-:-:S04]  /*26780*/  IMAD.WIDE.U32 R34, R6, 0x2, R44 ;  /* 0x0000000206227825 */ /* 0x020fc800078e002c */
[----:B------:R-:W-:Y:S01]  /*26790*/  IMAD.WIDE.U32 R32, R0, 0x2, R44 ;  /* 0x0000000200207825 */ /* 0x000fe200078e002c */
[----:B------:R-:W2:Y:S04]  /*267a0*/  LD.E.128 R12, [R34.64] ;  /* 0x00000004220c7980 */ /* 0x000ea8000c101d00 */
[----:B------:R-:W3:Y:S01]  /*267b0*/  LD.E.128 R4, [R32.64] ;  /* 0x0000000420047980 */ /* 0x000ee2000c101d00 */
[----:B------:R-:W-:Y:S02]  /*267c0*/  SHF.R.U64 R9, R40, 0x10, R41 ;  /* 0x0000001028097819 */ /* 0x000fe40000001229 */
[----:B------:R-:W-:Y:S02]  /*267d0*/  SHF.R.U64 R0, R36, 0x10, R37 ;  /* 0x0000001024007819 */ /* 0x000fe40000001225 */
[----:B------:R-:W-:-:S02]  /*267e0*/  PRMT R22, R78, 0x5410, R9 ;  /* 0x000054104e167816 */ /* 0x000fc40000000009 */
[----:B------:R-:W-:Y:S02]  /*267f0*/  SHF.R.U32.HI R16, RZ, 0x10, R41 ;  /* 0x00000010ff107819 */ /* 0x000fe40000011629 */
[----:B------:R-:W-:Y:S01]  /*26800*/  SHF.R.U64 R17, R42, 0x10, R43 ;  /* 0x000000102a117819 */ /* 0x000fe2000000122b */
[----:B------:R-:W-:Y:S01]  /*26810*/  IMAD.U32 R36, R22, 0x10000, RZ ;  /* 0x0001000016247824 */ /* 0x000fe200078e00ff */
[----:B------:R-:W-:Y:S02]  /*26820*/  SHF.R.U64 R3, R38, 0x10, R39 ;  /* 0x0000001026037819 */ /* 0x000fe40000001227 */
[----:B------:R-:W-:Y:S02]  /*26830*/  PRMT R30, R88, 0x5410, R0 ;  /* 0x00005410581e7816 */ /* 0x000fe40000000000 */
[----:B------:R-:W-:Y:S02]  /*26840*/  PRMT R21, R59, 0x5432, R16 ;  /* 0x000054323b157816 */ /* 0x000fe40000000010 */
[----:B------:R-:W-:-:S02]  /*26850*/  PRMT R20, R79, 0x5410, R17 ;  /* 0x000054104f147816 */ /* 0x000fc40000000011 */
[----:B------:R-:W-:Y:S02]  /*26860*/  SHF.R.U32.HI R2, RZ, 0x10, R37 ;  /* 0x00000010ff027819 */ /* 0x000fe40000011625 */
[----:B------:R-:W-:Y:S02]  /*26870*/  PRMT R28, R89, 0x5410, R3 ;  /* 0x00005410591c7816 */ /* 0x000fe40000000003 */
[----:B------:R-:W-:Y:S01]  /*26880*/  LOP3.LUT R38, R22, 0xffff0000, RZ, 0xc0, !PT ;  /* 0xffff000016267812 */ /* 0x000fe200078ec0ff */
[----:B------:R-:W-:Y:S01]  /*26890*/  IMAD.U32 R22, R21, 0x10000, RZ ;  /* 0x0001000015167824 */ /* 0x000fe200078e00ff */
[----:B------:R-:W-:Y:S02]  /*268a0*/  SHF.R.U32.HI R8, RZ, 0x10, R39 ;  /* 0x00000010ff087819 */ /* 0x000fe40000011627 */
[----:B------:R-:W-:Y:S02]  /*268b0*/  PRMT R29, R79, 0x5432, R2 ;  /* 0x000054324f1d7816 */ /* 0x000fe40000000002 */
[----:B------:R-:W-:-:S02]  /*268c0*/  PRMT R23, R88, 0x5432, R8 ;  /* 0x0000543258177816 */ /* 0x000fc40000000008 */
[----:B------:R-:W-:Y:S02]  /*268d0*/  LOP3.LUT R39, R21, 0xffff0000, RZ, 0xc0, !PT ;  /* 0xffff000015277812 */ /* 0x000fe400078ec0ff */
[----:B------:R-:W-:-:S04]  /*268e0*/  SHF.R.U32.HI R19, RZ, 0x10, R43 ;  /* 0x00000010ff137819 */ /* 0x000fc8000001162b */
[----:B------:R-:W-:Y:S01]  /*268f0*/  PRMT R19, R78, 0x5432, R19 ;  /* 0x000054324e137816 */ /* 0x000fe20000000013 */
        /* <DEDUP_REMOVED lines=10> */
[C---:B------:R-:W-:Y:S01]  /*269a0*/  IMAD.U32 R4, R6.reuse, 0x10000, RZ ;  /* 0x0001000006047824 */ /* 0x040fe200078e00ff */
[----:B------:R-:W-:Y:S01]  /*269b0*/  LOP3.LUT R3, R6, 0xffff0000, RZ, 0xc0, !PT ;  /* 0xffff000006037812 */ /* 0x000fe200078ec0ff */
[----:B------:R-:W-:Y:S01]  /*269c0*/  IMAD.U32 R15, R30, 0x10000, RZ ;  /* 0x000100001e0f7824 */ /* 0x000fe200078e00ff */
[----:B------:R-:W-:Y:S01]  /*269d0*/  LOP3.LUT R0, R7, 0xffff0000, RZ, 0xc0, !PT ;  /* 0xffff000007007812 */ /* 0x000fe200078ec0ff */
[----:B------:R-:W-:-:S02]  /*269e0*/  FMUL.FTZ R6, R12, R36 ;  /* 0x000000240c067220 */ /* 0x000fc40000410000 */
[----:B------:R-:W-:Y:S02]  /*269f0*/  IMAD.U32 R2, R7, 0x10000, RZ ;  /* 0x0001000007027824 */ /* 0x000fe400078e00ff */
[-C--:B------:R-:W-:Y:S02]  /*26a00*/  FMUL.FTZ R7, R12, R15.reuse ;  /* 0x0000000f0c077220 */ /* 0x080fe40000410000 */
[----:B------:R-:W-:Y:S01]  /*26a10*/  FFMA.FTZ R37, R26, R15, -R6 ;  /* 0x0000000f1a257223 */ /* 0x000fe20000010806 */
[----:B------:R-:W-:Y:S01]  /*26a20*/  LOP3.LUT R15, R30, 0xffff0000, RZ, 0xc0, !PT ;  /* 0xffff00001e0f7812 */ /* 0x000fe200078ec0ff */
[----:B------:R-:W-:Y:S02]  /*26a30*/  FMUL.FTZ R6, R9, R38 ;  /* 0x0000002609067220 */ /* 0x000fe40000410000 */
[C---:B------:R-:W-:Y:S01]  /*26a40*/  IMAD.U32 R8, R5.reuse, 0x10000, RZ ;  /* 0x0001000005087824 */ /* 0x040fe200078e00ff */
[----:B------:R-:W-:Y:S01]  /*26a50*/  LOP3.LUT R5, R5, 0xffff0000, RZ, 0xc0, !PT ;  /* 0xffff000005057812 */ /* 0x000fe200078ec0ff */
[----:B------:R-:W-:-:S02]  /*26a60*/  IMAD.U32 R12, R29, 0x10000, RZ ;  /* 0x000100001d0c7824 */ /* 0x000fc400078e00ff */
[-C--:B------:R-:W-:Y:S02]  /*26a70*/  FFMA.FTZ R30, R25, R15.reuse, -R6 ;  /* 0x0000000f191e7223 */ /* 0x080fe40000010806 */
[----:B------:R-:W-:Y:S02]  /*26a80*/  FFMA.FTZ R36, R26, R36, R7 ;  /* 0x000000241a247223 */ /* 0x000fe40000010007 */
[----:B------:R-:W-:Y:S02]  /*26a90*/  FMUL.FTZ R9, R9, R15 ;  /* 0x0000000f09097220 */ /* 0x000fe40000410000 */
[C---:B------:R-:W-:Y:S02]  /*26aa0*/  FMUL.FTZ R6, R8.reuse, R12 ;  /* 0x0000000c08067220 */ /* 0x040fe40000410000 */
[----:B------:R-:W-:Y:S01]  /*26ab0*/  FMUL.FTZ R7, R8, R22 ;  /* 0x0000001608077220 */ /* 0x000fe20000410000 */
[----:B------:R-:W-:Y:S01]  /*26ac0*/  LOP3.LUT R8, R29, 0xffff0000, RZ, 0xc0, !PT ;  /* 0xffff00001d087812 */ /* 0x000fe200078ec0ff */
[----:B------:R-:W-:-:S02]  /*26ad0*/  FFMA.FTZ R26, R25, R38, R9 ;  /* 0x00000026191a7223 */ /* 0x000fc40000010009 */
[C---:B------:R-:W-:Y:S02]  /*26ae0*/  FFMA.FTZ R22, R24.reuse, R22, R6 ;  /* 0x0000001618167223 */ /* 0x040fe40000010006 */
[----:B------:R-:W-:Y:S02]  /*26af0*/  FFMA.FTZ R25, R24, R12, -R7 ;  /* 0x0000000c18197223 */ /* 0x000fe40000010807 */
[----:B------:R-:W-:Y:S02]  /*26b00*/  FMUL.FTZ R6, R5, R39 ;  /* 0x0000002705067220 */ /* 0x000fe40000410000 */
[----:B------:R-:W-:Y:S02]  /*26b10*/  IMAD.U32 R12, R20, 0x10000, RZ ;  /* 0x00010000140c7824 */ /* 0x000fe400078e00ff */
[----:B------:R-:W-:Y:S02]  /*26b20*/  IMAD.U32 R15, R28, 0x10000, RZ ;  /* 0x000100001c0f7824 */ /* 0x000fe400078e00ff */
[----:B------:R-:W-:-:S02]  /*26b30*/  FFMA.FTZ R21, R18, R8, -R6 ;  /* 0x0000000812157223 */ /* 0x000fc40000010806 */
[----:B------:R-:W-:Y:S02]  /*26b40*/  FMUL.FTZ R7, R5, R8 ;  /* 0x0000000805077220 */ /* 0x000fe40000410000 */
[C---:B------:R-:W-:Y:S02]  /*26b50*/  FMUL.FTZ R6, R4.reuse, R12 ;  /* 0x0000000c04067220 */ /* 0x040fe40000410000 */
[C---:B------:R-:W-:Y:S01]  /*26b60*/  IMAD.U32 R8, R19.reuse, 0x10000, RZ ;  /* 0x0001000013087824 */ /* 0x040fe200078e00ff */
[----:B------:R-:W-:Y:S01]  /*26b70*/  LOP3.LUT R19, R19, 0xffff0000, RZ, 0xc0, !PT ;  /* 0xffff000013137812 */ /* 0x000fe200078ec0ff */
[-C--:B------:R-:W-:Y:S02]  /*26b80*/  FMUL.FTZ R5, R4, R15.reuse ;  /* 0x0000000f04057220 */ /* 0x080fe40000410000 */
[----:B------:R-:W-:Y:S02]  /*26b90*/  IMAD.U32 R9, R23, 0x10000, RZ ;  /* 0x0001000017097824 */ /* 0x000fe400078e00ff */
[----:B------:R-:W-:-:S02]  /*26ba0*/  FFMA.FTZ R15, R17, R15, -R6 ;  /* 0x0000000f110f7223 */ /* 0x000fc40000010806 */
[----:B------:R-:W-:Y:S02]  /*26bb0*/  FMUL.FTZ R4, R2, R8 ;  /* 0x0000000802047220 */ /* 0x000fe40000410000 */
[----:B------:R-:W-:Y:S01]  /*26bc0*/  FFMA.FTZ R6, R17, R12, R5 ;  /* 0x0000000c11067223 */ /* 0x000fe20000010005 */
[----:B------:R-:W-:Y:S01]  /*26bd0*/  LOP3.LUT R17, R20, 0xffff0000, RZ, 0xc0, !PT ;  /* 0xffff000014117812 */ /* 0x000fe200078ec0ff */
[----:B------:R-:W-:Y:S01]  /*26be0*/  FMUL.FTZ R2, R2, R9 ;  /* 0x0000000902027220 */ /* 0x000fe20000410000 */
[----:B------:R-:W-:Y:S01]  /*26bf0*/  LOP3.LUT R12, R28, 0xffff0000, RZ, 0xc0, !PT ;  /* 0xffff00001c0c7812 */ /* 0x000fe200078ec0ff */
[----:B------:R-:W-:Y:S01]  /*26c00*/  FFMA.FTZ R18, R18, R39, R7 ;  /* 0x0000002712127223 */ /* 0x000fe20000010007 */
[----:B------:R-:W-:Y:S01]  /*26c10*/  LOP3.LUT R5, R23, 0xffff0000, RZ, 0xc0, !PT ;  /* 0xffff000017057812 */ /* 0x000fe200078ec0ff */
[----:B------:R-:W-:Y:S02]  /*26c20*/  FFMA.FTZ R8, R13, R8, R2 ;  /* 0x000000080d087223 */ /* 0x000fe40000010002 */
[----:B------:R-:W-:-:S02]  /*26c30*/  FMUL.FTZ R2, R3, R17 ;  /* 0x0000001103027220 */ /* 0x000fc40000410000 */
[----:B------:R-:W-:Y:S01]  /*26c40*/  FFMA.FTZ R9, R13, R9, -R4 ;  /* 0x000000090d097223 */ /* 0x000fe20000010804 */
[----:B------:R-:W-:Y:S01]  /*26c50*/  F2FP.BF16.PACK_AB R13, R21, R25 ;  /* 0x00000019150d723e */ /* 0x000fe200000010ff */
[-C--:B------:R-:W-:Y:S02]  /*26c60*/  FMUL.FTZ R3, R3, R12.reuse ;  /* 0x0000000c03037220 */ /* 0x080fe40000410000 */
[C---:B------:R-:W-:Y:S02]  /*26c70*/  FMUL.FTZ R7, R0.reuse, R19 ;  /* 0x0000001300077220 */ /* 0x040fe40000410000 */
[----:B------:R-:W-:Y:S02]  /*26c80*/  FMUL.FTZ R4, R0, R5 ;  /* 0x0000000500047220 */ /* 0x000fe40000410000 */
[----:B------:R-:W-:Y:S01]  /*26c90*/  FFMA.FTZ R2, R16, R12, -R2 ;  /* 0x0000000c10027223 */ /* 0x000fe20000010802 */
[----:B------:R-:W-:Y:S01]  /*26ca0*/  F2FP.BF16.PACK_AB R12, R30, R37 ;  /* 0x000000251e0c723e */ /* 0x000fe200000010ff */
        /* <DEDUP_REMOVED lines=11> */
.L_x_2559:
[----:B------:R-:W-:Y:S05]  /*26d60*/  BSYNC B0 ;  /* 0x0000000000007941 */ /* 0x000fea0003800000 */
.L_x_2558:
[----:B------:R-:W-:-:S04]  /*26d70*/  IADD3 R2, R57, 0x40, RZ ;  /* 0x0000004039027810 */ /* 0x000fc80007ffe0ff */
[----:B------:R-:W-:-:S13]  /*26d80*/  ISETP.GE.AND P0, PT, R2, R27, PT ;  /* 0x0000001b0200720c */ /* 0x000fda0003f06270 */
[----:B------:R-:W-:Y:S05]  /*26d90*/  @P0 BRA `(.L_x_2555) ;  /* 0x0000078000000947 */ /* 0x000fea0003800000 */
[----:B-1----:R-:W-:Y:S01]  /*26da0*/  SHF.R.S32.HI R4, RZ, 0x1f, R2 ;  /* 0x0000001fff047819 */ /* 0x002fe20000011402 */
[----:B------:R-:W-:Y:S01]  /*26db0*/  IMAD.SHL.U32 R6, R76, 0x40, RZ ;  /* 0x000000404c067824 */ /* 0x000fe200078e00ff */
[----:B------:R-:W-:Y:S01]  /*26dc0*/  SHF.R.S32.HI R0, RZ, 0x1f, R56 ;  /* 0x0000001fff007819 */ /* 0x000fe20000011438 */
[----:B------:R-:W-:Y:S01]  /*26dd0*/  ULDC.64 UR4, c[0x0][0x118] ;  /* 0x0000460000047ab9 */ /* 0x000fe20000000a00 */
[CC--:B------:R-:W-:Y:S02]  /*26de0*/  LEA.HI R3, R4.reuse, R2.reuse, RZ, 0x3 ;  /* 0x0000000204037211 */ /* 0x0c0fe400078f18ff */
[----:B------:R-:W-:Y:S02]  /*26df0*/  LEA.HI R2, R4, R2, RZ, 0x6 ;  /* 0x0000000204027211 */ /* 0x000fe400078f30ff */
[----:B------:R-:W-:Y:S02]  /*26e00*/  LEA.HI R5, R0, R56, RZ, 0x5 ;  /* 0x0000003800057211 */ /* 0x000fe400078f28ff */
[----:B------:R-:W-:Y:S01]  /*26e10*/  SHF.R.S32.HI R4, RZ, 0x3, R3 ;  /* 0x00000003ff047819 */ /* 0x000fe20000011403 */
[----:B------:R-:W-:Y:S01]  /*26e20*/  IMAD.SHL.U32 R7, R2, 0x80, RZ ;  /* 0x0000008002077824 */ /* 0x000fe200078e00ff */
[----:B------:R-:W-:Y:S01]  /*26e30*/  LOP3.LUT R0, R6, 0x1c0, RZ, 0xc0, !PT ;  /* 0x000001c006007812 */ /* 0x000fe200078ec0ff */
[----:B------:R-:W-:Y:S01]  /*26e40*/  IMAD.SHL.U32 R6, R5, 0x10, RZ ;  /* 0x0000001005067824 */ /* 0x000fe200078e00ff */
[----:B------:R-:W-:-:S02]  /*26e50*/  LEA.HI R2, R27, R4, RZ, 0x1d ;  /* 0x000000041b027211 */ /* 0x000fc400078fe8ff */
[----:B------:R-:W-:Y:S02]  /*26e60*/  LOP3.LUT R5, R0, 0x38, R3, 0xf8, !PT ;  /* 0x0000003800057812 */ /* 0x000fe400078ef803 */
[----:B------:R-:W-:Y:S02]  /*26e70*/  SHF.R.U32.HI R8, RZ, 0x3, R0 ;  /* 0x00000003ff087819 */ /* 0x000fe40000011600 */
[----:B------:R-:W-:Y:S02]  /*26e80*/  SHF.R.S32.HI R4, RZ, 0x1f, R2 ;  /* 0x0000001fff047819 */ /* 0x000fe40000011402 */
[----:B------:R-:W-:Y:S02]  /*26e90*/  LOP3.LUT R3, R6, 0xfffffe00, RZ, 0xc0, !PT ;  /* 0xfffffe0006037812 */ /* 0x000fe400078ec0ff */
[----:B------:R-:W-:Y:S01]  /*26ea0*/  LOP3.LUT R6, R5, R8, RZ, 0x3c, !PT ;  /* 0x0000000805067212 */ /* 0x000fe200078e3cff */
[----:B------:R-:W-:Y:S01]  /*26eb0*/  IMAD.SHL.U32 R5, R2, 0x8, RZ ;  /* 0x0000000802057824 */ /* 0x000fe200078e00ff */
[----:B------:R-:W-:-:S02]  /*26ec0*/  LEA.HI R2, R4, R2, RZ, 0x3 ;  /* 0x0000000204027211 */ /* 0x000fc400078f18ff */
[----:B------:R-:W-:Y:S02]  /*26ed0*/  LOP3.LUT R7, R7, 0xffffe000, RZ, 0xc0, !PT ;  /* 0xffffe00007077812 */ /* 0x000fe400078ec0ff */
[----:B------:R-:W-:Y:S01]  /*26ee0*/  LOP3.LUT R4, R0, 0x38, R5, 0xf8, !PT ;  /* 0x0000003800047812 */ /* 0x000fe200078ef805 */
[----:B------:R-:W-:Y:S01]  /*26ef0*/  IMAD.SHL.U32 R0, R2, 0x400, RZ ;  /* 0x0000040002007824 */ /* 0x000fe200078e00ff */
[----:B------:R-:W-:Y:S02]  /*26f00*/  IADD3 R6, R6, R7, R3 ;  /* 0x0000000706067210 */ /* 0x000fe40007ffe003 */
        /* <DEDUP_REMOVED lines=9> */
[----:B------:R-:W-:Y:S02]  /*26fa0*/  PRMT R22, R90, 0x5410, R9 ;  /* 0x000054105a167816 */ /* 0x000fe40000000009 */
[----:B------:R-:W-:Y:S02]  /*26fb0*/  SHF.R.U32.HI R16, RZ, 0x10, R53 ;  /* 0x00000010ff107819 */ /* 0x000fe40000011635 */
[----:B------:R-:W-:Y:S01]  /*26fc0*/  SHF.R.U64 R17, R54, 0x10, R55 ;  /* 0x0000001036117819 */ /* 0x000fe20000001237 */
[----:B------:R-:W-:Y:S01]  /*26fd0*/  IMAD.U32 R36, R22, 0x10000, RZ ;  /* 0x0001000016247824 */ /* 0x000fe200078e00ff */
[----:B------:R-:W-:-:S02]  /*26fe0*/  SHF.R.U64 R3, R50, 0x10, R51 ;  /* 0x0000001032037819 */ /* 0x000fc40000001233 */
[----:B------:R-:W-:Y:S02]  /*26ff0*/  PRMT R30, R92, 0x5410, R0 ;  /* 0x000054105c1e7816 */ /* 0x000fe40000000000 */
[----:B------:R-:W-:Y:S02]  /*27000*/  PRMT R21, R89, 0x5432, R16 ;  /* 0x0000543259157816 */ /* 0x000fe40000000010 */
[----:B------:R-:W-:Y:S02]  /*27010*/  PRMT R20, R91, 0x5410, R17 ;  /* 0x000054105b147816 */ /* 0x000fe40000000011 */
[----:B------:R-:W-:Y:S02]  /*27020*/  SHF.R.U32.HI R2, RZ, 0x10, R49 ;  /* 0x00000010ff027819 */ /* 0x000fe40000011631 */
[----:B------:R-:W-:Y:S02]  /*27030*/  PRMT R28, R93, 0x5410, R3 ;  /* 0x000054105d1c7816 */ /* 0x000fe40000000003 */
[----:B------:R-:W-:Y:S01]  /*27040*/  LOP3.LUT R37, R22, 0xffff0000, RZ, 0xc0, !PT ;  /* 0xffff000016257812 */ /* 0x000fe200078ec0ff */
[----:B------:R-:W-:Y:S01]  /*27050*/  IMAD.U32 R22, R21, 0x10000, RZ ;  /* 0x0001000015167824 */ /* 0x000fe200078e00ff */
[----:B------:R-:W-:-:S02]  /*27060*/  SHF.R.U32.HI R8, RZ, 0x10, R51 ;  /* 0x00000010ff087819 */ /* 0x000fc40000011633 */
[----:B------:R-:W-:Y:S02]  /*27070*/  PRMT R29, R91, 0x5432, R2 ;  /* 0x000054325b1d7816 */ /* 0x000fe40000000002 */
[----:B------:R-:W-:Y:S02]  /*27080*/  PRMT R23, R92, 0x5432, R8 ;  /* 0x000054325c177816 */ /* 0x000fe40000000008 */
[----:B------:R-:W-:Y:S02]  /*27090*/  LOP3.LUT R39, R21, 0xffff0000, RZ, 0xc0, !PT ;  /* 0xffff000015277812 */ /* 0x000fe400078ec0ff */
[----:B------:R-:W-:-:S04]  /*270a0*/  SHF.R.U32.HI R19, RZ, 0x10, R55 ;  /* 0x00000010ff137819 */ /* 0x000fc80000011637 */
        /* <DEDUP_REMOVED lines=71> */
.L_x_2555:
[----:B------:R-:W-:Y:S05]  /*27520*/  BSYNC B1 ;  /* 0x0000000000017941 */ /* 0x000fea0003800000 */
.L_x_2554:
[----:B------:R-:W-:Y:S01]  /*27530*/  IADD3 R0, R76, 0x40, RZ ;  /* 0x000000404c007810 */ /* 0x000fe20007ffe0ff */
[----:B------:R-:W-:Y:S02]  /*27540*/  IMAD.MOV.U32 R2, RZ, RZ, R114 ;  /* 0x000000ffff027224 */ /* 0x000fe400078e0072 */
[----:B------:R-:W-:Y:S01]  /*27550*/  IMAD.MOV.U32 R3, RZ, RZ, 0x0 ;  /* 0x00000000ff037424 */ /* 0x000fe200078e00ff */
[----:B------:R-:W-:-:S13]  /*27560*/  ISETP.GE.AND P0, PT, R0, R77, PT ;  /* 0x0000004d0000720c */ /* 0x000fda0003f06270 */
[----:B------:R-:W-:Y:S05]  /*27570*/  @P0 RET.REL.NODEC R2 `(_ZN7cutlass13device_kernelIN5flash19enable_sm80_to_sm89INS1_16FlashAttnFwdSm80INS1_25CollectiveMainloopFwdSm80ILi8ELi2ELb0EN4cute5tupleIJNS5_1CILi128EEENS7_ILi64EEENS7_ILi192EEEEEELi192ENS_10bfloat16_tEfNS_4arch4Sm80ELb0ELb1ELb1ELb1ELb1ELb1ELb1ELb1EEENS1_21CollectiveEpilogueFwdINS6_IJS8_SA_S9_EEENS6_IJNS7_ILi1EEESI_SI_EEESC_SE_Li256ELb1ELb1ELb1ELb0EEENS1_36VarlenDynamicPersistentTileSchedulerILi128ELi64ELi256ELi256ELb1ELb1ELb0ELb1ELb0ELb1EEEEEEEEEvNT_6ParamsE) ;  /* 0xfffd8a8002000950 */ /* 0x000fea0003c3ffff */
[----:B------:R-:W-:Y:S01]  /*27580*/  ISETP.GE.AND P0, PT, R57, R27, PT ;  /* 0x0000001b3900720c */ /* 0x000fe20003f06270 */
[----:B------:R-:W-:-:S12]  /*27590*/  BSSY B0, `(.L_x_2560) ;  /* 0x0000073000007945 */ /* 0x000fd80003800000 */
[----:B------:R-:W-:Y:S05]  /*275a0*/  @P0 BRA `(.L_x_2561) ;  /* 0x0000071000000947 */ /* 0x000fea0003800000 */
[----:B------:R-:W-:Y:S01]  /*275b0*/  SHF.R.S32.HI R3, RZ, 0x1f, R0 ;  /* 0x0000001fff037819 */ /* 0x000fe20000011400 */
[----:B------:R-:W-:Y:S01]  /*275c0*/  IMAD.SHL.U32 R2, R0, 0x40, RZ ;  /* 0x0000004000027824 */ /* 0x000fe200078e00ff */
[----:B-1----:R-:W-:Y:S01]  /*275d0*/  LEA.HI R5, R27, R31, RZ, 0x1d ;  /* 0x0000001f1b057211 */ /* 0x002fe200078fe8ff */
[----:B------:R-:W-:Y:S01]  /*275e0*/  ULDC.64 UR4, c[0x0][0x118] ;  /* 0x0000460000047ab9 */ /* 0x000fe20000000a00 */
        /* <DEDUP_REMOVED lines=20> */
[----:B------:R-:W-:Y:S02]  /*27730*/  SHF.R.U32.HI R19, RZ, 0x10, R67 ;  /* 0x00000010ff137819 */ /* 0x000fe40000011643 */
[----:B------:R-:W-:Y:S02]  /*27740*/  SHF.R.U64 R2, R60, 0x10, R61 ;  /* 0x000000103c027819 */ /* 0x000fe4000000123d */
[----:B------:R-:W-:Y:S02]  /*27750*/  PRMT R23, R94, 0x5410, R16 ;  /* 0x000054105e177816 */ /* 0x000fe40000000010 */
[--C-:B------:R-:W-:Y:S02]  /*27760*/  SHF.R.U64 R8, R62, 0x10, R63.reuse ;  /* 0x000000103e087819 */ /* 0x100fe4000000123f */
[----:B------:R-:W-:Y:S01]  /*27770*/  SHF.R.U32.HI R9, RZ, 0x10, R63 ;  /* 0x00000010ff097819 */ /* 0x000fe2000001163f */
[----:B------:R-:W-:Y:S01]  /*27780*/  IMAD.U32 R36, R23, 0x10000, RZ ;  /* 0x0001000017247824 */ /* 0x000fe200078e00ff */
[----:B------:R-:W-:-:S02]  /*27790*/  SHF.R.U32.HI R17, RZ, 0x10, R65 ;  /* 0x00000010ff117819 */ /* 0x000fc40000011641 */
[----:B------:R-:W-:Y:S02]  /*277a0*/  SHF.R.U64 R18, R66, 0x10, R67 ;  /* 0x0000001042127819 */ /* 0x000fe40000001243 */
[----:B------:R-:W-:Y:S02]  /*277b0*/  PRMT R20, R94, 0x5432, R19 ;  /* 0x000054325e147816 */ /* 0x000fe40000000013 */
[C---:B------:R-:W-:Y:S02]  /*277c0*/  PRMT R31, R96.reuse, 0x5410, R2 ;  /* 0x00005410601f7816 */ /* 0x040fe40000000002 */
[----:B------:R-:W-:Y:S02]  /*277d0*/  PRMT R29, R97, 0x5410, R8 ;  /* 0x00005410611d7816 */ /* 0x000fe40000000008 */
[----:B------:R-:W-:Y:S02]  /*277e0*/  PRMT R24, R96, 0x5432, R9 ;  /* 0x0000543260187816 */ /* 0x000fe40000000009 */
[----:B------:R-:W-:-:S02]  /*277f0*/  PRMT R22, R93, 0x5432, R17 ;  /* 0x000054325d167816 */ /* 0x000fc40000000011 */
[----:B------:R-:W-:Y:S02]  /*27800*/  PRMT R21, R95, 0x5410, R18 ;  /* 0x000054105f157816 */ /* 0x000fe40000000012 */
[----:B------:R-:W-:Y:S02]  /*27810*/  SHF.R.U32.HI R3, RZ, 0x10, R61 ;  /* 0x00000010ff037819 */ /* 0x000fe4000001163d */
[----:B------:R-:W-:Y:S01]  /*27820*/  LOP3.LUT R37, R23, 0xffff0000, RZ, 0xc0, !PT ;  /* 0xffff000017257812 */ /* 0x000fe200078ec0ff */
[C---:B------:R-:W-:Y:S01]  /*27830*/  IMAD.U32 R23, R22.reuse, 0x10000, RZ ;  /* 0x0001000016177824 */ /* 0x040fe200078e00ff */
        /* <DEDUP_REMOVED lines=24> */
[----:B------:R-:W-:Y:S02]  /*279c0*/  IMAD.U32 R13, R30, 0x10000, RZ ;  /* 0x000100001e0d7824 */ /* 0x000fe400078e00ff */
[----:B------:R-:W-:-:S02]  /*279d0*/  FFMA.FTZ R36, R28, R36, R7 ;  /* 0x000000241c247223 */ /* 0x000fc40000010007 */
[-C--:B------:R-:W-:Y:S02]  /*279e0*/  FMUL.FTZ R12, R12, R15.reuse ;  /* 0x0000000f0c0c7220 */ /* 0x080fe40000410000 */
[C---:B------:R-:W-:Y:S02]  /*279f0*/  FFMA.FTZ R31, R26.reuse, R15, -R6 ;  /* 0x0000000f1a1f7223 */ /* 0x040fe40000010806 */
[C---:B------:R-:W-:Y:S02]  /*27a00*/  FMUL.FTZ R7, R9.reuse, R23 ;  /* 0x0000001709077220 */ /* 0x040fe40000410000 */
[----:B------:R-:W-:Y:S02]  /*27a10*/  FMUL.FTZ R6, R9, R13 ;  /* 0x0000000d09067220 */ /* 0x000fe40000410000 */
[----:B------:R-:W-:Y:S02]  /*27a20*/  FFMA.FTZ R28, R26, R37, R12 ;  /* 0x000000251a1c7223 */ /* 0x000fe4000001000c */
[C---:B------:R-:W-:Y:S01]  /*27a30*/  FFMA.FTZ R26, R25.reuse, R13, -R7 ;  /* 0x0000000d191a7223 */ /* 0x040fe20000010807 */
[----:B------:R-:W-:Y:S01]  /*27a40*/  LOP3.LUT R7, R30, 0xffff0000, RZ, 0xc0, !PT ;  /* 0xffff00001e077812 */ /* 0x000fe200078ec0ff */
[----:B------:R-:W-:-:S02]  /*27a50*/  FFMA.FTZ R23, R25, R23, R6 ;  /* 0x0000001719177223 */ /* 0x000fc40000010006 */
[C---:B------:R-:W-:Y:S02]  /*27a60*/  FMUL.FTZ R6, R8.reuse, R22 ;  /* 0x0000001608067220 */ /* 0x040fe40000410000 */
[----:B------:R-:W-:Y:S02]  /*27a70*/  IMAD.U32 R12, R29, 0x10000, RZ ;  /* 0x000100001d0c7824 */ /* 0x000fe400078e00ff */
[C---:B------:R-:W-:Y:S01]  /*27a80*/  IMAD.U32 R15, R21.reuse, 0x10000, RZ ;  /* 0x00010000150f7824 */ /* 0x040fe200078e00ff */
[----:B------:R-:W-:Y:S01]  /*27a90*/  LOP3.LUT R21, R21, 0xffff0000, RZ, 0xc0, !PT ;  /* 0xffff000015157812 */ /* 0x000fe200078ec0ff */
[-C--:B------:R-:W-:Y:S02]  /*27aa0*/  FMUL.FTZ R8, R8, R7.reuse ;  /* 0x0000000708087220 */ /* 0x080fe40000410000 */
[----:B------:R-:W-:Y:S02]  /*27ab0*/  FFMA.FTZ R13, R19, R7, -R6 ;  /* 0x00000007130d7223 */ /* 0x000fe40000010806 */
[----:B------:R-:W-:-:S02]  /*27ac0*/  IMAD.U32 R25, R20, 0x10000, RZ ;  /* 0x0001000014197824 */ /* 0x000fc400078e00ff */
[----:B------:R-:W-:Y:S01]  /*27ad0*/  FMUL.FTZ R7, R5, R15 ;  /* 0x0000000f05077220 */ /* 0x000fe20000410000 */
[----:B------:R-:W-:Y:S01]  /*27ae0*/  F2FP.BF16.PACK_AB R13, R13, R26 ;  /* 0x0000001a0d0d723e */ /* 0x000fe200000010ff */
[----:B------:R-:W-:Y:S02]  /*27af0*/  FMUL.FTZ R6, R5, R12 ;  /* 0x0000000c05067220 */ /* 0x000fe40000410000 */
[C---:B------:R-:W-:Y:S02]  /*27b00*/  IMAD.U32 R9, R24.reuse, 0x10000, RZ ;  /* 0x0001000018097824 */ /* 0x040fe400078e00ff */
[----:B------:R-:W-:Y:S01]  /*27b10*/  FFMA.FTZ R22, R19, R22, R8 ;  /* 0x0000001613167223 */ /* 0x000fe20000010008 */
[----:B------:R-:W-:Y:S01]  /*27b20*/  LOP3.LUT R8, R24, 0xffff0000, RZ, 0xc0, !PT ;  /* 0xffff000018087812 */ /* 0x000fe200078ec0ff */
[----:B------:R-:W-:Y:S02]  /*27b30*/  FMUL.FTZ R5, R3, R25 ;  /* 0x0000001903057220 */ /* 0x000fe40000410000 */
[C---:B------:R-:W-:Y:S01]  /*27b40*/  FFMA.FTZ R19, R18.reuse, R12, -R7 ;  /* 0x0000000c12137223 */ /* 0x040fe20000010807 */
[----:B------:R-:W-:Y:S01]  /*27b50*/  LOP3.LUT R12, R29, 0xffff0000, RZ, 0xc0, !PT ;  /* 0xffff00001d0c7812 */ /* 0x000fe200078ec0ff */
[----:B------:R-:W-:Y:S01]  /*27b60*/  FFMA.FTZ R6, R18, R15, R6 ;  /* 0x0000000f12067223 */ /* 0x000fe20000010006 */
[----:B------:R-:W-:Y:S01]  /*27b70*/  LOP3.LUT R18, R20, 0xffff0000, RZ, 0xc0, !PT ;  /* 0xffff000014127812 */ /* 0x000fe200078ec0ff */
[----:B------:R-:W-:-:S02]  /*27b80*/  FMUL.FTZ R3, R3, R9 ;  /* 0x0000000903037220 */ /* 0x000fc40000410000 */
[C---:B------:R-:W-:Y:S02]  /*27b90*/  FFMA.FTZ R15, R16.reuse, R9, -R5 ;  /* 0x00000009100f7223 */ /* 0x040fe40000010805 */
[----:B------:R-:W-:Y:S02]  /*27ba0*/  FFMA.FTZ R9, R16, R25, R3 ;  /* 0x0000001910097223 */ /* 0x000fe40000010003 */
[----:B------:R-:W-:Y:S02]  /*27bb0*/  FMUL.FTZ R3, R4, R21 ;  /* 0x0000001504037220 */ /* 0x000fe40000410000 */
[----:B------:R-:W-:Y:S02]  /*27bc0*/  FMUL.FTZ R5, R2, R18 ;  /* 0x0000001202057220 */ /* 0x000fe40000410000 */
[----:B------:R-:W-:Y:S02]  /*27bd0*/  FMUL.FTZ R4, R4, R12 ;  /* 0x0000000c04047220 */ /* 0x000fe40000410000 */
[----:B------:R-:W-:-:S02]  /*27be0*/  FMUL.FTZ R7, R2, R8 ;  /* 0x0000000802077220 */ /* 0x000fc40000410000 */
[----:B------:R-:W-:Y:S01]  /*27bf0*/  FFMA.FTZ R3, R17, R12, -R3 ;  /* 0x0000000c11037223 */ /* 0x000fe20000010803 */
[----:B------:R-:W-:Y:S01]  /*27c00*/  F2FP.BF16.PACK_AB R12, R31, R38 ;  /* 0x000000261f0c723e */ /* 0x000fe200000010ff */
[----:B------:R-:W-:Y:S01]  /*27c10*/  FFMA.FTZ R8, R14, R8, -R5 ;  /* 0x000000080e087223 */ /* 0x000fe20000010805 */
[----:B------:R-:W-:Y:S01]  /*27c20*/  F2FP.BF16.PACK_AB R5, R22, R23 ;  /* 0x000000171605723e */ /* 0x000fe200000010ff */
[----:B------:R-:W-:Y:S01]  /*27c30*/  FFMA.FTZ R2, R17, R21, R4 ;  /* 0x0000001511027223 */ /* 0x000fe20000010004 */
[----:B------:R-:W-:Y:S01]  /*27c40*/  F2FP.BF16.PACK_AB R4, R28, R36 ;  /* 0x000000241c04723e */ /* 0x000fe200000010ff */
[----:B------:R-:W-:Y:S01]  /*27c50*/  FFMA.FTZ R7, R14, R18, R7 ;  /* 0x000000120e077223 */ /* 0x000fe20000010007 */
[----:B------:R-:W-:Y:S02]  /*27c60*/  F2FP.BF16.PACK_AB R14, R3, R19 ;  /* 0x00000013030e723e */ /* 0x000fe400000010ff */
[----:B------:R-:W-:Y:S02]  /*27c70*/  F2FP.BF16.PACK_AB R15, R8, R15 ;  /* 0x0000000f080f723e */ /* 0x000fe400000010ff */
[----:B------:R-:W-:-:S02]  /*27c80*/  F2FP.BF16.PACK_AB R6, R2, R6 ;  /* 0x000000060206723e */ /* 0x000fc400000010ff */
[----:B------:R-:W-:Y:S01]  /*27c90*/  F2FP.BF16.PACK_AB R7, R7, R9 ;  /* 0x000000090707723e */ /* 0x000fe200000010ff */
[----:B------:R1:W-:Y:S04]  /*27ca0*/  ST.E.128 [R34.64], R12 ;  /* 0x0000000c22007985 */ /* 0x0003e8000c101d04 */
[----:B------:R1:W-:Y:S02]  /*27cb0*/  ST.E.128 [R32.64], R4 ;  /* 0x0000000420007985 */ /* 0x0003e4000c101d04 */
.L_x_2561:
[----:B------:R-:W-:Y:S05]  /*27cc0*/  BSYNC B0 ;  /* 0x0000000000007941 */ /* 0x000fea0003800000 */
.L_x_2560:
[----:B------:R-:W-:Y:S01]  /*27cd0*/  IADD3 R2, R57, 0x20, RZ ;  /* 0x0000002039027810 */ /* 0x000fe20007ffe0ff */
[----:B------:R-:W-:Y:S03]  /*27ce0*/  BSSY B0, `(.L_x_2562) ;  /* 0x000007b000007945 */ /* 0x000fe60003800000 */
        /* <DEDUP_REMOVED lines=13> */
[----:B------:R-:W-:Y:S02]  /*27dc0*/  LOP3.LUT R9, R6, 0xffffe000, RZ, 0xc0, !PT ;  /* 0xffffe00006097812 */ /* 0x000fe400078ec0ff */
[----:B------:R-:W-:Y:S01]  /*27dd0*/  SHF.R.S32.HI R5, RZ, 0x1f, R3 ;  /* 0x0000001fff057819 */ /* 0x000fe20000011403 */
[----:B------:R-:W-:Y:S01]  /*27de0*/  IMAD.SHL.U32 R6, R3, 0x8, RZ ;  /* 0x0000000803067824 */ /* 0x000fe200078e00ff */
[----:B------:R-:W-:Y:S02]  /*27df0*/  LEA.HI R7, R7, R0, RZ, 0x3 ;  /* 0x0000000007077211 */ /* 0x000fe400078f18ff */
[----:B------:R-:W-:Y:S02]  /*27e00*/  LEA.HI R3, R5, R3, RZ, 0x3 ;  /* 0x0000000305037211 */ /* 0x000fe400078f18ff */
[----:B------:R-:W-:Y:S01]  /*27e10*/  SHF.R.U32.HI R12, RZ, 0x3, R2 ;  /* 0x00000003ff0c7819 */ /* 0x000fe20000011602 */
[----:B------:R-:W-:Y:S01]  /*27e20*/  IMAD.SHL.U32 R4, R7, 0x40, RZ ;  /* 0x0000004007047824 */ /* 0x000fe200078e00ff */
[----:B------:R-:W-:Y:S01]  /*27e30*/  LOP3.LUT R5, R2, 0x38, R6, 0xf8, !PT ;  /* 0x0000003802057812 */ /* 0x000fe200078ef806 */
[----:B------:R-:W-:Y:S01]  /*27e40*/  IMAD.SHL.U32 R2, R3, 0x400, RZ ;  /* 0x0000040003027824 */ /* 0x000fe200078e00ff */
[----:B------:R-:W-:-:S02]  /*27e50*/  LOP3.LUT R7, R8, R12, RZ, 0x3c, !PT ;  /* 0x0000000c08077212 */ /* 0x000fc400078e3cff */
[----:B------:R-:W-:Y:S02]  /*27e60*/  LOP3.LUT R4, R4, 0xfffffe00, RZ, 0xc0, !PT ;  /* 0xfffffe0004047812 */ /* 0x000fe400078ec0ff */
[----:B------:R-:W-:Y:S02]  /*27e70*/  LOP3.LUT R3, R5, R12, RZ, 0x3c, !PT ;  /* 0x0000000c05037212 */ /* 0x000fe400078e3cff */
[----:B------:R-:W-:Y:S02]  /*27e80*/  LOP3.LUT R2, R2, 0xffffe000, RZ, 0xc0, !PT ;  /* 0xffffe00002027812 */ /* 0x000fe400078ec0ff */
[--C-:B------:R-:W-:Y:S02]  /*27e90*/  IADD3 R7, R7, R9, R4.reuse ;  /* 0x0000000907077210 */ /* 0x100fe40007ffe004 */
[----:B------:R-:W-:-:S03]  /*27ea0*/  IADD3 R2, R3, R2, R4 ;  /* 0x0000000203027210 */ /* 0x000fc60007ffe004 */
[----:B-----5:R-:W-:-:S04]  /*27eb0*/  IMAD.WIDE.U32 R34, R7, 0x2, R44 ;  /* 0x0000000207227825 */ /* 0x020fc800078e002c */
[----:B------:R-:W-:Y:S01]  /*27ec0*/  IMAD.WIDE.U32 R32, R2, 0x2, R44 ;  /* 0x0000000202207825 */ /* 0x000fe200078e002c */
[----:B------:R-:W2:Y:S04]  /*27ed0*/  LD.E.128 R12, [R34.64] ;  /* 0x00000004220c7980 */ /* 0x000ea8000c101d00 */
[----:B------:R-:W3:Y:S01]  /*27ee0*/  LD.E.128 R4, [R32.64] ;  /* 0x0000000420047980 */ /* 0x000ee2000c101d00 */
[----:B------:R-:W-:Y:S02]  /*27ef0*/  SHF.R.U64 R16, R72, 0x10, R73 ;  /* 0x0000001048107819 */ /* 0x000fe40000001249 */
[----:B------:R-:W-:Y:S02]  /*27f00*/  SHF.R.U32.HI R19, RZ, 0x10, R75 ;  /* 0x00000010ff137819 */ /* 0x000fe4000001164b */
[----:B------:R-:W-:-:S02]  /*27f10*/  SHF.R.U64 R2, R68, 0x10, R69 ;  /* 0x0000001044027819 */ /* 0x000fc40000001245 */
[----:B------:R-:W-:Y:S02]  /*27f20*/  PRMT R23, R98, 0x5410, R16 ;  /* 0x0000541062177816 */ /* 0x000fe40000000010 */
[--C-:B------:R-:W-:Y:S02]  /*27f30*/  SHF.R.U64 R8, R70, 0x10, R71.reuse ;  /* 0x0000001046087819 */ /* 0x100fe40000001247 */
[----:B------:R-:W-:Y:S01]  /*27f40*/  SHF.R.U32.HI R9, RZ, 0x10, R71 ;  /* 0x00000010ff097819 */ /* 0x000fe20000011647 */
[----:B------:R-:W-:Y:S01]  /*27f50*/  IMAD.U32 R36, R23, 0x10000, RZ ;  /* 0x0001000017247824 */ /* 0x000fe200078e00ff */
[----:B------:R-:W-:Y:S02]  /*27f60*/  SHF.R.U32.HI R17, RZ, 0x10, R73 ;  /* 0x00000010ff117819 */ /* 0x000fe40000011649 */
[----:B------:R-:W-:Y:S02]  /*27f70*/  SHF.R.U64 R18, R74, 0x10, R75 ;  /* 0x000000104a127819 */ /* 0x000fe4000000124b */
[----:B------:R-:W-:-:S02]  /*27f80*/  PRMT R20, R98, 0x5432, R19 ;  /* 0x0000543262147816 */ /* 0x000fc40000000013 */
[C---:B------:R-:W-:Y:S02]  /*27f90*/  PRMT R31, R100.reuse, 0x5410, R2 ;  /* 0x00005410641f7816 */ /* 0x040fe40000000002 */
[----:B------:R-:W-:Y:S02]  /*27fa0*/  PRMT R29, R101, 0x5410, R8 ;  /* 0x00005410651d7816 */ /* 0x000fe40000000008 */
[----:B------:R-:W-:Y:S02]  /*27fb0*/  PRMT R24, R100, 0x5432, R9 ;  /* 0x0000543264187816 */ /* 0x000fe40000000009 */
[----:B------:R-:W-:Y:S02]  /*27fc0*/  PRMT R22, R97, 0x5432, R17 ;  /* 0x0000543261167816 */ /* 0x000fe40000000011 */
[----:B------:R-:W-:Y:S02]  /*27fd0*/  PRMT R21, R99, 0x5410, R18 ;  /* 0x0000541063157816 */ /* 0x000fe40000000012 */
[----:B------:R-:W-:-:S02]  /*27fe0*/  SHF.R.U32.HI R3, RZ, 0x10, R69 ;  /* 0x00000010ff037819 */ /* 0x000fc40000011645 */
        /* <DEDUP_REMOVED lines=74> */
.L_x_2563:
[----:B------:R-:W-:Y:S05]  /*28490*/  BSYNC B0 ;  /* 0x0000000000007941 */ /* 0x000fea0003800000 */
.L_x_2562:
[----:B-1----:R-:W-:Y:S01]  /*284a0*/  IADD3 R4, R57, 0x40, RZ ;  /* 0x0000004039047810 */ /* 0x002fe20007ffe0ff */
[----:B------:R-:W-:Y:S02]  /*284b0*/  IMAD.MOV.U32 R2, RZ, RZ, R114 ;  /* 0x000000ffff027224 */ /* 0x000fe400078e0072 */
[----:B------:R-:W-:Y:S01]  /*284c0*/  IMAD.MOV.U32 R3, RZ, RZ, 0x0 ;  /* 0x00000000ff037424 */ /* 0x000fe200078e00ff */
[----:B------:R-:W-:-:S13]  /*284d0*/  ISETP.GE.AND P0, PT, R4, R27, PT ;  /* 0x0000001b0400720c */ /* 0x000fda0003f06270 */
[----:B------:R-:W-:Y:S05]  /*284e0*/  @P0 RET.REL.NODEC R2 `(_ZN7cutlass13device_kernelIN5flash19enable_sm80_to_sm89INS1_16FlashAttnFwdSm80INS1_25CollectiveMainloopFwdSm80ILi8ELi2ELb0EN4cute5tupleIJNS5_1CILi128EEENS7_ILi64EEENS7_ILi192EEEEEELi192ENS_10bfloat16_tEfNS_4arch4Sm80ELb0ELb1ELb1ELb1ELb1ELb1ELb1ELb1EEENS1_21CollectiveEpilogueFwdINS6_IJS8_SA_S9_EEENS6_IJNS7_ILi1EEESI_SI_EEESC_SE_Li256ELb1ELb1ELb1ELb0EEENS1_36VarlenDynamicPersistentTileSchedulerILi128ELi64ELi256ELi256ELb1ELb1ELb0ELb1ELb0ELb1EEEEEEEEEvNT_6ParamsE) ;  /* 0xfffd7b1002000950 */ /* 0x000fea0003c3ffff */
[----:B------:R-:W-:Y:S01]  /*284f0*/  SHF.R.S32.HI R2, RZ, 0x1f, R4 ;  /* 0x0000001fff027819 */ /* 0x000fe20000011404 */
[----:B------:R-:W-:Y:S01]  /*28500*/  IMAD.SHL.U32 R5, R0, 0x40, RZ ;  /* 0x0000004000057824 */ /* 0x000fe200078e00ff */
[----:B------:R-:W-:Y:S01]  /*28510*/  SHF.R.S32.HI R7, RZ, 0x1f, R0 ;  /* 0x0000001fff077819 */ /* 0x000fe20000011400 */
[----:B------:R-:W-:Y:S01]  /*28520*/  ULDC.64 UR4, c[0x0][0x118] ;  /* 0x0000460000047ab9 */ /* 0x000fe20000000a00 */
[CC--:B------:R-:W-:Y:S02]  /*28530*/  LEA.HI R3, R2.reuse, R4.reuse, RZ, 0x3 ;  /* 0x0000000402037211 */ /* 0x0c0fe400078f18ff */
[----:B------:R-:W-:Y:S02]  /*28540*/  LEA.HI R4, R2, R4, RZ, 0x6 ;  /* 0x0000000402047211 */ /* 0x000fe400078f30ff */
[----:B------:R-:W-:Y:S02]  /*28550*/  SHF.R.S32.HI R6, RZ, 0x3, R3 ;  /* 0x00000003ff067819 */ /* 0x000fe40000011403 */
[----:B------:R-:W-:Y:S01]  /*28560*/  LOP3.LUT R2, R5, 0x1c0, RZ, 0xc0, !PT ;  /* 0x000001c005027812 */ /* 0x000fe200078ec0ff */
[----:B------:R-:W-:Y:S01]  /*28570*/  IMAD.SHL.U32 R4, R4, 0x80, RZ ;  /* 0x0000008004047824 */ /* 0x000fe200078e00ff */
[----:B------:R-:W-:-:S02]  /*28580*/  LEA.HI R5, R7, R0, RZ, 0x3 ;  /* 0x0000000007057211 */ /* 0x000fc400078f18ff */
[----:B------:R-:W-:Y:S02]  /*28590*/  LEA.HI R0, R27, R6, RZ, 0x1d ;  /* 0x000000061b007211 */ /* 0x000fe400078fe8ff */
[----:B------:R-:W-:Y:S02]  /*285a0*/  LOP3.LUT R7, R4, 0xffffe000, RZ, 0xc0, !PT ;  /* 0xffffe00004077812 */ /* 0x000fe400078ec0ff */
[----:B------:R-:W-:Y:S02]  /*285b0*/  SHF.R.S32.HI R4, RZ, 0x1f, R0 ;  /* 0x0000001fff047819 */ /* 0x000fe40000011400 */
[----:B------:R-:W-:Y:S01]  /*285c0*/  LOP3.LUT R6, R2, 0x38, R3, 0xf8, !PT ;  /* 0x0000003802067812 */ /* 0x000fe200078ef803 */
[----:B------:R-:W-:Y:S01]  /*285d0*/  IMAD.SHL.U32 R3, R5, 0x40, RZ ;  /* 0x0000004005037824 */ /* 0x000fe200078e00ff */
[----:B------:R-:W-:Y:S01]  /*285e0*/  SHF.R.U32.HI R8, RZ, 0x3, R2 ;  /* 0x00000003ff087819 */ /* 0x000fe20000011602 */
[----:B------:R-:W-:Y:S01]  /*285f0*/  IMAD.SHL.U32 R5, R0, 0x8, RZ ;  /* 0x0000000800057824 */ /* 0x000fe200078e00ff */
[----:B------:R-:W-:-:S02]  /*28600*/  LEA.HI R0, R4, R0, RZ, 0x3 ;  /* 0x0000000004007211 */ /* 0x000fc400078f18ff */
[----:B------:R-:W-:Y:S02]  /*28610*/  LOP3.LUT R3, R3, 0xfffffe00, RZ, 0xc0, !PT ;  /* 0xfffffe0003037812 */ /* 0x000fe400078ec0ff */
[----:B------:R-:W-:Y:S01]  /*28620*/  LOP3.LUT R2, R2, 0x38, R5, 0xf8, !PT ;  /* 0x0000003802027812 */ /* 0x000fe200078ef805 */
[----:B------:R-:W-:Y:S01]  /*28630*/  IMAD.SHL.U32 R0, R0, 0x400, RZ ;  /* 0x0000040000007824 */ /* 0x000fe200078e00ff */
[-C--:B------:R-:W-:Y:S02]  /*28640*/  LOP3.LUT R6, R6, R8.reuse, RZ, 0x3c, !PT ;  /* 0x0000000806067212 */ /* 0x080fe400078e3cff */
        /* <DEDUP_REMOVED lines=12> */
[----:B------:R-:W-:Y:S01]  /*28710*/  PRMT R29, R112, 0x5410, R0 ;  /* 0x00005410701d7816 */ /* 0x000fe20000000000 */
[----:B------:R-:W-:Y:S01]  /*28720*/  IMAD.U32 R34, R22, 0x10000, RZ ;  /* 0x0001000016227824 */ /* 0x000fe200078e00ff */
[----:B------:R-:W-:Y:S02]  /*28730*/  SHF.R.U32.HI R21, RZ, 0x10, R81 ;  /* 0x00000010ff157819 */ /* 0x000fe40000011651 */
[----:B------:R-:W-:Y:S02]  /*28740*/  PRMT R26, R112, 0x5432, R8 ;  /* 0x00005432701a7816 */ /* 0x000fe40000000008 */
[----:B------:R-:W-:Y:S02]  /*28750*/  SHF.R.U32.HI R2, RZ, 0x10, R85 ;  /* 0x00000010ff027819 */ /* 0x000fe40000011655 */
[----:B------:R-:W-:-:S02]  /*28760*/  LOP3.LUT R22, R22, 0xffff0000, RZ, 0xc0, !PT ;  /* 0xffff000016167812 */ /* 0x000fc400078ec0ff */
[----:B------:R-:W-:Y:S02]  /*28770*/  SHF.R.U64 R3, R86, 0x10, R87 ;  /* 0x0000001056037819 */ /* 0x000fe40000001257 */
[----:B------:R-:W-:Y:S02]  /*28780*/  PRMT R21, R101, 0x5432, R21 ;  /* 0x0000543265157816 */ /* 0x000fe40000000015 */
[----:B------:R-:W-:Y:S02]  /*28790*/  PRMT R28, R104, 0x5432, R2 ;  /* 0x00005432681c7816 */ /* 0x000fe40000000002 */
[----:B------:R-:W-:Y:S02]  /*287a0*/  PRMT R27, R113, 0x5410, R3 ;  /* 0x00005410711b7816 */ /* 0x000fe40000000003 */
[--C-:B------:R-:W-:Y:S02]  /*287b0*/  SHF.R.U64 R20, R82, 0x10, R83.reuse ;  /* 0x0000001052147819 */ /* 0x100fe40000001253 */
[----:B------:R-:W-:-:S02]  /*287c0*/  SHF.R.U32.HI R19, RZ, 0x10, R83 ;  /* 0x00000010ff137819 */ /* 0x000fc40000011653 */
[----:B------:R-:W-:Y:S02]  /*287d0*/  PRMT R20, R104, 0x5410, R20 ;  /* 0x0000541068147816 */ /* 0x000fe40000000014 */
        /* <DEDUP_REMOVED lines=15> */
[----:B------:R-:W-:Y:S01]  /*288d0*/  FMUL.FTZ R5, R12, R34 ;  /* 0x000000220c057220 */ /* 0x000fe20000410000 */
[----:B------:R-:W-:Y:S01]  /*288e0*/  LOP3.LUT R2, R6, 0xffff0000, RZ, 0xc0, !PT ;  /* 0xffff000006027812 */ /* 0x000fe200078ec0ff */
[----:B------:R-:W-:-:S02]  /*288f0*/  FMUL.FTZ R12, R12, R15 ;  /* 0x0000000f0c0c7220 */ /* 0x000fc40000410000 */
[----:B------:R-:W-:Y:S02]  /*28900*/  FFMA.FTZ R35, R25, R15, -R5 ;  /* 0x0000000f19237223 */ /* 0x000fe40000010805 */
[----:B------:R-:W-:Y:S02]  /*28910*/  FMUL.FTZ R5, R9, R22 ;  /* 0x0000001609057220 */ /* 0x000fe40000410000 */
[----:B------:R-:W-:Y:S01]  /*28920*/  IMAD.U32 R3, R6, 0x10000, RZ ;  /* 0x0001000006037824 */ /* 0x000fe200078e00ff */
[----:B------:R-:W-:Y:S01]  /*28930*/  LOP3.LUT R6, R7, 0xffff0000, RZ, 0xc0, !PT ;  /* 0xffff000007067812 */ /* 0x000fe200078ec0ff */
[----:B------:R-:W-:Y:S02]  /*28940*/  IMAD.U32 R15, R21, 0x10000, RZ ;  /* 0x00010000150f7824 */ /* 0x000fe400078e00ff */
[----:B------:R-:W-:Y:S02]  /*28950*/  IMAD.U32 R0, R7, 0x10000, RZ ;  /* 0x0001000007007824 */ /* 0x000fe400078e00ff */
[C---:B------:R-:W-:Y:S01]  /*28960*/  IMAD.U32 R7, R28.reuse, 0x10000, RZ ;  /* 0x000100001c077824 */ /* 0x040fe200078e00ff */
[----:B------:R-:W-:Y:S01]  /*28970*/  LOP3.LUT R28, R28, 0xffff0000, RZ, 0xc0, !PT ;  /* 0xffff00001c1c7812 */ /* 0x000fe200078ec0ff */
[----:B------:R-:W-:-:S02]  /*28980*/  FMUL.FTZ R9, R9, R29 ;  /* 0x0000001d09097220 */ /* 0x000fc40000410000 */
[----:B------:R-:W-:Y:S01]  /*28990*/  FFMA.FTZ R34, R25, R34, R12 ;  /* 0x0000002219227223 */ /* 0x000fe2000001000c */
[----:B------:R-:W-:Y:S01]  /*289a0*/  LOP3.LUT R25, R21, 0xffff0000, RZ, 0xc0, !PT ;  /* 0xffff000015197812 */ /* 0x000fe200078ec0ff */
[----:B------:R-:W-:Y:S02]  /*289b0*/  FFMA.FTZ R29, R24, R29, -R5 ;  /* 0x0000001d181d7223 */ /* 0x000fe40000010805 */
[C---:B------:R-:W-:Y:S02]  /*289c0*/  FMUL.FTZ R5, R8.reuse, R15 ;  /* 0x0000000f08057220 */ /* 0x040fe40000410000 */
[-C--:B------:R-:W-:Y:S02]  /*289d0*/  FMUL.FTZ R8, R8, R7.reuse ;  /* 0x0000000708087220 */ /* 0x080fe40000410000 */
[----:B------:R-:W-:Y:S02]  /*289e0*/  FFMA.FTZ R21, R23, R7, -R5 ;  /* 0x0000000717157223 */ /* 0x000fe40000010805 */
[----:B------:R-:W-:-:S02]  /*289f0*/  FFMA.FTZ R24, R24, R22, R9 ;  /* 0x0000001618187223 */ /* 0x000fc40000010009 */
[----:B------:R-:W-:Y:S02]  /*28a00*/  FMUL.FTZ R5, R4, R25 ;  /* 0x0000001904057220 */ /* 0x000fe40000410000 */
[----:B------:R-:W-:Y:S02]  /*28a10*/  FFMA.FTZ R23, R23, R15, R8 ;  /* 0x0000000f17177223 */ /* 0x000fe40000010008 */
[C---:B------:R-:W-:Y:S01]  /*28a20*/  IMAD.U32 R9, R27.reuse, 0x10000, RZ ;  /* 0x000100001b097824 */ /* 0x040fe200078e00ff */
[----:B------:R-:W-:Y:S01]  /*28a30*/  LOP3.LUT R27, R27, 0xffff0000, RZ, 0xc0, !PT ;  /* 0xffff00001b1b7812 */ /* 0x000fe200078ec0ff */
[C---:B------:R-:W-:Y:S01]  /*28a40*/  IMAD.U32 R12, R20.reuse, 0x10000, RZ ;  /* 0x00010000140c7824 */ /* 0x040fe200078e00ff */
[----:B------:R-:W-:Y:S01]  /*28a50*/  LOP3.LUT R20, R20, 0xffff0000, RZ, 0xc0, !PT ;  /* 0xffff000014147812 */ /* 0x000fe200078ec0ff */
[C---:B------:R-:W-:Y:S01]  /*28a60*/  IMAD.U32 R15, R19.reuse, 0x10000, RZ ;  /* 0x00010000130f7824 */ /* 0x040fe200078e00ff */
[----:B------:R-:W-:Y:S01]  /*28a70*/  LOP3.LUT R19, R19, 0xffff0000, RZ, 0xc0, !PT ;  /* 0xffff000013137812 */ /* 0x000fe200078ec0ff */
[----:B------:R-:W-:-:S02]  /*28a80*/  FMUL.FTZ R7, R4, R28 ;  /* 0x0000001c04077220 */ /* 0x000fc40000410000 */
[C---:B------:R-:W-:Y:S01]  /*28a90*/  IMAD.U32 R8, R26.reuse, 0x10000, RZ ;  /* 0x000100001a087824 */ /* 0x040fe200078e00ff */
[----:B------:R-:W-:Y:S01]  /*28aa0*/  LOP3.LUT R26, R26, 0xffff0000, RZ, 0xc0, !PT ;  /* 0xffff00001a1a7812 */ /* 0x000fe200078ec0ff */
[----:B------:R-:W-:Y:S02]  /*28ab0*/  FFMA.FTZ R28, R18, R28, -R5 ;  /* 0x0000001c121c7223 */ /* 0x000fe40000010805 */
[C---:B------:R-:W-:Y:S02]  /*28ac0*/  FMUL.FTZ R5, R3.reuse, R12 ;  /* 0x0000000c03057220 */ /* 0x040fe40000410000 */
[----:B------:R-:W-:Y:S02]  /*28ad0*/  FMUL.FTZ R4, R3, R9 ;  /* 0x0000000903047220 */ /* 0x000fe40000410000 */
[C---:B------:R-:W-:Y:S02]  /*28ae0*/  FMUL.FTZ R3, R0.reuse, R15 ;  /* 0x0000000f00037220 */ /* 0x040fe40000410000 */
[----:B------:R-:W-:-:S02]  /*28af0*/  FMUL.FTZ R0, R0, R8 ;  /* 0x0000000800007220 */ /* 0x000fc40000410000 */
[C---:B------:R-:W-:Y:S02]  /*28b00*/  FFMA.FTZ R8, R13.reuse, R8, -R3 ;  /* 0x000000080d087223 */ /* 0x040fe40000010803 */
[----:B------:R-:W-:Y:S01]  /*28b10*/  FFMA.FTZ R3, R13, R15, R0 ;  /* 0x0000000f0d037223 */ /* 0x000fe20000010000 */
[----:B------:R-:W-:Y:S01]  /*28b20*/  F2FP.BF16.PACK_AB R13, R28, R21 ;  /* 0x000000151c0d723e */ /* 0x000fe200000010ff */
[----:B------:R-:W-:Y:S02]  /*28b30*/  FFMA.FTZ R18, R18, R25, R7 ;  /* 0x0000001912127223 */ /* 0x000fe40000010007 */
[----:B------:R-:W-:Y:S02]  /*28b40*/  FMUL.FTZ R0, R2, R20 ;  /* 0x0000001402007220 */ /* 0x000fe40000410000 */
[----:B------:R-:W-:Y:S02]  /*28b50*/  FMUL.FTZ R15, R6, R19 ;  /* 0x00000013060f7220 */ /* 0x000fe40000410000 */
[----:B------:R-:W-:-:S02]  /*28b60*/  FMUL.FTZ R2, R2, R27 ;  /* 0x0000001b02027220 */ /* 0x000fc40000410000 */
[-C--:B------:R-:W-:Y:S02]  /*28b70*/  FMUL.FTZ R7, R6, R26.reuse ;  /* 0x0000001a06077220 */ /* 0x080fe40000410000 */
[C---:B------:R-:W-:Y:S01]  /*28b80*/  FFMA.FTZ R9, R17.reuse, R9, -R5 ;  /* 0x0000000911097223 */ /* 0x040fe20000010805 */
[----:B------:R-:W-:Y:S01]  /*28b90*/  F2FP.BF16.PACK_AB R5, R18, R23 ;  /* 0x000000171205723e */ /* 0x000fe200000010ff */
[----:B------:R-:W-:Y:S02]  /*28ba0*/  FFMA.FTZ R0, R16, R27, -R0 ;  /* 0x0000001b10007223 */ /* 0x000fe40000010800 */
[----:B------:R-:W-:Y:S02]  /*28bb0*/  FFMA.FTZ R15, R14, R26, -R15 ;  /* 0x0000001a0e0f7223 */ /* 0x000fe4000001080f */
[----:B------:R-:W-:Y:S01]  /*28bc0*/  FFMA.FTZ R17, R17, R12, R4 ;  /* 0x0000000c11117223 */ /* 0x000fe20000010004 */
[----:B------:R-:W-:Y:S01]  /*28bd0*/  F2FP.BF16.PACK_AB R12, R29, R35 ;  /* 0x000000231d0c723e */ /* 0x000fe200000010ff */
[----:B------:R-:W-:Y:S01]  /*28be0*/  FFMA.FTZ R6, R16, R20, R2 ;  /* 0x0000001410067223 */ /* 0x000fe20000010002 */
[----:B------:R-:W-:Y:S01]  /*28bf0*/  F2FP.BF16.PACK_AB R15, R15, R8 ;  /* 0x000000080f0f723e */ /* 0x000fe200000010ff */
[----:B------:R-:W-:Y:S01]  /*28c00*/  FFMA.FTZ R7, R14, R19, R7 ;  /* 0x000000130e077223 */ /* 0x000fe20000010007 */
[----:B------:R-:W-:Y:S01]  /*28c10*/  F2FP.BF16.PACK_AB R14, R0, R9 ;  /* 0x00000009000e723e */ /* 0x000fe200000010ff */
[----:B------:R-:W-:Y:S01]  /*28c20*/  IMAD.MOV.U32 R2, RZ, RZ, R114 ;  /* 0x000000ffff027224 */ /* 0x000fe200078e0072 */
[----:B------:R-:W-:-:S02]  /*28c30*/  F2FP.BF16.PACK_AB R4, R24, R34 ;  /* 0x000000221804723e */ /* 0x000fc400000010ff */
[----:B------:R-:W-:Y:S01]  /*28c40*/  F2FP.BF16.PACK_AB R6, R6, R17 ;  /* 0x000000110606723e */ /* 0x000fe200000010ff */
[----:B------:R1:W-:Y:S01]  /*28c50*/  ST.E.128 [R32.64], R12 ;  /* 0x0000000c20007985 */ /* 0x0003e2000c101d04 */
[----:B------:R-:W-:Y:S01]  /*28c60*/  F2FP.BF16.PACK_AB R7, R7, R3 ;  /* 0x000000030707723e */ /* 0x000fe200000010ff */
[----:B------:R-:W-:-:S04]  /*28c70*/  IMAD.MOV.U32 R3, RZ, RZ, 0x0 ;  /* 0x00000000ff037424 */ /* 0x000fc800078e00ff */
[----:B------:R1:W-:Y:S01]  /*28c80*/  ST.E.128 [R30.64], R4 ;  /* 0x000000041e007985 */ /* 0x0003e2000c101d04 */
[----:B------:R-:W-:Y:S05]  /*28c90*/  RET.REL.NODEC R2 `(_ZN7cutlass13device_kernelIN5flash19enable_sm80_to_sm89INS1_16FlashAttnFwdSm80INS1_25CollectiveMainloopFwdSm80ILi8ELi2ELb0EN4cute5tupleIJNS5_1CILi128EEENS7_ILi64EEENS7_ILi192EEEEEELi192ENS_10bfloat16_tEfNS_4arch4Sm80ELb0ELb1ELb1ELb1ELb1ELb1ELb1ELb1EEENS1_21CollectiveEpilogueFwdINS6_IJS8_SA_S9_EEENS6_IJNS7_ILi1EEESI_SI_EEESC_SE_Li256ELb1ELb1ELb1ELb0EEENS1_36VarlenDynamicPersistentTileSchedulerILi128ELi64ELi256ELi256ELb1ELb1ELb0ELb1ELb0ELb1EEEEEEEEEvNT_6ParamsE) ;  /* 0xfffd736002007950 */ /* 0x000fea0003c3ffff */
.L_x_2516:
[----:B------:R-:W-:Y:S01]  /*28ca0*/  IMAD.MOV.U32 R35, RZ, RZ, R37 ;  /* 0x000000ffff237224 */ /* 0x000fe200078e0025 */
[----:B------:R-:W-:Y:S01]  /*28cb0*/  MOV R34, 0x1c1f ;  /* 0x00001c1f00227802 */ /* 0x000fe20000000f00 */
[----:B------:R-:W-:Y:S01]  /*28cc0*/  IMAD.MOV.U32 R2, RZ, RZ, RZ ;  /* 0x000000ffff027224 */ /* 0x000fe200078e00ff */
[----:B------:R-:W-:Y:S02]  /*28cd0*/  MOV R182, 0xffffffff ;  /* 0xffffffff00b67802 */ /* 0x000fe40000000f00 */
[----:B------:R-:W-:Y:S02]  /*28ce0*/  MOV R3, 0x28d00 ;  /* 0x00028d0000037802 */ /* 0x000fe40000000f00 */
[----:B------:R-:W-:Y:S05]  /*28cf0*/  CALL.REL.NOINC `($__internal_39_$__cuda_sm70_shflsync_idx_p) ;  /* 0x0000077000007944 */ /* 0x000fea0003c00000 */
[----:B------:R-:W-:Y:S01]  /*28d00*/  MOV R5, R181 ;  /* 0x000000b500057202 */ /* 0x000fe20000000f00 */
[----:B------:R-:W-:Y:S05]  /*28d10*/  BRA `(.L_x_2564) ;  /* 0xffff87c000007947 */ /* 0x000fea000383ffff */
.L_x_2517:
[----:B------:R-:W-:Y:S01]  /*28d20*/  IMAD.MOV.U32 R35, RZ, RZ, R42 ;  /* 0x000000ffff237224 */ /* 0x000fe200078e002a */
[----:B------:R-:W-:Y:S01]  /*28d30*/  MOV R34, 0x1c1f ;  /* 0x00001c1f00227802 */ /* 0x000fe20000000f00 */
[----:B------:R-:W-:Y:S01]  /*28d40*/  IMAD.MOV.U32 R2, RZ, RZ, RZ ;  /* 0x000000ffff027224 */ /* 0x000fe200078e00ff */
[----:B------:R-:W-:-:S02]  /*28d50*/  MOV R182, 0xffffffff ;  /* 0xffffffff00b67802 */ /* 0x000fc40000000f00 */
[----:B------:R-:W-:Y:S02]  /*28d60*/  MOV R3, 0x28d80 ;  /* 0x00028d8000037802 */ /* 0x000fe40000000f00 */
[----:B-12---:R-:W-:Y:S05]  /*28d70*/  CALL.REL.NOINC `($__internal_39_$__cuda_sm70_shflsync_idx_p) ;  /* 0x000006f000007944 */ /* 0x006fea0003c00000 */
[----:B------:R-:W-:Y:S01]  /*28d80*/  IMAD.MOV.U32 R35, RZ, RZ, R36 ;  /* 0x000000ffff237224 */ /* 0x000fe200078e0024 */
[----:B------:R-:W-:Y:S01]  /*28d90*/  MOV R2, RZ ;  /* 0x000000ff00027202 */ /* 0x000fe20000000f00 */
[----:B------:R-:W-:Y:S01]  /*28da0*/  IMAD.MOV.U32 R34, RZ, RZ, 0x1c1f ;  /* 0x00001c1fff227424 */ /* 0x000fe200078e00ff */
[----:B------:R-:W-:Y:S01]  /*28db0*/  MOV R182, 0xffffffff ;  /* 0xffffffff00b67802 */ /* 0x000fe20000000f00 */
[----:B------:R-:W-:Y:S01]  /*28dc0*/  IMAD.MOV.U32 R4, RZ, RZ, R181 ;  /* 0x000000ffff047224 */ /* 0x000fe200078e00b5 */
[----:B------:R-:W-:Y:S02]  /*28dd0*/  MOV R3, 0x28df0 ;  /* 0x00028df000037802 */ /* 0x000fe40000000f00 */
[----:B------:R-:W-:Y:S05]  /*28de0*/  CALL.REL.NOINC `($__internal_39_$__cuda_sm70_shflsync_idx_p) ;  /* 0x0000068000007944 */ /* 0x000fea0003c00000 */
[----:B------:R-:W-:Y:S01]  /*28df0*/  IMAD.MOV.U32 R6, RZ, RZ, R181 ;  /* 0x000000ffff067224 */ /* 0x000fe200078e00b5 */
[----:B------:R-:W-:Y:S01]  /*28e00*/  MOV R35, R43 ;  /* 0x0000002b00237202 */ /* 0x000fe20000000f00 */
[----:B------:R-:W-:Y:S01]  /*28e10*/  IMAD.MOV.U32 R2, RZ, RZ, RZ ;  /* 0x000000ffff027224 */ /* 0x000fe200078e00ff */
[----:B------:R-:W-:Y:S01]  /*28e20*/  MOV R34, 0x1c1f ;  /* 0x00001c1f00227802 */ /* 0x000fe20000000f00 */
[----:B------:R-:W-:Y:S01]  /*28e30*/  IMAD.MOV.U32 R182, RZ, RZ, -0x1 ;  /* 0xffffffffffb67424 */ /* 0x000fe200078e00ff */
[----:B------:R-:W-:-:S02]  /*28e40*/  MOV R3, 0x28e60 ;  /* 0x00028e6000037802 */ /* 0x000fc40000000f00 */
[----:B------:R-:W-:Y:S05]  /*28e50*/  CALL.REL.NOINC `($__internal_39_$__cuda_sm70_shflsync_idx_p) ;  /* 0x0000061000007944 */ /* 0x000fea0003c00000 */
[----:B------:R-:W-:Y:S01]  /*28e60*/  MOV R2, R181 ;  /* 0x000000b500027202 */ /* 0x000fe20000000f00 */
[----:B------:R-:W-:Y:S05]  /*28e70*/  BRA `(.L_x_2565) ;  /* 0xffff86a000007947 */ /* 0x000fea000383ffff */
.L_x_2520:
[----:B------:R-:W-:Y:S01]  /*28e80*/  IMAD.MOV.U32 R35, RZ, RZ, R37 ;  /* 0x000000ffff237224 */ /* 0x000fe200078e0025 */
[----:B------:R-:W-:Y:S01]  /*28e90*/  MOV R34, 0x1c1f ;  /* 0x00001c1f00227802 */ /* 0x000fe20000000f00 */
[----:B------:R-:W-:Y:S01]  /*28ea0*/  IMAD.MOV.U32 R2, RZ, RZ, 0x1 ;  /* 0x00000001ff027424 */ /* 0x000fe200078e00ff */
[----:B------:R-:W-:-:S02]  /*28eb0*/  MOV R182, 0xffffffff ;  /* 0xffffffff00b67802 */ /* 0x000fc40000000f00 */
[----:B------:R-:W-:Y:S02]  /*28ec0*/  MOV R3, 0x28ee0 ;  /* 0x00028ee000037802 */ /* 0x000fe40000000f00 */
[----:B---3--:R-:W-:Y:S05]  /*28ed0*/  CALL.REL.NOINC `($__internal_39_$__cuda_sm70_shflsync_idx_p) ;  /* 0x0000059000007944 */ /* 0x008fea0003c00000 */
[----:B------:R-:W-:Y:S01]  /*28ee0*/  IMAD.MOV.U32 R5, RZ, RZ, R181 ;  /* 0x000000ffff057224 */ /* 0x000fe200078e00b5 */
[----:B------:R-:W-:Y:S01]  /*28ef0*/  MOV R35, R42 ;  /* 0x0000002a00237202 */ /* 0x000fe20000000f00 */
[----:B------:R-:W-:Y:S01]  /*28f00*/  IMAD.MOV.U32 R2, RZ, RZ, 0x1 ;  /* 0x00000001ff027424 */ /* 0x000fe200078e00ff */
[----:B------:R-:W-:Y:S01]  /*28f10*/  MOV R34, 0x1c1f ;  /* 0x00001c1f00227802 */ /* 0x000fe20000000f00 */
[----:B------:R-:W-:Y:S01]  /*28f20*/  IMAD.MOV.U32 R182, RZ, RZ, -0x1 ;  /* 0xffffffffffb67424 */ /* 0x000fe200078e00ff */
[----:B------:R-:W-:Y:S02]  /*28f30*/  MOV R3, 0x28f50 ;  /* 0x00028f5000037802 */ /* 0x000fe40000000f00 */
[----:B------:R-:W-:Y:S05]  /*28f40*/  CALL.REL.NOINC `($__internal_39_$__cuda_sm70_shflsync_idx_p) ;  /* 0x0000052000007944 */ /* 0x000fea0003c00000 */
[----:B------:R-:W-:Y:S01]  /*28f50*/  IMAD.MOV.U32 R35, RZ, RZ, R36 ;  /* 0x000000ffff237224 */ /* 0x000fe200078e0024 */
[----:B------:R-:W-:Y:S01]  /*28f60*/  MOV R2, 0x1 ;  /* 0x0000000100027802 */ /* 0x000fe20000000f00 */
[----:B------:R-:W-:Y:S01]  /*28f70*/  IMAD.MOV.U32 R34, RZ, RZ, 0x1c1f ;  /* 0x00001c1fff227424 */ /* 0x000fe200078e00ff */
[----:B------:R-:W-:Y:S01]  /*28f80*/  MOV R182, 0xffffffff ;  /* 0xffffffff00b67802 */ /* 0x000fe20000000f00 */
[----:B------:R-:W-:Y:S01]  /*28f90*/  IMAD.MOV.U32 R4, RZ, RZ, R181 ;  /* 0x000000ffff047224 */ /* 0x000fe200078e00b5 */
[----:B------:R-:W-:-:S02]  /*28fa0*/  MOV R3, 0x28fc0 ;  /* 0x00028fc000037802 */ /* 0x000fc40000000f00 */
[----:B------:R-:W-:Y:S05]  /*28fb0*/  CALL.REL.NOINC `($__internal_39_$__cuda_sm70_shflsync_idx_p) ;  /* 0x000004b000007944 */ /* 0x000fea0003c00000 */
        /* <DEDUP_REMOVED lines=9> */
.L_x_2547:
        /* <DEDUP_REMOVED lines=8> */
.L_x_2548:
[----:B------:R-:W-:Y:S01]  /*290d0*/  IMAD.MOV.U32 R35, RZ, RZ, R25 ;  /* 0x000000ffff237224 */ /* 0x000fe200078e0019 */
[----:B------:R-:W-:Y:S01]  /*290e0*/  MOV R34, 0x1c1f ;  /* 0x00001c1f00227802 */ /* 0x000fe20000000f00 */
[----:B------:R-:W-:Y:S01]  /*290f0*/  IMAD.MOV.U32 R2, RZ, RZ, RZ ;  /* 0x000000ffff027224 */ /* 0x000fe200078e00ff */
[----:B------:R-:W-:Y:S02]  /*29100*/  MOV R182, 0xffffffff ;  /* 0xffffffff00b67802 */ /* 0x000fe40000000f00 */
[----:B------:R-:W-:Y:S02]  /*29110*/  MOV R3, 0x29130 ;  /* 0x0002913000037802 */ /* 0x000fe40000000f00 */
[----:B-12---:R-:W-:Y:S05]  /*29120*/  CALL.REL.NOINC `($__internal_39_$__cuda_sm70_shflsync_idx_p) ;  /* 0x0000034000007944 */ /* 0x006fea0003c00000 */
[----:B------:R-:W-:Y:S01]  /*29130*/  IMAD.MOV.U32 R35, RZ, RZ, R14 ;  /* 0x000000ffff237224 */ /* 0x000fe200078e000e */
[----:B------:R-:W-:Y:S01]  /*29140*/  MOV R34, 0x1c1f ;  /* 0x00001c1f00227802 */ /* 0x000fe20000000f00 */
[----:B------:R-:W-:Y:S01]  /*29150*/  IMAD.MOV.U32 R2, RZ, RZ, RZ ;  /* 0x000000ffff027224 */ /* 0x000fe200078e00ff */
[----:B------:R-:W-:Y:S01]  /*29160*/  MOV R4, R181 ;  /* 0x000000b500047202 */ /* 0x000fe20000000f00 */
[----:B------:R-:W-:Y:S01]  /*29170*/  IMAD.MOV.U32 R182, RZ, RZ, -0x1 ;  /* 0xffffffffffb67424 */ /* 0x000fe200078e00ff */
[----:B------:R-:W-:-:S02]  /*29180*/  MOV R5, R0 ;  /* 0x0000000000057202 */ /* 0x000fc40000000f00 */
[----:B------:R-:W-:Y:S02]  /*29190*/  MOV R3, 0x291b0 ;  /* 0x000291b000037802 */ /* 0x000fe40000000f00 */
[----:B------:R-:W-:Y:S05]  /*291a0*/  CALL.REL.NOINC `($__internal_39_$__cuda_sm70_shflsync_idx_p) ;  /* 0x000002c000007944 */ /* 0x000fea0003c00000 */
[----:B------:R-:W-:Y:S01]  /*291b0*/  IMAD.MOV.U32 R6, RZ, RZ, R181 ;  /* 0x000000ffff067224 */ /* 0x000fe200078e00b5 */
[----:B------:R-:W-:Y:S01]  /*291c0*/  MOV R35, R30 ;  /* 0x0000001e00237202 */ /* 0x000fe20000000f00 */
[----:B------:R-:W-:Y:S01]  /*291d0*/  IMAD.MOV.U32 R2, RZ, RZ, RZ ;  /* 0x000000ffff027224 */ /* 0x000fe200078e00ff */
[----:B------:R-:W-:Y:S01]  /*291e0*/  MOV R34, 0x1c1f ;  /* 0x00001c1f00227802 */ /* 0x000fe20000000f00 */
[----:B------:R-:W-:Y:S01]  /*291f0*/  IMAD.MOV.U32 R182, RZ, RZ, -0x1 ;  /* 0xffffffffffb67424 */ /* 0x000fe200078e00ff */
[----:B------:R-:W-:Y:S02]  /*29200*/  MOV R3, 0x29220 ;  /* 0x0002922000037802 */ /* 0x000fe40000000f00 */
[----:B------:R-:W-:Y:S05]  /*29210*/  CALL.REL.NOINC `($__internal_39_$__cuda_sm70_shflsync_idx_p) ;  /* 0x0000025000007944 */ /* 0x000fea0003c00000 */
[----:B------:R-:W-:Y:S01]  /*29220*/  MOV R2, R181 ;  /* 0x000000b500027202 */ /* 0x000fe20000000f00 */
[----:B------:R-:W-:Y:S05]  /*29230*/  BRA `(.L_x_2568) ;  /* 0xffffbf1000007947 */ /* 0x000fea000383ffff */
.L_x_2551:
[----:B------:R-:W-:Y:S01]  /*29240*/  IMAD.MOV.U32 R35, RZ, RZ, R15 ;  /* 0x000000ffff237224 */ /* 0x000fe200078e000f */
[----:B------:R-:W-:Y:S01]  /*29250*/  MOV R34, 0x1c1f ;  /* 0x00001c1f00227802 */ /* 0x000fe20000000f00 */
[----:B------:R-:W-:Y:S01]  /*29260*/  IMAD.MOV.U32 R2, RZ, RZ, 0x1 ;  /* 0x00000001ff027424 */ /* 0x000fe200078e00ff */
[----:B------:R-:W-:Y:S02]  /*29270*/  MOV R182, 0xffffffff ;  /* 0xffffffff00b67802 */ /* 0x000fe40000000f00 */
[----:B------:R-:W-:-:S02]  /*29280*/  MOV R3, 0x292a0 ;  /* 0x000292a000037802 */ /* 0x000fc40000000f00 */
[----:B---3--:R-:W-:Y:S05]  /*29290*/  CALL.REL.NOINC `($__internal_39_$__cuda_sm70_shflsync_idx_p) ;  /* 0x000001d000007944 */ /* 0x008fea0003c00000 */
[----:B------:R-:W-:Y:S01]  /*292a0*/  IMAD.MOV.U32 R0, RZ, RZ, R181 ;  /* 0x000000ffff007224 */ /* 0x000fe200078e00b5 */
[----:B------:R-:W-:Y:S01]  /*292b0*/  MOV R35, R25 ;  /* 0x0000001900237202 */ /* 0x000fe20000000f00 */
[----:B------:R-:W-:Y:S01]  /*292c0*/  IMAD.MOV.U32 R2, RZ, RZ, 0x1 ;  /* 0x00000001ff027424 */ /* 0x000fe200078e00ff */
[----:B------:R-:W-:Y:S01]  /*292d0*/  MOV R34, 0x1c1f ;  /* 0x00001c1f00227802 */ /* 0x000fe20000000f00 */
[----:B------:R-:W-:Y:S01]  /*292e0*/  IMAD.MOV.U32 R182, RZ, RZ, -0x1 ;  /* 0xffffffffffb67424 */ /* 0x000fe200078e00ff */
[----:B------:R-:W-:-:S02]  /*292f0*/  MOV R3, 0x29310 ;  /* 0x0002931000037802 */ /* 0x000fc40000000f00 */
[----:B------:R-:W-:Y:S05]  /*29300*/  CALL.REL.NOINC `($__internal_39_$__cuda_sm70_shflsync_idx_p) ;  /* 0x0000016000007944 */ /* 0x000fea0003c00000 */
[----:B------:R-:W-:Y:S01]  /*29310*/  IMAD.MOV.U32 R35, RZ, RZ, R14 ;  /* 0x000000ffff237224 */ /* 0x000fe200078e000e */
[----:B------:R-:W-:Y:S01]  /*29320*/  MOV R34, 0x1c1f ;  /* 0x00001c1f00227802 */ /* 0x000fe20000000f00 */
[----:B------:R-:W-:Y:S01]  /*29330*/  IMAD.MOV.U32 R2, RZ, RZ, 0x1 ;  /* 0x00000001ff027424 */ /* 0x000fe200078e00ff */
[----:B------:R-:W-:Y:S01]  /*29340*/  MOV R4, R181 ;  /* 0x000000b500047202 */ /* 0x000fe20000000f00 */
[----:B------:R-:W-:Y:S01]  /*29350*/  IMAD.MOV.U32 R182, RZ, RZ, -0x1 ;  /* 0xffffffffffb67424 */ /* 0x000fe200078e00ff */
[----:B------:R-:W-:-:S02]  /*29360*/  MOV R5, R0 ;  /* 0x0000000000057202 */ /* 0x000fc40000000f00 */
[----:B------:R-:W-:Y:S02]  /*29370*/  MOV R3, 0x29390 ;  /* 0x0002939000037802 */ /* 0x000fe40000000f00 */
[----:B------:R-:W-:Y:S05]  /*29380*/  CALL.REL.NOINC `($__internal_39_$__cuda_sm70_shflsync_idx_p) ;  /* 0x000000e000007944 */ /* 0x000fea0003c00000 */
        /* <DEDUP_REMOVED lines=9> */
        .weak           $__internal_38_$__cuda_sm70_shflsync_bfly_p
        .type           $__internal_38_$__cuda_sm70_shflsync_bfly_p,@function
        .size           $__internal_38_$__cuda_sm70_shflsync_bfly_p,($__internal_39_$__cuda_sm70_shflsync_idx_p - $__internal_38_$__cuda_sm70_shflsync_bfly_p)
$__internal_38_$__cuda_sm70_shflsync_bfly_p:
[----:B------:R-:W-:Y:S04]  /*29420*/  WARPSYNC R194 ;  /* 0x000000c200007348 */ /* 0x000fe80003800000 */
[----:B------:R1:W2:Y:S02]  /*29430*/  SHFL.BFLY PT, R15, R2, R15, R210 ;  /* 0x0c00000f020f7389 */ /* 0x0002a400000e00d2 */
[----:B-1----:R-:W-:-:S02]  /*29440*/  MOV R2, R3 ;  /* 0x0000000300027202 */ /* 0x002fc40000000f00 */
[----:B------:R-:W-:-:S04]  /*29450*/  MOV R3, 0x0 ;  /* 0x0000000000037802 */ /* 0x000fc80000000f00 */
[----:B--2---:R-:W-:Y:S05]  /*29460*/  RET.REL.NODEC R2 `(_ZN7cutlass13device_kernelIN5flash19enable_sm80_to_sm89INS1_16FlashAttnFwdSm80INS1_25CollectiveMainloopFwdSm80ILi8ELi2ELb0EN4cute5tupleIJNS5_1CILi128EEENS7_ILi64EEENS7_ILi192EEEEEELi192ENS_10bfloat16_tEfNS_4arch4Sm80ELb0ELb1ELb1ELb1ELb1ELb1ELb1ELb1EEENS1_21CollectiveEpilogueFwdINS6_IJS8_SA_S9_EEENS6_IJNS7_ILi1EEESI_SI_EEESC_SE_Li256ELb1ELb1ELb1ELb0EEENS1_36VarlenDynamicPersistentTileSchedulerILi128ELi64ELi256ELi256ELb1ELb1ELb0ELb1ELb0ELb1EEEEEEEEEvNT_6ParamsE) ;  /* 0xfffd6b9002007950 */ /* 0x004fea0003c3ffff */
        .weak           $__internal_39_$__cuda_sm70_shflsync_idx_p
        .type           $__internal_39_$__cuda_sm70_shflsync_idx_p,@function
        .size           $__internal_39_$__cuda_sm70_shflsync_idx_p,($__internal_40_$__cuda_sm70_shflsync_up_p - $__internal_39_$__cuda_sm70_shflsync_idx_p)
$__internal_39_$__cuda_sm70_shflsync_idx_p:
[----:B------:R-:W-:Y:S04]  /*29470*/  WARPSYNC R182 ;  /* 0x000000b600007348 */ /* 0x000fe80003800000 */
[----:B------:R1:W2:Y:S02]  /*29480*/  SHFL.IDX PT, R181, R35, R2, R34 ;  /* 0x0000000223b57389 */ /* 0x0002a400000e0022 */
[----:B-1----:R-:W-:Y:S02]  /*29490*/  MOV R2, R3 ;  /* 0x0000000300027202 */ /* 0x002fe40000000f00 */
[----:B------:R-:W-:-:S04]  /*294a0*/  MOV R3, 0x0 ;  /* 0x0000000000037802 */ /* 0x000fc80000000f00 */
[----:B--2---:R-:W-:Y:S05]  /*294b0*/  RET.REL.NODEC R2 `(_ZN7cutlass13device_kernelIN5flash19enable_sm80_to_sm89INS1_16FlashAttnFwdSm80INS1_25CollectiveMainloopFwdSm80ILi8ELi2ELb0EN4cute5tupleIJNS5_1CILi128EEENS7_ILi64EEENS7_ILi192EEEEEELi192ENS_10bfloat16_tEfNS_4arch4Sm80ELb0ELb1ELb1ELb1ELb1ELb1ELb1ELb1EEENS1_21CollectiveEpilogueFwdINS6_IJS8_SA_S9_EEENS6_IJNS7_ILi1EEESI_SI_EEESC_SE_Li256ELb1ELb1ELb1ELb0EEENS1_36VarlenDynamicPersistentTileSchedulerILi128ELi64ELi256ELi256ELb1ELb1ELb0ELb1ELb0ELb1EEEEEEEEEvNT_6ParamsE) ;  /* 0xfffd6b4002007950 */ /* 0x004fea0003c3ffff */
        .weak           $__internal_40_$__cuda_sm70_shflsync_up_p
        .type           $__internal_40_$__cuda_sm70_shflsync_up_p,@function
        .size           $__internal_40_$__cuda_sm70_shflsync_up_p,($__internal_41_$__cuda_sm70_votesync_ballot - $__internal_40_$__cuda_sm70_shflsync_up_p)
$__internal_40_$__cuda_sm70_shflsync_up_p:
[----:B------:R-:W-:Y:S02]  /*294c0*/  MOV R4, RZ ;  /* 0x000000ff00047202 */ /* 0x000fe40000000f00 */
[----:B------:R-:W-:-:S04]  /*294d0*/  MOV R12, 0xffffffff ;  /* 0xffffffff000c7802 */ /* 0x000fc80000000f00 */
[----:B------:R-:W-:Y:S04]  /*294e0*/  WARPSYNC R12 ;  /* 0x0000000c00007348 */ /* 0x000fe80003800000 */
[----:B------:R1:W2:Y:S02]  /*294f0*/  SHFL.UP PT, R4, R0, R3, R4 ;  /* 0x0400000300047389 */ /* 0x0002a400000e0004 */
[----:B-1----:R-:W-:-:S04]  /*29500*/  MOV R3, 0x0 ;  /* 0x0000000000037802 */ /* 0x002fc80000000f00 */
[----:B--2---:R-:W-:Y:S05]  /*29510*/  RET.REL.NODEC R2 `(_ZN7cutlass13device_kernelIN5flash19enable_sm80_to_sm89INS1_16FlashAttnFwdSm80INS1_25CollectiveMainloopFwdSm80ILi8ELi2ELb0EN4cute5tupleIJNS5_1CILi128EEENS7_ILi64EEENS7_ILi192EEEEEELi192ENS_10bfloat16_tEfNS_4arch4Sm80ELb0ELb1ELb1ELb1ELb1ELb1ELb1ELb1EEENS1_21CollectiveEpilogueFwdINS6_IJS8_SA_S9_EEENS6_IJNS7_ILi1EEESI_SI_EEESC_SE_Li256ELb1ELb1ELb1ELb0EEENS1_36VarlenDynamicPersistentTileSchedulerILi128ELi64ELi256ELi256ELb1ELb1ELb0ELb1ELb0ELb1EEEEEEEEEvNT_6ParamsE) ;  /* 0xfffd6ae002007950 */ /* 0x004fea0003c3ffff */
        .weak           $__internal_41_$__cuda_sm70_votesync_ballot
        .type           $__internal_41_$__cuda_sm70_votesync_ballot,@function
        .size           $__internal_41_$__cuda_sm70_votesync_ballot,(.L_x_6263 - $__internal_41_$__cuda_sm70_votesync_ballot)
$__internal_41_$__cuda_sm70_votesync_ballot:
[----:B------:R-:W-:Y:S01]  /*29520*/  ISETP.NE.U32.AND P0, PT, R0, 0x1, PT ;  /* 0x000000010000780c */ /* 0x000fe20003f05070 */
[----:B------:R-:W-:-:S04]  /*29530*/  IMAD.MOV.U32 R3, RZ, RZ, -0x1 ;  /* 0xffffffffff037424 */ /* 0x000fc800078e00ff */
[----:B------:R-:W-:Y:S08]  /*29540*/  WARPSYNC R3 ;  /* 0x0000000300007348 */ /* 0x000ff00003800000 */
[----:B------:R-:W-:-:S04]  /*29550*/  VOTE.ANY R0, PT, !P0 ;  /* 0x0000000000007806 */ /* 0x000fc800040e0100 */
[----:B------:R-:W-:Y:S01]  /*29560*/  LOP3.LUT R0, R0, R3, RZ, 0xc0, !PT ;  /* 0x0000000300007212 */ /* 0x000fe200078ec0ff */
[----:B------:R-:W-:-:S04]  /*29570*/  IMAD.MOV.U32 R3, RZ, RZ, 0x0 ;  /* 0x00000000ff037424 */ /* 0x000fc800078e00ff */
[----:B------:R-:W-:Y:S05]  /*29580*/  RET.REL.NODEC R2 `(_ZN7cutlass13device_kernelIN5flash19enable_sm80_to_sm89INS1_16FlashAttnFwdSm80INS1_25CollectiveMainloopFwdSm80ILi8ELi2ELb0EN4cute5tupleIJNS5_1CILi128EEENS7_ILi64EEENS7_ILi192EEEEEELi192ENS_10bfloat16_tEfNS_4arch4Sm80ELb0ELb1ELb1ELb1ELb1ELb1ELb1ELb1EEENS1_21CollectiveEpilogueFwdINS6_IJS8_SA_S9_EEENS6_IJNS7_ILi1EEESI_SI_EEESC_SE_Li256ELb1ELb1ELb1ELb0EEENS1_36VarlenDynamicPersistentTileSchedulerILi128ELi64ELi256ELi256ELb1ELb1ELb0ELb1ELb0ELb1EEEEEEEEEvNT_6ParamsE) ;  /* 0xfffd6a7002007950 */ /* 0x000fea0003c3ffff */
.L_x_2570:
        /* <DEDUP_REMOVED lines=15> */
.L_x_6263:


//--------------------- .text._ZN7cutlass13device_kernelIN5flash19enable_sm80_to_sm89INS1_16FlashAttnFwdSm80INS1_25CollectiveMainloopFwdSm80ILi8ELi2ELb0EN4cute5tupleIJNS5_1CILi128EEENS7_ILi64EEENS7_ILi192EEEEEELi192ENS_10bfloat16_tEfNS_4arch4Sm80ELb1ELb0ELb1ELb0ELb1ELb0ELb1ELb1EEENS1_21CollectiveEpilogueFwdINS6_IJS8_SA_S9_EEENS6_IJNS7_ILi1EEESI_SI_EEESC_SE_Li256ELb0ELb1ELb1ELb0EEENS1_30DynamicPersistentTileSchedulerILi256ELi256ELb1ELb1ELb0EEEEEEEEEvNT_6ParamsE --------------------------
	.section	.text._ZN7cutlass13device_kernelIN5flash19enable_sm80_to_sm89INS1_16FlashAttnFwdSm80INS1_25CollectiveMainloopFwdSm80ILi8ELi2ELb0EN4cute5tupleIJNS5_1CILi128EEENS7_ILi64EEENS7_ILi192EEEEEELi192ENS_10bfloat16_tEfNS_4arch4Sm80ELb1ELb0ELb1ELb0ELb1ELb0ELb1ELb1EEENS1_21CollectiveEpilogueFwdINS6_IJS8_SA_S9_EEENS6_IJNS7_ILi1EEESI_SI_EEESC_SE_Li256ELb0ELb1ELb1ELb0EEENS1_30DynamicPersistentTileSchedulerILi256ELi256ELb1ELb1ELb0EEEEEEEEEvNT_6ParamsE,"ax",@progbits
	.sectioninfo	@"SHI_REGISTERS=255"
	.align	128
.text._ZN7cutlass13device_kernelIN5flash19enable_sm80_to_sm89INS1_16FlashAttnFwdSm80INS1_25CollectiveMainloopFwdSm80ILi8ELi2ELb0EN4cute5tupleIJNS5_1CILi128EEENS7_ILi64EEENS7_ILi192EEEEEELi192ENS_10bfloat16_tEfNS_4arch4Sm80ELb1ELb0ELb1ELb0ELb1ELb0ELb1ELb1EEENS1_21CollectiveEpilogueFwdINS6_IJS8_SA_S9_EEENS6_IJNS7_ILi1EEESI_SI_EEESC_SE_Li256ELb0ELb1ELb1ELb0EEENS1_30DynamicPersistentTileSchedulerILi256ELi256ELb1ELb1ELb0EEEEEEEEEvNT_6ParamsE:
        .type           _ZN7cutlass13device_kernelIN5flash19enable_sm80_to_sm89INS1_16FlashAttnFwdSm80INS1_25CollectiveMainloopFwdSm80ILi8ELi2ELb0EN4cute5tupleIJNS5_1CILi128EEENS7_ILi64EEENS7_ILi192EEEEEELi192ENS_10bfloat16_tEfNS_4arch4Sm80ELb1ELb0ELb1ELb0ELb1ELb0ELb1ELb1EEENS1_21CollectiveEpilogueFwdINS6_IJS8_SA_S9_EEENS6_IJNS7_ILi1EEESI_SI_EEESC_SE_Li256ELb0ELb1ELb1ELb0EEENS1_30DynamicPersistentTileSchedulerILi256ELi256ELb1ELb1ELb0EEEEEEEEEvNT_6ParamsE,@function
        .size           _ZN7cutlass13device_kernelIN5flash19enable_sm80_to_sm89INS1_16FlashAttnFwdSm80INS1_25CollectiveMainloopFwdSm80ILi8ELi2ELb0EN4cute5tupleIJNS5_1CILi128EEENS7_ILi64EEENS7_ILi192EEEEEELi192ENS_10bfloat16_tEfNS_4arch4Sm80ELb1ELb0ELb1ELb0ELb1ELb0ELb1ELb1EEENS1_21CollectiveEpilogueFwdINS6_IJS8_SA_S9_EEENS6_IJNS7_ILi1EEESI_SI_EEESC_SE_Li256ELb0ELb1ELb1ELb0EEENS1_30DynamicPersistentTileSchedulerILi256ELi256ELb1ELb1ELb0EEEEEEEEEvNT_6ParamsE,(.L_x_6269 - _ZN7cutlass13device_kernelIN5flash19enable_sm80_to_sm89INS1_16FlashAttnFwdSm80INS1_25CollectiveMainloopFwdSm80ILi8ELi2ELb0EN4cute5tupleIJNS5_1CILi128EEENS7_ILi64EEENS7_ILi192EEEEEELi192ENS_10bfloat16_tEfNS_4arch4Sm80ELb1ELb0ELb1ELb0ELb1ELb0ELb1ELb1EEENS1_21CollectiveEpilogueFwdINS6_IJS8_SA_S9_EEENS6_IJNS7_ILi1EEESI_SI_EEESC_SE_Li256ELb0ELb1ELb1ELb0EEENS1_30DynamicPersistentTileSchedulerILi256ELi256ELb1ELb1ELb0EEEEEEEEEvNT_6ParamsE)
        .other          _ZN7cutlass13device_kernelIN5flash19enable_sm80_to_sm89INS1_16FlashAttnFwdSm80INS1_25CollectiveMainloopFwdSm80ILi8ELi2ELb0EN4cute5tupleIJNS5_1CILi128EEENS7_ILi64EEENS7_ILi192EEEEEELi192ENS_10bfloat16_tEfNS_4arch4Sm80ELb1ELb0ELb1ELb0ELb1ELb0ELb1ELb1EEENS1_21CollectiveEpilogueFwdINS6_IJS8_SA_S9_EEENS6_IJNS7_ILi1EEESI_SI_EEESC_SE_Li256ELb0ELb1ELb1ELb0EEENS1_30DynamicPersistentTileSchedulerILi256ELi256ELb1ELb1ELb0EEEEEEEEEvNT_6ParamsE,@"STO_CUDA_ENTRY STV_DEFAULT"
_ZN7cutlass13device_kernelIN5flash19enable_sm80_to_sm89INS1_16FlashAttnFwdSm80INS1_25CollectiveMainloopFwdSm80ILi8ELi2ELb0EN4cute5tupleIJNS5_1CILi128EEENS7_ILi64EEENS7_ILi192EEEEEELi192ENS_10bfloat16_tEfNS_4arch4Sm80ELb1ELb0ELb1ELb0ELb1ELb0ELb1ELb1EEENS1_21CollectiveEpilogueFwdINS6_IJS8_SA_S9_EEENS6_IJNS7_ILi1EEESI_SI_EEESC_SE_Li256ELb0ELb1ELb1ELb0EEENS1_30DynamicPersistentTileSchedulerILi256ELi256ELb1ELb1ELb0EEEEEEEEEvNT_6ParamsE:
        /* <DEDUP_REMOVED lines=13> */
[----:B------:R-:W-:Y:S02]  /*00d0*/  ULDC.64 UR6, c[0x0][0x118] ;  /* 0x0000460000067ab9 */ /* 0x000fe40000000a00 */
[CC--:B------:R-:W-:Y:S02]  /*00e0*/  LEA.HI R3, R15.reuse, R18.reuse, RZ, 0x4 ;  /* 0x000000120f037211 */ /* 0x0c0fe400078f20ff */
[-C--:B------:R-:W-:Y:S02]  /*00f0*/  LEA.HI R10, R15, R18.reuse, RZ, 0x3 ;  /* 0x000000120f0a7211 */ /* 0x080fe400078f18ff */
[----:B------:R-:W-:Y:S02]  /*0100*/  LOP3.LUT R2, R3, 0xfffffff0, RZ, 0xc0, !PT ;  /* 0xfffffff003027812 */ /* 0x000fe400078ec0ff */
[----:B------:R-:W-:-:S02]  /*0110*/  LEA.HI R0, R15, R18, RZ, 0x2 ;  /* 0x000000120f007211 */ /* 0x000fc400078f10ff */
[----:B------:R-:W-:Y:S01]  /*0120*/  SHF.R.S32.HI R232, RZ, 0x3, R10 ;  /* 0x00000003ffe87819 */ /* 0x000fe2000001140a */
[----:B------:R-:W-:Y:S01]  /*0130*/  IMAD.IADD R4, R18, 0x1, -R2 ;  /* 0x0000000112047824 */ /* 0x000fe200078e0a02 */
[----:B------:R-:W-:Y:S02]  /*0140*/  LOP3.LUT R207, R10, 0xfffffff8, RZ, 0xc0, !PT ;  /* 0xfffffff80acf7812 */ /* 0x000fe400078ec0ff */
[----:B------:R-:W-:Y:S01]  /*0150*/  LOP3.LUT R0, R0, 0xfffffffc, RZ, 0xc0, !PT ;  /* 0xfffffffc00007812 */ /* 0x000fe200078ec0ff */
[----:B------:R-:W-:Y:S01]  /*0160*/  IMAD.SHL.U32 R2, R232, 0x40, RZ ;  /* 0x00000040e8027824 */ /* 0x000fe200078e00ff */
[----:B------:R-:W-:Y:S01]  /*0170*/  SHF.R.S32.HI R5, RZ, 0x4, R3 ;  /* 0x00000004ff057819 */ /* 0x000fe20000011403 */
[C---:B------:R-:W-:Y:S01]  /*0180*/  IMAD.IADD R207, R18.reuse, 0x1, -R207 ;  /* 0x0000000112cf7824 */ /* 0x040fe200078e0acf */
[----:B------:R-:W-:Y:S01]  /*0190*/  SHF.R.S32.HI R8, RZ, 0x1f, R4 ;  /* 0x0000001fff087819 */ /* 0x000fe20000011404 */
[----:B------:R-:W-:Y:S01]  /*01a0*/  IMAD.IADD R6, R18, 0x1, -R0 ;  /* 0x0000000112067824 */ /* 0x000fe200078e0a00 */
[----:B------:R-:W-:Y:S01]  /*01b0*/  LEA.HI R3, R3, R5, RZ, 0x1 ;  /* 0x0000000503037211 */ /* 0x000fe200078f08ff */
[C---:B------:R-:W-:Y:S01]  /*01c0*/  IMAD.SHL.U32 R193, R207.reuse, 0x8, RZ ;  /* 0x00000008cfc17824 */ /* 0x040fe200078e00ff */
[----:B------:R-:W-:Y:S01]  /*01d0*/  LOP3.LUT R0, R2, 0x1c0, RZ, 0xc0, !PT ;  /* 0x000001c002007812 */ /* 0x000fe200078ec0ff */
[----:B------:R-:W-:Y:S01]  /*01e0*/  IMAD R206, R207, 0x20, R232 ;  /* 0x00000020cfce7824 */ /* 0x000fe200078e02e8 */
[----:B------:R-:W-:-:S02]  /*01f0*/  LOP3.LUT R3, R3, 0xfffffffe, RZ, 0xc0, !PT ;  /* 0xfffffffe03037812 */ /* 0x000fc400078ec0ff */
[----:B------:R-:W-:Y:S02]  /*0200*/  SHF.R.U32.HI R7, RZ, 0x3, R0 ;  /* 0x00000003ff077819 */ /* 0x000fe40000011600 */
[----:B------:R-:W-:Y:S01]  /*0210*/  LOP3.LUT R2, R0, 0x38, R193, 0xf8, !PT ;  /* 0x0000003800027812 */ /* 0x000fe200078ef8c1 */
[----:B------:R-:W-:Y:S01]  /*0220*/  IMAD.IADD R11, R5, 0x1, -R3 ;  /* 0x00000001050b7824 */ /* 0x000fe200078e0a03 */
[----:B------:R-:W-:Y:S02]  /*0230*/  LEA.HI R0, R6, R6, RZ, 0x1 ;  /* 0x0000000606007211 */ /* 0x000fe400078f08ff */
[----:B------:R-:W-:Y:S02]  /*0240*/  LEA.HI R5, R8, R4, RZ, 0x3 ;  /* 0x0000000408057211 */ /* 0x000fe400078f18ff */
[----:B------:R-:W-:Y:S01]  /*0250*/  LOP3.LUT R13, R2, R7, RZ, 0x3c, !PT ;  /* 0x00000007020d7212 */ /* 0x000fe200078e3cff */
[----:B------:R-:W-:Y:S01]  /*0260*/  IMAD.SHL.U32 R7, R207, 0x40, RZ ;  /* 0x00000040cf077824 */ /* 0x000fe200078e00ff */
[----:B------:R-:W-:-:S02]  /*0270*/  LOP3.LUT R2, R0, 0x1ffffffe, RZ, 0xc0, !PT ;  /* 0x1ffffffe00027812 */ /* 0x000fc400078ec0ff */
[----:B------:R-:W-:Y:S02]  /*0280*/  LOP3.LUT R3, R5, 0xfffffff8, RZ, 0xc0, !PT ;  /* 0xfffffff805037812 */ /* 0x000fe400078ec0ff */
[----:B------:R-:W-:Y:S01]  /*0290*/  LOP3.LUT R0, R7, 0x1c0, RZ, 0xc0, !PT ;  /* 0x000001c007007812 */ /* 0x000fe200078ec0ff */
[----:B------:R-:W-:Y:S01]  /*02a0*/  IMAD.IADD R14, R6, 0x1, -R2 ;  /* 0x00000001060e7824 */ /* 0x000fe200078e0a02 */
[----:B------:R-:W-:Y:S01]  /*02b0*/  LEA.HI R8, R15, R18, RZ, 0x5 ;  /* 0x000000120f087211 */ /* 0x000fe200078f28ff */
[----:B------:R-:W-:Y:S01]  /*02c0*/  IMAD.IADD R9, R4, 0x1, -R3 ;  /* 0x0000000104097824 */ /* 0x000fe200078e0a03 */
[----:B------:R-:W-:Y:S02]  /*02d0*/  LOP3.LUT R4, R0, 0x8, R10, 0xf8, !PT ;  /* 0x0000000800047812 */ /* 0x000fe400078ef80a */
        /* <DEDUP_REMOVED lines=8> */
[C---:B------:R-:W-:Y:S01]  /*0360*/  IMAD.SHL.U32 R3, R9.reuse, 0x40, RZ ;  /* 0x0000004009037824 */ /* 0x040fe200078e00ff */
[----:B------:R-:W-:Y:S01]  /*0370*/  R2P PR, R9, 0x6 ;  /* 0x0000000609007804 */ /* 0x000fe20000000000 */
[----:B------:R-:W-:Y:S01]  /*0380*/  IMAD.SHL.U32 R4, R11, 0x8, RZ ;  /* 0x000000080b047824 */ /* 0x000fe200078e00ff */
[----:B------:R-:W-:Y:S01]  /*0390*/  SHF.R.S32.HI R7, RZ, 0x1f, R17 ;  /* 0x0000001fff077819 */ /* 0x000fe20000011411 */
[----:B------:R-:W-:Y:S01]  /*03a0*/  IMAD.IADD R8, R6, 0x1, -R2 ;  /* 0x0000000106087824 */ /* 0x000fe200078e0a02 */
[----:B------:R-:W-:Y:S01]  /*03b0*/  LOP3.LUT R0, R3, 0x1c0, RZ, 0xc0, !PT ;  /* 0x000001c003007812 */ /* 0x000fe200078ec0ff */
[----:B------:R-:W-:Y:S01]  /*03c0*/  IMAD.SHL.U32 R2, R5, 0x40, RZ ;  /* 0x0000004005027824 */ /* 0x000fe200078e00ff */
[----:B------:R-:W-:-:S02]  /*03d0*/  LEA.HI R7, R7, R17, RZ, 0x2 ;  /* 0x0000001107077211 */ /* 0x000fc400078f10ff */
[----:B------:R-:W-:Y:S02]  /*03e0*/  LOP3.LUT R5, R0, 0x8, R4, 0xf8, !PT ;  /* 0x0000000800057812 */ /* 0x000fe400078ef804 */
[----:B------:R-:W-:Y:S02]  /*03f0*/  SHF.R.U32.HI R3, RZ, 0x3, R0 ;  /* 0x00000003ff037819 */ /* 0x000fe40000011600 */
[----:B------:R-:W-:Y:S02]  /*0400*/  LOP3.LUT R4, R2, 0xfffffe00, RZ, 0xc0, !PT ;  /* 0xfffffe0002047812 */ /* 0x000fe400078ec0ff */
[----:B------:R-:W-:Y:S01]  /*0410*/  LOP3.LUT R3, R5, R3, RZ, 0x3c, !PT ;  /* 0x0000000305037212 */ /* 0x000fe200078e3cff */
[----:B------:R-:W-:Y:S01]  /*0420*/  IMAD.MOV.U32 R5, RZ, RZ, 0x40 ;  /* 0x00000040ff057424 */ /* 0x000fe200078e00ff */
[----:B------:R-:W-:Y:S01]  /*0430*/  SHF.R.S32.HI R0, RZ, 0x2, R7 ;  /* 0x00000002ff007819 */ /* 0x000fe20000011407 */
[----:B------:R-:W-:Y:S01]  /*0440*/  IMAD R2, R6, 0x400, R4 ;  /* 0x0000040006027824 */ /* 0x000fe200078e0204 */
[----:B------:R-:W-:-:S02]  /*0450*/  SEL R168, R168, 0xffffffe0, !P1 ;  /* 0xffffffe0a8a87807 */ /* 0x000fc40004800000 */
[----:B------:R-:W-:Y:S01]  /*0460*/  LEA.HI R10, R15, R18, RZ, 0x6 ;  /* 0x000000120f0a7211 */ /* 0x000fe200078f30ff */
[----:B------:R-:W-:Y:S01]  /*0470*/  IMAD.IADD R2, R2, 0x1, R3 ;  /* 0x0000000102027824 */ /* 0x000fe200078e0203 */
[----:B------:R-:W-:Y:S01]  /*0480*/  LOP3.LUT R3, R3, R4, RZ, 0xfc, !PT ;  /* 0x0000000403037212 */ /* 0x000fe200078efcff */
[----:B------:R-:W-:Y:S01]  /*0490*/  IMAD R16, R8, 0x10, R0 ;  /* 0x0000001008107824 */ /* 0x000fe200078e0200 */
[----:B------:R-:W-:Y:S01]  /*04a0*/  LEA.HI R4, R15, R18, RZ, 0x7 ;  /* 0x000000120f047211 */ /* 0x000fe200078f38ff */
[----:B------:R-:W-:Y:S01]  /*04b0*/  IMAD R0, R11, 0x200, R12 ;  /* 0x000002000b007824 */ /* 0x000fe200078e020c */
[----:B------:R-:W-:Y:S01]  /*04c0*/  LEA R162, R2, 0x18100, 0x1 ;  /* 0x0001810002a27811 */ /* 0x000fe200078e08ff */
[----:B------:R-:W-:Y:S01]  /*04d0*/  IMAD.SHL.U32 R10, R10, 0x8, RZ ;  /* 0x000000080a0a7824 */ /* 0x000fe200078e00ff */
[----:B------:R-:W-:Y:S01]  /*04e0*/  SHF.R.S32.HI R6, RZ, 0x7, R4 ;  /* 0x00000007ff067819 */ /* 0x000fe20000011404 */
[----:B------:R-:W-:Y:S01]  /*04f0*/  STL [R1+0xc], R16 ;  /* 0x00000c1001007387 */ /* 0x000fe20000100800 */
[----:B------:R-:W-:Y:S01]  /*0500*/  LOP3.LUT R4, R7, 0x7ffffffc, RZ, 0xc0, !PT ;  /* 0x7ffffffc07047812 */ /* 0x000fe200078ec0ff */
[----:B------:R-:W-:Y:S01]  /*0510*/  IMAD.IADD R163, R162, 0x1, R168 ;  /* 0x00000001a2a37824 */ /* 0x000fe200078e02a8 */
[----:B------:R-:W-:-:S02]  /*0520*/  LEA R170, R3, 0x100, 0x1 ;  /* 0x0000010003aa7811 */ /* 0x000fc400078e08ff */
[----:B------:R-:W-:Y:S01]  /*0530*/  LEA R169, R0, 0xc100, 0x1 ;  /* 0x0000c10000a97811 */ /* 0x000fe200078e08ff */
[----:B------:R-:W-:Y:S01]  /*0540*/  IMAD.IADD R4, R17, 0x1, -R4 ;  /* 0x0000000111047824 */ /* 0x000fe200078e0a04 */
[----:B------:R-:W-:Y:S01]  /*0550*/  SEL R0, R5, 0xffffffc0, !P2 ;  /* 0xffffffc005007807 */ /* 0x000fe20005000000 */
[----:B------:R-:W-:Y:S01]  /*0560*/  IMAD.IADD R237, R168, 0x1, R170 ;  /* 0x00000001a8ed7824 */ /* 0x000fe200078e02aa */
[----:B------:R-:W-:Y:S01]  /*0570*/  IADD3 R201, R193, 0x80, RZ ;  /* 0x00000080c1c97810 */ /* 0x000fe20007ffe0ff */
[----:B------:R-:W-:Y:S01]  /*0580*/  IMAD.SHL.U32 R223, R4, 0x2, RZ ;  /* 0x0000000204df7824 */ /* 0x000fe200078e00ff */
[----:B------:R-:W-:Y:S01]  /*0590*/  LOP3.LUT R10, R13, 0x7ffffe00, R10, 0xf8, !PT ;  /* 0x7ffffe000d0a7812 */ /* 0x000fe200078ef80a */
[----:B------:R-:W-:Y:S01]  /*05a0*/  IMAD R4, R14, 0x8, R16 ;  /* 0x000000080e047824 */ /* 0x000fe200078e0210 */
[----:B------:R-:W-:Y:S01]  /*05b0*/  IADD3 R202, R193, 0x40, RZ ;  /* 0x00000040c1ca7810 */ /* 0x000fe20007ffe0ff */
[----:B------:R-:W-:Y:S01]  /*05c0*/  IMAD.IADD R171, R0, 0x1, R170 ;  /* 0x0000000100ab7824 */ /* 0x000fe200078e02aa */
[----:B------:R-:W-:Y:S01]  /*05d0*/  IADD3 R15, R223, 0x10, RZ ;  /* 0x00000010df0f7810 */ /* 0x000fe20007ffe0ff */
[--C-:B------:R-:W-:Y:S01]  /*05e0*/  IMAD.IADD R165, R162, 0x1, R0.reuse ;  /* 0x00000001a2a57824 */ /* 0x100fe200078e0200 */
[----:B------:R1:W-:Y:S01]  /*05f0*/  STL [R1+0x4], R4 ;  /* 0x0000040401007387 */ /* 0x0003e20000100800 */
[----:B------:R-:W-:Y:S01]  /*0600*/  IMAD.IADD R164, R163, 0x1, R0 ;  /* 0x00000001a3a47824 */ /* 0x000fe200078e0200 */
[C---:B------:R-:W-:Y:S01]  /*0610*/  IADD3 R11, R223.reuse, 0x28, RZ ;  /* 0x00000028df0b7810 */ /* 0x040fe20007ffe0ff */
[----:B------:R-:W-:Y:S01]  /*0620*/  IMAD.IADD R0, R0, 0x1, R237 ;  /* 0x0000000100007824 */ /* 0x000fe200078e02ed */
[----:B------:R-:W-:Y:S01]  /*0630*/  SHF.R.S32.HI R6, RZ, 0x1f, R193 ;  /* 0x0000001fff067819 */ /* 0x000fe200000114c1 */
[----:B------:R-:W-:Y:S01]  /*0640*/  IMAD.SHL.U32 R210, R10, 0x2, RZ ;  /* 0x000000020ad27824 */ /* 0x000fe200078e00ff */
[----:B------:R-:W-:Y:S01]  /*0650*/  IADD3 R8, R223, 0x40, RZ ;  /* 0x00000040df087810 */ /* 0x000fe20007ffe0ff */
[----:B------:R-:W-:Y:S01]  /*0660*/  IMAD.IADD R239, R168, 0x1, R171 ;  /* 0x00000001a8ef7824 */ /* 0x000fe200078e02ab */
[----:B------:R2:W-:Y:S01]  /*0670*/  STL [R1], R0 ;  /* 0x0000000001007387 */ /* 0x0005e20000100800 */
[----:B------:R-:W-:-:S02]  /*0680*/  SHF.R.S32.HI R6, RZ, 0x1f, R201 ;  /* 0x0000001fff067819 */ /* 0x000fc400000114c9 */
[C---:B------:R-:W-:Y:S02]  /*0690*/  IADD3 R6, R223.reuse, 0x50, RZ ;  /* 0x00000050df067810 */ /* 0x040fe40007ffe0ff */
[C---:B------:R-:W-:Y:S02]  /*06a0*/  IADD3 R252, R223.reuse, 0x60, RZ ;  /* 0x00000060dffc7810 */ /* 0x040fe40007ffe0ff */
[----:B------:R-:W-:Y:S02]  /*06b0*/  SHF.R.S32.HI R5, RZ, 0x1f, R15 ;  /* 0x0000001fff057819 */ /* 0x000fe4000001140f */
[C---:B------:R-:W-:Y:S02]  /*06c0*/  IADD3 R251, R223.reuse, 0x68, RZ ;  /* 0x00000068dffb7810 */ /* 0x040fe40007ffe0ff */
[C---:B------:R-:W-:Y:S02]  /*06d0*/  IADD3 R250, R223.reuse, 0x70, RZ ;  /* 0x00000070dffa7810 */ /* 0x040fe40007ffe0ff */
[----:B------:R-:W-:-:S02]  /*06e0*/  IADD3 R249, R223, 0x78, RZ ;  /* 0x00000078dff97810 */ /* 0x000fc40007ffe0ff */
[----:B------:R-:W-:Y:S02]  /*06f0*/  SHF.R.S32.HI R5, RZ, 0x1f, R11 ;  /* 0x0000001fff057819 */ /* 0x000fe4000001140b */
[C---:B-1----:R-:W-:Y:S02]  /*0700*/  IADD3 R4, R223.reuse, 0x58, RZ ;  /* 0x00000058df047810 */ /* 0x042fe40007ffe0ff */
[----:B------:R-:W-:Y:S02]  /*0710*/  SHF.R.S32.HI R7, RZ, 0x1f, R202 ;  /* 0x0000001fff077819 */ /* 0x000fe400000114ca */
[C---:B------:R-:W-:Y:S02]  /*0720*/  IADD3 R248, R223.reuse, 0x80, RZ ;  /* 0x00000080dff87810 */ /* 0x040fe40007ffe0ff */
[C---:B------:R-:W-:Y:S02]  /*0730*/  IADD3 R247, R223.reuse, 0x88, RZ ;  /* 0x00000088dff77810 */ /* 0x040fe40007ffe0ff */
[----:B------:R-:W-:-:S02]  /*0740*/  IADD3 R246, R223, 0x90, RZ ;  /* 0x00000090dff67810 */ /* 0x000fc40007ffe0ff */
[----:B------:R-:W-:Y:S02]  /*0750*/  SHF.R.S32.HI R5, RZ, 0x1f, R8 ;  /* 0x0000001fff057819 */ /* 0x000fe40000011408 */
        /* <DEDUP_REMOVED lines=32> */
[----:B--2---:R-:W-:Y:S02]  /*0960*/  SHF.R.S32.HI R2, RZ, 0x1f, R241 ;  /* 0x0000001fff027819 */ /* 0x004fe400000114f1 */
.L_x_2635:
        /* <DEDUP_REMOVED lines=18> */
.L_x_2572:
[----:B------:R-:W-:-:S04]  /*0a90*/  MOV R0, c[0x0][0x554] ;  /* 0x0001550000007a02 */ /* 0x000fc80000000f00 */
[----:B------:R-:W-:Y:S02]  /*0aa0*/  ISETP.NE.AND P0, PT, R0, 0x1, PT ;  /* 0x000000010000780c */ /* 0x000fe40003f05270 */
[----:B------:R-:W-:-:S11]  /*0ab0*/  MOV R0, R2 ;  /* 0x0000000200007202 */ /* 0x000fd60000000f00 */
[----:B------:R-:W-:-:S05]  /*0ac0*/  @P0 IMAD.HI.U32 R4, R2, c[0x0][0x558], RZ ;  /* 0x0001560002040a27 */ /* 0x000fca00078e00ff */
[----:B------:R-:W-:-:S05]  /*0ad0*/  @P0 SHF.R.U32.HI R0, RZ, c[0x0][0x55c], R4 ;  /* 0x00015700ff000a19 */ /* 0x000fca0000011604 */
[----:B------:R-:W-:Y:S02]  /*0ae0*/  IMAD R4, R0, c[0x0][0x554], RZ ;  /* 0x0001550000047a24 */ /* 0x000fe400078e02ff */
.L_x_2573:
[----:B------:R-:W-:Y:S05]  /*0af0*/  BSYNC B0 ;  /* 0x0000000000007941 */ /* 0x000fea0003800000 */
.L_x_2571:
        /* <DEDUP_REMOVED lines=78> */
.L_x_2575:
[----:B------:R-:W-:Y:S05]  /*0fe0*/  BSYNC B0 ;  /* 0x0000000000007941 */ /* 0x000fea0003800000 */
.L_x_2574:
[----:B------:R-:W-:Y:S01]  /*0ff0*/  LOP3.LUT R0, R236, 0xffff, RZ, 0xc0, !PT ;  /* 0x0000ffffec007812 */ /* 0x000fe200078ec0ff */
[----:B------:R-:W-:Y:S01]  /*1000*/  CS2R R16, SRZ ;  /* 0x0000000000107805 */ /* 0x000fe2000001ff00 */
[----:B------:R-:W-:Y:S01]  /*1010*/  CS2R R96, SRZ ;  /* 0x0000000000607805 */ /* 0x000fe2000001ff00 */
[----:B------:R-:W-:Y:S01]  /*1020*/  CS2R R94, SRZ ;  /* 0x00000000005e7805 */ /* 0x000fe2000001ff00 */
        /* <DEDUP_REMOVED lines=57> */
[----:B------:R-:W-:Y:S02]  /*13c0*/  SHF.R.S32.HI R14, RZ, 0x1f, R234 ;  /* 0x0000001fff0e7819 */ /* 0x000fe400000114ea */
[----:B------:R-:W-:Y:S02]  /*13d0*/  IADD3 R4, R206, R238, RZ ;  /* 0x000000eece047210 */ /* 0x000fe40007ffe0ff */
[----:B------:R-:W-:Y:S01]  /*13e0*/  SHF.R.S32.HI R6, RZ, 0x1f, R233 ;  /* 0x0000001fff067819 */ /* 0x000fe200000114e9 */
[----:B------:R-:W-:Y:S01]  /*13f0*/  IMAD R0, R14, c[0x0][0x1b8], RZ ;  /* 0x00006e000e007a24 */ /* 0x000fe200078e02ff */
[----:B------:R-:W-:Y:S01]  /*1400*/  ISETP.GE.AND P6, PT, R193, c[0x0][0x198], PT ;  /* 0x00006600c1007a0c */ /* 0x000fe20003fc6270 */
[----:B------:R-:W-:Y:S01]  /*1410*/  @P4 IMAD.HI.U32 R7, R4, c[0x0][0x2c8], RZ ;  /* 0x0000b20004074a27 */ /* 0x000fe200078e00ff */
[----:B------:R-:W-:Y:S02]  /*1420*/  ISETP.GE.AND P5, PT, R202, c[0x0][0x198], PT ;  /* 0x00006600ca007a0c */ /* 0x000fe40003fa6270 */
[----:B------:R-:W-:Y:S01]  /*1430*/  ISETP.GE.AND P3, PT, R201, c[0x0][0x198], PT ;  /* 0x00006600c9007a0c */ /* 0x000fe20003f66270 */
[----:B------:R-:W-:Y:S01]  /*1440*/  IMAD R5, R234, c[0x0][0x1bc], R0 ;  /* 0x00006f00ea057a24 */ /* 0x000fe200078e0200 */
[----:B------:R-:W-:Y:S01]  /*1450*/  IADD3 R231, R235, -0x1, RZ ;  /* 0xffffffffebe77810 */ /* 0x000fe20007ffe0ff */
        /* <DEDUP_REMOVED lines=25> */
.L_x_2636:
[----:B------:R-:W-:Y:S05]  /*15f0*/  BRA.DIV ~URZ, `(.L_x_2578) ;  /* 0x0000d1227f007947 */ /* 0x000fea000b800000 */
[----:B------:R3:W4:Y:S02]  /*1600*/  SHFL.IDX PT, R0, R11, RZ, 0x181f ;  /* 0x00181fff0b007589 */ /* 0x00072400000e0000 */
.L_x_2637:
        /* <DEDUP_REMOVED lines=21> */
.L_x_2580:
[----:B------:R-:W-:Y:S05]  /*1760*/  BSYNC B0 ;  /* 0x0000000000007941 */ /* 0x000fea0003800000 */
.L_x_2579:
[----:B------:R-:W-:Y:S05]  /*1770*/  BRA.DIV ~URZ, `(.L_x_2581) ;  /* 0x0000d0127f007947 */ /* 0x000fea000b800000 */
[----:B--2---:R2:W1:Y:S04]  /*1780*/  SHFL.IDX PT, R8, R9, 0x1, 0x181f ;  /* 0x00381f0009087f89 */ /* 0x00446800000e0000 */
[----:B----4-:R2:W4:Y:S02]  /*1790*/  SHFL.IDX PT, R0, R11, 0x1, 0x181f ;  /* 0x00381f000b007f89 */ /* 0x01052400000e0000 */
.L_x_2638:
        /* <DEDUP_REMOVED lines=19> */
.L_x_2583:
[----:B------:R-:W-:Y:S05]  /*18d0*/  BSYNC B0 ;  /* 0x0000000000007941 */ /* 0x000fea0003800000 */
.L_x_2582:
[----:B------:R-:W-:Y:S05]  /*18e0*/  BRA.DIV ~URZ, `(.L_x_2584) ;  /* 0x0000cf727f007947 */ /* 0x000fea000b800000 */
[----:B-1----:R1:W2:Y:S02]  /*18f0*/  SHFL.IDX PT, R8, R9, 0x2, 0x181f ;  /* 0x00581f0009087f89 */ /* 0x0022a400000e0000 */
.L_x_2639:
[----:B------:R-:W-:Y:S05]  /*1900*/  BRA.DIV ~URZ, `(.L_x_2585) ;  /* 0x0000cfc27f007947 */ /* 0x000fea000b800000 */
[----:B----4-:R4:W1:Y:S02]  /*1910*/  SHFL.IDX PT, R0, R11, 0x2, 0x181f ;  /* 0x00581f000b007f89 */ /* 0x01086400000e0000 */
.L_x_2640:
        /* <DEDUP_REMOVED lines=19> */
.L_x_2587:
[----:B------:R-:W-:Y:S05]  /*1a50*/  BSYNC B0 ;  /* 0x0000000000007941 */ /* 0x000fea0003800000 */
.L_x_2586:
[----:B------:R-:W-:Y:S05]  /*1a60*/  BRA.DIV ~URZ, `(.L_x_2588) ;  /* 0x0000ced27f007947 */ /* 0x000fea000b800000 */
[----:B--2---:R2:W3:Y:S04]  /*1a70*/  SHFL.IDX PT, R8, R9, 0x3, 0x181f ;  /* 0x00781f0009087f89 */ /* 0x0044e800000e0000 */
[----:B-1----:R2:W1:Y:S02]  /*1a80*/  SHFL.IDX PT, R0, R11, 0x3, 0x181f ;  /* 0x00781f000b007f89 */ /* 0x00246400000e0000 */
.L_x_2641:
        /* <DEDUP_REMOVED lines=26> */
[----:B------:R-:W-:-:S02]  /*1c30*/  IMAD.MOV.U32 R15, RZ, RZ, c[0x0][0x2ac] ;  /* 0x0000ab00ff0f7624 */ /* 0x000fc400078e00ff */
        /* <DEDUP_REMOVED lines=14> */
[----:B------:R1:W3:Y:S01]  /*1d20*/  @!P1 LDG.E R173, [R4.64] ;  /* 0x0000000604ad9981 */ /* 0x0002e2000c1e1900 */
[----:B------:R-:W-:Y:S01]  /*1d30*/  IMAD.MOV R0, RZ, RZ, -R0 ;  /* 0x000000ffff007224 */ /* 0x000fe200078e0a00 */
[----:B------:R-:W-:Y:S01]  /*1d40*/  BSSY B0, `(.L_x_2589) ;  /* 0x00000b1000007945 */ /* 0x000fe20003800000 */
[----:B------:R-:W-:-:S04]  /*1d50*/  IMAD.WIDE.U32 R212, R234, c[0x0][0x1e8], RZ ;  /* 0x00007a00ead47a25 */ /* 0x000fc800078e00ff */
[----:B------:R-:W-:Y:S02]  /*1d60*/  IMAD R181, R0, c[0x0][0x2b8], R2 ;  /* 0x0000ae0000b57a24 */ /* 0x000fe400078e0202 */
[----:B------:R-:W-:Y:S02]  /*1d70*/  IMAD R108, R231, -0x40, R15 ;  /* 0xffffffc0e76c7824 */ /* 0x000fe400078e020f */
[----:B------:R-:W-:-:S04]  /*1d80*/  IMAD.WIDE.U32 R2, R181, c[0x0][0x1e0], RZ ;  /* 0x00007800b5027a25 */ /* 0x000fc800078e00ff */
[----:B------:R-:W-:Y:S02]  /*1d90*/  IMAD.IADD R13, R108, 0x1, -R232 ;  /* 0x000000016c0d7824 */ /* 0x000fe400078e0ae8 */
[----:B------:R-:W-:Y:S02]  /*1da0*/  IMAD R6, R14, c[0x0][0x210], RZ ;  /* 0x000084000e067a24 */ /* 0x000fe400078e02ff */
[----:B------:R-:W-:Y:S01]  /*1db0*/  IMAD.WIDE.U32 R216, R234, c[0x0][0x210], RZ ;  /* 0x00008400ead87a25 */ /* 0x000fe200078e00ff */
[----:B------:R-:W-:-:S03]  /*1dc0*/  ISETP.GE.AND P6, PT, R13, 0x1, PT ;  /* 0x000000010d00780c */ /* 0x000fc60003fc6270 */
[----:B------:R-:W-:Y:S01]  /*1dd0*/  IMAD R6, R234, c[0x0][0x214], R6 ;  /* 0x00008500ea067a24 */ /* 0x000fe200078e0206 */
[----:B-1----:R-:W-:Y:S01]  /*1de0*/  SHF.R.S32.HI R5, RZ, 0x1f, R181 ;  /* 0x0000001fff057819 */ /* 0x002fe200000114b5 */
[----:B------:R-:W-:Y:S02]  /*1df0*/  IMAD.SHL.U32 R17, R193, 0x2, RZ ;  /* 0x00000002c1117824 */ /* 0x000fe400078e00ff */
[----:B------:R-:W-:Y:S02]  /*1e00*/  IMAD.IADD R220, R217, 0x1, R6 ;  /* 0x00000001d9dc7824 */ /* 0x000fe400078e0206 */
[----:B------:R-:W-:Y:S02]  /*1e10*/  IMAD R0, R5, c[0x0][0x1e0], RZ ;  /* 0x0000780005007a24 */ /* 0x000fe400078e02ff */
[----:B------:R-:W-:Y:S02]  /*1e20*/  IMAD.SHL.U32 R19, R201, 0x2, RZ ;  /* 0x00000002c9137824 */ /* 0x000fe400078e00ff */
[----:B------:R-:W-:Y:S01]  /*1e30*/  @P6 ISETP.GE.AND P1, PT, R193, c[0x0][0x1d4], PT ;  /* 0x00007500c1006a0c */ /* 0x000fe20003f26270 */
[----:B------:R-:W-:Y:S01]  /*1e40*/  IMAD R0, R181, c[0x0][0x1e4], R0 ;  /* 0x00007900b5007a24 */ /* 0x000fe200078e0200 */
[----:B------:R-:W-:-:S02]  /*1e50*/  @P6 ISETP.GE.AND P5, PT, R202, c[0x0][0x1d4], PT ;  /* 0x00007500ca006a0c */ /* 0x000fc40003fa6270 */
[----:B------:R-:W-:Y:S01]  /*1e60*/  @P6 ISETP.GE.AND P2, PT, R201, c[0x0][0x1d4], PT ;  /* 0x00007500c9006a0c */ /* 0x000fe20003f46270 */
[----:B------:R-:W-:Y:S02]  /*1e70*/  IMAD.IADD R3, R3, 0x1, R0 ;  /* 0x0000000103037824 */ /* 0x000fe400078e0200 */
[----:B------:R-:W-:Y:S01]  /*1e80*/  IMAD R0, R14, c[0x0][0x1e8], RZ ;  /* 0x00007a000e007a24 */ /* 0x000fe200078e02ff */
[----:B------:R-:W-:-:S03]  /*1e90*/  SHF.L.U64.HI R14, R193, 0x1, R18 ;  /* 0x00000001c10e7819 */ /* 0x000fc60000010212 */
[----:B------:R-:W-:-:S04]  /*1ea0*/  IMAD R0, R234, c[0x0][0x1ec], R0 ;  /* 0x00007b00ea007a24 */ /* 0x000fc800078e0200 */
[----:B------:R-:W-:Y:S01]  /*1eb0*/  IMAD.IADD R218, R213, 0x1, R0 ;  /* 0x00000001d5da7824 */ /* 0x000fe200078e0200 */
[----:B--234-:R-:W-:Y:S01]  /*1ec0*/  SHF.R.S32.HI R11, RZ, 0x1f, R173 ;  /* 0x0000001fff0b7819 */ /* 0x01cfe200000114ad */
        /* <DEDUP_REMOVED lines=9> */
[C---:B------:R-:W-:Y:S01]  /*1f60*/  IMAD R5, R181.reuse, c[0x0][0x20c], R4 ;  /* 0x00008300b5057a24 */ /* 0x040fe200078e0204 */
[----:B------:R-:W-:Y:S01]  /*1f70*/  LEA.HI.X R10, R0, c[0x0][0x1cc], R2, 0x1, P0 ;  /* 0x00007300000a7a11 */ /* 0x000fe200000f0c02 */
[----:B------:R-:W-:Y:S01]  /*1f80*/  IMAD.WIDE.U32 R2, R181, c[0x0][0x208], RZ ;  /* 0x00008200b5027a25 */ /* 0x000fe200078e00ff */
[----:B------:R-:W1:Y:S03]  /*1f90*/  SHFL.IDX PT, R0, R9, RZ, 0x181f ;  /* 0x00181fff09007589 */ /* 0x000e6600000e0000 */
[----:B------:R-:W-:Y:S01]  /*1fa0*/  IMAD.IADD R3, R3, 0x1, R5 ;  /* 0x0000000103037824 */ /* 0x000fe200078e0205 */
[----:B------:R-:W2:Y:S03]  /*1fb0*/  SHFL.IDX PT, R8, R10, RZ, 0x181f ;  /* 0x00181fff0a087589 */ /* 0x000ea600000e0000 */
[----:B------:R-:W-:Y:S01]  /*1fc0*/  IMAD.WIDE.U32 R2, R173, c[0x0][0x218], R2 ;  /* 0x00008600ad027a25 */ /* 0x000fe200078e0002 */
[----:B------:R-:W3:Y:S04]  /*1fd0*/  SHFL.IDX PT, R9, R9, 0x1, 0x181f ;  /* 0x00381f0009097f89 */ /* 0x000ee800000e0000 */
[----:B------:R-:W4:Y:S01]  /*1fe0*/  SHFL.IDX PT, R10, R10, 0x1, 0x181f ;  /* 0x00381f000a0a7f89 */ /* 0x000f2200000e0000 */
[----:B-1----:R-:W-:-:S04]  /*1ff0*/  @P6 LEA R4, P0, R193, R0, 0x1 ;  /* 0x00000000c1046211 */ /* 0x002fc800078008ff */
[----:B--2---:R-:W-:Y:S02]  /*2000*/  @P6 LEA.HI.X R5, R193, R8, R18, 0x1, P0 ;  /* 0x00000008c1056211 */ /* 0x004fe400000f0c12 */
[----:B------:R-:W-:-:S03]  /*2010*/  @P6 LEA R6, P0, R202, R0, 0x1 ;  /* 0x00000000ca066211 */ /* 0x000fc600078008ff */
[----:B------:R1:W-:Y:S01]  /*2020*/  @P6 LDGSTS.E.BYPASS.LTC128B.128 [R210+0xc100], [R4.64], !P1 ;  /* 0x0c10000004d26fae */ /* 0x0003e2000c901d46 */
[----:B------:R-:W-:-:S05]  /*2030*/  @P6 LEA.HI.X R7, R202, R8, R16, 0x1, P0 ;  /* 0x00000008ca076211 */ /* 0x000fca00000f0c10 */
[----:B------:R3:W-:Y:S01]  /*2040*/  @P6 LDGSTS.E.BYPASS.LTC128B.128 [R210+0xe100], [R6.64], !P5 ;  /* 0x0e10000006d26fae */ /* 0x0007e2000e901d46 */
[C---:B-1----:R-:W-:Y:S02]  /*2050*/  @P6 LEA R4, P1, R201.reuse, R0, 0x1 ;  /* 0x00000000c9046211 */ /* 0x042fe400078208ff */
[----:B------:R-:W-:Y:S02]  /*2060*/  IADD3 R0, P0, R2, R216, RZ ;  /* 0x000000d802007210 */ /* 0x000fe40007f1e0ff */
[----:B------:R-:W-:Y:S02]  /*2070*/  @P6 LEA.HI.X R5, R201, R8, R20, 0x1, P1 ;  /* 0x00000008c9056211 */ /* 0x000fe400008f0c14 */
[----:B------:R-:W-:Y:S02]  /*2080*/  ISETP.GE.AND P1, PT, R13, 0x21, PT ;  /* 0x000000210d00780c */ /* 0x000fe40003f26270 */
[----:B------:R-:W-:Y:S01]  /*2090*/  IADD3.X R2, R220, R3, R11, P0, !PT ;  /* 0x00000003dc027210 */ /* 0x000fe200007fe40b */
[----:B------:R1:W-:Y:S01]  /*20a0*/  @P6 LDGSTS.E.BYPASS.LTC128B.128 [R210+0x10100], [R4.64], !P2 ;  /* 0x1010000004d26fae */ /* 0x0003e2000d101d46 */
[----:B------:R-:W-:-:S04]  /*20b0*/  LEA R12, P0, R0, c[0x0][0x1f8], 0x1 ;  /* 0x00007e00000c7a11 */ /* 0x000fc800078008ff */
[----:B------:R-:W-:Y:S01]  /*20c0*/  LEA.HI.X R15, R0, c[0x0][0x1fc], R2, 0x1, P0 ;  /* 0x00007f00000f7a11 */ /* 0x000fe200000f0c02 */
[----:B------:R-:W2:Y:S04]  /*20d0*/  SHFL.IDX PT, R8, R12, RZ, 0x181f ;  /* 0x00181fff0c087589 */ /* 0x000ea800000e0000 */
[C---:B---3--:R-:W-:Y:S01]  /*20e0*/  @P1 LEA R6, P0, R193.reuse, R9, 0x1 ;  /* 0x00000009c1061211 */ /* 0x048fe200078008ff */
[----:B------:R-:W3:Y:S01]  /*20f0*/  SHFL.IDX PT, R11, R15, RZ, 0x181f ;  /* 0x00181fff0f0b7589 */ /* 0x000ee200000e0000 */
[C---:B------:R-:W-:Y:S02]  /*2100*/  @P1 ISETP.GE.AND P5, PT, R193.reuse, c[0x0][0x1d4], PT ;  /* 0x00007500c1001a0c */ /* 0x040fe40003fa6270 */
[C---:B------:R-:W-:Y:S01]  /*2110*/  @P1 ISETP.GE.AND P2, PT, R202.reuse, c[0x0][0x1d4], PT ;  /* 0x00007500ca001a0c */ /* 0x040fe20003f46270 */
[----:B------:R-:W5:Y:S01]  /*2120*/  SHFL.IDX PT, R0, R12, 0x1, 0x181f ;  /* 0x00381f000c007f89 */ /* 0x000f6200000e0000 */
[----:B----4-:R-:W-:Y:S01]  /*2130*/  @P1 LEA.HI.X R7, R193, R10, R18, 0x1, P0 ;  /* 0x0000000ac1071211 */ /* 0x010fe200000f0c12 */
[----:B------:R-:W-:Y:S01]  /*2140*/  IMAD.SHL.U32 R18, R202, 0x2, RZ ;  /* 0x00000002ca127824 */ /* 0x000fe200078e00ff */
[----:B------:R-:W-:-:S07]  /*2150*/  @P1 ISETP.GE.AND P0, PT, R201, c[0x0][0x1d4], PT ;  /* 0x00007500c9001a0c */ /* 0x000fce0003f06270 */
[----:B------:R5:W-:Y:S01]  /*2160*/  @P1 LDGSTS.E.BYPASS.LTC128B.128 [R210+0xd100], [R6.64], !P5 ;  /* 0x0d10000006d21fae */ /* 0x000be2000e901d46 */
[----:B------:R-:W-:Y:S02]  /*2170*/  ISETP.GE.AND P5, PT, R193, c[0x0][0x1d4], PT ;  /* 0x00007500c1007a0c */ /* 0x000fe40003fa6270 */
[----:B-1----:R-:W-:-:S04]  /*2180*/  @P1 LEA R4, P6, R202, R9, 0x1 ;  /* 0x00000009ca041211 */ /* 0x002fc800078c08ff */
[CCC-:B------:R-:W-:Y:S02]  /*2190*/  @P1 LEA.HI.X R5, R202.reuse, R10.reuse, R16.reuse, 0x1, P6 ;  /* 0x0000000aca051211 */ /* 0x1c0fe400030f0c10 */
[C---:B------:R-:W-:Y:S02]  /*21a0*/  @P1 LEA R2, P6, R201.reuse, R9, 0x1 ;  /* 0x00000009c9021211 */ /* 0x040fe400078c08ff */
[C---:B------:R-:W-:Y:S01]  /*21b0*/  SHF.L.U64.HI R16, R202.reuse, 0x1, R16 ;  /* 0x00000001ca107819 */ /* 0x040fe20000010210 */
[----:B------:R2:W-:Y:S01]  /*21c0*/  @P1 LDGSTS.E.BYPASS.LTC128B.128 [R210+0xf100], [R4.64], !P2 ;  /* 0x0f10000004d21fae */ /* 0x0005e2000d101d46 */
[----:B------:R-:W-:Y:S02]  /*21d0*/  @P1 LEA.HI.X R3, R201, R10, R20, 0x1, P6 ;  /* 0x0000000ac9031211 */ /* 0x000fe400030f0c14 */
[----:B------:R-:W-:Y:S01]  /*21e0*/  ISETP.GE.AND P2, PT, R202, c[0x0][0x1d4], PT ;  /* 0x00007500ca007a0c */ /* 0x000fe20003f46270 */
[----:B------:R1:W4:Y:S01]  /*21f0*/  SHFL.IDX PT, R10, R15, 0x1, 0x181f ;  /* 0x00381f000f0a7f89 */ /* 0x00032200000e0000 */
[----:B------:R-:W-:-:S02]  /*2200*/  ISETP.LT.OR P6, PT, R13, 0x1, P5 ;  /* 0x000000010d00780c */ /* 0x000fc40002fc1670 */
[C---:B------:R-:W-:Y:S01]  /*2210*/  ISETP.LT.OR P5, PT, R13.reuse, 0x21, P5 ;  /* 0x000000210d00780c */ /* 0x040fe20002fa1670 */
[----:B------:R4:W-:Y:S01]  /*2220*/  @P1 LDGSTS.E.BYPASS.LTC128B.128 [R210+0x11100], [R2.64], !P0 ;  /* 0x1110000002d21fae */ /* 0x0009e2000c101d46 */
[C---:B------:R-:W-:Y:S02]  /*2230*/  ISETP.LT.OR P1, PT, R13.reuse, 0x1, P2 ;  /* 0x000000010d00780c */ /* 0x040fe40001721670 */
[----:B------:R-:W-:Y:S01]  /*2240*/  ISETP.LT.OR P2, PT, R13, 0x21, P2 ;  /* 0x000000210d00780c */ /* 0x000fe20001741670 */
[----:B------:R-:W0:Y:S01]  /*2250*/  LDGDEPBAR ;  /* 0x00000000000079af */ /* 0x000e220000000000 */
[----:B--2---:R-:W-:Y:S02]  /*2260*/  IADD3 R4, P0, R8, R17, RZ ;  /* 0x0000001108047210 */ /* 0x004fe40007f1e0ff */
[----:B-1----:R-:W-:-:S03]  /*2270*/  SHF.L.U64.HI R15, R201, 0x1, R20 ;  /* 0x00000001c90f7819 */ /* 0x002fc60000010214 */
[----:B---3--:R-:W-:Y:S01]  /*2280*/  IMAD.X R5, R11, 0x1, R14, P0 ;  /* 0x000000010b057824 */ /* 0x008fe200000e060e */
[----:B----4-:R-:W-:-:S04]  /*2290*/  IADD3 R2, P0, R8, R18, RZ ;  /* 0x0000001208027210 */ /* 0x010fc80007f1e0ff */
[----:B------:R1:W-:Y:S01]  /*22a0*/  LDGSTS.E.BYPASS.LTC128B.128 [R210+0x100], [R4.64], !P6 ;  /* 0x0010000004d27fae */ /* 0x0003e2000f101d46 */
[----:B------:R-:W-:Y:S01]  /*22b0*/  IADD3 R8, P6, R8, R19, RZ ;  /* 0x0000001308087210 */ /* 0x000fe20007fde0ff */
[----:B------:R-:W-:Y:S01]  /*22c0*/  IMAD.X R3, R11, 0x1, R16, P0 ;  /* 0x000000010b037824 */ /* 0x000fe200000e0610 */
[----:B-----5:R-:W-:-:S03]  /*22d0*/  IADD3 R6, P0, R0, R17, RZ ;  /* 0x0000001100067210 */ /* 0x020fc60007f1e0ff */
[----:B------:R-:W-:Y:S01]  /*22e0*/  IMAD.X R9, R11, 0x1, R15, P6 ;  /* 0x000000010b097824 */ /* 0x000fe200030e060f */
[----:B------:R2:W-:Y:S01]  /*22f0*/  LDGSTS.E.BYPASS.LTC128B.128 [R210+0x2100], [R2.64], !P1 ;  /* 0x0210000002d27fae */ /* 0x0005e2000c901d46 */
[----:B------:R-:W-:Y:S01]  /*2300*/  ISETP.GE.AND P1, PT, R201, c[0x0][0x1d4], PT ;  /* 0x00007500c9007a0c */ /* 0x000fe20003f26270 */
[----:B------:R-:W-:-:S03]  /*2310*/  IMAD.X R7, R10, 0x1, R14, P0 ;  /* 0x000000010a077824 */ /* 0x000fc600000e060e */
[C---:B------:R-:W-:Y:S02]  /*2320*/  ISETP.LT.OR P6, PT, R13.reuse, 0x1, P1 ;  /* 0x000000010d00780c */ /* 0x040fe40000fc1670 */
[----:B------:R-:W-:-:S11]  /*2330*/  ISETP.LT.OR P1, PT, R13, 0x21, P1 ;  /* 0x000000210d00780c */ /* 0x000fd60000f21670 */
[----:B------:R3:W-:Y:S01]  /*2340*/  LDGSTS.E.BYPASS.LTC128B.128 [R210+0x4100], [R8.64], !P6 ;  /* 0x0410000008d27fae */ /* 0x0007e2000f101d46 */
[----:B-1----:R-:W-:-:S03]  /*2350*/  IADD3 R4, P0, R0, R18, RZ ;  /* 0x0000001200047210 */ /* 0x002fc60007f1e0ff */
[----:B------:R3:W-:Y:S02]  /*2360*/  LDGSTS.E.BYPASS.LTC128B.128 [R210+0x1100], [R6.64], !P5 ;  /* 0x0110000006d27fae */ /* 0x0007e4000e901d46 */
[----:B------:R-:W-:Y:S01]  /*2370*/  IMAD.X R5, R10, 0x1, R16, P0 ;  /* 0x000000010a057824 */ /* 0x000fe200000e0610 */
[----:B--2---:R-:W-:-:S04]  /*2380*/  IADD3 R2, P0, R0, R19, RZ ;  /* 0x0000001300027210 */ /* 0x004fc80007f1e0ff */
[----:B------:R3:W-:Y:S01]  /*2390*/  LDGSTS.E.BYPASS.LTC128B.128 [R210+0x3100], [R4.64], !P2 ;  /* 0x0310000004d27fae */ /* 0x0007e2000d101d46 */
[----:B------:R-:W-:Y:S01]  /*23a0*/  ISETP.GT.AND P2, PT, R206, 0x3f, PT ;  /* 0x0000003fce00780c */ /* 0x000fe20003f44270 */
[----:B------:R-:W-:-:S05]  /*23b0*/  IMAD.X R3, R10, 0x1, R15, P0 ;  /* 0x000000010a037824 */ /* 0x000fca00000e060f */
[----:B------:R3:W-:Y:S01]  /*23c0*/  LDGSTS.E.BYPASS.LTC128B.128 [R210+0x5100], [R2.64], !P1 ;  /* 0x0510000002d27fae */ /* 0x0007e2000c901d46 */
[----:B------:R-:W-:-:S03]  /*23d0*/  ISETP.GT.AND P1, PT, R231, R205, PT ;  /* 0x000000cde700720c */ /* 0x000fc60003f24270 */
[----:B------:R-:W0:Y:S10]  /*23e0*/  LDGDEPBAR ;  /* 0x00000000000079af */ /* 0x000e340000000000 */
[----:B------:R-:W-:Y:S05]  /*23f0*/  @!P1 BRA `(.L_x_2590) ;  /* 0x0000045000009947 */ /* 0x000fea0003800000 */
[----:B---3--:R-:W-:Y:S01]  /*2400*/  IMAD R2, R231, 0x40, R211 ;  /* 0x00000040e7027824 */ /* 0x008fe200078e02d3 */
        /* <DEDUP_REMOVED lines=27> */
.L_x_2642:
        /* <DEDUP_REMOVED lines=20> */
.L_x_2643:
[----:B--23--:R-:W-:Y:S02]  /*2700*/  IADD3 R6, -R11, 0x10, RZ ;  /* 0x000000100b067810 */ /* 0x00cfe40007ffe1ff */
[----:B------:R-:W-:-:S02]  /*2710*/  IADD3 R4, -R10, 0x10, RZ ;  /* 0x000000100a047810 */ /* 0x000fc40007ffe1ff */
[----:B------:R-:W-:Y:S02]  /*2720*/  LOP3.LUT R6, R6, 0xf, RZ, 0xc0, !PT ;  /* 0x0000000f06067812 */ /* 0x000fe400078ec0ff */
[----:B------:R-:W-:Y:S02]  /*2730*/  LOP3.LUT R4, R4, 0xf, RZ, 0xc0, !PT ;  /* 0x0000000f04047812 */ /* 0x000fe400078ec0ff */
[----:B------:R-:W-:Y:S02]  /*2740*/  IADD3 R6, P5, P0, R6, R0, R17 ;  /* 0x0000000006067210 */ /* 0x000fe400078be011 */
[----:B------:R-:W-:Y:S02]  /*2750*/  IADD3 R2, -R9, 0x10, RZ ;  /* 0x0000001009027810 */ /* 0x000fe40007ffe1ff */
[----:B------:R-:W-:Y:S02]  /*2760*/  IADD3.X R7, RZ, R8, R14, P5, P0 ;  /* 0x00000008ff077210 */ /* 0x000fe40002fe040e */
        /* <DEDUP_REMOVED lines=14> */
.L_x_2590:
[----:B------:R-:W-:Y:S05]  /*2850*/  BSYNC B0 ;  /* 0x0000000000007941 */ /* 0x000fea0003800000 */
.L_x_2589:
        /* <DEDUP_REMOVED lines=10> */
[----:B---3--:R2:W3:Y:S04]  /*2900*/  LDSM.16.M88.4 R8, [R162] ;  /* 0x00000000a208783b */ /* 0x0084e80000000200 */
        /* <DEDUP_REMOVED lines=34> */
.L_x_2644:
[----:B------:R-:W-:Y:S05]  /*2b30*/  BRA.DIV ~URZ, `(.L_x_2596) ;  /* 0x0000c1f27f007947 */ /* 0x000fea000b800000 */
[----:B------:R-:W5:Y:S01]  /*2b40*/  SHFL.IDX PT, R0, R20, RZ, 0x181f ;  /* 0x00181fff14007589 */ /* 0x000f6200000e0000 */
[----:B------:R-:W-:Y:S02]  /*2b50*/  ISETP.GE.AND P5, PT, R193, c[0x0][0x1d4], PT ;  /* 0x00007500c1007a0c */ /* 0x000fe40003fa6270 */
[----:B------:R-:W-:Y:S02]  /*2b60*/  ISETP.GE.AND P1, PT, R202, c[0x0][0x1d4], PT ;  /* 0x00007500ca007a0c */ /* 0x000fe40003f26270 */
[----:B------:R-:W-:Y:S02]  /*2b70*/  SEL R19, RZ, 0x10, P5 ;  /* 0x00000010ff137807 */ /* 0x000fe40002800000 */
[----:B------:R-:W-:Y:S02]  /*2b80*/  SEL R18, RZ, 0x10, P1 ;  /* 0x00000010ff127807 */ /* 0x000fe40000800000 */
[----:B-----5:R-:W-:-:S02]  /*2b90*/  IADD3 R14, P0, R0, R25, RZ ;  /* 0x00000019000e7210 */ /* 0x020fc40007f1e0ff */
[----:B------:R-:W-:-:S03]  /*2ba0*/  IADD3 R2, P6, R0, R26, RZ ;  /* 0x0000001a00027210 */ /* 0x000fc60007fde0ff */
[C---:B----4-:R-:W-:Y:S01]  /*2bb0*/  IMAD.X R15, R12.reuse, 0x1, R21, P0 ;  /* 0x000000010c0f7824 */ /* 0x050fe200000e0615 */
        /* <DEDUP_REMOVED lines=8> */
[----:B------:R-:W2:Y:S04]  /*2c40*/  SHFL.IDX PT, R0, R20, 0x1, 0x181f ;  /* 0x00381f0014007f89 */ /* 0x000ea800000e0000 */
[----:B------:R4:W-:Y:S04]  /*2c50*/  LDGSTS.E.BYPASS.LTC128B.128 [R210+0xa100], [R16.64], !P0 ;  /* 0x0a10000010d27fae */ /* 0x0009e8000c101d46 */
[----:B------:R5:W3:Y:S02]  /*2c60*/  SHFL.IDX PT, R12, R13, 0x1, 0x181f ;  /* 0x00381f000d0c7f89 */ /* 0x000ae400000e0000 */
[----:B--2--5:R-:W-:-:S02]  /*2c70*/  SEL R13, RZ, 0x10, P0 ;  /* 0x00000010ff0d7807 */ /* 0x024fc40000000000 */
.L_x_2645:
[----:B----4-:R-:W-:Y:S02]  /*2c80*/  IADD3 R2, -R19, 0x10, RZ ;  /* 0x0000001013027810 */ /* 0x010fe40007ffe1ff */
[----:B------:R-:W-:-:S02]  /*2c90*/  IADD3 R3, -R18, 0x10, RZ ;  /* 0x0000001012037810 */ /* 0x000fc40007ffe1ff */
[----:B------:R-:W-:Y:S02]  /*2ca0*/  LOP3.LUT R2, R2, 0xf, RZ, 0xc0, !PT ;  /* 0x0000000f02027812 */ /* 0x000fe400078ec0ff */
[----:B------:R-:W-:Y:S02]  /*2cb0*/  IADD3 R14, -R13, 0x10, RZ ;  /* 0x000000100d0e7810 */ /* 0x000fe40007ffe1ff */
[----:B------:R-:W-:Y:S02]  /*2cc0*/  LOP3.LUT R3, R3, 0xf, RZ, 0xc0, !PT ;  /* 0x0000000f03037812 */ /* 0x000fe400078ec0ff */
[-C--:B------:R-:W-:Y:S02]  /*2cd0*/  IADD3 R16, P1, P0, R2, R0.reuse, R25 ;  /* 0x0000000002107210 */ /* 0x080fe4000783e019 */
[----:B------:R-:W-:Y:S02]  /*2ce0*/  LOP3.LUT R2, R14, 0xf, RZ, 0xc0, !PT ;  /* 0x0000000f0e027812 */ /* 0x000fe400078ec0ff */
[----:B------:R-:W-:-:S02]  /*2cf0*/  IADD3 R14, P6, P5, R3, R0, R26 ;  /* 0x00000000030e7210 */ /* 0x000fc40007dde01a */
[----:B---3--:R-:W-:Y:S02]  /*2d00*/  IADD3.X R17, RZ, R12, R21, P1, P0 ;  /* 0x0000000cff117210 */ /* 0x008fe40000fe0415 */
        /* <DEDUP_REMOVED lines=12> */
.L_x_2594:
[----:B------:R-:W-:Y:S05]  /*2dd0*/  BSYNC B0 ;  /* 0x0000000000007941 */ /* 0x000fea0003800000 */
.L_x_2593:
[----:B------:R-:W-:Y:S01]  /*2de0*/  IMAD.MOV.U32 R0, RZ, RZ, 0x40 ;  /* 0x00000040ff007424 */ /* 0x000fe200078e00ff */
[----:B------:R-:W0:Y:S01]  /*2df0*/  LDGDEPBAR ;  /* 0x00000000000079af */ /* 0x000e220000000000 */
[----:B------:R-:W-:Y:S01]  /*2e00*/  LOP3.LUT P0, RZ, R207, 0x4, RZ, 0xc0, !PT ;  /* 0x00000004cfff7812 */ /* 0x000fe2000780c0ff */
[----:B------:R-:W-:Y:S01]  /*2e10*/  WARPSYNC 0xffffffff ;  /* 0xffffffff00007948 */ /* 0x000fe20003800000 */
[----:B--234-:R-:W-:Y:S01]  /*2e20*/  HMMA.16816.F32.BF16 R12, R8, R32, RZ ;  /* 0x00000020080c723c */ /* 0x01cfe200000418ff */
[----:B------:R-:W-:Y:S01]  /*2e30*/  LDSM.16.M88.4 R20, [R165] ;  /* 0x00000000a514783b */ /* 0x000fe20000000200 */
[----:B------:R-:W-:-:S03]  /*2e40*/  SEL R166, R0, 0xffffffc0, !P0 ;  /* 0xffffffc000a67807 */ /* 0x000fc60004000000 */
[----:B------:R-:W-:Y:S02]  /*2e50*/  LDSM.16.M88.4 R16, [R164] ;  /* 0x00000000a410783b */ /* 0x000fe40000000200 */
[----:B------:R-:W-:Y:S02]  /*2e60*/  IMAD.IADD R2, R169, 0x1, R166 ;  /* 0x00000001a9027824 */ /* 0x000fe400078e02a6 */
[----:B------:R-:W2:Y:S01]  /*2e70*/  LDL R109, [R1+0x4] ;  /* 0x00000400016d7983 */ /* 0x000ea20000100800 */
[C---:B------:R-:W-:Y:S01]  /*2e80*/  HMMA.16816.F32.BF16 R28, R8.reuse, R34, RZ ;  /* 0x00000022081c723c */ /* 0x040fe200000418ff */
[----:B------:R-:W-:Y:S02]  /*2e90*/  IADD3 R0, R166, R169, R167 ;  /* 0x000000a9a6007210 */ /* 0x000fe40007ffe0a7 */
[----:B------:R-:W3:Y:S04]  /*2ea0*/  LDSM.16.M88.4 R48, [R2] ;  /* 0x000000000230783b */ /* 0x000ee80000000200 */
[----:B------:R-:W4:Y:S01]  /*2eb0*/  LDSM.16.M88.4 R64, [R2+0x800] ;  /* 0x000800000240783b */ /* 0x000f220000000200 */
[----:B------:R-:W-:Y:S03]  /*2ec0*/  HMMA.16816.F32.BF16 R32, R8, R38, RZ ;  /* 0x000000260820723c */ /* 0x000fe600000418ff */
[----:B------:R-:W5:Y:S04]  /*2ed0*/  LDSM.16.M88.4 R68, [R2+0x1000] ;  /* 0x001000000244783b */ /* 0x000f680000000200 */
[----:B------:R-:W1:Y:S02]  /*2ee0*/  LDSM.16.M88.4 R80, [R2+0x1800] ;  /* 0x001800000250783b */ /* 0x000e640000000200 */
[----:B-1----:R-:W-:Y:S02]  /*2ef0*/  HMMA.16816.F32.BF16 R56, R4, R60, R12 ;  /* 0x0000003c0438723c */ /* 0x002fe4000004180c */
[----:B------:R-:W1:Y:S04]  /*2f00*/  LDSM.16.M88.4 R92, [R0] ;  /* 0x00000000005c783b */ /* 0x000e680000000200 */
[----:B------:R-:W-:Y:S02]  /*2f10*/  LDSM.16.M88.4 R88, [R0+0x1800] ;  /* 0x001800000058783b */ /* 0x000fe40000000200 */
[C---:B------:R-:W-:Y:S02]  /*2f20*/  HMMA.16816.F32.BF16 R12, R8.reuse, R36, RZ ;  /* 0x00000024080c723c */ /* 0x040fe400000418ff */
[----:B------:R-:W-:Y:S04]  /*2f30*/  LDSM.16.M88.4 R100, [R169+0x2000] ;  /* 0x00200000a964783b */ /* 0x000fe80000000200 */
[----:B------:R-:W-:Y:S02]  /*2f40*/  LDSM.16.M88.4 R96, [R24+0x2000] ;  /* 0x002000001860783b */ /* 0x000fe40000000200 */
[C---:B------:R-:W-:Y:S08]  /*2f50*/  HMMA.16816.F32.BF16 R36, R8.reuse, R44, RZ ;  /* 0x0000002c0824723c */ /* 0x040ff000000418ff */
[C---:B------:R-:W-:Y:S08]  /*2f60*/  HMMA.16816.F32.BF16 R44, R8.reuse, R46, RZ ;  /* 0x0000002e082c723c */ /* 0x040ff000000418ff */
[C---:B------:R-:W-:Y:S08]  /*2f70*/  HMMA.16816.F32.BF16 R52, R8.reuse, R40, RZ ;  /* 0x000000280834723c */ /* 0x040ff000000418ff */
[----:B------:R-:W-:Y:S08]  /*2f80*/  HMMA.16816.F32.BF16 R40, R8, R42, RZ ;  /* 0x0000002a0828723c */ /* 0x000ff000000418ff */
[C---:B------:R-:W-:Y:S08]  /*2f90*/  HMMA.16816.F32.BF16 R60, R4.reuse, R62, R28 ;  /* 0x0000003e043c723c */ /* 0x040ff0000004181c */
[C---:B------:R-:W-:Y:S01]  /*2fa0*/  HMMA.16816.F32.BF16 R28, R4.reuse, R72, R12 ;  /* 0x00000048041c723c */ /* 0x040fe2000004180c */
[----:B------:R-:W-:Y:S07]  /*2fb0*/  LDSM.16.M88.4 R12, [R162+0x4000] ;  /* 0x00400000a20c783b */ /* 0x000fee0000000200 */
[C---:B------:R-:W-:Y:S01]  /*2fc0*/  HMMA.16816.F32.BF16 R8, R4.reuse, R74, R32 ;  /* 0x0000004a0408723c */ /* 0x040fe20000041820 */
[----:B------:R-:W-:Y:S07]  /*2fd0*/  LDSM.16.M88.4 R72, [R0+0x1000] ;  /* 0x001000000048783b */ /* 0x000fee0000000200 */
[C---:B------:R-:W-:Y:S08]  /*2fe0*/  HMMA.16816.F32.BF16 R32, R4.reuse, R76, R36 ;  /* 0x0000004c0420723c */ /* 0x040ff00000041824 */
[C---:B------:R-:W-:Y:S01]  /*2ff0*/  HMMA.16816.F32.BF16 R36, R4.reuse, R78, R44 ;  /* 0x0000004e0424723c */ /* 0x040fe2000004182c */
[----:B------:R-:W1:Y:S07]  /*3000*/  LDSM.16.M88.4 R76, [R0+0x800] ;  /* 0x00080000004c783b */ /* 0x000e6e0000000200 */
[----:B------:R-:W-:Y:S08]  /*3010*/  HMMA.16816.F32.BF16 R52, R4, R84, R52 ;  /* 0x000000540434723c */ /* 0x000ff00000041834 */
[----:B---3--:R-:W-:Y:S08]  /*3020*/  HMMA.16816.F32.BF16 R56, R20, R48, R56 ;  /* 0x000000301438723c */ /* 0x008ff00000041838 */
[----:B------:R-:W-:Y:S01]  /*3030*/  HMMA.16816.F32.BF16 R40, R4, R86, R40 ;  /* 0x000000560428723c */ /* 0x000fe20000041828 */
[----:B------:R-:W-:Y:S07]  /*3040*/  LDSM.16.M88.4 R84, [R169+0x3800] ;  /* 0x00380000a954783b */ /* 0x000fee0000000200 */
[C---:B------:R-:W-:Y:S08]  /*3050*/  HMMA.16816.F32.BF16 R60, R20.reuse, R50, R60 ;  /* 0x00000032143c723c */ /* 0x040ff0000004183c */
[C---:B----4-:R-:W-:Y:S08]  /*3060*/  HMMA.16816.F32.BF16 R44, R20.reuse, R64, R28 ;  /* 0x00000040142c723c */ /* 0x050ff0000004181c */
[C---:B------:R-:W-:Y:S01]  /*3070*/  HMMA.16816.F32.BF16 R28, R20.reuse, R66, R8 ;  /* 0x00000042141c723c */ /* 0x040fe20000041808 */
[----:B------:R-:W-:Y:S04]  /*3080*/  LDSM.16.M88.4 R64, [R169+0x3000] ;  /* 0x00300000a940783b */ /* 0x000fe80000000200 */
[----:B------:R-:W-:Y:S03]  /*3090*/  LDSM.16.M88.4 R8, [R163+0x4000] ;  /* 0x00400000a308783b */ /* 0x000fe60000000200 */
[C---:B-----5:R-:W-:Y:S08]  /*30a0*/  HMMA.16816.F32.BF16 R4, R20.reuse, R68, R32 ;  /* 0x000000441404723c */ /* 0x060ff00000041820 */
[C---:B------:R-:W-:Y:S01]  /*30b0*/  HMMA.16816.F32.BF16 R36, R20.reuse, R70, R36 ;  /* 0x000000461424723c */ /* 0x040fe20000041824 */
[----:B------:R-:W3:Y:S07]  /*30c0*/  LDSM.16.M88.4 R68, [R169+0x2800] ;  /* 0x00280000a944783b */ /* 0x000eee0000000200 */
[----:B------:R-:W-:Y:S08]  /*30d0*/  HMMA.16816.F32.BF16 R52, R20, R80, R52 ;  /* 0x000000501434723c */ /* 0x000ff00000041834 */
[----:B-1----:R-:W-:Y:S08]  /*30e0*/  HMMA.16816.F32.BF16 R56, R16, R92, R56 ;  /* 0x0000005c1038723c */ /* 0x002ff00000041838 */
[----:B------:R-:W-:Y:S01]  /*30f0*/  HMMA.16816.F32.BF16 R40, R20, R82, R40 ;  /* 0x000000521428723c */ /* 0x000fe20000041828 */
[----:B------:R-:W1:Y:S07]  /*3100*/  LDSM.16.M88.4 R80, [R24+0x2800] ;  /* 0x002800001850783b */ /* 0x000e6e0000000200 */
[C---:B------:R-:W-:Y:S01]  /*3110*/  HMMA.16816.F32.BF16 R60, R16.reuse, R94, R60 ;  /* 0x0000005e103c723c */ /* 0x040fe2000004183c */
[----:B------:R-:W-:Y:S07]  /*3120*/  LDSM.16.M88.4 R92, [R2+0x2000] ;  /* 0x00200000025c783b */ /* 0x000fee0000000200 */
[C---:B------:R-:W-:Y:S08]  /*3130*/  HMMA.16816.F32.BF16 R48, R16.reuse, R76, R44 ;  /* 0x0000004c1030723c */ /* 0x040ff0000004182c */
[C---:B------:R-:W-:Y:S01]  /*3140*/  HMMA.16816.F32.BF16 R44, R16.reuse, R78, R28 ;  /* 0x0000004e102c723c */ /* 0x040fe2000004181c */
[----:B------:R-:W4:Y:S07]  /*3150*/  LDSM.16.M88.4 R76, [R24+0x3000] ;  /* 0x00300000184c783b */ /* 0x000f2e0000000200 */
[C---:B------:R-:W-:Y:S01]  /*3160*/  HMMA.16816.F32.BF16 R32, R16.reuse, R72, R4 ;  /* 0x000000481020723c */ /* 0x040fe20000041804 */
[----:B------:R-:W5:Y:S07]  /*3170*/  LDSM.16.M88.4 R4, [R165+0x4000] ;  /* 0x00400000a504783b */ /* 0x000f6e0000000200 */
[C---:B------:R-:W-:Y:S01]  /*3180*/  HMMA.16816.F32.BF16 R28, R16.reuse, R74, R36 ;  /* 0x0000004a101c723c */ /* 0x040fe20000041824 */
[----:B------:R-:W-:Y:S07]  /*3190*/  LDSM.16.M88.4 R72, [R2+0x2800] ;  /* 0x002800000248783b */ /* 0x000fee0000000200 */
[----:B------:R-:W-:Y:S08]  /*31a0*/  HMMA.16816.F32.BF16 R20, R16, R88, R52 ;  /* 0x000000581014723c */ /* 0x000ff00000041834 */
[----:B------:R-:W-:Y:S08]  /*31b0*/  HMMA.16816.F32.BF16 R52, R12, R100, R56 ;  /* 0x000000640c34723c */ /* 0x000ff00000041838 */
[----:B------:R-:W-:Y:S01]  /*31c0*/  HMMA.16816.F32.BF16 R36, R16, R90, R40 ;  /* 0x0000005a1024723c */ /* 0x000fe20000041828 */
[----:B------:R-:W1:Y:S07]  /*31d0*/  LDSM.16.M88.4 R88, [R24+0x3800] ;  /* 0x003800001858783b */ /* 0x000e6e0000000200 */
[C---:B------:R-:W-:Y:S08]  /*31e0*/  HMMA.16816.F32.BF16 R56, R12.reuse, R102, R60 ;  /* 0x000000660c38723c */ /* 0x040ff0000004183c */
[C---:B---3--:R-:W-:Y:S08]  /*31f0*/  HMMA.16816.F32.BF16 R44, R12.reuse, R70, R44 ;  /* 0x000000460c2c723c */ /* 0x048ff0000004182c */
[C---:B------:R-:W-:Y:S08]  /*3200*/  HMMA.16816.F32.BF16 R40, R12.reuse, R64, R32 ;  /* 0x000000400c28723c */ /* 0x040ff00000041820 */
[----:B------:R-:W-:Y:S01]  /*3210*/  HMMA.16816.F32.BF16 R32, R12, R66, R28 ;  /* 0x000000420c20723c */ /* 0x000fe2000004181c */
[----:B------:R-:W-:Y:S07]  /*3220*/  LDSM.16.M88.4 R64, [R2+0x3000] ;  /* 0x003000000240783b */ /* 0x000fee0000000200 */
[----:B------:R-:W-:Y:S08]  /*3230*/  HMMA.16816.F32.BF16 R16, R8, R96, R52 ;  /* 0x000000600810723c */ /* 0x000ff00000041834 */
[----:B------:R-:W-:Y:S01]  /*3240*/  HMMA.16816.F32.BF16 R48, R12, R68, R48 ;  /* 0x000000440c30723c */ /* 0x000fe20000041830 */
[----:B------:R-:W-:Y:S01]  /*3250*/  LDSM.16.M88.4 R68, [R2+0x3800] ;  /* 0x003800000244783b */ /* 0x000fe20000000200 */
[----:B--2---:R-:W-:-:S06]  /*3260*/  IMAD.IADD R208, R109, 0x1, R238 ;  /* 0x000000016dd07824 */ /* 0x004fcc00078e02ee */
[C---:B------:R-:W-:Y:S01]  /*3270*/  HMMA.16816.F32.BF16 R28, R12.reuse, R84, R20 ;  /* 0x000000540c1c723c */ /* 0x040fe20000041814 */
[----:B------:R-:W-:Y:S07]  /*3280*/  LDSM.16.M88.4 R20, [R164+0x4000] ;  /* 0x00400000a414783b */ /* 0x000fee0000000200 */
[----:B------:R-:W-:Y:S01]  /*3290*/  HMMA.16816.F32.BF16 R12, R12, R86, R36 ;  /* 0x000000560c0c723c */ /* 0x000fe20000041824 */
[----:B------:R-:W2:Y:S07]  /*32a0*/  LDSM.16.M88.4 R84, [R0+0x2000] ;  /* 0x002000000054783b */ /* 0x000eae0000000200 */
[C---:B------:R-:W-:Y:S08]  /*32b0*/  HMMA.16816.F32.BF16 R60, R8.reuse, R98, R56 ;  /* 0x00000062083c723c */ /* 0x040ff00000041838 */
[C---:B-1----:R-:W-:Y:S08]  /*32c0*/  HMMA.16816.F32.BF16 R56, R8.reuse, R82, R44 ;  /* 0x000000520838723c */ /* 0x042ff0000004182c */
[----:B----4-:R-:W-:Y:S08]  /*32d0*/  HMMA.16816.F32.BF16 R44, R8, R78, R32 ;  /* 0x0000004e082c723c */ /* 0x010ff00000041820 */
[----:B-----5:R-:W-:Y:S01]  /*32e0*/  HMMA.16816.F32.BF16 R32, R4, R92, R16 ;  /* 0x0000005c0420723c */ /* 0x020fe20000041810 */
[----:B------:R-:W-:Y:S07]  /*32f0*/  LDSM.16.M88.4 R16, [R162+0x8000] ;  /* 0x00800000a210783b */ /* 0x000fee0000000200 */
[C---:B------:R-:W-:Y:S01]  /*3300*/  HMMA.16816.F32.BF16 R52, R8.reuse, R76, R40 ;  /* 0x0000004c0834723c */ /* 0x040fe20000041828 */
[----:B------:R-:W1:Y:S07]  /*3310*/  LDSM.16.M88.4 R76, [R169+0x4000] ;  /* 0x00400000a94c783b */ /* 0x000e6e0000000200 */
[C---:B------:R-:W-:Y:S01]  /*3320*/  HMMA.16816.F32.BF16 R36, R8.reuse, R80, R48 ;  /* 0x000000500824723c */ /* 0x040fe20000041830 */
[----:B------:R-:W3:Y:S07]  /*3330*/  LDSM.16.M88.4 R48, [R0+0x2800] ;  /* 0x002800000030783b */ /* 0x000eee0000000200 */
[C---:B------:R-:W-:Y:S08]  /*3340*/  HMMA.16816.F32.BF16 R40, R8.reuse, R88, R28 ;  /* 0x000000580828723c */ /* 0x040ff0000004181c */
[----:B------:R-:W-:Y:S01]  /*3350*/  HMMA.16816.F32.BF16 R8, R8, R90, R12 ;  /* 0x0000005a0808723c */ /* 0x000fe2000004180c */
[----:B------:R-:W-:Y:S07]  /*3360*/  LDSM.16.M88.4 R88, [R0+0x4000] ;  /* 0x004000000058783b */ /* 0x000fee0000000200 */
[----:B------:R-:W-:Y:S01]  /*3370*/  HMMA.16816.F32.BF16 R28, R4, R94, R60 ;  /* 0x0000005e041c723c */ /* 0x000fe2000004183c */
[----:B------:R-:W-:Y:S04]  /*3380*/  LDSM.16.M88.4 R60, [R169+0x5000] ;  /* 0x00500000a93c783b */ /* 0x000fe80000000200 */
[----:B------:R-:W-:Y:S03]  /*3390*/  LDSM.16.M88.4 R92, [R2+0x4800] ;  /* 0x00480000025c783b */ /* 0x000fe60000000200 */
[----:B--2---:R-:W-:Y:S01]  /*33a0*/  HMMA.16816.F32.BF16 R12, R20, R84, R32 ;  /* 0x00000054140c723c */ /* 0x004fe20000041820 */
[----:B------:R-:W-:Y:S07]  /*33b0*/  LDSM.16.M88.4 R32, [R0+0x3800] ;  /* 0x003800000020783b */ /* 0x000fee0000000200 */
[C---:B------:R-:W-:Y:S01]  /*33c0*/  HMMA.16816.F32.BF16 R104, R4.reuse, R64, R52 ;  /* 0x000000400468723c */ /* 0x040fe20000041834 */
[----:B------:R-:W-:Y:S07]  /*33d0*/  LDSM.16.M88.4 R52, [R24+0x4000] ;  /* 0x004000001834783b */ /* 0x000fee0000000200 */
[C---:B------:R-:W-:Y:S01]  /*33e0*/  HMMA.16816.F32.BF16 R80, R4.reuse, R70, R8 ;  /* 0x000000460450723c */ /* 0x040fe20000041808 */
[----:B------:R-:W2:Y:S07]  /*33f0*/  LDSM.16.M88.4 R8, [R163+0x8000] ;  /* 0x00800000a308783b */ /* 0x000eae0000000200 */
[----:B------:R-:W-:Y:S08]  /*3400*/  HMMA.16816.F32.BF16 R36, R4, R72, R36 ;  /* 0x000000480424723c */ /* 0x000ff00000041824 */
[----:B------:R-:W-:Y:S01]  /*3410*/  HMMA.16816.F32.BF16 R28, R20, R86, R28 ;  /* 0x00000056141c723c */ /* 0x000fe2000004181c */
[----:B------:R-:W-:Y:S07]  /*3420*/  LDSM.16.M88.4 R84, [R169+0x5800] ;  /* 0x00580000a954783b */ /* 0x000fee0000000200 */
[----:B-1----:R-:W-:Y:S08]  /*3430*/  HMMA.16816.F32.BF16 R12, R16, R76, R12 ;  /* 0x0000004c100c723c */ /* 0x002ff0000004180c */
[C---:B------:R-:W-:Y:S01]  /*3440*/  HMMA.16816.F32.BF16 R56, R4.reuse, R74, R56 ;  /* 0x0000004a0438723c */ /* 0x040fe20000041838 */
[----:B------:R-:W-:Y:S07]  /*3450*/  LDSM.16.M88.4 R72, [R169+0x4800] ;  /* 0x00480000a948783b */ /* 0x000fee0000000200 */
[C---:B------:R-:W-:Y:S01]  /*3460*/  HMMA.16816.F32.BF16 R100, R4.reuse, R66, R44 ;  /* 0x000000420464723c */ /* 0x040fe2000004182c */
[----:B------:R-:W-:Y:S07]  /*3470*/  LDSM.16.M88.4 R64, [R2+0x4000] ;  /* 0x004000000240783b */ /* 0x000fee0000000200 */
[----:B------:R-:W-:Y:S01]  /*3480*/  HMMA.16816.F32.BF16 R96, R4, R68, R40 ;  /* 0x000000440460723c */ /* 0x000fe20000041828 */
[----:B------:R-:W1:Y:S04]  /*3490*/  LDSM.16.M88.4 R4, [R165+0x8000] ;  /* 0x00800000a504783b */ /* 0x000e680000000200 */
[----:B------:R-:W-:Y:S03]  /*34a0*/  LDSM.16.M88.4 R40, [R0+0x3000] ;  /* 0x003000000028783b */ /* 0x000fe60000000200 */
[----:B---3--:R-:W-:Y:S08]  /*34b0*/  HMMA.16816.F32.BF16 R44, R20, R48, R36 ;  /* 0x00000030142c723c */ /* 0x008ff00000041824 */
[----:B------:R-:W-:Y:S01]  /*34c0*/  HMMA.16816.F32.BF16 R36, R16, R78, R28 ;  /* 0x0000004e1024723c */ /* 0x000fe2000004181c */
[----:B------:R-:W-:Y:S07]  /*34d0*/  LDSM.16.M88.4 R76, [R24+0x4800] ;  /* 0x00480000184c783b */ /* 0x000fee0000000200 */
[----:B--2---:R-:W-:Y:S01]  /*34e0*/  HMMA.16816.F32.BF16 R28, R8, R52, R12 ;  /* 0x00000034081c723c */ /* 0x004fe2000004180c */
[----:B------:R-:W2:Y:S07]  /*34f0*/  LDSM.16.M88.4 R12, [R164+0x8000] ;  /* 0x00800000a40c783b */ /* 0x000eae0000000200 */
[----:B------:R-:W-:Y:S08]  /*3500*/  HMMA.16816.F32.BF16 R68, R20, R50, R56 ;  /* 0x000000321444723c */ /* 0x000ff00000041838 */
[----:B------:R-:W-:Y:S08]  /*3510*/  HMMA.16816.F32.BF16 R52, R8, R54, R36 ;  /* 0x000000360834723c */ /* 0x000ff00000041824 */
[----:B-1----:R-:W-:Y:S08]  /*3520*/  HMMA.16816.F32.BF16 R48, R4, R64, R28 ;  /* 0x000000400430723c */ /* 0x002ff0000004181c */
[----:B------:R-:W-:Y:S08]  /*3530*/  HMMA.16816.F32.BF16 R56, R16, R72, R44 ;  /* 0x000000481038723c */ /* 0x000ff0000004182c */
[C---:B------:R-:W-:Y:S08]  /*3540*/  HMMA.16816.F32.BF16 R36, R20.reuse, R32, R96 ;  /* 0x000000201424723c */ /* 0x040ff00000041860 */
[----:B------:R-:W-:Y:S08]  /*3550*/  HMMA.16816.F32.BF16 R80, R20, R34, R80 ;  /* 0x000000221450723c */ /* 0x000ff00000041850 */
[----:B------:R-:W-:Y:S01]  /*3560*/  HMMA.16816.F32.BF16 R32, R4, R66, R52 ;  /* 0x000000420420723c */ /* 0x000fe20000041834 */
[----:B------:R-:W-:Y:S07]  /*3570*/  LDSM.16.M88.4 R52, [R24+0x5800] ;  /* 0x005800001834783b */ /* 0x000fee0000000200 */
[----:B--2---:R-:W-:Y:S01]  /*3580*/  HMMA.16816.F32.BF16 R64, R12, R88, R48 ;  /* 0x000000580c40723c */ /* 0x004fe20000041830 */
[----:B------:R-:W-:Y:S07]  /*3590*/  LDSM.16.M88.4 R48, [R2+0x5000] ;  /* 0x005000000230783b */ /* 0x000fee0000000200 */
[C---:B------:R-:W-:Y:S08]  /*35a0*/  HMMA.16816.F32.BF16 R44, R20.reuse, R40, R104 ;  /* 0x00000028142c723c */ /* 0x040ff00000041868 */
[----:B------:R-:W-:Y:S08]  /*35b0*/  HMMA.16816.F32.BF16 R40, R20, R42, R100 ;  /* 0x0000002a1428723c */ /* 0x000ff00000041864 */
[----:B------:R-:W-:Y:S01]  /*35c0*/  HMMA.16816.F32.BF16 R20, R16, R74, R68 ;  /* 0x0000004a1014723c */ /* 0x000fe20000041844 */
[----:B------:R-:W1:Y:S01]  /*35d0*/  LDSM.16.M88.4 R68, [R24+0x5000] ;  /* 0x005000001844783b */ /* 0x000e620000000200 */
[----:B------:R-:W-:-:S03]  /*35e0*/  FMUL.FTZ R3, R64, c[0x0][0x320] ;  /* 0x0000c80040037a20 */ /* 0x000fc60000410000 */
[----:B------:R-:W2:Y:S03]  /*35f0*/  LDSM.16.M88.4 R72, [R0+0x4800] ;  /* 0x004800000048783b */ /* 0x000ea60000000200 */
[----:B------:R-:W-:Y:S01]  /*3600*/  HMMA.16816.F32.BF16 R28, R8, R76, R56 ;  /* 0x0000004c081c723c */ /* 0x000fe20000041838 */
[----:B------:R3:W4:Y:S07]  /*3610*/  MUFU.TANH R77, R3 ;  /* 0x00000003004d7308 */ /* 0x00072e0000002400 */
[----:B------:R-:W-:Y:S08]  /*3620*/  HMMA.16816.F32.BF16 R44, R16, R60, R44 ;  /* 0x0000003c102c723c */ /* 0x000ff0000004182c */
[----:B------:R-:W-:Y:S01]  /*3630*/  HMMA.16816.F32.BF16 R20, R8, R78, R20 ;  /* 0x0000004e0814723c */ /* 0x000fe20000041814 */
[----:B---3--:R-:W-:-:S04]  /*3640*/  FMUL.FTZ R3, R65, c[0x0][0x320] ;  /* 0x0000c80041037a20 */ /* 0x008fc80000410000 */
[----:B------:R3:W5:Y:S03]  /*3650*/  MUFU.TANH R76, R3 ;  /* 0x00000003004c7308 */ /* 0x0007660000002400 */
[C---:B------:R-:W-:Y:S08]  /*3660*/  HMMA.16816.F32.BF16 R36, R16.reuse, R84, R36 ;  /* 0x000000541024723c */ /* 0x040ff00000041824 */
[----:B------:R-:W-:Y:S01]  /*3670*/  HMMA.16816.F32.BF16 R60, R16, R62, R40 ;  /* 0x0000003e103c723c */ /* 0x000fe20000041828 */
[----:B---3--:R-:W-:-:S07]  /*3680*/  FMUL.FTZ R3, R66, c[0x0][0x320] ;  /* 0x0000c80042037a20 */ /* 0x008fce0000410000 */
[----:B------:R-:W-:Y:S01]  /*3690*/  HMMA.16816.F32.BF16 R28, R4, R92, R28 ;  /* 0x0000005c041c723c */ /* 0x000fe2000004181c */
[----:B------:R3:W-:Y:S07]  /*36a0*/  MUFU.TANH R79, R3 ;  /* 0x00000003004f7308 */ /* 0x0007ee0000002400 */
[----:B------:R-:W-:Y:S08]  /*36b0*/  HMMA.16816.F32.BF16 R40, R12, R90, R32 ;  /* 0x0000005a0c28723c */ /* 0x000ff00000041820 */
[----:B-1----:R-:W-:Y:S01]  /*36c0*/  HMMA.16816.F32.BF16 R32, R8, R68, R44 ;  /* 0x000000440820723c */ /* 0x002fe2000004182c */
[----:B---3--:R-:W-:-:S02]  /*36d0*/  FMUL.FTZ R3, R67, c[0x0][0x320] ;  /* 0x0000c80043037a20 */ /* 0x008fc40000410000 */
[----:B------:R-:W1:Y:S02]  /*36e0*/  LDSM.16.M88.4 R64, [R2+0x5800] ;  /* 0x005800000240783b */ /* 0x000e640000000200 */
[----:B------:R3:W-:Y:S03]  /*36f0*/  MUFU.TANH R78, R3 ;  /* 0x00000003004e7308 */ /* 0x0007e60000002400 */
[----:B------:R-:W-:Y:S08]  /*3700*/  HMMA.16816.F32.BF16 R56, R16, R86, R80 ;  /* 0x000000561038723c */ /* 0x000ff00000041850 */
[----:B------:R-:W-:Y:S01]  /*3710*/  HMMA.16816.F32.BF16 R16, R4, R94, R20 ;  /* 0x0000005e0410723c */ /* 0x000fe20000041814 */
[----:B------:R-:W-:-:S02]  /*3720*/  FMUL.FTZ R40, R40, c[0x0][0x320] ;  /* 0x0000c80028287a20 */ /* 0x000fc40000410000 */
[----:B------:R-:W-:Y:S02]  /*3730*/  FMUL.FTZ R43, R43, c[0x0][0x320] ;  /* 0x0000c8002b2b7a20 */ /* 0x000fe40000410000 */
[----:B------:R-:W1:Y:S01]  /*3740*/  MUFU.TANH R69, R40 ;  /* 0x0000002800457308 */ /* 0x000e620000002400 */
[----:B------:R-:W-:Y:S02]  /*3750*/  FMUL.FTZ R42, R42, c[0x0][0x320] ;  /* 0x0000c8002a2a7a20 */ /* 0x000fe40000410000 */
[----:B------:R-:W-:Y:S01]  /*3760*/  HMMA.16816.F32.BF16 R44, R8, R52, R36 ;  /* 0x00000034082c723c */ /* 0x000fe20000041824 */
[----:B------:R-:W-:-:S04]  /*3770*/  FMUL.FTZ R41, R41, c[0x0][0x320] ;  /* 0x0000c80029297a20 */ /* 0x000fc80000410000 */
[----:B------:R-:W-:Y:S03]  /*3780*/  MUFU.TANH R52, R42 ;  /* 0x0000002a00347308 */ /* 0x000fe60000002400 */
[----:B------:R-:W-:Y:S01]  /*3790*/  HMMA.16816.F32.BF16 R20, R8, R70, R60 ;  /* 0x000000460814723c */ /* 0x000fe2000004183c */
[----:B------:R-:W3:Y:S04]  /*37a0*/  LDSM.16.M88.4 R60, [R0+0x5000] ;  /* 0x00500000003c783b */ /* 0x000ee80000000200 */
[----:B------:R-:W1:Y:S03]  /*37b0*/  MUFU.TANH R68, R41 ;  /* 0x0000002900447308 */ /* 0x000e660000002400 */
[----:B--2---:R-:W-:Y:S08]  /*37c0*/  HMMA.16816.F32.BF16 R24, R12, R72, R28 ;  /* 0x000000480c18723c */ /* 0x004ff0000004181c */
[----:B------:R-:W-:Y:S01]  /*37d0*/  HMMA.16816.F32.BF16 R36, R4, R48, R32 ;  /* 0x000000300424723c */ /* 0x000fe20000041820 */
[----:B------:R-:W-:Y:S07]  /*37e0*/  MUFU.TANH R48, R43 ;  /* 0x0000002b00307308 */ /* 0x000fee0000002400 */
[----:B------:R-:W-:Y:S08]  /*37f0*/  HMMA.16816.F32.BF16 R32, R12, R74, R16 ;  /* 0x0000004a0c20723c */ /* 0x000ff00000041810 */
[----:B-1----:R-:W-:Y:S01]  /*3800*/  HMMA.16816.F32.BF16 R16, R4, R64, R44 ;  /* 0x000000400410723c */ /* 0x002fe2000004182c */
[----:B------:R-:W2:Y:S01]  /*3810*/  LDL R64, [R1] ;  /* 0x0000000001407983 */ /* 0x000ea20000100800 */
[----:B------:R-:W-:-:S02]  /*3820*/  FMUL.FTZ R2, R25, c[0x0][0x320] ;  /* 0x0000c80019027a20 */ /* 0x000fc40000410000 */
[----:B------:R-:W-:Y:S02]  /*3830*/  FMUL.FTZ R24, R24, c[0x0][0x320] ;  /* 0x0000c80018187a20 */ /* 0x000fe40000410000 */
[----:B------:R1:W-:Y:S02]  /*3840*/  MUFU.TANH R40, R2 ;  /* 0x0000000200287308 */ /* 0x0003e40000002400 */
[----:B------:R-:W-:Y:S01]  /*3850*/  HMMA.16816.F32.BF16 R28, R8, R54, R56 ;  /* 0x00000036081c723c */ /* 0x000fe20000041838 */
[----:B---3--:R-:W-:-:S05]  /*3860*/  IMAD.MOV.U32 R3, RZ, RZ, 0x1 ;  /* 0x00000001ff037424 */ /* 0x008fca00078e00ff */
[----:B------:R-:W3:Y:S02]  /*3870*/  MUFU.TANH R41, R24 ;  /* 0x0000001800297308 */ /* 0x000ee40000002400 */
[----:B------:R-:W-:Y:S01]  /*3880*/  HMMA.16816.F32.BF16 R8, R4, R50, R20 ;  /* 0x000000320408723c */ /* 0x000fe20000041814 */
[----:B------:R3:W4:Y:S07]  /*3890*/  LDSM.16.M88.4 R20, [R0+0x5800] ;  /* 0x005800000014783b */ /* 0x00072e0000000200 */
[----:B------:R-:W-:Y:S01]  /*38a0*/  HMMA.16816.F32.BF16 R36, R12, R60, R36 ;  /* 0x0000003c0c24723c */ /* 0x000fe20000041824 */
[----:B-1----:R-:W-:Y:S01]  /*38b0*/  FMUL.FTZ R2, R26, c[0x0][0x320] ;  /* 0x0000c8001a027a20 */ /* 0x002fe20000410000 */
[----:B------:R-:W-:-:S04]  /*38c0*/  DEPBAR.LE SB0, 0x2 ;  /* 0x000080800000791a */ /* 0x000fc80000000000 */
[----:B------:R1:W-:Y:S01]  /*38d0*/  MUFU.TANH R43, R2 ;  /* 0x00000002002b7308 */ /* 0x0003e20000002400 */
[----:B------:R-:W-:Y:S01]  /*38e0*/  FMUL.FTZ R32, R32, c[0x0][0x320] ;  /* 0x0000c80020207a20 */ /* 0x000fe20000410000 */
[----:B------:R-:W-:Y:S01]  /*38f0*/  HMMA.16816.F32.BF16 R4, R4, R66, R28 ;  /* 0x000000420404723c */ /* 0x000fe2000004181c */
[----:B------:R-:W-:Y:S01]  /*3900*/  FMUL.FTZ R33, R33, c[0x0][0x320] ;  /* 0x0000c80021217a20 */ /* 0x000fe20000410000 */
[----:B------:R-:W-:Y:S01]  /*3910*/  BAR.SYNC.DEFER_BLOCKING 0x0 ;  /* 0x0000000000007b1d */ /* 0x000fe20000010000 */
[----:B---3--:R-:W-:-:S05]  /*3920*/  FMUL.FTZ R0, R27, c[0x0][0x320] ;  /* 0x0000c8001b007a20 */ /* 0x008fca0000410000 */
[----:B------:R3:W-:Y:S01]  /*3930*/  MUFU.TANH R42, R0 ;  /* 0x00000000002a7308 */ /* 0x0007e20000002400 */
[----:B-1----:R-:W-:Y:S01]  /*3940*/  @P4 IMAD.HI.U32 R2, R208, c[0x0][0x2c8], RZ ;  /* 0x0000b200d0024a27 */ /* 0x002fe200078e00ff */
[C---:B------:R-:W-:Y:S08]  /*3950*/  HMMA.16816.F32.BF16 R24, R12.reuse, R62, R8 ;  /* 0x0000003e0c18723c */ /* 0x040ff00000041808 */
[C---:B----4-:R-:W-:Y:S08]  /*3960*/  HMMA.16816.F32.BF16 R16, R12.reuse, R20, R16 ;  /* 0x000000140c10723c */ /* 0x050ff00000041810 */
[----:B------:R-:W-:Y:S01]  /*3970*/  HMMA.16816.F32.BF16 R4, R12, R22, R4 ;  /* 0x000000160c04723c */ /* 0x000fe20000041804 */
[----:B---3--:R-:W-:Y:S01]  /*3980*/  IMAD.MOV.U32 R0, RZ, RZ, R208 ;  /* 0x000000ffff007224 */ /* 0x008fe200078e00d0 */
[----:B------:R-:W-:Y:S01]  /*3990*/  @P4 SHF.R.U32.HI R0, RZ, c[0x0][0x2cc], R2 ;  /* 0x0000b300ff004a19 */ /* 0x000fe20000011602 */
[----:B------:R-:W1:Y:S01]  /*39a0*/  MUFU.TANH R32, R32 ;  /* 0x0000002000207308 */ /* 0x000e620000002400 */
[----:B------:R-:W-:Y:S01]  /*39b0*/  FMUL.FTZ R34, R34, c[0x0][0x320] ;  /* 0x0000c80022227a20 */ /* 0x000fe20000410000 */
[----:B------:R-:W-:Y:S04]  /*39c0*/  LDSM.16.MT88.4 R44, [R237+0x2000] ;  /* 0x00200000ed2c783b */ /* 0x000fe80000004200 */
[----:B------:R-:W3:Y:S04]  /*39d0*/  SHFL.IDX PT, R2, R0, RZ, 0x1c1f ;  /* 0x001c1fff00027589 */ /* 0x000ee800000e0000 */
[----:B------:R4:W1:Y:S01]  /*39e0*/  SHFL.IDX PT, R8, R0, 0x1, 0x1c1f ;  /* 0x003c1f0000087f89 */ /* 0x00086200000e0000 */
[----:B------:R-:W-:Y:S01]  /*39f0*/  IMAD.MOV.U32 R9, RZ, RZ, c[0x0][0x2ac] ;  /* 0x0000ab00ff097624 */ /* 0x000fe200078e00ff */
[----:B------:R-:W-:Y:S02]  /*3a00*/  MUFU.TANH R33, R33 ;  /* 0x0000002100217308 */ /* 0x000fe40000002400 */
[----:B------:R-:W-:Y:S04]  /*3a10*/  LDSM.16.MT88.4 R56, [R170+0x4000] ;  /* 0x00400000aa38783b */ /* 0x000fe80000004200 */
[----:B------:R-:W-:Y:S04]  /*3a20*/  LDSM.16.MT88.4 R72, [R171+0x2800] ;  /* 0x00280000ab48783b */ /* 0x000fe80000004200 */
[----:B------:R-:W-:Y:S01]  /*3a30*/  LDSM.16.MT88.4 R60, [R170+0x4800] ;  /* 0x00480000aa3c783b */ /* 0x000fe20000004200 */
[----:B----4-:R-:W-:-:S04]  /*3a40*/  FMUL.FTZ R0, R35, c[0x0][0x320] ;  /* 0x0000c80023007a20 */ /* 0x010fc80000410000 */
[----:B------:R4:W-:Y:S02]  /*3a50*/  MUFU.TANH R29, R0 ;  /* 0x00000000001d7308 */ /* 0x0009e40000002400 */
[----:B----4-:R-:W-:-:S04]  /*3a60*/  IMAD R0, R231, -0x40, R3 ;  /* 0xffffffc0e7007824 */ /* 0x010fc800078e0203 */
[----:B------:R-:W-:Y:S02]  /*3a70*/  IMAD R0, R9, c[0x0][0x1d0], R0 ;  /* 0x0000740009007a24 */ /* 0x000fe400078e0200 */
[----:B------:R-:W-:-:S03]  /*3a80*/  FMUL.FTZ R3, R36, c[0x0][0x320] ;  /* 0x0000c80024037a20 */ /* 0x000fc60000410000 */
[--C-:B------:R-:W-:Y:S01]  /*3a90*/  IADD3 R0, R0, -c[0x0][0x168], -R223.reuse ;  /* 0x80005a0000007a10 */ /* 0x100fe20007ffe8df */
[----:B------:R4:W-:Y:S04]  /*3aa0*/  MUFU.TANH R28, R3 ;  /* 0x00000003001c7308 */ /* 0x0009e80000002400 */
[C---:B---3--:R-:W-:Y:S02]  /*3ab0*/  IMAD.IADD R2, R0.reuse, 0x1, R2 ;  /* 0x0000000100027824 */ /* 0x048fe400078e0202 */
[----:B-1----:R-:W-:Y:S02]  /*3ac0*/  IMAD.IADD R0, R0, 0x1, R8 ;  /* 0x0000000100007824 */ /* 0x002fe400078e0208 */
[----:B----4-:R-:W-:-:S05]  /*3ad0*/  IMAD.IADD R3, R108, 0x1, -R223 ;  /* 0x000000016c037824 */ /* 0x010fca00078e0adf */
[----:B------:R-:W-:-:S04]  /*3ae0*/  IMNMX R2, R3, R2, PT ;  /* 0x0000000203027217 */ /* 0x000fc80003800200 */
[C---:B------:R-:W-:Y:S02]  /*3af0*/  ISETP.GT.AND P6, PT, R2.reuse, RZ, PT ;  /* 0x000000ff0200720c */ /* 0x040fe40003fc4270 */
[C---:B------:R-:W-:Y:S01]  /*3b00*/  ISETP.GT.AND P5, PT, R2.reuse, 0x1, PT ;  /* 0x000000010200780c */ /* 0x040fe20003fa4270 */
[----:B------:R-:W-:Y:S01]  /*3b10*/  FMUL.FTZ R9, R37, c[0x0][0x320] ;  /* 0x0000c80025097a20 */ /* 0x000fe20000410000 */
[----:B------:R-:W-:Y:S02]  /*3b20*/  ISETP.GT.AND P1, PT, R2, 0x8, PT ;  /* 0x000000080200780c */ /* 0x000fe40003f24270 */
[----:B------:R-:W-:Y:S02]  /*3b30*/  FSEL R13, R77, -INF , P6 ;  /* 0xff8000004d0d7808 */ /* 0x000fe40003000000 */
[----:B-----5:R-:W-:Y:S02]  /*3b40*/  FSEL R15, R76, -INF , P5 ;  /* 0xff8000004c0f7808 */ /* 0x020fe40002800000 */
[----:B------:R-:W-:Y:S01]  /*3b50*/  IMNMX R0, R3, R0, PT ;  /* 0x0000000003007217 */ /* 0x000fe20003800200 */
[----:B------:R-:W-:Y:S01]  /*3b60*/  FMUL.FTZ R3, R25, c[0x0][0x320] ;  /* 0x0000c80019037a20 */ /* 0x000fe20000410000 */
[----:B------:R-:W-:Y:S01]  /*3b70*/  ISETP.GT.AND P0, PT, R2, 0x9, PT ;  /* 0x000000090200780c */ /* 0x000fe20003f04270 */
[----:B------:R-:W1:Y:S01]  /*3b80*/  MUFU.TANH R10, R9 ;  /* 0x00000009000a7308 */ /* 0x000e620000002400 */
[----:B------:R-:W-:-:S02]  /*3b90*/  FSEL R14, R69, -INF , P1 ;  /* 0xff800000450e7808 */ /* 0x000fc40000800000 */
[----:B------:R-:W-:Y:S02]  /*3ba0*/  FMNMX.FTZ R101, R13, R15, !PT ;  /* 0x0000000f0d657209 */ /* 0x000fe40007810000 */
[----:B------:R-:W-:Y:S02]  /*3bb0*/  ISETP.GT.AND P6, PT, R2, 0x10, PT ;  /* 0x000000100200780c */ /* 0x000fe40003fc4270 */
[----:B------:R-:W-:Y:S01]  /*3bc0*/  FSEL R20, R68, -INF , P0 ;  /* 0xff80000044147808 */ /* 0x000fe20000000000 */
[----:B------:R3:W-:Y:S01]  /*3bd0*/  MUFU.TANH R9, R3 ;  /* 0x0000000300097308 */ /* 0x0007e20000002400 */
[----:B------:R-:W-:Y:S01]  /*3be0*/  FMNMX.FTZ R101, R14, R101, !PT ;  /* 0x000000650e657209 */ /* 0x000fe20007810000 */
[----:B------:R-:W-:Y:S01]  /*3bf0*/  FMUL.FTZ R8, R24, c[0x0][0x320] ;  /* 0x0000c80018087a20 */ /* 0x000fe20000410000 */
[----:B------:R-:W-:Y:S01]  /*3c00*/  ISETP.GT.AND P5, PT, R2, 0x11, PT ;  /* 0x000000110200780c */ /* 0x000fe20003fa4270 */
[----:B------:R-:W-:Y:S01]  /*3c10*/  FMUL.FTZ R18, R18, c[0x0][0x320] ;  /* 0x0000c80012127a20 */ /* 0x000fe20000410000 */
[----:B------:R-:W-:Y:S01]  /*3c20*/  FMNMX.FTZ R101, R20, R101, !PT ;  /* 0x0000006514657209 */ /* 0x000fe20007810000 */
[----:B------:R-:W-:Y:S01]  /*3c30*/  FMUL.FTZ R19, R19, c[0x0][0x320] ;  /* 0x0000c80013137a20 */ /* 0x000fe20000410000 */
[C---:B------:R-:W-:Y:S01]  /*3c40*/  ISETP.GT.AND P1, PT, R2.reuse, 0x18, PT ;  /* 0x000000180200780c */ /* 0x040fe20003f24270 */
[----:B------:R-:W-:Y:S01]  /*3c50*/  MUFU.TANH R34, R34 ;  /* 0x0000002200227308 */ /* 0x000fe20000002400 */
[----:B------:R-:W-:Y:S01]  /*3c60*/  ISETP.GT.AND P0, PT, R2, 0x19, PT ;  /* 0x000000190200780c */ /* 0x000fe20003f04270 */
[----:B------:R-:W-:Y:S01]  /*3c70*/  FMUL.FTZ R6, R6, c[0x0][0x320] ;  /* 0x0000c80006067a20 */ /* 0x000fe20000410000 */
[----:B------:R-:W-:Y:S01]  /*3c80*/  LDSM.16.MT88.4 R68, [R239+0x2800] ;  /* 0x00280000ef44783b */ /* 0x000fe20000004200 */
[----:B---3--:R-:W-:Y:S01]  /*3c90*/  FMUL.FTZ R3, R16, c[0x0][0x320] ;  /* 0x0000c80010037a20 */ /* 0x008fe20000410000 */
[----:B------:R-:W-:-:S03]  /*3ca0*/  FSEL R16, R41, -INF , P6 ;  /* 0xff80000029107808 */ /* 0x000fc60003000000 */
[----:B------:R3:W-:Y:S01]  /*3cb0*/  MUFU.TANH R12, R3 ;  /* 0x00000003000c7308 */ /* 0x0007e20000002400 */
[----:B------:R-:W-:Y:S02]  /*3cc0*/  FSEL R21, R40, -INF , P5 ;  /* 0xff80000028157808 */ /* 0x000fe40002800000 */
[----:B------:R-:W-:Y:S02]  /*3cd0*/  FMNMX.FTZ R101, R16, R101, !PT ;  /* 0x0000006510657209 */ /* 0x000fe40007810000 */
[----:B------:R-:W-:-:S03]  /*3ce0*/  ISETP.GT.AND P5, PT, R2, 0x21, PT ;  /* 0x000000210200780c */ /* 0x000fc60003fa4270 */
[----:B------:R-:W4:Y:S01]  /*3cf0*/  MUFU.TANH R8, R8 ;  /* 0x0000000800087308 */ /* 0x000f220000002400 */
[----:B------:R-:W-:Y:S01]  /*3d00*/  FSEL R22, R32, -INF , P1 ;  /* 0xff80000020167808 */ /* 0x000fe20000800000 */
[----:B---3--:R-:W-:Y:S01]  /*3d10*/  FMUL.FTZ R3, R17, c[0x0][0x320] ;  /* 0x0000c80011037a20 */ /* 0x008fe20000410000 */
[----:B------:R-:W-:-:S05]  /*3d20*/  FMNMX.FTZ R101, R21, R101, !PT ;  /* 0x0000006515657209 */ /* 0x000fca0007810000 */
[----:B------:R3:W5:Y:S01]  /*3d30*/  MUFU.TANH R11, R3 ;  /* 0x00000003000b7308 */ /* 0x0007620000002400 */
[----:B-1----:R-:W-:Y:S02]  /*3d40*/  FSEL R87, R10, -INF , P5 ;  /* 0xff8000000a577808 */ /* 0x002fe40002800000 */
[----:B------:R-:W-:Y:S02]  /*3d50*/  ISETP.GT.AND P6, PT, R2, 0x20, PT ;  /* 0x000000200200780c */ /* 0x000fe40003fc4270 */
[----:B------:R-:W-:Y:S02]  /*3d60*/  FSEL R23, R33, -INF , P0 ;  /* 0xff80000021177808 */ /* 0x000fe40000000000 */
[----:B------:R-:W-:Y:S01]  /*3d70*/  FMNMX.FTZ R101, R22, R101, !PT ;  /* 0x0000006516657209 */ /* 0x000fe20007810000 */
[----:B---3--:R-:W-:-:S04]  /*3d80*/  FMUL.FTZ R3, R4, c[0x0][0x320] ;  /* 0x0000c80004037a20 */ /* 0x008fc80000410000 */
[----:B------:R1:W3:Y:S01]  /*3d90*/  MUFU.TANH R10, R3 ;  /* 0x00000003000a7308 */ /* 0x0002e20000002400 */
[----:B------:R-:W-:Y:S02]  /*3da0*/  FSEL R85, R28, -INF , P6 ;  /* 0xff8000001c557808 */ /* 0x000fe40003000000 */
[----:B------:R-:W-:Y:S02]  /*3db0*/  FMNMX.FTZ R101, R23, R101, !PT ;  /* 0x0000006517657209 */ /* 0x000fe40007810000 */
[C---:B------:R-:W-:Y:S02]  /*3dc0*/  ISETP.GT.AND P1, PT, R2.reuse, 0x28, PT ;  /* 0x000000280200780c */ /* 0x040fe40003f24270 */
[----:B------:R-:W-:Y:S01]  /*3dd0*/  ISETP.GT.AND P6, PT, R2, 0x30, PT ;  /* 0x000000300200780c */ /* 0x000fe20003fc4270 */
[----:B-1----:R-:W-:-:S04]  /*3de0*/  FMUL.FTZ R3, R5, c[0x0][0x320] ;  /* 0x0000c80005037a20 */ /* 0x002fc80000410000 */
[----:B------:R-:W1:Y:S01]  /*3df0*/  MUFU.TANH R4, R3 ;  /* 0x0000000300047308 */ /* 0x000e620000002400 */
[C---:B------:R-:W-:Y:S02]  /*3e00*/  ISETP.GT.AND P5, PT, R2.reuse, 0x31, PT ;  /* 0x000000310200780c */ /* 0x040fe40003fa4270 */
[----:B------:R-:W-:Y:S02]  /*3e10*/  FMNMX.FTZ R101, R85, R101, !PT ;  /* 0x0000006555657209 */ /* 0x000fe40007810000 */
[----:B------:R-:W-:Y:S02]  /*3e20*/  ISETP.GT.AND P0, PT, R2, 0x29, PT ;  /* 0x000000290200780c */ /* 0x000fe40003f04270 */
[----:B----4-:R-:W-:Y:S02]  /*3e30*/  FSEL R86, R8, -INF , P1 ;  /* 0xff80000008567808 */ /* 0x010fe40000800000 */
[----:B------:R-:W-:Y:S02]  /*3e40*/  ISETP.GT.AND P1, PT, R2, 0x38, PT ;  /* 0x000000380200780c */ /* 0x000fe40003f24270 */
[----:B------:R-:W-:-:S02]  /*3e50*/  FSEL R180, R12, -INF , P6 ;  /* 0xff8000000cb47808 */ /* 0x000fc40003000000 */
[----:B-----5:R-:W-:Y:S02]  /*3e60*/  FSEL R175, R11, -INF , P5 ;  /* 0xff8000000baf7808 */ /* 0x020fe40002800000 */
[C---:B------:R-:W-:Y:S02]  /*3e70*/  ISETP.GT.AND P6, PT, R0.reuse, RZ, PT ;  /* 0x000000ff0000720c */ /* 0x040fe40003fc4270 */
[----:B------:R-:W-:Y:S02]  /*3e80*/  ISETP.GT.AND P5, PT, R0, 0x1, PT ;  /* 0x000000010000780c */ /* 0x000fe40003fa4270 */
[----:B------:R-:W-:Y:S02]  /*3e90*/  FMNMX.FTZ R101, R87, R101, !PT ;  /* 0x0000006557657209 */ /* 0x000fe40007810000 */
[----:B------:R-:W-:Y:S02]  /*3ea0*/  FSEL R84, R9, -INF , P0 ;  /* 0xff80000009547808 */ /* 0x000fe40000000000 */
[----:B------:R-:W-:Y:S01]  /*3eb0*/  ISETP.GT.AND P0, PT, R2, 0x39, PT ;  /* 0x000000390200780c */ /* 0x000fe20003f04270 */
[----:B------:R-:W-:Y:S01]  /*3ec0*/  FMUL.FTZ R2, R38, c[0x0][0x320] ;  /* 0x0000c80026027a20 */ /* 0x000fe20000410000 */
[----:B---3--:R-:W-:-:S02]  /*3ed0*/  FSEL R172, R10, -INF , P1 ;  /* 0xff8000000aac7808 */ /* 0x008fc40000800000 */
[----:B------:R-:W-:Y:S02]  /*3ee0*/  ISETP.GT.AND P1, PT, R0, 0x8, PT ;  /* 0x000000080000780c */ /* 0x000fe40003f24270 */
[----:B------:R-:W-:Y:S02]  /*3ef0*/  FSEL R5, R79, -INF , P6 ;  /* 0xff8000004f057808 */ /* 0x000fe40003000000 */
[----:B------:R-:W-:Y:S02]  /*3f00*/  FSEL R12, R78, -INF , P5 ;  /* 0xff8000004e0c7808 */ /* 0x000fe40002800000 */
[----:B------:R-:W-:Y:S01]  /*3f10*/  FMNMX.FTZ R101, R86, R101, !PT ;  /* 0x0000006556657209 */ /* 0x000fe20007810000 */
[----:B------:R3:W4:Y:S01]  /*3f20*/  MUFU.TANH R28, R2 ;  /* 0x00000002001c7308 */ /* 0x0007220000002400 */
[----:B-1----:R-:W-:Y:S02]  /*3f30*/  FSEL R174, R4, -INF , P0 ;  /* 0xff80000004ae7808 */ /* 0x002fe40000000000 */
[----:B------:R-:W-:-:S02]  /*3f40*/  ISETP.GT.AND P0, PT, R0, 0x9, PT ;  /* 0x000000090000780c */ /* 0x000fc40003f04270 */
[----:B------:R-:W-:Y:S02]  /*3f50*/  FSEL R11, R52, -INF , P1 ;  /* 0xff800000340b7808 */ /* 0x000fe40000800000 */
[----:B------:R-:W-:Y:S01]  /*3f60*/  FMNMX.FTZ R101, R84, R101, !PT ;  /* 0x0000006554657209 */ /* 0x000fe20007810000 */
[----:B------:R-:W-:Y:S01]  /*3f70*/  FMUL.FTZ R9, R27, c[0x0][0x320] ;  /* 0x0000c8001b097a20 */ /* 0x000fe20000410000 */
[----:B------:R-:W-:Y:S02]  /*3f80*/  ISETP.GT.AND P6, PT, R0, 0x10, PT ;  /* 0x000000100000780c */ /* 0x000fe40003fc4270 */
[----:B---3--:R-:W-:Y:S01]  /*3f90*/  FMNMX.FTZ R2, R5, R12, !PT ;  /* 0x0000000c05027209 */ /* 0x008fe20007810000 */
[----:B------:R-:W-:Y:S01]  /*3fa0*/  FMUL.FTZ R8, R26, c[0x0][0x320] ;  /* 0x0000c8001a087a20 */ /* 0x000fe20000410000 */
[----:B------:R-:W-:Y:S01]  /*3fb0*/  FSEL R10, R48, -INF , P0 ;  /* 0xff800000300a7808 */ /* 0x000fe20000000000 */
[----:B------:R-:W-:Y:S01]  /*3fc0*/  FMUL.FTZ R3, R39, c[0x0][0x320] ;  /* 0x0000c80027037a20 */ /* 0x000fe20000410000 */
[----:B------:R-:W-:-:S02]  /*3fd0*/  FMNMX.FTZ R2, R11, R2, !PT ;  /* 0x000000020b027209 */ /* 0x000fc40007810000 */
[----:B------:R-:W-:Y:S01]  /*3fe0*/  ISETP.GT.AND P5, PT, R0, 0x11, PT ;  /* 0x000000110000780c */ /* 0x000fe20003fa4270 */
[----:B------:R-:W-:Y:S01]  /*3ff0*/  MUFU.TANH R24, R18 ;  /* 0x0000001200187308 */ /* 0x000fe20000002400 */
[----:B------:R-:W-:Y:S01]  /*4000*/  FMNMX.FTZ R101, R180, R101, !PT ;  /* 0x00000065b4657209 */ /* 0x000fe20007810000 */
[----:B------:R-:W-:Y:S01]  /*4010*/  FMUL.FTZ R4, R7, c[0x0][0x320] ;  /* 0x0000c80007047a20 */ /* 0x000fe20000410000 */
[----:B------:R-:W-:Y:S01]  /*4020*/  FMNMX.FTZ R2, R10, R2, !PT ;  /* 0x000000020a027209 */ /* 0x000fe20007810000 */
[----:B------:R-:W-:Y:S01]  /*4030*/  LDSM.16.MT88.4 R36, [R171] ;  /* 0x00000000ab24783b */ /* 0x000fe20000004200 */
[----:B------:R-:W-:-:S03]  /*4040*/  FMNMX.FTZ R101, R175, R101, !PT ;  /* 0x00000065af657209 */ /* 0x000fc60007810000 */
[----:B------:R1:W-:Y:S01]  /*4050*/  MUFU.TANH R25, R9 ;  /* 0x0000000900197308 */ /* 0x0003e20000002400 */
[----:B------:R-:W-:Y:S01]  /*4060*/  ISETP.GT.AND P1, PT, R0, 0x18, PT ;  /* 0x000000180000780c */ /* 0x000fe20003f24270 */
[----:B------:R-:W-:Y:S01]  /*4070*/  LDSM.16.MT88.4 R48, [R170+0x2800] ;  /* 0x00280000aa30783b */ /* 0x000fe20000004200 */
[----:B------:R-:W-:-:S03]  /*4080*/  FMNMX.FTZ R101, R172, R101, !PT ;  /* 0x00000065ac657209 */ /* 0x000fc60007810000 */
[----:B------:R-:W-:Y:S02]  /*4090*/  LDSM.16.MT88.4 R52, [R239+0x2000] ;  /* 0x00200000ef34783b */ /* 0x000fe40000004200 */
[----:B------:R3:W-:Y:S01]  /*40a0*/  MUFU.TANH R26, R8 ;  /* 0x00000008001a7308 */ /* 0x0007e20000002400 */
[----:B-1----:R-:W-:-:S07]  /*40b0*/  FSEL R9, R43, -INF , P6 ;  /* 0xff8000002b097808 */ /* 0x002fce0003000000 */
[----:B------:R1:W5:Y:S01]  /*40c0*/  MUFU.TANH R27, R3 ;  /* 0x00000003001b7308 */ /* 0x0003620000002400 */
[----:B------:R-:W-:Y:S02]  /*40d0*/  FMNMX.FTZ R2, R9, R2, !PT ;  /* 0x0000000209027209 */ /* 0x000fe40007810000 */
[----:B---3--:R-:W-:Y:S02]  /*40e0*/  FSEL R8, R42, -INF , P5 ;  /* 0xff8000002a087808 */ /* 0x008fe40002800000 */
[----:B------:R-:W-:-:S03]  /*40f0*/  ISETP.GT.AND P0, PT, R0, 0x19, PT ;  /* 0x000000190000780c */ /* 0x000fc60003f04270 */
[----:B------:R-:W3:Y:S01]  /*4100*/  MUFU.TANH R19, R19 ;  /* 0x0000001300137308 */ /* 0x000ee20000002400 */
[----:B------:R-:W-:Y:S01]  /*4110*/  FSEL R17, R34, -INF , P1 ;  /* 0xff80000022117808 */ /* 0x000fe20000800000 */
[----:B------:R-:W-:Y:S01]  /*4120*/  LDSM.16.MT88.4 R40, [R237+0x800] ;  /* 0x00080000ed28783b */ /* 0x000fe20000004200 */
[----:B------:R-:W-:Y:S02]  /*4130*/  FMNMX.FTZ R2, R8, R2, !PT ;  /* 0x0000000208027209 */ /* 0x000fe40007810000 */
[----:B------:R-:W-:Y:S01]  /*4140*/  FMNMX.FTZ R101, R174, R101, !PT ;  /* 0x00000065ae657209 */ /* 0x000fe20007810000 */
[----:B------:R-:W-:Y:S01]  /*4150*/  LDSM.16.MT88.4 R32, [R237] ;  /* 0x00000000ed20783b */ /* 0x000fe20000004200 */
[----:B------:R-:W-:Y:S02]  /*4160*/  ISETP.GT.AND P5, PT, R0, 0x20, PT ;  /* 0x000000200000780c */ /* 0x000fe40003fa4270 */
[----:B------:R-:W-:Y:S01]  /*4170*/  FSEL R18, R29, -INF , P0 ;  /* 0xff8000001d127808 */ /* 0x000fe20000000000 */
[----:B-1----:R-:W1:Y:S01]  /*4180*/  SHFL.BFLY PT, R3, R101, 0x2, 0x1f ;  /* 0x0c401f0065037f89 */ /* 0x002e6200000e0000 */
[----:B------:R-:W-:-:S02]  /*4190*/  FMNMX.FTZ R2, R17, R2, !PT ;  /* 0x0000000211027209 */ /* 0x000fc40007810000 */
[----:B------:R-:W-:Y:S02]  /*41a0*/  ISETP.GT.AND P1, PT, R0, 0x21, PT ;  /* 0x000000210000780c */ /* 0x000fe40003f24270 */
[----:B----4-:R-:W-:Y:S02]  /*41b0*/  FSEL R82, R28, -INF , P5 ;  /* 0xff8000001c527808 */ /* 0x010fe40002800000 */
[----:B------:R-:W-:Y:S01]  /*41c0*/  FMNMX.FTZ R2, R18, R2, !PT ;  /* 0x0000000212027209 */ /* 0x000fe20007810000 */
[----:B------:R-:W4:Y:S01]  /*41d0*/  MUFU.TANH R6, R6 ;  /* 0x0000000600067308 */ /* 0x000f220000002400 */
[----:B------:R-:W-:Y:S01]  /*41e0*/  ISETP.GT.AND P0, PT, R0, 0x28, PT ;  /* 0x000000280000780c */ /* 0x000fe20003f04270 */
[----:B------:R-:W-:Y:S01]  /*41f0*/  LDSM.16.MT88.4 R28, [R171+0x800] ;  /* 0x00080000ab1c783b */ /* 0x000fe20000004200 */
[----:B-----5:R-:W-:Y:S02]  /*4200*/  FSEL R81, R27, -INF , P1 ;  /* 0xff8000001b517808 */ /* 0x020fe40000800000 */
[----:B------:R-:W-:-:S02]  /*4210*/  FMNMX.FTZ R2, R82, R2, !PT ;  /* 0x0000000252027209 */ /* 0x000fc40007810000 */
[----:B------:R-:W-:Y:S02]  /*4220*/  ISETP.GT.AND P1, PT, R0, 0x29, PT ;  /* 0x000000290000780c */ /* 0x000fe40003f24270 */
[----:B------:R-:W-:Y:S02]  /*4230*/  FSEL R80, R26, -INF , P0 ;  /* 0xff8000001a507808 */ /* 0x000fe40000000000 */
[----:B------:R-:W-:Y:S01]  /*4240*/  FMNMX.FTZ R2, R81, R2, !PT ;  /* 0x0000000251027209 */ /* 0x000fe20007810000 */
[----:B------:R-:W5:Y:S01]  /*4250*/  MUFU.TANH R4, R4 ;  /* 0x0000000400047308 */ /* 0x000f620000002400 */
[----:B------:R-:W-:Y:S02]  /*4260*/  ISETP.GT.AND P0, PT, R0, 0x30, PT ;  /* 0x000000300000780c */ /* 0x000fe40003f04270 */
[----:B------:R-:W-:Y:S02]  /*4270*/  FSEL R83, R25, -INF , P1 ;  /* 0xff80000019537808 */ /* 0x000fe40000800000 */
[----:B------:R-:W-:-:S02]  /*4280*/  FMNMX.FTZ R2, R80, R2, !PT ;  /* 0x0000000250027209 */ /* 0x000fc40007810000 */
[----:B------:R-:W-:Y:S02]  /*4290*/  ISETP.GT.AND P1, PT, R0, 0x31, PT ;  /* 0x000000310000780c */ /* 0x000fe40003f24270 */
[----:B------:R-:W-:Y:S02]  /*42a0*/  FSEL R161, R24, -INF , P0 ;  /* 0xff80000018a17808 */ /* 0x000fe40000000000 */
[----:B------:R-:W-:Y:S01]  /*42b0*/  FMNMX.FTZ R2, R83, R2, !PT ;  /* 0x0000000253027209 */ /* 0x000fe20007810000 */
[----:B------:R-:W-:Y:S01]  /*42c0*/  LDSM.16.MT88.4 R24, [R170+0x800] ;  /* 0x00080000aa18783b */ /* 0x000fe20000004200 */
[----:B------:R-:W-:Y:S02]  /*42d0*/  ISETP.GT.AND P0, PT, R0, 0x38, PT ;  /* 0x000000380000780c */ /* 0x000fe40003f04270 */
[----:B---3--:R-:W-:Y:S02]  /*42e0*/  FSEL R160, R19, -INF , P1 ;  /* 0xff80000013a07808 */ /* 0x008fe40000800000 */
[----:B------:R-:W-:-:S02]  /*42f0*/  FMNMX.FTZ R2, R161, R2, !PT ;  /* 0x00000002a1027209 */ /* 0x000fc40007810000 */
[----:B-1----:R-:W-:Y:S02]  /*4300*/  FMNMX.FTZ R101, R101, R3, !PT ;  /* 0x0000000365657209 */ /* 0x002fe40007810000 */
[----:B------:R-:W-:Y:S02]  /*4310*/  ISETP.GT.AND P1, PT, R0, 0x39, PT ;  /* 0x000000390000780c */ /* 0x000fe40003f24270 */
[----:B----4-:R-:W-:Y:S02]  /*4320*/  FSEL R95, R6, -INF , P0 ;  /* 0xff800000065f7808 */ /* 0x010fe40000000000 */
[----:B------:R-:W-:Y:S01]  /*4330*/  FMNMX.FTZ R100, R160, R2, !PT ;  /* 0x00000002a0647209 */ /* 0x000fe20007810000 */
[----:B------:R-:W1:Y:S01]  /*4340*/  SHFL.BFLY PT, R0, R101, 0x1, 0x1f ;  /* 0x0c201f0065007f89 */ /* 0x000e6200000e0000 */
[----:B-----5:R-:W-:Y:S02]  /*4350*/  FSEL R94, R4, -INF , P1 ;  /* 0xff800000045e7808 */ /* 0x020fe40000800000 */
[----:B------:R-:W-:-:S04]  /*4360*/  FMNMX.FTZ R100, R95, R100, !PT ;  /* 0x000000645f647209 */ /* 0x000fc80007810000 */
[----:B------:R-:W-:-:S05]  /*4370*/  FMNMX.FTZ R100, R94, R100, !PT ;  /* 0x000000645e647209 */ /* 0x000fca0007810000 */
[----:B------:R-:W3:Y:S01]  /*4380*/  SHFL.BFLY PT, R3, R100, 0x2, 0x1f ;  /* 0x0c401f0064037f89 */ /* 0x000ee200000e0000 */
[----:B-1----:R-:W-:-:S04]  /*4390*/  FMNMX.FTZ R101, R101, R0, !PT ;  /* 0x0000000065657209 */ /* 0x002fc80007810000 */
[C---:B------:R-:W-:Y:S01]  /*43a0*/  FSETP.NEU.FTZ.AND P0, PT, R101.reuse, -INF , PT ;  /* 0xff8000006500780b */ /* 0x040fe20003f1d000 */
[----:B------:R-:W-:-:S05]  /*43b0*/  FMUL.FTZ R2, R101, c[0x0][0x2d0] ;  /* 0x0000b40065027a20 */ /* 0x000fca0000410000 */
[----:B------:R-:W-:Y:S02]  /*43c0*/  FSEL R2, R2, RZ, P0 ;  /* 0x000000ff02027208 */ /* 0x000fe40000000000 */
[----:B---3--:R-:W-:-:S03]  /*43d0*/  FMNMX.FTZ R100, R100, R3, !PT ;  /* 0x0000000364647209 */ /* 0x008fc60007810000 */
[--C-:B------:R-:W-:Y:S02]  /*43e0*/  FFMA.FTZ R0, R13, c[0x0][0x2d0], -R2.reuse ;  /* 0x0000b4000d007a23 */ /* 0x100fe40000010802 */
[----:B------:R-:W1:Y:S02]  /*43f0*/  SHFL.BFLY PT, R3, R100, 0x1, 0x1f ;  /* 0x0c201f0064037f89 */ /* 0x000e6400000e0000 */
[----:B------:R3:W-:Y:S02]  /*4400*/  MUFU.EX2 R224, R0 ;  /* 0x0000000000e07308 */ /* 0x0007e40000000800 */
[----:B---3--:R-:W-:-:S06]  /*4410*/  FFMA.FTZ R0, R15, c[0x0][0x2d0], -R2 ;  /* 0x0000b4000f007a23 */ /* 0x008fcc0000010802 */
[----:B------:R3:W-:Y:S02]  /*4420*/  MUFU.EX2 R209, R0 ;  /* 0x0000000000d17308 */ /* 0x0007e40000000800 */
[----:B---3--:R-:W-:-:S06]  /*4430*/  FFMA.FTZ R0, R14, c[0x0][0x2d0], -R2 ;  /* 0x0000b4000e007a23 */ /* 0x008fcc0000010802 */
[----:B------:R3:W-:Y:S01]  /*4440*/  MUFU.EX2 R225, R0 ;  /* 0x0000000000e17308 */ /* 0x0007e20000000800 */
[----:B-1----:R-:W-:Y:S01]  /*4450*/  FMNMX.FTZ R100, R100, R3, !PT ;  /* 0x0000000364647209 */ /* 0x002fe20007810000 */
[----:B---3--:R-:W-:-:S06]  /*4460*/  FFMA.FTZ R0, R20, c[0x0][0x2d0], -R2 ;  /* 0x0000b40014007a23 */ /* 0x008fcc0000010802 */
[----:B------:R1:W3:Y:S01]  /*4470*/  MUFU.EX2 R227, R0 ;  /* 0x0000000000e37308 */ /* 0x0002e20000000800 */
[--C-:B------:R-:W-:Y:S01]  /*4480*/  FFMA.FTZ R3, R22, c[0x0][0x2d0], -R2.reuse ;  /* 0x0000b40016037a23 */ /* 0x100fe20000010802 */
[----:B------:R-:W-:Y:S01]  /*4490*/  FSETP.NEU.FTZ.AND P0, PT, R100, -INF , PT ;  /* 0xff8000006400780b */ /* 0x000fe20003f1d000 */
[----:B-1----:R-:W-:-:S05]  /*44a0*/  FFMA.FTZ R0, R16, c[0x0][0x2d0], -R2 ;  /* 0x0000b40010007a23 */ /* 0x002fca0000010802 */
[----:B------:R1:W-:Y:S02]  /*44b0*/  MUFU.EX2 R226, R0 ;  /* 0x0000000000e27308 */ /* 0x0003e40000000800 */
[----:B-1----:R-:W-:-:S06]  /*44c0*/  FFMA.FTZ R0, R21, c[0x0][0x2d0], -R2 ;  /* 0x0000b40015007a23 */ /* 0x002fcc0000010802 */
[----:B------:R1:W-:Y:S08]  /*44d0*/  MUFU.EX2 R229, R0 ;  /* 0x0000000000e57308 */ /* 0x0003f00000000800 */
[----:B------:R4:W-:Y:S01]  /*44e0*/  MUFU.EX2 R228, R3 ;  /* 0x0000000300e47308 */ /* 0x0009e20000000800 */
[----:B-1----:R-:W-:-:S05]  /*44f0*/  FMUL.FTZ R0, R100, c[0x0][0x2d0] ;  /* 0x0000b40064007a20 */ /* 0x002fca0000410000 */
[----:B------:R-:W-:Y:S01]  /*4500*/  FSEL R0, R0, RZ, P0 ;  /* 0x000000ff00007208 */ /* 0x000fe20000000000 */
[----:B----4-:R-:W-:-:S04]  /*4510*/  FFMA.FTZ R3, R23, c[0x0][0x2d0], -R2 ;  /* 0x0000b40017037a23 */ /* 0x010fc80000010802 */
[----:B------:R1:W-:Y:S02]  /*4520*/  MUFU.EX2 R230, R3 ;  /* 0x0000000300e67308 */ /* 0x0003e40000000800 */
[--C-:B-1----:R-:W-:Y:S02]  /*4530*/  FFMA.FTZ R3, R5, c[0x0][0x2d0], -R0.reuse ;  /* 0x0000b40005037a23 */ /* 0x102fe40000010800 */
[----:B------:R-:W1:Y:S04]  /*4540*/  LDSM.16.MT88.4 R4, [R170] ;  /* 0x00000000aa04783b */ /* 0x000e680000004200 */
[----:B------:R4:W-:Y:S02]  /*4550*/  MUFU.EX2 R183, R3 ;  /* 0x0000000300b77308 */ /* 0x0009e40000000800 */
[----:B----4-:R-:W-:-:S06]  /*4560*/  FFMA.FTZ R3, R12, c[0x0][0x2d0], -R0 ;  /* 0x0000b4000c037a23 */ /* 0x010fcc0000010800 */
[----:B------:R4:W5:Y:S02]  /*4570*/  MUFU.EX2 R182, R3 ;  /* 0x0000000300b67308 */ /* 0x0009640000000800 */
[----:B----4-:R-:W-:-:S06]  /*4580*/  FFMA.FTZ R3, R11, c[0x0][0x2d0], -R0 ;  /* 0x0000b4000b037a23 */ /* 0x010fcc0000010800 */
[----:B------:R4:W-:Y:S02]  /*4590*/  MUFU.EX2 R192, R3 ;  /* 0x0000000300c07308 */ /* 0x0009e40000000800 */
[----:B----4-:R-:W-:-:S06]  /*45a0*/  FFMA.FTZ R3, R10, c[0x0][0x2d0], -R0 ;  /* 0x0000b4000a037a23 */ /* 0x010fcc0000010800 */
[----:B------:R4:W1:Y:S01]  /*45b0*/  MUFU.EX2 R195, R3 ;  /* 0x0000000300c37308 */ /* 0x0008620000000800 */
[----:B---3--:R-:W-:Y:S01]  /*45c0*/  F2FP.BF16.PACK_AB R10, R227, R225 ;  /* 0x000000e1e30a723e */ /* 0x008fe200000010ff */
[----:B----4-:R-:W-:-:S06]  /*45d0*/  FFMA.FTZ R3, R9, c[0x0][0x2d0], -R0 ;  /* 0x0000b40009037a23 */ /* 0x010fcc0000010800 */
[----:B------:R3:W-:Y:S01]  /*45e0*/  MUFU.EX2 R194, R3 ;  /* 0x0000000300c27308 */ /* 0x0007e20000000800 */
[----:B-----5:R-:W-:Y:S02]  /*45f0*/  F2FP.BF16.PACK_AB R9, R182, R183 ;  /* 0x000000b7b609723e */ /* 0x020fe400000010ff */
[----:B-1----:R-:W-:Y:S01]  /*4600*/  F2FP.BF16.PACK_AB R11, R195, R192 ;  /* 0x000000c0c30b723e */ /* 0x002fe200000010ff */
[----:B---3--:R-:W-:Y:S01]  /*4610*/  FFMA.FTZ R3, R8, c[0x0][0x2d0], -R0 ;  /* 0x0000b40008037a23 */ /* 0x008fe20000010800 */
[----:B------:R-:W-:-:S03]  /*4620*/  F2FP.BF16.PACK_AB R8, R209, R224 ;  /* 0x000000e0d108723e */ /* 0x000fc600000010ff */
[----:B------:R1:W3:Y:S04]  /*4630*/  MUFU.EX2 R203, R3 ;  /* 0x0000000300cb7308 */ /* 0x0002e80000000800 */
[----:B------:R-:W-:Y:S01]  /*4640*/  HMMA.16816.F32.BF16 R20, R8, R4, RZ ;  /* 0x000000040814723c */ /* 0x000fe200000418ff */
[----:B-1----:R-:W-:-:S04]  /*4650*/  FFMA.FTZ R3, R17, c[0x0][0x2d0], -R0 ;  /* 0x0000b40011037a23 */ /* 0x002fc80000010800 */
[----:B------:R1:W-:Y:S02]  /*4660*/  MUFU.EX2 R200, R3 ;  /* 0x0000000300c87308 */ /* 0x0003e40000000800 */
[----:B-1----:R-:W-:Y:S02]  /*4670*/  FFMA.FTZ R3, R18, c[0x0][0x2d0], -R0 ;  /* 0x0000b40012037a23 */ /* 0x002fe40000010800 */
[----:B------:R-:W-:Y:S04]  /*4680*/  HMMA.16816.F32.BF16 R16, R8, R6, RZ ;  /* 0x000000060810723c */ /* 0x000fe800000418ff */
[----:B------:R-:W1:Y:S01]  /*4690*/  MUFU.EX2 R204, R3 ;  /* 0x0000000300cc7308 */ /* 0x000e620000000800 */
[----:B------:R-:W-:Y:S02]  /*46a0*/  F2FP.BF16.PACK_AB R4, R229, R226 ;  /* 0x000000e2e504723e */ /* 0x000fe400000010ff */
[----:B---3--:R-:W-:-:S02]  /*46b0*/  F2FP.BF16.PACK_AB R5, R203, R194 ;  /* 0x000000c2cb05723e */ /* 0x008fc400000010ff */
[----:B------:R-:W-:Y:S01]  /*46c0*/  F2FP.BF16.PACK_AB R6, R230, R228 ;  /* 0x000000e4e606723e */ /* 0x000fe200000010ff */
[----:B------:R-:W-:Y:S01]  /*46d0*/  HMMA.16816.F32.BF16 R12, R8, R32, RZ ;  /* 0x00000020080c723c */ /* 0x000fe200000418ff */
[----:B-1----:R-:W-:-:S07]  /*46e0*/  F2FP.BF16.PACK_AB R7, R204, R200 ;  /* 0x000000c8cc07723e */ /* 0x002fce00000010ff */
[C---:B------:R-:W-:Y:S08]  /*46f0*/  HMMA.16816.F32.BF16 R104, R4.reuse, R24, R20 ;  /* 0x000000180468723c */ /* 0x040ff00000041814 */
[----:B------:R-:W-:Y:S01]  /*4700*/  HMMA.16816.F32.BF16 R148, R4, R26, R16 ;  /* 0x0000001a0494723c */ /* 0x000fe20000041810 */
[----:B--2---:R-:W1:Y:S04]  /*4710*/  LDSM.16.MT88.4 R24, [R64] ;  /* 0x000000004018783b */ /* 0x004e680000004200 */
[----:B------:R-:W-:Y:S03]  /*4720*/  LDSM.16.MT88.4 R64, [R64+0x4000] ;  /* 0x004000004040783b */ /* 0x000fe60000004200 */
[----:B------:R-:W-:Y:S01]  /*4730*/  HMMA.16816.F32.BF16 R20, R8, R34, RZ ;  /* 0x000000220814723c */ /* 0x000fe200000418ff */
[----:B------:R-:W-:Y:S07]  /*4740*/  LDSM.16.MT88.4 R32, [R170+0x2000] ;  /* 0x00200000aa20783b */ /* 0x000fee0000004200 */
[----:B------:R-:W-:Y:S08]  /*4750*/  HMMA.16816.F32.BF16 R112, R4, R40, R12 ;  /* 0x000000280470723c */ /* 0x000ff0000004180c */
[C---:B------:R-:W-:Y:S08]  /*4760*/  HMMA.16816.F32.BF16 R16, R8.reuse, R36, RZ ;  /* 0x000000240810723c */ /* 0x040ff000000418ff */
[----:B------:R-:W-:Y:S01]  /*4770*/  HMMA.16816.F32.BF16 R12, R8, R38, RZ ;  /* 0x00000026080c723c */ /* 0x000fe200000418ff */
[----:B------:R-:W-:Y:S07]  /*4780*/  LDSM.16.MT88.4 R36, [R171+0x2000] ;  /* 0x00200000ab24783b */ /* 0x000fee0000004200 */
[C---:B------:R-:W-:Y:S01]  /*4790*/  HMMA.16816.F32.BF16 R144, R4.reuse, R42, R20 ;  /* 0x0000002a0490723c */ /* 0x040fe20000041814 */
[----:B------:R-:W2:Y:S07]  /*47a0*/  LDSM.16.MT88.4 R40, [R239+0x800] ;  /* 0x00080000ef28783b */ /* 0x000eae0000004200 */
[C---:B------:R-:W-:Y:S08]  /*47b0*/  HMMA.16816.F32.BF16 R120, R4.reuse, R28, R16 ;  /* 0x0000001c0478723c */ /* 0x040ff00000041810 */
[----:B------:R-:W-:Y:S01]  /*47c0*/  HMMA.16816.F32.BF16 R128, R4, R30, R12 ;  /* 0x0000001e0480723c */ /* 0x000fe2000004180c */
[----:B------:R-:W3:Y:S07]  /*47d0*/  LDSM.16.MT88.4 R28, [R237+0x2800] ;  /* 0x00280000ed1c783b */ /* 0x000eee0000004200 */
[C---:B-1----:R-:W-:Y:S08]  /*47e0*/  HMMA.16816.F32.BF16 R16, R8.reuse, R24, RZ ;  /* 0x000000180810723c */ /* 0x042ff000000418ff */
[----:B------:R-:W-:Y:S11]  /*47f0*/  HMMA.16816.F32.BF16 R12, R8, R26, RZ ;  /* 0x0000001a080c723c */ /* 0x000ff600000418ff */
[----:B------:R-:W-:Y:S05]  /*4800*/  @!UPT UIADD3 URZ, URZ, URZ, URZ ;  /* 0x0000003f3f3ff290 */ /* 0x000fea000fffe03f */
[C---:B--2---:R-:W-:Y:S08]  /*4810*/  HMMA.16816.F32.BF16 R132, R4.reuse, R40, R16 ;  /* 0x000000280484723c */ /* 0x044ff00000041810 */
[----:B------:R-:W-:Y:S01]  /*4820*/  HMMA.16816.F32.BF16 R124, R4, R42, R12 ;  /* 0x0000002a047c723c */ /* 0x000fe2000004180c */
[----:B------:R-:W1:Y:S07]  /*4830*/  LDSM.16.MT88.4 R40, [R237+0x4000] ;  /* 0x00400000ed28783b */ /* 0x000e6e0000004200 */
[C---:B------:R-:W-:Y:S08]  /*4840*/  HMMA.16816.F32.BF16 R16, R8.reuse, R44, RZ ;  /* 0x0000002c0810723c */ /* 0x040ff000000418ff */
[C---:B------:R-:W-:Y:S01]  /*4850*/  HMMA.16816.F32.BF16 R12, R8.reuse, R46, RZ ;  /* 0x0000002e080c723c */ /* 0x040fe200000418ff */
[----:B------:R-:W2:Y:S07]  /*4860*/  LDSM.16.MT88.4 R44, [R171+0x4000] ;  /* 0x00400000ab2c783b */ /* 0x000eae0000004200 */
[----:B------:R-:W-:Y:S08]  /*4870*/  HMMA.16816.F32.BF16 R24, R8, R32, RZ ;  /* 0x000000200818723c */ /* 0x000ff000000418ff */
[C---:B---3--:R-:W-:Y:S08]  /*4880*/  HMMA.16816.F32.BF16 R88, R4.reuse, R28, R16 ;  /* 0x0000001c0458723c */ /* 0x048ff00000041810 */
[----:B------:R-:W-:Y:S08]  /*4890*/  HMMA.16816.F32.BF16 R140, R4, R30, R12 ;  /* 0x0000001e048c723c */ /* 0x000ff0000004180c */
[C---:B------:R-:W-:Y:S08]  /*48a0*/  HMMA.16816.F32.BF16 R20, R8.reuse, R34, RZ ;  /* 0x000000220814723c */ /* 0x040ff000000418ff */
[C---:B------:R-:W-:Y:S08]  /*48b0*/  HMMA.16816.F32.BF16 R28, R8.reuse, R38, RZ ;  /* 0x00000026081c723c */ /* 0x040ff000000418ff */
[C---:B------:R-:W-:Y:S08]  /*48c0*/  HMMA.16816.F32.BF16 R16, R8.reuse, R56, RZ ;  /* 0x000000380810723c */ /* 0x040ff000000418ff */
[----:B------:R-:W-:Y:S08]  /*48d0*/  HMMA.16816.F32.BF16 R12, R8, R58, RZ ;  /* 0x0000003a080c723c */ /* 0x000ff000000418ff */
[C---:B------:R-:W-:Y:S08]  /*48e0*/  HMMA.16816.F32.BF16 R116, R4.reuse, R48, R24 ;  /* 0x000000300474723c */ /* 0x040ff00000041818 */
[C---:B------:R-:W-:Y:S08]  /*48f0*/  HMMA.16816.F32.BF16 R108, R4.reuse, R50, R20 ;  /* 0x00000032046c723c */ /* 0x040ff00000041814 */
[----:B------:R-:W-:Y:S08]  /*4900*/  HMMA.16816.F32.BF16 R76, R4, R74, R28 ;  /* 0x0000004a044c723c */ /* 0x000ff0000004181c */
[C---:B------:R-:W-:Y:S08]  /*4910*/  HMMA.16816.F32.BF16 R24, R8.reuse, R52, RZ ;  /* 0x000000340818723c */ /* 0x040ff000000418ff */
[----:B------:R-:W-:Y:S08]  /*4920*/  HMMA.16816.F32.BF16 R20, R8, R54, RZ ;  /* 0x000000360814723c */ /* 0x000ff000000418ff */
[----:B------:R-:W-:Y:S01]  /*4930*/  HMMA.16816.F32.BF16 R28, R4, R60, R16 ;  /* 0x0000003c041c723c */ /* 0x000fe20000041810 */
[----:B------:R-:W-:Y:S07]  /*4940*/  LDSM.16.MT88.4 R16, [R237+0x4800] ;  /* 0x00480000ed10783b */ /* 0x000fee0000004200 */
[C---:B------:R-:W-:Y:S08]  /*4950*/  HMMA.16816.F32.BF16 R32, R8.reuse, R36, RZ ;  /* 0x000000240820723c */ /* 0x040ff000000418ff */
[C---:B-1----:R-:W-:Y:S08]  /*4960*/  HMMA.16816.F32.BF16 R56, R8.reuse, R40, RZ ;  /* 0x000000280838723c */ /* 0x042ff000000418ff */
[C---:B------:R-:W-:Y:S08]  /*4970*/  HMMA.16816.F32.BF16 R52, R8.reuse, R42, RZ ;  /* 0x0000002a0834723c */ /* 0x040ff000000418ff */
[----:B--2---:R-:W-:Y:S08]  /*4980*/  HMMA.16816.F32.BF16 R48, R8, R44, RZ ;  /* 0x0000002c0830723c */ /* 0x004ff000000418ff */
[----:B------:R-:W-:Y:S01]  /*4990*/  HMMA.16816.F32.BF16 R60, R4, R62, R12 ;  /* 0x0000003e043c723c */ /* 0x000fe2000004180c */
[----:B------:R-:W1:Y:S07]  /*49a0*/  LDSM.16.MT88.4 R12, [R171+0x4800] ;  /* 0x00480000ab0c783b */ /* 0x000e6e0000004200 */
[C---:B------:R-:W-:Y:S08]  /*49b0*/  HMMA.16816.F32.BF16 R44, R8.reuse, R46, RZ ;  /* 0x0000002e082c723c */ /* 0x040ff000000418ff */
[C---:B------:R-:W-:Y:S08]  /*49c0*/  HMMA.16816.F32.BF16 R40, R8.reuse, R64, RZ ;  /* 0x000000400828723c */ /* 0x040ff000000418ff */
[----:B------:R-:W-:Y:S01]  /*49d0*/  HMMA.16816.F32.BF16 R36, R8, R66, RZ ;  /* 0x000000420824723c */ /* 0x000fe200000418ff */
[----:B------:R-:W2:Y:S01]  /*49e0*/  LDSM.16.MT88.4 R8, [R239+0x4800] ;  /* 0x00480000ef08783b */ /* 0x000ea20000004200 */
[----:B------:R-:W-:-:S04]  /*49f0*/  FFMA.FTZ R3, R85, c[0x0][0x2d0], -R2 ;  /* 0x0000b40055037a23 */ /* 0x000fc80000010802 */
[----:B------:R3:W-:Y:S02]  /*4a00*/  MUFU.EX2 R93, R3 ;  /* 0x00000003005d7308 */ /* 0x0007e40000000800 */
[----:B---3--:R-:W-:-:S06]  /*4a10*/  FFMA.FTZ R3, R87, c[0x0][0x2d0], -R2 ;  /* 0x0000b40057037a23 */ /* 0x008fcc0000010802 */
[----:B------:R3:W4:Y:S01]  /*4a20*/  MUFU.EX2 R137, R3 ;  /* 0x0000000300897308 */ /* 0x0007220000000800 */
[----:B-1----:R-:W-:Y:S01]  /*4a30*/  HMMA.16816.F32.BF16 R48, R4, R12, R48 ;  /* 0x0000000c0430723c */ /* 0x002fe20000041830 */
[----:B---3--:R-:W-:-:S06]  /*4a40*/  FFMA.FTZ R3, R86, c[0x0][0x2d0], -R2 ;  /* 0x0000b40056037a23 */ /* 0x008fcc0000010802 */
[----:B------:R1:W-:Y:S01]  /*4a50*/  MUFU.EX2 R138, R3 ;  /* 0x00000003008a7308 */ /* 0x0003e20000000800 */
[C---:B------:R-:W-:Y:S01]  /*4a60*/  HMMA.16816.F32.BF16 R44, R4.reuse, R14, R44 ;  /* 0x0000000e042c723c */ /* 0x040fe2000004182c */
[----:B------:R-:W3:Y:S07]  /*4a70*/  LDSM.16.MT88.4 R12, [R237+0x1000] ;  /* 0x00100000ed0c783b */ /* 0x000eee0000004200 */
[----:B------:R-:W-:Y:S01]  /*4a80*/  HMMA.16816.F32.BF16 R56, R4, R16, R56 ;  /* 0x000000100438723c */ /* 0x000fe20000041838 */
[----:B-1----:R-:W-:-:S07]  /*4a90*/  FFMA.FTZ R3, R84, c[0x0][0x2d0], -R2 ;  /* 0x0000b40054037a23 */ /* 0x002fce0000010802 */
[C---:B------:R-:W-:Y:S01]  /*4aa0*/  HMMA.16816.F32.BF16 R52, R4.reuse, R18, R52 ;  /* 0x000000120434723c */ /* 0x040fe20000041834 */
[----:B------:R-:W1:Y:S01]  /*4ab0*/  LDSM.16.MT88.4 R16, [R170+0x1000] ;  /* 0x00100000aa10783b */ /* 0x000e620000004200 */
[----:B------:R5:W-:Y:S06]  /*4ac0*/  MUFU.EX2 R139, R3 ;  /* 0x00000003008b7308 */ /* 0x000bec0000000800 */
[C---:B--2---:R-:W-:Y:S08]  /*4ad0*/  HMMA.16816.F32.BF16 R40, R4.reuse, R8, R40 ;  /* 0x000000080428723c */ /* 0x044ff00000041828 */
[----:B------:R-:W-:Y:S01]  /*4ae0*/  HMMA.16816.F32.BF16 R36, R4, R10, R36 ;  /* 0x0000000a0424723c */ /* 0x000fe20000041824 */
[----:B------:R-:W2:Y:S01]  /*4af0*/  LDSM.16.MT88.4 R8, [R171+0x1000] ;  /* 0x00100000ab08783b */ /* 0x000ea20000004200 */
[----:B-----5:R-:W-:-:S04]  /*4b00*/  FFMA.FTZ R3, R82, c[0x0][0x2d0], -R0 ;  /* 0x0000b40052037a23 */ /* 0x020fc80000010800 */
[----:B------:R5:W-:Y:S02]  /*4b10*/  MUFU.EX2 R92, R3 ;  /* 0x00000003005c7308 */ /* 0x000be40000000800 */
[----:B-----5:R-:W-:-:S06]  /*4b20*/  FFMA.FTZ R3, R81, c[0x0][0x2d0], -R0 ;  /* 0x0000b40051037a23 */ /* 0x020fcc0000010800 */
[----:B------:R5:W1:Y:S02]  /*4b30*/  MUFU.EX2 R103, R3 ;  /* 0x0000000300677308 */ /* 0x000a640000000800 */
[----:B-----5:R-:W-:-:S06]  /*4b40*/  FFMA.FTZ R3, R80, c[0x0][0x2d0], -R0 ;  /* 0x0000b40050037a23 */ /* 0x020fcc0000010800 */
[----:B------:R5:W-:Y:S02]  /*4b50*/  MUFU.EX2 R102, R3 ;  /* 0x0000000300667308 */ /* 0x000be40000000800 */
[----:B-----5:R-:W-:-:S06]  /*4b60*/  FFMA.FTZ R3, R83, c[0x0][0x2d0], -R0 ;  /* 0x0000b40053037a23 */ /* 0x020fcc0000010800 */
[----:B------:R-:W5:Y:S01]  /*4b70*/  MUFU.EX2 R136, R3 ;  /* 0x0000000300887308 */ /* 0x000f620000000800 */
[C---:B------:R-:W-:Y:S08]  /*4b80*/  HMMA.16816.F32.BF16 R64, R4.reuse, R68, R24 ;  /* 0x000000440440723c */ /* 0x040ff00000041818 */
[C---:B------:R-:W-:Y:S08]  /*4b90*/  HMMA.16816.F32.BF16 R96, R4.reuse, R72, R32 ;  /* 0x000000480460723c */ /* 0x040ff00000041820 */
[----:B------:R-:W-:Y:S07]  /*4ba0*/  HMMA.16816.F32.BF16 R68, R4, R70, R20 ;  /* 0x000000460444723c */ /* 0x000fee0000041814 */
[----:B----4-:R-:W-:-:S02]  /*4bb0*/  F2FP.BF16.PACK_AB R4, R137, R93 ;  /* 0x0000005d8904723e */ /* 0x010fc400000010ff */
[----:B-1----:R-:W-:Y:S02]  /*4bc0*/  F2FP.BF16.PACK_AB R5, R103, R92 ;  /* 0x0000005c6705723e */ /* 0x002fe400000010ff */
[----:B------:R-:W-:Y:S02]  /*4bd0*/  F2FP.BF16.PACK_AB R6, R139, R138 ;  /* 0x0000008a8b06723e */ /* 0x000fe400000010ff */
[----:B-----5:R-:W-:-:S07]  /*4be0*/  F2FP.BF16.PACK_AB R7, R136, R102 ;  /* 0x000000668807723e */ /* 0x020fce00000010ff */
[C---:B---3--:R-:W-:Y:S08]  /*4bf0*/  HMMA.16816.F32.BF16 R112, R4.reuse, R12, R112 ;  /* 0x0000000c0470723c */ /* 0x048ff00000041870 */
        /* <DEDUP_REMOVED lines=8> */
[C---:B-1----:R-:W-:Y:S01]  /*4c80*/  HMMA.16816.F32.BF16 R80, R4.reuse, R12, R116 ;  /* 0x0000000c0450723c */ /* 0x042fe20000041874 */
[--C-:B------:R-:W-:Y:S01]  /*4c90*/  FFMA.FTZ R3, R180, c[0x0][0x2d0], -R2.reuse ;  /* 0x0000b400b4037a23 */ /* 0x100fe20000010802 */
[----:B------:R-:W-:Y:S06]  /*4ca0*/  LDSM.16.MT88.4 R116, [R237+0x1800] ;  /* 0x00180000ed74783b */ /* 0x000fec0000004200 */
[C---:B------:R-:W-:Y:S01]  /*4cb0*/  HMMA.16816.F32.BF16 R84, R4.reuse, R14, R108 ;  /* 0x0000000e0454723c */ /* 0x040fe2000004186c */
[----:B------:R-:W1:Y:S04]  /*4cc0*/  LDSM.16.MT88.4 R12, [R239+0x3000] ;  /* 0x00300000ef0c783b */ /* 0x000e680000004200 */
[----:B------:R-:W-:Y:S03]  /*4cd0*/  LDSM.16.MT88.4 R108, [R170+0x1800] ;  /* 0x00180000aa6c783b */ /* 0x000fe60000004200 */
[C---:B---3--:R-:W-:Y:S01]  /*4ce0*/  HMMA.16816.F32.BF16 R128, R4.reuse, R16, R132 ;  /* 0x000000100480723c */ /* 0x048fe20000041884 */
[----:B------:R-:W-:Y:S07]  /*4cf0*/  LDSM.16.MT88.4 R132, [R239+0x1800] ;  /* 0x00180000ef84783b */ /* 0x000fee0000004200 */
[C---:B------:R-:W-:Y:S01]  /*4d00*/  HMMA.16816.F32.BF16 R72, R4.reuse, R18, R124 ;  /* 0x000000120448723c */ /* 0x040fe2000004187c */
[----:B------:R-:W3:Y:S04]  /*4d10*/  LDSM.16.MT88.4 R16, [R171+0x3000] ;  /* 0x00300000ab10783b */ /* 0x000ee80000004200 */
[----:B------:R-:W-:Y:S03]  /*4d20*/  LDSM.16.MT88.4 R124, [R171+0x1800] ;  /* 0x00180000ab7c783b */ /* 0x000fe60000004200 */
[C---:B--2---:R-:W-:Y:S08]  /*4d30*/  HMMA.16816.F32.BF16 R88, R4.reuse, R8, R88 ;  /* 0x000000080458723c */ /* 0x044ff00000041858 */
[C---:B------:R-:W-:Y:S01]  /*4d40*/  HMMA.16816.F32.BF16 R140, R4.reuse, R10, R140 ;  /* 0x0000000a048c723c */ /* 0x040fe2000004188c */
[----:B------:R-:W2:Y:S07]  /*4d50*/  LDSM.16.MT88.4 R8, [R170+0x5000] ;  /* 0x00500000aa08783b */ /* 0x000eae0000004200 */
[C---:B-1----:R-:W-:Y:S08]  /*4d60*/  HMMA.16816.F32.BF16 R144, R4.reuse, R14, R68 ;  /* 0x0000000e0490723c */ /* 0x042ff00000041844 */
[C---:B------:R-:W-:Y:S01]  /*4d70*/  HMMA.16816.F32.BF16 R148, R4.reuse, R12, R64 ;  /* 0x0000000c0494723c */ /* 0x040fe20000041840 */
[----:B------:R-:W1:Y:S04]  /*4d80*/  LDSM.16.MT88.4 R12, [R171+0x5000] ;  /* 0x00500000ab0c783b */ /* 0x000e680000004200 */
[----:B------:R-:W-:Y:S03]  /*4d90*/  LDSM.16.MT88.4 R64, [R239+0x3800] ;  /* 0x00380000ef40783b */ /* 0x000fe60000004200 */
[C---:B---3--:R-:W-:Y:S08]  /*4da0*/  HMMA.16816.F32.BF16 R152, R4.reuse, R16, R96 ;  /* 0x000000100498723c */ /* 0x048ff00000041860 */
[C---:B------:R-:W-:Y:S01]  /*4db0*/  HMMA.16816.F32.BF16 R156, R4.reuse, R18, R76 ;  /* 0x00000012049c723c */ /* 0x040fe2000004184c */
[----:B------:R-:W3:Y:S07]  /*4dc0*/  LDSM.16.MT88.4 R16, [R237+0x5000] ;  /* 0x00500000ed10783b */ /* 0x000eee0000004200 */
[C---:B--2---:R-:W-:Y:S08]  /*4dd0*/  HMMA.16816.F32.BF16 R68, R4.reuse, R8, R28 ;  /* 0x000000080444723c */ /* 0x044ff0000004181c */
[C---:B------:R-:W-:Y:S01]  /*4de0*/  HMMA.16816.F32.BF16 R28, R4.reuse, R10, R60 ;  /* 0x0000000a041c723c */ /* 0x040fe2000004183c */
[----:B------:R-:W2:Y:S07]  /*4df0*/  LDSM.16.MT88.4 R8, [R239+0x5000] ;  /* 0x00500000ef08783b */ /* 0x000eae0000004200 */
[C---:B-1----:R-:W-:Y:S01]  /*4e00*/  HMMA.16816.F32.BF16 R176, R4.reuse, R12, R48 ;  /* 0x0000000c04b0723c */ /* 0x042fe20000041830 */
[----:B------:R-:W-:Y:S07]  /*4e10*/  LDSM.16.MT88.4 R48, [R237+0x3800] ;  /* 0x00380000ed30783b */ /* 0x000fee0000004200 */
[C---:B------:R-:W-:Y:S01]  /*4e20*/  HMMA.16816.F32.BF16 R188, R4.reuse, R14, R44 ;  /* 0x0000000e04bc723c */ /* 0x040fe2000004182c */
[----:B------:R-:W-:Y:S07]  /*4e30*/  LDSM.16.MT88.4 R12, [R239+0x5800] ;  /* 0x00580000ef0c783b */ /* 0x000fee0000004200 */
[C---:B---3--:R-:W-:Y:S01]  /*4e40*/  HMMA.16816.F32.BF16 R76, R4.reuse, R16, R56 ;  /* 0x00000010044c723c */ /* 0x048fe20000041838 */
[----:B------:R-:W-:Y:S07]  /*4e50*/  LDSM.16.MT88.4 R56, [R171+0x3800] ;  /* 0x00380000ab38783b */ /* 0x000fee0000004200 */
[C---:B------:R-:W-:Y:S08]  /*4e60*/  HMMA.16816.F32.BF16 R16, R4.reuse, R18, R52 ;  /* 0x000000120410723c */ /* 0x040ff00000041834 */
[C---:B--2---:R-:W-:Y:S01]  /*4e70*/  HMMA.16816.F32.BF16 R196, R4.reuse, R8, R40 ;  /* 0x0000000804c4723c */ /* 0x044fe20000041828 */
[----:B------:R-:W1:Y:S07]  /*4e80*/  LDSM.16.MT88.4 R40, [R170+0x3800] ;  /* 0x00380000aa28783b */ /* 0x000e6e0000004200 */
[----:B------:R-:W-:Y:S01]  /*4e90*/  HMMA.16816.F32.BF16 R184, R4, R10, R36 ;  /* 0x0000000a04b8723c */ /* 0x000fe20000041824 */
[----:B------:R2:W-:Y:S02]  /*4ea0*/  MUFU.EX2 R7, R3 ;  /* 0x0000000300077308 */ /* 0x0005e40000000800 */
[----:B--2---:R-:W-:-:S06]  /*4eb0*/  FFMA.FTZ R3, R175, c[0x0][0x2d0], -R2 ;  /* 0x0000b400af037a23 */ /* 0x004fcc0000010802 */
[----:B------:R2:W3:Y:S02]  /*4ec0*/  MUFU.EX2 R8, R3 ;  /* 0x0000000300087308 */ /* 0x0004e40000000800 */
[--C-:B--2---:R-:W-:Y:S02]  /*4ed0*/  FFMA.FTZ R3, R172, c[0x0][0x2d0], -R2.reuse ;  /* 0x0000b400ac037a23 */ /* 0x104fe40000010802 */
[----:B------:R-:W-:-:S04]  /*4ee0*/  FFMA.FTZ R2, R174, c[0x0][0x2d0], -R2 ;  /* 0x0000b400ae027a23 */ /* 0x000fc80000010802 */
[----:B------:R2:W-:Y:S08]  /*4ef0*/  MUFU.EX2 R9, R2 ;  /* 0x0000000200097308 */ /* 0x0005f00000000800 */
[----:B------:R-:W-:Y:S01]  /*4f00*/  MUFU.EX2 R10, R3 ;  /* 0x00000003000a7308 */ /* 0x000fe20000000800 */
[----:B--2---:R-:W-:-:S07]  /*4f10*/  FFMA.FTZ R2, R161, c[0x0][0x2d0], -R0 ;  /* 0x0000b400a1027a23 */ /* 0x004fce0000010800 */
[----:B------:R2:W-:Y:S02]  /*4f20*/  MUFU.EX2 R3, R2 ;  /* 0x0000000200037308 */ /* 0x0005e40000000800 */
[----:B--2---:R-:W-:-:S06]  /*4f30*/  FFMA.FTZ R2, R160, c[0x0][0x2d0], -R0 ;  /* 0x0000b400a0027a23 */ /* 0x004fcc0000010800 */
[----:B------:R2:W4:Y:S02]  /*4f40*/  MUFU.EX2 R5, R2 ;  /* 0x0000000200057308 */ /* 0x0005240000000800 */
[--C-:B--2---:R-:W-:Y:S02]  /*4f50*/  FFMA.FTZ R2, R95, c[0x0][0x2d0], -R0.reuse ;  /* 0x0000b4005f027a23 */ /* 0x104fe40000010800 */
[----:B------:R-:W-:-:S04]  /*4f60*/  FFMA.FTZ R0, R94, c[0x0][0x2d0], -R0 ;  /* 0x0000b4005e007a23 */ /* 0x000fc80000010800 */
[----:B------:R2:W-:Y:S08]  /*4f70*/  MUFU.EX2 R4, R2 ;  /* 0x0000000200047308 */ /* 0x0005f00000000800 */
[----:B------:R5:W1:Y:S01]  /*4f80*/  MUFU.EX2 R6, R0 ;  /* 0x0000000000067308 */ /* 0x000a620000000800 */
[----:B---3--:R-:W-:Y:S02]  /*4f90*/  F2FP.BF16.PACK_AB R96, R8, R7 ;  /* 0x000000070860723e */ /* 0x008fe400000010ff */
[----:B----4-:R-:W-:-:S02]  /*4fa0*/  F2FP.BF16.PACK_AB R97, R5, R3 ;  /* 0x000000030561723e */ /* 0x010fc400000010ff */
[----:B------:R-:W-:Y:S01]  /*4fb0*/  F2FP.BF16.PACK_AB R98, R9, R10 ;  /* 0x0000000a0962723e */ /* 0x000fe200000010ff */
[----:B--2---:R-:W-:Y:S02]  /*4fc0*/  FADD.FTZ R2, R224, R209 ;  /* 0x000000d1e0027221 */ /* 0x004fe40000010000 */
[----:B-----5:R-:W-:Y:S01]  /*4fd0*/  FADD.FTZ R0, R183, R182 ;  /* 0x000000b6b7007221 */ /* 0x020fe20000010000 */
[----:B-1----:R-:W-:-:S03]  /*4fe0*/  F2FP.BF16.PACK_AB R99, R6, R4 ;  /* 0x000000040663723e */ /* 0x002fc600000010ff */
[----:B------:R-:W-:Y:S02]  /*4ff0*/  FADD.FTZ R0, R192, R0 ;  /* 0x00000000c0007221 */ /* 0x000fe40000010000 */
[----:B------:R-:W-:Y:S02]  /*5000*/  FADD.FTZ R2, R225, R2 ;  /* 0x00000002e1027221 */ /* 0x000fe40000010000 */
[----:B------:R-:W-:Y:S01]  /*5010*/  FADD.FTZ R0, R195, R0 ;  /* 0x00000000c3007221 */ /* 0x000fe20000010000 */
[----:B------:R-:W-:Y:S01]  /*5020*/  HMMA.16816.F32.BF16 R128, R96, R132, R128 ;  /* 0x000000846080723c */ /* 0x000fe20000041880 */
[----:B------:R-:W-:Y:S02]  /*5030*/  FADD.FTZ R2, R227, R2 ;  /* 0x00000002e3027221 */ /* 0x000fe40000010000 */
[----:B------:R-:W-:Y:S02]  /*5040*/  FADD.FTZ R0, R194, R0 ;  /* 0x00000000c2007221 */ /* 0x000fe40000010000 */
[----:B------:R-:W-:-:S03]  /*5050*/  FADD.FTZ R2, R226, R2 ;  /* 0x00000002e2027221 */ /* 0x000fc60000010000 */
[----:B------:R-:W-:Y:S01]  /*5060*/  HMMA.16816.F32.BF16 R132, R96, R134, R72 ;  /* 0x000000866084723c */ /* 0x000fe20000041848 */
[----:B------:R-:W1:Y:S01]  /*5070*/  LDSM.16.MT88.4 R72, [R170+0x5800] ;  /* 0x00580000aa48783b */ /* 0x000e620000004200 */
[----:B------:R-:W-:-:S06]  /*5080*/  FADD.FTZ R0, R203, R0 ;  /* 0x00000000cb007221 */ /* 0x000fcc0000010000 */
[----:B------:R-:W-:Y:S01]  /*5090*/  HMMA.16816.F32.BF16 R36, R96, R40, R80 ;  /* 0x000000286024723c */ /* 0x000fe20000041850 */
[----:B------:R-:W2:Y:S01]  /*50a0*/  LDSM.16.MT88.4 R80, [R237+0x5800] ;  /* 0x00580000ed50783b */ /* 0x000ea20000004200 */
[----:B------:R-:W-:-:S06]  /*50b0*/  FADD.FTZ R2, R229, R2 ;  /* 0x00000002e5027221 */ /* 0x000fcc0000010000 */
[----:B------:R-:W-:Y:S01]  /*50c0*/  HMMA.16816.F32.BF16 R44, R96, R48, R88 ;  /* 0x00000030602c723c */ /* 0x000fe20000041858 */
[----:B------:R-:W3:Y:S01]  /*50d0*/  LDSM.16.MT88.4 R88, [R171+0x5800] ;  /* 0x00580000ab58783b */ /* 0x000ee20000004200 */
[----:B------:R-:W-:Y:S02]  /*50e0*/  FADD.FTZ R0, R200, R0 ;  /* 0x00000000c8007221 */ /* 0x000fe40000010000 */
[----:B------:R-:W-:Y:S02]  /*50f0*/  FADD.FTZ R2, R228, R2 ;  /* 0x00000002e4027221 */ /* 0x000fe40000010000 */
[----:B------:R-:W-:Y:S02]  /*5100*/  FADD.FTZ R0, R204, R0 ;  /* 0x00000000cc007221 */ /* 0x000fe40000010000 */
[----:B------:R-:W-:Y:S02]  /*5110*/  FADD.FTZ R2, R230, R2 ;  /* 0x00000002e6027221 */ /* 0x000fe40000010000 */
[----:B------:R-:W-:-:S02]  /*5120*/  FADD.FTZ R0, R92, R0 ;  /* 0x000000005c007221 */ /* 0x000fc40000010000 */
[----:B------:R-:W-:Y:S02]  /*5130*/  FADD.FTZ R2, R93, R2 ;  /* 0x000000025d027221 */ /* 0x000fe40000010000 */
[----:B------:R-:W-:Y:S02]  /*5140*/  FADD.FTZ R0, R103, R0 ;  /* 0x0000000067007221 */ /* 0x000fe40000010000 */
[----:B------:R-:W-:Y:S02]  /*5150*/  FADD.FTZ R2, R137, R2 ;  /* 0x0000000289027221 */ /* 0x000fe40000010000 */
[----:B------:R-:W-:Y:S02]  /*5160*/  FADD.FTZ R0, R102, R0 ;  /* 0x0000000066007221 */ /* 0x000fe40000010000 */
[----:B------:R-:W-:Y:S02]  /*5170*/  FADD.FTZ R2, R138, R2 ;  /* 0x000000028a027221 */ /* 0x000fe40000010000 */
[----:B------:R-:W-:Y:S01]  /*5180*/  FADD.FTZ R204, R136, R0 ;  /* 0x0000000088cc7221 */ /* 0x000fe20000010000 */
[----:B------:R-:W-:Y:S01]  /*5190*/  IADD3 R0, R235, -0x3, RZ ;  /* 0xfffffffdeb007810 */ /* 0x000fe20007ffe0ff */
[----:B------:R-:W-:-:S03]  /*51a0*/  FADD.FTZ R203, R139, R2 ;  /* 0x000000028bcb7221 */ /* 0x000fc60000010000 */
[----:B------:R-:W-:Y:S01]  /*51b0*/  ISETP.GE.AND P0, PT, R0, R205, PT ;  /* 0x000000cd0000720c */ /* 0x000fe20003f06270 */
[----:B------:R-:W-:Y:S02]  /*51c0*/  FADD.FTZ R203, R7, R203 ;  /* 0x000000cb07cb7221 */ /* 0x000fe40000010000 */
[----:B------:R-:W-:Y:S02]  /*51d0*/  FADD.FTZ R204, R3, R204 ;  /* 0x000000cc03cc7221 */ /* 0x000fe40000010000 */
[----:B------:R-:W-:Y:S02]  /*51e0*/  FADD.FTZ R203, R8, R203 ;  /* 0x000000cb08cb7221 */ /* 0x000fe40000010000 */
[----:B------:R-:W-:Y:S01]  /*51f0*/  FADD.FTZ R204, R5, R204 ;  /* 0x000000cc05cc7221 */ /* 0x000fe20000010000 */
[----:B------:R-:W-:Y:S01]  /*5200*/  HMMA.16816.F32.BF16 R40, R96, R42, R84 ;  /* 0x0000002a6028723c */ /* 0x000fe20000041854 */
[----:B------:R-:W-:Y:S01]  /*5210*/  FADD.FTZ R203, R10, R203 ;  /* 0x000000cb0acb7221 */ /* 0x000fe20000010000 */
[----:B------:R-:W-:Y:S01]  /*5220*/  BSSY B0, `(.L_x_2597) ;  /* 0x0000068000007945 */ /* 0x000fe20003800000 */
[----:B------:R-:W-:-:S05]  /*5230*/  FADD.FTZ R204, R4, R204 ;  /* 0x000000cc04cc7221 */ /* 0x000fca0000010000 */
[----:B------:R-:W-:Y:S01]  /*5240*/  HMMA.16816.F32.BF16 R104, R96, R108, R104 ;  /* 0x0000006c6068723c */ /* 0x000fe20000041868 */
[----:B------:R-:W-:Y:S02]  /*5250*/  FADD.FTZ R203, R9, R203 ;  /* 0x000000cb09cb7221 */ /* 0x000fe40000010000 */
[----:B------:R-:W-:-:S05]  /*5260*/  FADD.FTZ R204, R6, R204 ;  /* 0x000000cc06cc7221 */ /* 0x000fca0000010000 */
[C---:B------:R-:W-:Y:S08]  /*5270*/  HMMA.16816.F32.BF16 R112, R96.reuse, R116, R112 ;  /* 0x000000746070723c */ /* 0x040ff00000041870 */
[C---:B------:R-:W-:Y:S08]  /*5280*/  HMMA.16816.F32.BF16 R120, R96.reuse, R124, R120 ;  /* 0x0000007c6078723c */ /* 0x040ff00000041878 */
[C---:B------:R-:W-:Y:S08]  /*5290*/  HMMA.16816.F32.BF16 R52, R96.reuse, R56, R152 ;  /* 0x000000386034723c */ /* 0x040ff00000041898 */
[C---:B------:R-:W-:Y:S08]  /*52a0*/  HMMA.16816.F32.BF16 R60, R96.reuse, R64, R148 ;  /* 0x00000040603c723c */ /* 0x040ff00000041894 */
[C---:B-1----:R-:W-:Y:S08]  /*52b0*/  HMMA.16816.F32.BF16 R68, R96.reuse, R72, R68 ;  /* 0x000000486044723c */ /* 0x042ff00000041844 */
[C---:B--2---:R-:W-:Y:S08]  /*52c0*/  HMMA.16816.F32.BF16 R76, R96.reuse, R80, R76 ;  /* 0x00000050604c723c */ /* 0x044ff0000004184c */
[C---:B---3--:R-:W-:Y:S08]  /*52d0*/  HMMA.16816.F32.BF16 R84, R96.reuse, R88, R176 ;  /* 0x000000586054723c */ /* 0x048ff000000418b0 */
        /* <DEDUP_REMOVED lines=13> */
[----:B------:R-:W-:Y:S02]  /*53b0*/  IMAD R181, R231, 0x40, R211 ;  /* 0x00000040e7b57824 */ /* 0x000fe400078e02d3 */
[----:B------:R-:W-:-:S03]  /*53c0*/  IMAD.MOV.U32 R173, RZ, RZ, RZ ;  /* 0x000000ffffad7224 */ /* 0x000fc600078e00ff */
        /* <DEDUP_REMOVED lines=10> */
[----:B------:R-:W-:Y:S01]  /*5470*/  SHF.R.S32.HI R11, RZ, 0x1f, R201 ;  /* 0x0000001fff0b7819 */ /* 0x000fe200000114c9 */
[C---:B------:R-:W-:Y:S01]  /*5480*/  IMAD.SHL.U32 R18, R201.reuse, 0x2, RZ ;  /* 0x00000002c9127824 */ /* 0x040fe200078e00ff */
[----:B------:R-:W-:Y:S01]  /*5490*/  SHF.R.S32.HI R180, RZ, 0x1f, R202 ;  /* 0x0000001fffb47819 */ /* 0x000fe200000114ca */
[----:B------:R-:W-:Y:S01]  /*54a0*/  IMAD R181, R0, c[0x0][0x2b8], R181 ;  /* 0x0000ae0000b57a24 */ /* 0x000fe200078e02b5 */
[----:B------:R-:W-:Y:S01]  /*54b0*/  SHF.L.U64.HI R15, R201, 0x1, R11 ;  /* 0x00000001c90f7819 */ /* 0x000fe2000001020b */
[----:B------:R-:W-:Y:S01]  /*54c0*/  IMAD.SHL.U32 R17, R202, 0x2, RZ ;  /* 0x00000002ca117824 */ /* 0x000fe200078e00ff */
[----:B------:R-:W-:Y:S01]  /*54d0*/  SHF.R.S32.HI R11, RZ, 0x1f, R193 ;  /* 0x0000001fff0b7819 */ /* 0x000fe200000114c1 */
[----:B------:R-:W-:Y:S01]  /*54e0*/  IMAD.SHL.U32 R16, R193, 0x2, RZ ;  /* 0x00000002c1107824 */ /* 0x000fe200078e00ff */
[----:B------:R-:W-:-:S02]  /*54f0*/  SHF.R.S32.HI R0, RZ, 0x1f, R181 ;  /* 0x0000001fff007819 */ /* 0x000fc400000114b5 */
[----:B------:R-:W-:Y:S02]  /*5500*/  SHF.L.U64.HI R14, R202, 0x1, R180 ;  /* 0x00000001ca0e7819 */ /* 0x000fe400000102b4 */
[----:B------:R-:W-:Y:S01]  /*5510*/  SHF.L.U64.HI R13, R193, 0x1, R11 ;  /* 0x00000001c10d7819 */ /* 0x000fe2000001020b */
[----:B------:R-:W-:-:S04]  /*5520*/  IMAD R0, R0, c[0x0][0x1e0], RZ ;  /* 0x0000780000007a24 */ /* 0x000fc800078e02ff */
[C---:B------:R-:W-:Y:S02]  /*5530*/  IMAD R0, R181.reuse, c[0x0][0x1e4], R0 ;  /* 0x00007900b5007a24 */ /* 0x040fe400078e0200 */
[----:B-1----:R-:W-:-:S04]  /*5540*/  IMAD.WIDE.U32 R2, R181, c[0x0][0x1e0], RZ ;  /* 0x00007800b5027a25 */ /* 0x002fc800078e00ff */
[----:B------:R-:W-:Y:S01]  /*5550*/  IMAD.IADD R3, R3, 0x1, R0 ;  /* 0x0000000103037824 */ /* 0x000fe200078e0200 */
[----:B--2---:R-:W-:-:S03]  /*5560*/  SHF.R.S32.HI R5, RZ, 0x1f, R173 ;  /* 0x0000001fff057819 */ /* 0x004fc600000114ad */
[----:B------:R-:W-:-:S04]  /*5570*/  IMAD.WIDE.U32 R2, R173, c[0x0][0x1f0], R2 ;  /* 0x00007c00ad027a25 */ /* 0x000fc800078e0002 */
[----:B------:R-:W-:Y:S01]  /*5580*/  IMAD R5, R5, c[0x0][0x1f0], RZ ;  /* 0x00007c0005057a24 */ /* 0x000fe200078e02ff */
[----:B------:R-:W-:-:S03]  /*5590*/  IADD3 R0, P0, R212, R2, RZ ;  /* 0x00000002d4007210 */ /* 0x000fc60007f1e0ff */
[----:B------:R-:W-:-:S05]  /*55a0*/  IMAD R5, R173, c[0x0][0x1f4], R5 ;  /* 0x00007d00ad057a24 */ /* 0x000fca00078e0205 */
[----:B------:R-:W-:Y:S02]  /*55b0*/  IADD3.X R5, R218, R3, R5, P0, !PT ;  /* 0x00000003da057210 */ /* 0x000fe400007fe405 */
[----:B------:R-:W-:-:S04]  /*55c0*/  LEA R12, P0, R0, c[0x0][0x1c8], 0x1 ;  /* 0x00007200000c7a11 */ /* 0x000fc800078008ff */
[----:B------:R-:W-:Y:S01]  /*55d0*/  LEA.HI.X R5, R0, c[0x0][0x1cc], R5, 0x1, P0 ;  /* 0x0000730000057a11 */ /* 0x000fe200000f0c05 */
[----:B------:R-:W-:Y:S06]  /*55e0*/  BRA.DIV ~URZ, `(.L_x_2599) ;  /* 0x000099827f007947 */ /* 0x000fec000b800000 */
[----:B------:R1:W2:Y:S02]  /*55f0*/  SHFL.IDX PT, R4, R5, RZ, 0x181f ;  /* 0x00181fff05047589 */ /* 0x0002a400000e0000 */
.L_x_2646:
        /* <DEDUP_REMOVED lines=21> */
.L_x_2647:
        /* <DEDUP_REMOVED lines=21> */
.L_x_2598:
[----:B------:R-:W-:Y:S05]  /*58a0*/  BSYNC B0 ;  /* 0x0000000000007941 */ /* 0x000fea0003800000 */
.L_x_2597:
[----:B-1----:R-:W-:Y:S01]  /*58b0*/  IMAD.MOV.U32 R3, RZ, RZ, c[0x0][0x2ac] ;  /* 0x0000ab00ff037624 */ /* 0x002fe200078e00ff */
[----:B------:R-:W-:Y:S01]  /*58c0*/  IADD3 R172, R235, -0x2, RZ ;  /* 0xfffffffeebac7810 */ /* 0x000fe20007ffe0ff */
[----:B------:R-:W-:Y:S01]  /*58d0*/  @P4 IMAD.HI.U32 R2, R238, c[0x0][0x2c8], RZ ;  /* 0x0000b200ee024a27 */ /* 0x000fe200078e00ff */
[----:B------:R-:W0:Y:S03]  /*58e0*/  LDGDEPBAR ;  /* 0x00000000000079af */ /* 0x000e260000000000 */
[----:B------:R-:W-:-:S02]  /*58f0*/  IMAD R3, R3, c[0x0][0x1d0], RZ ;  /* 0x0000740003037a24 */ /* 0x000fc400078e02ff */
[----:B------:R-:W-:Y:S01]  /*5900*/  IMAD.MOV.U32 R0, RZ, RZ, R238 ;  /* 0x000000ffff007224 */ /* 0x000fe200078e00ee */
[----:B------:R-:W-:Y:S01]  /*5910*/  @P4 SHF.R.U32.HI R0, RZ, c[0x0][0x2cc], R2 ;  /* 0x0000b300ff004a19 */ /* 0x000fe20000011602 */
[----:B------:R-:W-:Y:S02]  /*5920*/  IMAD.MOV.U32 R161, RZ, RZ, 0x1 ;  /* 0x00000001ffa17424 */ /* 0x000fe400078e00ff */
[----:B------:R-:W-:Y:S01]  /*5930*/  IMAD.MOV.U32 R199, RZ, RZ, RZ ;  /* 0x000000ffffc77224 */ /* 0x000fe200078e00ff */
[----:B------:R-:W-:-:S04]  /*5940*/  IADD3 R0, R0, -c[0x0][0x168], R3 ;  /* 0x80005a0000007a10 */ /* 0x000fc80007ffe003 */
[----:B------:R-:W-:-:S04]  /*5950*/  SHF.R.S32.HI R2, RZ, 0x1f, R0 ;  /* 0x0000001fff027819 */ /* 0x000fc80000011400 */
[----:B------:R-:W-:-:S04]  /*5960*/  LEA.HI R0, R2, R0, RZ, 0x6 ;  /* 0x0000000002007211 */ /* 0x000fc800078f30ff */
[----:B------:R-:W-:-:S04]  /*5970*/  SHF.R.S32.HI R0, RZ, 0x6, R0 ;  /* 0x00000006ff007819 */ /* 0x000fc80000011400 */
[----:B------:R-:W-:-:S04]  /*5980*/  IMNMX R209, R205, R0, !PT ;  /* 0x00000000cdd17217 */ /* 0x000fc80007800200 */
[----:B------:R-:W-:-:S13]  /*5990*/  ISETP.GE.AND P0, PT, R172, R209, PT ;  /* 0x000000d1ac00720c */ /* 0x000fda0003f06270 */
[----:B------:R-:W-:Y:S05]  /*59a0*/  @!P0 BRA `(.L_x_2601) ;  /* 0x000037d000008947 */ /* 0x000fea0003800000 */
[----:B------:R-:W-:Y:S01]  /*59b0*/  IMAD.MOV.U32 R103, RZ, RZ, R100 ;  /* 0x000000ffff677224 */ /* 0x000fe200078e0064 */
[----:B------:R-:W-:Y:S01]  /*59c0*/  MOV R199, RZ ;  /* 0x000000ff00c77202 */ /* 0x000fe20000000f00 */
[----:B------:R-:W-:Y:S01]  /*59d0*/  IMAD.MOV.U32 R102, RZ, RZ, R101 ;  /* 0x000000ffff667224 */ /* 0x000fe200078e0065 */
[----:B------:R-:W-:Y:S02]  /*59e0*/  MOV R161, 0x1 ;  /* 0x0000000100a17802 */ /* 0x000fe40000000f00 */
.L_x_2610:
        /* <DEDUP_REMOVED lines=31> */
[----:B------:R-:W-:Y:S01]  /*5be0*/  SHF.L.U64.HI R20, R202, 0x1, R6 ;  /* 0x00000001ca147819 */ /* 0x000fe20000010206 */
[----:B------:R-:W-:Y:S01]  /*5bf0*/  IMAD R12, R12, c[0x0][0x218], RZ ;  /* 0x000086000c0c7a24 */ /* 0x000fe200078e02ff */
[----:B------:R-:W-:Y:S01]  /*5c00*/  SHF.L.U64.HI R15, R193, 0x1, R5 ;  /* 0x00000001c10f7819 */ /* 0x000fe20000010205 */
[----:B------:R-:W-:Y:S02]  /*5c10*/  IMAD.IADD R3, R3, 0x1, R4 ;  /* 0x0000000103037824 */ /* 0x000fe400078e0204 */
[C---:B------:R-:W-:Y:S02]  /*5c20*/  IMAD R12, R173.reuse, c[0x0][0x21c], R12 ;  /* 0x00008700ad0c7a24 */ /* 0x040fe400078e020c */
[----:B------:R-:W-:Y:S05]  /*5c30*/  IMAD.WIDE.U32 R2, R173, c[0x0][0x218], R2 ;  /* 0x00008600ad027a25 */ /* 0x000fea00078e0002 */
[----:B------:R-:W-:Y:S04]  /*5c40*/  IADD3 R2, P0, R216, R2, RZ ;  /* 0x00000002d8027210 */ /* 0x000fe80007f1e0ff */
[----:B------:R-:W-:Y:S02]  /*5c50*/  IADD3.X R12, R220, R3, R12, P0, !PT ;  /* 0x00000003dc0c7210 */ /* 0x000fe400007fe40c */
[C---:B------:R-:W-:Y:S04]  /*5c60*/  LEA R14, P0, R2.reuse, c[0x0][0x1f8], 0x1 ;  /* 0x00007e00020e7a11 */ /* 0x040fe800078008ff */
[----:B------:R-:W-:Y:S01]  /*5c70*/  LEA.HI.X R12, R2, c[0x0][0x1fc], R12, 0x1, P0 ;  /* 0x00007f00020c7a11 */ /* 0x000fe200000f0c0c */
[----:B------:R-:W-:-:S06]  /*5c80*/  BRA.DIV ~URZ, `(.L_x_2604) ;  /* 0x000095927f007947 */ /* 0x000fcc000b800000 */
[----:B------:R4:W3:Y:S02]  /*5c90*/  SHFL.IDX PT, R5, R12, RZ, 0x181f ;  /* 0x00181fff0c057589 */ /* 0x0008e400000e0000 */
.L_x_2648:
[----:B------:R-:W-:-:S05]  /*5ca0*/  BRA.DIV ~URZ, `(.L_x_2605) ;  /* 0x000095e27f007947 */ /* 0x000fca000b800000 */
[----:B------:R-:W5:Y:S01]  /*5cb0*/  SHFL.IDX PT, R2, R14, RZ, 0x181f ;  /* 0x00181fff0e027589 */ /* 0x000f6200000e0000 */
[----:B------:R-:W-:Y:S01]  /*5cc0*/  ISETP.GE.AND P5, PT, R193, c[0x0][0x1d4], PT ;  /* 0x00007500c1007a0c */ /* 0x000fe20003fa6270 */
[----:B------:R-:W-:Y:S01]  /*5cd0*/  IMAD R4, R199, 0x6000, R221 ;  /* 0x00006000c7047824 */ /* 0x000fe200078e02dd */
[----:B------:R-:W-:Y:S04]  /*5ce0*/  ISETP.GE.AND P1, PT, R202, c[0x0][0x1d4], PT ;  /* 0x00007500ca007a0c */ /* 0x000fe80003f26270 */
[----:B------:R-:W-:Y:S02]  /*5cf0*/  SEL R13, RZ, 0x10, P1 ;  /* 0x00000010ff0d7807 */ /* 0x000fe40000800000 */
[C---:B-----5:R-:W-:Y:S05]  /*5d00*/  IADD3 R6, P0, R2.reuse, R22, RZ ;  /* 0x0000001602067210 */ /* 0x060fea0007f1e0ff */
[----:B---3--:R-:W-:Y:S01]  /*5d10*/  IMAD.X R7, R5, 0x1, R15, P0 ;  /* 0x0000000105077824 */ /* 0x008fe200000e060f */
[----:B------:R-:W-:Y:S04]  /*5d20*/  ISETP.GE.AND P0, PT, R201, c[0x0][0x1d4], PT ;  /* 0x00007500c9007a0c */ /* 0x000fe80003f06270 */
[----:B------:R-:W-:Y:S01]  /*5d30*/  @!PT LDS RZ, [RZ] ;  /* 0x00000000fffff984 */ /* 0x000fe20000000800 */
[----:B------:R-:W-:Y:S01]  /*5d40*/  @!PT LDS RZ, [RZ] ;  /* 0x00000000fffff984 */ /* 0x000fe20000000800 */
[----:B------:R3:W-:Y:S02]  /*5d50*/  LDGSTS.E.BYPASS.LTC128B.128 [R4], [R6.64], !P5 ;  /* 0x0000000006047fae */ /* 0x0007e4000e901d46 */
[C---:B---3--:R-:W-:Y:S05]  /*5d60*/  IADD3 R6, P6, R2.reuse, R23, RZ ;  /* 0x0000001702067210 */ /* 0x048fea0007fde0ff */
[C---:B------:R-:W-:Y:S01]  /*5d70*/  IMAD.X R7, R5.reuse, 0x1, R20, P6 ;  /* 0x0000000105077824 */ /* 0x040fe200030e0614 */
[----:B------:R-:W-:Y:S04]  /*5d80*/  IADD3 R2, P6, R2, R28, RZ ;  /* 0x0000001c02027210 */ /* 0x000fe80007fde0ff */
[----:B------:R3:W-:Y:S01]  /*5d90*/  LDGSTS.E.BYPASS.LTC128B.128 [R4+0x2000], [R6.64], !P1 ;  /* 0x0200000006047fae */ /* 0x0007e2000c901d46 */
[----:B------:R-:W-:Y:S03]  /*5da0*/  IMAD.X R3, R5, 0x1, R21, P6 ;  /* 0x0000000105037824 */ /* 0x000fe600030e0615 */
[----:B------:R5:W4:Y:S04]  /*5db0*/  SHFL.IDX PT, R5, R12, 0x1, 0x181f ;  /* 0x00381f000c057f89 */ /* 0x000b2800000e0000 */
[----:B------:R2:W-:Y:S01]  /*5dc0*/  LDGSTS.E.BYPASS.LTC128B.128 [R4+0x4000], [R2.64], !P0 ;  /* 0x0400000002047fae */ /* 0x0005e2000c101d46 */
[----:B---3--:R-:W-:Y:S02]  /*5dd0*/  SEL R6, RZ, 0x10, P5 ;  /* 0x00000010ff067807 */ /* 0x008fe40002800000 */
[----:B----45:R-:W-:Y:S01]  /*5de0*/  SEL R12, RZ, 0x10, P0 ;  /* 0x00000010ff0c7807 */ /* 0x030fe20000000000 */
[----:B--2---:R2:W3:Y:S04]  /*5df0*/  SHFL.IDX PT, R2, R14, 0x1, 0x181f ;  /* 0x00381f000e027f89 */ /* 0x0044e800000e0000 */
.L_x_2649:
[C---:B------:R-:W-:Y:S02]  /*5e00*/  ISETP.NE.U32.AND P5, PT, R6.reuse, RZ, PT ;  /* 0x000000ff0600720c */ /* 0x040fe40003fa5070 */
[----:B------:R-:W-:Y:S02]  /*5e10*/  IADD3 R6, -R6, 0x10, RZ ;  /* 0x0000001006067810 */ /* 0x000fe40007ffe1ff */
[C---:B------:R-:W-:Y:S02]  /*5e20*/  ISETP.NE.U32.AND P6, PT, R13.reuse, RZ, PT ;  /* 0x000000ff0d00720c */ /* 0x040fe40003fc5070 */
[----:B------:R-:W-:Y:S02]  /*5e30*/  LOP3.LUT R6, R6, 0xf, RZ, 0xc0, !PT ;  /* 0x0000000f06067812 */ /* 0x000fe400078ec0ff */
[----:B------:R-:W-:Y:S02]  /*5e40*/  IADD3 R13, -R13, 0x10, RZ ;  /* 0x000000100d0d7810 */ /* 0x000fe40007ffe1ff */
[-C--:B---3--:R-:W-:Y:S02]  /*5e50*/  IADD3 R6, P1, P0, R6, R2.reuse, R22 ;  /* 0x0000000206067210 */ /* 0x088fe4000783e016 */
[----:B------:R-:W-:Y:S02]  /*5e60*/  LOP3.LUT R13, R13, 0xf, RZ, 0xc0, !PT ;  /* 0x0000000f0d0d7812 */ /* 0x000fe400078ec0ff */
[-C--:B------:R-:W-:Y:S02]  /*5e70*/  IADD3.X R7, RZ, R5.reuse, R15, P1, P0 ;  /* 0x00000005ff077210 */ /* 0x080fe40000fe040f */
[C---:B------:R-:W-:Y:S03]  /*5e80*/  IADD3 R3, -R12.reuse, 0x10, RZ ;  /* 0x000000100c037810 */ /* 0x040fe60007ffe1ff */
[----:B------:R-:W-:Y:S01]  /*5e90*/  @!PT LDS RZ, [RZ] ;  /* 0x00000000fffff984 */ /* 0x000fe20000000800 */
[----:B------:R-:W-:Y:S01]  /*5ea0*/  @!PT LDS RZ, [RZ] ;  /* 0x00000000fffff984 */ /* 0x000fe20000000800 */
[----:B------:R-:W-:Y:S01]  /*5eb0*/  @!PT LDS RZ, [RZ] ;  /* 0x00000000fffff984 */ /* 0x000fe20000000800 */
[----:B------:R3:W-:Y:S01]  /*5ec0*/  LDGSTS.E.BYPASS.LTC128B.128.ZFILL [R4+0x1000], [R6.64], P5 ;  /* 0x0100000006047fae */ /* 0x0007e2000a941d46 */
[----:B------:R-:W-:Y:S02]  /*5ed0*/  LOP3.LUT R3, R3, 0xf, RZ, 0xc0, !PT ;  /* 0x0000000f03037812 */ /* 0x000fe400078ec0ff */
[----:B------:R-:W-:Y:S02]  /*5ee0*/  ISETP.NE.U32.AND P5, PT, R12, RZ, PT ;  /* 0x000000ff0c00720c */ /* 0x000fe40003fa5070 */
[-C--:B---3--:R-:W-:Y:S04]  /*5ef0*/  IADD3 R6, P1, P0, R13, R2.reuse, R23 ;  /* 0x000000020d067210 */ /* 0x088fe8000783e017 */
[-C--:B------:R-:W-:Y:S02]  /*5f00*/  IADD3.X R7, RZ, R5.reuse, R20, P1, P0 ;  /* 0x00000005ff077210 */ /* 0x080fe40000fe0414 */
[----:B------:R-:W-:Y:S03]  /*5f10*/  IADD3 R2, P1, P0, R3, R2, R28 ;  /* 0x0000000203027210 */ /* 0x000fe6000783e01c */
[----:B------:R3:W-:Y:S01]  /*5f20*/  LDGSTS.E.BYPASS.LTC128B.128.ZFILL [R4+0x3000], [R6.64], P6 ;  /* 0x0300000006047fae */ /* 0x0007e2000b141d46 */
[----:B------:R-:W-:Y:S05]  /*5f30*/  IADD3.X R3, RZ, R5, R21, P1, P0 ;  /* 0x00000005ff037210 */ /* 0x000fea0000fe0415 */
[----:B------:R3:W-:Y:S04]  /*5f40*/  LDGSTS.E.BYPASS.LTC128B.128.ZFILL [R4+0x5000], [R2.64], P5 ;  /* 0x0500000002047fae */ /* 0x0007e8000a941d46 */
.L_x_2603:
[----:B------:R-:W-:Y:S05]  /*5f50*/  BSYNC B0 ;  /* 0x0000000000007941 */ /* 0x000fea0003800000 */
.L_x_2602:
[----:B------:R-:W0:Y:S01]  /*5f60*/  LDGDEPBAR ;  /* 0x00000000000079af */ /* 0x000e220000000000 */
[----:B------:R-:W-:Y:S01]  /*5f70*/  WARPSYNC 0xffffffff ;  /* 0xffffffff00007948 */ /* 0x000fe20003800000 */
[C---:B--23--:R-:W-:Y:S01]  /*5f80*/  HMMA.16816.F32.BF16 R4, R32.reuse, R8, RZ ;  /* 0x000000082004723c */ /* 0x04cfe200000418ff */
[----:B------:R-:W-:Y:S03]  /*5f90*/  BSSY B0, `(.L_x_2606) ;  /* 0x0000315000007945 */ /* 0x000fe60003800000 */
[C---:B------:R-:W-:Y:S02]  /*5fa0*/  IADD3 R3, R166.reuse, R0, RZ ;  /* 0x00000000a6037210 */ /* 0x040fe40007ffe0ff */
[----:B------:R-:W-:Y:S02]  /*5fb0*/  IADD3 R101, R166, R100, RZ ;  /* 0x00000064a6657210 */ /* 0x000fe40007ffe0ff */
[C---:B------:R-:W-:Y:S01]  /*5fc0*/  HMMA.16816.F32.BF16 R8, R32.reuse, R10, RZ ;  /* 0x0000000a2008723c */ /* 0x040fe200000418ff */
[CC--:B------:R-:W-:Y:S03]  /*5fd0*/  IADD3 R2, R167.reuse, R0.reuse, R166 ;  /* 0x00000000a7027210 */ /* 0x0c0fe60007ffe0a6 */
[----:B------:R-:W-:Y:S04]  /*5fe0*/  SHF.L.U32 R200, R172, 0x6, RZ ;  /* 0x00000006acc87819 */ /* 0x000fe800000006ff */
        /* <DEDUP_REMOVED lines=28> */
[C---:B------:R-:W-:Y:S07]  /*61b0*/  HMMA.16816.F32.BF16 R28, R136.reuse, R152, R28 ;  /* 0x00000098881c723c */ /* 0x040fee000004181c */
[----:B------:R-:W-:Y:S01]  /*61c0*/  IADD3 R152, R167, R0, RZ ;  /* 0x00000000a7987210 */ /* 0x000fe20007ffe0ff */
[----:B------:R-:W-:Y:S01]  /*61d0*/  HMMA.16816.F32.BF16 R32, R136, R154, R32 ;  /* 0x0000009a8820723c */ /* 0x000fe20000041820 */
[----:B------:R-:W2:Y:S07]  /*61e0*/  LDSM.16.M88.4 R136, [R101+0x800] ;  /* 0x000800006588783b */ /* 0x000eae0000000200 */
        /* <DEDUP_REMOVED lines=67> */
[----:B------:R1:W4:Y:S07]  /*6620*/  LDSM.16.M88.4 R144, [R0+0x5800] ;  /* 0x005800000090783b */ /* 0x00032e0000000200 */
[C---:B--2---:R-:W-:Y:S08]  /*6630*/  HMMA.16816.F32.BF16 R12, R140.reuse, R136, R12 ;  /* 0x000000888c0c723c */ /* 0x044ff0000004180c */
[C---:B------:R-:W-:Y:S01]  /*6640*/  HMMA.16816.F32.BF16 R16, R140.reuse, R138, R16 ;  /* 0x0000008a8c10723c */ /* 0x040fe20000041810 */
[----:B------:R-:W-:Y:S07]  /*6650*/  LDSM.16.M88.4 R136, [R163+0x8000] ;  /* 0x00800000a388783b */ /* 0x000fee0000000200 */
[C---:B---3--:R-:W-:Y:S04]  /*6660*/  HMMA.16816.F32.BF16 R20, R140.reuse, R148, R20 ;  /* 0x000000948c14723c */ /* 0x048fe80000041814 */
[----:B-1----:R-:W-:Y:S04]  /*6670*/  MOV R0, R208 ;  /* 0x000000d000007202 */ /* 0x002fe80000000f00 */
[C---:B------:R-:W-:Y:S01]  /*6680*/  HMMA.16816.F32.BF16 R24, R140.reuse, R150, R24 ;  /* 0x000000968c18723c */ /* 0x040fe20000041818 */
[----:B------:R-:W1:Y:S07]  /*6690*/  LDSM.16.M88.4 R148, [R100+0x4000] ;  /* 0x004000006494783b */ /* 0x000e6e0000000200 */
[C---:B----4-:R-:W-:Y:S08]  /*66a0*/  HMMA.16816.F32.BF16 R28, R140.reuse, R144, R28 ;  /* 0x000000908c1c723c */ /* 0x050ff0000004181c */
[----:B------:R-:W-:Y:S01]  /*66b0*/  HMMA.16816.F32.BF16 R32, R140, R146, R32 ;  /* 0x000000928c20723c */ /* 0x000fe20000041820 */
[----:B------:R-:W2:Y:S08]  /*66c0*/  LDSM.16.M88.4 R140, [R152+0x4800] ;  /* 0x00480000988c783b */ /* 0x000eb00000000200 */
[----:B------:R-:W3:Y:S08]  /*66d0*/  LDSM.16.M88.4 R144, [R152+0x5000] ;  /* 0x005000009890783b */ /* 0x000ef00000000200 */
[----:B------:R-:W4:Y:S01]  /*66e0*/  LDSM.16.M88.4 R152, [R152+0x5800] ;  /* 0x005800009898783b */ /* 0x000f220000000200 */
[C---:B-1----:R-:W-:Y:S08]  /*66f0*/  HMMA.16816.F32.BF16 R4, R136.reuse, R148, R4 ;  /* 0x000000948804723c */ /* 0x042ff00000041804 */
[C---:B------:R-:W-:Y:S01]  /*6700*/  HMMA.16816.F32.BF16 R8, R136.reuse, R150, R8 ;  /* 0x000000968808723c */ /* 0x040fe20000041808 */
[----:B------:R-:W-:Y:S07]  /*6710*/  LDSM.16.M88.4 R148, [R3+0x4800] ;  /* 0x004800000394783b */ /* 0x000fee0000000200 */
[C---:B--2---:R-:W-:Y:S08]  /*6720*/  HMMA.16816.F32.BF16 R12, R136.reuse, R140, R12 ;  /* 0x0000008c880c723c */ /* 0x044ff0000004180c */
[C---:B------:R-:W-:Y:S01]  /*6730*/  HMMA.16816.F32.BF16 R16, R136.reuse, R142, R16 ;  /* 0x0000008e8810723c */ /* 0x040fe20000041810 */
[----:B------:R-:W-:Y:S07]  /*6740*/  LDSM.16.M88.4 R140, [R165+0x8000] ;  /* 0x00800000a58c783b */ /* 0x000fee0000000200 */
[C---:B---3--:R-:W-:Y:S08]  /*6750*/  HMMA.16816.F32.BF16 R20, R136.reuse, R144, R20 ;  /* 0x000000908814723c */ /* 0x048ff00000041814 */
[C---:B------:R-:W-:Y:S01]  /*6760*/  HMMA.16816.F32.BF16 R24, R136.reuse, R146, R24 ;  /* 0x000000928818723c */ /* 0x040fe20000041818 */
[----:B------:R-:W1:Y:S07]  /*6770*/  LDSM.16.M88.4 R144, [R3+0x4000] ;  /* 0x004000000390783b */ /* 0x000e6e0000000200 */
[C---:B----4-:R-:W-:Y:S08]  /*6780*/  HMMA.16816.F32.BF16 R28, R136.reuse, R152, R28 ;  /* 0x00000098881c723c */ /* 0x050ff0000004181c */
        /* <DEDUP_REMOVED lines=17> */
[C---:B------:R-:W-:Y:S04]  /*68a0*/  HMMA.16816.F32.BF16 R16, R148.reuse, R138, R16 ;  /* 0x0000008a9410723c */ /* 0x040fe80000041810 */
[----:B------:R-:W-:Y:S02]  /*68b0*/  FMUL.FTZ R4, R4, c[0x0][0x320] ;  /* 0x0000c80004047a20 */ /* 0x000fe40000410000 */
[----:B------:R-:W-:Y:S02]  /*68c0*/  FMUL.FTZ R5, R5, c[0x0][0x320] ;  /* 0x0000c80005057a20 */ /* 0x000fe40000410000 */
[----:B------:R-:W-:Y:S01]  /*68d0*/  FMUL.FTZ R6, R6, c[0x0][0x320] ;  /* 0x0000c80006067a20 */ /* 0x000fe20000410000 */
[----:B------:R-:W1:Y:S03]  /*68e0*/  MUFU.TANH R143, R4 ;  /* 0x00000004008f7308 */ /* 0x000e660000002400 */
[----:B------:R-:W-:Y:S02]  /*68f0*/  FMUL.FTZ R7, R7, c[0x0][0x320] ;  /* 0x0000c80007077a20 */ /* 0x000fe40000410000 */
[----:B------:R-:W-:Y:S02]  /*6900*/  FMUL.FTZ R8, R8, c[0x0][0x320] ;  /* 0x0000c80008087a20 */ /* 0x000fe40000410000 */
[----:B------:R-:W-:Y:S02]  /*6910*/  FMUL.FTZ R9, R9, c[0x0][0x320] ;  /* 0x0000c80009097a20 */ /* 0x000fe40000410000 */
[----:B------:R-:W-:Y:S01]  /*6920*/  FMUL.FTZ R10, R10, c[0x0][0x320] ;  /* 0x0000c8000a0a7a20 */ /* 0x000fe20000410000 */
[----:B------:R-:W-:Y:S01]  /*6930*/  MUFU.TANH R142, R5 ;  /* 0x00000005008e7308 */ /* 0x000fe20000002400 */
        /* <DEDUP_REMOVED lines=9> */
[----:B------:R-:W-:Y:S03]  /*69d0*/  FMUL.FTZ R19, R19, c[0x0][0x320] ;  /* 0x0000c80013137a20 */ /* 0x000fe60000410000 */
[----:B------:R3:W4:Y:S10]  /*69e0*/  MUFU.TANH R140, R7 ;  /* 0x00000007008c7308 */ /* 0x0007340000002400 */
[----:B------:R-:W5:Y:S10]  /*69f0*/  MUFU.TANH R137, R8 ;  /* 0x0000000800897308 */ /* 0x000f740000002400 */
[----:B------:R-:W-:Y:S01]  /*6a00*/  MUFU.TANH R136, R9 ;  /* 0x0000000900887308 */ /* 0x000fe20000002400 */
[----:B---3--:R-:W3:Y:S09]  /*6a10*/  LDSM.16.M88.4 R4, [R2+0x5000] ;  /* 0x005000000204783b */ /* 0x008ef20000000200 */
[----:B------:R-:W1:Y:S10]  /*6a20*/  MUFU.TANH R101, R10 ;  /* 0x0000000a00657308 */ /* 0x000e740000002400 */
[----:B------:R1:W1:Y:S10]  /*6a30*/  MUFU.TANH R100, R11 ;  /* 0x0000000b00647308 */ /* 0x0002740000002400 */
[----:B------:R-:W-:Y:S10]  /*6a40*/  MUFU.TANH R14, R14 ;  /* 0x0000000e000e7308 */ /* 0x000ff40000002400 */
[----:B------:R-:W-:Y:S01]  /*6a50*/  MUFU.TANH R15, R15 ;  /* 0x0000000f000f7308 */ /* 0x000fe20000002400 */
[C---:B---3--:R-:W-:Y:S01]  /*6a60*/  HMMA.16816.F32.BF16 R20, R148.reuse, R4, R20 ;  /* 0x000000049414723c */ /* 0x048fe20000041814 */
[----:B-1----:R1:W3:Y:S01]  /*6a70*/  LDSM.16.M88.4 R8, [R2+0x5800] ;  /* 0x005800000208783b */ /* 0x0022e20000000200 */
[----:B------:R-:W-:Y:S07]  /*6a80*/  DEPBAR.LE SB0, 0x2 ;  /* 0x000080800000791a */ /* 0x000fee0000000000 */
[----:B------:R2:W-:Y:S03]  /*6a90*/  MUFU.TANH R144, R13 ;  /* 0x0000000d00907308 */ /* 0x0005e60000002400 */
[----:B------:R-:W-:Y:S01]  /*6aa0*/  MOV R4, c[0x0][0x2ac] ;  /* 0x0000ab0000047a02 */ /* 0x000fe20000000f00 */
[C---:B------:R-:W-:Y:S01]  /*6ab0*/  HMMA.16816.F32.BF16 R24, R148.reuse, R6, R24 ;  /* 0x000000069418723c */ /* 0x040fe20000041818 */
[----:B------:R-:W-:Y:S04]  /*6ac0*/  BAR.SYNC.DEFER_BLOCKING 0x0 ;  /* 0x0000000000007b1d */ /* 0x000fe80000010000 */
[----:B-1----:R-:W-:Y:S07]  /*6ad0*/  @P4 IMAD.HI.U32 R2, R208, c[0x0][0x2c8], RZ ;  /* 0x0000b200d0024a27 */ /* 0x002fee00078e00ff */
[----:B------:R-:W-:Y:S01]  /*6ae0*/  FMUL.FTZ R20, R20, c[0x0][0x320] ;  /* 0x0000c80014147a20 */ /* 0x000fe20000410000 */
[----:B------:R-:W-:Y:S01]  /*6af0*/  @P4 SHF.R.U32.HI R0, RZ, c[0x0][0x2cc], R2 ;  /* 0x0000b300ff004a19 */ /* 0x000fe20000011602 */
[----:B------:R-:W-:Y:S02]  /*6b00*/  FMUL.FTZ R21, R21, c[0x0][0x320] ;  /* 0x0000c80015157a20 */ /* 0x000fe40000410000 */
[----:B------:R-:W-:Y:S01]  /*6b10*/  FMUL.FTZ R22, R22, c[0x0][0x320] ;  /* 0x0000c80016167a20 */ /* 0x000fe20000410000 */
[----:B------:R-:W-:Y:S01]  /*6b20*/  MUFU.TANH R17, R17 ;  /* 0x0000001100117308 */ /* 0x000fe20000002400 */
[----:B------:R-:W1:Y:S01]  /*6b30*/  SHFL.IDX PT, R2, R0, RZ, 0x1c1f ;  /* 0x001c1fff00027589 */ /* 0x000e6200000e0000 */
[----:B------:R-:W-:Y:S05]  /*6b40*/  FMUL.FTZ R23, R23, c[0x0][0x320] ;  /* 0x0000c80017177a20 */ /* 0x000fea0000410000 */
[----:B------:R-:W-:Y:S02]  /*6b50*/  FMUL.FTZ R24, R24, c[0x0][0x320] ;  /* 0x0000c80018187a20 */ /* 0x000fe40000410000 */
[----:B------:R-:W-:Y:S01]  /*6b60*/  FMUL.FTZ R25, R25, c[0x0][0x320] ;  /* 0x0000c80019197a20 */ /* 0x000fe20000410000 */
[C---:B---3--:R-:W-:Y:S01]  /*6b70*/  HMMA.16816.F32.BF16 R28, R148.reuse, R8, R28 ;  /* 0x00000008941c723c */ /* 0x048fe2000004181c */
[----:B------:R3:W1:Y:S01]  /*6b80*/  SHFL.IDX PT, R3, R0, 0x1, 0x1c1f ;  /* 0x003c1f0000037f89 */ /* 0x00066200000e0000 */
[----:B------:R-:W1:Y:S01]  /*6b90*/  MUFU.TANH R12, R12 ;  /* 0x0000000c000c7308 */ /* 0x000e620000002400 */
[----:B------:R-:W-:Y:S02]  /*6ba0*/  FMUL.FTZ R26, R26, c[0x0][0x320] ;  /* 0x0000c8001a1a7a20 */ /* 0x000fe40000410000 */
[----:B------:R-:W-:Y:S03]  /*6bb0*/  FMUL.FTZ R27, R27, c[0x0][0x320] ;  /* 0x0000c8001b1b7a20 */ /* 0x000fe60000410000 */
[----:B------:R-:W-:Y:S04]  /*6bc0*/  HMMA.16816.F32.BF16 R32, R148, R10, R32 ;  /* 0x0000000a9420723c */ /* 0x000fe80000041820 */
[----:B------:R-:W1:Y:S10]  /*6bd0*/  MUFU.TANH R16, R16 ;  /* 0x0000001000107308 */ /* 0x000e740000002400 */
[----:B------:R-:W4:Y:S01]  /*6be0*/  MUFU.TANH R20, R20 ;  /* 0x0000001400147308 */ /* 0x000f220000002400 */
[----:B---3--:R-:W-:Y:S01]  /*6bf0*/  IADD3 R0, -R223, 0x1, -R200 ;  /* 0x00000001df007810 */ /* 0x008fe20007ffe9c8 */
[----:B------:R-:W-:Y:S02]  /*6c00*/  FMUL.FTZ R28, R28, c[0x0][0x320] ;  /* 0x0000c8001c1c7a20 */ /* 0x000fe40000410000 */
[----:B------:R-:W-:Y:S02]  /*6c10*/  FMUL.FTZ R29, R29, c[0x0][0x320] ;  /* 0x0000c8001d1d7a20 */ /* 0x000fe40000410000 */
[----:B------:R-:W-:Y:S02]  /*6c20*/  IMAD R0, R4, c[0x0][0x1d0], R0 ;  /* 0x0000740004007a24 */ /* 0x000fe400078e0200 */
[----:B------:R-:W-:Y:S02]  /*6c30*/  FMUL.FTZ R30, R30, c[0x0][0x320] ;  /* 0x0000c8001e1e7a20 */ /* 0x000fe40000410000 */
[----:B------:R-:W3:Y:S01]  /*6c40*/  MUFU.TANH R18, R18 ;  /* 0x0000001200127308 */ /* 0x000ee20000002400 */
[----:B--2---:R-:W-:Y:S01]  /*6c50*/  FMUL.FTZ R13, R31, c[0x0][0x320] ;  /* 0x0000c8001f0d7a20 */ /* 0x004fe20000410000 */
[----:B------:R-:W-:Y:S01]  /*6c60*/  IADD3 R0, R0, -c[0x0][0x168], RZ ;  /* 0x80005a0000007a10 */ /* 0x000fe20007ffe0ff */
[----:B------:R-:W-:Y:S02]  /*6c70*/  FMUL.FTZ R32, R32, c[0x0][0x320] ;  /* 0x0000c80020207a20 */ /* 0x000fe40000410000 */
[----:B------:R-:W-:Y:S01]  /*6c80*/  FMUL.FTZ R33, R33, c[0x0][0x320] ;  /* 0x0000c80021217a20 */ /* 0x000fe20000410000 */
[----:B-1----:R-:W-:Y:S01]  /*6c90*/  IADD3 R2, R0, R2, RZ ;  /* 0x0000000200027210 */ /* 0x002fe20007ffe0ff */
[----:B------:R-:W-:Y:S01]  /*6ca0*/  FMUL.FTZ R34, R34, c[0x0][0x320] ;  /* 0x0000c80022227a20 */ /* 0x000fe20000410000 */
[----:B------:R-:W-:Y:S02]  /*6cb0*/  IADD3 R0, R0, R3, RZ ;  /* 0x0000000300007210 */ /* 0x000fe40007ffe0ff */
[----:B------:R-:W1:Y:S01]  /*6cc0*/  MUFU.TANH R19, R19 ;  /* 0x0000001300137308 */ /* 0x000e620000002400 */
[----:B------:R-:W-:Y:S02]  /*6cd0*/  ISETP.GT.AND P5, PT, R2, RZ, PT ;  /* 0x000000ff0200720c */ /* 0x000fe40003fa4270 */
[C---:B------:R-:W-:Y:S02]  /*6ce0*/  ISETP.GT.AND P0, PT, R0.reuse, RZ, PT ;  /* 0x000000ff0000720c */ /* 0x040fe40003f04270 */
[C---:B------:R-:W-:Y:S02]  /*6cf0*/  ISETP.GT.AND P6, PT, R0.reuse, 0x1, PT ;  /* 0x000000010000780c */ /* 0x040fe40003fc4270 */
[----:B------:R-:W-:Y:S02]  /*6d00*/  FSEL R4, R143, -INF , P5 ;  /* 0xff8000008f047808 */ /* 0x000fe40002800000 */
[----:B------:R-:W-:Y:S01]  /*6d10*/  FSEL R9, R141, -INF , P0 ;  /* 0xff8000008d097808 */ /* 0x000fe20000000000 */
[----:B------:R-:W2:Y:S01]  /*6d20*/  MUFU.TANH R21, R21 ;  /* 0x0000001500157308 */ /* 0x000ea20000002400 */
[----:B------:R-:W-:Y:S02]  /*6d30*/  ISETP.GT.AND P0, PT, R0, 0x8, PT ;  /* 0x000000080000780c */ /* 0x000fe40003f04270 */
[C---:B------:R-:W-:Y:S02]  /*6d40*/  ISETP.GT.AND P1, PT, R2.reuse, 0x1, PT ;  /* 0x000000010200780c */ /* 0x040fe40003f24270 */
[----:B------:R-:W-:Y:S02]  /*6d50*/  ISETP.GT.AND P5, PT, R2, 0x8, PT ;  /* 0x000000080200780c */ /* 0x000fe40003fa4270 */
[----:B----4-:R-:W-:Y:S02]  /*6d60*/  FSEL R8, R140, -INF , P6 ;  /* 0xff8000008c087808 */ /* 0x010fe40003000000 */
[----:B------:R-:W-:Y:S01]  /*6d70*/  FSEL R3, R142, -INF , P1 ;  /* 0xff8000008e037808 */ /* 0x000fe20000800000 */
[----:B------:R-:W4:Y:S01]  /*6d80*/  MUFU.TANH R22, R22 ;  /* 0x0000001600167308 */ /* 0x000f220000002400 */
[----:B------:R-:W-:Y:S02]  /*6d90*/  ISETP.GT.AND P6, PT, R0, 0x9, PT ;  /* 0x000000090000780c */ /* 0x000fe40003fc4270 */
[----:B-----5:R-:W-:Y:S02]  /*6da0*/  FSEL R6, R137, -INF , P5 ;  /* 0xff80000089067808 */ /* 0x020fe40002800000 */
[----:B------:R-:W-:Y:S02]  /*6db0*/  FSEL R7, R101, -INF , P0 ;  /* 0xff80000065077808 */ /* 0x000fe40000000000 */
[----:B------:R-:W-:Y:S02]  /*6dc0*/  FMNMX.FTZ R101, R4, R102, !PT ;  /* 0x0000006604657209 */ /* 0x000fe40007810000 */
[C---:B------:R-:W-:Y:S01]  /*6dd0*/  ISETP.GT.AND P1, PT, R2.reuse, 0x9, PT ;  /* 0x000000090200780c */ /* 0x040fe20003f24270 */
[----:B------:R-:W5:Y:S01]  /*6de0*/  MUFU.TANH R24, R24 ;  /* 0x0000001800187308 */ /* 0x000f620000002400 */
[----:B------:R-:W-:Y:S02]  /*6df0*/  ISETP.GT.AND P5, PT, R2, 0x10, PT ;  /* 0x000000100200780c */ /* 0x000fe40003fa4270 */
[----:B------:R-:W-:Y:S02]  /*6e00*/  ISETP.GT.AND P0, PT, R0, 0x10, PT ;  /* 0x000000100000780c */ /* 0x000fe40003f04270 */
[----:B------:R-:W-:Y:S02]  /*6e10*/  FMNMX.FTZ R11, R9, R103, !PT ;  /* 0x00000067090b7209 */ /* 0x000fe40007810000 */
[----:B------:R-:W-:Y:S02]  /*6e20*/  FSEL R5, R136, -INF , P1 ;  /* 0xff80000088057808 */ /* 0x000fe40000800000 */
[----:B------:R-:W-:Y:S01]  /*6e30*/  ISETP.GT.AND P1, PT, R2, 0x11, PT ;  /* 0x000000110200780c */ /* 0x000fe20003f24270 */
[----:B------:R-:W1:Y:S01]  /*6e40*/  MUFU.TANH R25, R25 ;  /* 0x0000001900197308 */ /* 0x000e620000002400 */
[----:B------:R-:W-:Y:S02]  /*6e50*/  FSEL R10, R100, -INF , P6 ;  /* 0xff800000640a7808 */ /* 0x000fe40003000000 */
[----:B------:R-:W-:Y:S02]  /*6e60*/  ISETP.GT.AND P6, PT, R0, 0x11, PT ;  /* 0x000000110000780c */ /* 0x000fe40003fc4270 */
[----:B------:R-:W-:Y:S01]  /*6e70*/  FSEL R143, R12, -INF , P5 ;  /* 0xff8000000c8f7808 */ /* 0x000fe20002800000 */
[----:B------:R-:W-:Y:S01]  /*6e80*/  FMUL.FTZ R12, R35, c[0x0][0x320] ;  /* 0x0000c800230c7a20 */ /* 0x000fe20000410000 */
[----:B------:R-:W-:Y:S02]  /*6e90*/  ISETP.GT.AND P5, PT, R2, 0x18, PT ;  /* 0x000000180200780c */ /* 0x000fe40003fa4270 */
[----:B------:R-:W-:Y:S01]  /*6ea0*/  FMNMX.FTZ R101, R3, R101, !PT ;  /* 0x0000006503657209 */ /* 0x000fe20007810000 */
[----:B------:R-:W1:Y:S01]  /*6eb0*/  MUFU.TANH R28, R28 ;  /* 0x0000001c001c7308 */ /* 0x000e620000002400 */
[----:B------:R-:W-:Y:S02]  /*6ec0*/  FSEL R145, R14, -INF , P0 ;  /* 0xff8000000e917808 */ /* 0x000fe40000000000 */
[----:B------:R-:W-:Y:S02]  /*6ed0*/  FSEL R146, R15, -INF , P6 ;  /* 0xff8000000f927808 */ /* 0x000fe40003000000 */
[----:B------:R-:W-:Y:S02]  /*6ee0*/  FSEL R144, R144, -INF , P1 ;  /* 0xff80000090907808 */ /* 0x000fe40000800000 */
[----:B------:R-:W-:Y:S02]  /*6ef0*/  FSEL R147, R16, -INF , P5 ;  /* 0xff80000010937808 */ /* 0x000fe40002800000 */
[C---:B------:R-:W-:Y:S01]  /*6f00*/  ISETP.GT.AND P5, PT, R2.reuse, 0x20, PT ;  /* 0x000000200200780c */ /* 0x040fe20003fa4270 */
[----:B------:R-:W-:Y:S01]  /*6f10*/  MUFU.TANH R23, R23 ;  /* 0x0000001700177308 */ /* 0x000fe20000002400 */
[----:B------:R-:W-:Y:S02]  /*6f20*/  ISETP.GT.AND P1, PT, R2, 0x19, PT ;  /* 0x000000190200780c */ /* 0x000fe40003f24270 */
[C---:B------:R-:W-:Y:S02]  /*6f30*/  ISETP.GT.AND P0, PT, R0.reuse, 0x18, PT ;  /* 0x000000180000780c */ /* 0x040fe40003f04270 */
[----:B------:R-:W-:Y:S02]  /*6f40*/  ISETP.GT.AND P6, PT, R0, 0x19, PT ;  /* 0x000000190000780c */ /* 0x000fe40003fc4270 */
[----:B------:R-:W-:Y:S02]  /*6f50*/  FMNMX.FTZ R101, R6, R101, !PT ;  /* 0x0000006506657209 */ /* 0x000fe40007810000 */
[----:B------:R-:W-:Y:S01]  /*6f60*/  FMNMX.FTZ R11, R8, R11, !PT ;  /* 0x0000000b080b7209 */ /* 0x000fe20007810000 */
[----:B------:R-:W5:Y:S01]  /*6f70*/  MUFU.TANH R29, R29 ;  /* 0x0000001d001d7308 */ /* 0x000f620000002400 */
[----:B------:R-:W-:Y:S02]  /*6f80*/  FSEL R151, R20, -INF , P5 ;  /* 0xff80000014977808 */ /* 0x000fe40002800000 */
[----:B------:R-:W-:Y:S02]  /*6f90*/  FSEL R148, R17, -INF , P1 ;  /* 0xff80000011947808 */ /* 0x000fe40000800000 */
[----:B------:R-:W-:Y:S02]  /*6fa0*/  ISETP.GT.AND P1, PT, R2, 0x21, PT ;  /* 0x000000210200780c */ /* 0x000fe40003f24270 */
[----:B---3--:R-:W-:Y:S02]  /*6fb0*/  FSEL R149, R18, -INF , P0 ;  /* 0xff80000012957808 */ /* 0x008fe40000000000 */
[----:B------:R-:W-:Y:S01]  /*6fc0*/  ISETP.GT.AND P0, PT, R0, 0x20, PT ;  /* 0x000000200000780c */ /* 0x000fe20003f04270 */
[----:B------:R-:W3:Y:S01]  /*6fd0*/  MUFU.TANH R26, R26 ;  /* 0x0000001a001a7308 */ /* 0x000ee20000002400 */
[----:B-1----:R-:W-:Y:S02]  /*6fe0*/  FSEL R150, R19, -INF , P6 ;  /* 0xff80000013967808 */ /* 0x002fe40003000000 */
[C---:B------:R-:W-:Y:S02]  /*6ff0*/  ISETP.GT.AND P6, PT, R2.reuse, 0x28, PT ;  /* 0x000000280200780c */ /* 0x040fe40003fc4270 */
[----:B------:R-:W-:Y:S02]  /*7000*/  FMNMX.FTZ R101, R5, R101, !PT ;  /* 0x0000006505657209 */ /* 0x000fe40007810000 */
[----:B------:R-:W-:Y:S02]  /*7010*/  ISETP.GT.AND P5, PT, R2, 0x29, PT ;  /* 0x000000290200780c */ /* 0x000fe40003fa4270 */
[----:B------:R-:W-:Y:S01]  /*7020*/  FMNMX.FTZ R11, R7, R11, !PT ;  /* 0x0000000b070b7209 */ /* 0x000fe20007810000 */
[----:B------:R-:W1:Y:S01]  /*7030*/  MUFU.TANH R27, R27 ;  /* 0x0000001b001b7308 */ /* 0x000e620000002400 */
[----:B--2---:R-:W-:Y:S02]  /*7040*/  FSEL R153, R21, -INF , P1 ;  /* 0xff80000015997808 */ /* 0x004fe40000800000 */
[----:B----4-:R-:W-:Y:S02]  /*7050*/  FSEL R154, R22, -INF , P0 ;  /* 0xff800000169a7808 */ /* 0x010fe40000000000 */
[C---:B------:R-:W-:Y:S02]  /*7060*/  ISETP.GT.AND P1, PT, R2.reuse, 0x30, PT ;  /* 0x000000300200780c */ /* 0x040fe40003f24270 */
[----:B------:R-:W-:Y:S02]  /*7070*/  ISETP.GT.AND P0, PT, R2, 0x31, PT ;  /* 0x000000310200780c */ /* 0x000fe40003f04270 */
[----:B-----5:R-:W-:Y:S01]  /*7080*/  FSEL R159, R24, -INF , P6 ;  /* 0xff800000189f7808 */ /* 0x020fe20003000000 */
[----:B------:R-:W2:Y:S01]  /*7090*/  MUFU.TANH R30, R30 ;  /* 0x0000001e001e7308 */ /* 0x000ea20000002400 */
[----:B------:R-:W-:Y:S02]  /*70a0*/  FSEL R155, R25, -INF , P5 ;  /* 0xff800000199b7808 */ /* 0x000fe40002800000 */
[----:B------:R-:W-:Y:S02]  /*70b0*/  FMNMX.FTZ R101, R143, R101, !PT ;  /* 0x000000658f657209 */ /* 0x000fe40007810000 */
[C---:B------:R-:W-:Y:S02]  /*70c0*/  ISETP.GT.AND P6, PT, R2.reuse, 0x38, PT ;  /* 0x000000380200780c */ /* 0x040fe40003fc4270 */
[----:B------:R-:W-:Y:S02]  /*70d0*/  ISETP.GT.AND P5, PT, R2, 0x39, PT ;  /* 0x000000390200780c */ /* 0x000fe40003fa4270 */
[----:B------:R-:W-:Y:S01]  /*70e0*/  FMNMX.FTZ R2, R10, R11, !PT ;  /* 0x0000000b0a027209 */ /* 0x000fe20007810000 */
[----:B------:R-:W4:Y:S01]  /*70f0*/  MUFU.TANH R13, R13 ;  /* 0x0000000d000d7308 */ /* 0x000f220000002400 */
[----:B------:R-:W-:Y:S02]  /*7100*/  FMNMX.FTZ R101, R144, R101, !PT ;  /* 0x0000006590657209 */ /* 0x000fe40007810000 */
[----:B------:R-:W-:Y:S02]  /*7110*/  FMNMX.FTZ R2, R145, R2, !PT ;  /* 0x0000000291027209 */ /* 0x000fe40007810000 */
[----:B------:R-:W-:Y:S02]  /*7120*/  FMNMX.FTZ R101, R147, R101, !PT ;  /* 0x0000006593657209 */ /* 0x000fe40007810000 */
[----:B------:R-:W-:Y:S02]  /*7130*/  FMNMX.FTZ R2, R146, R2, !PT ;  /* 0x0000000292027209 */ /* 0x000fe40007810000 */
[----:B------:R-:W-:Y:S01]  /*7140*/  FMNMX.FTZ R101, R148, R101, !PT ;  /* 0x0000006594657209 */ /* 0x000fe20007810000 */
[----:B------:R-:W5:Y:S01]  /*7150*/  MUFU.TANH R32, R32 ;  /* 0x0000002000207308 */ /* 0x000f620000002400 */
[----:B------:R-:W-:Y:S02]  /*7160*/  FMNMX.FTZ R2, R149, R2, !PT ;  /* 0x0000000295027209 */ /* 0x000fe40007810000 */
[----:B------:R-:W-:Y:S02]  /*7170*/  FSEL R189, R28, -INF , P1 ;  /* 0xff8000001cbd7808 */ /* 0x000fe40000800000 */
[----:B------:R-:W-:Y:S02]  /*7180*/  ISETP.GT.AND P1, PT, R0, 0x21, PT ;  /* 0x000000210000780c */ /* 0x000fe40003f24270 */
[----:B------:R-:W-:Y:S02]  /*7190*/  FMNMX.FTZ R2, R150, R2, !PT ;  /* 0x0000000296027209 */ /* 0x000fe40007810000 */
[----:B------:R-:W-:Y:S01]  /*71a0*/  FMNMX.FTZ R101, R151, R101, !PT ;  /* 0x0000006597657209 */ /* 0x000fe20007810000 */
[----:B------:R-:W2:Y:S01]  /*71b0*/  MUFU.TANH R33, R33 ;  /* 0x0000002100217308 */ /* 0x000ea20000002400 */
[----:B------:R-:W-:Y:S02]  /*71c0*/  FSEL R186, R29, -INF , P0 ;  /* 0xff8000001dba7808 */ /* 0x000fe40000000000 */
[----:B------:R-:W-:Y:S02]  /*71d0*/  FSEL R152, R23, -INF , P1 ;  /* 0xff80000017987808 */ /* 0x000fe40000800000 */
[----:B------:R-:W-:Y:S02]  /*71e0*/  ISETP.GT.AND P0, PT, R0, 0x28, PT ;  /* 0x000000280000780c */ /* 0x000fe40003f04270 */
[----:B------:R-:W-:Y:S02]  /*71f0*/  FMNMX.FTZ R101, R153, R101, !PT ;  /* 0x0000006599657209 */ /* 0x000fe40007810000 */
[----:B------:R-:W-:Y:S01]  /*7200*/  FMNMX.FTZ R2, R154, R2, !PT ;  /* 0x000000029a027209 */ /* 0x000fe20007810000 */
[----:B------:R-:W4:Y:S01]  /*7210*/  MUFU.TANH R34, R34 ;  /* 0x0000002200227308 */ /* 0x000f220000002400 */
[----:B---3--:R-:W-:Y:S02]  /*7220*/  FSEL R157, R26, -INF , P0 ;  /* 0xff8000001a9d7808 */ /* 0x008fe40000000000 */
[----:B------:R-:W-:Y:S02]  /*7230*/  ISETP.GT.AND P1, PT, R0, 0x29, PT ;  /* 0x000000290000780c */ /* 0x000fe40003f24270 */
[----:B------:R-:W-:Y:S02]  /*7240*/  FMNMX.FTZ R101, R159, R101, !PT ;  /* 0x000000659f657209 */ /* 0x000fe40007810000 */
[----:B------:R-:W-:Y:S02]  /*7250*/  FMNMX.FTZ R2, R152, R2, !PT ;  /* 0x0000000298027209 */ /* 0x000fe40007810000 */
[----:B------:R-:W-:Y:S01]  /*7260*/  ISETP.GT.AND P0, PT, R0, 0x30, PT ;  /* 0x000000300000780c */ /* 0x000fe20003f04270 */
[----:B------:R-:W3:Y:S01]  /*7270*/  MUFU.TANH R12, R12 ;  /* 0x0000000c000c7308 */ /* 0x000ee20000002400 */
[----:B-1----:R-:W-:Y:S02]  /*7280*/  FSEL R158, R27, -INF , P1 ;  /* 0xff8000001b9e7808 */ /* 0x002fe40000800000 */
[----:B------:R-:W-:Y:S02]  /*7290*/  FMNMX.FTZ R101, R155, R101, !PT ;  /* 0x000000659b657209 */ /* 0x000fe40007810000 */
[----:B------:R-:W-:Y:S02]  /*72a0*/  FMNMX.FTZ R2, R157, R2, !PT ;  /* 0x000000029d027209 */ /* 0x000fe40007810000 */
[----:B--2---:R-:W-:Y:S02]  /*72b0*/  FSEL R184, R30, -INF , P0 ;  /* 0xff8000001eb87808 */ /* 0x004fe40000000000 */
[----:B------:R-:W-:Y:S02]  /*72c0*/  ISETP.GT.AND P1, PT, R0, 0x31, PT ;  /* 0x000000310000780c */ /* 0x000fe40003f24270 */
[----:B------:R-:W-:Y:S02]  /*72d0*/  FMNMX.FTZ R2, R158, R2, !PT ;  /* 0x000000029e027209 */ /* 0x000fe40007810000 */
[----:B------:R-:W-:Y:S02]  /*72e0*/  FMNMX.FTZ R101, R189, R101, !PT ;  /* 0x00000065bd657209 */ /* 0x000fe40007810000 */
[----:B----4-:R-:W-:Y:S02]  /*72f0*/  FSEL R183, R13, -INF , P1 ;  /* 0xff8000000db77808 */ /* 0x010fe40000800000 */
[----:B-----5:R-:W-:Y:S02]  /*7300*/  FSEL R185, R32, -INF , P6 ;  /* 0xff80000020b97808 */ /* 0x020fe40003000000 */
[----:B------:R-:W-:Y:S02]  /*7310*/  ISETP.GT.AND P0, PT, R0, 0x38, PT ;  /* 0x000000380000780c */ /* 0x000fe40003f04270 */
[----:B------:R-:W-:Y:S02]  /*7320*/  FMNMX.FTZ R2, R184, R2, !PT ;  /* 0x00000002b8027209 */ /* 0x000fe40007810000 */
[----:B------:R-:W-:Y:S02]  /*7330*/  FMNMX.FTZ R101, R186, R101, !PT ;  /* 0x00000065ba657209 */ /* 0x000fe40007810000 */
[----:B------:R-:W-:Y:S02]  /*7340*/  FSEL R182, R33, -INF , P5 ;  /* 0xff80000021b67808 */ /* 0x000fe40002800000 */
[----:B------:R-:W-:Y:S02]  /*7350*/  ISETP.GT.AND P1, PT, R0, 0x39, PT ;  /* 0x000000390000780c */ /* 0x000fe40003f24270 */
[----:B------:R-:W-:Y:S02]  /*7360*/  FSEL R187, R34, -INF , P0 ;  /* 0xff80000022bb7808 */ /* 0x000fe40000000000 */
[----:B------:R-:W-:Y:S02]  /*7370*/  FMNMX.FTZ R101, R185, R101, !PT ;  /* 0x00000065b9657209 */ /* 0x000fe40007810000 */
[----:B------:R-:W-:Y:S02]  /*7380*/  FMNMX.FTZ R0, R183, R2, !PT ;  /* 0x00000002b7007209 */ /* 0x000fe40007810000 */
[----:B---3--:R-:W-:Y:S02]  /*7390*/  FSEL R192, R12, -INF , P1 ;  /* 0xff8000000cc07808 */ /* 0x008fe40000800000 */
[----:B------:R-:W-:Y:S02]  /*73a0*/  FMNMX.FTZ R101, R182, R101, !PT ;  /* 0x00000065b6657209 */ /* 0x000fe40007810000 */
[----:B------:R-:W-:Y:S03]  /*73b0*/  FMNMX.FTZ R0, R187, R0, !PT ;  /* 0x00000000bb007209 */ /* 0x000fe60007810000 */
[----:B------:R-:W1:Y:S01]  /*73c0*/  SHFL.BFLY PT, R11, R101, 0x2, 0x1f ;  /* 0x0c401f00650b7f89 */ /* 0x000e6200000e0000 */
[----:B------:R-:W-:Y:S07]  /*73d0*/  FMNMX.FTZ R0, R192, R0, !PT ;  /* 0x00000000c0007209 */ /* 0x000fee0007810000 */
[----:B------:R-:W2:Y:S01]  /*73e0*/  SHFL.BFLY PT, R2, R0, 0x2, 0x1f ;  /* 0x0c401f0000027f89 */ /* 0x000ea200000e0000 */
[----:B-1----:R-:W-:Y:S07]  /*73f0*/  FMNMX.FTZ R101, R101, R11, !PT ;  /* 0x0000000b65657209 */ /* 0x002fee0007810000 */
[----:B------:R-:W1:Y:S01]  /*7400*/  SHFL.BFLY PT, R11, R101, 0x1, 0x1f ;  /* 0x0c201f00650b7f89 */ /* 0x000e6200000e0000 */
[----:B--2---:R-:W-:Y:S07]  /*7410*/  FMNMX.FTZ R0, R0, R2, !PT ;  /* 0x0000000200007209 */ /* 0x004fee0007810000 */
[----:B------:R-:W2:Y:S01]  /*7420*/  SHFL.BFLY PT, R100, R0, 0x1, 0x1f ;  /* 0x0c201f0000647f89 */ /* 0x000ea200000e0000 */
[----:B-1----:R-:W-:Y:S04]  /*7430*/  FMNMX.FTZ R101, R101, R11, !PT ;  /* 0x0000000b65657209 */ /* 0x002fe80007810000 */
[C---:B------:R-:W-:Y:S01]  /*7440*/  FSETP.NEU.FTZ.AND P1, PT, R101.reuse, -INF , PT ;  /* 0xff8000006500780b */ /* 0x040fe20003f3d000 */
[C---:B------:R-:W-:Y:S01]  /*7450*/  FMUL.FTZ R141, R101.reuse, c[0x0][0x2d0] ;  /* 0x0000b400658d7a20 */ /* 0x040fe20000410000 */
[----:B--2---:R-:W-:Y:S02]  /*7460*/  FMNMX.FTZ R100, R0, R100, !PT ;  /* 0x0000006400647209 */ /* 0x004fe40007810000 */
[----:B------:R-:W-:Y:S02]  /*7470*/  FSEL R2, R101, RZ, P1 ;  /* 0x000000ff65027208 */ /* 0x000fe40000800000 */
[C---:B------:R-:W-:Y:S01]  /*7480*/  FSETP.NEU.FTZ.AND P0, PT, R100.reuse, -INF , PT ;  /* 0xff8000006400780b */ /* 0x040fe20003f1d000 */
[----:B------:R-:W-:Y:S01]  /*7490*/  FMUL.FTZ R142, R100, c[0x0][0x2d0] ;  /* 0x0000b400648e7a20 */ /* 0x000fe20000410000 */
[----:B------:R-:W-:Y:S01]  /*74a0*/  FSEL R141, R141, RZ, P1 ;  /* 0x000000ff8d8d7208 */ /* 0x000fe20000800000 */
[----:B------:R-:W-:Y:S01]  /*74b0*/  FADD.FTZ R2, -R2, R102 ;  /* 0x0000006602027221 */ /* 0x000fe20000010100 */
[----:B------:R-:W-:Y:S02]  /*74c0*/  FSEL R0, R100, RZ, P0 ;  /* 0x000000ff64007208 */ /* 0x000fe40000000000 */
[----:B------:R-:W-:Y:S01]  /*74d0*/  IADD3 R102, R170, R160, RZ ;  /* 0x000000a0aa667210 */ /* 0x000fe20007ffe0ff */
[----:B------:R-:W-:Y:S01]  /*74e0*/  FMUL.FTZ R2, R2, c[0x0][0x2d0] ;  /* 0x0000b40002027a20 */ /* 0x000fe20000410000 */
[----:B------:R-:W-:Y:S01]  /*74f0*/  FSEL R142, R142, RZ, P0 ;  /* 0x000000ff8e8e7208 */ /* 0x000fe20000000000 */
[----:B------:R-:W-:Y:S01]  /*7500*/  FADD.FTZ R0, -R0, R103 ;  /* 0x0000006700007221 */ /* 0x000fe20000010100 */
[----:B------:R-:W-:Y:S01]  /*7510*/  IADD3 R140, R168, R102, RZ ;  /* 0x00000066a88c7210 */ /* 0x000fe20007ffe0ff */
[----:B------:R-:W1:Y:S01]  /*7520*/  LDSM.16.MT88.4 R12, [R102] ;  /* 0x00000000660c783b */ /* 0x000e620000004200 */
[--C-:B------:R-:W-:Y:S01]  /*7530*/  FFMA.FTZ R4, R4, c[0x0][0x2d0], -R141.reuse ;  /* 0x0000b40004047a23 */ /* 0x100fe2000001088d */
[----:B------:R-:W2:Y:S01]  /*7540*/  MUFU.EX2 R2, R2 ;  /* 0x0000000200027308 */ /* 0x000ea20000000800 */
[----:B------:R-:W-:Y:S01]  /*7550*/  FMUL.FTZ R0, R0, c[0x0][0x2d0] ;  /* 0x0000b40000007a20 */ /* 0x000fe20000410000 */
[----:B------:R-:W-:Y:S01]  /*7560*/  ISETP.GE.AND P1, PT, R199, 0x1, PT ;  /* 0x00000001c700780c */ /* 0x000fe20003f26270 */
[--C-:B------:R-:W-:Y:S02]  /*7570*/  FFMA.FTZ R3, R3, c[0x0][0x2d0], -R141.reuse ;  /* 0x0000b40003037a23 */ /* 0x100fe4000001088d */
[--C-:B------:R-:W-:Y:S01]  /*7580*/  FFMA.FTZ R6, R6, c[0x0][0x2d0], -R141.reuse ;  /* 0x0000b40006067a23 */ /* 0x100fe2000001088d */
[----:B------:R-:W3:Y:S01]  /*7590*/  LDSM.16.MT88.4 R20, [R140] ;  /* 0x000000008c14783b */ /* 0x000ee20000004200 */
[--C-:B------:R-:W-:Y:S02]  /*75a0*/  FFMA.FTZ R5, R5, c[0x0][0x2d0], -R141.reuse ;  /* 0x0000b40005057a23 */ /* 0x100fe4000001088d */
[--C-:B------:R-:W-:Y:S01]  /*75b0*/  FFMA.FTZ R9, R9, c[0x0][0x2d0], -R142.reuse ;  /* 0x0000b40009097a23 */ /* 0x100fe2000001088e */
[----:B------:R4:W-:Y:S01]  /*75c0*/  MUFU.EX2 R191, R4 ;  /* 0x0000000400bf7308 */ /* 0x0009e20000000800 */
[--C-:B------:R-:W-:Y:S02]  /*75d0*/  FFMA.FTZ R8, R8, c[0x0][0x2d0], -R142.reuse ;  /* 0x0000b40008087a23 */ /* 0x100fe4000001088e */
[--C-:B------:R-:W-:Y:S02]  /*75e0*/  FFMA.FTZ R7, R7, c[0x0][0x2d0], -R142.reuse ;  /* 0x0000b40007077a23 */ /* 0x100fe4000001088e */
[--C-:B------:R-:W-:Y:S05]  /*75f0*/  FFMA.FTZ R10, R10, c[0x0][0x2d0], -R142.reuse ;  /* 0x0000b4000a0a7a23 */ /* 0x100fea000001088e */
[----:B------:R-:W5:Y:S01]  /*7600*/  MUFU.EX2 R190, R3 ;  /* 0x0000000300be7308 */ /* 0x000f620000000800 */
[C---:B--2---:R-:W-:Y:S02]  /*7610*/  FMUL.FTZ R17, R2.reuse, R117 ;  /* 0x0000007502117220 */ /* 0x044fe40000410000 */
[C---:B------:R-:W-:Y:S02]  /*7620*/  FMUL.FTZ R16, R2.reuse, R116 ;  /* 0x0000007402107220 */ /* 0x040fe40000410000 */
[C---:B------:R-:W-:Y:S05]  /*7630*/  FMUL.FTZ R24, R2.reuse, R124 ;  /* 0x0000007c02187220 */ /* 0x040fea0000410000 */
[----:B------:R-:W-:Y:S01]  /*7640*/  MUFU.EX2 R198, R6 ;  /* 0x0000000600c67308 */ /* 0x000fe20000000800 */
[C---:B------:R-:W-:Y:S02]  /*7650*/  FMUL.FTZ R25, R2.reuse, R125 ;  /* 0x0000007d02197220 */ /* 0x040fe40000410000 */
[C---:B------:R-:W-:Y:S02]  /*7660*/  FMUL.FTZ R32, R2.reuse, R132 ;  /* 0x0000008402207220 */ /* 0x040fe40000410000 */
[C---:B----4-:R-:W-:Y:S02]  /*7670*/  FMUL.FTZ R4, R2.reuse, R104 ;  /* 0x0000006802047220 */ /* 0x050fe40000410000 */
[C---:B------:R-:W-:Y:S02]  /*7680*/  FMUL.FTZ R33, R2.reuse, R133 ;  /* 0x0000008502217220 */ /* 0x040fe40000410000 */
[C---:B------:R-:W-:Y:S01]  /*7690*/  FMUL.FTZ R36, R2.reuse, R36 ;  /* 0x0000002402247220 */ /* 0x040fe20000410000 */
[----:B------:R-:W2:Y:S01]  /*76a0*/  MUFU.EX2 R197, R5 ;  /* 0x0000000500c57308 */ /* 0x000ea20000000800 */
[C---:B------:R-:W-:Y:S02]  /*76b0*/  FMUL.FTZ R37, R2.reuse, R37 ;  /* 0x0000002502257220 */ /* 0x040fe40000410000 */
[----:B------:R-:W-:Y:S01]  /*76c0*/  FMUL.FTZ R40, R2, R40 ;  /* 0x0000002802287220 */ /* 0x000fe20000410000 */
[----:B-----5:R-:W-:Y:S01]  /*76d0*/  F2FP.BF16.PACK_AB R136, R190, R191 ;  /* 0x000000bfbe88723e */ /* 0x020fe200000010ff */
[C---:B------:R-:W-:Y:S01]  /*76e0*/  FMUL.FTZ R41, R2.reuse, R41 ;  /* 0x0000002902297220 */ /* 0x040fe20000410000 */
[----:B------:R-:W-:Y:S01]  /*76f0*/  IADD3 R3, R171, R160, RZ ;  /* 0x000000a0ab037210 */ /* 0x000fe20007ffe0ff */
[C---:B------:R-:W-:Y:S02]  /*7700*/  FMUL.FTZ R44, R2.reuse, R44 ;  /* 0x0000002c022c7220 */ /* 0x040fe40000410000 */
[----:B------:R-:W-:Y:S01]  /*7710*/  FMUL.FTZ R45, R2, R45 ;  /* 0x0000002d022d7220 */ /* 0x000fe20000410000 */
[----:B------:R4:W-:Y:S01]  /*7720*/  MUFU.EX2 R188, R9 ;  /* 0x0000000900bc7308 */ /* 0x0009e20000000800 */
[----:B------:R-:W5:Y:S01]  /*7730*/  LDSM.16.MT88.4 R28, [R3] ;  /* 0x00000000031c783b */ /* 0x000f620000004200 */
[----:B------:R-:W-:Y:S01]  /*7740*/  IADD3 R103, R168, R3, RZ ;  /* 0x00000003a8677210 */ /* 0x000fe20007ffe0ff */
[C---:B------:R-:W-:Y:S02]  /*7750*/  FMUL.FTZ R48, R2.reuse, R48 ;  /* 0x0000003002307220 */ /* 0x040fe40000410000 */
[C---:B------:R-:W-:Y:S02]  /*7760*/  FMUL.FTZ R49, R2.reuse, R49 ;  /* 0x0000003102317220 */ /* 0x040fe40000410000 */
[C---:B------:R-:W-:Y:S02]  /*7770*/  FMUL.FTZ R52, R2.reuse, R52 ;  /* 0x0000003402347220 */ /* 0x040fe40000410000 */
[C---:B------:R-:W-:Y:S01]  /*7780*/  FMUL.FTZ R53, R2.reuse, R53 ;  /* 0x0000003502357220 */ /* 0x040fe20000410000 */
[----:B------:R-:W1:Y:S01]  /*7790*/  MUFU.EX2 R196, R8 ;  /* 0x0000000800c47308 */ /* 0x000e620000000800 */
        /* <DEDUP_REMOVED lines=15> */
[----:B-1----:R-:W-:Y:S01]  /*7890*/  F2FP.BF16.PACK_AB R137, R196, R188 ;  /* 0x000000bcc489723e */ /* 0x002fe200000010ff */
        /* <DEDUP_REMOVED lines=12> */
[C---:B------:R-:W-:Y:S02]  /*7960*/  FMUL.FTZ R93, R2.reuse, R93 ;  /* 0x0000005d025d7220 */ /* 0x040fe40000410000 */
[C---:B------:R-:W-:Y:S02]  /*7970*/  FMUL.FTZ R96, R2.reuse, R96 ;  /* 0x0000006002607220 */ /* 0x040fe40000410000 */
[----:B------:R-:W-:Y:S02]  /*7980*/  FMUL.FTZ R97, R2, R97 ;  /* 0x0000006102617220 */ /* 0x000fe40000410000 */
[--C-:B------:R-:W-:Y:S02]  /*7990*/  FFMA.FTZ R116, R153, c[0x0][0x2d0], -R141.reuse ;  /* 0x0000b40099747a23 */ /* 0x100fe4000001088d */
[C---:B-1----:R-:W-:Y:S02]  /*79a0*/  FMUL.FTZ R6, R0.reuse, R106 ;  /* 0x0000006a00067220 */ /* 0x042fe40000410000 */
[----:B------:R1:W-:Y:S01]  /*79b0*/  MUFU.EX2 R153, R116 ;  /* 0x0000007400997308 */ /* 0x0003e20000000800 */
[C---:B------:R-:W-:Y:S02]  /*79c0*/  FMUL.FTZ R7, R0.reuse, R107 ;  /* 0x0000006b00077220 */ /* 0x040fe40000410000 */
[----:B------:R-:W2:Y:S01]  /*79d0*/  LDSM.16.MT88.4 R104, [R103] ;  /* 0x000000006768783b */ /* 0x000ea20000004200 */
[C---:B------:R-:W-:Y:S02]  /*79e0*/  FMUL.FTZ R10, R0.reuse, R110 ;  /* 0x0000006e000a7220 */ /* 0x040fe40000410000 */
[C---:B------:R-:W-:Y:S02]  /*79f0*/  FMUL.FTZ R11, R0.reuse, R111 ;  /* 0x0000006f000b7220 */ /* 0x040fe40000410000 */
[C---:B------:R-:W-:Y:S03]  /*7a00*/  HMMA.16816.F32.BF16 R4, R136.reuse, R12, R4 ;  /* 0x0000000c8804723c */ /* 0x040fe60000041804 */
[----:B------:R-:W4:Y:S02]  /*7a10*/  LDSM.16.MT88.4 R108, [R102+0x2000] ;  /* 0x00200000666c783b */ /* 0x000f240000004200 */
[----:B------:R-:W-:Y:S02]  /*7a20*/  FMUL.FTZ R18, R0, R118 ;  /* 0x0000007600127220 */ /* 0x000fe40000410000 */
[C---:B------:R-:W-:Y:S01]  /*7a30*/  FMUL.FTZ R13, R2.reuse, R113 ;  /* 0x00000071020d7220 */ /* 0x040fe20000410000 */
[C---:B------:R-:W-:Y:S04]  /*7a40*/  HMMA.16816.F32.BF16 R8, R136.reuse, R14, R8 ;  /* 0x0000000e8808723c */ /* 0x040fe80000041808 */
[----:B------:R-:W-:Y:S02]  /*7a50*/  FMUL.FTZ R12, R2, R112 ;  /* 0x00000070020c7220 */ /* 0x000fe40000410000 */
[C---:B------:R-:W-:Y:S02]  /*7a60*/  FMUL.FTZ R19, R0.reuse, R119 ;  /* 0x0000007700137220 */ /* 0x040fe40000410000 */
[C---:B------:R-:W-:Y:S04]  /*7a70*/  FMUL.FTZ R14, R0.reuse, R114 ;  /* 0x00000072000e7220 */ /* 0x040fe80000410000 */
[C---:B------:R-:W-:Y:S02]  /*7a80*/  FMUL.FTZ R15, R0.reuse, R115 ;  /* 0x00000073000f7220 */ /* 0x040fe40000410000 */
[C---:B------:R-:W-:Y:S02]  /*7a90*/  FMUL.FTZ R26, R0.reuse, R126 ;  /* 0x0000007e001a7220 */ /* 0x040fe40000410000 */
[C---:B------:R-:W-:Y:S02]  /*7aa0*/  FMUL.FTZ R27, R0.reuse, R127 ;  /* 0x0000007f001b7220 */ /* 0x040fe40000410000 */
[----:B------:R-:W-:Y:S01]  /*7ab0*/  LDSM.16.MT88.4 R124, [R3+0x1800] ;  /* 0x00180000037c783b */ /* 0x000fe20000004200 */
[C---:B---3--:R-:W-:Y:S03]  /*7ac0*/  HMMA.16816.F32.BF16 R12, R136.reuse, R20, R12 ;  /* 0x00000014880c723c */ /* 0x048fe6000004180c */
[C---:B------:R-:W-:Y:S02]  /*7ad0*/  FMUL.FTZ R34, R0.reuse, R134 ;  /* 0x0000008600227220 */ /* 0x040fe40000410000 */
[----:B------:R-:W-:Y:S02]  /*7ae0*/  FMUL.FTZ R35, R0, R135 ;  /* 0x0000008700237220 */ /* 0x000fe40000410000 */
[----:B------:R-:W-:Y:S01]  /*7af0*/  LDSM.16.MT88.4 R132, [R103+0x1800] ;  /* 0x001800006784783b */ /* 0x000fe20000004200 */
[C---:B------:R-:W-:Y:S04]  /*7b00*/  HMMA.16816.F32.BF16 R16, R136.reuse, R22, R16 ;  /* 0x000000168810723c */ /* 0x040fe80000041810 */
[C---:B------:R-:W-:Y:S02]  /*7b10*/  FMUL.FTZ R20, R2.reuse, R120 ;  /* 0x0000007802147220 */ /* 0x040fe40000410000 */
[----:B------:R-:W-:Y:S02]  /*7b20*/  FMUL.FTZ R21, R2, R121 ;  /* 0x0000007902157220 */ /* 0x000fe40000410000 */
[C---:B------:R-:W-:Y:S04]  /*7b30*/  FMUL.FTZ R22, R0.reuse, R122 ;  /* 0x0000007a00167220 */ /* 0x040fe80000410000 */
[----:B------:R-:W-:Y:S02]  /*7b40*/  FMUL.FTZ R23, R0, R123 ;  /* 0x0000007b00177220 */ /* 0x000fe40000410000 */
[--C-:B------:R-:W-:Y:S02]  /*7b50*/  FFMA.FTZ R120, R186, c[0x0][0x2d0], -R141.reuse ;  /* 0x0000b400ba787a23 */ /* 0x100fe4000001088d */
[--C-:B------:R-:W-:Y:S02]  /*7b60*/  FFMA.FTZ R121, R185, c[0x0][0x2d0], -R141.reuse ;  /* 0x0000b400b9797a23 */ /* 0x100fe4000001088d */
[C---:B------:R-:W-:Y:S01]  /*7b70*/  FMUL.FTZ R38, R0.reuse, R38 ;  /* 0x0000002600267220 */ /* 0x040fe20000410000 */
[C---:B-----5:R-:W-:Y:S03]  /*7b80*/  HMMA.16816.F32.BF16 R20, R136.reuse, R28, R20 ;  /* 0x0000001c8814723c */ /* 0x060fe60000041814 */
[C---:B------:R-:W-:Y:S02]  /*7b90*/  FMUL.FTZ R39, R0.reuse, R39 ;  /* 0x0000002700277220 */ /* 0x040fe40000410000 */
        /* <DEDUP_REMOVED lines=9> */
[C---:B------:R-:W-:Y:S01]  /*7c30*/  FMUL.FTZ R50, R0.reuse, R50 ;  /* 0x0000003200327220 */ /* 0x040fe20000410000 */
[C---:B--2---:R-:W-:Y:S03]  /*7c40*/  HMMA.16816.F32.BF16 R28, R136.reuse, R104, R28 ;  /* 0x00000068881c723c */ /* 0x044fe6000004181c */
[C---:B------:R-:W-:Y:S02]  /*7c50*/  FMUL.FTZ R51, R0.reuse, R51 ;  /* 0x0000003300337220 */ /* 0x040fe40000410000 */
[C---:B------:R-:W-:Y:S02]  /*7c60*/  FMUL.FTZ R54, R0.reuse, R54 ;  /* 0x0000003600367220 */ /* 0x040fe40000410000 */
[C---:B------:R-:W-:Y:S01]  /*7c70*/  FMUL.FTZ R55, R0.reuse, R55 ;  /* 0x0000003700377220 */ /* 0x040fe20000410000 */
[C---:B------:R-:W-:Y:S01]  /*7c80*/  HMMA.16816.F32.BF16 R32, R136.reuse, R106, R32 ;  /* 0x0000006a8820723c */ /* 0x040fe20000041820 */
[----:B------:R-:W2:Y:S03]  /*7c90*/  LDSM.16.MT88.4 R104, [R140+0x2000] ;  /* 0x002000008c68783b */ /* 0x000ea60000004200 */
[C---:B------:R-:W-:Y:S02]  /*7ca0*/  FMUL.FTZ R58, R0.reuse, R58 ;  /* 0x0000003a003a7220 */ /* 0x040fe40000410000 */
[C---:B------:R-:W-:Y:S02]  /*7cb0*/  FMUL.FTZ R59, R0.reuse, R59 ;  /* 0x0000003b003b7220 */ /* 0x040fe40000410000 */
[C---:B----4-:R-:W-:Y:S04]  /*7cc0*/  HMMA.16816.F32.BF16 R36, R136.reuse, R108, R36 ;  /* 0x0000006c8824723c */ /* 0x050fe80000041824 */
[C---:B------:R-:W-:Y:S02]  /*7cd0*/  FMUL.FTZ R62, R0.reuse, R62 ;  /* 0x0000003e003e7220 */ /* 0x040fe40000410000 */
[C---:B------:R-:W-:Y:S02]  /*7ce0*/  FMUL.FTZ R63, R0.reuse, R63 ;  /* 0x0000003f003f7220 */ /* 0x040fe40000410000 */
[C---:B------:R-:W-:Y:S01]  /*7cf0*/  HMMA.16816.F32.BF16 R40, R136.reuse, R110, R40 ;  /* 0x0000006e8828723c */ /* 0x040fe20000041828 */
[----:B------:R-:W3:Y:S03]  /*7d00*/  LDSM.16.MT88.4 R108, [R3+0x2000] ;  /* 0x00200000036c783b */ /* 0x000ee60000004200 */
        /* <DEDUP_REMOVED lines=17> */
[----:B------:R-:W-:Y:S02]  /*7e20*/  FFMA.FTZ R112, R143, c[0x0][0x2d0], -R141 ;  /* 0x0000b4008f707a23 */ /* 0x000fe4000001088d */
[C---:B---3--:R-:W-:Y:S02]  /*7e30*/  HMMA.16816.F32.BF16 R52, R136.reuse, R108, R52 ;  /* 0x0000006c8834723c */ /* 0x048fe40000041834 */
[----:B------:R3:W4:Y:S02]  /*7e40*/  MUFU.EX2 R180, R112 ;  /* 0x0000007000b47308 */ /* 0x0007240000000800 */
[C---:B------:R-:W-:Y:S02]  /*7e50*/  FMUL.FTZ R94, R0.reuse, R94 ;  /* 0x0000005e005e7220 */ /* 0x040fe40000410000 */
[C---:B------:R-:W-:Y:S02]  /*7e60*/  FMUL.FTZ R95, R0.reuse, R95 ;  /* 0x0000005f005f7220 */ /* 0x040fe40000410000 */
[C---:B------:R-:W-:Y:S01]  /*7e70*/  HMMA.16816.F32.BF16 R56, R136.reuse, R110, R56 ;  /* 0x0000006e8838723c */ /* 0x040fe20000041838 */
[----:B------:R-:W5:Y:S03]  /*7e80*/  LDSM.16.MT88.4 R108, [R102+0x4000] ;  /* 0x00400000666c783b */ /* 0x000f660000004200 */
[C---:B------:R-:W-:Y:S02]  /*7e90*/  FMUL.FTZ R98, R0.reuse, R98 ;  /* 0x0000006200627220 */ /* 0x040fe40000410000 */
[----:B------:R-:W-:Y:S02]  /*7ea0*/  FMUL.FTZ R99, R0, R99 ;  /* 0x0000006300637220 */ /* 0x000fe40000410000 */
[----:B-1----:R-:W-:Y:S04]  /*7eb0*/  FFMA.FTZ R116, R154, c[0x0][0x2d0], -R142 ;  /* 0x0000b4009a747a23 */ /* 0x002fe8000001088e */
[----:B------:R-:W-:Y:S02]  /*7ec0*/  FFMA.FTZ R2, R2, R203, R191 ;  /* 0x000000cb02027223 */ /* 0x000fe400000100bf */
[----:B------:R-:W-:Y:S02]  /*7ed0*/  FFMA.FTZ R0, R0, R204, R188 ;  /* 0x000000cc00007223 */ /* 0x000fe400000100bc */
[----:B------:R-:W-:Y:S02]  /*7ee0*/  FADD.FTZ R2, R190, R2 ;  /* 0x00000002be027221 */ /* 0x000fe40000010000 */
[----:B---3--:R-:W-:Y:S02]  /*7ef0*/  FFMA.FTZ R112, R145, c[0x0][0x2d0], -R142 ;  /* 0x0000b40091707a23 */ /* 0x008fe4000001088e */
[----:B------:R-:W-:Y:S02]  /*7f00*/  FADD.FTZ R0, R196, R0 ;  /* 0x00000000c4007221 */ /* 0x000fe40000010000 */
[----:B------:R1:W3:Y:S01]  /*7f10*/  MUFU.EX2 R178, R112 ;  /* 0x0000007000b27308 */ /* 0x0002e20000000800 */
[----:B------:R-:W-:Y:S01]  /*7f20*/  FADD.FTZ R2, R198, R2 ;  /* 0x00000002c6027221 */ /* 0x000fe20000010000 */
[C---:B--2---:R-:W-:Y:S03]  /*7f30*/  HMMA.16816.F32.BF16 R60, R136.reuse, R104, R60 ;  /* 0x00000068883c723c */ /* 0x044fe6000004183c */
[----:B------:R-:W-:Y:S02]  /*7f40*/  FADD.FTZ R0, R195, R0 ;  /* 0x00000000c3007221 */ /* 0x000fe40000010000 */
[----:B------:R-:W-:Y:S02]  /*7f50*/  FADD.FTZ R2, R197, R2 ;  /* 0x00000002c5027221 */ /* 0x000fe40000010000 */
[----:B------:R-:W-:Y:S01]  /*7f60*/  FADD.FTZ R0, R194, R0 ;  /* 0x00000000c2007221 */ /* 0x000fe20000010000 */
[C---:B------:R-:W-:Y:S01]  /*7f70*/  HMMA.16816.F32.BF16 R64, R136.reuse, R106, R64 ;  /* 0x0000006a8840723c */ /* 0x040fe20000041840 */
[----:B------:R-:W2:Y:S03]  /*7f80*/  LDSM.16.MT88.4 R104, [R140+0x4000] ;  /* 0x004000008c68783b */ /* 0x000ea60000004200 */
[----:B----4-:R-:W-:Y:S04]  /*7f90*/  FADD.FTZ R2, R180, R2 ;  /* 0x00000002b4027221 */ /* 0x010fe80000010000 */
[C---:B-----5:R-:W-:Y:S04]  /*7fa0*/  HMMA.16816.F32.BF16 R68, R136.reuse, R108, R68 ;  /* 0x0000006c8844723c */ /* 0x060fe80000041844 */
[----:B-1----:R-:W-:Y:S02]  /*7fb0*/  FFMA.FTZ R112, R146, c[0x0][0x2d0], -R142 ;  /* 0x0000b40092707a23 */ /* 0x002fe4000001088e */
[----:B------:R-:W-:Y:S02]  /*7fc0*/  MUFU.EX2 R146, R121 ;  /* 0x0000007900927308 */ /* 0x000fe40000000800 */
[C---:B------:R-:W-:Y:S01]  /*7fd0*/  HMMA.16816.F32.BF16 R72, R136.reuse, R110, R72 ;  /* 0x0000006e8848723c */ /* 0x040fe20000041848 */
[----:B------:R-:W1:Y:S03]  /*7fe0*/  LDSM.16.MT88.4 R108, [R3+0x4000] ;  /* 0x00400000036c783b */ /* 0x000e660000004200 */
[----:B---3--:R-:W-:Y:S04]  /*7ff0*/  FADD.FTZ R0, R178, R0 ;  /* 0x00000000b2007221 */ /* 0x008fe80000010000 */
[----:B------:R3:W4:Y:S01]  /*8000*/  MUFU.EX2 R177, R112 ;  /* 0x0000007000b17308 */ /* 0x0007220000000800 */
[C---:B--2---:R-:W-:Y:S07]  /*8010*/  HMMA.16816.F32.BF16 R76, R136.reuse, R104, R76 ;  /* 0x00000068884c723c */ /* 0x044fee000004184c */
[--C-:B------:R-:W-:Y:S01]  /*8020*/  FFMA.FTZ R104, R144, c[0x0][0x2d0], -R141.reuse ;  /* 0x0000b40090687a23 */ /* 0x100fe2000001088d */
[C---:B------:R-:W-:Y:S01]  /*8030*/  HMMA.16816.F32.BF16 R80, R136.reuse, R106, R80 ;  /* 0x0000006a8850723c */ /* 0x040fe20000041850 */
[----:B---3--:R-:W-:Y:S02]  /*8040*/  LDSM.16.MT88.4 R112, [R140+0x800] ;  /* 0x000800008c70783b */ /* 0x008fe40000004200 */
[----:B------:R2:W3:Y:S01]  /*8050*/  MUFU.EX2 R179, R104 ;  /* 0x0000006800b37308 */ /* 0x0004e20000000800 */
[----:B----4-:R-:W-:Y:S04]  /*8060*/  FADD.FTZ R0, R177, R0 ;  /* 0x00000000b1007221 */ /* 0x010fe80000010000 */
[C---:B-1----:R-:W-:Y:S07]  /*8070*/  HMMA.16816.F32.BF16 R84, R136.reuse, R108, R84 ;  /* 0x0000006c8854723c */ /* 0x042fee0000041854 */
[--C-:B------:R-:W-:Y:S01]  /*8080*/  FFMA.FTZ R108, R147, c[0x0][0x2d0], -R141.reuse ;  /* 0x0000b400936c7a23 */ /* 0x100fe2000001088d */
[C---:B------:R-:W-:Y:S01]  /*8090*/  HMMA.16816.F32.BF16 R88, R136.reuse, R110, R88 ;  /* 0x0000006e8858723c */ /* 0x040fe20000041858 */
[----:B------:R1:W-:Y:S01]  /*80a0*/  MUFU.EX2 R147, R120 ;  /* 0x0000007800937308 */ /* 0x0003e20000000800 */
[----:B--2---:R-:W2:Y:S09]  /*80b0*/  LDSM.16.MT88.4 R104, [R103+0x4000] ;  /* 0x004000006768783b */ /* 0x004eb20000004200 */
[----:B------:R4:W5:Y:S01]  /*80c0*/  MUFU.EX2 R176, R108 ;  /* 0x0000006c00b07308 */ /* 0x0009620000000800 */
[----:B---3--:R-:W-:Y:S01]  /*80d0*/  FADD.FTZ R2, R179, R2 ;  /* 0x00000002b3027221 */ /* 0x008fe20000010000 */
[----:B-1----:R-:W-:Y:S01]  /*80e0*/  LDSM.16.MT88.4 R120, [R140+0x1800] ;  /* 0x001800008c78783b */ /* 0x002fe20000004200 */
[--C-:B----4-:R-:W-:Y:S02]  /*80f0*/  FFMA.FTZ R108, R148, c[0x0][0x2d0], -R141.reuse ;  /* 0x0000b400946c7a23 */ /* 0x110fe4000001088d */
[----:B-----5:R-:W-:Y:S05]  /*8100*/  FADD.FTZ R2, R176, R2 ;  /* 0x00000002b0027221 */ /* 0x020fea0000010000 */
[----:B------:R1:W3:Y:S01]  /*8110*/  MUFU.EX2 R175, R108 ;  /* 0x0000006c00af7308 */ /* 0x0002e20000000800 */
[C---:B--2---:R-:W-:Y:S07]  /*8120*/  HMMA.16816.F32.BF16 R92, R136.reuse, R104, R92 ;  /* 0x00000068885c723c */ /* 0x044fee000004185c */
[----:B------:R-:W-:Y:S01]  /*8130*/  FFMA.FTZ R104, R149, c[0x0][0x2d0], -R142 ;  /* 0x0000b40095687a23 */ /* 0x000fe2000001088e */
[----:B------:R-:W-:Y:S03]  /*8140*/  HMMA.16816.F32.BF16 R96, R136, R106, R96 ;  /* 0x0000006a8860723c */ /* 0x000fe60000041860 */
[----:B------:R2:W4:Y:S01]  /*8150*/  MUFU.EX2 R174, R104 ;  /* 0x0000006800ae7308 */ /* 0x0005220000000800 */
[----:B------:R-:W-:Y:S01]  /*8160*/  F2FP.BF16.PACK_AB R105, R177, R178 ;  /* 0x000000b2b169723e */ /* 0x000fe200000010ff */
[----:B-1----:R-:W1:Y:S01]  /*8170*/  LDSM.16.MT88.4 R108, [R102+0x800] ;  /* 0x00080000666c783b */ /* 0x002e620000004200 */
[C---:B---3--:R-:W-:Y:S01]  /*8180*/  FADD.FTZ R2, R175.reuse, R2 ;  /* 0x00000002af027221 */ /* 0x048fe20000010000 */
[----:B------:R-:W-:Y:S01]  /*8190*/  F2FP.BF16.PACK_AB R106, R175, R176 ;  /* 0x000000b0af6a723e */ /* 0x000fe200000010ff */
[----:B--2---:R-:W-:Y:S04]  /*81a0*/  FFMA.FTZ R104, R150, c[0x0][0x2d0], -R142 ;  /* 0x0000b40096687a23 */ /* 0x004fe8000001088e */
[----:B----4-:R-:W-:Y:S01]  /*81b0*/  FADD.FTZ R0, R174, R0 ;  /* 0x00000000ae007221 */ /* 0x010fe20000010000 */
[----:B------:R2:W3:Y:S02]  /*81c0*/  MUFU.EX2 R160, R104 ;  /* 0x0000006800a07308 */ /* 0x0004e40000000800 */
[----:B--2---:R-:W-:Y:S01]  /*81d0*/  F2FP.BF16.PACK_AB R104, R179, R180 ;  /* 0x000000b4b368723e */ /* 0x004fe200000010ff */
[C---:B---3--:R-:W-:Y:S01]  /*81e0*/  FADD.FTZ R0, R160.reuse, R0 ;  /* 0x00000000a0007221 */ /* 0x048fe20000010000 */
[----:B------:R-:W-:Y:S07]  /*81f0*/  F2FP.BF16.PACK_AB R107, R160, R174 ;  /* 0x000000aea06b723e */ /* 0x000fee00000010ff */
        /* <DEDUP_REMOVED lines=28> */
[--C-:B------:R-:W-:Y:S01]  /*83c0*/  FFMA.FTZ R112, R151, c[0x0][0x2d0], -R141.reuse ;  /* 0x0000b40097707a23 */ /* 0x100fe2000001088d */
[C---:B------:R-:W-:Y:S01]  /*83d0*/  HMMA.16816.F32.BF16 R80, R104.reuse, R114, R80 ;  /* 0x000000726850723c */ /* 0x040fe20000041850 */
[----:B------:R2:W3:Y:S10]  /*83e0*/  MUFU.EX2 R151, R116 ;  /* 0x0000007400977308 */ /* 0x0004f40000000800 */
[----:B------:R4:W5:Y:S01]  /*83f0*/  MUFU.EX2 R156, R112 ;  /* 0x00000070009c7308 */ /* 0x0009620000000800 */
[C---:B-1----:R-:W-:Y:S03]  /*8400*/  HMMA.16816.F32.BF16 R84, R104.reuse, R108, R84 ;  /* 0x0000006c6854723c */ /* 0x042fe60000041854 */
[----:B--2---:R-:W-:Y:S02]  /*8410*/  FFMA.FTZ R116, R152, c[0x0][0x2d0], -R142 ;  /* 0x0000b40098747a23 */ /* 0x004fe4000001088e */
[----:B---3--:R-:W-:Y:S04]  /*8420*/  FADD.FTZ R0, R151, R0 ;  /* 0x0000000097007221 */ /* 0x008fe80000010000 */
[----:B------:R1:W2:Y:S01]  /*8430*/  MUFU.EX2 R152, R116 ;  /* 0x0000007400987308 */ /* 0x0002a20000000800 */
[C---:B------:R-:W-:Y:S01]  /*8440*/  HMMA.16816.F32.BF16 R88, R104.reuse, R110, R88 ;  /* 0x0000006e6858723c */ /* 0x040fe20000041858 */
[----:B----4-:R-:W3:Y:S02]  /*8450*/  LDSM.16.MT88.4 R112, [R103+0x4800] ;  /* 0x004800006770783b */ /* 0x010ee40000004200 */
[----:B------:R-:W-:Y:S02]  /*8460*/  FFMA.FTZ R108, R157, c[0x0][0x2d0], -R142 ;  /* 0x0000b4009d6c7a23 */ /* 0x000fe4000001088e */
[----:B-----5:R-:W-:Y:S04]  /*8470*/  FADD.FTZ R2, R156, R2 ;  /* 0x000000029c027221 */ /* 0x020fe80000010000 */
[----:B------:R4:W5:Y:S03]  /*8480*/  MUFU.EX2 R150, R108 ;  /* 0x0000006c00967308 */ /* 0x0009660000000800 */
[----:B------:R-:W-:Y:S02]  /*8490*/  FADD.FTZ R2, R153, R2 ;  /* 0x0000000299027221 */ /* 0x000fe40000010000 */
[--C-:B-1----:R-:W-:Y:S02]  /*84a0*/  FFMA.FTZ R116, R159, c[0x0][0x2d0], -R141.reuse ;  /* 0x0000b4009f747a23 */ /* 0x102fe4000001088d */
[----:B--2---:R-:W-:Y:S03]  /*84b0*/  FADD.FTZ R0, R152, R0 ;  /* 0x0000000098007221 */ /* 0x004fe60000010000 */
[----:B------:R1:W2:Y:S01]  /*84c0*/  MUFU.EX2 R154, R116 ;  /* 0x00000074009a7308 */ /* 0x0002a20000000800 */
[----:B----4-:R-:W4:Y:S01]  /*84d0*/  LDSM.16.MT88.4 R108, [R102+0x1000] ;  /* 0x00100000666c783b */ /* 0x010f220000004200 */
[----:B-----5:R-:W-:Y:S01]  /*84e0*/  FADD.FTZ R0, R150, R0 ;  /* 0x0000000096007221 */ /* 0x020fe20000010000 */
[C---:B---3--:R-:W-:Y:S07]  /*84f0*/  HMMA.16816.F32.BF16 R92, R104.reuse, R112, R92 ;  /* 0x00000070685c723c */ /* 0x048fee000004185c */
[----:B------:R-:W-:Y:S01]  /*8500*/  FFMA.FTZ R112, R158, c[0x0][0x2d0], -R142 ;  /* 0x0000b4009e707a23 */ /* 0x000fe2000001088e */
[----:B------:R-:W-:Y:S03]  /*8510*/  HMMA.16816.F32.BF16 R96, R104, R114, R96 ;  /* 0x000000726860723c */ /* 0x000fe60000041860 */
[----:B------:R3:W5:Y:S01]  /*8520*/  MUFU.EX2 R149, R112 ;  /* 0x0000007000957308 */ /* 0x0007620000000800 */
[--C-:B-1----:R-:W-:Y:S02]  /*8530*/  FFMA.FTZ R116, R155, c[0x0][0x2d0], -R141.reuse ;  /* 0x0000b4009b747a23 */ /* 0x102fe4000001088d */
[----:B--2---:R-:W-:Y:S01]  /*8540*/  FADD.FTZ R2, R154, R2 ;  /* 0x000000029a027221 */ /* 0x004fe20000010000 */
[----:B------:R-:W-:Y:S02]  /*8550*/  F2FP.BF16.PACK_AB R104, R153, R156 ;  /* 0x0000009c9968723e */ /* 0x000fe400000010ff */
[----:B------:R-:W-:Y:S04]  /*8560*/  F2FP.BF16.PACK_AB R105, R152, R151 ;  /* 0x000000979869723e */ /* 0x000fe800000010ff */
[----:B------:R-:W1:Y:S01]  /*8570*/  MUFU.EX2 R155, R116 ;  /* 0x00000074009b7308 */ /* 0x000e620000000800 */
[----:B---3--:R-:W2:Y:S01]  /*8580*/  LDSM.16.MT88.4 R112, [R140+0x1000] ;  /* 0x001000008c70783b */ /* 0x008ea20000004200 */
[----:B-----5:R-:W-:Y:S02]  /*8590*/  F2FP.BF16.PACK_AB R107, R149, R150 ;  /* 0x00000096956b723e */ /* 0x020fe400000010ff */
[----:B-1----:R-:W-:Y:S01]  /*85a0*/  F2FP.BF16.PACK_AB R106, R155, R154 ;  /* 0x0000009a9b6a723e */ /* 0x002fe200000010ff */
[--C-:B------:R-:W-:Y:S02]  /*85b0*/  FFMA.FTZ R116, R189, c[0x0][0x2d0], -R141.reuse ;  /* 0x0000b400bd747a23 */ /* 0x100fe4000001088d */
[----:B------:R-:W-:Y:S03]  /*85c0*/  FFMA.FTZ R141, R182, c[0x0][0x2d0], -R141 ;  /* 0x0000b400b68d7a23 */ /* 0x000fe6000001088d */
[----:B------:R1:W3:Y:S01]  /*85d0*/  MUFU.EX2 R144, R116 ;  /* 0x0000007400907308 */ /* 0x0002e20000000800 */
[----:B------:R-:W-:Y:S01]  /*85e0*/  FADD.FTZ R2, R155, R2 ;  /* 0x000000029b027221 */ /* 0x000fe20000010000 */
[C---:B----4-:R-:W-:Y:S08]  /*85f0*/  HMMA.16816.F32.BF16 R4, R104.reuse, R108, R4 ;  /* 0x0000006c6804723c */ /* 0x050ff00000041804 */
[C---:B------:R-:W-:Y:S01]  /*8600*/  HMMA.16816.F32.BF16 R8, R104.reuse, R110, R8 ;  /* 0x0000006e6808723c */ /* 0x040fe20000041808 */
[----:B------:R-:W4:Y:S01]  /*8610*/  LDSM.16.MT88.4 R108, [R3+0x1000] ;  /* 0x00100000036c783b */ /* 0x000f220000004200 */
[----:B------:R-:W5:Y:S07]  /*8620*/  MUFU.EX2 R148, R141 ;  /* 0x0000008d00947308 */ /* 0x000f6e0000000800 */
[----:B-1----:R-:W-:Y:S01]  /*8630*/  LDSM.16.MT88.4 R116, [R103+0x5000] ;  /* 0x005000006774783b */ /* 0x002fe20000004200 */
[C---:B--2---:R-:W-:Y:S03]  /*8640*/  HMMA.16816.F32.BF16 R12, R104.reuse, R112, R12 ;  /* 0x00000070680c723c */ /* 0x044fe6000004180c */
[----:B---3--:R-:W-:Y:S05]  /*8650*/  F2FP.BF16.PACK_AB R136, R147, R144 ;  /* 0x000000909388723e */ /* 0x008fea00000010ff */
[C---:B------:R-:W-:Y:S01]  /*8660*/  HMMA.16816.F32.BF16 R16, R104.reuse, R114, R16 ;  /* 0x000000726810723c */ /* 0x040fe20000041810 */
[----:B------:R-:W1:Y:S03]  /*8670*/  LDSM.16.MT88.4 R112, [R103+0x1000] ;  /* 0x001000006770783b */ /* 0x000e660000004200 */
[----:B-----5:R-:W-:Y:S04]  /*8680*/  F2FP.BF16.PACK_AB R138, R148, R146 ;  /* 0x00000092948a723e */ /* 0x020fe800000010ff */
[C---:B----4-:R-:W-:Y:S08]  /*8690*/  HMMA.16816.F32.BF16 R20, R104.reuse, R108, R20 ;  /* 0x0000006c6814723c */ /* 0x050ff00000041814 */
        /* <DEDUP_REMOVED lines=21> */
[--C-:B------:R-:W-:Y:S01]  /*87f0*/  FFMA.FTZ R112, R184, c[0x0][0x2d0], -R142.reuse ;  /* 0x0000b400b8707a23 */ /* 0x100fe2000001088e */
[C---:B------:R-:W-:Y:S03]  /*8800*/  HMMA.16816.F32.BF16 R80, R104.reuse, R114, R80 ;  /* 0x000000726850723c */ /* 0x040fe60000041850 */
[----:B------:R1:W-:Y:S05]  /*8810*/  MUFU.EX2 R143, R112 ;  /* 0x00000070008f7308 */ /* 0x0003ea0000000800 */
[C---:B--2---:R-:W-:Y:S08]  /*8820*/  HMMA.16816.F32.BF16 R84, R104.reuse, R108, R84 ;  /* 0x0000006c6854723c */ /* 0x044ff00000041854 */
[C---:B------:R-:W-:Y:S04]  /*8830*/  HMMA.16816.F32.BF16 R88, R104.reuse, R110, R88 ;  /* 0x0000006e6858723c */ /* 0x040fe80000041858 */
[--C-:B-1----:R-:W-:Y:S04]  /*8840*/  FFMA.FTZ R112, R183, c[0x0][0x2d0], -R142.reuse ;  /* 0x0000b400b7707a23 */ /* 0x102fe8000001088e */
[C---:B------:R-:W-:Y:S01]  /*8850*/  HMMA.16816.F32.BF16 R92, R104.reuse, R116, R92 ;  /* 0x00000074685c723c */ /* 0x040fe2000004185c */
[----:B------:R1:W2:Y:S07]  /*8860*/  MUFU.EX2 R145, R112 ;  /* 0x0000007000917308 */ /* 0x0002ae0000000800 */
[----:B------:R-:W-:Y:S04]  /*8870*/  HMMA.16816.F32.BF16 R96, R104, R118, R96 ;  /* 0x000000766860723c */ /* 0x000fe80000041860 */
[--C-:B-1----:R-:W-:Y:S01]  /*8880*/  FFMA.FTZ R112, R187, c[0x0][0x2d0], -R142.reuse ;  /* 0x0000b400bb707a23 */ /* 0x102fe2000001088e */
[----:B--2---:R-:W-:Y:S01]  /*8890*/  F2FP.BF16.PACK_AB R137, R145, R143 ;  /* 0x0000008f9189723e */ /* 0x004fe200000010ff */
[----:B------:R-:W-:Y:S02]  /*88a0*/  FFMA.FTZ R142, R192, c[0x0][0x2d0], -R142 ;  /* 0x0000b400c08e7a23 */ /* 0x000fe4000001088e */
[----:B------:R1:W-:Y:S10]  /*88b0*/  MUFU.EX2 R141, R112 ;  /* 0x00000070008d7308 */ /* 0x0003f40000000800 */
[----:B------:R-:W2:Y:S01]  /*88c0*/  MUFU.EX2 R142, R142 ;  /* 0x0000008e008e7308 */ /* 0x000ea20000000800 */
[----:B-1----:R-:W1:Y:S01]  /*88d0*/  LDSM.16.MT88.4 R112, [R102+0x1800] ;  /* 0x001800006670783b */ /* 0x002e620000004200 */
[----:B--2---:R-:W-:Y:S07]  /*88e0*/  F2FP.BF16.PACK_AB R139, R142, R141 ;  /* 0x0000008d8e8b723e */ /* 0x004fee00000010ff */
        /* <DEDUP_REMOVED lines=9> */
[----:B------:R-:W-:Y:S07]  /*8980*/  LDSM.16.MT88.4 R20, [R140+0x5800] ;  /* 0x005800008c14783b */ /* 0x000fee0000004200 */
        /* <DEDUP_REMOVED lines=8> */
[----:B------:R2:W5:Y:S07]  /*8a10*/  LDSM.16.MT88.4 R8, [R3+0x5800] ;  /* 0x005800000308783b */ /* 0x00056e0000004200 */
[C---:B---3--:R-:W-:Y:S08]  /*8a20*/  HMMA.16816.F32.BF16 R52, R136.reuse, R12, R52 ;  /* 0x0000000c8834723c */ /* 0x048ff00000041834 */
[C---:B------:R-:W-:Y:S08]  /*8a30*/  HMMA.16816.F32.BF16 R56, R136.reuse, R14, R56 ;  /* 0x0000000e8838723c */ /* 0x040ff00000041838 */
[C---:B----4-:R-:W-:Y:S04]  /*8a40*/  HMMA.16816.F32.BF16 R60, R136.reuse, R16, R60 ;  /* 0x00000010883c723c */ /* 0x050fe8000004183c */
[----:B--2---:R-:W-:Y:S02]  /*8a50*/  FADD.FTZ R3, R149, R0 ;  /* 0x0000000095037221 */ /* 0x004fe40000010000 */
[----:B------:R-:W-:Y:S02]  /*8a60*/  FADD.FTZ R0, R144, R2 ;  /* 0x0000000290007221 */ /* 0x000fe40000010000 */
[C---:B------:R-:W-:Y:S04]  /*8a70*/  HMMA.16816.F32.BF16 R64, R136.reuse, R18, R64 ;  /* 0x000000128840723c */ /* 0x040fe80000041840 */
[----:B------:R-:W-:Y:S02]  /*8a80*/  FADD.FTZ R3, R143, R3 ;  /* 0x000000038f037221 */ /* 0x000fe40000010000 */
[----:B------:R-:W-:Y:S02]  /*8a90*/  FADD.FTZ R2, R147, R0 ;  /* 0x0000000093027221 */ /* 0x000fe40000010000 */
[C---:B-1----:R-:W-:Y:S04]  /*8aa0*/  HMMA.16816.F32.BF16 R68, R136.reuse, R4, R68 ;  /* 0x000000048844723c */ /* 0x042fe80000041844 */
[----:B------:R-:W-:Y:S02]  /*8ab0*/  FADD.FTZ R0, R145, R3 ;  /* 0x0000000391007221 */ /* 0x000fe40000010000 */
[----:B------:R-:W-:Y:S01]  /*8ac0*/  FADD.FTZ R3, R146, R2 ;  /* 0x0000000292037221 */ /* 0x000fe20000010000 */
[----:B------:R-:W-:Y:S01]  /*8ad0*/  IADD3 R2, R199, 0x1, RZ ;  /* 0x00000001c7027810 */ /* 0x000fe20007ffe0ff */
[C---:B------:R-:W-:Y:S01]  /*8ae0*/  HMMA.16816.F32.BF16 R72, R136.reuse, R6, R72 ;  /* 0x000000068848723c */ /* 0x040fe20000041848 */
[----:B------:R-:W1:Y:S03]  /*8af0*/  LDSM.16.MT88.4 R4, [R103+0x5800] ;  /* 0x005800006704783b */ /* 0x000e660000004200 */
[----:B------:R-:W-:Y:S01]  /*8b00*/  FADD.FTZ R0, R141, R0 ;  /* 0x000000008d007221 */ /* 0x000fe20000010000 */
[----:B------:R-:W-:Y:S01]  /*8b10*/  SEL R199, R2, RZ, !P1 ;  /* 0x000000ff02c77207 */ /* 0x000fe20004800000 */
[----:B------:R-:W-:Y:S02]  /*8b20*/  FADD.FTZ R203, R148, R3 ;  /* 0x0000000394cb7221 */ /* 0x000fe40000010000 */
[C---:B------:R-:W-:Y:S04]  /*8b30*/  HMMA.16816.F32.BF16 R76, R136.reuse, R20, R76 ;  /* 0x00000014884c723c */ /* 0x040fe8000004184c */
[----:B------:R-:W-:Y:S04]  /*8b40*/  FADD.FTZ R204, R142, R0 ;  /* 0x000000008ecc7221 */ /* 0x000fe80000010000 */
[C---:B------:R-:W-:Y:S08]  /*8b50*/  HMMA.16816.F32.BF16 R80, R136.reuse, R22, R80 ;  /* 0x000000168850723c */ /* 0x040ff00000041850 */
[C---:B-----5:R-:W-:Y:S08]  /*8b60*/  HMMA.16816.F32.BF16 R84, R136.reuse, R8, R84 ;  /* 0x000000088854723c */ /* 0x060ff00000041854 */
[C---:B------:R-:W-:Y:S08]  /*8b70*/  HMMA.16816.F32.BF16 R88, R136.reuse, R10, R88 ;  /* 0x0000000a8858723c */ /* 0x040ff00000041858 */
[C---:B-1----:R-:W-:Y:S07]  /*8b80*/  HMMA.16816.F32.BF16 R92, R136.reuse, R4, R92 ;  /* 0x00000004885c723c */ /* 0x042fee000004185c */
[----:B------:R-:W-:Y:S01]  /*8b90*/  IADD3 R4, R172, -0x2, RZ ;  /* 0xfffffffeac047810 */ /* 0x000fe20007ffe0ff */
[----:B------:R-:W-:Y:S03]  /*8ba0*/  HMMA.16816.F32.BF16 R96, R136, R6, R96 ;  /* 0x000000068860723c */ /* 0x000fe60000041860 */
[----:B------:R-:W-:Y:S11]  /*8bb0*/  ISETP.GE.AND P0, PT, R4, R205, PT ;  /* 0x000000cd0400720c */ /* 0x000ff60003f06270 */
[----:B------:R-:W-:Y:S02]  /*8bc0*/  @!UPT UIADD3 URZ, URZ, URZ, URZ ;  /* 0x0000003f3f3ff290 */ /* 0x000fe4000fffe03f */
[----:B------:R-:W-:-:S05]  /*8bd0*/  @!P0 BRA `(.L_x_2607) ;  /* 0x0000050000008947 */ /* 0x000fca0003800000 */
[----:B------:R-:W-:Y:S01]  /*8be0*/  IADD3 R2, R206, R200, R211 ;  /* 0x000000c8ce027210 */ /* 0x000fe20007ffe0d3 */
[----:B------:R-:W-:Y:S01]  /*8bf0*/  IMAD.MOV.U32 R173, RZ, RZ, RZ ;  /* 0x000000ffffad7224 */ /* 0x000fe200078e00ff */
[----:B------:R-:W-:Y:S01]  /*8c00*/  SHF.R.S32.HI R224, RZ, 0x1f, R201 ;  /* 0x0000001fffe07819 */ /* 0x000fe200000114c9 */
[C---:B------:R-:W-:Y:S01]  /*8c10*/  IMAD.SHL.U32 R18, R201.reuse, 0x2, RZ ;  /* 0x00000002c9127824 */ /* 0x040fe200078e00ff */
[----:B------:R-:W-:Y:S01]  /*8c20*/  IADD3 R2, R2, -0x80, RZ ;  /* 0xffffff8002027810 */ /* 0x000fe20007ffe0ff */
[----:B------:R-:W-:Y:S01]  /*8c30*/  IMAD.SHL.U32 R17, R202, 0x2, RZ ;  /* 0x00000002ca117824 */ /* 0x000fe200078e00ff */
[----:B------:R-:W-:Y:S01]  /*8c40*/  SHF.L.U64.HI R15, R201, 0x1, R224 ;  /* 0x00000001c90f7819 */ /* 0x000fe200000102e0 */
[C---:B------:R-:W-:Y:S01]  /*8c50*/  IMAD.SHL.U32 R16, R193.reuse, 0x2, RZ ;  /* 0x00000002c1107824 */ /* 0x040fe200078e00ff */
[----:B------:R-:W-:Y:S01]  /*8c60*/  SHF.R.S32.HI R225, RZ, 0x1f, R202 ;  /* 0x0000001fffe17819 */ /* 0x000fe200000114ca */
[----:B------:R-:W-:Y:S01]  /*8c70*/  @P3 IMAD.HI.U32 R3, R2, c[0x0][0x2bc], RZ ;  /* 0x0000af0002033a27 */ /* 0x000fe200078e00ff */
[----:B------:R-:W-:Y:S02]  /*8c80*/  SHF.R.S32.HI R224, RZ, 0x1f, R193 ;  /* 0x0000001fffe07819 */ /* 0x000fe400000114c1 */
[----:B------:R-:W-:Y:S01]  /*8c90*/  SHF.L.U64.HI R14, R202, 0x1, R225 ;  /* 0x00000001ca0e7819 */ /* 0x000fe200000102e1 */
[----:B------:R-:W-:Y:S01]  /*8ca0*/  IMAD.MOV.U32 R0, RZ, RZ, R2 ;  /* 0x000000ffff007224 */ /* 0x000fe200078e0002 */
[----:B------:R-:W-:Y:S02]  /*8cb0*/  @P3 SHF.R.U32.HI R0, RZ, c[0x0][0x2c0], R3 ;  /* 0x0000b000ff003a19 */ /* 0x000fe40000011603 */
[----:B------:R-:W-:Y:S02]  /*8cc0*/  SHF.L.U64.HI R13, R193, 0x1, R224 ;  /* 0x00000001c10d7819 */ /* 0x000fe400000102e0 */
        /* <DEDUP_REMOVED lines=22> */
.L_x_2650:
[----:B------:R-:W-:-:S05]  /*8e30*/  BRA.DIV ~URZ, `(.L_x_2609) ;  /* 0x000067127f007947 */ /* 0x000fca000b800000 */
[----:B------:R-:W3:Y:S01]  /*8e40*/  SHFL.IDX PT, R2, R12, RZ, 0x181f ;  /* 0x00181fff0c027589 */ /* 0x000ee200000e0000 */
[----:B------:R-:W-:Y:S01]  /*8e50*/  ISETP.GE.AND P5, PT, R193, c[0x0][0x1d4], PT ;  /* 0x00007500c1007a0c */ /* 0x000fe20003fa6270 */
[----:B------:R-:W-:Y:S01]  /*8e60*/  IMAD R0, R199, 0x6000, R222 ;  /* 0x00006000c7007824 */ /* 0x000fe200078e02de */
[----:B------:R-:W-:Y:S02]  /*8e70*/  ISETP.GE.AND P1, PT, R202, c[0x0][0x1d4], PT ;  /* 0x00007500ca007a0c */ /* 0x000fe40003f26270 */
[C---:B---3--:R-:W-:Y:S02]  /*8e80*/  IADD3 R8, P0, R2.reuse, R16, RZ ;  /* 0x0000001002087210 */ /* 0x048fe40007f1e0ff */
[----:B------:R-:W-:Y:S03]  /*8e90*/  IADD3 R6, P6, R2, R17, RZ ;  /* 0x0000001102067210 */ /* 0x000fe60007fde0ff */
[C---:B--2---:R-:W-:Y:S01]  /*8ea0*/  IMAD.X R9, R4.reuse, 0x1, R13, P0 ;  /* 0x0000000104097824 */ /* 0x044fe200000e060d */
[----:B------:R-:W-:Y:S01]  /*8eb0*/  ISETP.GE.AND P0, PT, R201, c[0x0][0x1d4], PT ;  /* 0x00007500c9007a0c */ /* 0x000fe20003f06270 */
[----:B------:R-:W-:Y:S01]  /*8ec0*/  IMAD.X R7, R4, 0x1, R14, P6 ;  /* 0x0000000104077824 */ /* 0x000fe200030e060e */
[----:B------:R-:W-:Y:S02]  /*8ed0*/  IADD3 R10, P6, R2, R18, RZ ;  /* 0x00000012020a7210 */ /* 0x000fe40007fde0ff */
[----:B------:R-:W-:Y:S01]  /*8ee0*/  @!PT LDS RZ, [RZ] ;  /* 0x00000000fffff984 */ /* 0x000fe20000000800 */
[----:B------:R-:W-:Y:S01]  /*8ef0*/  @!PT LDS RZ, [RZ] ;  /* 0x00000000fffff984 */ /* 0x000fe20000000800 */
[----:B------:R2:W-:Y:S03]  /*8f00*/  LDGSTS.E.BYPASS.LTC128B.128 [R0], [R8.64], !P5 ;  /* 0x0000000008007fae */ /* 0x0005e6000e901d46 */
[----:B------:R-:W-:Y:S01]  /*8f10*/  IMAD.X R11, R4, 0x1, R15, P6 ;  /* 0x00000001040b7824 */ /* 0x000fe200030e060f */
[----:B------:R2:W-:Y:S04]  /*8f20*/  LDGSTS.E.BYPASS.LTC128B.128 [R0+0x2000], [R6.64], !P1 ;  /* 0x0200000006007fae */ /* 0x0005e8000c901d46 */
[----:B------:R3:W4:Y:S04]  /*8f30*/  SHFL.IDX PT, R4, R5, 0x1, 0x181f ;  /* 0x00381f0005047f89 */ /* 0x00072800000e0000 */
[----:B------:R5:W-:Y:S04]  /*8f40*/  LDGSTS.E.BYPASS.LTC128B.128 [R0+0x4000], [R10.64], !P0 ;  /* 0x040000000a007fae */ /* 0x000be8000c101d46 */
[----:B------:R2:W1:Y:S02]  /*8f50*/  SHFL.IDX PT, R2, R12, 0x1, 0x181f ;  /* 0x00381f000c027f89 */ /* 0x00046400000e0000 */
[----:B-1-3--:R-:W-:Y:S02]  /*8f60*/  SEL R5, RZ, 0x10, P0 ;  /* 0x00000010ff057807 */ /* 0x00afe40000000000 */
[----:B-----5:R-:W-:Y:S02]  /*8f70*/  SEL R11, RZ, 0x10, P5 ;  /* 0x00000010ff0b7807 */ /* 0x020fe40002800000 */
[----:B------:R-:W-:Y:S04]  /*8f80*/  SEL R10, RZ, 0x10, P1 ;  /* 0x00000010ff0a7807 */ /* 0x000fe80000800000 */
.L_x_2651:
[----:B--2-4-:R-:W-:Y:S02]  /*8f90*/  IADD3 R3, -R10, 0x10, RZ ;  /* 0x000000100a037810 */ /* 0x014fe40007ffe1ff */
[----:B------:R-:W-:Y:S02]  /*8fa0*/  IADD3 R8, -R11, 0x10, RZ ;  /* 0x000000100b087810 */ /* 0x000fe40007ffe1ff */
[----:B------:R-:W-:Y:S02]  /*8fb0*/  IADD3 R6, -R5, 0x10, RZ ;  /* 0x0000001005067810 */ /* 0x000fe40007ffe1ff */
[----:B------:R-:W-:Y:S02]  /*8fc0*/  LOP3.LUT R7, R3, 0xf, RZ, 0xc0, !PT ;  /* 0x0000000f03077812 */ /* 0x000fe400078ec0ff */
[----:B------:R-:W-:Y:S02]  /*8fd0*/  LOP3.LUT R8, R8, 0xf, RZ, 0xc0, !PT ;  /* 0x0000000f08087812 */ /* 0x000fe400078ec0ff */
[----:B------:R-:W-:Y:S02]  /*8fe0*/  LOP3.LUT R3, R6, 0xf, RZ, 0xc0, !PT ;  /* 0x0000000f06037812 */ /* 0x000fe400078ec0ff */
[-C--:B------:R-:W-:Y:S02]  /*8ff0*/  IADD3 R6, P6, P5, R7, R2.reuse, R17 ;  /* 0x0000000207067210 */ /* 0x080fe40007dde011 */
[----:B------:R-:W-:Y:S02]  /*9000*/  IADD3 R8, P1, P0, R8, R2, R16 ;  /* 0x0000000208087210 */ /* 0x000fe4000783e010 */
[-C--:B------:R-:W-:Y:S02]  /*9010*/  IADD3.X R7, RZ, R4.reuse, R14, P6, P5 ;  /* 0x00000004ff077210 */ /* 0x080fe400037ea40e */
[----:B------:R-:W-:Y:S02]  /*9020*/  ISETP.NE.U32.AND P6, PT, R11, RZ, PT ;  /* 0x000000ff0b00720c */ /* 0x000fe40003fc5070 */
[----:B------:R-:W-:Y:S02]  /*9030*/  IADD3.X R9, RZ, R4, R13, P1, P0 ;  /* 0x00000004ff097210 */ /* 0x000fe40000fe040d */
[----:B------:R-:W-:Y:S02]  /*9040*/  IADD3 R2, P1, P0, R3, R2, R18 ;  /* 0x0000000203027210 */ /* 0x000fe4000783e012 */
[----:B------:R-:W-:Y:S02]  /*9050*/  ISETP.NE.U32.AND P5, PT, R10, RZ, PT ;  /* 0x000000ff0a00720c */ /* 0x000fe40003fa5070 */
[----:B------:R-:W-:Y:S02]  /*9060*/  IADD3.X R3, RZ, R4, R15, P1, P0 ;  /* 0x00000004ff037210 */ /* 0x000fe40000fe040f */
[----:B------:R-:W-:Y:S03]  /*9070*/  ISETP.NE.U32.AND P0, PT, R5, RZ, PT ;  /* 0x000000ff0500720c */ /* 0x000fe60003f05070 */
[----:B------:R-:W-:Y:S01]  /*9080*/  @!PT LDS RZ, [RZ] ;  /* 0x00000000fffff984 */ /* 0x000fe20000000800 */
[----:B------:R-:W-:Y:S01]  /*9090*/  @!PT LDS RZ, [RZ] ;  /* 0x00000000fffff984 */ /* 0x000fe20000000800 */
[----:B------:R-:W-:Y:S01]  /*90a0*/  @!PT LDS RZ, [RZ] ;  /* 0x00000000fffff984 */ /* 0x000fe20000000800 */
[----:B------:R1:W-:Y:S06]  /*90b0*/  LDGSTS.E.BYPASS.LTC128B.128.ZFILL [R0+0x1000], [R8.64], P6 ;  /* 0x0100000008007fae */ /* 0x0003ec000b141d46 */
[----:B------:R1:W-:Y:S04]  /*90c0*/  LDGSTS.E.BYPASS.LTC128B.128.ZFILL [R0+0x3000], [R6.64], P5 ;  /* 0x0300000006007fae */ /* 0x0003e8000a941d46 */
[----:B------:R1:W-:Y:S02]  /*90d0*/  LDGSTS.E.BYPASS.LTC128B.128.ZFILL [R0+0x5000], [R2.64], P0 ;  /* 0x0500000002007fae */ /* 0x0003e40008141d46 */
.L_x_2607:
[----:B------:R-:W-:Y:S05]  /*90e0*/  BSYNC B0 ;  /* 0x0000000000007941 */ /* 0x000fea0003800000 */
.L_x_2606:
[C---:B------:R-:W-:Y:S01]  /*90f0*/  ISETP.GT.AND P0, PT, R172.reuse, R209, PT ;  /* 0x000000d1ac00720c */ /* 0x040fe20003f04270 */
[----:B------:R-:W0:Y:S01]  /*9100*/  LDGDEPBAR ;  /* 0x00000000000079af */ /* 0x000e220000000000 */
[C---:B------:R-:W-:Y:S01]  /*9110*/  ISETP.GE.AND P1, PT, R161.reuse, 0x1, PT ;  /* 0x00000001a100780c */ /* 0x040fe20003f26270 */
[----:B------:R-:W-:Y:S01]  /*9120*/  IMAD.MOV.U32 R103, RZ, RZ, R100 ;  /* 0x000000ffff677224 */ /* 0x000fe200078e0064 */
[----:B------:R-:W-:Y:S01]  /*9130*/  IADD3 R161, R161, 0x1, RZ ;  /* 0x00000001a1a17810 */ /* 0x000fe20007ffe0ff */
[----:B------:R-:W-:Y:S01]  /*9140*/  IMAD.MOV.U32 R102, RZ, RZ, R101 ;  /* 0x000000ffff667224 */ /* 0x000fe200078e0065 */
[----:B------:R-:W-:Y:S02]  /*9150*/  IADD3 R172, R172, -0x1, RZ ;  /* 0xffffffffacac7810 */ /* 0x000fe40007ffe0ff */
[----:B------:R-:W-:Y:S05]  /*9160*/  SEL R161, R161, RZ, !P1 ;  /* 0x000000ffa1a17207 */ /* 0x000fea0004800000 */
[----:B-1----:R-:W-:-:S05]  /*9170*/  @P0 BRA `(.L_x_2610) ;  /* 0xffffc87000000947 */ /* 0x002fca000383ffff */
.L_x_2601:
[----:B------:R-:W-:Y:S01]  /*9180*/  ISETP.GE.AND P0, PT, R172, R205, PT ;  /* 0x000000cdac00720c */ /* 0x000fe20003f06270 */
[----:B------:R-:W-:Y:S01]  /*9190*/  IMAD.MOV.U32 R209, RZ, RZ, 0x1f ;  /* 0x0000001fffd17424 */ /* 0x000fe200078e00ff */
[----:B------:R-:W-:-:S11]  /*91a0*/  MOV R208, 0xffffffff ;  /* 0xffffffff00d07802 */ /* 0x000fd60000000f00 */
[----:B------:R-:W-:Y:S05]  /*91b0*/  @!P0 BRA `(.L_x_2611) ;  /* 0x000032a000008947 */ /* 0x000fea0003800000 */
[----:B------:R-:W-:Y:S02]  /*91c0*/  MOV R102, R100 ;  /* 0x0000006400667202 */ /* 0x000fe40000000f00 */
[----:B------:R-:W-:Y:S02]  /*91d0*/  MOV R0, R101 ;  /* 0x0000006500007202 */ /* 0x000fe40000000f00 */
.L_x_2621:
        /* <DEDUP_REMOVED lines=43> */
.L_x_2652:
        /* <DEDUP_REMOVED lines=22> */
.L_x_2653:
        /* <DEDUP_REMOVED lines=21> */
.L_x_2613:
[----:B------:R-:W-:Y:S05]  /*9740*/  BSYNC B0 ;  /* 0x0000000000007941 */ /* 0x000fea0003800000 */
.L_x_2612:
[----:B------:R-:W0:Y:S01]  /*9750*/  LDGDEPBAR ;  /* 0x00000000000079af */ /* 0x000e220000000000 */
[----:B------:R-:W-:Y:S01]  /*9760*/  WARPSYNC 0xffffffff ;  /* 0xffffffff00007948 */ /* 0x000fe20003800000 */
[C---:B--23--:R-:W-:Y:S03]  /*9770*/  HMMA.16816.F32.BF16 R4, R32.reuse, R8, RZ ;  /* 0x000000082004723c */ /* 0x04cfe600000418ff */
[----:B------:R-:W-:Y:S01]  /*9780*/  ISETP.GE.AND P0, PT, R199, 0x1, PT ;  /* 0x00000001c700780c */ /* 0x000fe20003f06270 */
[C---:B------:R-:W-:Y:S01]  /*9790*/  IMAD.IADD R3, R166.reuse, 0x1, R100 ;  /* 0x00000001a6037824 */ /* 0x040fe200078e0264 */
[C---:B------:R-:W-:Y:S01]  /*97a0*/  IADD3 R2, R167.reuse, R100, R166 ;  /* 0x00000064a7027210 */ /* 0x040fe20007ffe0a6 */
[----:B------:R-:W-:Y:S02]  /*97b0*/  IMAD.IADD R103, R166, 0x1, R101 ;  /* 0x00000001a6677824 */ /* 0x000fe400078e0265 */
        /* <DEDUP_REMOVED lines=30> */
[----:B------:R-:W-:Y:S01]  /*99a0*/  IMAD.IADD R152, R167, 0x1, R100 ;  /* 0x00000001a7987824 */ /* 0x000fe200078e0264 */
        /* <DEDUP_REMOVED lines=79> */
[----:B------:R-:W3:Y:S08]  /*9ea0*/  LDSM.16.M88.4 R144, [R152+0x5000] ;  /* 0x005000009890783b */ /* 0x000ef00000000200 */
[----:B------:R-:W4:Y:S01]  /*9eb0*/  LDSM.16.M88.4 R152, [R152+0x5800] ;  /* 0x005800009898783b */ /* 0x000f220000000200 */
        /* <DEDUP_REMOVED lines=29> */
[----:B------:R-:W1:Y:S01]  /*a090*/  MUFU.TANH R140, R4 ;  /* 0x00000004008c7308 */ /* 0x000e620000002400 */
[----:B------:R-:W-:Y:S02]  /*a0a0*/  FMUL.FTZ R6, R6, c[0x0][0x320] ;  /* 0x0000c80006067a20 */ /* 0x000fe40000410000 */
[----:B------:R-:W-:Y:S02]  /*a0b0*/  FMUL.FTZ R5, R5, c[0x0][0x320] ;  /* 0x0000c80005057a20 */ /* 0x000fe40000410000 */
[----:B------:R-:W-:Y:S04]  /*a0c0*/  FMUL.FTZ R7, R7, c[0x0][0x320] ;  /* 0x0000c80007077a20 */ /* 0x000fe80000410000 */
        /* <DEDUP_REMOVED lines=8> */
[----:B------:R-:W-:Y:S02]  /*a150*/  FMUL.FTZ R13, R13, c[0x0][0x320] ;  /* 0x0000c8000d0d7a20 */ /* 0x000fe40000410000 */
[----:B------:R-:W-:Y:S01]  /*a160*/  FMUL.FTZ R15, R15, c[0x0][0x320] ;  /* 0x0000c8000f0f7a20 */ /* 0x000fe20000410000 */
[----:B-1----:R-:W-:Y:S01]  /*a170*/  FMNMX.FTZ R101, R140, R0, !PT ;  /* 0x000000008c657209 */ /* 0x002fe20007810000 */
[----:B------:R-:W-:Y:S02]  /*a180*/  FMUL.FTZ R16, R16, c[0x0][0x320] ;  /* 0x0000c80010107a20 */ /* 0x000fe40000410000 */
[----:B------:R-:W-:Y:S02]  /*a190*/  FMUL.FTZ R18, R18, c[0x0][0x320] ;  /* 0x0000c80012127a20 */ /* 0x000fe40000410000 */
[----:B------:R-:W-:Y:S01]  /*a1a0*/  FMUL.FTZ R17, R17, c[0x0][0x320] ;  /* 0x0000c80011117a20 */ /* 0x000fe20000410000 */
[----:B------:R1:W4:Y:S01]  /*a1b0*/  MUFU.TANH R144, R7 ;  /* 0x0000000700907308 */ /* 0x0003220000002400 */
[----:B------:R-:W-:Y:S01]  /*a1c0*/  FMUL.FTZ R19, R19, c[0x0][0x320] ;  /* 0x0000c80013137a20 */ /* 0x000fe20000410000 */
[----:B--2---:R-:W-:Y:S08]  /*a1d0*/  FMNMX.FTZ R100, R143, R102, !PT ;  /* 0x000000668f647209 */ /* 0x004ff00007810000 */
[----:B------:R-:W2:Y:S01]  /*a1e0*/  MUFU.TANH R141, R8 ;  /* 0x00000008008d7308 */ /* 0x000ea20000002400 */
[----:B---3--:R-:W-:Y:S09]  /*a1f0*/  FMNMX.FTZ R101, R142, R101, !PT ;  /* 0x000000658e657209 */ /* 0x008ff20007810000 */
[----:B------:R-:W3:Y:S01]  /*a200*/  MUFU.TANH R136, R10 ;  /* 0x0000000a00887308 */ /* 0x000ee20000002400 */
[----:B-1----:R-:W1:Y:S01]  /*a210*/  LDSM.16.M88.4 R4, [R2+0x5000] ;  /* 0x005000000204783b */ /* 0x002e620000000200 */
[----:B----4-:R-:W-:Y:S08]  /*a220*/  FMNMX.FTZ R100, R144, R100, !PT ;  /* 0x0000006490647209 */ /* 0x010ff00007810000 */
[----:B------:R-:W4:Y:S01]  /*a230*/  MUFU.TANH R103, R9 ;  /* 0x0000000900677308 */ /* 0x000f220000002400 */
[----:B--2---:R-:W-:Y:S09]  /*a240*/  FMNMX.FTZ R101, R141, R101, !PT ;  /* 0x000000658d657209 */ /* 0x004ff20007810000 */
[----:B------:R2:W5:Y:S01]  /*a250*/  MUFU.TANH R137, R11 ;  /* 0x0000000b00897308 */ /* 0x0005620000002400 */
[----:B---3--:R-:W-:Y:S09]  /*a260*/  FMNMX.FTZ R100, R136, R100, !PT ;  /* 0x0000006488647209 */ /* 0x008ff20007810000 */
[----:B------:R-:W3:Y:S01]  /*a270*/  MUFU.TANH R152, R12 ;  /* 0x0000000c00987308 */ /* 0x000ee20000002400 */
[----:B----4-:R-:W-:Y:S09]  /*a280*/  FMNMX.FTZ R101, R103, R101, !PT ;  /* 0x0000006567657209 */ /* 0x010ff20007810000 */
[----:B------:R-:W4:Y:S01]  /*a290*/  MUFU.TANH R154, R14 ;  /* 0x0000000e009a7308 */ /* 0x000f220000002400 */
[----:B--2---:R2:W2:Y:S01]  /*a2a0*/  LDSM.16.M88.4 R8, [R2+0x5800] ;  /* 0x005800000208783b */ /* 0x0044a20000000200 */
[C---:B-1----:R-:W-:Y:S03]  /*a2b0*/  HMMA.16816.F32.BF16 R20, R148.reuse, R4, R20 ;  /* 0x000000049414723c */ /* 0x042fe60000041814 */
[----:B-----5:R-:W-:Y:S05]  /*a2c0*/  FMNMX.FTZ R100, R137, R100, !PT ;  /* 0x0000006489647209 */ /* 0x020fea0007810000 */
[----:B------:R-:W1:Y:S01]  /*a2d0*/  MUFU.TANH R147, R13 ;  /* 0x0000000d00937308 */ /* 0x000e620000002400 */
[C---:B------:R-:W-:Y:S03]  /*a2e0*/  HMMA.16816.F32.BF16 R24, R148.reuse, R6, R24 ;  /* 0x000000069418723c */ /* 0x040fe60000041818 */
[----:B---3--:R-:W-:Y:S06]  /*a2f0*/  FMNMX.FTZ R101, R152, R101, !PT ;  /* 0x0000006598657209 */ /* 0x008fec0007810000 */
[----:B------:R-:W3:Y:S03]  /*a300*/  MUFU.TANH R155, R15 ;  /* 0x0000000f009b7308 */ /* 0x000ee60000002400 */
[----:B----4-:R-:W-:Y:S02]  /*a310*/  FMNMX.FTZ R100, R154, R100, !PT ;  /* 0x000000649a647209 */ /* 0x010fe40007810000 */
[----:B--2---:R-:W-:Y:S01]  /*a320*/  IADD3 R2, R199, 0x1, RZ ;  /* 0x00000001c7027810 */ /* 0x004fe20007ffe0ff */
[----:B------:R-:W-:Y:S04]  /*a330*/  FMUL.FTZ R20, R20, c[0x0][0x320] ;  /* 0x0000c80014147a20 */ /* 0x000fe80000410000 */
[----:B------:R-:W2:Y:S01]  /*a340*/  MUFU.TANH R146, R16 ;  /* 0x0000001000927308 */ /* 0x000ea20000002400 */
[----:B------:R-:W-:Y:S01]  /*a350*/  FMUL.FTZ R22, R22, c[0x0][0x320] ;  /* 0x0000c80016167a20 */ /* 0x000fe20000410000 */
[----:B------:R-:W-:Y:S01]  /*a360*/  SEL R199, R2, RZ, !P0 ;  /* 0x000000ff02c77207 */ /* 0x000fe20004000000 */
        /* <DEDUP_REMOVED lines=8> */
[C---:B------:R-:W-:Y:S03]  /*a3f0*/  HMMA.16816.F32.BF16 R28, R148.reuse, R8, R28 ;  /* 0x00000008941c723c */ /* 0x040fe6000004181c */
[----:B---3--:R-:W-:Y:S03]  /*a400*/  FMNMX.FTZ R100, R155, R100, !PT ;  /* 0x000000649b647209 */ /* 0x008fe60007810000 */
[----:B------:R-:W3:Y:S02]  /*a410*/  MUFU.TANH R145, R17 ;  /* 0x0000001100917308 */ /* 0x000ee40000002400 */
[----:B------:R-:W-:Y:S04]  /*a420*/  HMMA.16816.F32.BF16 R32, R148, R10, R32 ;  /* 0x0000000a9420723c */ /* 0x000fe80000041820 */
[----:B--2---:R-:W-:Y:S04]  /*a430*/  FMNMX.FTZ R101, R146, R101, !PT ;  /* 0x0000006592657209 */ /* 0x004fe80007810000 */
[----:B------:R-:W2:Y:S01]  /*a440*/  MUFU.TANH R156, R19 ;  /* 0x00000013009c7308 */ /* 0x000ea20000002400 */
[----:B-1----:R-:W-:Y:S07]  /*a450*/  FMNMX.FTZ R100, R153, R100, !PT ;  /* 0x0000006499647209 */ /* 0x002fee0007810000 */
[----:B------:R-:W-:Y:S02]  /*a460*/  FMUL.FTZ R28, R28, c[0x0][0x320] ;  /* 0x0000c8001c1c7a20 */ /* 0x000fe40000410000 */
        /* <DEDUP_REMOVED lines=8> */
[----:B------:R-:W-:Y:S02]  /*a4f0*/  FMUL.FTZ R33, R33, c[0x0][0x320] ;  /* 0x0000c80021217a20 */ /* 0x000fe40000410000 */
[----:B------:R-:W-:Y:S01]  /*a500*/  FMUL.FTZ R35, R35, c[0x0][0x320] ;  /* 0x0000c80023237a20 */ /* 0x000fe20000410000 */
[----:B--2---:R-:W-:Y:S06]  /*a510*/  FMNMX.FTZ R100, R156, R100, !PT ;  /* 0x000000649c647209 */ /* 0x004fec0007810000 */
        /* <DEDUP_REMOVED lines=27> */
[----:B---3--:R-:W-:Y:S02]  /*a6d0*/  FMNMX.FTZ R100, R182, R100, !PT ;  /* 0x00000064b6647209 */ /* 0x008fe40007810000 */
[----:B--2---:R-:W-:Y:S02]  /*a6e0*/  FMNMX.FTZ R101, R149, R101, !PT ;  /* 0x0000006595657209 */ /* 0x004fe40007810000 */
[----:B-1----:R-:W-:Y:S01]  /*a6f0*/  FMNMX.FTZ R100, R180, R100, !PT ;  /* 0x00000064b4647209 */ /* 0x002fe20007810000 */
[----:B------:R-:W-:-:S05]  /*a700*/  BRA.DIV ~URZ, `(.L_x_2616) ;  /* 0x000053527f007947 */ /* 0x000fca000b800000 */
[----:B------:R1:W2:Y:S02]  /*a710*/  SHFL.BFLY PT, R2, R101, 0x2, 0x1f ;  /* 0x0c401f0065027f89 */ /* 0x0002a400000e0000 */
.L_x_2654:
[----:B-12---:R-:W-:Y:S01]  /*a720*/  FMNMX.FTZ R101, R101, R2, !PT ;  /* 0x0000000265657209 */ /* 0x006fe20007810000 */
[----:B------:R-:W-:Y:S01]  /*a730*/  SHFL.BFLY PT, R3, R100, 0x2, 0x1f ;  /* 0x0c401f0064037f89 */ /* 0x000fe200000e0000 */
[----:B------:R-:W-:Y:S04]  /*a740*/  DEPBAR.LE SB0, 0x2 ;  /* 0x000080800000791a */ /* 0x000fe80000000000 */
[----:B------:R-:W-:Y:S03]  /*a750*/  BSSY B0, `(.L_x_2617) ;  /* 0x00001c6000007945 */ /* 0x000fe60003800000 */
[----:B------:R-:W1:Y:S08]  /*a760*/  SHFL.BFLY PT, R2, R101, 0x1, 0x1f ;  /* 0x0c201f0065027f89 */ /* 0x000e7000000e0000 */
[----:B------:R-:W-:Y:S01]  /*a770*/  BAR.SYNC.DEFER_BLOCKING 0x0 ;  /* 0x0000000000007b1d */ /* 0x000fe20000010000 */
[----:B-1----:R-:W-:Y:S02]  /*a780*/  FMNMX.FTZ R101, R101, R2, !PT ;  /* 0x0000000265657209 */ /* 0x002fe40007810000 */
[----:B------:R-:W-:Y:S03]  /*a790*/  FMNMX.FTZ R100, R100, R3, !PT ;  /* 0x0000000364647209 */ /* 0x000fe60007810000 */
[C---:B------:R-:W-:Y:S02]  /*a7a0*/  FADD.FTZ R0, -R101.reuse, R0 ;  /* 0x0000000065007221 */ /* 0x040fe40000010100 */
[----:B------:R-:W-:Y:S01]  /*a7b0*/  FMUL.FTZ R148, R101, c[0x0][0x2d0] ;  /* 0x0000b40065947a20 */ /* 0x000fe20000410000 */
[----:B------:R-:W1:Y:S01]  /*a7c0*/  SHFL.BFLY PT, R5, R100, 0x1, 0x1f ;  /* 0x0c201f0064057f89 */ /* 0x000e6200000e0000 */
[----:B------:R-:W-:Y:S02]  /*a7d0*/  FMUL.FTZ R0, R0, c[0x0][0x2d0] ;  /* 0x0000b40000007a20 */ /* 0x000fe40000410000 */
[--C-:B------:R-:W-:Y:S02]  /*a7e0*/  FFMA.FTZ R3, R140, c[0x0][0x2d0], -R148.reuse ;  /* 0x0000b4008c037a23 */ /* 0x100fe40000010894 */
[----:B------:R2:W3:Y:S01]  /*a7f0*/  MUFU.EX2 R2, R0 ;  /* 0x0000000000027308 */ /* 0x0004e20000000800 */
[--C-:B------:R-:W-:Y:S09]  /*a800*/  FFMA.FTZ R4, R142, c[0x0][0x2d0], -R148.reuse ;  /* 0x0000b4008e047a23 */ /* 0x100ff20000010894 */
[----:B------:R4:W-:Y:S01]  /*a810*/  MUFU.EX2 R185, R3 ;  /* 0x0000000300b97308 */ /* 0x0009e20000000800 */
[----:B-1----:R-:W-:Y:S09]  /*a820*/  FMNMX.FTZ R100, R100, R5, !PT ;  /* 0x0000000564647209 */ /* 0x002ff20007810000 */
[----:B------:R1:W-:Y:S01]  /*a830*/  MUFU.EX2 R195, R4 ;  /* 0x0000000400c37308 */ /* 0x0003e20000000800 */
[--C-:B--2---:R-:W-:Y:S02]  /*a840*/  FFMA.FTZ R0, R141, c[0x0][0x2d0], -R148.reuse ;  /* 0x0000b4008d007a23 */ /* 0x104fe40000010894 */
[----:B------:R-:W-:Y:S02]  /*a850*/  FMUL.FTZ R141, R100, c[0x0][0x2d0] ;  /* 0x0000b400648d7a20 */ /* 0x000fe40000410000 */
[C---:B---3--:R-:W-:Y:S05]  /*a860*/  FMUL.FTZ R5, R2.reuse, R105 ;  /* 0x0000006902057220 */ /* 0x048fea0000410000 */
[----:B------:R2:W-:Y:S01]  /*a870*/  MUFU.EX2 R196, R0 ;  /* 0x0000000000c47308 */ /* 0x0005e20000000800 */
[C---:B------:R-:W-:Y:S02]  /*a880*/  FMUL.FTZ R9, R2.reuse, R109 ;  /* 0x0000006d02097220 */ /* 0x040fe40000410000 */
[C---:B------:R-:W-:Y:S02]  /*a890*/  FMUL.FTZ R8, R2.reuse, R108 ;  /* 0x0000006c02087220 */ /* 0x040fe40000410000 */
[--C-:B----4-:R-:W-:Y:S02]  /*a8a0*/  FFMA.FTZ R3, R143, c[0x0][0x2d0], -R141.reuse ;  /* 0x0000b4008f037a23 */ /* 0x110fe4000001088d */
[C---:B------:R-:W-:Y:S02]  /*a8b0*/  FMUL.FTZ R16, R2.reuse, R116 ;  /* 0x0000007402107220 */ /* 0x040fe40000410000 */
[C---:B------:R-:W-:Y:S01]  /*a8c0*/  FMUL.FTZ R17, R2.reuse, R117 ;  /* 0x0000007502117220 */ /* 0x040fe20000410000 */
[----:B------:R3:W-:Y:S01]  /*a8d0*/  MUFU.EX2 R142, R3 ;  /* 0x00000003008e7308 */ /* 0x0007e20000000800 */
[C---:B------:R-:W-:Y:S02]  /*a8e0*/  FMUL.FTZ R24, R2.reuse, R124 ;  /* 0x0000007c02187220 */ /* 0x040fe40000410000 */
[C---:B------:R-:W-:Y:S02]  /*a8f0*/  FMUL.FTZ R25, R2.reuse, R125 ;  /* 0x0000007d02197220 */ /* 0x040fe40000410000 */
[C---:B-1----:R-:W-:Y:S02]  /*a900*/  FMUL.FTZ R4, R2.reuse, R104 ;  /* 0x0000006802047220 */ /* 0x042fe40000410000 */
[C---:B------:R-:W-:Y:S02]  /*a910*/  FMUL.FTZ R32, R2.reuse, R132 ;  /* 0x0000008402207220 */ /* 0x040fe40000410000 */
[C---:B------:R-:W-:Y:S02]  /*a920*/  FMUL.FTZ R33, R2.reuse, R133 ;  /* 0x0000008502217220 */ /* 0x040fe40000410000 */
[C---:B------:R-:W-:Y:S02]  /*a930*/  FMUL.FTZ R36, R2.reuse, R36 ;  /* 0x0000002402247220 */ /* 0x040fe40000410000 */
[C---:B------:R-:W-:Y:S02]  /*a940*/  FMUL.FTZ R37, R2.reuse, R37 ;  /* 0x0000002502257220 */ /* 0x040fe40000410000 */
[----:B--2---:R-:W-:Y:S02]  /*a950*/  FFMA.FTZ R0, R103, c[0x0][0x2d0], -R148 ;  /* 0x0000b40067007a23 */ /* 0x004fe40000010894 */
[C---:B------:R-:W-:Y:S02]  /*a960*/  FMUL.FTZ R40, R2.reuse, R40 ;  /* 0x0000002802287220 */ /* 0x040fe40000410000 */
[----:B------:R-:W1:Y:S01]  /*a970*/  MUFU.EX2 R200, R0 ;  /* 0x0000000000c87308 */ /* 0x000e620000000800 */
[C---:B------:R-:W-:Y:S02]  /*a980*/  FMUL.FTZ R41, R2.reuse, R41 ;  /* 0x0000002902297220 */ /* 0x040fe40000410000 */
[----:B------:R-:W-:Y:S02]  /*a990*/  FMUL.FTZ R44, R2, R44 ;  /* 0x0000002c022c7220 */ /* 0x000fe40000410000 */
[--C-:B---3--:R-:W-:Y:S02]  /*a9a0*/  FFMA.FTZ R3, R144, c[0x0][0x2d0], -R141.reuse ;  /* 0x0000b40090037a23 */ /* 0x108fe4000001088d */
        /* <DEDUP_REMOVED lines=9> */
[----:B------:R-:W-:Y:S01]  /*aa40*/  FMUL.FTZ R61, R2, R61 ;  /* 0x0000003d023d7220 */ /* 0x000fe20000410000 */
[----:B-1----:R-:W-:Y:S01]  /*aa50*/  F2FP.BF16.PACK_AB R138, R200, R196 ;  /* 0x000000c4c88a723e */ /* 0x002fe200000010ff */
[----:B------:R-:W-:Y:S01]  /*aa60*/  FADD.FTZ R0, -R100, R102 ;  /* 0x0000006664007221 */ /* 0x000fe20000010100 */
[----:B------:R-:W-:Y:S01]  /*aa70*/  IADD3 R102, R170, R160, RZ ;  /* 0x000000a0aa667210 */ /* 0x000fe20007ffe0ff */
[----:B------:R-:W-:Y:S02]  /*aa80*/  FMUL.FTZ R64, R2, R64 ;  /* 0x0000004002407220 */ /* 0x000fe40000410000 */
[----:B------:R-:W-:Y:S01]  /*aa90*/  FMUL.FTZ R0, R0, c[0x0][0x2d0] ;  /* 0x0000b40000007a20 */ /* 0x000fe20000410000 */
[----:B------:R-:W-:Y:S01]  /*aaa0*/  IADD3 R140, R168, R102, RZ ;  /* 0x00000066a88c7210 */ /* 0x000fe20007ffe0ff */
[----:B------:R-:W1:Y:S01]  /*aab0*/  LDSM.16.MT88.4 R12, [R102] ;  /* 0x00000000660c783b */ /* 0x000e620000004200 */
[----:B------:R-:W-:Y:S02]  /*aac0*/  FMUL.FTZ R65, R2, R65 ;  /* 0x0000004102417220 */ /* 0x000fe40000410000 */
[--C-:B--2---:R-:W-:Y:S01]  /*aad0*/  FFMA.FTZ R3, R136, c[0x0][0x2d0], -R141.reuse ;  /* 0x0000b40088037a23 */ /* 0x104fe2000001088d */
[----:B------:R-:W2:Y:S01]  /*aae0*/  MUFU.EX2 R0, R0 ;  /* 0x0000000000007308 */ /* 0x000ea20000000800 */
[----:B------:R-:W-:Y:S01]  /*aaf0*/  F2FP.BF16.PACK_AB R136, R195, R185 ;  /* 0x000000b9c388723e */ /* 0x000fe200000010ff */
[C---:B------:R-:W-:Y:S02]  /*ab00*/  FMUL.FTZ R68, R2.reuse, R68 ;  /* 0x0000004402447220 */ /* 0x040fe40000410000 */
[----:B------:R-:W3:Y:S01]  /*ab10*/  LDSM.16.MT88.4 R20, [R140] ;  /* 0x000000008c14783b */ /* 0x000ee20000004200 */
[C---:B------:R-:W-:Y:S02]  /*ab20*/  FMUL.FTZ R69, R2.reuse, R69 ;  /* 0x0000004502457220 */ /* 0x040fe40000410000 */
[C---:B------:R-:W-:Y:S02]  /*ab30*/  FMUL.FTZ R72, R2.reuse, R72 ;  /* 0x0000004802487220 */ /* 0x040fe40000410000 */
[----:B------:R-:W-:Y:S01]  /*ab40*/  FMUL.FTZ R73, R2, R73 ;  /* 0x0000004902497220 */ /* 0x000fe20000410000 */
[----:B------:R4:W-:Y:S01]  /*ab50*/  MUFU.EX2 R197, R3 ;  /* 0x0000000300c57308 */ /* 0x0009e20000000800 */
[--C-:B------:R-:W-:Y:S02]  /*ab60*/  FFMA.FTZ R108, R152, c[0x0][0x2d0], -R148.reuse ;  /* 0x0000b400986c7a23 */ /* 0x100fe40000010894 */
        /* <DEDUP_REMOVED lines=8> */
[C---:B------:R-:W-:Y:S02]  /*abf0*/  FMUL.FTZ R10, R0.reuse, R110 ;  /* 0x0000006e000a7220 */ /* 0x040fe40000410000 */
[C---:B------:R-:W-:Y:S02]  /*ac00*/  FMUL.FTZ R11, R0.reuse, R111 ;  /* 0x0000006f000b7220 */ /* 0x040fe40000410000 */
[----:B------:R-:W-:Y:S02]  /*ac10*/  FMUL.FTZ R18, R0, R118 ;  /* 0x0000007600127220 */ /* 0x000fe40000410000 */
[--C-:B----4-:R-:W-:Y:S01]  /*ac20*/  FFMA.FTZ R3, R137, c[0x0][0x2d0], -R141.reuse ;  /* 0x0000b40089037a23 */ /* 0x110fe2000001088d */
[----:B------:R-:W-:Y:S01]  /*ac30*/  F2FP.BF16.PACK_AB R137, R194, R142 ;  /* 0x0000008ec289723e */ /* 0x000fe200000010ff */
[C---:B------:R-:W-:Y:S02]  /*ac40*/  FMUL.FTZ R19, R0.reuse, R119 ;  /* 0x0000007700137220 */ /* 0x040fe40000410000 */
        /* <DEDUP_REMOVED lines=14> */
[--C-:B------:R-:W-:Y:S01]  /*ad30*/  FFMA.FTZ R117, R158, c[0x0][0x2d0], -R148.reuse ;  /* 0x0000b4009e757a23 */ /* 0x100fe20000010894 */
[----:B------:R-:W-:Y:S01]  /*ad40*/  IADD3 R3, R171, R160, RZ ;  /* 0x000000a0ab037210 */ /* 0x000fe20007ffe0ff */
[--C-:B------:R-:W-:Y:S02]  /*ad50*/  FFMA.FTZ R116, R151, c[0x0][0x2d0], -R148.reuse ;  /* 0x0000b40097747a23 */ /* 0x100fe40000010894 */
[--C-:B------:R-:W-:Y:S01]  /*ad60*/  FFMA.FTZ R118, R150, c[0x0][0x2d0], -R148.reuse ;  /* 0x0000b40096767a23 */ /* 0x100fe20000010894 */
[----:B------:R-:W-:Y:S01]  /*ad70*/  IADD3 R103, R168, R3, RZ ;  /* 0x00000003a8677210 */ /* 0x000fe20007ffe0ff */
[C---:B-1----:R-:W-:Y:S01]  /*ad80*/  HMMA.16816.F32.BF16 R4, R136.reuse, R12, R4 ;  /* 0x0000000c8804723c */ /* 0x042fe20000041804 */
[----:B------:R-:W1:Y:S04]  /*ad90*/  LDSM.16.MT88.4 R28, [R3] ;  /* 0x00000000031c783b */ /* 0x000e680000004200 */
[----:B------:R-:W-:Y:S02]  /*ada0*/  FFMA.FTZ R119, R149, c[0x0][0x2d0], -R148 ;  /* 0x0000b40095777a23 */ /* 0x000fe40000010894 */
[C---:B------:R-:W-:Y:S01]  /*adb0*/  FMUL.FTZ R13, R2.reuse, R113 ;  /* 0x00000071020d7220 */ /* 0x040fe20000410000 */
[C---:B------:R-:W-:Y:S01]  /*adc0*/  HMMA.16816.F32.BF16 R8, R136.reuse, R14, R8 ;  /* 0x0000000e8808723c */ /* 0x040fe20000041808 */
[----:B------:R-:W2:Y:S03]  /*add0*/  LDSM.16.MT88.4 R104, [R103] ;  /* 0x000000006768783b */ /* 0x000ea60000004200 */
[----:B------:R-:W-:Y:S02]  /*ade0*/  FMUL.FTZ R12, R2, R112 ;  /* 0x00000070020c7220 */ /* 0x000fe40000410000 */
[C---:B------:R-:W-:Y:S02]  /*adf0*/  FMUL.FTZ R54, R0.reuse, R54 ;  /* 0x0000003600367220 */ /* 0x040fe40000410000 */
[C---:B------:R-:W-:Y:S01]  /*ae00*/  FMUL.FTZ R14, R0.reuse, R114 ;  /* 0x00000072000e7220 */ /* 0x040fe20000410000 */
[----:B------:R-:W-:Y:S03]  /*ae10*/  LDSM.16.MT88.4 R124, [R3+0x1800] ;  /* 0x00180000037c783b */ /* 0x000fe60000004200 */
[C---:B------:R-:W-:Y:S02]  /*ae20*/  FMUL.FTZ R15, R0.reuse, R115 ;  /* 0x00000073000f7220 */ /* 0x040fe40000410000 */
[C---:B------:R-:W-:Y:S02]  /*ae30*/  FMUL.FTZ R55, R0.reuse, R55 ;  /* 0x0000003700377220 */ /* 0x040fe40000410000 */
[C---:B------:R-:W-:Y:S01]  /*ae40*/  FMUL.FTZ R58, R0.reuse, R58 ;  /* 0x0000003a003a7220 */ /* 0x040fe20000410000 */
[----:B------:R-:W-:Y:S01]  /*ae50*/  LDSM.16.MT88.4 R132, [R103+0x1800] ;  /* 0x001800006784783b */ /* 0x000fe20000004200 */
[C---:B------:R-:W-:Y:S01]  /*ae60*/  FMUL.FTZ R59, R0.reuse, R59 ;  /* 0x0000003b003b7220 */ /* 0x040fe20000410000 */
[C---:B---3--:R-:W-:Y:S03]  /*ae70*/  HMMA.16816.F32.BF16 R12, R136.reuse, R20, R12 ;  /* 0x00000014880c723c */ /* 0x048fe6000004180c */
        /* <DEDUP_REMOVED lines=8> */
[C---:B------:R-:W-:Y:S02]  /*af00*/  FFMA.FTZ R120, R0.reuse, R204, R142 ;  /* 0x000000cc00787223 */ /* 0x040fe4000001008e */
[C---:B------:R-:W-:Y:S02]  /*af10*/  FMUL.FTZ R67, R0.reuse, R67 ;  /* 0x0000004300437220 */ /* 0x040fe40000410000 */
[C---:B------:R-:W-:Y:S01]  /*af20*/  FMUL.FTZ R70, R0.reuse, R70 ;  /* 0x0000004600467220 */ /* 0x040fe20000410000 */
[C---:B-1----:R-:W-:Y:S03]  /*af30*/  HMMA.16816.F32.BF16 R20, R136.reuse, R28, R20 ;  /* 0x0000001c8814723c */ /* 0x042fe60000041814 */
[C---:B------:R-:W-:Y:S02]  /*af40*/  FMUL.FTZ R71, R0.reuse, R71 ;  /* 0x0000004700477220 */ /* 0x040fe40000410000 */
[----:B------:R-:W-:Y:S02]  /*af50*/  FMUL.FTZ R74, R0, R74 ;  /* 0x0000004a004a7220 */ /* 0x000fe40000410000 */
[C---:B------:R-:W-:Y:S01]  /*af60*/  FMUL.FTZ R28, R2.reuse, R128 ;  /* 0x00000080021c7220 */ /* 0x040fe20000410000 */
[C---:B------:R-:W-:Y:S01]  /*af70*/  HMMA.16816.F32.BF16 R24, R136.reuse, R30, R24 ;  /* 0x0000001e8818723c */ /* 0x040fe20000041818 */
[----:B------:R1:W-:Y:S03]  /*af80*/  MUFU.EX2 R128, R108 ;  /* 0x0000006c00807308 */ /* 0x0003e60000000800 */
        /* <DEDUP_REMOVED lines=10> */
[--C-:B-1----:R-:W-:Y:S01]  /*b030*/  FFMA.FTZ R108, R147, c[0x0][0x2d0], -R148.reuse ;  /* 0x0000b400936c7a23 */ /* 0x102fe20000010894 */
[C---:B------:R-:W-:Y:S01]  /*b040*/  HMMA.16816.F32.BF16 R32, R136.reuse, R106, R32 ;  /* 0x0000006a8820723c */ /* 0x040fe20000041820 */
[----:B------:R-:W1:Y:S01]  /*b050*/  LDSM.16.MT88.4 R104, [R102+0x2000] ;  /* 0x002000006668783b */ /* 0x000e620000004200 */
[----:B------:R-:W-:Y:S02]  /*b060*/  MUFU.EX2 R147, R117 ;  /* 0x0000007500937308 */ /* 0x000fe40000000800 */
[----:B------:R-:W-:Y:S02]  /*b070*/  FMUL.FTZ R87, R0, R87 ;  /* 0x0000005700577220 */ /* 0x000fe40000410000 */
[C---:B------:R-:W-:Y:S02]  /*b080*/  FMUL.FTZ R88, R2.reuse, R88 ;  /* 0x0000005802587220 */ /* 0x040fe40000410000 */
[----:B------:R-:W-:Y:S04]  /*b090*/  FMUL.FTZ R89, R2, R89 ;  /* 0x0000005902597220 */ /* 0x000fe80000410000 */
[C---:B------:R-:W-:Y:S01]  /*b0a0*/  FMUL.FTZ R90, R0.reuse, R90 ;  /* 0x0000005a005a7220 */ /* 0x040fe20000410000 */
[----:B------:R2:W-:Y:S01]  /*b0b0*/  MUFU.EX2 R190, R108 ;  /* 0x0000006c00be7308 */ /* 0x0005e20000000800 */
[----:B------:R-:W-:Y:S02]  /*b0c0*/  FMUL.FTZ R91, R0, R91 ;  /* 0x0000005b005b7220 */ /* 0x000fe40000410000 */
[--C-:B------:R-:W-:Y:S02]  /*b0d0*/  FFMA.FTZ R112, R178, c[0x0][0x2d0], -R148.reuse ;  /* 0x0000b400b2707a23 */ /* 0x100fe40000010894 */
[C---:B------:R-:W-:Y:S02]  /*b0e0*/  FMUL.FTZ R92, R2.reuse, R92 ;  /* 0x0000005c025c7220 */ /* 0x040fe40000410000 */
[----:B------:R-:W-:Y:S02]  /*b0f0*/  FMUL.FTZ R93, R2, R93 ;  /* 0x0000005d025d7220 */ /* 0x000fe40000410000 */
[C---:B------:R-:W-:Y:S01]  /*b100*/  FMUL.FTZ R94, R0.reuse, R94 ;  /* 0x0000005e005e7220 */ /* 0x040fe20000410000 */
[----:B------:R3:W-:Y:S01]  /*b110*/  MUFU.EX2 R160, R112 ;  /* 0x0000007000a07308 */ /* 0x0007e20000000800 */
[----:B------:R-:W-:Y:S02]  /*b120*/  FMUL.FTZ R95, R0, R95 ;  /* 0x0000005f005f7220 */ /* 0x000fe40000410000 */
[C---:B------:R-:W-:Y:S02]  /*b130*/  FMUL.FTZ R96, R2.reuse, R96 ;  /* 0x0000006002607220 */ /* 0x040fe40000410000 */
[----:B------:R-:W-:Y:S02]  /*b140*/  FMUL.FTZ R97, R2, R97 ;  /* 0x0000006102617220 */ /* 0x000fe40000410000 */
[C---:B------:R-:W-:Y:S02]  /*b150*/  FMUL.FTZ R98, R0.reuse, R98 ;  /* 0x0000006200627220 */ /* 0x040fe40000410000 */
[----:B------:R-:W-:Y:S02]  /*b160*/  FMUL.FTZ R99, R0, R99 ;  /* 0x0000006300637220 */ /* 0x000fe40000410000 */
[----:B------:R-:W-:Y:S02]  /*b170*/  FFMA.FTZ R0, R184, c[0x0][0x2d0], -R141 ;  /* 0x0000b400b8007a23 */ /* 0x000fe4000001088d */
[----:B------:R-:W-:Y:S02]  /*b180*/  FFMA.FTZ R2, R2, R203, R185 ;  /* 0x000000cb02027223 */ /* 0x000fe400000100b9 */
[--C-:B--2---:R-:W-:Y:S01]  /*b190*/  FFMA.FTZ R108, R146, c[0x0][0x2d0], -R148.reuse ;  /* 0x0000b400926c7a23 */ /* 0x104fe20000010894 */
[----:B------:R2:W-:Y:S01]  /*b1a0*/  MUFU.EX2 R143, R0 ;  /* 0x00000000008f7308 */ /* 0x0005e20000000800 */
[C---:B-1----:R-:W-:Y:S03]  /*b1b0*/  HMMA.16816.F32.BF16 R36, R136.reuse, R104, R36 ;  /* 0x000000688824723c */ /* 0x042fe60000041824 */
[--C-:B---3--:R-:W-:Y:S05]  /*b1c0*/  FFMA.FTZ R112, R175, c[0x0][0x2d0], -R148.reuse ;  /* 0x0000b400af707a23 */ /* 0x108fea0000010894 */
[C---:B------:R-:W-:Y:S01]  /*b1d0*/  HMMA.16816.F32.BF16 R40, R136.reuse, R106, R40 ;  /* 0x0000006a8828723c */ /* 0x040fe20000041828 */
[----:B------:R-:W1:Y:S01]  /*b1e0*/  LDSM.16.MT88.4 R104, [R140+0x2000] ;  /* 0x002000008c68783b */ /* 0x000e620000004200 */
[----:B------:R-:W-:Y:S10]  /*b1f0*/  MUFU.EX2 R146, R118 ;  /* 0x0000007600927308 */ /* 0x000ff40000000800 */
[----:B------:R3:W-:Y:S01]  /*b200*/  MUFU.EX2 R192, R108 ;  /* 0x0000006c00c07308 */ /* 0x0007e20000000800 */
[--C-:B--2---:R-:W-:Y:S09]  /*b210*/  FFMA.FTZ R0, R183, c[0x0][0x2d0], -R141.reuse ;  /* 0x0000b400b7007a23 */ /* 0x104ff2000001088d */
[----:B------:R2:W-:Y:S01]  /*b220*/  MUFU.EX2 R144, R0 ;  /* 0x0000000000907308 */ /* 0x0005e20000000800 */
[--C-:B---3--:R-:W-:Y:S09]  /*b230*/  FFMA.FTZ R108, R145, c[0x0][0x2d0], -R148.reuse ;  /* 0x0000b400916c7a23 */ /* 0x108ff20000010894 */
[----:B------:R-:W-:Y:S01]  /*b240*/  MUFU.EX2 R145, R119 ;  /* 0x0000007700917308 */ /* 0x000fe20000000800 */
[C---:B-1----:R-:W-:Y:S03]  /*b250*/  HMMA.16816.F32.BF16 R44, R136.reuse, R104, R44 ;  /* 0x00000068882c723c */ /* 0x042fe6000004182c */
[--C-:B--2---:R-:W-:Y:S06]  /*b260*/  FFMA.FTZ R0, R182, c[0x0][0x2d0], -R141.reuse ;  /* 0x0000b400b6007a23 */ /* 0x104fec000001088d */
[----:B------:R1:W-:Y:S01]  /*b270*/  MUFU.EX2 R191, R108 ;  /* 0x0000006c00bf7308 */ /* 0x0003e20000000800 */
[C---:B------:R-:W-:Y:S01]  /*b280*/  HMMA.16816.F32.BF16 R48, R136.reuse, R106, R48 ;  /* 0x0000006a8830723c */ /* 0x040fe20000041830 */
[----:B------:R-:W2:Y:S08]  /*b290*/  LDSM.16.MT88.4 R104, [R3+0x2000] ;  /* 0x002000000368783b */ /* 0x000eb00000004200 */
[----:B------:R-:W-:Y:S03]  /*b2a0*/  MUFU.EX2 R142, R0 ;  /* 0x00000000008e7308 */ /* 0x000fe60000000800 */
[--C-:B-1----:R-:W-:Y:S07]  /*b2b0*/  FFMA.FTZ R108, R154, c[0x0][0x2d0], -R141.reuse ;  /* 0x0000b4009a6c7a23 */ /* 0x102fee000001088d */
[----:B------:R1:W-:Y:S01]  /*b2c0*/  MUFU.EX2 R189, R108 ;  /* 0x0000006c00bd7308 */ /* 0x0003e20000000800 */
[C---:B--2---:R-:W-:Y:S08]  /*b2d0*/  HMMA.16816.F32.BF16 R52, R136.reuse, R104, R52 ;  /* 0x000000688834723c */ /* 0x044ff00000041834 */
[C---:B------:R-:W-:Y:S01]  /*b2e0*/  HMMA.16816.F32.BF16 R56, R136.reuse, R106, R56 ;  /* 0x0000006a8838723c */ /* 0x040fe20000041838 */
[----:B------:R-:W2:Y:S03]  /*b2f0*/  LDSM.16.MT88.4 R104, [R103+0x2000] ;  /* 0x002000006768783b */ /* 0x000ea60000004200 */
[--C-:B-1----:R-:W-:Y:S04]  /*b300*/  FFMA.FTZ R108, R155, c[0x0][0x2d0], -R141.reuse ;  /* 0x0000b4009b6c7a23 */ /* 0x102fe8000001088d */
[----:B------:R1:W3:Y:S02]  /*b310*/  MUFU.EX2 R188, R108 ;  /* 0x0000006c00bc7308 */ /* 0x0002e40000000800 */
[----:B-1----:R-:W-:Y:S01]  /*b320*/  LDSM.16.MT88.4 R108, [R102+0x800] ;  /* 0x00080000666c783b */ /* 0x002fe20000004200 */
        /* <DEDUP_REMOVED lines=16> */
[----:B---3--:R-:W-:Y:S03]  /*b430*/  F2FP.BF16.PACK_AB R105, R188, R189 ;  /* 0x000000bdbc69723e */ /* 0x008fe600000010ff */
[----:B------:R-:W-:Y:S02]  /*b440*/  F2FP.BF16.PACK_AB R106, R191, R192 ;  /* 0x000000c0bf6a723e */ /* 0x000fe400000010ff */
[----:B------:R-:W-:Y:S03]  /*b450*/  F2FP.BF16.PACK_AB R138, R145, R146 ;  /* 0x00000092918a723e */ /* 0x000fe600000010ff */
[----:B------:R-:W-:Y:S01]  /*b460*/  F2FP.BF16.PACK_AB R137, R144, R143 ;  /* 0x0000008f9089723e */ /* 0x000fe200000010ff */
[--C-:B-1----:R-:W-:Y:S02]  /*b470*/  FFMA.FTZ R104, R156, c[0x0][0x2d0], -R141.reuse ;  /* 0x0000b4009c687a23 */ /* 0x102fe4000001088d */
[----:B------:R1:W-:Y:S10]  /*b480*/  MUFU.EX2 R156, R112 ;  /* 0x00000070009c7308 */ /* 0x0003f40000000800 */
[----:B------:R2:W3:Y:S01]  /*b490*/  MUFU.EX2 R187, R104 ;  /* 0x0000006800bb7308 */ /* 0x0004e20000000800 */
[--C-:B-1----:R-:W-:Y:S09]  /*b4a0*/  FFMA.FTZ R112, R159, c[0x0][0x2d0], -R148.reuse ;  /* 0x0000b4009f707a23 */ /* 0x102ff20000010894 */
[----:B------:R1:W-:Y:S01]  /*b4b0*/  MUFU.EX2 R159, R112 ;  /* 0x00000070009f7308 */ /* 0x0003e20000000800 */
[----:B--2---:R-:W-:Y:S02]  /*b4c0*/  F2FP.BF16.PACK_AB R104, R190, R128 ;  /* 0x00000080be68723e */ /* 0x004fe400000010ff */
[----:B---3--:R-:W-:Y:S07]  /*b4d0*/  F2FP.BF16.PACK_AB R107, R187, R186 ;  /* 0x000000babb6b723e */ /* 0x008fee00000010ff */
[C---:B------:R-:W-:Y:S08]  /*b4e0*/  HMMA.16816.F32.BF16 R4, R104.reuse, R108, R4 ;  /* 0x0000006c6804723c */ /* 0x040ff00000041804 */
[C---:B------:R-:W-:Y:S01]  /*b4f0*/  HMMA.16816.F32.BF16 R8, R104.reuse, R110, R8 ;  /* 0x0000006e6808723c */ /* 0x040fe20000041808 */
[----:B------:R-:W2:Y:S03]  /*b500*/  LDSM.16.MT88.4 R108, [R140+0x800] ;  /* 0x000800008c6c783b */ /* 0x000ea60000004200 */
[----:B-1----:R-:W-:Y:S02]  /*b510*/  FFMA.FTZ R112, R157, c[0x0][0x2d0], -R148 ;  /* 0x0000b4009d707a23 */ /* 0x002fe40000010894 */
[----:B------:R1:W3:Y:S10]  /*b520*/  MUFU.EX2 R148, R116 ;  /* 0x0000007400947308 */ /* 0x0002f40000000800 */
[----:B------:R4:W5:Y:S01]  /*b530*/  MUFU.EX2 R157, R112 ;  /* 0x00000070009d7308 */ /* 0x0009620000000800 */
[----:B-1----:R-:W-:Y:S01]  /*b540*/  LDSM.16.MT88.4 R116, [R102+0x1800] ;  /* 0x001800006674783b */ /* 0x002fe20000004200 */
[----:B---3--:R-:W-:Y:S01]  /*b550*/  F2FP.BF16.PACK_AB R136, R148, R147 ;  /* 0x000000939488723e */ /* 0x008fe200000010ff */
[--C-:B----4-:R-:W-:Y:S01]  /*b560*/  FFMA.FTZ R112, R179, c[0x0][0x2d0], -R141.reuse ;  /* 0x0000b400b3707a23 */ /* 0x110fe2000001088d */
[C---:B--2---:R-:W-:Y:S06]  /*b570*/  HMMA.16816.F32.BF16 R12, R104.reuse, R108, R12 ;  /* 0x0000006c680c723c */ /* 0x044fec000004180c */
[----:B------:R1:W-:Y:S02]  /*b580*/  MUFU.EX2 R154, R112 ;  /* 0x00000070009a7308 */ /* 0x0003e40000000800 */
[C---:B------:R-:W-:Y:S01]  /*b590*/  HMMA.16816.F32.BF16 R16, R104.reuse, R110, R16 ;  /* 0x0000006e6810723c */ /* 0x040fe20000041810 */
[----:B------:R-:W2:Y:S03]  /*b5a0*/  LDSM.16.MT88.4 R108, [R3+0x800] ;  /* 0x00080000036c783b */ /* 0x000ea60000004200 */
[--C-:B-1----:R-:W-:Y:S04]  /*b5b0*/  FFMA.FTZ R112, R177, c[0x0][0x2d0], -R141.reuse ;  /* 0x0000b400b1707a23 */ /* 0x102fe8000001088d */
[----:B------:R1:W3:Y:S01]  /*b5c0*/  MUFU.EX2 R155, R112 ;  /* 0x00000070009b7308 */ /* 0x0002e20000000800 */
[C---:B--2---:R-:W-:Y:S01]  /*b5d0*/  HMMA.16816.F32.BF16 R20, R104.reuse, R108, R20 ;  /* 0x0000006c6814723c */ /* 0x044fe20000041814 */
[----:B-1----:R-:W-:Y:S07]  /*b5e0*/  LDSM.16.MT88.4 R112, [R140+0x1000] ;  /* 0x001000008c70783b */ /* 0x002fee0000004200 */
        /* <DEDUP_REMOVED lines=30> */
[--C-:B------:R-:W-:Y:S01]  /*b7d0*/  FFMA.FTZ R104, R176, c[0x0][0x2d0], -R141.reuse ;  /* 0x0000b400b0687a23 */ /* 0x100fe2000001088d */
[----:B-----5:R-:W-:Y:S04]  /*b7e0*/  F2FP.BF16.PACK_AB R106, R157, R159 ;  /* 0x0000009f9d6a723e */ /* 0x020fe800000010ff */
[----:B---3--:R-:W-:Y:S01]  /*b7f0*/  F2FP.BF16.PACK_AB R105, R155, R154 ;  /* 0x0000009a9b69723e */ /* 0x008fe200000010ff */
[----:B------:R2:W3:Y:S01]  /*b800*/  MUFU.EX2 R153, R104 ;  /* 0x0000006800997308 */ /* 0x0004e20000000800 */
[----:B-1----:R-:W1:Y:S01]  /*b810*/  LDSM.16.MT88.4 R108, [R102+0x1000] ;  /* 0x00100000666c783b */ /* 0x002e620000004200 */
[----:B--2---:R-:W-:Y:S02]  /*b820*/  F2FP.BF16.PACK_AB R104, R156, R160 ;  /* 0x000000a09c68723e */ /* 0x004fe400000010ff */
[----:B---3--:R-:W-:Y:S07]  /*b830*/  F2FP.BF16.PACK_AB R107, R153, R152 ;  /* 0x00000098996b723e */ /* 0x008fee00000010ff */
        /* <DEDUP_REMOVED lines=33> */
[----:B------:R-:W-:Y:S02]  /*ba50*/  FFMA.FTZ R2, R180, c[0x0][0x2d0], -R141 ;  /* 0x0000b400b4027a23 */ /* 0x000fe4000001088d */
[----:B------:R-:W-:Y:S02]  /*ba60*/  FADD.FTZ R109, R194, R120 ;  /* 0x00000078c26d7221 */ /* 0x000fe40000010000 */
[C---:B--2---:R-:W-:Y:S01]  /*ba70*/  HMMA.16816.F32.BF16 R92, R104.reuse, R112, R92 ;  /* 0x00000070685c723c */ /* 0x044fe2000004185c */
[----:B------:R-:W1:Y:S01]  /*ba80*/  MUFU.EX2 R141, R2 ;  /* 0x00000002008d7308 */ /* 0x000e620000000800 */
[----:B------:R-:W2:Y:S02]  /*ba90*/  LDSM.16.MT88.4 R120, [R140+0x1800] ;  /* 0x001800008c78783b */ /* 0x000ea40000004200 */
[----:B------:R-:W-:Y:S04]  /*baa0*/  FADD.FTZ R108, R196, R108 ;  /* 0x0000006cc46c7221 */ /* 0x000fe80000010000 */
[----:B------:R-:W-:Y:S04]  /*bab0*/  HMMA.16816.F32.BF16 R96, R104, R114, R96 ;  /* 0x000000726860723c */ /* 0x000fe80000041860 */
[----:B------:R-:W-:Y:S04]  /*bac0*/  FADD.FTZ R0, R200, R108 ;  /* 0x0000006cc8007221 */ /* 0x000fe80000010000 */
[----:B------:R-:W-:Y:S04]  /*bad0*/  FADD.FTZ R0, R128, R0 ;  /* 0x0000000080007221 */ /* 0x000fe80000010000 */
[----:B------:R-:W-:Y:S04]  /*bae0*/  FADD.FTZ R0, R190, R0 ;  /* 0x00000000be007221 */ /* 0x000fe80000010000 */
[----:B------:R-:W-:Y:S01]  /*baf0*/  FADD.FTZ R0, R192, R0 ;  /* 0x00000000c0007221 */ /* 0x000fe20000010000 */
[----:B-1----:R-:W-:Y:S01]  /*bb00*/  F2FP.BF16.PACK_AB R139, R141, R142 ;  /* 0x0000008e8d8b723e */ /* 0x002fe200000010ff */
[----:B------:R-:W-:Y:S02]  /*bb10*/  FADD.FTZ R2, R197, R109 ;  /* 0x0000006dc5027221 */ /* 0x000fe40000010000 */
[----:B------:R-:W-:Y:S02]  /*bb20*/  FADD.FTZ R0, R191, R0 ;  /* 0x00000000bf007221 */ /* 0x000fe40000010000 */
[----:B------:R-:W-:Y:S02]  /*bb30*/  FADD.FTZ R2, R198, R2 ;  /* 0x00000002c6027221 */ /* 0x000fe40000010000 */
[C---:B------:R-:W-:Y:S01]  /*bb40*/  HMMA.16816.F32.BF16 R104, R136.reuse, R116, R4 ;  /* 0x000000748868723c */ /* 0x040fe20000041804 */
[----:B------:R-:W1:Y:S04]  /*bb50*/  LDSM.16.MT88.4 R4, [R102+0x3800] ;  /* 0x003800006604783b */ /* 0x000e680000004200 */
[----:B------:R-:W-:Y:S02]  /*bb60*/  FADD.FTZ R2, R189, R2 ;  /* 0x00000002bd027221 */ /* 0x000fe40000010000 */
[----:B------:R-:W-:Y:S01]  /*bb70*/  FADD.FTZ R0, R160, R0 ;  /* 0x00000000a0007221 */ /* 0x000fe20000010000 */
[C---:B------:R-:W-:Y:S01]  /*bb80*/  HMMA.16816.F32.BF16 R108, R136.reuse, R118, R8 ;  /* 0x00000076886c723c */ /* 0x040fe20000041808 */
[----:B------:R-:W3:Y:S03]  /*bb90*/  LDSM.16.MT88.4 R8, [R140+0x3800] ;  /* 0x003800008c08783b */ /* 0x000ee60000004200 */
[----:B------:R-:W-:Y:S02]  /*bba0*/  FADD.FTZ R2, R188, R2 ;  /* 0x00000002bc027221 */ /* 0x000fe40000010000 */
[----:B------:R-:W-:Y:S02]  /*bbb0*/  FADD.FTZ R0, R156, R0 ;  /* 0x000000009c007221 */ /* 0x000fe40000010000 */
[C---:B--2---:R-:W-:Y:S01]  /*bbc0*/  HMMA.16816.F32.BF16 R112, R136.reuse, R120, R12 ;  /* 0x000000788870723c */ /* 0x044fe2000004180c */
[----:B------:R-:W2:Y:S03]  /*bbd0*/  LDSM.16.MT88.4 R12, [R3+0x3800] ;  /* 0x00380000030c783b */ /* 0x000ea60000004200 */
[----:B------:R-:W-:Y:S02]  /*bbe0*/  FADD.FTZ R2, R186, R2 ;  /* 0x00000002ba027221 */ /* 0x000fe40000010000 */
[----:B------:R-:W-:Y:S02]  /*bbf0*/  FADD.FTZ R0, R159, R0 ;  /* 0x000000009f007221 */ /* 0x000fe40000010000 */
[C---:B------:R-:W-:Y:S01]  /*bc00*/  HMMA.16816.F32.BF16 R116, R136.reuse, R122, R16 ;  /* 0x0000007a8874723c */ /* 0x040fe20000041810 */
[----:B------:R-:W-:Y:S03]  /*bc10*/  LDSM.16.MT88.4 R16, [R140+0x5800] ;  /* 0x005800008c10783b */ /* 0x000fe60000004200 */
[----:B------:R-:W-:Y:S04]  /*bc20*/  FADD.FTZ R2, R187, R2 ;  /* 0x00000002bb027221 */ /* 0x000fe80000010000 */
[C---:B------:R-:W-:Y:S01]  /*bc30*/  HMMA.16816.F32.BF16 R120, R136.reuse, R124, R20 ;  /* 0x0000007c8878723c */ /* 0x040fe20000041814 */
[----:B------:R4:W-:Y:S03]  /*bc40*/  LDSM.16.MT88.4 R20, [R3+0x5800] ;  /* 0x005800000314783b */ /* 0x0009e60000004200 */
[----:B------:R-:W-:Y:S04]  /*bc50*/  FADD.FTZ R2, R154, R2 ;  /* 0x000000029a027221 */ /* 0x000fe80000010000 */
[C---:B------:R-:W-:Y:S04]  /*bc60*/  HMMA.16816.F32.BF16 R124, R136.reuse, R126, R24 ;  /* 0x0000007e887c723c */ /* 0x040fe80000041818 */
[----:B------:R-:W-:Y:S04]  /*bc70*/  FADD.FTZ R2, R155, R2 ;  /* 0x000000029b027221 */ /* 0x000fe80000010000 */
[C---:B------:R-:W-:Y:S08]  /*bc80*/  HMMA.16816.F32.BF16 R128, R136.reuse, R132, R28 ;  /* 0x000000848880723c */ /* 0x040ff0000004181c */
[C---:B------:R-:W-:Y:S04]  /*bc90*/  HMMA.16816.F32.BF16 R132, R136.reuse, R134, R32 ;  /* 0x000000868884723c */ /* 0x040fe80000041820 */
[----:B----4-:R-:W-:Y:S02]  /*bca0*/  FADD.FTZ R3, R152, R2 ;  /* 0x0000000298037221 */ /* 0x010fe40000010000 */
[----:B------:R-:W-:Y:S02]  /*bcb0*/  FADD.FTZ R2, R157, R0 ;  /* 0x000000009d027221 */ /* 0x000fe40000010000 */
[C---:B-1----:R-:W-:Y:S04]  /*bcc0*/  HMMA.16816.F32.BF16 R36, R136.reuse, R4, R36 ;  /* 0x000000048824723c */ /* 0x042fe80000041824 */
[----:B------:R-:W-:Y:S01]  /*bcd0*/  FADD.FTZ R0, R153, R3 ;  /* 0x0000000399007221 */ /* 0x000fe20000010000 */
[----:B------:R-:W-:Y:S01]  /*bce0*/  IADD3 R3, R172, -0x2, RZ ;  /* 0xfffffffeac037810 */ /* 0x000fe20007ffe0ff */
[----:B------:R-:W-:Y:S02]  /*bcf0*/  FADD.FTZ R2, R147, R2 ;  /* 0x0000000293027221 */ /* 0x000fe40000010000 */
[C---:B------:R-:W-:Y:S01]  /*bd00*/  HMMA.16816.F32.BF16 R40, R136.reuse, R6, R40 ;  /* 0x000000068828723c */ /* 0x040fe20000041828 */
[----:B------:R-:W1:Y:S02]  /*bd10*/  LDSM.16.MT88.4 R4, [R103+0x3800] ;  /* 0x003800006704783b */ /* 0x000e640000004200 */
[----:B------:R-:W-:Y:S01]  /*bd20*/  ISETP.GE.AND P0, PT, R3, R205, PT ;  /* 0x000000cd0300720c */ /* 0x000fe20003f06270 */
[----:B------:R-:W-:Y:S02]  /*bd30*/  FADD.FTZ R0, R143, R0 ;  /* 0x000000008f007221 */ /* 0x000fe40000010000 */
[----:B------:R-:W-:Y:S02]  /*bd40*/  FADD.FTZ R2, R148, R2 ;  /* 0x0000000294027221 */ /* 0x000fe40000010000 */
[C---:B---3--:R-:W-:Y:S04]  /*bd50*/  HMMA.16816.F32.BF16 R44, R136.reuse, R8, R44 ;  /* 0x00000008882c723c */ /* 0x048fe8000004182c */
[----:B------:R-:W-:Y:S02]  /*bd60*/  FADD.FTZ R0, R144, R0 ;  /* 0x0000000090007221 */ /* 0x000fe40000010000 */
[----:B------:R-:W-:Y:S02]  /*bd70*/  FADD.FTZ R2, R146, R2 ;  /* 0x0000000292027221 */ /* 0x000fe40000010000 */
[C---:B------:R-:W-:Y:S01]  /*bd80*/  HMMA.16816.F32.BF16 R48, R136.reuse, R10, R48 ;  /* 0x0000000a8830723c */ /* 0x040fe20000041830 */
[----:B------:R-:W3:Y:S03]  /*bd90*/  LDSM.16.MT88.4 R8, [R102+0x5800] ;  /* 0x005800006608783b */ /* 0x000ee60000004200 */
[----:B------:R-:W-:Y:S02]  /*bda0*/  FADD.FTZ R0, R142, R0 ;  /* 0x000000008e007221 */ /* 0x000fe40000010000 */
[----:B------:R-:W-:Y:S02]  /*bdb0*/  FADD.FTZ R203, R145, R2 ;  /* 0x0000000291cb7221 */ /* 0x000fe40000010000 */
[C---:B--2---:R-:W-:Y:S04]  /*bdc0*/  HMMA.16816.F32.BF16 R52, R136.reuse, R12, R52 ;  /* 0x0000000c8834723c */ /* 0x044fe80000041834 */
[----:B------:R-:W-:Y:S04]  /*bdd0*/  FADD.FTZ R204, R141, R0 ;  /* 0x000000008dcc7221 */ /* 0x000fe80000010000 */
[C---:B------:R-:W-:Y:S01]  /*bde0*/  HMMA.16816.F32.BF16 R56, R136.reuse, R14, R56 ;  /* 0x0000000e8838723c */ /* 0x040fe20000041838 */
[----:B------:R-:W2:Y:S07]  /*bdf0*/  LDSM.16.MT88.4 R12, [R103+0x5800] ;  /* 0x00580000670c783b */ /* 0x000eae0000004200 */
[C---:B-1----:R-:W-:Y:S08]  /*be00*/  HMMA.16816.F32.BF16 R60, R136.reuse, R4, R60 ;  /* 0x00000004883c723c */ /* 0x042ff0000004183c */
[C---:B------:R-:W-:Y:S08]  /*be10*/  HMMA.16816.F32.BF16 R64, R136.reuse, R6, R64 ;  /* 0x000000068840723c */ /* 0x040ff00000041840 */
[C---:B---3--:R-:W-:Y:S08]  /*be20*/  HMMA.16816.F32.BF16 R68, R136.reuse, R8, R68 ;  /* 0x000000088844723c */ /* 0x048ff00000041844 */
        /* <DEDUP_REMOVED lines=9> */
[----:B------:R-:W-:Y:S01]  /*bec0*/  IMAD R2, R172, 0x40, R211 ;  /* 0x00000040ac027824 */ /* 0x000fe200078e02d3 */
[----:B------:R-:W-:Y:S01]  /*bed0*/  SHF.R.S32.HI R224, RZ, 0x1f, R201 ;  /* 0x0000001fffe07819 */ /* 0x000fe200000114c9 */
[----:B------:R-:W-:Y:S01]  /*bee0*/  IMAD.MOV.U32 R173, RZ, RZ, RZ ;  /* 0x000000ffffad7224 */ /* 0x000fe200078e00ff */
[----:B------:R-:W-:Y:S01]  /*bef0*/  SHF.R.S32.HI R225, RZ, 0x1f, R202 ;  /* 0x0000001fffe17819 */ /* 0x000fe200000114ca */
[C---:B------:R-:W-:Y:S01]  /*bf00*/  IMAD.SHL.U32 R18, R201.reuse, 0x2, RZ ;  /* 0x00000002c9127824 */ /* 0x040fe200078e00ff */
[----:B------:R-:W-:Y:S01]  /*bf10*/  IADD3 R2, R2, -0x80, R206 ;  /* 0xffffff8002027810 */ /* 0x000fe20007ffe0ce */
[----:B------:R-:W-:Y:S01]  /*bf20*/  IMAD.SHL.U32 R17, R202, 0x2, RZ ;  /* 0x00000002ca117824 */ /* 0x000fe200078e00ff */
[----:B------:R-:W-:Y:S01]  /*bf30*/  SHF.L.U64.HI R15, R201, 0x1, R224 ;  /* 0x00000001c90f7819 */ /* 0x000fe200000102e0 */
[C---:B------:R-:W-:Y:S01]  /*bf40*/  IMAD.SHL.U32 R16, R193.reuse, 0x2, RZ ;  /* 0x00000002c1107824 */ /* 0x040fe200078e00ff */
[----:B------:R-:W-:Y:S01]  /*bf50*/  SHF.R.S32.HI R224, RZ, 0x1f, R193 ;  /* 0x0000001fffe07819 */ /* 0x000fe200000114c1 */
[----:B------:R-:W-:Y:S01]  /*bf60*/  @P3 IMAD.HI.U32 R3, R2, c[0x0][0x2bc], RZ ;  /* 0x0000af0002033a27 */ /* 0x000fe200078e00ff */
[----:B------:R-:W-:Y:S02]  /*bf70*/  SHF.L.U64.HI R14, R202, 0x1, R225 ;  /* 0x00000001ca0e7819 */ /* 0x000fe400000102e1 */
[----:B------:R-:W-:Y:S01]  /*bf80*/  SHF.L.U64.HI R13, R193, 0x1, R224 ;  /* 0x00000001c10d7819 */ /* 0x000fe200000102e0 */
        /* <DEDUP_REMOVED lines=24> */
.L_x_2655:
[----:B------:R-:W-:-:S05]  /*c110*/  BRA.DIV ~URZ, `(.L_x_2620) ;  /* 0x00003a127f007947 */ /* 0x000fca000b800000 */
[----:B------:R-:W3:Y:S01]  /*c120*/  SHFL.IDX PT, R2, R12, RZ, 0x181f ;  /* 0x00181fff0c027589 */ /* 0x000ee200000e0000 */
[----:B------:R-:W-:Y:S01]  /*c130*/  ISETP.GE.AND P4, PT, R193, c[0x0][0x1d4], PT ;  /* 0x00007500c1007a0c */ /* 0x000fe20003f86270 */
[----:B------:R-:W-:Y:S01]  /*c140*/  IMAD R0, R199, 0x6000, R222 ;  /* 0x00006000c7007824 */ /* 0x000fe200078e02de */
[----:B------:R-:W-:Y:S02]  /*c150*/  ISETP.GE.AND P1, PT, R202, c[0x0][0x1d4], PT ;  /* 0x00007500ca007a0c */ /* 0x000fe40003f26270 */
[----:B------:R-:W-:Y:S02]  /*c160*/  ISETP.GE.AND P0, PT, R201, c[0x0][0x1d4], PT ;  /* 0x00007500c9007a0c */ /* 0x000fe40003f06270 */
[C---:B---3--:R-:W-:Y:S02]  /*c170*/  IADD3 R8, P5, R2.reuse, R16, RZ ;  /* 0x0000001002087210 */ /* 0x048fe40007fbe0ff */
[----:B------:R-:W-:Y:S03]  /*c180*/  IADD3 R6, P6, R2, R17, RZ ;  /* 0x0000001102067210 */ /* 0x000fe60007fde0ff */
[----:B--2---:R-:W-:Y:S01]  /*c190*/  IMAD.X R9, R4, 0x1, R13, P5 ;  /* 0x0000000104097824 */ /* 0x004fe200028e060d */
[----:B------:R-:W-:Y:S01]  /*c1a0*/  IADD3 R10, P5, R2, R18, RZ ;  /* 0x00000012020a7210 */ /* 0x000fe20007fbe0ff */
[C---:B------:R-:W-:Y:S01]  /*c1b0*/  IMAD.X R7, R4.reuse, 0x1, R14, P6 ;  /* 0x0000000104077824 */ /* 0x040fe200030e060e */
[----:B------:R-:W2:Y:S03]  /*c1c0*/  SHFL.IDX PT, R2, R12, 0x1, 0x181f ;  /* 0x00381f000c027f89 */ /* 0x000ea600000e0000 */
[----:B------:R-:W-:Y:S01]  /*c1d0*/  IMAD.X R11, R4, 0x1, R15, P5 ;  /* 0x00000001040b7824 */ /* 0x000fe200028e060f */
[----:B------:R-:W-:Y:S01]  /*c1e0*/  @!PT LDS RZ, [RZ] ;  /* 0x00000000fffff984 */ /* 0x000fe20000000800 */
[----:B------:R3:W-:Y:S04]  /*c1f0*/  LDGSTS.E.BYPASS.LTC128B.128 [R0], [R8.64], !P4 ;  /* 0x0000000008007fae */ /* 0x0007e8000e101d46 */
[----:B------:R4:W-:Y:S04]  /*c200*/  LDGSTS.E.BYPASS.LTC128B.128 [R0+0x2000], [R6.64], !P1 ;  /* 0x0200000006007fae */ /* 0x0009e8000c901d46 */
[----:B------:R5:W-:Y:S04]  /*c210*/  LDGSTS.E.BYPASS.LTC128B.128 [R0+0x4000], [R10.64], !P0 ;  /* 0x040000000a007fae */ /* 0x000be8000c101d46 */
[----:B------:R1:W2:Y:S01]  /*c220*/  SHFL.IDX PT, R4, R5, 0x1, 0x181f ;  /* 0x00381f0005047f89 */ /* 0x0002a200000e0000 */
[----:B----4-:R-:W-:Y:S02]  /*c230*/  SEL R7, RZ, 0x10, P0 ;  /* 0x00000010ff077807 */ /* 0x010fe40000000000 */
[----:B-1----:R-:W-:Y:S02]  /*c240*/  SEL R5, RZ, 0x10, P4 ;  /* 0x00000010ff057807 */ /* 0x002fe40002000000 */
[----:B-----5:R-:W-:Y:S02]  /*c250*/  SEL R10, RZ, 0x10, P1 ;  /* 0x00000010ff0a7807 */ /* 0x020fe40000800000 */
.L_x_2656:
[----:B--23--:R-:W-:Y:S02]  /*c260*/  IADD3 R8, -R5, 0x10, RZ ;  /* 0x0000001005087810 */ /* 0x00cfe40007ffe1ff */
[----:B------:R-:W-:Y:S02]  /*c270*/  IADD3 R3, -R10, 0x10, RZ ;  /* 0x000000100a037810 */ /* 0x000fe40007ffe1ff */
[----:B------:R-:W-:Y:S02]  /*c280*/  LOP3.LUT R8, R8, 0xf, RZ, 0xc0, !PT ;  /* 0x0000000f08087812 */ /* 0x000fe400078ec0ff */
[----:B------:R-:W-:Y:S02]  /*c290*/  LOP3.LUT R3, R3, 0xf, RZ, 0xc0, !PT ;  /* 0x0000000f03037812 */ /* 0x000fe400078ec0ff */
[----:B------:R-:W-:Y:S02]  /*c2a0*/  IADD3 R9, -R7, 0x10, RZ ;  /* 0x0000001007097810 */ /* 0x000fe40007ffe1ff */
[-C--:B------:R-:W-:Y:S02]  /*c2b0*/  IADD3 R8, P5, P4, R8, R2.reuse, R16 ;  /* 0x0000000208087210 */ /* 0x080fe40007cbe010 */
[----:B------:R-:W-:Y:S02]  /*c2c0*/  ISETP.NE.U32.AND P6, PT, R5, RZ, PT ;  /* 0x000000ff0500720c */ /* 0x000fe40003fc5070 */
[----:B------:R-:W-:Y:S02]  /*c2d0*/  IADD3 R6, P1, P0, R3, R2, R17 ;  /* 0x0000000203067210 */ /* 0x000fe4000783e011 */
[----:B------:R-:W-:Y:S02]  /*c2e0*/  LOP3.LUT R3, R9, 0xf, RZ, 0xc0, !PT ;  /* 0x0000000f09037812 */ /* 0x000fe400078ec0ff */
[-C--:B------:R-:W-:Y:S02]  /*c2f0*/  IADD3.X R9, RZ, R4.reuse, R13, P5, P4 ;  /* 0x00000004ff097210 */ /* 0x080fe40002fe840d */
[----:B------:R-:W-:Y:S02]  /*c300*/  ISETP.NE.U32.AND P5, PT, R10, RZ, PT ;  /* 0x000000ff0a00720c */ /* 0x000fe40003fa5070 */
[----:B------:R-:W-:Y:S02]  /*c310*/  ISETP.NE.U32.AND P4, PT, R7, RZ, PT ;  /* 0x000000ff0700720c */ /* 0x000fe40003f85070 */
[----:B------:R-:W-:Y:S01]  /*c320*/  IADD3.X R7, RZ, R4, R14, P1, P0 ;  /* 0x00000004ff077210 */ /* 0x000fe20000fe040e */
[----:B------:R-:W-:Y:S01]  /*c330*/  @!PT LDS RZ, [RZ] ;  /* 0x00000000fffff984 */ /* 0x000fe20000000800 */
[----:B------:R-:W-:Y:S01]  /*c340*/  @!PT LDS RZ, [RZ] ;  /* 0x00000000fffff984 */ /* 0x000fe20000000800 */
[----:B------:R-:W-:Y:S01]  /*c350*/  @!PT LDS RZ, [RZ] ;  /* 0x00000000fffff984 */ /* 0x000fe20000000800 */
[----:B------:R1:W-:Y:S01]  /*c360*/  LDGSTS.E.BYPASS.LTC128B.128.ZFILL [R0+0x1000], [R8.64], P6 ;  /* 0x0100000008007fae */ /* 0x0003e2000b141d46 */
[----:B------:R-:W-:Y:S04]  /*c370*/  IADD3 R2, P1, P0, R3, R2, R18 ;  /* 0x0000000203027210 */ /* 0x000fe8000783e012 */
[----:B------:R-:W-:Y:S03]  /*c380*/  IADD3.X R3, RZ, R4, R15, P1, P0 ;  /* 0x00000004ff037210 */ /* 0x000fe60000fe040f */
[----:B------:R1:W-:Y:S04]  /*c390*/  LDGSTS.E.BYPASS.LTC128B.128.ZFILL [R0+0x3000], [R6.64], P5 ;  /* 0x0300000006007fae */ /* 0x0003e8000a941d46 */
[----:B------:R1:W-:Y:S02]  /*c3a0*/  LDGSTS.E.BYPASS.LTC128B.128.ZFILL [R0+0x5000], [R2.64], P4 ;  /* 0x0500000002007fae */ /* 0x0003e4000a141d46 */
.L_x_2618:
[----:B------:R-:W-:Y:S05]  /*c3b0*/  BSYNC B0 ;  /* 0x0000000000007941 */ /* 0x000fea0003800000 */
.L_x_2617:
        /* <DEDUP_REMOVED lines=10> */
.L_x_2611:
[----:B------:R-:W-:Y:S05]  /*c460*/  BRA.DIV ~URZ, `(.L_x_2622) ;  /* 0x000039127f007947 */ /* 0x000fea000b800000 */
[----:B------:R1:W2:Y:S02]  /*c470*/  SHFL.BFLY PT, R0, R203, 0x2, 0x1f ;  /* 0x0c401f00cb007f89 */ /* 0x0002a400000e0000 */
.L_x_2657:
[----:B--2---:R-:W-:Y:S01]  /*c480*/  FADD.FTZ R0, R0, R203 ;  /* 0x000000cb00007221 */ /* 0x004fe20000010000 */
[----:B------:R-:W-:Y:S05]  /*c490*/  BRA.DIV ~URZ, `(.L_x_2623) ;  /* 0x000039427f007947 */ /* 0x000fea000b800000 */
[----:B------:R-:W2:Y:S04]  /*c4a0*/  SHFL.BFLY PT, R5, R204, 0x2, 0x1f ;  /* 0x0c401f00cc057f89 */ /* 0x000ea800000e0000 */
[----:B------:R-:W3:Y:S01]  /*c4b0*/  SHFL.BFLY PT, R2, R0, 0x1, 0x1f ;  /* 0x0c201f0000027f89 */ /* 0x000ee200000e0000 */
[----:B--2---:R-:W-:-:S02]  /*c4c0*/  FADD.FTZ R5, R5, R204 ;  /* 0x000000cc05057221 */ /* 0x004fc40000010000 */
[----:B---3--:R-:W-:-:S03]  /*c4d0*/  FADD.FTZ R0, R0, R2 ;  /* 0x0000000200007221 */ /* 0x008fc60000010000 */
[----:B------:R2:W3:Y:S04]  /*c4e0*/  SHFL.BFLY PT, R3, R5, 0x1, 0x1f ;  /* 0x0c201f0005037f89 */ /* 0x0004e800000e0000 */
.L_x_2658:
[----:B------:R-:W-:Y:S01]  /*c4f0*/  FSETP.NE.FTZ.AND P1, PT, R0, RZ, PT ;  /* 0x000000ff0000720b */ /* 0x000fe20003f35000 */
[----:B---3--:R-:W-:Y:S01]  /*c500*/  FADD.FTZ R3, R3, R5 ;  /* 0x0000000503037221 */ /* 0x008fe20000010000 */
[----:B------:R-:W-:Y:S02]  /*c510*/  MOV R2, RZ ;  /* 0x000000ff00027202 */ /* 0x000fe40000000f00 */
[----:B------:R-:W-:Y:S02]  /*c520*/  MOV R17, 0xff800000 ;  /* 0xff80000000117802 */ /* 0x000fe40000000f00 */
[----:B------:R-:W-:Y:S02]  /*c530*/  FSETP.NE.FTZ.AND P0, PT, R3, RZ, PT ;  /* 0x000000ff0300720b */ /* 0x000fe40003f15000 */
[----:B------:R-:W-:-:S05]  /*c540*/  MOV R16, 0xff800000 ;  /* 0xff80000000107802 */ /* 0x000fca0000000f00 */
[----:B------:R-:W3:Y:S01]  /*c550*/  @P1 MUFU.RCP R2, R0 ;  /* 0x0000000000021308 */ /* 0x000ee20000001000 */
[----:B------:R-:W-:-:S07]  /*c560*/  @P1 MOV R6, 0x3f317218 ;  /* 0x3f31721800061802 */ /* 0x000fce0000000f00 */
[----:B------:R4:W5:Y:S01]  /*c570*/  @P1 MUFU.LG2 R4, R0 ;  /* 0x0000000000041308 */ /* 0x0009620000000c00 */
[C---:B---3--:R-:W-:Y:S02]  /*c580*/  FMUL.FTZ R104, R2.reuse, R104 ;  /* 0x0000006802687220 */ /* 0x048fe40000410000 */
[C---:B------:R-:W-:Y:S02]  /*c590*/  FMUL.FTZ R105, R2.reuse, R105 ;  /* 0x0000006902697220 */ /* 0x040fe40000410000 */
[C---:B------:R-:W-:Y:S02]  /*c5a0*/  FMUL.FTZ R108, R2.reuse, R108 ;  /* 0x0000006c026c7220 */ /* 0x040fe40000410000 */
[C---:B------:R-:W-:Y:S01]  /*c5b0*/  FMUL.FTZ R109, R2.reuse, R109 ;  /* 0x0000006d026d7220 */ /* 0x040fe20000410000 */
[----:B----4-:R-:W-:Y:S01]  /*c5c0*/  MOV R0, RZ ;  /* 0x000000ff00007202 */ /* 0x010fe20000000f00 */
[C---:B------:R-:W-:Y:S02]  /*c5d0*/  FMUL.FTZ R112, R2.reuse, R112 ;  /* 0x0000007002707220 */ /* 0x040fe40000410000 */
[----:B------:R-:W-:-:S02]  /*c5e0*/  FMUL.FTZ R113, R2, R113 ;  /* 0x0000007102717220 */ /* 0x000fc40000410000 */
[C---:B------:R-:W-:Y:S01]  /*c5f0*/  FMUL.FTZ R116, R2.reuse, R116 ;  /* 0x0000007402747220 */ /* 0x040fe20000410000 */
[----:B------:R-:W3:Y:S01]  /*c600*/  @P0 MUFU.RCP R0, R3 ;  /* 0x0000000300000308 */ /* 0x000ee20000001000 */
        /* <DEDUP_REMOVED lines=41> */
[----:B------:R4:W1:Y:S01]  /*c8a0*/  @P0 MUFU.LG2 R2, R3 ;  /* 0x0000000300020308 */ /* 0x0008620000000c00 */
[----:B--2--5:R-:W-:Y:S02]  /*c8b0*/  @P1 FMUL.FTZ R5, R4, 0.69314718246459960938 ;  /* 0x3f31721804051820 */ /* 0x024fe40000410000 */
[----:B------:R-:W-:Y:S02]  /*c8c0*/  @P1 FMUL.FTZ R4, R6, c[0x0][0x2d0] ;  /* 0x0000b40006041a20 */ /* 0x000fe40000410000 */
[----:B---3--:R-:W-:Y:S02]  /*c8d0*/  FMUL.FTZ R106, R0, R106 ;  /* 0x0000006a006a7220 */ /* 0x008fe40000410000 */
[----:B------:R-:W-:Y:S01]  /*c8e0*/  @P1 FFMA.FTZ R17, R4, R101, R5 ;  /* 0x0000006504111223 */ /* 0x000fe20000010005 */
[----:B------:R-:W-:Y:S01]  /*c8f0*/  MOV R4, 0x1 ;  /* 0x0000000100047802 */ /* 0x000fe20000000f00 */
[C---:B------:R-:W-:Y:S02]  /*c900*/  FMUL.FTZ R107, R0.reuse, R107 ;  /* 0x0000006b006b7220 */ /* 0x040fe40000410000 */
[----:B------:R-:W-:-:S02]  /*c910*/  FMUL.FTZ R110, R0, R110 ;  /* 0x0000006e006e7220 */ /* 0x000fc40000410000 */
[C---:B------:R-:W-:Y:S02]  /*c920*/  FMUL.FTZ R111, R0.reuse, R111 ;  /* 0x0000006f006f7220 */ /* 0x040fe40000410000 */
[----:B------:R-:W-:Y:S01]  /*c930*/  FMUL.FTZ R114, R0, R114 ;  /* 0x0000007200727220 */ /* 0x000fe20000410000 */
[----:B----4-:R-:W-:Y:S01]  /*c940*/  @P0 MOV R3, 0x3f317218 ;  /* 0x3f31721800030802 */ /* 0x010fe20000000f00 */
[----:B-1----:R-:W-:Y:S02]  /*c950*/  @P0 FMUL.FTZ R2, R2, 0.69314718246459960938 ;  /* 0x3f31721802020820 */ /* 0x002fe40000410000 */
        /* <DEDUP_REMOVED lines=46> */
.L_x_2576:
        /* <DEDUP_REMOVED lines=8> */
[----:B------:R-:W2:Y:S01]  /*ccc0*/  POPC R2, UR4 ;  /* 0x0000000400027d09 */ /* 0x000ea20008000000 */
[----:B-1----:R-:W-:Y:S01]  /*ccd0*/  ISETP.EQ.U32.AND P0, PT, R3, R4, PT ;  /* 0x000000040300720c */ /* 0x002fe20003f02070 */
[----:B------:R-:W-:-:S12]  /*cce0*/  IMAD.MOV.U32 R4, RZ, RZ, c[0x0][0x580] ;  /* 0x00016000ff047624 */ /* 0x000fd800078e00ff */
[----:B--2---:R1:W2:Y:S04]  /*ccf0*/  @P0 ATOMG.E.ADD.STRONG.GPU PT, R2, [R4.64], R2 ;  /* 0x00000002040209a8 */ /* 0x0042a800081ee1c6 */
[----:B-1----:R-:W1:Y:S04]  /*cd00*/  S2R R4, SR_LTMASK ;  /* 0x0000000000047919 */ /* 0x002e680000003900 */
[----:B--2---:R1:W2:Y:S02]  /*cd10*/  SHFL.IDX PT, R3, R2, R3, 0x1f ;  /* 0x00001f0302037589 */ /* 0x0042a400000e0000 */
[----:B-1----:R-:W-:-:S06]  /*cd20*/  LOP3.LUT R2, R4, UR4, RZ, 0xc0, !PT ;  /* 0x0000000404027c12 */ /* 0x002fcc000f8ec0ff */
[----:B------:R-:W2:Y:S02]  /*cd30*/  POPC R2, R2 ;  /* 0x0000000200027309 */ /* 0x000ea40000000000 */
[----:B--2---:R-:W-:-:S06]  /*cd40*/  IADD3 R240, R3, c[0x0][0xc], R2 ;  /* 0x0000030003f07a10 */ /* 0x004fcc0007ffe002 */
.L_x_2625:
[----:B------:R-:W-:Y:S05]  /*cd50*/  BSYNC B0 ;  /* 0x0000000000007941 */ /* 0x000fea0003800000 */
.L_x_2624:
        /* <DEDUP_REMOVED lines=15> */
[----:B-----5:R-:W-:Y:S05]  /*ce50*/  CALL.REL.NOINC `($__internal_43_$__cuda_sm70_shflsync_idx_p) ;  /* 0x0000314000007944 */ /* 0x020fea0003c00000 */
.L_x_2628:
[----:B------:R-:W2:Y:S01]  /*ce60*/  LDL R6, [R1+0x4] ;  /* 0x0000040001067983 */ /* 0x000ea20000100800 */
[----:B------:R-:W-:Y:S01]  /*ce70*/  IMAD.MOV.U32 R5, RZ, RZ, 0x1 ;  /* 0x00000001ff057424 */ /* 0x000fe200078e00ff */
[----:B------:R-:W-:Y:S01]  /*ce80*/  SHF.R.S32.HI R0, RZ, 0x1f, R234 ;  /* 0x0000001fff007819 */ /* 0x000fe200000114ea */
[----:B------:R-:W-:Y:S01]  /*ce90*/  IMAD.WIDE.U32 R2, R234, c[0x0][0x4d0], RZ ;  /* 0x00013400ea027a25 */ /* 0x000fe200078e00ff */
[----:B------:R-:W3:Y:S02]  /*cea0*/  LDL R20, [R1+0xc] ;  /* 0x00000c0001147983 */ /* 0x000ee40000100800 */
[----:B------:R-:W-:Y:S01]  /*ceb0*/  ISETP.NE.AND P1, PT, R5, c[0x0][0x4e8], PT ;  /* 0x00013a0005007a0c */ /* 0x000fe20003f25270 */
[C---:B------:R-:W-:Y:S02]  /*cec0*/  IMAD R4, R0.reuse, c[0x0][0x4d0], RZ ;  /* 0x0001340000047a24 */ /* 0x040fe400078e02ff */
[----:B------:R-:W-:Y:S01]  /*ced0*/  IMAD R5, R0, c[0x0][0x438], RZ ;  /* 0x00010e0000057a24 */ /* 0x000fe200078e02ff */
[----:B------:R-:W-:Y:S01]  /*cee0*/  SHF.R.S32.HI R0, RZ, 0x1f, R233 ;  /* 0x0000001fff007819 */ /* 0x000fe200000114e9 */
[----:B------:R-:W-:-:S02]  /*cef0*/  IMAD R4, R234, c[0x0][0x4d4], R4 ;  /* 0x00013500ea047a24 */ /* 0x000fc400078e0204 */
[----:B------:R-:W-:Y:S02]  /*cf00*/  IMAD R8, R234, c[0x0][0x43c], R5 ;  /* 0x00010f00ea087a24 */ /* 0x000fe400078e0205 */
[----:B------:R-:W-:Y:S02]  /*cf10*/  IMAD.IADD R3, R3, 0x1, R4 ;  /* 0x0000000103037824 */ /* 0x000fe400078e0204 */
[----:B------:R-:W-:Y:S02]  /*cf20*/  IMAD R9, R0, c[0x0][0x4d8], RZ ;  /* 0x0001360000097a24 */ /* 0x000fe400078e02ff */
[----:B------:R-:W-:Y:S01]  /*cf30*/  IMAD.WIDE.U32 R4, R234, c[0x0][0x438], RZ ;  /* 0x00010e00ea047a25 */ /* 0x000fe200078e00ff */
[----:B------:R-:W1:Y:S03]  /*cf40*/  S2R R21, SR_TID.X ;  /* 0x0000000000157919 */ /* 0x000e660000002100 */
[----:B------:R-:W-:-:S02]  /*cf50*/  IMAD R9, R233, c[0x0][0x4dc], R9 ;  /* 0x00013700e9097a24 */ /* 0x000fc400078e0209 */
[----:B------:R-:W-:Y:S01]  /*cf60*/  IMAD.WIDE.U32 R2, R233, c[0x0][0x4d8], R2 ;  /* 0x00013600e9027a25 */ /* 0x000fe200078e0002 */
[----:B------:R-:W-:-:S03]  /*cf70*/  SHF.R.S32.HI R11, RZ, 0x1f, R236 ;  /* 0x0000001fff0b7819 */ /* 0x000fc600000114ec */
[----:B------:R-:W-:Y:S02]  /*cf80*/  IMAD.IADD R5, R5, 0x1, R8 ;  /* 0x0000000105057824 */ /* 0x000fe400078e0208 */
[----:B------:R-:W-:Y:S02]  /*cf90*/  IMAD.IADD R3, R3, 0x1, R9 ;  /* 0x0000000103037824 */ /* 0x000fe400078e0209 */
[----:B------:R-:W-:-:S04]  /*cfa0*/  IMAD.WIDE.U32 R8, R233, c[0x0][0x440], R4 ;  /* 0x00011000e9087a25 */ /* 0x000fc800078e0004 */
[----:B------:R-:W-:Y:S02]  /*cfb0*/  IMAD R12, R11, c[0x0][0x4e0], RZ ;  /* 0x000138000b0c7a24 */ /* 0x000fe400078e02ff */
[----:B------:R-:W-:-:S04]  /*cfc0*/  IMAD.WIDE.U32 R4, R236, c[0x0][0x4e0], R2 ;  /* 0x00013800ec047a25 */ /* 0x000fc800078e0002 */
[----:B------:R-:W-:Y:S02]  /*cfd0*/  IMAD R12, R236, c[0x0][0x4e4], R12 ;  /* 0x00013900ec0c7a24 */ /* 0x000fe400078e020c */
[----:B------:R-:W-:-:S04]  /*cfe0*/  IMAD R0, R0, c[0x0][0x440], RZ ;  /* 0x0001100000007a24 */ /* 0x000fc800078e02ff */
[----:B------:R-:W-:Y:S01]  /*cff0*/  IMAD R15, R233, c[0x0][0x444], R0 ;  /* 0x00011100e90f7a24 */ /* 0x000fe200078e0200 */
[----:B-1----:R-:W-:Y:S01]  /*d000*/  SHF.R.S32.HI R19, RZ, 0x1f, R21 ;  /* 0x0000001fff137819 */ /* 0x002fe20000011415 */
[----:B------:R-:W-:Y:S02]  /*d010*/  IMAD R11, R11, c[0x0][0x448], RZ ;  /* 0x000112000b0b7a24 */ /* 0x000fe400078e02ff */
[----:B------:R-:W-:Y:S01]  /*d020*/  IMAD.IADD R3, R9, 0x1, R15 ;  /* 0x0000000109037824 */ /* 0x000fe200078e020f */
[----:B------:R-:W-:Y:S01]  /*d030*/  LEA.HI R19, R19, R21, RZ, 0x5 ;  /* 0x0000001513137211 */ /* 0x000fe200078f28ff */
[----:B------:R-:W-:-:S03]  /*d040*/  IMAD R11, R236, c[0x0][0x44c], R11 ;  /* 0x00011300ec0b7a24 */ /* 0x000fc600078e020b */
        /* <DEDUP_REMOVED lines=25> */
[----:B------:R-:W-:Y:S02]  /*d1e0*/  SHF.R.S32.HI R28, RZ, 0x1f, R28 ;  /* 0x0000001fff1c7819 */ /* 0x000fe4000001141c */
[----:B------:R-:W-:-:S02]  /*d1f0*/  IADD3 R29, R223, 0x50, RZ ;  /* 0x00000050df1d7810 */ /* 0x000fc40007ffe0ff */
[----:B------:R-:W-:Y:S02]  /*d200*/  SHF.R.S32.HI R30, RZ, 0x1f, R30 ;  /* 0x0000001fff1e7819 */ /* 0x000fe4000001141e */
[C---:B------:R-:W-:Y:S02]  /*d210*/  IADD3 R31, R223.reuse, 0x48, RZ ;  /* 0x00000048df1f7810 */ /* 0x040fe40007ffe0ff */
        /* <DEDUP_REMOVED lines=16> */
[----:B------:R-:W-:Y:S01]  /*d320*/  SHF.R.S32.HI R144, RZ, 0x1f, R144 ;  /* 0x0000001fff907819 */ /* 0x000fe20000011490 */
[----:B--2---:R-:W-:-:S04]  /*d330*/  IMAD.IADD R7, R6, 0x1, R238 ;  /* 0x0000000106077824 */ /* 0x004fc800078e02ee */
[----:B------:R-:W-:-:S04]  /*d340*/  @P1 IMAD.HI.U32 R10, R7, c[0x0][0x4ec], RZ ;  /* 0x00013b00070a1a27 */ /* 0x000fc800078e00ff */
[----:B------:R-:W-:Y:S01]  /*d350*/  IMAD.MOV.U32 R6, RZ, RZ, R7 ;  /* 0x000000ffff067224 */ /* 0x000fe200078e0007 */
[----:B------:R-:W-:-:S05]  /*d360*/  @P1 SHF.R.U32.HI R6, RZ, c[0x0][0x4f0], R10 ;  /* 0x00013c00ff061a19 */ /* 0x000fca000001160a */
[----:B------:R-:W-:-:S04]  /*d370*/  IMAD.MOV R10, RZ, RZ, -R6 ;  /* 0x000000ffff0a7224 */ /* 0x000fc800078e0a06 */
[----:B------:R-:W-:Y:S01]  /*d380*/  IMAD R10, R10, c[0x0][0x4e8], R7 ;  /* 0x00013a000a0a7a24 */ /* 0x000fe200078e0207 */
[----:B------:R-:W-:Y:S02]  /*d390*/  SHF.R.S32.HI R13, RZ, 0x1f, R6 ;  /* 0x0000001fff0d7819 */ /* 0x000fe40000011406 */
[----:B------:R-:W-:Y:S02]  /*d3a0*/  IADD3 R4, P0, R6, R4, RZ ;  /* 0x0000000406047210 */ /* 0x000fe40007f1e0ff */
[----:B------:R-:W-:Y:S01]  /*d3b0*/  SHF.R.S32.HI R14, RZ, 0x1f, R10 ;  /* 0x0000001fff0e7819 */ /* 0x000fe2000001140a */
[----:B------:R-:W-:Y:S01]  /*d3c0*/  @P1 IMAD.HI.U32 R2, R7, c[0x0][0x4ec], RZ ;  /* 0x00013b0007021a27 */ /* 0x000fe200078e00ff */
[----:B------:R-:W-:-:S03]  /*d3d0*/  IADD3.X R5, R13, R5, R12, P0, !PT ;  /* 0x000000050d057210 */ /* 0x000fc600007fe40c */
[----:B------:R-:W-:Y:S02]  /*d3e0*/  IMAD R6, R14, c[0x0][0x4c8], RZ ;  /* 0x000132000e067a24 */ /* 0x000fe400078e02ff */
[----:B------:R-:W-:Y:S01]  /*d3f0*/  IMAD.MOV.U32 R0, RZ, RZ, R7 ;  /* 0x000000ffff007224 */ /* 0x000fe200078e0007 */
[----:B------:R-:W-:Y:S01]  /*d400*/  @P1 SHF.R.U32.HI R0, RZ, c[0x0][0x4f0], R2 ;  /* 0x00013c00ff001a19 */ /* 0x000fe20000011602 */
[C---:B------:R-:W-:Y:S02]  /*d410*/  IMAD R6, R10.reuse, c[0x0][0x4cc], R6 ;  /* 0x000133000a067a24 */ /* 0x040fe400078e0206 */
[----:B------:R-:W-:Y:S01]  /*d420*/  IMAD.WIDE.U32 R4, R10, c[0x0][0x4c8], R4 ;  /* 0x000132000a047a25 */ /* 0x000fe200078e0004 */
[----:B------:R-:W-:-:S03]  /*d430*/  SHF.R.S32.HI R10, RZ, 0x1f, R0 ;  /* 0x0000001fff0a7819 */ /* 0x000fc60000011400 */
[----:B------:R-:W-:Y:S02]  /*d440*/  IMAD.MOV.U32 R2, RZ, RZ, R8 ;  /* 0x000000ffff027224 */ /* 0x000fe400078e0008 */
[----:B------:R-:W-:Y:S02]  /*d450*/  IMAD.MOV R8, RZ, RZ, -R0 ;  /* 0x000000ffff087224 */ /* 0x000fe400078e0a00 */
[----:B------:R-:W-:Y:S01]  /*d460*/  IMAD.IADD R9, R5, 0x1, R6 ;  /* 0x0000000105097824 */ /* 0x000fe200078e0206 */
[----:B------:R-:W-:Y:S01]  /*d470*/  LEA R6, P0, R4, c[0x0][0x4a8], 0x2 ;  /* 0x00012a0004067a11 */ /* 0x000fe200078010ff */
[----:B------:R-:W-:-:S04]  /*d480*/  IMAD.WIDE.U32 R2, R236, c[0x0][0x448], R2 ;  /* 0x00011200ec027a25 */ /* 0x000fc800078e0002 */
[----:B------:R-:W-:Y:S01]  /*d490*/  IMAD R8, R8, c[0x0][0x4e8], R7 ;  /* 0x00013a0008087a24 */ /* 0x000fe200078e0207 */
[----:B------:R-:W-:Y:S01]  /*d4a0*/  LEA.HI.X R7, R4, c[0x0][0x4ac], R9, 0x2, P0 ;  /* 0x00012b0004077a11 */ /* 0x000fe200000f1409 */
[----:B------:R-:W-:Y:S02]  /*d4b0*/  IMAD R5, R10, c[0x0][0x430], RZ ;  /* 0x00010c000a057a24 */ /* 0x000fe400078e02ff */
[----:B------:R-:W-:Y:S01]  /*d4c0*/  IMAD.IADD R3, R3, 0x1, R11 ;  /* 0x0000000103037824 */ /* 0x000fe200078e020b */
[----:B------:R-:W-:Y:S01]  /*d4d0*/  SHFL.IDX PT, R4, R6, RZ, 0x1c1f ;  /* 0x001c1fff06047589 */ /* 0x000fe200000e0000 */
[C---:B------:R-:W-:Y:S01]  /*d4e0*/  IMAD R10, R0.reuse, c[0x0][0x434], R5 ;  /* 0x00010d00000a7a24 */ /* 0x040fe200078e0205 */
[----:B------:R-:W-:Y:S02]  /*d4f0*/  SHF.R.S32.HI R9, RZ, 0x1f, R8 ;  /* 0x0000001fff097819 */ /* 0x000fe40000011408 */
[----:B------:R-:W1:Y:S01]  /*d500*/  SHFL.IDX PT, R5, R7, RZ, 0x1c1f ;  /* 0x001c1fff07057589 */ /* 0x000e6200000e0000 */
[----:B------:R-:W-:-:S03]  /*d510*/  IMAD.WIDE.U32 R2, R0, c[0x0][0x430], R2 ;  /* 0x00010c0000027a25 */ /* 0x000fc600078e0002 */
[----:B------:R-:W-:Y:S01]  /*d520*/  SHFL.IDX PT, R6, R6, 0x1, 0x1c1f ;  /* 0x003c1f0006067f89 */ /* 0x000fe200000e0000 */
[----:B---3--:R-:W-:-:S03]  /*d530*/  IMAD.IADD R0, R20, 0x1, R238 ;  /* 0x0000000114007824 */ /* 0x008fc600078e02ee */
[----:B------:R-:W2:Y:S01]  /*d540*/  SHFL.IDX PT, R7, R7, 0x1, 0x1c1f ;  /* 0x003c1f0007077f89 */ /* 0x000ea200000e0000 */
        /* <DEDUP_REMOVED lines=11> */
[----:B--2---:R1:W-:Y:S01]  /*d600*/  @!P1 ST.E [R6.64], R16 ;  /* 0x0000001006009985 */ /* 0x0043e2000c101906 */
[----:B------:R-:W-:Y:S02]  /*d610*/  ISETP.GE.AND P1, PT, R0, UR4, PT ;  /* 0x0000000400007c0c */ /* 0x000fe4000bf26270 */
[----:B------:R-:W-:Y:S02]  /*d620*/  LEA.HI.X R10, R2, c[0x0][0x404], R3, 0x2, P0 ;  /* 0x00010100020a7a11 */ /* 0x000fe400000f1403 */
[----:B------:R1:W2:Y:S01]  /*d630*/  SHFL.IDX PT, R2, R11, RZ, 0x1c1f ;  /* 0x001c1fff0b027589 */ /* 0x0002a200000e0000 */
[----:B------:R-:W-:-:S03]  /*d640*/  ISETP.GE.AND P0, PT, R9, UR4, PT ;  /* 0x0000000409007c0c */ /* 0x000fc6000bf06270 */
[----:B------:R1:W3:Y:S01]  /*d650*/  SHFL.IDX PT, R3, R10, RZ, 0x1c1f ;  /* 0x001c1fff0a037589 */ /* 0x0002e200000e0000 */
[----:B------:R-:W-:Y:S02]  /*d660*/  SHF.R.S32.HI R12, RZ, 0x1f, R241 ;  /* 0x0000001fff0c7819 */ /* 0x000fe400000114f1 */
        /* <DEDUP_REMOVED lines=9> */
[----:B-123--:R-:W-:Y:S02]  /*d700*/  @!P5 IMAD.WIDE R6, R223, 0x4, R2 ;  /* 0x00000004df06d825 */ /* 0x00efe400078e0202 */
        /* <DEDUP_REMOVED lines=8> */
[----:B--2---:R-:W-:-:S03]  /*d790*/  @!P2 LEA R4, P3, R139, R2, 0x2 ;  /* 0x000000028b04a211 */ /* 0x004fc600078610ff */
        /* <DEDUP_REMOVED lines=60> */
[----:B-1----:R-:W-:-:S04]  /*db60*/  @!P3 LEA R6, P4, R246, R2, 0x2 ;  /* 0x00000002f606b211 */ /* 0x002fc800078810ff */
[-C--:B------:R-:W-:Y:S02]  /*db70*/  @!P3 LEA.HI.X R7, R246, R3.reuse, R20, 0x2, P4 ;  /* 0x00000003f607b211 */ /* 0x080fe400020f1414 */
[-C--:B--2---:R-:W-:Y:S02]  /*db80*/  @!P2 LEA R4, P1, R245, R2.reuse, 0x2 ;  /* 0x00000002f504a211 */ /* 0x084fe400078210ff */
        /* <DEDUP_REMOVED lines=11> */
[----:B--2---:R-:W-:-:S03]  /*dc40*/  @!P3 LEA R4, P1, R242, R2, 0x2 ;  /* 0x00000002f204b211 */ /* 0x004fc600078210ff */
[----:B------:R3:W-:Y:S01]  /*dc50*/  @!P4 ST.E.64 [R6.64], R88 ;  /* 0x000000580600c985 */ /* 0x0007e2000c101b06 */
[----:B------:R-:W-:Y:S02]  /*dc60*/  @!P3 LEA.HI.X R5, R242, R3, R13, 0x2, P1 ;  /* 0x00000003f205b211 */ /* 0x000fe400008f140d */
[----:B------:R-:W-:-:S03]  /*dc70*/  @!P2 LEA R2, P1, R241, R2, 0x2 ;  /* 0x00000002f102a211 */ /* 0x000fc600078210ff */
[----:B------:R3:W-:Y:S01]  /*dc80*/  @!P3 ST.E.64 [R4.64], R92 ;  /* 0x0000005c0400b985 */ /* 0x0007e2000c101b06 */
[----:B------:R-:W-:-:S05]  /*dc90*/  @!P2 LEA.HI.X R3, R241, R3, R12, 0x2, P1 ;  /* 0x00000003f103a211 */ /* 0x000fca00008f140c */
[----:B------:R3:W-:Y:S04]  /*dca0*/  @!P2 ST.E.64 [R2.64], R96 ;  /* 0x000000600200a985 */ /* 0x0007e8000c101b06 */
.L_x_2630:
[----:B------:R-:W-:Y:S05]  /*dcb0*/  BSYNC B0 ;  /* 0x0000000000007941 */ /* 0x000fea0003800000 */
.L_x_2629:
[----:B---3--:R3:W4:Y:S04]  /*dcc0*/  SHFL.IDX PT, R3, R10, 0x1, 0x1c1f ;  /* 0x003c1f000a037f89 */ /* 0x00872800000e0000 */
[----:B--2---:R3:W2:Y:S01]  /*dcd0*/  SHFL.IDX PT, R2, R11, 0x1, 0x1c1f ;  /* 0x003c1f000b027f89 */ /* 0x0046a200000e0000 */
[----:B------:R-:W-:Y:S05]  /*dce0*/  @P0 BRA `(.L_x_2631) ;  /* 0x0000089000000947 */ /* 0x000fea0003800000 */
[----:B------:R-:W-:Y:S02]  /*dcf0*/  ISETP.GE.AND P1, PT, R223, c[0x0][0x3c8], PT ;  /* 0x0000f200df007a0c */ /* 0x000fe40003f26270 */
[----:B------:R-:W-:Y:S02]  /*dd00*/  ISETP.GE.AND P2, PT, R143, c[0x0][0x3c8], PT ;  /* 0x0000f2008f007a0c */ /* 0x000fe40003f46270 */
[----:B------:R-:W-:Y:S02]  /*dd10*/  ISETP.GE.AND P3, PT, R141, c[0x0][0x3c8], PT ;  /* 0x0000f2008d007a0c */ /* 0x000fe40003f66270 */
[----:B------:R-:W-:-:S07]  /*dd20*/  ISETP.GE.AND P0, PT, R139, c[0x0][0x3c8], PT ;  /* 0x0000f2008b007a0c */ /* 0x000fce0003f06270 */
[----:B-12-4-:R-:W-:Y:S02]  /*dd30*/  @!P1 IMAD.WIDE R6, R223, 0x4, R2 ;  /* 0x00000004df069825 */ /* 0x016fe400078e0202 */
        /* <DEDUP_REMOVED lines=8> */
[----:B--2---:R-:W-:-:S03]  /*ddc0*/  @!P0 LEA R4, P5, R139, R2, 0x2 ;  /* 0x000000028b048211 */ /* 0x004fc600078a10ff */
        /* <DEDUP_REMOVED lines=32> */
[CC--:B--2---:R-:W-:Y:S01]  /*dfd0*/  @!P0 LEA R4, P5, R27.reuse, R2.reuse, 0x2 ;  /* 0x000000021b048211 */ /* 0x0c4fe200078a10ff */
        /* <DEDUP_REMOVED lines=11> */
[CC--:B--2---:R-:W-:Y:S01]  /*e090*/  @!P4 LEA R4, P5, R250.reuse, R2.reuse, 0x2 ;  /* 0x00000002fa04c211 */ /* 0x0c4fe200078a10ff */
[----:B------:R1:W-:Y:S03]  /*e0a0*/  @!P2 ST.E.64 [R6.64], R58 ;  /* 0x0000003a0600a985 */ /* 0x0003e6000c101b06 */
[----:B------:R-:W-:Y:S02]  /*e0b0*/  @!P4 LEA.HI.X R5, R250, R3, R24, 0x2, P5 ;  /* 0x00000003fa05c211 */ /* 0x000fe400028f1418 */
[----:B----4-:R-:W-:-:S03]  /*e0c0*/  @!P3 LEA R8, P2, R249, R2, 0x2 ;  /* 0x00000002f908b211 */ /* 0x010fc600078410ff */
        /* <DEDUP_REMOVED lines=16> */
[----:B---3--:R-:W-:-:S03]  /*e1d0*/  @!P3 LEA R10, P5, R245, R2, 0x2 ;  /* 0x00000002f50ab211 */ /* 0x008fc600078a10ff */
        /* <DEDUP_REMOVED lines=18> */
.L_x_2627:
        /* <DEDUP_REMOVED lines=40> */
.L_x_2631:
[----:B------:R-:W-:Y:S05]  /*e580*/  BSYNC B1 ;  /* 0x0000000000017941 */ /* 0x000fea0003800000 */
.L_x_2626:
[----:B-1-3--:R-:W3:Y:S02]  /*e590*/  LDL R0, [R1+0x8] ;  /* 0x0000080001007983 */ /* 0x00aee40000100800 */
[----:B---3--:R-:W-:-:S13]  /*e5a0*/  ISETP.NE.AND P0, PT, R0, RZ, PT ;  /* 0x000000ff0000720c */ /* 0x008fda0003f05270 */
[----:B------:R-:W-:Y:S01]  /*e5b0*/  @P0 WARPSYNC 0xffffffff ;  /* 0xffffffff00000948 */ /* 0x000fe20003800000 */
[----:B------:R-:W-:Y:S06]  /*e5c0*/  @P0 BAR.SYNC.DEFER_BLOCKING 0x5, 0x100 ;  /* 0x0144000000000b1d */ /* 0x000fec0000010000 */
[----:B------:R-:W1:Y:S04]  /*e5d0*/  @P0 LDS R240, [0x24100] ;  /* 0x02410000fff00984 */ /* 0x000e680000000800 */
[----:B------:R-:W-:Y:S06]  /*e5e0*/  @P0 BAR.ARV 0x4, 0x100 ;  /* 0x0104000000000b1d */ /* 0x000fec0000002000 */
[----:B------:R-:W-:Y:S05]  /*e5f0*/  @P0 BRA `(.L_x_2632) ;  /* 0x0000007000000947 */ /* 0x000fea0003800000 */
[----:B------:R-:W-:Y:S05]  /*e600*/  BRA.DIV ~URZ, `(.L_x_2633) ;  /* 0x000018d27f007947 */ /* 0x000fea000b800000 */
[----:B------:R3:W4:Y:S02]  /*e610*/  SHFL.IDX PT, R0, R18, RZ, 0x1f ;  /* 0x00001fff12007589 */ /* 0x00072400000e0000 */
.L_x_2659:
[----:B------:R-:W-:Y:S01]  /*e620*/  WARPSYNC 0xffffffff ;  /* 0xffffffff00007948 */ /* 0x000fe20003800000 */
[----:B------:R-:W-:Y:S01]  /*e630*/  BAR.SYNC.DEFER_BLOCKING 0x4, 0x100 ;  /* 0x0104000000007b1d */ /* 0x000fe20000010000 */
[----:B-1--4-:R-:W-:-:S05]  /*e640*/  MOV R240, R0 ;  /* 0x0000000000f07202 */ /* 0x012fca0000000f00 */
[----:B------:R1:W-:Y:S04]  /*e650*/  @!P6 STS [0x24100], R18 ;  /* 0x02410012ff00e388 */ /* 0x0003e80000000800 */
[----:B------:R-:W-:Y:S06]  /*e660*/  BAR.ARV 0x5, 0x100 ;  /* 0x0144000000007b1d */ /* 0x000fec0000002000 */
.L_x_2632:
[----:B-1----:R-:W-:-:S13]  /*e670*/  ISETP.GE.AND P0, PT, R240, c[0x0][0x538], PT ;  /* 0x00014e00f0007a0c */ /* 0x002fda0003f06270 */
[----:B--2345:R-:W-:Y:S01]  /*e680*/  @P0 CALL.REL.NOINC `(.L_x_2634) ;  /* 0x0000001000000944 */ /* 0x03cfe20003c00000 */
[----:B------:R-:W-:Y:S05]  /*e690*/  BRA `(.L_x_2635) ;  /* 0xffff22d000007947 */ /* 0x000fea000383ffff */
.L_x_2634:
[----:B------:R-:W-:Y:S05]  /*e6a0*/  EXIT ;  /* 0x000000000000794d */ /* 0x000fea0003800000 */
.L_x_2577:
[----:B------:R-:W-:Y:S01]  /*e6b0*/  IMAD.MOV.U32 R30, RZ, RZ, R9 ;  /* 0x000000ffff1e7224 */ /* 0x000fe200078e0009 */
[----:B------:R-:W-:Y:S01]  /*e6c0*/  MOV R29, RZ ;  /* 0x000000ff001d7202 */ /* 0x000fe20000000f00 */
[----:B------:R-:W-:Y:S01]  /*e6d0*/  IMAD.MOV.U32 R3, RZ, RZ, 0x181f ;  /* 0x0000181fff037424 */ /* 0x000fe200078e00ff */
[----:B------:R-:W-:Y:S02]  /*e6e0*/  MOV R2, 0xe700 ;  /* 0x0000e70000027802 */ /* 0x000fe40000000f00 */
[----:B-----5:R-:W-:Y:S05]  /*e6f0*/  CALL.REL.NOINC `($__internal_43_$__cuda_sm70_shflsync_idx_p) ;  /* 0x000018a000007944 */ /* 0x020fea0003c00000 */
[----:B------:R-:W-:Y:S01]  /*e700*/  MOV R8, R29 ;  /* 0x0000001d00087202 */ /* 0x000fe20000000f00 */
[----:B------:R-:W-:Y:S05]  /*e710*/  BRA `(.L_x_2636) ;  /* 0xffff2ed000007947 */ /* 0x000fea000383ffff */
.L_x_2578:
[----:B------:R-:W-:Y:S01]  /*e720*/  IMAD.MOV.U32 R30, RZ, RZ, R11 ;  /* 0x000000ffff1e7224 */ /* 0x000fe200078e000b */
[----:B------:R-:W-:Y:S01]  /*e730*/  MOV R29, RZ ;  /* 0x000000ff001d7202 */ /* 0x000fe20000000f00 */
[----:B------:R-:W-:Y:S01]  /*e740*/  IMAD.MOV.U32 R3, RZ, RZ, 0x181f ;  /* 0x0000181fff037424 */ /* 0x000fe200078e00ff */
[----:B------:R-:W-:Y:S02]  /*e750*/  MOV R2, 0xe770 ;  /* 0x0000e77000027802 */ /* 0x000fe40000000f00 */
[----:B-12--5:R-:W-:Y:S05]  /*e760*/  CALL.REL.NOINC `($__internal_43_$__cuda_sm70_shflsync_idx_p) ;  /* 0x0000183000007944 */ /* 0x026fea0003c00000 */
[----:B------:R-:W-:Y:S01]  /*e770*/  MOV R0, R29 ;  /* 0x0000001d00007202 */ /* 0x000fe20000000f00 */
[----:B------:R-:W-:Y:S05]  /*e780*/  BRA `(.L_x_2637) ;  /* 0xffff2e8000007947 */ /* 0x000fea000383ffff */
.L_x_2581:
[----:B------:R-:W-:Y:S01]  /*e790*/  IMAD.MOV.U32 R30, RZ, RZ, R9 ;  /* 0x000000ffff1e7224 */ /* 0x000fe200078e0009 */
[----:B------:R-:W-:Y:S01]  /*e7a0*/  MOV R29, 0x1 ;  /* 0x00000001001d7802 */ /* 0x000fe20000000f00 */
[----:B--2---:R-:W-:Y:S01]  /*e7b0*/  IMAD.MOV.U32 R3, RZ, RZ, 0x181f ;  /* 0x0000181fff037424 */ /* 0x004fe200078e00ff */
[----:B------:R-:W-:-:S02]  /*e7c0*/  MOV R2, 0xe7e0 ;  /* 0x0000e7e000027802 */ /* 0x000fc40000000f00 */
[----:B-1-345:R-:W-:Y:S05]  /*e7d0*/  CALL.REL.NOINC `($__internal_43_$__cuda_sm70_shflsync_idx_p) ;  /* 0x000017c000007944 */ /* 0x03afea0003c00000 */
[----:B------:R-:W-:Y:S01]  /*e7e0*/  IMAD.MOV.U32 R8, RZ, RZ, R29 ;  /* 0x000000ffff087224 */ /* 0x000fe200078e001d */
[----:B------:R-:W-:Y:S01]  /*e7f0*/  MOV R29, 0x1 ;  /* 0x00000001001d7802 */ /* 0x000fe20000000f00 */
[----:B------:R-:W-:Y:S01]  /*e800*/  IMAD.MOV.U32 R30, RZ, RZ, R11 ;  /* 0x000000ffff1e7224 */ /* 0x000fe200078e000b */
[----:B------:R-:W-:-:S02]  /*e810*/  MOV R3, 0x181f ;  /* 0x0000181f00037802 */ /* 0x000fc40000000f00 */
[----:B------:R-:W-:Y:S02]  /*e820*/  MOV R2, 0xe840 ;  /* 0x0000e84000027802 */ /* 0x000fe40000000f00 */
[----:B------:R-:W-:Y:S05]  /*e830*/  CALL.REL.NOINC `($__internal_43_$__cuda_sm70_shflsync_idx_p) ;  /* 0x0000176000007944 */ /* 0x000fea0003c00000 */
[----:B------:R-:W-:Y:S01]  /*e840*/  MOV R0, R29 ;  /* 0x0000001d00007202 */ /* 0x000fe20000000f00 */
[----:B------:R-:W-:Y:S05]  /*e850*/  BRA `(.L_x_2638) ;  /* 0xffff2f4000007947 */ /* 0x000fea000383ffff */
.L_x_2584:
[----:B------:R-:W-:Y:S01]  /*e860*/  IMAD.MOV.U32 R30, RZ, RZ, R9 ;  /* 0x000000ffff1e7224 */ /* 0x000fe200078e0009 */
[----:B------:R-:W-:Y:S01]  /*e870*/  MOV R29, 0x2 ;  /* 0x00000002001d7802 */ /* 0x000fe20000000f00 */
[----:B-1----:R-:W-:Y:S01]  /*e880*/  IMAD.MOV.U32 R3, RZ, RZ, 0x181f ;  /* 0x0000181fff037424 */ /* 0x002fe200078e00ff */
[----:B------:R-:W-:Y:S02]  /*e890*/  MOV R2, 0xe8b0 ;  /* 0x0000e8b000027802 */ /* 0x000fe40000000f00 */
[----:B--2345:R-:W-:Y:S05]  /*e8a0*/  CALL.REL.NOINC `($__internal_43_$__cuda_sm70_shflsync_idx_p) ;  /* 0x000016f000007944 */ /* 0x03cfea0003c00000 */
[----:B------:R-:W-:Y:S01]  /*e8b0*/  MOV R8, R29 ;  /* 0x0000001d00087202 */ /* 0x000fe20000000f00 */
[----:B------:R-:W-:Y:S05]  /*e8c0*/  BRA `(.L_x_2639) ;  /* 0xffff303000007947 */ /* 0x000fea000383ffff */
.L_x_2585:
[----:B------:R-:W-:Y:S01]  /*e8d0*/  IMAD.MOV.U32 R30, RZ, RZ, R11 ;  /* 0x000000ffff1e7224 */ /* 0x000fe200078e000b */
[----:B------:R-:W-:Y:S01]  /*e8e0*/  MOV R29, 0x2 ;  /* 0x00000002001d7802 */ /* 0x000fe20000000f00 */
[----:B------:R-:W-:Y:S01]  /*e8f0*/  IMAD.MOV.U32 R3, RZ, RZ, 0x181f ;  /* 0x0000181fff037424 */ /* 0x000fe200078e00ff */
[----:B------:R-:W-:Y:S02]  /*e900*/  MOV R2, 0xe920 ;  /* 0x0000e92000027802 */ /* 0x000fe40000000f00 */
[----:B-12345:R-:W-:Y:S05]  /*e910*/  CALL.REL.NOINC `($__internal_43_$__cuda_sm70_shflsync_idx_p) ;  /* 0x0000168000007944 */ /* 0x03efea0003c00000 */
[----:B------:R-:W-:Y:S01]  /*e920*/  MOV R0, R29 ;  /* 0x0000001d00007202 */ /* 0x000fe20000000f00 */
[----:B------:R-:W-:Y:S05]  /*e930*/  BRA `(.L_x_2640) ;  /* 0xffff2fe000007947 */ /* 0x000fea000383ffff */
.L_x_2588:
[----:B------:R-:W-:Y:S01]  /*e940*/  IMAD.MOV.U32 R30, RZ, RZ, R9 ;  /* 0x000000ffff1e7224 */ /* 0x000fe200078e0009 */
[----:B------:R-:W-:Y:S01]  /*e950*/  MOV R29, 0x3 ;  /* 0x00000003001d7802 */ /* 0x000fe20000000f00 */
[----:B-1----:R-:W-:Y:S01]  /*e960*/  IMAD.MOV.U32 R3, RZ, RZ, 0x181f ;  /* 0x0000181fff037424 */ /* 0x002fe200078e00ff */
[----:B------:R-:W-:-:S02]  /*e970*/  MOV R2, 0xe990 ;  /* 0x0000e99000027802 */ /* 0x000fc40000000f00 */
[----:B--2345:R-:W-:Y:S05]  /*e980*/  CALL.REL.NOINC `($__internal_43_$__cuda_sm70_shflsync_idx_p) ;  /* 0x0000161000007944 */ /* 0x03cfea0003c00000 */
        /* <DEDUP_REMOVED lines=8> */
.L_x_2591:
[----:B------:R-:W-:Y:S01]  /*ea10*/  IMAD.MOV.U32 R30, RZ, RZ, R9 ;  /* 0x000000ffff1e7224 */ /* 0x000fe200078e0009 */
[----:B------:R-:W-:Y:S01]  /*ea20*/  MOV R29, RZ ;  /* 0x000000ff001d7202 */ /* 0x000fe20000000f00 */
[----:B------:R-:W-:Y:S01]  /*ea30*/  IMAD.MOV.U32 R3, RZ, RZ, 0x181f ;  /* 0x0000181fff037424 */ /* 0x000fe200078e00ff */
[----:B------:R-:W-:Y:S02]  /*ea40*/  MOV R2, 0xea60 ;  /* 0x0000ea6000027802 */ /* 0x000fe40000000f00 */
[----:B------:R-:W-:Y:S05]  /*ea50*/  CALL.REL.NOINC `($__internal_43_$__cuda_sm70_shflsync_idx_p) ;  /* 0x0000154000007944 */ /* 0x000fea0003c00000 */
[----:B------:R-:W-:Y:S01]  /*ea60*/  MOV R8, R29 ;  /* 0x0000001d00087202 */ /* 0x000fe20000000f00 */
[----:B------:R-:W-:Y:S05]  /*ea70*/  BRA `(.L_x_2642) ;  /* 0xffff3b4000007947 */ /* 0x000fea000383ffff */
.L_x_2592:
[----:B------:R-:W-:Y:S01]  /*ea80*/  IMAD.MOV.U32 R30, RZ, RZ, R12 ;  /* 0x000000ffff1e7224 */ /* 0x000fe200078e000c */
[----:B------:R-:W-:Y:S01]  /*ea90*/  MOV R29, RZ ;  /* 0x000000ff001d7202 */ /* 0x000fe20000000f00 */
[----:B------:R-:W-:Y:S01]  /*eaa0*/  IMAD.MOV.U32 R3, RZ, RZ, 0x181f ;  /* 0x0000181fff037424 */ /* 0x000fe200078e00ff */
[----:B------:R-:W-:Y:S02]  /*eab0*/  MOV R2, 0xead0 ;  /* 0x0000ead000027802 */ /* 0x000fe40000000f00 */
[----:B-12---:R-:W-:Y:S05]  /*eac0*/  CALL.REL.NOINC `($__internal_43_$__cuda_sm70_shflsync_idx_p) ;  /* 0x000014d000007944 */ /* 0x006fea0003c00000 */
[C---:B------:R-:W-:Y:S01]  /*ead0*/  IADD3 R6, P6, R29.reuse, R17, RZ ;  /* 0x000000111d067210 */ /* 0x040fe20007fde0ff */
[----:B------:R-:W-:Y:S01]  /*eae0*/  IMAD.MOV.U32 R30, RZ, RZ, R9 ;  /* 0x000000ffff1e7224 */ /* 0x000fe200078e0009 */
[----:B------:R-:W-:-:S02]  /*eaf0*/  IADD3 R4, P5, R29, R18, RZ ;  /* 0x000000121d047210 */ /* 0x000fc40007fbe0ff */
[----:B------:R-:W-:Y:S01]  /*eb00*/  IADD3 R2, P0, R29, R19, RZ ;  /* 0x000000131d027210 */ /* 0x000fe20007f1e0ff */
[C---:B------:R-:W-:Y:S01]  /*eb10*/  IMAD.X R7, R8.reuse, 0x1, R14, P6 ;  /* 0x0000000108077824 */ /* 0x040fe200030e060e */
[----:B------:R-:W-:Y:S01]  /*eb20*/  ISETP.GE.AND P6, PT, R193, c[0x0][0x1d4], PT ;  /* 0x00007500c1007a0c */ /* 0x000fe20003fc6270 */
[----:B------:R-:W-:Y:S01]  /*eb30*/  IMAD.X R5, R8, 0x1, R16, P5 ;  /* 0x0000000108057824 */ /* 0x000fe200028e0610 */
[----:B------:R-:W-:Y:S01]  /*eb40*/  ISETP.GE.AND P5, PT, R202, c[0x0][0x1d4], PT ;  /* 0x00007500ca007a0c */ /* 0x000fe20003fa6270 */
[----:B------:R-:W-:Y:S01]  /*eb50*/  IMAD.X R3, R8, 0x1, R15, P0 ;  /* 0x0000000108037824 */ /* 0x000fe200000e060f */
[----:B------:R-:W-:Y:S01]  /*eb60*/  ISETP.GE.AND P0, PT, R201, c[0x0][0x1d4], PT ;  /* 0x00007500c9007a0c */ /* 0x000fe20003f06270 */
[----:B------:R-:W-:Y:S01]  /*eb70*/  IMAD.MOV.U32 R29, RZ, RZ, 0x1 ;  /* 0x00000001ff1d7424 */ /* 0x000fe200078e00ff */
[----:B------:R-:W-:Y:S02]  /*eb80*/  SEL R11, RZ, 0x10, P6 ;  /* 0x00000010ff0b7807 */ /* 0x000fe40003000000 */
[----:B------:R-:W-:-:S02]  /*eb90*/  SEL R10, RZ, 0x10, P5 ;  /* 0x00000010ff0a7807 */ /* 0x000fc40002800000 */
[----:B------:R-:W-:-:S03]  /*eba0*/  SEL R9, RZ, 0x10, P0 ;  /* 0x00000010ff097807 */ /* 0x000fc60000000000 */
        /* <DEDUP_REMOVED lines=8> */
[----:B-1----:R-:W-:Y:S05]  /*ec30*/  CALL.REL.NOINC `($__internal_43_$__cuda_sm70_shflsync_idx_p) ;  /* 0x0000136000007944 */ /* 0x002fea0003c00000 */
        /* <DEDUP_REMOVED lines=8> */
.L_x_2595:
[----:B------:R-:W-:Y:S01]  /*ecc0*/  IMAD.MOV.U32 R30, RZ, RZ, R13 ;  /* 0x000000ffff1e7224 */ /* 0x000fe200078e000d */
[----:B------:R-:W-:Y:S01]  /*ecd0*/  MOV R29, RZ ;  /* 0x000000ff001d7202 */ /* 0x000fe20000000f00 */
[----:B------:R-:W-:Y:S01]  /*ece0*/  IMAD.MOV.U32 R3, RZ, RZ, 0x181f ;  /* 0x0000181fff037424 */ /* 0x000fe200078e00ff */
[----:B------:R-:W-:Y:S02]  /*ecf0*/  MOV R2, 0xed10 ;  /* 0x0000ed1000027802 */ /* 0x000fe40000000f00 */
[----:B-1234-:R-:W-:Y:S05]  /*ed00*/  CALL.REL.NOINC `($__internal_43_$__cuda_sm70_shflsync_idx_p) ;  /* 0x0000129000007944 */ /* 0x01efea0003c00000 */
[----:B------:R-:W-:Y:S01]  /*ed10*/  MOV R12, R29 ;  /* 0x0000001d000c7202 */ /* 0x000fe20000000f00 */
[----:B------:R-:W-:Y:S05]  /*ed20*/  BRA `(.L_x_2644) ;  /* 0xffff3e0000007947 */ /* 0x000fea000383ffff */
.L_x_2596:
[----:B------:R-:W-:Y:S01]  /*ed30*/  IMAD.MOV.U32 R30, RZ, RZ, R20 ;  /* 0x000000ffff1e7224 */ /* 0x000fe200078e0014 */
[----:B------:R-:W-:Y:S01]  /*ed40*/  MOV R29, RZ ;  /* 0x000000ff001d7202 */ /* 0x000fe20000000f00 */
[----:B------:R-:W-:Y:S01]  /*ed50*/  IMAD.MOV.U32 R3, RZ, RZ, 0x181f ;  /* 0x0000181fff037424 */ /* 0x000fe200078e00ff */
[----:B------:R-:W-:Y:S02]  /*ed60*/  MOV R2, 0xed80 ;  /* 0x0000ed8000027802 */ /* 0x000fe40000000f00 */
[----:B-1234-:R-:W-:Y:S05]  /*ed70*/  CALL.REL.NOINC `($__internal_43_$__cuda_sm70_shflsync_idx_p) ;  /* 0x0000122000007944 */ /* 0x01efea0003c00000 */
[C---:B------:R-:W-:Y:S01]  /*ed80*/  IADD3 R16, P0, R29.reuse, R25, RZ ;  /* 0x000000191d107210 */ /* 0x040fe20007f1e0ff */
[----:B------:R-:W-:Y:S01]  /*ed90*/  IMAD.MOV.U32 R30, RZ, RZ, R13 ;  /* 0x000000ffff1e7224 */ /* 0x000fe200078e000d */
[----:B------:R-:W-:-:S02]  /*eda0*/  IADD3 R14, P1, R29, R26, RZ ;  /* 0x0000001a1d0e7210 */ /* 0x000fc40007f3e0ff */
[----:B------:R-:W-:Y:S01]  /*edb0*/  ISETP.GE.AND P6, PT, R193, c[0x0][0x1d4], PT ;  /* 0x00007500c1007a0c */ /* 0x000fe20003fc6270 */
[----:B------:R-:W-:Y:S01]  /*edc0*/  IMAD.X R17, R12, 0x1, R21, P0 ;  /* 0x000000010c117824 */ /* 0x000fe200000e0615 */
[----:B------:R-:W-:Y:S01]  /*edd0*/  ISETP.GE.AND P5, PT, R202, c[0x0][0x1d4], PT ;  /* 0x00007500ca007a0c */ /* 0x000fe20003fa6270 */
[C---:B------:R-:W-:Y:S01]  /*ede0*/  IMAD.X R15, R12.reuse, 0x1, R22, P1 ;  /* 0x000000010c0f7824 */ /* 0x040fe200008e0616 */
        /* <DEDUP_REMOVED lines=24> */
.L_x_2599:
[----:B------:R-:W-:Y:S01]  /*ef70*/  IMAD.MOV.U32 R30, RZ, RZ, R5 ;  /* 0x000000ffff1e7224 */ /* 0x000fe200078e0005 */
[----:B------:R-:W-:Y:S01]  /*ef80*/  MOV R29, RZ ;  /* 0x000000ff001d7202 */ /* 0x000fe20000000f00 */
[----:B------:R-:W-:Y:S01]  /*ef90*/  IMAD.MOV.U32 R3, RZ, RZ, 0x181f ;  /* 0x0000181fff037424 */ /* 0x000fe200078e00ff */
[----:B------:R-:W-:Y:S02]  /*efa0*/  MOV R2, 0xefc0 ;  /* 0x0000efc000027802 */ /* 0x000fe40000000f00 */
[----:B------:R-:W-:Y:S05]  /*efb0*/  CALL.REL.NOINC `($__internal_43_$__cuda_sm70_shflsync_idx_p) ;  /* 0x00000fe000007944 */ /* 0x000fea0003c00000 */
[----:B------:R-:W-:Y:S01]  /*efc0*/  MOV R4, R29 ;  /* 0x0000001d00047202 */ /* 0x000fe20000000f00 */
[----:B------:R-:W-:Y:S05]  /*efd0*/  BRA `(.L_x_2646) ;  /* 0xffff662000007947 */ /* 0x000fea000383ffff */
.L_x_2600:
[----:B------:R-:W-:Y:S01]  /*efe0*/  IMAD.MOV.U32 R30, RZ, RZ, R12 ;  /* 0x000000ffff1e7224 */ /* 0x000fe200078e000c */
[----:B------:R-:W-:Y:S01]  /*eff0*/  MOV R29, RZ ;  /* 0x000000ff001d7202 */ /* 0x000fe20000000f00 */
[----:B------:R-:W-:Y:S01]  /*f000*/  IMAD.MOV.U32 R3, RZ, RZ, 0x181f ;  /* 0x0000181fff037424 */ /* 0x000fe200078e00ff */
[----:B------:R-:W-:Y:S02]  /*f010*/  MOV R2, 0xf030 ;  /* 0x0000f03000027802 */ /* 0x000fe40000000f00 */
[----:B-12---:R-:W-:Y:S05]  /*f020*/  CALL.REL.NOINC `($__internal_43_$__cuda_sm70_shflsync_idx_p) ;  /* 0x00000f7000007944 */ /* 0x006fea0003c00000 */
[----:B------:R-:W-:Y:S01]  /*f030*/  IADD3 R6, P0, R29, R16, RZ ;  /* 0x000000101d067210 */ /* 0x000fe20007f1e0ff */
[----:B------:R-:W-:Y:S01]  /*f040*/  IMAD.MOV.U32 R30, RZ, RZ, R5 ;  /* 0x000000ffff1e7224 */ /* 0x000fe200078e0005 */
[----:B------:R-:W-:-:S02]  /*f050*/  ISETP.GE.AND P6, PT, R193, c[0x0][0x1d4], PT ;  /* 0x00007500c1007a0c */ /* 0x000fc40003fc6270 */
[----:B------:R-:W-:Y:S01]  /*f060*/  ISETP.GE.AND P5, PT, R202, c[0x0][0x1d4], PT ;  /* 0x00007500ca007a0c */ /* 0x000fe20003fa6270 */
[C---:B------:R-:W-:Y:S01]  /*f070*/  IMAD.X R7, R4.reuse, 0x1, R13, P0 ;  /* 0x0000000104077824 */ /* 0x040fe200000e060d */
[----:B------:R-:W-:Y:S02]  /*f080*/  IADD3 R2, P0, R29, R17, RZ ;  /* 0x000000111d027210 */ /* 0x000fe40007f1e0ff */
[----:B------:R-:W-:Y:S02]  /*f090*/  SEL R11, RZ, 0x10, P6 ;  /* 0x00000010ff0b7807 */ /* 0x000fe40003000000 */
[----:B------:R-:W-:Y:S01]  /*f0a0*/  SEL R10, RZ, 0x10, P5 ;  /* 0x00000010ff0a7807 */ /* 0x000fe20002800000 */
[----:B------:R-:W-:Y:S01]  /*f0b0*/  IMAD.X R3, R4, 0x1, R14, P0 ;  /* 0x0000000104037824 */ /* 0x000fe200000e060e */
[----:B------:R-:W-:-:S03]  /*f0c0*/  ISETP.GE.AND P0, PT, R201, c[0x0][0x1d4], PT ;  /* 0x00007500c9007a0c */ /* 0x000fc60003f06270 */
[----:B------:R-:W-:Y:S01]  /*f0d0*/  @!PT LDS RZ, [RZ] ;  /* 0x00000000fffff984 */ /* 0x000fe20000000800 */
[----:B------:R-:W-:Y:S01]  /*f0e0*/  @!PT LDS RZ, [RZ] ;  /* 0x00000000fffff984 */ /* 0x000fe20000000800 */
[----:B------:R-:W-:Y:S01]  /*f0f0*/  @!PT LDS RZ, [RZ] ;  /* 0x00000000fffff984 */ /* 0x000fe20000000800 */
[----:B------:R1:W-:Y:S01]  /*f100*/  LDGSTS.E.BYPASS.LTC128B.128 [R210+0xc100], [R6.64], !P6 ;  /* 0x0c10000006d27fae */ /* 0x0003e2000f101d46 */
[----:B------:R-:W-:-:S03]  /*f110*/  SEL R5, RZ, 0x10, P0 ;  /* 0x00000010ff057807 */ /* 0x000fc60000000000 */
[----:B------:R2:W-:Y:S02]  /*f120*/  LDGSTS.E.BYPASS.LTC128B.128 [R210+0xe100], [R2.64], !P5 ;  /* 0x0e10000002d27fae */ /* 0x0005e4000e901d46 */
[----:B--2---:R-:W-:Y:S01]  /*f130*/  IADD3 R2, P1, R29, R18, RZ ;  /* 0x000000121d027210 */ /* 0x004fe20007f3e0ff */
[----:B------:R-:W-:-:S04]  /*f140*/  IMAD.MOV.U32 R29, RZ, RZ, 0x1 ;  /* 0x00000001ff1d7424 */ /* 0x000fc800078e00ff */
[----:B------:R-:W-:-:S05]  /*f150*/  IMAD.X R3, R4, 0x1, R15, P1 ;  /* 0x0000000104037824 */ /* 0x000fca00008e060f */
[----:B------:R2:W-:Y:S02]  /*f160*/  LDGSTS.E.BYPASS.LTC128B.128 [R210+0x10100], [R2.64], !P0 ;  /* 0x1010000002d27fae */ /* 0x0005e4000c101d46 */
[----:B--2---:R-:W-:Y:S01]  /*f170*/  IMAD.MOV.U32 R3, RZ, RZ, 0x181f ;  /* 0x0000181fff037424 */ /* 0x004fe200078e00ff */
[----:B------:R-:W-:Y:S02]  /*f180*/  MOV R2, 0xf1a0 ;  /* 0x0000f1a000027802 */ /* 0x000fe40000000f00 */
[----:B-1----:R-:W-:Y:S05]  /*f190*/  CALL.REL.NOINC `($__internal_43_$__cuda_sm70_shflsync_idx_p) ;  /* 0x00000e0000007944 */ /* 0x002fea0003c00000 */
[----:B------:R-:W-:Y:S01]  /*f1a0*/  IMAD.MOV.U32 R4, RZ, RZ, R29 ;  /* 0x000000ffff047224 */ /* 0x000fe200078e001d */
[----:B------:R-:W-:Y:S01]  /*f1b0*/  MOV R29, 0x1 ;  /* 0x00000001001d7802 */ /* 0x000fe20000000f00 */
[----:B------:R-:W-:Y:S01]  /*f1c0*/  IMAD.MOV.U32 R30, RZ, RZ, R12 ;  /* 0x000000ffff1e7224 */ /* 0x000fe200078e000c */
[----:B------:R-:W-:Y:S02]  /*f1d0*/  MOV R3, 0x181f ;  /* 0x0000181f00037802 */ /* 0x000fe40000000f00 */
[----:B------:R-:W-:Y:S02]  /*f1e0*/  MOV R2, 0xf200 ;  /* 0x0000f20000027802 */ /* 0x000fe40000000f00 */
[----:B------:R-:W-:Y:S05]  /*f1f0*/  CALL.REL.NOINC `($__internal_43_$__cuda_sm70_shflsync_idx_p) ;  /* 0x00000da000007944 */ /* 0x000fea0003c00000 */
[----:B------:R-:W-:Y:S01]  /*f200*/  MOV R0, R29 ;  /* 0x0000001d00007202 */ /* 0x000fe20000000f00 */
[----:B------:R-:W-:Y:S05]  /*f210*/  BRA `(.L_x_2647) ;  /* 0xffff653000007947 */ /* 0x000fea000383ffff */
.L_x_2604:
[----:B------:R-:W-:Y:S01]  /*f220*/  MOV R29, RZ ;  /* 0x000000ff001d7202 */ /* 0x000fe20000000f00 */
[----:B------:R-:W-:Y:S01]  /*f230*/  IMAD.MOV.U32 R30, RZ, RZ, R12 ;  /* 0x000000ffff1e7224 */ /* 0x000fe200078e000c */
[----:B------:R-:W-:Y:S01]  /*f240*/  MOV R2, 0xf270 ;  /* 0x0000f27000027802 */ /* 0x000fe20000000f00 */
[----:B------:R-:W-:Y:S02]  /*f250*/  IMAD.MOV.U32 R3, RZ, RZ, 0x181f ;  /* 0x0000181fff037424 */ /* 0x000fe400078e00ff */
[----:B-1234-:R-:W-:Y:S05]  /*f260*/  CALL.REL.NOINC `($__internal_43_$__cuda_sm70_shflsync_idx_p) ;  /* 0x00000d3000007944 */ /* 0x01efea0003c00000 */
[----:B------:R-:W-:Y:S01]  /*f270*/  MOV R5, R29 ;  /* 0x0000001d00057202 */ /* 0x000fe20000000f00 */
[----:B------:R-:W-:-:S05]  /*f280*/  BRA `(.L_x_2648) ;  /* 0xffff6a1000007947 */ /* 0x000fca000383ffff */
.L_x_2605:
[----:B------:R-:W-:Y:S01]  /*f290*/  MOV R29, RZ ;  /* 0x000000ff001d7202 */ /* 0x000fe20000000f00 */
[----:B------:R-:W-:Y:S01]  /*f2a0*/  IMAD.MOV.U32 R30, RZ, RZ, R14 ;  /* 0x000000ffff1e7224 */ /* 0x000fe200078e000e */
[----:B------:R-:W-:Y:S01]  /*f2b0*/  MOV R2, 0xf2e0 ;  /* 0x0000f2e000027802 */ /* 0x000fe20000000f00 */
[----:B------:R-:W-:Y:S02]  /*f2c0*/  IMAD.MOV.U32 R3, RZ, RZ, 0x181f ;  /* 0x0000181fff037424 */ /* 0x000fe400078e00ff */
[----:B-1234-:R-:W-:Y:S05]  /*f2d0*/  CALL.REL.NOINC `($__internal_43_$__cuda_sm70_shflsync_idx_p) ;  /* 0x00000cc000007944 */ /* 0x01efea0003c00000 */
[----:B------:R-:W-:Y:S01]  /*f2e0*/  ISETP.GE.AND P6, PT, R193, c[0x0][0x1d4], PT ;  /* 0x00007500c1007a0c */ /* 0x000fe20003fc6270 */
[----:B------:R-:W-:Y:S01]  /*f2f0*/  IMAD R4, R199, 0x6000, R221 ;  /* 0x00006000c7047824 */ /* 0x000fe200078e02dd */
[C---:B------:R-:W-:Y:S01]  /*f300*/  IADD3 R2, P0, R29.reuse, R22, RZ ;  /* 0x000000161d027210 */ /* 0x040fe20007f1e0ff */
[----:B------:R-:W-:Y:S01]  /*f310*/  IMAD.MOV.U32 R30, RZ, RZ, R12 ;  /* 0x000000ffff1e7224 */ /* 0x000fe200078e000c */
        /* <DEDUP_REMOVED lines=10> */
[----:B------:R1:W-:Y:S04]  /*f3c0*/  LDGSTS.E.BYPASS.LTC128B.128 [R4], [R2.64], !P6 ;  /* 0x0000000002047fae */ /* 0x0003e8000f101d46 */
        /* <DEDUP_REMOVED lines=8> */
[----:B------:R-:W-:Y:S05]  /*f450*/  CALL.REL.NOINC `($__internal_43_$__cuda_sm70_shflsync_idx_p) ;  /* 0x00000b4000007944 */ /* 0x000fea0003c00000 */
[----:B------:R-:W-:Y:S01]  /*f460*/  MOV R3, 0x181f ;  /* 0x0000181f00037802 */ /* 0x000fe20000000f00 */
[----:B------:R-:W-:Y:S01]  /*f470*/  IMAD.MOV.U32 R5, RZ, RZ, R29 ;  /* 0x000000ffff057224 */ /* 0x000fe200078e001d */
[----:B------:R-:W-:Y:S01]  /*f480*/  MOV R29, 0x1 ;  /* 0x00000001001d7802 */ /* 0x000fe20000000f00 */
[----:B------:R-:W-:Y:S01]  /*f490*/  IMAD.MOV.U32 R30, RZ, RZ, R14 ;  /* 0x000000ffff1e7224 */ /* 0x000fe200078e000e */
[----:B------:R-:W-:Y:S02]  /*f4a0*/  MOV R2, 0xf4c0 ;  /* 0x0000f4c000027802 */ /* 0x000fe40000000f00 */
[----:B------:R-:W-:Y:S05]  /*f4b0*/  CALL.REL.NOINC `($__internal_43_$__cuda_sm70_shflsync_idx_p) ;  /* 0x00000ae000007944 */ /* 0x000fea0003c00000 */
[----:B------:R-:W-:Y:S01]  /*f4c0*/  MOV R2, R29 ;  /* 0x0000001d00027202 */ /* 0x000fe20000000f00 */
[----:B------:R-:W-:-:S05]  /*f4d0*/  BRA `(.L_x_2649) ;  /* 0xffff692000007947 */ /* 0x000fca000383ffff */
.L_x_2608:
[----:B------:R-:W-:Y:S01]  /*f4e0*/  MOV R29, RZ ;  /* 0x000000ff001d7202 */ /* 0x000fe20000000f00 */
[----:B------:R-:W-:Y:S01]  /*f4f0*/  IMAD.MOV.U32 R30, RZ, RZ, R5 ;  /* 0x000000ffff1e7224 */ /* 0x000fe200078e0005 */
[----:B------:R-:W-:Y:S01]  /*f500*/  MOV R2, 0xf530 ;  /* 0x0000f53000027802 */ /* 0x000fe20000000f00 */
[----:B------:R-:W-:Y:S02]  /*f510*/  IMAD.MOV.U32 R3, RZ, RZ, 0x181f ;  /* 0x0000181fff037424 */ /* 0x000fe400078e00ff */
[----:B------:R-:W-:Y:S05]  /*f520*/  CALL.REL.NOINC `($__internal_43_$__cuda_sm70_shflsync_idx_p) ;  /* 0x00000a7000007944 */ /* 0x000fea0003c00000 */
[----:B------:R-:W-:Y:S01]  /*f530*/  MOV R4, R29 ;  /* 0x0000001d00047202 */ /* 0x000fe20000000f00 */
[----:B------:R-:W-:-:S05]  /*f540*/  BRA `(.L_x_2650) ;  /* 0xffff98e000007947 */ /* 0x000fca000383ffff */
.L_x_2609:
[----:B------:R-:W-:Y:S01]  /*f550*/  MOV R29, RZ ;  /* 0x000000ff001d7202 */ /* 0x000fe20000000f00 */
[----:B------:R-:W-:Y:S01]  /*f560*/  IMAD.MOV.U32 R30, RZ, RZ, R12 ;  /* 0x000000ffff1e7224 */ /* 0x000fe200078e000c */
[----:B------:R-:W-:Y:S01]  /*f570*/  MOV R2, 0xf5a0 ;  /* 0x0000f5a000027802 */ /* 0x000fe20000000f00 */
[----:B------:R-:W-:Y:S02]  /*f580*/  IMAD.MOV.U32 R3, RZ, RZ, 0x181f ;  /* 0x0000181fff037424 */ /* 0x000fe400078e00ff */
[----:B-12---:R-:W-:Y:S05]  /*f590*/  CALL.REL.NOINC `($__internal_43_$__cuda_sm70_shflsync_idx_p) ;  /* 0x00000a0000007944 */ /* 0x006fea0003c00000 */
[----:B------:R-:W-:Y:S01]  /*f5a0*/  ISETP.GE.AND P6, PT, R193, c[0x0][0x1d4], PT ;  /* 0x00007500c1007a0c */ /* 0x000fe20003fc6270 */
[----:B------:R-:W-:Y:S01]  /*f5b0*/  IMAD R0, R199, 0x6000, R222 ;  /* 0x00006000c7007824 */ /* 0x000fe200078e02de */
[C---:B------:R-:W-:Y:S01]  /*f5c0*/  IADD3 R2, P0, R29.reuse, R16, RZ ;  /* 0x000000101d027210 */ /* 0x040fe20007f1e0ff */
[----:B------:R-:W-:Y:S01]  /*f5d0*/  IMAD.MOV.U32 R30, RZ, RZ, R5 ;  /* 0x000000ffff1e7224 */ /* 0x000fe200078e0005 */
[----:B------:R-:W-:Y:S02]  /*f5e0*/  ISETP.GE.AND P5, PT, R202, c[0x0][0x1d4], PT ;  /* 0x00007500ca007a0c */ /* 0x000fe40003fa6270 */
[----:B------:R-:W-:Y:S01]  /*f5f0*/  IADD3 R6, P1, R29, R17, RZ ;  /* 0x000000111d067210 */ /* 0x000fe20007f3e0ff */
[C---:B------:R-:W-:Y:S01]  /*f600*/  IMAD.X R3, R4.reuse, 0x1, R13, P0 ;  /* 0x0000000104037824 */ /* 0x040fe200000e060d */
[----:B------:R-:W-:Y:S02]  /*f610*/  ISETP.GE.AND P0, PT, R201, c[0x0][0x1d4], PT ;  /* 0x00007500c9007a0c */ /* 0x000fe40003f06270 */
[----:B------:R-:W-:Y:S01]  /*f620*/  SEL R11, RZ, 0x10, P6 ;  /* 0x00000010ff0b7807 */ /* 0x000fe20003000000 */
[C---:B------:R-:W-:Y:S01]  /*f630*/  IMAD.X R7, R4.reuse, 0x1, R14, P1 ;  /* 0x0000000104077824 */ /* 0x040fe200008e060e */
[----:B------:R-:W-:Y:S01]  /*f640*/  SEL R10, RZ, 0x10, P5 ;  /* 0x00000010ff0a7807 */ /* 0x000fe20002800000 */
[----:B------:R-:W-:Y:S01]  /*f650*/  @!PT LDS RZ, [RZ] ;  /* 0x00000000fffff984 */ /* 0x000fe20000000800 */
[----:B------:R-:W-:Y:S01]  /*f660*/  @!PT LDS RZ, [RZ] ;  /* 0x00000000fffff984 */ /* 0x000fe20000000800 */
[----:B------:R-:W-:Y:S01]  /*f670*/  @!PT LDS RZ, [RZ] ;  /* 0x00000000fffff984 */ /* 0x000fe20000000800 */
[----:B------:R1:W-:Y:S01]  /*f680*/  LDGSTS.E.BYPASS.LTC128B.128 [R0], [R2.64], !P6 ;  /* 0x0000000002007fae */ /* 0x0003e2000f101d46 */
[----:B------:R-:W-:Y:S03]  /*f690*/  SEL R5, RZ, 0x10, P0 ;  /* 0x00000010ff057807 */ /* 0x000fe60000000000 */
[----:B------:R2:W-:Y:S01]  /*f6a0*/  LDGSTS.E.BYPASS.LTC128B.128 [R0+0x2000], [R6.64], !P5 ;  /* 0x0200000006007fae */ /* 0x0005e2000e901d46 */
[----:B-1----:R-:W-:Y:S01]  /*f6b0*/  IADD3 R2, P1, R29, R18, RZ ;  /* 0x000000121d027210 */ /* 0x002fe20007f3e0ff */
[----:B------:R-:W-:Y:S04]  /*f6c0*/  IMAD.MOV.U32 R29, RZ, RZ, 0x1 ;  /* 0x00000001ff1d7424 */ /* 0x000fe800078e00ff */
[----:B------:R-:W-:Y:S05]  /*f6d0*/  IMAD.X R3, R4, 0x1, R15, P1 ;  /* 0x0000000104037824 */ /* 0x000fea00008e060f */
[----:B------:R1:W-:Y:S02]  /*f6e0*/  LDGSTS.E.BYPASS.LTC128B.128 [R0+0x4000], [R2.64], !P0 ;  /* 0x0400000002007fae */ /* 0x0003e4000c101d46 */
[----:B-1----:R-:W-:Y:S01]  /*f6f0*/  MOV R2, 0xf720 ;  /* 0x0000f72000027802 */ /* 0x002fe20000000f00 */
[----:B------:R-:W-:Y:S02]  /*f700*/  IMAD.MOV.U32 R3, RZ, RZ, 0x181f ;  /* 0x0000181fff037424 */ /* 0x000fe400078e00ff */
[----:B--2---:R-:W-:Y:S05]  /*f710*/  CALL.REL.NOINC `($__internal_43_$__cuda_sm70_shflsync_idx_p) ;  /* 0x0000088000007944 */ /* 0x004fea0003c00000 */
        /* <DEDUP_REMOVED lines=8> */
.L_x_2614:
[----:B------:R-:W-:Y:S01]  /*f7a0*/  MOV R29, RZ ;  /* 0x000000ff001d7202 */ /* 0x000fe20000000f00 */
[----:B------:R-:W-:Y:S01]  /*f7b0*/  IMAD.MOV.U32 R30, RZ, RZ, R12 ;  /* 0x000000ffff1e7224 */ /* 0x000fe200078e000c */
[----:B------:R-:W-:Y:S01]  /*f7c0*/  MOV R2, 0xf7f0 ;  /* 0x0000f7f000027802 */ /* 0x000fe20000000f00 */
[----:B------:R-:W-:Y:S02]  /*f7d0*/  IMAD.MOV.U32 R3, RZ, RZ, 0x181f ;  /* 0x0000181fff037424 */ /* 0x000fe400078e00ff */
[----:B-1234-:R-:W-:Y:S05]  /*f7e0*/  CALL.REL.NOINC `($__internal_43_$__cuda_sm70_shflsync_idx_p) ;  /* 0x000007b000007944 */ /* 0x01efea0003c00000 */
[----:B------:R-:W-:Y:S01]  /*f7f0*/  MOV R5, R29 ;  /* 0x0000001d00057202 */ /* 0x000fe20000000f00 */
[----:B------:R-:W-:-:S05]  /*f800*/  BRA `(.L_x_2652) ;  /* 0xffff9c8000007947 */ /* 0x000fca000383ffff */
.L_x_2615:
        /* <DEDUP_REMOVED lines=37> */
.L_x_2616:
[----:B------:R-:W-:Y:S01]  /*fa60*/  MOV R4, 0x2 ;  /* 0x0000000200047802 */ /* 0x000fe20000000f00 */
[----:B------:R-:W-:Y:S01]  /*fa70*/  IMAD.MOV.U32 R2, RZ, RZ, R101 ;  /* 0x000000ffff027224 */ /* 0x000fe200078e0065 */
[----:B------:R-:W-:Y:S02]  /*fa80*/  MOV R3, 0xfaa0 ;  /* 0x0000faa000037802 */ /* 0x000fe40000000f00 */
[----:B------:R-:W-:Y:S05]  /*fa90*/  CALL.REL.NOINC `($__internal_42_$__cuda_sm70_shflsync_bfly_p) ;  /* 0x000004b000007944 */ /* 0x000fea0003c00000 */
[----:B------:R-:W-:Y:S01]  /*faa0*/  MOV R2, R4 ;  /* 0x0000000400027202 */ /* 0x000fe20000000f00 */
[----:B------:R-:W-:-:S05]  /*fab0*/  BRA `(.L_x_2654) ;  /* 0xffffac6000007947 */ /* 0x000fca000383ffff */
.L_x_2619:
[----:B------:R-:W-:Y:S01]  /*fac0*/  MOV R29, RZ ;  /* 0x000000ff001d7202 */ /* 0x000fe20000000f00 */
[----:B------:R-:W-:Y:S01]  /*fad0*/  IMAD.MOV.U32 R30, RZ, RZ, R5 ;  /* 0x000000ffff1e7224 */ /* 0x000fe200078e0005 */
[----:B------:R-:W-:Y:S01]  /*fae0*/  MOV R2, 0xfb10 ;  /* 0x0000fb1000027802 */ /* 0x000fe20000000f00 */
[----:B------:R-:W-:Y:S02]  /*faf0*/  IMAD.MOV.U32 R3, RZ, RZ, 0x181f ;  /* 0x0000181fff037424 */ /* 0x000fe400078e00ff */
[----:B------:R-:W-:Y:S05]  /*fb00*/  CALL.REL.NOINC `($__internal_43_$__cuda_sm70_shflsync_idx_p) ;  /* 0x0000049000007944 */ /* 0x000fea0003c00000 */
[----:B------:R-:W-:Y:S01]  /*fb10*/  MOV R4, R29 ;  /* 0x0000001d00047202 */ /* 0x000fe20000000f00 */
[----:B------:R-:W-:-:S05]  /*fb20*/  BRA `(.L_x_2655) ;  /* 0xffffc5e000007947 */ /* 0x000fca000383ffff */
.L_x_2620:
        /* <DEDUP_REMOVED lines=37> */
.L_x_2622:
[----:B------:R-:W-:Y:S01]  /*fd80*/  IMAD.MOV.U32 R2, RZ, RZ, R203 ;  /* 0x000000ffff027224 */ /* 0x000fe200078e00cb */
[----:B------:R-:W-:-:S02]  /*fd90*/  MOV R4, 0x2 ;  /* 0x0000000200047802 */ /* 0x000fc40000000f00 */
[----:B------:R-:W-:Y:S02]  /*fda0*/  MOV R3, 0xfdc0 ;  /* 0x0000fdc000037802 */ /* 0x000fe40000000f00 */
[----:B------:R-:W-:Y:S05]  /*fdb0*/  CALL.REL.NOINC `($__internal_42_$__cuda_sm70_shflsync_bfly_p) ;  /* 0x0000019000007944 */ /* 0x000fea0003c00000 */
[----:B------:R-:W-:Y:S01]  /*fdc0*/  MOV R0, R4 ;  /* 0x0000000400007202 */ /* 0x000fe20000000f00 */
[----:B------:R-:W-:Y:S05]  /*fdd0*/  BRA `(.L_x_2657) ;  /* 0xffffc6a000007947 */ /* 0x000fea000383ffff */
.L_x_2623:
[----:B------:R-:W-:Y:S01]  /*fde0*/  IMAD.MOV.U32 R2, RZ, RZ, R0 ;  /* 0x000000ffff027224 */ /* 0x000fe200078e0000 */
[----:B------:R-:W-:Y:S02]  /*fdf0*/  MOV R4, 0x1 ;  /* 0x0000000100047802 */ /* 0x000fe40000000f00 */
[----:B------:R-:W-:Y:S02]  /*fe00*/  MOV R3, 0xfe20 ;  /* 0x0000fe2000037802 */ /* 0x000fe40000000f00 */
[----:B-1----:R-:W-:Y:S05]  /*fe10*/  CALL.REL.NOINC `($__internal_42_$__cuda_sm70_shflsync_bfly_p) ;  /* 0x0000013000007944 */ /* 0x002fea0003c00000 */
[----:B------:R-:W-:Y:S01]  /*fe20*/  FADD.FTZ R0, R0, R4 ;  /* 0x0000000400007221 */ /* 0x000fe20000010000 */
[----:B------:R-:W-:Y:S02]  /*fe30*/  MOV R2, R204 ;  /* 0x000000cc00027202 */ /* 0x000fe40000000f00 */
[----:B------:R-:W-:Y:S02]  /*fe40*/  MOV R4, 0x2 ;  /* 0x0000000200047802 */ /* 0x000fe40000000f00 */
[----:B------:R-:W-:Y:S02]  /*fe50*/  MOV R3, 0xfe70 ;  /* 0x0000fe7000037802 */ /* 0x000fe40000000f00 */
[----:B------:R-:W-:Y:S05]  /*fe60*/  CALL.REL.NOINC `($__internal_42_$__cuda_sm70_shflsync_bfly_p) ;  /* 0x000000e000007944 */ /* 0x000fea0003c00000 */
[----:B------:R-:W-:Y:S01]  /*fe70*/  FADD.FTZ R5, R204, R4 ;  /* 0x00000004cc057221 */ /* 0x000fe20000010000 */
[----:B------:R-:W-:-:S02]  /*fe80*/  MOV R4, 0x1 ;  /* 0x0000000100047802 */ /* 0x000fc40000000f00 */
[----:B------:R-:W-:Y:S02]  /*fe90*/  MOV R3, 0xfec0 ;  /* 0x0000fec000037802 */ /* 0x000fe40000000f00 */
[----:B------:R-:W-:Y:S02]  /*fea0*/  MOV R2, R5 ;  /* 0x0000000500027202 */ /* 0x000fe40000000f00 */
[----:B------:R-:W-:Y:S05]  /*feb0*/  CALL.REL.NOINC `($__internal_42_$__cuda_sm70_shflsync_bfly_p) ;  /* 0x0000009000007944 */ /* 0x000fea0003c00000 */
[----:B------:R-:W-:Y:S01]  /*fec0*/  MOV R3, R4 ;  /* 0x0000000400037202 */ /* 0x000fe20000000f00 */
[----:B------:R-:W-:Y:S05]  /*fed0*/  BRA `(.L_x_2658) ;  /* 0xffffc61000007947 */ /* 0x000fea000383ffff */
.L_x_2633:
[----:B------:R-:W-:Y:S01]  /*fee0*/  IMAD.MOV.U32 R30, RZ, RZ, R18 ;  /* 0x000000ffff1e7224 */ /* 0x000fe200078e0012 */
[----:B------:R-:W-:Y:S01]  /*fef0*/  MOV R29, RZ ;  /* 0x000000ff001d7202 */ /* 0x000fe20000000f00 */
[----:B----4-:R-:W-:Y:S01]  /*ff00*/  IMAD.MOV.U32 R3, RZ, RZ, 0x1f ;  /* 0x0000001fff037424 */ /* 0x010fe200078e00ff */
[----:B--2---:R-:W-:Y:S02]  /*ff10*/  MOV R2, 0xff30 ;  /* 0x0000ff3000027802 */ /* 0x004fe40000000f00 */
[----:B-1---5:R-:W-:Y:S05]  /*ff20*/  CALL.REL.NOINC `($__internal_43_$__cuda_sm70_shflsync_idx_p) ;  /* 0x0000007000007944 */ /* 0x022fea0003c00000 */
[----:B------:R-:W-:Y:S01]  /*ff30*/  MOV R0, R29 ;  /* 0x0000001d00007202 */ /* 0x000fe20000000f00 */
[----:B------:R-:W-:Y:S05]  /*ff40*/  BRA `(.L_x_2659) ;  /* 0xffffe6d000007947 */ /* 0x000fea000383ffff */
        .weak           $__internal_42_$__cuda_sm70_shflsync_bfly_p
        .type           $__internal_42_$__cuda_sm70_shflsync_bfly_p,@function
        .size           $__internal_42_$__cuda_sm70_shflsync_bfly_p,($__internal_43_$__cuda_sm70_shflsync_idx_p - $__internal_42_$__cuda_sm70_shflsync_bfly_p)
$__internal_42_$__cuda_sm70_shflsync_bfly_p:
[----:B------:R-:W-:Y:S04]  /*ff50*/  WARPSYNC R208 ;  /* 0x000000d000007348 */ /* 0x000fe80003800000 */
[----:B------:R1:W2:Y:S02]  /*ff60*/  SHFL.BFLY PT, R4, R2, R4, R209 ;  /* 0x0c00000402047389 */ /* 0x0002a400000e00d1 */
[----:B-1----:R-:W-:-:S02]  /*ff70*/  MOV R2, R3 ;  /* 0x0000000300027202 */ /* 0x002fc40000000f00 */
[----:B------:R-:W-:-:S04]  /*ff80*/  MOV R3, 0x0 ;  /* 0x0000000000037802 */ /* 0x000fc80000000f00 */
[----:B--2---:R-:W-:Y:S05]  /*ff90*/  RET.REL.NODEC R2 `(_ZN7cutlass13device_kernelIN5flash19enable_sm80_to_sm89INS1_16FlashAttnFwdSm80INS1_25CollectiveMainloopFwdSm80ILi8ELi2ELb0EN4cute5tupleIJNS5_1CILi128EEENS7_ILi64EEENS7_ILi192EEEEEELi192ENS_10bfloat16_tEfNS_4arch4Sm80ELb1ELb0ELb1ELb0ELb1ELb0ELb1ELb1EEENS1_21CollectiveEpilogueFwdINS6_IJS8_SA_S9_EEENS6_IJNS7_ILi1EEESI_SI_EEESC_SE_Li256ELb0ELb1ELb1ELb0EEENS1_30DynamicPersistentTileSchedulerILi256ELi256ELb1ELb1ELb0EEEEEEEEEvNT_6ParamsE) ;  /* 0xffff006002007950 */ /* 0x004fea0003c3ffff */
        .weak           $__internal_43_$__cuda_sm70_shflsync_idx_p
        .type           $__internal_43_$__cuda_sm70_shflsync_idx_p,@function
        .size           $__internal_43_$__cuda_sm70_shflsync_idx_p,(.L_x_6269 - $__internal_43_$__cuda_sm70_shflsync_idx_p)
$__internal_43_$__cuda_sm70_shflsync_idx_p:
[----:B------:R-:W-:-:S04]  /*ffa0*/  MOV R31, 0xffffffff ;  /* 0xffffffff001f7802 */ /* 0x000fc80000000f00 */
[----:B------:R-:W-:Y:S04]  /*ffb0*/  WARPSYNC R31 ;  /* 0x0000001f00007348 */ /* 0x000fe80003800000 */
[----:B------:R1:W2:Y:S02]  /*ffc0*/  SHFL.IDX PT, R29, R30, R29, R3 ;  /* 0x0000001d1e1d7389 */ /* 0x0002a400000e0003 */
[----:B-1----:R-:W-:-:S04]  /*ffd0*/  MOV R3, 0x0 ;  /* 0x0000000000037802 */ /* 0x002fc80000000f00 */
[----:B--2---:R-:W-:Y:S05]  /*ffe0*/  RET.REL.NODEC R2 `(_ZN7cutlass13device_kernelIN5flash19enable_sm80_to_sm89INS1_16FlashAttnFwdSm80INS1_25CollectiveMainloopFwdSm80ILi8ELi2ELb0EN4cute5tupleIJNS5_1CILi128EEENS7_ILi64EEENS7_ILi192EEEEEELi192ENS_10bfloat16_tEfNS_4arch4Sm80ELb1ELb0ELb1ELb0ELb1ELb0ELb1ELb1EEENS1_21CollectiveEpilogueFwdINS6_IJS8_SA_S9_EEENS6_IJNS7_ILi1EEESI_SI_EEESC_SE_Li256ELb0ELb1ELb1ELb0EEENS1_30DynamicPersistentTileSchedulerILi256ELi256ELb1ELb1ELb0EEEEEEEEEvNT_6ParamsE) ;  /* 0xffff001002007950 */ /* 0x004fea0003c3ffff */
.L_x_2660:
        /* <DEDUP_REMOVED lines=9> */
.L_x_6269:


//--------------------- .text._ZN7cutlass13device_kernelIN5flash19enable_sm80_to_sm89INS1_16FlashAttnFwdSm80INS1_25CollectiveMainloopFwdSm80ILi8ELi2ELb0EN4cute5tupleIJNS5_1CILi128EEENS7_ILi64EEENS7_ILi192EEEEEELi192ENS_10bfloat16_tEfNS_4arch4Sm80ELb1ELb0ELb1ELb1ELb1ELb0ELb1ELb1EEENS1_21CollectiveEpilogueFwdINS6_IJS8_SA_S9_EEENS6_IJNS7_ILi1EEESI_SI_EEESC_SE_Li256ELb1ELb1ELb1ELb0EEENS1_36VarlenDynamicPersistentTileSchedulerILi128ELi64ELi256ELi256ELb1ELb1ELb0ELb1ELb1ELb1EEEEEEEEEvNT_6ParamsE --------------------------
	.section	.text._ZN7cutlass13device_kernelIN5flash19enable_sm80_to_sm89INS1_16FlashAttnFwdSm80INS1_25CollectiveMainloopFwdSm80ILi8ELi2ELb0EN4cute5tupleIJNS5_1CILi128EEENS7_ILi64EEENS7_ILi192EEEEEELi192ENS_10bfloat16_tEfNS_4arch4Sm80ELb1ELb0ELb1ELb1ELb1ELb0ELb1ELb1EEENS1_21CollectiveEpilogueFwdINS6_IJS8_SA_S9_EEENS6_IJNS7_ILi1EEESI_SI_EEESC_SE_Li256ELb1ELb1ELb1ELb0EEENS1_36VarlenDynamicPersistentTileSchedulerILi128ELi64ELi256ELi256ELb1ELb1ELb0ELb1ELb1ELb1EEEEEEEEEvNT_6ParamsE,"ax",@progbits
	.sectioninfo	@"SHI_REGISTERS=255"
	.align	128
.text._ZN7cutlass13device_kernelIN5flash19enable_sm80_to_sm89INS1_16FlashAttnFwdSm80INS1_25CollectiveMainloopFwdSm80ILi8ELi2ELb0EN4cute5tupleIJNS5_1CILi128EEENS7_ILi64EEENS7_ILi192EEEEEELi192ENS_10bfloat16_tEfNS_4arch4Sm80ELb1ELb0ELb1ELb1ELb1ELb0ELb1ELb1EEENS1_21CollectiveEpilogueFwdINS6_IJS8_SA_S9_EEENS6_IJNS7_ILi1EEESI_SI_EEESC_SE_Li256ELb1ELb1ELb1ELb0EEENS1_36VarlenDynamicPersistentTileSchedulerILi128ELi64ELi256ELi256ELb1ELb1ELb0ELb1ELb1ELb1EEEEEEEEEvNT_6ParamsE:
        .type           _ZN7cutlass13device_kernelIN5flash19enable_sm80_to_sm89INS1_16FlashAttnFwdSm80INS1_25CollectiveMainloopFwdSm80ILi8ELi2ELb0EN4cute5tupleIJNS5_1CILi128EEENS7_ILi64EEENS7_ILi192EEEEEELi192ENS_10bfloat16_tEfNS_4arch4Sm80ELb1ELb0ELb1ELb1ELb1ELb0ELb1ELb1EEENS1_21CollectiveEpilogueFwdINS6_IJS8_SA_S9_EEENS6_IJNS7_ILi1EEESI_SI_EEESC_SE_Li256ELb1ELb1ELb1ELb0EEENS1_36VarlenDynamicPersistentTileSchedulerILi128ELi64ELi256ELi256ELb1ELb1ELb0ELb1ELb1ELb1EEEEEEEEEvNT_6ParamsE,@function
        .size           _ZN7cutlass13device_kernelIN5flash19enable_sm80_to_sm89INS1_16FlashAttnFwdSm80INS1_25CollectiveMainloopFwdSm80ILi8ELi2ELb0EN4cute5tupleIJNS5_1CILi128EEENS7_ILi64EEENS7_ILi192EEEEEELi192ENS_10bfloat16_tEfNS_4arch4Sm80ELb1ELb0ELb1ELb1ELb1ELb0ELb1ELb1EEENS1_21CollectiveEpilogueFwdINS6_IJS8_SA_S9_EEENS6_IJNS7_ILi1EEESI_SI_EEESC_SE_Li256ELb1ELb1ELb1ELb0EEENS1_36VarlenDynamicPersistentTileSchedulerILi128ELi64ELi256ELi256ELb1ELb1ELb0ELb1ELb1ELb1EEEEEEEEEvNT_6ParamsE,(.L_x_6272 - _ZN7cutlass13device_kernelIN5flash19enable_sm80_to_sm89INS1_16FlashAttnFwdSm80INS1_25CollectiveMainloopFwdSm80ILi8ELi2ELb0EN4cute5tupleIJNS5_1CILi128EEENS7_ILi64EEENS7_ILi192EEEEEELi192ENS_10bfloat16_tEfNS_4arch4Sm80ELb1ELb0ELb1ELb1ELb1ELb0ELb1ELb1EEENS1_21CollectiveEpilogueFwdINS6_IJS8_SA_S9_EEENS6_IJNS7_ILi1EEESI_SI_EEESC_SE_Li256ELb1ELb1ELb1ELb0EEENS1_36VarlenDynamicPersistentTileSchedulerILi128ELi64ELi256ELi256ELb1ELb1ELb0ELb1ELb1ELb1EEEEEEEEEvNT_6ParamsE)
        .other          _ZN7cutlass13device_kernelIN5flash19enable_sm80_to_sm89INS1_16FlashAttnFwdSm80INS1_25CollectiveMainloopFwdSm80ILi8ELi2ELb0EN4cute5tupleIJNS5_1CILi128EEENS7_ILi64EEENS7_ILi192EEEEEELi192ENS_10bfloat16_tEfNS_4arch4Sm80ELb1ELb0ELb1ELb1ELb1ELb0ELb1ELb1EEENS1_21CollectiveEpilogueFwdINS6_IJS8_SA_S9_EEENS6_IJNS7_ILi1EEESI_SI_EEESC_SE_Li256ELb1ELb1ELb1ELb0EEENS1_36VarlenDynamicPersistentTileSchedulerILi128ELi64ELi256ELi256ELb1ELb1ELb0ELb1ELb1ELb1EEEEEEEEEvNT_6ParamsE,@"STO_CUDA_ENTRY STV_DEFAULT"
_ZN7cutlass13device_kernelIN5flash19enable_sm80_to_sm89INS1_16FlashAttnFwdSm80INS1_25CollectiveMainloopFwdSm80ILi8ELi2ELb0EN4cute5tupleIJNS5_1CILi128EEENS7_ILi64EEENS7_ILi192EEEEEELi192ENS_10bfloat16_tEfNS_4arch4Sm80ELb1ELb0ELb1ELb1ELb1ELb0ELb1ELb1EEENS1_21CollectiveEpilogueFwdINS6_IJS8_SA_S9_EEENS6_IJNS7_ILi1EEESI_SI_EEESC_SE_Li256ELb1ELb1ELb1ELb0EEENS1_36VarlenDynamicPersistentTileSchedulerILi128ELi64ELi256ELi256ELb1ELb1ELb0ELb1ELb1ELb1EEEEEEEEEvNT_6ParamsE:
        /* <DEDUP_REMOVED lines=52> */
.L_x_2666:
        /* <DEDUP_REMOVED lines=16> */
.L_x_2790:
        /* <DEDUP_REMOVED lines=16> */
.L_x_2791:
[----:B---3--:R-:W-:-:S05]  /*0540*/  IMAD R0, R0, c[0x0][0x538], RZ ;  /* 0x00014e0000007a24 */ /* 0x008fca00078e02ff */
[----:B------:R-:W-:-:S04]  /*0550*/  IADD3 R6, R0, R6, RZ ;  /* 0x0000000600067210 */ /* 0x000fc80007ffe0ff */
[----:B------:R-:W-:-:S13]  /*0560*/  ISETP.GT.AND P0, PT, R6, UR4, PT ;  /* 0x0000000406007c0c */ /* 0x000fda000bf04270 */
[----:B-12---:R-:W-:Y:S05]  /*0570*/  @!P0 BRA `(.L_x_2666) ;  /* 0xfffffdc000008947 */ /* 0x006fea000383ffff */
.L_x_2662:
[----:B------:R-:W-:-:S05]  /*0580*/  IADD3 R10, -R0, R6, RZ ;  /* 0x00000006000a7210 */ /* 0x000fca0007ffe1ff */
[----:B------:R-:W-:-:S05]  /*0590*/  IMAD R0, R4, c[0x0][0x538], R10 ;  /* 0x00014e0004007a24 */ /* 0x000fca00078e020a */
[----:B------:R-:W-:Y:S01]  /*05a0*/  ISETP.GT.AND P0, PT, R0, UR4, PT ;  /* 0x0000000400007c0c */ /* 0x000fe2000bf04270 */
[----:B------:R-:W-:-:S12]  /*05b0*/  BRA.DIV ~URZ, `(.L_x_2667) ;  /* 0x000120e27f007947 */ /* 0x000fd8000b800000 */
[----:B------:R-:W-:-:S04]  /*05c0*/  VOTE.ANY R6, PT, !P0 ;  /* 0x0000000000067806 */ /* 0x000fc800040e0100 */
.L_x_2792:
[----:B------:R-:W2:Y:S02]  /*05d0*/  POPC R0, R6 ;  /* 0x0000000600007309 */ /* 0x000ea40000000000 */
[----:B-12---:R-:W-:Y:S01]  /*05e0*/  IADD3 R231, R0, R7, RZ ;  /* 0x0000000700e77210 */ /* 0x006fe20007ffe0ff */
[----:B------:R-:W-:Y:S05]  /*05f0*/  BRA.DIV ~URZ, `(.L_x_2668) ;  /* 0x000120f27f007947 */ /* 0x000fea000b800000 */
[----:B------:R1:W2:Y:S01]  /*0600*/  SHFL.IDX PT, R229, R9, R0, 0x1f ;  /* 0x00001f0009e57589 */ /* 0x0002a200000e0000 */
[----:B------:R-:W-:-:S03]  /*0610*/  MOV R5, RZ ;  /* 0x000000ff00057202 */ /* 0x000fc60000000f00 */
[----:B------:R1:W3:Y:S04]  /*0620*/  SHFL.IDX PT, R9, R8, R0, 0x1f ;  /* 0x00001f0008097589 */ /* 0x0002e800000e0000 */
.L_x_2793:
[----:B------:R-:W-:Y:S01]  /*0630*/  ISETP.NE.AND P0, PT, R6, RZ, PT ;  /* 0x000000ff0600720c */ /* 0x000fe20003f05270 */
[----:B------:R-:W-:-:S12]  /*0640*/  BSSY B0, `(.L_x_2669) ;  /* 0x0000005000007945 */ /* 0x000fd80003800000 */
[----:B------:R-:W-:Y:S05]  /*0650*/  @!P0 BRA `(.L_x_2670) ;  /* 0x0000003000008947 */ /* 0x000fea0003800000 */
[----:B------:R-:W-:Y:S01]  /*0660*/  IADD3 R2, R0, -0x1, RZ ;  /* 0xffffffff00027810 */ /* 0x000fe20007ffe0ff */
[----:B------:R-:W-:Y:S05]  /*0670*/  BRA.DIV ~URZ, `(.L_x_2671) ;  /* 0x000121527f007947 */ /* 0x000fea000b800000 */
[----:B------:R4:W1:Y:S02]  /*0680*/  SHFL.IDX PT, R5, R4, R2, 0x1f ;  /* 0x00001f0204057589 */ /* 0x00086400000e0000 */
.L_x_2670:
[----:B------:R-:W-:Y:S05]  /*0690*/  BSYNC B0 ;  /* 0x0000000000007941 */ /* 0x000fea0003800000 */
.L_x_2669:
[----:B---3--:R-:W-:Y:S01]  /*06a0*/  ISETP.NE.AND P0, PT, R9, 0x1, PT ;  /* 0x000000010900780c */ /* 0x008fe20003f05270 */
[----:B-1----:R-:W-:Y:S01]  /*06b0*/  IMAD R228, R5, c[0x0][0x538], R10 ;  /* 0x00014e0005e47a24 */ /* 0x002fe200078e020a */
[----:B------:R-:W-:Y:S04]  /*06c0*/  BSSY B0, `(.L_x_2672) ;  /* 0x0000085000007945 */ /* 0x000fe80003800000 */
[----:B------:R-:W-:-:S07]  /*06d0*/  IADD3 R11, -R228, UR4, RZ ;  /* 0x00000004e40b7c10 */ /* 0x000fce000fffe1ff */
[----:B------:R-:W-:Y:S05]  /*06e0*/  @!P0 BRA `(.L_x_2673) ;  /* 0x000003e000008947 */ /* 0x000fea0003800000 */
[-C--:B--2---:R-:W-:Y:S02]  /*06f0*/  IABS R0, R229.reuse ;  /* 0x000000e500007213 */ /* 0x084fe40000000000 */
[----:B------:R-:W-:-:S03]  /*0700*/  IABS R6, R229 ;  /* 0x000000e500067213 */ /* 0x000fc60000000000 */
[----:B------:R-:W-:Y:S01]  /*0710*/  IMAD.MOV.U32 R5, RZ, RZ, R0 ;  /* 0x000000ffff057224 */ /* 0x000fe200078e0000 */
[----:B------:R-:W-:-:S03]  /*0720*/  IABS R0, R9 ;  /* 0x0000000900007213 */ /* 0x000fc60000000000 */
[----:B----4-:R-:W1:Y:S02]  /*0730*/  I2F.RP R2, R5 ;  /* 0x0000000500027306 */ /* 0x010e640000209400 */
        /* <DEDUP_REMOVED lines=57> */
.L_x_2673:
[----:B----4-:R-:W-:-:S04]  /*0ad0*/  IMAD.MOV.U32 R2, RZ, RZ, 0x4 ;  /* 0x00000004ff027424 */ /* 0x010fc800078e00ff */
[----:B------:R-:W-:-:S05]  /*0ae0*/  IMAD.WIDE R2, R231, R2, c[0x0][0x590] ;  /* 0x00016400e7027625 */ /* 0x000fca00078e0202 */
[----:B------:R-:W3:Y:S02]  /*0af0*/  LDG.E R7, [R2.64] ;  /* 0x0000000802077981 */ /* 0x000ee4000c1e1900 */
        /* <DEDUP_REMOVED lines=65> */
.L_x_2674:
[----:B------:R-:W-:Y:S05]  /*0f10*/  BSYNC B0 ;  /* 0x0000000000007941 */ /* 0x000fea0003800000 */
.L_x_2672:
[----:B------:R-:W-:-:S04]  /*0f20*/  LOP3.LUT R0, RZ, R0, RZ, 0x33, !PT ;  /* 0x00000000ff007212 */ /* 0x000fc800078e33ff */
[----:B------:R-:W-:Y:S01]  /*0f30*/  IADD3 R229, R0, R229, RZ ;  /* 0x000000e500e57210 */ /* 0x000fe20007ffe0ff */
[----:B------:R-:W-:Y:S05]  /*0f40*/  BRA `(.L_x_2675) ;  /* 0x0000004000007947 */ /* 0x000fea0003800000 */
.L_x_2663:
[----:B-1----:R-:W-:Y:S01]  /*0f50*/  IMAD.MOV.U32 R229, RZ, RZ, RZ ;  /* 0x000000ffffe57224 */ /* 0x002fe200078e00ff */
[----:B------:R-:W-:Y:S01]  /*0f60*/  MOV R230, RZ ;  /* 0x000000ff00e67202 */ /* 0x000fe20000000f00 */
[----:B------:R-:W-:Y:S01]  /*0f70*/  IMAD.U32 R228, RZ, RZ, UR4 ;  /* 0x00000004ffe47e24 */ /* 0x000fe2000f8e00ff */
[----:B------:R-:W-:Y:S02]  /*0f80*/  MOV R231, c[0x0][0x53c] ;  /* 0x00014f0000e77a02 */ /* 0x000fe40000000f00 */
.L_x_2675:
[----:B------:R-:W-:Y:S01]  /*0f90*/  ISETP.NE.AND P0, PT, R12, RZ, PT ;  /* 0x000000ff0c00720c */ /* 0x000fe20003f05270 */
[----:B------:R-:W-:-:S12]  /*0fa0*/  WARPSYNC 0xffffffff ;  /* 0xffffffff00007948 */ /* 0x000fd80003800000 */
[----:B------:R1:W-:Y:S04]  /*0fb0*/  @!P0 STS.128 [0x24100], R228 ;  /* 0x024100e4ff008388 */ /* 0x0003e80000000c00 */
[----:B------:R-:W-:Y:S06]  /*0fc0*/  BAR.ARV 0x5, 0x100 ;  /* 0x0144000000007b1d */ /* 0x000fec0000002000 */
.L_x_2661:
        /* <DEDUP_REMOVED lines=48> */
[----:B------:R-:W-:Y:S02]  /*12d0*/  LEA.HI R12, R12, R16, RZ, 0x2 ;  /* 0x000000100c0c7211 */ /* 0x000fe400078f10ff */
[----:B------:R-:W-:Y:S01]  /*12e0*/  ISETP.NE.U32.AND P3, PT, R6, 0x1, PT ;  /* 0x000000010600780c */ /* 0x000fe20003f65070 */
[----:B------:R-:W-:Y:S01]  /*12f0*/  IMAD.IADD R3, R4, 0x1, -R2 ;  /* 0x0000000104037824 */ /* 0x000fe200078e0a02 */
[----:B------:R-:W-:-:S02]  /*1300*/  LOP3.LUT R8, R0, 0x8, R15, 0xf8, !PT ;  /* 0x0000000800087812 */ /* 0x000fc400078ef80f */
[----:B------:R-:W-:Y:S02]  /*1310*/  SHF.R.U32.HI R6, RZ, 0x3, R0 ;  /* 0x00000003ff067819 */ /* 0x000fe40000011600 */
[----:B------:R-:W-:Y:S02]  /*1320*/  LOP3.LUT R0, R13, 0xfffffffc, RZ, 0xc0, !PT ;  /* 0xfffffffc0d007812 */ /* 0x000fe400078ec0ff */
[----:B------:R-:W-:Y:S02]  /*1330*/  SHF.R.S32.HI R2, RZ, 0x2, R12 ;  /* 0x00000002ff027819 */ /* 0x000fe4000001140c */
[----:B------:R-:W-:Y:S01]  /*1340*/  LOP3.LUT P0, RZ, R5, 0x2, RZ, 0xc0, !PT ;  /* 0x0000000205ff7812 */ /* 0x000fe2000780c0ff */
[----:B------:R-:W-:Y:S01]  /*1350*/  IMAD.IADD R0, R17, 0x1, -R0 ;  /* 0x0000000111007824 */ /* 0x000fe200078e0a00 */
[----:B------:R-:W-:Y:S01]  /*1360*/  LOP3.LUT P4, RZ, R5, 0x4, RZ, 0xc0, !PT ;  /* 0x0000000405ff7812 */ /* 0x000fe2000788c0ff */
[----:B------:R-:W-:Y:S01]  /*1370*/  IMAD R15, R3, 0x10, R2 ;  /* 0x00000010030f7824 */ /* 0x000fe200078e0202 */
[----:B------:R-:W-:Y:S01]  /*1380*/  LOP3.LUT R13, R8, R6, RZ, 0x3c, !PT ;  /* 0x00000006080d7212 */ /* 0x000fe200078e3cff */
        /* <DEDUP_REMOVED lines=8> */
[----:B------:R-:W-:Y:S01]  /*1410*/  IMAD R6, R0, 0x2, R8 ;  /* 0x0000000200067824 */ /* 0x000fe200078e0208 */
[----:B------:R-:W-:Y:S01]  /*1420*/  SHF.R.U32.HI R5, RZ, 0x3, R2 ;  /* 0x00000003ff057819 */ /* 0x000fe20000011602 */
[----:B------:R1:W-:Y:S01]  /*1430*/  STL [R1+0x18], R15 ;  /* 0x0000180f01007387 */ /* 0x0003e20000100800 */
[----:B------:R-:W-:-:S02]  /*1440*/  LOP3.LUT R7, R2, 0x8, R7, 0xf8, !PT ;  /* 0x0000000802077812 */ /* 0x000fc400078ef807 */
[----:B------:R-:W-:Y:S01]  /*1450*/  LOP3.LUT R11, R11, 0x7ffffe00, R9, 0xf8, !PT ;  /* 0x7ffffe000b0b7812 */ /* 0x000fe200078ef809 */
[----:B------:R-:W-:Y:S01]  /*1460*/  IMAD.SHL.U32 R9, R10, 0x40, RZ ;  /* 0x000000400a097824 */ /* 0x000fe200078e00ff */
[----:B------:R-:W-:Y:S01]  /*1470*/  LOP3.LUT R4, R4, 0x1c0, RZ, 0xc0, !PT ;  /* 0x000001c004047812 */ /* 0x000fe200078ec0ff */
[----:B------:R-:W-:Y:S01]  /*1480*/  IMAD.IADD R10, R0, 0x1, -R3 ;  /* 0x00000001000a7824 */ /* 0x000fe200078e0a03 */
[----:B------:R-:W-:Y:S01]  /*1490*/  LOP3.LUT R3, R7, R5, RZ, 0x3c, !PT ;  /* 0x0000000507037212 */ /* 0x000fe200078e3cff */
[----:B------:R-:W-:Y:S01]  /*14a0*/  IMAD R0, R14, 0x200, R13 ;  /* 0x000002000e007824 */ /* 0x000fe200078e020d */
[----:B------:R-:W-:Y:S01]  /*14b0*/  LOP3.LUT R5, R12, 0x7ffffffc, RZ, 0xc0, !PT ;  /* 0x7ffffffc0c057812 */ /* 0x000fe200078ec0ff */
[----:B------:R-:W-:Y:S01]  /*14c0*/  IMAD.SHL.U32 R210, R11, 0x2, RZ ;  /* 0x000000020bd27824 */ /* 0x000fe200078e00ff */
[----:B------:R-:W-:Y:S02]  /*14d0*/  LEA.HI R2, R4, R4, RZ, 0x1d ;  /* 0x0000000404027211 */ /* 0x000fe400078fe8ff */
[----:B------:R-:W-:Y:S01]  /*14e0*/  SHF.R.S32.HI R7, RZ, 0x1f, R193 ;  /* 0x0000001fff077819 */ /* 0x000fe200000114c1 */
[----:B------:R-:W-:Y:S01]  /*14f0*/  IMAD.IADD R7, R16, 0x1, -R5 ;  /* 0x0000000110077824 */ /* 0x000fe200078e0a05 */
[----:B------:R-:W-:Y:S01]  /*1500*/  LOP3.LUT R4, R9, 0xfffffe00, RZ, 0xc0, !PT ;  /* 0xfffffe0009047812 */ /* 0x000fe200078ec0ff */
[----:B------:R-:W-:Y:S01]  /*1510*/  IMAD.IADD R9, R6, 0x1, R2 ;  /* 0x0000000106097824 */ /* 0x000fe200078e0202 */
[----:B------:R-:W-:Y:S01]  /*1520*/  IADD3 R201, R193, 0x40, RZ ;  /* 0x00000040c1c97810 */ /* 0x000fe20007ffe0ff */
[----:B------:R-:W-:Y:S01]  /*1530*/  IMAD.SHL.U32 R225, R7, 0x2, RZ ;  /* 0x0000000207e17824 */ /* 0x000fe200078e00ff */
[CC--:B------:R-:W-:Y:S01]  /*1540*/  IADD3 R2, R3.reuse, R4.reuse, R8 ;  /* 0x0000000403027210 */ /* 0x0c0fe20007ffe008 */
[----:B------:R-:W-:Y:S01]  /*1550*/  IMAD R7, R10, 0x8, R15 ;  /* 0x000000080a077824 */ /* 0x000fe200078e020f */
[----:B------:R-:W-:Y:S01]  /*1560*/  LOP3.LUT R3, R3, R4, RZ, 0xfc, !PT ;  /* 0x0000000403037212 */ /* 0x000fe200078efcff */
[----:B------:R-:W-:Y:S01]  /*1570*/  IMAD.MOV.U32 R4, RZ, RZ, 0x20 ;  /* 0x00000020ff047424 */ /* 0x000fe200078e00ff */
[----:B------:R-:W-:Y:S01]  /*1580*/  IADD3 R202, R193, 0x80, RZ ;  /* 0x00000080c1ca7810 */ /* 0x000fe20007ffe0ff */
[----:B------:R-:W-:Y:S01]  /*1590*/  IMAD.MOV.U32 R8, RZ, RZ, 0x40 ;  /* 0x00000040ff087424 */ /* 0x000fe200078e00ff */
[----:B------:R-:W-:Y:S01]  /*15a0*/  IADD3 R21, R225, 0x10, RZ ;  /* 0x00000010e1157810 */ /* 0x000fe20007ffe0ff */
[----:B------:R2:W-:Y:S01]  /*15b0*/  STL [R1+0x14], R7 ;  /* 0x0000140701007387 */ /* 0x0005e20000100800 */
[----:B------:R-:W-:-:S02]  /*15c0*/  LEA R239, R9, 0x80, 0x1 ;  /* 0x0000008009ef7811 */ /* 0x000fc400078e08ff */
[C---:B------:R-:W-:Y:S02]  /*15d0*/  IADD3 R18, R225.reuse, 0x28, RZ ;  /* 0x00000028e1127810 */ /* 0x040fe40007ffe0ff */
[----:B------:R-:W-:Y:S02]  /*15e0*/  SHF.R.S32.HI R6, RZ, 0x1f, R201 ;  /* 0x0000001fff067819 */ /* 0x000fe400000114c9 */
[----:B------:R-:W-:Y:S02]  /*15f0*/  SHF.R.S32.HI R12, RZ, 0x1f, R202 ;  /* 0x0000001fff0c7819 */ /* 0x000fe400000114ca */
[----:B-1----:R-:W-:Y:S02]  /*1600*/  IADD3 R15, R225, 0x40, RZ ;  /* 0x00000040e10f7810 */ /* 0x002fe40007ffe0ff */
[C---:B------:R-:W-:Y:S02]  /*1610*/  SEL R6, R4.reuse, 0xffffffe0, !P1 ;  /* 0xffffffe004067807 */ /* 0x040fe40004800000 */
[----:B------:R-:W-:-:S02]  /*1620*/  SEL R168, R4, 0xffffffe0, !P0 ;  /* 0xffffffe004a87807 */ /* 0x000fc40004000000 */
[----:B------:R-:W-:Y:S01]  /*1630*/  IADD3 R12, R225, 0x58, RZ ;  /* 0x00000058e10c7810 */ /* 0x000fe20007ffe0ff */
[----:B------:R-:W-:Y:S01]  /*1640*/  IMAD.IADD R242, R239, 0x1, R6 ;  /* 0x00000001eff27824 */ /* 0x000fe200078e0206 */
[C---:B------:R-:W-:Y:S02]  /*1650*/  IADD3 R252, R225.reuse, 0x70, RZ ;  /* 0x00000070e1fc7810 */ /* 0x040fe40007ffe0ff */
[----:B------:R-:W-:Y:S02]  /*1660*/  IADD3 R250, R225, 0x80, RZ ;  /* 0x00000080e1fa7810 */ /* 0x000fe40007ffe0ff */
[----:B------:R-:W-:Y:S02]  /*1670*/  SHF.R.S32.HI R4, RZ, 0x1f, R21 ;  /* 0x0000001fff047819 */ /* 0x000fe40000011415 */
[----:B------:R-:W-:Y:S02]  /*1680*/  IADD3 R240, R239, -0x10, RZ ;  /* 0xfffffff0eff07810 */ /* 0x000fe40007ffe0ff */
[----:B--2---:R-:W-:-:S02]  /*1690*/  IADD3 R7, R225, 0x68, RZ ;  /* 0x00000068e1077810 */ /* 0x004fc40007ffe0ff */
[C---:B------:R-:W-:Y:S02]  /*16a0*/  IADD3 R249, R225.reuse, 0x88, RZ ;  /* 0x00000088e1f97810 */ /* 0x040fe40007ffe0ff */
[----:B------:R-:W-:Y:S02]  /*16b0*/  IADD3 R247, R225, 0x98, RZ ;  /* 0x00000098e1f77810 */ /* 0x000fe40007ffe0ff */
[----:B------:R-:W-:Y:S02]  /*16c0*/  SHF.R.S32.HI R4, RZ, 0x1f, R18 ;  /* 0x0000001fff047819 */ /* 0x000fe40000011412 */
[----:B------:R-:W-:Y:S02]  /*16d0*/  @P3 IADD3 R240, R239, 0x10, RZ ;  /* 0x00000010eff03810 */ /* 0x000fe40007ffe0ff */
[----:B------:R-:W-:Y:S02]  /*16e0*/  LEA R162, R2, 0x18100, 0x1 ;  /* 0x0001810002a27811 */ /* 0x000fe400078e08ff */
[----:B------:R-:W-:Y:S01]  /*16f0*/  SEL R5, R8, 0xffffffc0, !P2 ;  /* 0xffffffc008057807 */ /* 0x000fe20005000000 */
[----:B------:R-:W-:Y:S01]  /*1700*/  IMAD.IADD R241, R6, 0x1, R240 ;  /* 0x0000000106f17824 */ /* 0x000fe200078e02f0 */
[C---:B------:R-:W-:Y:S01]  /*1710*/  IADD3 R246, R225.reuse, 0xa0, RZ ;  /* 0x000000a0e1f67810 */ /* 0x040fe20007ffe0ff */
[----:B------:R-:W-:Y:S01]  /*1720*/  IMAD.IADD R163, R162, 0x1, R168 ;  /* 0x00000001a2a37824 */ /* 0x000fe200078e02a8 */
[----:B------:R-:W-:Y:S01]  /*1730*/  IADD3 R245, R225, 0xa8, RZ ;  /* 0x000000a8e1f57810 */ /* 0x000fe20007ffe0ff */
[----:B------:R-:W-:Y:S01]  /*1740*/  IMAD.IADD R2, R241, 0x1, R5 ;  /* 0x00000001f1027824 */ /* 0x000fe200078e0205 */
[----:B------:R-:W-:-:S02]  /*1750*/  SHF.R.S32.HI R4, RZ, 0x1f, R15 ;  /* 0x0000001fff047819 */ /* 0x000fc4000001140f */
[----:B------:R-:W-:Y:S01]  /*1760*/  LEA R170, R3, 0x100, 0x1 ;  /* 0x0000010003aa7811 */ /* 0x000fe200078e08ff */
[----:B------:R-:W-:Y:S01]  /*1770*/  IMAD.IADD R3, R5, 0x1, R240 ;  /* 0x0000000105037824 */ /* 0x000fe200078e02f0 */
[----:B------:R-:W-:Y:S02]  /*1780*/  IADD3 R244, R225, 0xb0, RZ ;  /* 0x000000b0e1f47810 */ /* 0x000fe40007ffe0ff */
[----:B------:R-:W-:Y:S01]  /*1790*/  SHF.R.S32.HI R4, RZ, 0x1f, R12 ;  /* 0x0000001fff047819 */ /* 0x000fe2000001140c */
[----:B------:R-:W-:Y:S01]  /*17a0*/  IMAD.IADD R232, R168, 0x1, R170 ;  /* 0x00000001a8e87824 */ /* 0x000fe200078e02aa */
[----:B------:R-:W-:Y:S02]  /*17b0*/  SHF.R.S32.HI R7, RZ, 0x1f, R7 ;  /* 0x0000001fff077819 */ /* 0x000fe40000011407 */
[----:B------:R-:W-:Y:S02]  /*17c0*/  LEA R169, R0, 0xc100, 0x1 ;  /* 0x0000c10000a97811 */ /* 0x000fe400078e08ff */
[----:B------:R-:W-:-:S02]  /*17d0*/  SHF.R.S32.HI R4, RZ, 0x1f, R252 ;  /* 0x0000001fff047819 */ /* 0x000fc400000114fc */
[----:B------:R-:W-:Y:S02]  /*17e0*/  SHF.R.S32.HI R7, RZ, 0x1f, R250 ;  /* 0x0000001fff077819 */ /* 0x000fe400000114fa */
[----:B------:R-:W-:Y:S02]  /*17f0*/  SEL R0, R8, 0xffffffc0, !P4 ;  /* 0xffffffc008007807 */ /* 0x000fe40006000000 */
        /* <DEDUP_REMOVED lines=9> */
[----:B------:R-:W-:Y:S01]  /*1890*/  IADD3 R20, R225, 0x18, RZ ;  /* 0x00000018e1147810 */ /* 0x000fe20007ffe0ff */
[----:B------:R-:W-:Y:S01]  /*18a0*/  IMAD.IADD R164, R163, 0x1, R0 ;  /* 0x00000001a3a47824 */ /* 0x000fe200078e0200 */
[----:B------:R1:W-:Y:S01]  /*18b0*/  STL [R1+0xc], R7 ;  /* 0x00000c0701007387 */ /* 0x0003e20000100800 */
[----:B------:R-:W-:Y:S01]  /*18c0*/  IMAD.IADD R0, R0, 0x1, R232 ;  /* 0x0000000100007824 */ /* 0x000fe200078e02e8 */
[C---:B------:R-:W-:Y:S01]  /*18d0*/  IADD3 R17, R225.reuse, 0x30, RZ ;  /* 0x00000030e1117810 */ /* 0x040fe20007ffe0ff */
[----:B------:R-:W-:Y:S01]  /*18e0*/  IMAD.IADD R235, R168, 0x1, R171 ;  /* 0x00000001a8eb7824 */ /* 0x000fe200078e02ab */
[----:B------:R1:W-:Y:S01]  /*18f0*/  STL [R1+0x8], R4 ;  /* 0x0000080401007387 */ /* 0x0003e20000100800 */
[----:B------:R-:W-:-:S02]  /*1900*/  IADD3 R14, R225, 0x48, RZ ;  /* 0x00000048e10e7810 */ /* 0x000fc40007ffe0ff */
[C---:B------:R-:W-:Y:S01]  /*1910*/  IADD3 R22, R225.reuse, 0x8, RZ ;  /* 0x00000008e1167810 */ /* 0x040fe20007ffe0ff */
[----:B------:R1:W-:Y:S01]  /*1920*/  STL [R1+0x4], R3 ;  /* 0x0000040301007387 */ /* 0x0003e20000100800 */
[C---:B------:R-:W-:Y:S02]  /*1930*/  IADD3 R11, R225.reuse, 0x60, RZ ;  /* 0x00000060e10b7810 */ /* 0x040fe40007ffe0ff */
[C---:B------:R-:W-:Y:S01]  /*1940*/  IADD3 R19, R225.reuse, 0x20, RZ ;  /* 0x00000020e1137810 */ /* 0x040fe20007ffe0ff */
[----:B------:R1:W-:Y:S01]  /*1950*/  STL [R1], R2 ;  /* 0x0000000201007387 */ /* 0x0003e20000100800 */
[C---:B------:R-:W-:Y:S02]  /*1960*/  IADD3 R251, R225.reuse, 0x78, RZ ;  /* 0x00000078e1fb7810 */ /* 0x040fe40007ffe0ff */
[----:B------:R-:W-:Y:S01]  /*1970*/  SHF.R.S32.HI R8, RZ, 0x1f, R20 ;  /* 0x0000001fff087819 */ /* 0x000fe20000011414 */
[----:B------:R1:W-:Y:S01]  /*1980*/  STL [R1+0x10], R0 ;  /* 0x0000100001007387 */ /* 0x0003e20000100800 */
[----:B------:R-:W-:-:S02]  /*1990*/  IADD3 R16, R225, 0x38, RZ ;  /* 0x00000038e1107810 */ /* 0x000fc40007ffe0ff */
[C---:B------:R-:W-:Y:S02]  /*19a0*/  IADD3 R248, R225.reuse, 0x90, RZ ;  /* 0x00000090e1f87810 */ /* 0x040fe40007ffe0ff */
[----:B------:R-:W-:Y:S02]  /*19b0*/  SHF.R.S32.HI R8, RZ, 0x1f, R17 ;  /* 0x0000001fff087819 */ /* 0x000fe40000011411 */
        /* <DEDUP_REMOVED lines=12> */
[----:B-1----:R-:W-:Y:S02]  /*1a80*/  SHF.R.S32.HI R8, RZ, 0x1f, R243 ;  /* 0x0000001fff087819 */ /* 0x002fe400000114f3 */
.L_x_2789:
        /* <DEDUP_REMOVED lines=30> */
.L_x_2676:
[----:B------:R-:W-:-:S04]  /*1c70*/  ISETP.NE.U32.AND P1, PT, RZ, c[0x0][0x368], PT ;  /* 0x0000da00ff007a0c */ /* 0x000fc80003f25070 */
[----:B------:R-:W-:-:S13]  /*1c80*/  ISETP.NE.AND.EX P1, PT, RZ, c[0x0][0x36c], PT, P1 ;  /* 0x0000db00ff007a0c */ /* 0x000fda0003f25310 */
[----:B------:R-:W-:Y:S05]  /*1c90*/  @!P1 BRA `(.L_x_2677) ;  /* 0x0000004000009947 */ /* 0x000fea0003800000 */
[----:B-1----:R-:W-:-:S04]  /*1ca0*/  IADD3 R2, P1, R233, c[0x0][0x368], RZ ;  /* 0x0000da00e9027a10 */ /* 0x002fc80007f3e0ff */
[----:B------:R-:W-:-:S05]  /*1cb0*/  IADD3.X R3, R234, c[0x0][0x36c], RZ, P1, !PT ;  /* 0x0000db00ea037a10 */ /* 0x000fca0000ffe4ff */
[----:B------:R1:W5:Y:S01]  /*1cc0*/  LDG.E R0, [R2.64] ;  /* 0x0000000802007981 */ /* 0x000362000c1e1900 */
[----:B------:R-:W-:Y:S05]  /*1cd0*/  BRA `(.L_x_2678) ;  /* 0x0000008000007947 */ /* 0x000fea0003800000 */
.L_x_2677:
        /* <DEDUP_REMOVED lines=8> */
.L_x_2678:
        /* <DEDUP_REMOVED lines=58> */
.L_x_2680:
[----:B------:R-:W-:Y:S05]  /*2100*/  BSYNC B0 ;  /* 0x0000000000007941 */ /* 0x000fea0003800000 */
.L_x_2679:
[----:B------:R-:W-:Y:S01]  /*2110*/  IMAD R205, R237, R2, RZ ;  /* 0x00000002edcd7224 */ /* 0x000fe200078e02ff */
        /* <DEDUP_REMOVED lines=99> */
.L_x_2794:
[----:B------:R-:W-:Y:S05]  /*2750*/  BRA.DIV ~URZ, `(.L_x_2683) ;  /* 0x000101427f007947 */ /* 0x000fea000b800000 */
[----:B------:R3:W4:Y:S02]  /*2760*/  SHFL.IDX PT, R0, R12, RZ, 0x181f ;  /* 0x00181fff0c007589 */ /* 0x00072400000e0000 */
.L_x_2795:
        /* <DEDUP_REMOVED lines=20> */
.L_x_2685:
[----:B------:R-:W-:Y:S05]  /*28b0*/  BSYNC B0 ;  /* 0x0000000000007941 */ /* 0x000fea0003800000 */
.L_x_2684:
[----:B------:R-:W-:Y:S05]  /*28c0*/  BRA.DIV ~URZ, `(.L_x_2686) ;  /* 0x000100427f007947 */ /* 0x000fea000b800000 */
[----:B--2---:R2:W1:Y:S04]  /*28d0*/  SHFL.IDX PT, R8, R9, 0x1, 0x181f ;  /* 0x00381f0009087f89 */ /* 0x00446800000e0000 */
[----:B----4-:R2:W4:Y:S02]  /*28e0*/  SHFL.IDX PT, R0, R12, 0x1, 0x181f ;  /* 0x00381f000c007f89 */ /* 0x01052400000e0000 */
.L_x_2796:
        /* <DEDUP_REMOVED lines=19> */
.L_x_2688:
[----:B------:R-:W-:Y:S05]  /*2a20*/  BSYNC B0 ;  /* 0x0000000000007941 */ /* 0x000fea0003800000 */
.L_x_2687:
[----:B------:R-:W-:Y:S05]  /*2a30*/  BRA.DIV ~URZ, `(.L_x_2689) ;  /* 0x0000ffa27f007947 */ /* 0x000fea000b800000 */
[----:B-1----:R1:W2:Y:S02]  /*2a40*/  SHFL.IDX PT, R8, R9, 0x2, 0x181f ;  /* 0x00581f0009087f89 */ /* 0x0022a400000e0000 */
.L_x_2797:
[----:B------:R-:W-:Y:S05]  /*2a50*/  BRA.DIV ~URZ, `(.L_x_2690) ;  /* 0x0000fff27f007947 */ /* 0x000fea000b800000 */
[----:B----4-:R4:W1:Y:S02]  /*2a60*/  SHFL.IDX PT, R0, R12, 0x2, 0x181f ;  /* 0x00581f000c007f89 */ /* 0x01086400000e0000 */
.L_x_2798:
        /* <DEDUP_REMOVED lines=19> */
.L_x_2692:
[----:B------:R-:W-:Y:S05]  /*2ba0*/  BSYNC B0 ;  /* 0x0000000000007941 */ /* 0x000fea0003800000 */
.L_x_2691:
[----:B------:R-:W-:Y:S05]  /*2bb0*/  BRA.DIV ~URZ, `(.L_x_2693) ;  /* 0x0000ff027f007947 */ /* 0x000fea000b800000 */
[----:B--2---:R2:W3:Y:S04]  /*2bc0*/  SHFL.IDX PT, R8, R9, 0x3, 0x181f ;  /* 0x00781f0009087f89 */ /* 0x0044e800000e0000 */
[----:B-1----:R2:W1:Y:S02]  /*2bd0*/  SHFL.IDX PT, R0, R12, 0x3, 0x181f ;  /* 0x00781f000c007f89 */ /* 0x00246400000e0000 */
.L_x_2799:
[----:B------:R-:W-:Y:S01]  /*2be0*/  IADD3 R2, R10, 0x60, RZ ;  /* 0x000000600a027810 */ /* 0x000fe20007ffe0ff */
[----:B-----5:R-:W-:Y:S01]  /*2bf0*/  IMAD.WIDE.U32 R214, R13, c[0x0][0x2b0], RZ ;  /* 0x0000ac000dd67a25 */ /* 0x020fe200078e00ff */
[----:B------:R-:W-:-:S02]  /*2c00*/  SHF.R.S32.HI R18, RZ, 0x1f, R193 ;  /* 0x0000001fff127819 */ /* 0x000fc400000114c1 */
[----:B------:R-:W-:Y:S02]  /*2c10*/  ISETP.GE.AND P2, PT, R2, R11, PT ;  /* 0x0000000b0200720c */ /* 0x000fe40003f46270 */
[----:B------:R-:W-:Y:S02]  /*2c20*/  SHF.R.S32.HI R16, RZ, 0x1f, R201 ;  /* 0x0000001fff107819 */ /* 0x000fe400000114c9 */
[----:B------:R-:W-:-:S09]  /*2c30*/  SHF.R.S32.HI R20, RZ, 0x1f, R202 ;  /* 0x0000001fff147819 */ /* 0x000fd200000114ca */
[-C--:B-1----:R-:W-:Y:S02]  /*2c40*/  @!P2 LEA R6, P0, R193, R0.reuse, 0x1 ;  /* 0x00000000c106a211 */ /* 0x082fe400078008ff */
[----:B------:R-:W-:Y:S02]  /*2c50*/  @!P2 LEA R4, P1, R201, R0, 0x1 ;  /* 0x00000000c904a211 */ /* 0x000fe400078208ff */
        /* <DEDUP_REMOVED lines=36> */
[----:B------:R-:W-:Y:S02]  /*2ea0*/  IMAD R218, R14, c[0x0][0x1ec], R213 ;  /* 0x00007b000eda7a24 */ /* 0x000fe400078e02d5 */
[----:B------:R-:W-:-:S04]  /*2eb0*/  IMAD.WIDE.U32 R2, R181, c[0x0][0x1e0], RZ ;  /* 0x00007800b5027a25 */ /* 0x000fc800078e00ff */
[----:B------:R-:W-:Y:S02]  /*2ec0*/  IMAD R108, R187, -0x40, R221 ;  /* 0xffffffc0bb6c7824 */ /* 0x000fe400078e02dd */
[----:B------:R-:W-:-:S04]  /*2ed0*/  IMAD.WIDE.U32 R216, R14, c[0x0][0x210], RZ ;  /* 0x000084000ed87a25 */ /* 0x000fc800078e00ff */
[----:B------:R-:W-:Y:S02]  /*2ee0*/  IMAD.IADD R13, R108, 0x1, -R226 ;  /* 0x000000016c0d7824 */ /* 0x000fe400078e0ae2 */
[----:B------:R-:W-:Y:S01]  /*2ef0*/  IMAD R220, R14, c[0x0][0x214], R217 ;  /* 0x000085000edc7a24 */ /* 0x000fe200078e02d9 */
[C---:B------:R-:W-:Y:S01]  /*2f00*/  SHF.L.U64.HI R14, R193.reuse, 0x1, R18 ;  /* 0x00000001c10e7819 */ /* 0x040fe20000010212 */
[----:B------:R-:W-:Y:S01]  /*2f10*/  IMAD.SHL.U32 R17, R193, 0x2, RZ ;  /* 0x00000002c1117824 */ /* 0x000fe200078e00ff */
[----:B-1----:R-:W-:Y:S01]  /*2f20*/  SHF.R.S32.HI R5, RZ, 0x1f, R181 ;  /* 0x0000001fff057819 */ /* 0x002fe200000114b5 */
[----:B------:R-:W-:Y:S01]  /*2f30*/  IMAD.SHL.U32 R19, R202, 0x2, RZ ;  /* 0x00000002ca137824 */ /* 0x000fe200078e00ff */
[----:B------:R-:W-:-:S03]  /*2f40*/  ISETP.GE.AND P6, PT, R13, 0x1, PT ;  /* 0x000000010d00780c */ /* 0x000fc60003fc6270 */
[----:B------:R-:W-:-:S04]  /*2f50*/  IMAD R0, R5, c[0x0][0x1e0], RZ ;  /* 0x0000780005007a24 */ /* 0x000fc800078e02ff */
[----:B------:R-:W-:-:S04]  /*2f60*/  IMAD R0, R181, c[0x0][0x1e4], R0 ;  /* 0x00007900b5007a24 */ /* 0x000fc800078e0200 */
[----:B------:R-:W-:Y:S02]  /*2f70*/  IMAD.IADD R3, R3, 0x1, R0 ;  /* 0x0000000103037824 */ /* 0x000fe400078e0200 */
[----:B------:R-:W-:Y:S02]  /*2f80*/  @P6 ISETP.GE.AND P1, PT, R193, c[0x0][0x1d4], PT ;  /* 0x00007500c1006a0c */ /* 0x000fe40003f26270 */
[----:B------:R-:W-:Y:S02]  /*2f90*/  @P6 ISETP.GE.AND P5, PT, R201, c[0x0][0x1d4], PT ;  /* 0x00007500c9006a0c */ /* 0x000fe40003fa6270 */
[----:B------:R-:W-:Y:S02]  /*2fa0*/  @P6 ISETP.GE.AND P2, PT, R202, c[0x0][0x1d4], PT ;  /* 0x00007500ca006a0c */ /* 0x000fe40003f46270 */
[----:B---3--:R-:W-:Y:S01]  /*2fb0*/  SHF.R.S32.HI R7, RZ, 0x1f, R173 ;  /* 0x0000001fff077819 */ /* 0x008fe200000114ad */
[----:B------:R-:W-:-:S04]  /*2fc0*/  IMAD.WIDE.U32 R2, R173, c[0x0][0x1f0], R2 ;  /* 0x00007c00ad027a25 */ /* 0x000fc800078e0002 */
[C---:B------:R-:W-:Y:S02]  /*2fd0*/  IMAD R0, R7.reuse, c[0x0][0x1f0], RZ ;  /* 0x00007c0007007a24 */ /* 0x040fe400078e02ff */
[----:B------:R-:W-:Y:S02]  /*2fe0*/  IMAD R7, R7, c[0x0][0x218], RZ ;  /* 0x0000860007077a24 */ /* 0x000fe400078e02ff */
[C---:B------:R-:W-:Y:S01]  /*2ff0*/  IMAD R4, R173.reuse, c[0x0][0x1f4], R0 ;  /* 0x00007d00ad047a24 */ /* 0x040fe200078e0200 */
[----:B------:R-:W-:Y:S01]  /*3000*/  IADD3 R0, P0, R2, R212, RZ ;  /* 0x000000d402007210 */ /* 0x000fe20007f1e0ff */
        /* <DEDUP_REMOVED lines=9> */
[----:B------:R-:W3:Y:S03]  /*30a0*/  SHFL.IDX PT, R8, R10, RZ, 0x181f ;  /* 0x00181fff0a087589 */ /* 0x000ee600000e0000 */
[----:B------:R-:W-:Y:S01]  /*30b0*/  IMAD.WIDE.U32 R2, R173, c[0x0][0x218], R2 ;  /* 0x00008600ad027a25 */ /* 0x000fe200078e0002 */
[----:B--2---:R2:W5:Y:S04]  /*30c0*/  SHFL.IDX PT, R9, R6, 0x1, 0x181f ;  /* 0x00381f0006097f89 */ /* 0x00456800000e0000 */
[----:B------:R-:W4:Y:S01]  /*30d0*/  SHFL.IDX PT, R10, R10, 0x1, 0x181f ;  /* 0x00381f000a0a7f89 */ /* 0x000f2200000e0000 */
[----:B-1----:R-:W-:-:S04]  /*30e0*/  @P6 LEA R4, P0, R193, R0, 0x1 ;  /* 0x00000000c1046211 */ /* 0x002fc800078008ff */
[----:B---3--:R-:W-:Y:S02]  /*30f0*/  @P6 LEA.HI.X R5, R193, R8, R18, 0x1, P0 ;  /* 0x00000008c1056211 */ /* 0x008fe400000f0c12 */
[----:B--2---:R-:W-:-:S03]  /*3100*/  @P6 LEA R6, P0, R201, R0, 0x1 ;  /* 0x00000000c9066211 */ /* 0x004fc600078008ff */
[----:B------:R1:W-:Y:S01]  /*3110*/  @P6 LDGSTS.E.BYPASS.LTC128B.128 [R210+0xc100], [R4.64], !P1 ;  /* 0x0c10000004d26fae */ /* 0x0003e2000c901d48 */
[----:B------:R-:W-:-:S05]  /*3120*/  @P6 LEA.HI.X R7, R201, R8, R16, 0x1, P0 ;  /* 0x00000008c9076211 */ /* 0x000fca00000f0c10 */
[----:B------:R5:W-:Y:S01]  /*3130*/  @P6 LDGSTS.E.BYPASS.LTC128B.128 [R210+0xe100], [R6.64], !P5 ;  /* 0x0e10000006d26fae */ /* 0x000be2000e901d48 */
[----:B-1----:R-:W-:Y:S02]  /*3140*/  @P6 LEA R4, P1, R202, R0, 0x1 ;  /* 0x00000000ca046211 */ /* 0x002fe400078208ff */
[----:B------:R-:W-:Y:S02]  /*3150*/  IADD3 R0, P0, R2, R216, RZ ;  /* 0x000000d802007210 */ /* 0x000fe40007f1e0ff */
[----:B------:R-:W-:Y:S02]  /*3160*/  @P6 LEA.HI.X R5, R202, R8, R20, 0x1, P1 ;  /* 0x00000008ca056211 */ /* 0x000fe400008f0c14 */
[----:B------:R-:W-:Y:S02]  /*3170*/  ISETP.GE.AND P1, PT, R13, 0x21, PT ;  /* 0x000000210d00780c */ /* 0x000fe40003f26270 */
[----:B------:R-:W-:Y:S01]  /*3180*/  IADD3.X R2, R220, R3, R11, P0, !PT ;  /* 0x00000003dc027210 */ /* 0x000fe200007fe40b */
[----:B------:R1:W-:Y:S01]  /*3190*/  @P6 LDGSTS.E.BYPASS.LTC128B.128 [R210+0x10100], [R4.64], !P2 ;  /* 0x1010000004d26fae */ /* 0x0003e2000d101d48 */
[----:B----4-:R-:W-:-:S04]  /*31a0*/  LEA R12, P0, R0, c[0x0][0x1f8], 0x1 ;  /* 0x00007e00000c7a11 */ /* 0x010fc800078008ff */
[----:B------:R-:W-:Y:S01]  /*31b0*/  LEA.HI.X R15, R0, c[0x0][0x1fc], R2, 0x1, P0 ;  /* 0x00007f00000f7a11 */ /* 0x000fe200000f0c02 */
[----:B------:R-:W2:Y:S04]  /*31c0*/  SHFL.IDX PT, R8, R12, RZ, 0x181f ;  /* 0x00181fff0c087589 */ /* 0x000ea800000e0000 */
[C---:B-----5:R-:W-:Y:S01]  /*31d0*/  @P1 LEA R6, P0, R193.reuse, R9, 0x1 ;  /* 0x00000009c1061211 */ /* 0x060fe200078008ff */
[----:B------:R-:W3:Y:S01]  /*31e0*/  SHFL.IDX PT, R11, R15, RZ, 0x181f ;  /* 0x00181fff0f0b7589 */ /* 0x000ee200000e0000 */
[----:B------:R-:W-:Y:S02]  /*31f0*/  @P1 ISETP.GE.AND P5, PT, R193, c[0x0][0x1d4], PT ;  /* 0x00007500c1001a0c */ /* 0x000fe40003fa6270 */
[----:B------:R-:W-:Y:S01]  /*3200*/  @P1 ISETP.GE.AND P2, PT, R201, c[0x0][0x1d4], PT ;  /* 0x00007500c9001a0c */ /* 0x000fe20003f46270 */
[----:B------:R-:W4:Y:S01]  /*3210*/  SHFL.IDX PT, R0, R12, 0x1, 0x181f ;  /* 0x00381f000c007f89 */ /* 0x000f2200000e0000 */
[----:B------:R-:W-:Y:S01]  /*3220*/  @P1 LEA.HI.X R7, R193, R10, R18, 0x1, P0 ;  /* 0x0000000ac1071211 */ /* 0x000fe200000f0c12 */
        /* <DEDUP_REMOVED lines=11> */
[----:B------:R1:W5:Y:S01]  /*32e0*/  SHFL.IDX PT, R10, R15, 0x1, 0x181f ;  /* 0x00381f000f0a7f89 */ /* 0x00036200000e0000 */
        /* <DEDUP_REMOVED lines=13> */
[----:B------:R-:W-:-:S03]  /*33c0*/  IADD3 R6, P0, R0, R17, RZ ;  /* 0x0000001100067210 */ /* 0x000fc60007f1e0ff */
[----:B------:R-:W-:Y:S01]  /*33d0*/  IMAD.X R9, R11, 0x1, R15, P6 ;  /* 0x000000010b097824 */ /* 0x000fe200030e060f */
[----:B------:R2:W-:Y:S01]  /*33e0*/  LDGSTS.E.BYPASS.LTC128B.128 [R210+0x2100], [R2.64], !P1 ;  /* 0x0210000002d27fae */ /* 0x0005e2000c901d48 */
[----:B------:R-:W-:Y:S01]  /*33f0*/  ISETP.GE.AND P1, PT, R202, c[0x0][0x1d4], PT ;  /* 0x00007500ca007a0c */ /* 0x000fe20003f26270 */
[----:B-----5:R-:W-:-:S03]  /*3400*/  IMAD.X R7, R10, 0x1, R14, P0 ;  /* 0x000000010a077824 */ /* 0x020fc600000e060e */
        /* <DEDUP_REMOVED lines=42> */
.L_x_2800:
        /* <DEDUP_REMOVED lines=8> */
[C---:B------:R-:W-:Y:S01]  /*3730*/  IMAD.X R5, R8.reuse, 0x1, R16, P5 ;  /* 0x0000000108057824 */ /* 0x040fe200028e0610 */
        /* <DEDUP_REMOVED lines=11> */
.L_x_2801:
        /* <DEDUP_REMOVED lines=21> */
.L_x_2695:
[----:B------:R-:W-:Y:S05]  /*3940*/  BSYNC B0 ;  /* 0x0000000000007941 */ /* 0x000fea0003800000 */
.L_x_2694:
        /* <DEDUP_REMOVED lines=27> */
[C---:B------:R-:W-:Y:S01]  /*3b00*/  IMAD.SHL.U32 R26, R202.reuse, 0x2, RZ ;  /* 0x00000002ca1a7824 */ /* 0x040fe200078e00ff */
        /* <DEDUP_REMOVED lines=17> */
.L_x_2802:
        /* <DEDUP_REMOVED lines=8> */
[----:B----4-:R-:W-:Y:S01]  /*3ca0*/  IMAD.X R15, R12, 0x1, R21, P0 ;  /* 0x000000010c0f7824 */ /* 0x010fe200000e0615 */
        /* <DEDUP_REMOVED lines=12> */
.L_x_2803:
        /* <DEDUP_REMOVED lines=21> */
.L_x_2699:
[----:B------:R-:W-:Y:S05]  /*3ec0*/  BSYNC B0 ;  /* 0x0000000000007941 */ /* 0x000fea0003800000 */
.L_x_2698:
[----:B------:R-:W-:Y:S01]  /*3ed0*/  IMAD.MOV.U32 R0, RZ, RZ, 0x40 ;  /* 0x00000040ff007424 */ /* 0x000fe200078e00ff */
[----:B------:R-:W-:Y:S01]  /*3ee0*/  LOP3.LUT P0, RZ, R207, 0x4, RZ, 0xc0, !PT ;  /* 0x00000004cfff7812 */ /* 0x000fe2000780c0ff */
[----:B------:R-:W0:Y:S01]  /*3ef0*/  LDGDEPBAR ;  /* 0x00000000000079af */ /* 0x000e220000000000 */
[----:B------:R-:W-:Y:S02]  /*3f00*/  WARPSYNC 0xffffffff ;  /* 0xffffffff00007948 */ /* 0x000fe40003800000 */
[----:B------:R-:W-:Y:S01]  /*3f10*/  SEL R166, R0, 0xffffffc0, !P0 ;  /* 0xffffffc000a67807 */ /* 0x000fe20004000000 */
[----:B---34-:R-:W-:Y:S01]  /*3f20*/  HMMA.16816.F32.BF16 R36, R8, R32, RZ ;  /* 0x000000200824723c */ /* 0x018fe200000418ff */
[----:B--2---:R-:W-:Y:S03]  /*3f30*/  LDSM.16.M88.4 R16, [R165] ;  /* 0x00000000a510783b */ /* 0x004fe60000000200 */
[----:B------:R-:W-:Y:S01]  /*3f40*/  IMAD.IADD R2, R169, 0x1, R166 ;  /* 0x00000001a9027824 */ /* 0x000fe200078e02a6 */
[----:B------:R-:W2:Y:S01]  /*3f50*/  LDL R109, [R1+0x14] ;  /* 0x00001400016d7983 */ /* 0x000ea20000100800 */
[----:B------:R-:W-:-:S02]  /*3f60*/  IADD3 R0, R166, R169, R167 ;  /* 0x000000a9a6007210 */ /* 0x000fc40007ffe0a7 */
[C---:B------:R-:W-:Y:S01]  /*3f70*/  HMMA.16816.F32.BF16 R24, R8.reuse, R40, RZ ;  /* 0x000000280818723c */ /* 0x040fe200000418ff */
[----:B------:R-:W3:Y:S04]  /*3f80*/  LDSM.16.M88.4 R72, [R2] ;  /* 0x000000000248783b */ /* 0x000ee80000000200 */
[----:B------:R-:W4:Y:S03]  /*3f90*/  LDSM.16.M88.4 R80, [R2+0x800] ;  /* 0x000800000250783b */ /* 0x000f260000000200 */
[C---:B------:R-:W-:Y:S01]  /*3fa0*/  HMMA.16816.F32.BF16 R20, R8.reuse, R42, RZ ;  /* 0x0000002a0814723c */ /* 0x040fe200000418ff */
[----:B------:R-:W5:Y:S04]  /*3fb0*/  LDSM.16.M88.4 R68, [R2+0x1000] ;  /* 0x001000000244783b */ /* 0x000f680000000200 */
[----:B------:R-:W1:Y:S03]  /*3fc0*/  LDSM.16.M88.4 R76, [R2+0x1800] ;  /* 0x00180000024c783b */ /* 0x000e660000000200 */
[C---:B------:R-:W-:Y:S01]  /*3fd0*/  HMMA.16816.F32.BF16 R12, R8.reuse, R44, RZ ;  /* 0x0000002c080c723c */ /* 0x040fe200000418ff */
[----:B------:R-:W-:Y:S04]  /*3fe0*/  LDSM.16.M88.4 R88, [R0] ;  /* 0x000000000058783b */ /* 0x000fe80000000200 */
[----:B------:R-:W-:Y:S03]  /*3ff0*/  LDSM.16.M88.4 R100, [R0+0x800] ;  /* 0x000800000064783b */ /* 0x000fe60000000200 */
[C---:B------:R-:W-:Y:S01]  /*4000*/  HMMA.16816.F32.BF16 R32, R8.reuse, R34, RZ ;  /* 0x000000220820723c */ /* 0x040fe200000418ff */
[----:B------:R-:W-:Y:S04]  /*4010*/  LDSM.16.M88.4 R104, [R169+0x2000] ;  /* 0x00200000a968783b */ /* 0x000fe80000000200 */
[----:B------:R-:W-:Y:S03]  /*4020*/  LDSM.16.M88.4 R96, [R28+0x2000] ;  /* 0x002000001c60783b */ /* 0x000fe60000000200 */
[C---:B------:R-:W-:Y:S08]  /*4030*/  HMMA.16816.F32.BF16 R40, R8.reuse, R46, RZ ;  /* 0x0000002e0828723c */ /* 0x040ff000000418ff */
[C---:B------:R-:W-:Y:S08]  /*4040*/  HMMA.16816.F32.BF16 R60, R8.reuse, R56, RZ ;  /* 0x00000038083c723c */ /* 0x040ff000000418ff */
[----:B------:R-:W-:Y:S08]  /*4050*/  HMMA.16816.F32.BF16 R56, R8, R58, RZ ;  /* 0x0000003a0838723c */ /* 0x000ff000000418ff */
[C---:B-1----:R-:W-:Y:S08]  /*4060*/  HMMA.16816.F32.BF16 R52, R4.reuse, R48, R36 ;  /* 0x000000300434723c */ /* 0x042ff00000041824 */
[C---:B------:R-:W-:Y:S08]  /*4070*/  HMMA.16816.F32.BF16 R44, R4.reuse, R64, R24 ;  /* 0x00000040042c723c */ /* 0x040ff00000041818 */
[C---:B------:R-:W-:Y:S08]  /*4080*/  HMMA.16816.F32.BF16 R8, R4.reuse, R66, R20 ;  /* 0x000000420408723c */ /* 0x040ff00000041814 */
[C---:B------:R-:W-:Y:S01]  /*4090*/  HMMA.16816.F32.BF16 R64, R4.reuse, R84, R12 ;  /* 0x000000540440723c */ /* 0x040fe2000004180c */
[----:B------:R-:W1:Y:S07]  /*40a0*/  LDSM.16.M88.4 R12, [R164] ;  /* 0x00000000a40c783b */ /* 0x000e6e0000000200 */
[C---:B------:R-:W-:Y:S08]  /*40b0*/  HMMA.16816.F32.BF16 R48, R4.reuse, R50, R32 ;  /* 0x000000320430723c */ /* 0x040ff00000041820 */
[C---:B------:R-:W-:Y:S01]  /*40c0*/  HMMA.16816.F32.BF16 R40, R4.reuse, R86, R40 ;  /* 0x000000560428723c */ /* 0x040fe20000041828 */
[----:B------:R-:W-:Y:S07]  /*40d0*/  LDSM.16.M88.4 R84, [R0+0x1000] ;  /* 0x001000000054783b */ /* 0x000fee0000000200 */
[C---:B------:R-:W-:Y:S08]  /*40e0*/  HMMA.16816.F32.BF16 R36, R4.reuse, R92, R60 ;  /* 0x0000005c0424723c */ /* 0x040ff0000004183c */
[----:B------:R-:W-:Y:S01]  /*40f0*/  HMMA.16816.F32.BF16 R32, R4, R94, R56 ;  /* 0x0000005e0420723c */ /* 0x000fe20000041838 */
[----:B------:R-:W-:Y:S07]  /*4100*/  LDSM.16.M88.4 R92, [R0+0x1800] ;  /* 0x00180000005c783b */ /* 0x000fee0000000200 */
[C---:B---3--:R-:W-:Y:S08]  /*4110*/  HMMA.16816.F32.BF16 R24, R16.reuse, R72, R52 ;  /* 0x000000481018723c */ /* 0x048ff00000041834 */
[C---:B----4-:R-:W-:Y:S08]  /*4120*/  HMMA.16816.F32.BF16 R4, R16.reuse, R80, R44 ;  /* 0x000000501004723c */ /* 0x050ff0000004182c */
[C---:B------:R-:W-:Y:S01]  /*4130*/  HMMA.16816.F32.BF16 R52, R16.reuse, R82, R8 ;  /* 0x000000521034723c */ /* 0x040fe20000041808 */
[----:B------:R-:W3:Y:S04]  /*4140*/  LDSM.16.M88.4 R8, [R162+0x4000] ;  /* 0x00400000a208783b */ /* 0x000ee80000000200 */
[----:B------:R-:W-:Y:S03]  /*4150*/  LDSM.16.M88.4 R80, [R169+0x3800] ;  /* 0x00380000a950783b */ /* 0x000fe60000000200 */
[C---:B------:R-:W-:Y:S01]  /*4160*/  HMMA.16816.F32.BF16 R20, R16.reuse, R74, R48 ;  /* 0x0000004a1014723c */ /* 0x040fe20000041830 */
[----:B------:R-:W-:Y:S07]  /*4170*/  LDSM.16.M88.4 R72, [R169+0x3000] ;  /* 0x00300000a948783b */ /* 0x000fee0000000200 */
[C---:B-----5:R-:W-:Y:S08]  /*4180*/  HMMA.16816.F32.BF16 R60, R16.reuse, R68, R64 ;  /* 0x00000044103c723c */ /* 0x060ff00000041840 */
[C---:B------:R-:W-:Y:S01]  /*4190*/  HMMA.16816.F32.BF16 R56, R16.reuse, R70, R40 ;  /* 0x000000461038723c */ /* 0x040fe20000041828 */
[----:B------:R-:W-:Y:S07]  /*41a0*/  LDSM.16.M88.4 R40, [R169+0x2800] ;  /* 0x00280000a928783b */ /* 0x000fee0000000200 */
[C---:B------:R-:W-:Y:S08]  /*41b0*/  HMMA.16816.F32.BF16 R68, R16.reuse, R76, R36 ;  /* 0x0000004c1044723c */ /* 0x040ff00000041824 */
[----:B------:R-:W-:Y:S01]  /*41c0*/  HMMA.16816.F32.BF16 R48, R16, R78, R32 ;  /* 0x0000004e1030723c */ /* 0x000fe20000041820 */
[----:B------:R-:W-:Y:S07]  /*41d0*/  LDSM.16.M88.4 R76, [R28+0x3800] ;  /* 0x003800001c4c783b */ /* 0x000fee0000000200 */
[C---:B-1----:R-:W-:Y:S01]  /*41e0*/  HMMA.16816.F32.BF16 R16, R12.reuse, R88, R24 ;  /* 0x000000580c10723c */ /* 0x042fe20000041818 */
[----:B------:R-:W-:Y:S07]  /*41f0*/  LDSM.16.M88.4 R24, [R165+0x4000] ;  /* 0x00400000a518783b */ /* 0x000fee0000000200 */
[C---:B------:R-:W-:Y:S01]  /*4200*/  HMMA.16816.F32.BF16 R36, R12.reuse, R100, R4 ;  /* 0x000000640c24723c */ /* 0x040fe20000041804 */
[----:B------:R-:W1:Y:S07]  /*4210*/  LDSM.16.M88.4 R4, [R163+0x4000] ;  /* 0x00400000a304783b */ /* 0x000e6e0000000200 */
[----:B------:R-:W-:Y:S01]  /*4220*/  HMMA.16816.F32.BF16 R44, R12, R90, R20 ;  /* 0x0000005a0c2c723c */ /* 0x000fe20000041814 */
[----:B------:R-:W-:Y:S07]  /*4230*/  LDSM.16.M88.4 R88, [R2+0x2800] ;  /* 0x002800000258783b */ /* 0x000fee0000000200 */
[----:B---3--:R-:W-:Y:S08]  /*4240*/  HMMA.16816.F32.BF16 R16, R8, R104, R16 ;  /* 0x000000680810723c */ /* 0x008ff00000041810 */
[C---:B------:R-:W-:Y:S01]  /*4250*/  HMMA.16816.F32.BF16 R32, R12.reuse, R102, R52 ;  /* 0x000000660c20723c */ /* 0x040fe20000041834 */
[----:B------:R-:W3:Y:S07]  /*4260*/  LDSM.16.M88.4 R100, [R2+0x2000] ;  /* 0x002000000264783b */ /* 0x000eee0000000200 */
[C---:B------:R-:W-:Y:S08]  /*4270*/  HMMA.16816.F32.BF16 R20, R12.reuse, R84, R60 ;  /* 0x000000540c14723c */ /* 0x040ff0000004183c */
[C---:B------:R-:W-:Y:S01]  /*4280*/  HMMA.16816.F32.BF16 R64, R12.reuse, R86, R56 ;  /* 0x000000560c40723c */ /* 0x040fe20000041838 */
[----:B------:R-:W4:Y:S07]  /*4290*/  LDSM.16.M88.4 R84, [R28+0x2800] ;  /* 0x002800001c54783b */ /* 0x000f2e0000000200 */
[C---:B------:R-:W-:Y:S08]  /*42a0*/  HMMA.16816.F32.BF16 R68, R12.reuse, R92, R68 ;  /* 0x0000005c0c44723c */ /* 0x040ff00000041844 */
[----:B------:R-:W-:Y:S01]  /*42b0*/  HMMA.16816.F32.BF16 R60, R12, R94, R48 ;  /* 0x0000005e0c3c723c */ /* 0x000fe20000041830 */
[----:B------:R-:W5:Y:S07]  /*42c0*/  LDSM.16.M88.4 R92, [R28+0x3000] ;  /* 0x003000001c5c783b */ /* 0x000f6e0000000200 */
[----:B------:R-:W-:Y:S01]  /*42d0*/  HMMA.16816.F32.BF16 R56, R8, R106, R44 ;  /* 0x0000006a0838723c */ /* 0x000fe2000004182c */
[----:B------:R-:W-:Y:S07]  /*42e0*/  LDSM.16.M88.4 R104, [R0+0x2000] ;  /* 0x002000000068783b */ /* 0x000fee0000000200 */
[----:B-1----:R-:W-:Y:S01]  /*42f0*/  HMMA.16816.F32.BF16 R12, R4, R96, R16 ;  /* 0x00000060040c723c */ /* 0x002fe20000041810 */
[----:B------:R-:W-:Y:S07]  /*4300*/  LDSM.16.M88.4 R16, [R162+0x8000] ;  /* 0x00800000a210783b */ /* 0x000fee0000000200 */
[C---:B------:R-:W-:Y:S08]  /*4310*/  HMMA.16816.F32.BF16 R52, R8.reuse, R40, R36 ;  /* 0x000000280834723c */ /* 0x040ff00000041824 */
[C---:B------:R-:W-:Y:S01]  /*4320*/  HMMA.16816.F32.BF16 R44, R8.reuse, R72, R20 ;  /* 0x00000048082c723c */ /* 0x040fe20000041814 */
[----:B------:R-:W1:Y:S07]  /*4330*/  LDSM.16.M88.4 R20, [R164+0x4000] ;  /* 0x00400000a414783b */ /* 0x000e6e0000000200 */
[C---:B------:R-:W-:Y:S08]  /*4340*/  HMMA.16816.F32.BF16 R48, R8.reuse, R42, R32 ;  /* 0x0000002a0830723c */ /* 0x040ff00000041820 */
[----:B------:R-:W-:Y:S01]  /*4350*/  HMMA.16816.F32.BF16 R40, R8, R74, R64 ;  /* 0x0000004a0828723c */ /* 0x000fe20000041840 */
[----:B--2---:R-:W-:-:S07]  /*4360*/  IMAD.IADD R206, R109, 0x1, R229 ;  /* 0x000000016dce7824 */ /* 0x004fce00078e02e5 */
[----:B------:R-:W-:Y:S01]  /*4370*/  HMMA.16816.F32.BF16 R32, R4, R98, R56 ;  /* 0x000000620420723c */ /* 0x000fe20000041838 */
[----:B------:R-:W2:Y:S07]  /*4380*/  LDSM.16.M88.4 R96, [R169+0x4000] ;  /* 0x00400000a960783b */ /* 0x000eae0000000200 */
[C---:B------:R-:W-:Y:S01]  /*4390*/  HMMA.16816.F32.BF16 R64, R8.reuse, R80, R68 ;  /* 0x000000500840723c */ /* 0x040fe20000041844 */
[----:B------:R-:W-:Y:S07]  /*43a0*/  LDSM.16.M88.4 R68, [R2+0x3000] ;  /* 0x003000000244783b */ /* 0x000fee0000000200 */
[----:B------:R-:W-:Y:S01]  /*43b0*/  HMMA.16816.F32.BF16 R36, R8, R82, R60 ;  /* 0x000000520824723c */ /* 0x000fe2000004183c */
[----:B------:R-:W-:Y:S07]  /*43c0*/  LDSM.16.M88.4 R80, [R2+0x3800] ;  /* 0x003800000250783b */ /* 0x000fee0000000200 */
[----:B---3--:R-:W-:Y:S01]  /*43d0*/  HMMA.16816.F32.BF16 R8, R24, R100, R12 ;  /* 0x000000641808723c */ /* 0x008fe2000004180c */
[----:B------:R-:W-:Y:S07]  /*43e0*/  LDSM.16.M88.4 R12, [R163+0x8000] ;  /* 0x00800000a30c783b */ /* 0x000fee0000000200 */
[C---:B----4-:R-:W-:Y:S08]  /*43f0*/  HMMA.16816.F32.BF16 R52, R4.reuse, R84, R52 ;  /* 0x000000540434723c */ /* 0x050ff00000041834 */
[C---:B------:R-:W-:Y:S01]  /*4400*/  HMMA.16816.F32.BF16 R72, R4.reuse, R86, R48 ;  /* 0x000000560448723c */ /* 0x040fe20000041830 */
[----:B------:R-:W-:Y:S07]  /*4410*/  LDSM.16.M88.4 R84, [R0+0x3000] ;  /* 0x003000000054783b */ /* 0x000fee0000000200 */
[----:B-----5:R-:W-:Y:S01]  /*4420*/  HMMA.16816.F32.BF16 R48, R4, R94, R40 ;  /* 0x0000005e0430723c */ /* 0x020fe20000041828 */
[----:B------:R-:W3:Y:S07]  /*4430*/  LDSM.16.M88.4 R40, [R0+0x2800] ;  /* 0x002800000028783b */ /* 0x000eee0000000200 */
[----:B------:R-:W-:Y:S01]  /*4440*/  HMMA.16816.F32.BF16 R32, R24, R102, R32 ;  /* 0x000000661820723c */ /* 0x000fe20000041820 */
[----:B------:R-:W4:Y:S07]  /*4450*/  LDSM.16.M88.4 R100, [R28+0x4000] ;  /* 0x004000001c64783b */ /* 0x000f2e0000000200 */
[C---:B------:R-:W-:Y:S01]  /*4460*/  HMMA.16816.F32.BF16 R56, R4.reuse, R92, R44 ;  /* 0x0000005c0438723c */ /* 0x040fe2000004182c */
[----:B------:R-:W-:Y:S07]  /*4470*/  LDSM.16.M88.4 R92, [R2+0x4000] ;  /* 0x00400000025c783b */ /* 0x000fee0000000200 */
[C---:B------:R-:W-:Y:S08]  /*4480*/  HMMA.16816.F32.BF16 R64, R4.reuse, R76, R64 ;  /* 0x0000004c0440723c */ /* 0x040ff00000041840 */
[----:B------:R-:W-:Y:S01]  /*4490*/  HMMA.16816.F32.BF16 R60, R4, R78, R36 ;  /* 0x0000004e043c723c */ /* 0x000fe20000041824 */
[----:B------:R-:W5:Y:S07]  /*44a0*/  LDSM.16.M88.4 R76, [R169+0x4800] ;  /* 0x00480000a94c783b */ /* 0x000f6e0000000200 */
[----:B-1----:R-:W-:Y:S01]  /*44b0*/  HMMA.16816.F32.BF16 R4, R20, R104, R8 ;  /* 0x000000681404723c */ /* 0x002fe20000041808 */
[----:B------:R-:W-:Y:S07]  /*44c0*/  LDSM.16.M88.4 R8, [R165+0x8000] ;  /* 0x00800000a508783b */ /* 0x000fee0000000200 */
[----:B------:R-:W-:Y:S08]  /*44d0*/  HMMA.16816.F32.BF16 R36, R24, R88, R52 ;  /* 0x000000581824723c */ /* 0x000ff00000041834 */
[----:B------:R-:W-:Y:S08]  /*44e0*/  HMMA.16816.F32.BF16 R32, R20, R106, R32 ;  /* 0x0000006a1420723c */ /* 0x000ff00000041820 */
[----:B--2---:R-:W-:Y:S08]  /*44f0*/  HMMA.16816.F32.BF16 R4, R16, R96, R4 ;  /* 0x000000601004723c */ /* 0x004ff00000041804 */
[----:B------:R-:W-:Y:S01]  /*4500*/  HMMA.16816.F32.BF16 R44, R24, R90, R72 ;  /* 0x0000005a182c723c */ /* 0x000fe20000041848 */
[----:B------:R-:W-:Y:S07]  /*4510*/  LDSM.16.M88.4 R88, [R0+0x4000] ;  /* 0x004000000058783b */ /* 0x000fee0000000200 */
[----:B---3--:R-:W-:Y:S08]  /*4520*/  HMMA.16816.F32.BF16 R36, R20, R40, R36 ;  /* 0x000000281424723c */ /* 0x008ff00000041824 */
[C---:B------:R-:W-:Y:S08]  /*4530*/  HMMA.16816.F32.BF16 R52, R24.reuse, R68, R56 ;  /* 0x000000441834723c */ /* 0x040ff00000041838 */
[----:B------:R-:W-:Y:S01]  /*4540*/  HMMA.16816.F32.BF16 R56, R24, R70, R48 ;  /* 0x000000461838723c */ /* 0x000fe20000041830 */
[----:B------:R-:W1:Y:S04]  /*4550*/  LDSM.16.M88.4 R68, [R0+0x3800] ;  /* 0x003800000044783b */ /* 0x000e680000000200 */
[----:B------:R-:W2:Y:S03]  /*4560*/  LDSM.16.M88.4 R48, [R28+0x4800] ;  /* 0x004800001c30783b */ /* 0x000ea60000000200 */
[----:B------:R-:W-:Y:S08]  /*4570*/  HMMA.16816.F32.BF16 R32, R16, R98, R32 ;  /* 0x000000621020723c */ /* 0x000ff00000041820 */
[C---:B------:R-:W-:Y:S08]  /*4580*/  HMMA.16816.F32.BF16 R72, R24.reuse, R80, R64 ;  /* 0x000000501848723c */ /* 0x040ff00000041840 */
[----:B------:R-:W-:Y:S01]  /*4590*/  HMMA.16816.F32.BF16 R64, R24, R82, R60 ;  /* 0x000000521840723c */ /* 0x000fe2000004183c */
[----:B------:R-:W3:Y:S07]  /*45a0*/  LDSM.16.M88.4 R60, [R169+0x5000] ;  /* 0x00500000a93c783b */ /* 0x000eee0000000200 */
[----:B----4-:R-:W-:Y:S01]  /*45b0*/  HMMA.16816.F32.BF16 R24, R12, R100, R4 ;  /* 0x000000640c18723c */ /* 0x010fe20000041804 */
[----:B------:R-:W4:Y:S07]  /*45c0*/  LDSM.16.M88.4 R4, [R164+0x8000] ;  /* 0x00800000a404783b */ /* 0x000f2e0000000200 */
[----:B------:R-:W-:Y:S08]  /*45d0*/  HMMA.16816.F32.BF16 R44, R20, R42, R44 ;  /* 0x0000002a142c723c */ /* 0x000ff0000004182c */
[----:B-----5:R-:W-:Y:S08]  /*45e0*/  HMMA.16816.F32.BF16 R40, R16, R76, R36 ;  /* 0x0000004c1028723c */ /* 0x020ff00000041824 */
[C---:B------:R-:W-:Y:S08]  /*45f0*/  HMMA.16816.F32.BF16 R52, R20.reuse, R84, R52 ;  /* 0x000000541434723c */ /* 0x040ff00000041834 */
[----:B------:R-:W-:Y:S01]  /*4600*/  HMMA.16816.F32.BF16 R56, R20, R86, R56 ;  /* 0x000000561438723c */ /* 0x000fe20000041838 */
[----:B------:R-:W2:Y:S07]  /*4610*/  LDSM.16.M88.4 R84, [R2+0x4800] ;  /* 0x004800000254783b */ /* 0x000eae0000000200 */
[----:B------:R-:W-:Y:S08]  /*4620*/  HMMA.16816.F32.BF16 R36, R12, R102, R32 ;  /* 0x000000660c24723c */ /* 0x000ff00000041820 */
[----:B-1----:R-:W-:Y:S08]  /*4630*/  HMMA.16816.F32.BF16 R80, R20, R68, R72 ;  /* 0x000000441450723c */ /* 0x002ff00000041848 */
[----:B------:R-:W-:Y:S01]  /*4640*/  HMMA.16816.F32.BF16 R24, R8, R92, R24 ;  /* 0x0000005c0818723c */ /* 0x000fe20000041818 */
[----:B------:R-:W5:Y:S07]  /*4650*/  LDL R92, [R1+0x10] ;  /* 0x00001000015c7983 */ /* 0x000f6e0000100800 */
[----:B------:R-:W-:Y:S01]  /*4660*/  HMMA.16816.F32.BF16 R72, R20, R70, R64 ;  /* 0x000000461448723c */ /* 0x000fe20000041840 */
[----:B------:R-:W-:Y:S04]  /*4670*/  LDSM.16.M88.4 R68, [R169+0x5800] ;  /* 0x00580000a944783b */ /* 0x000fe80000000200 */
[----:B------:R-:W-:Y:S03]  /*4680*/  LDSM.16.M88.4 R64, [R28+0x5800] ;  /* 0x005800001c40783b */ /* 0x000fe60000000200 */
[----:B------:R-:W-:Y:S01]  /*4690*/  HMMA.16816.F32.BF16 R20, R16, R78, R44 ;  /* 0x0000004e1014723c */ /* 0x000fe2000004182c */
[----:B------:R-:W1:Y:S04]  /*46a0*/  LDSM.16.M88.4 R76, [R0+0x4800] ;  /* 0x00480000004c783b */ /* 0x000e680000000200 */
[----:B------:R-:W-:Y:S03]  /*46b0*/  LDSM.16.M88.4 R44, [R2+0x5000] ;  /* 0x00500000022c783b */ /* 0x000fe60000000200 */
[----:B--2---:R-:W-:Y:S08]  /*46c0*/  HMMA.16816.F32.BF16 R32, R12, R48, R40 ;  /* 0x000000300c20723c */ /* 0x004ff00000041828 */
[C---:B---3--:R-:W-:Y:S08]  /*46d0*/  HMMA.16816.F32.BF16 R52, R16.reuse, R60, R52 ;  /* 0x0000003c1034723c */ /* 0x048ff00000041834 */
[----:B------:R-:W-:Y:S01]  /*46e0*/  HMMA.16816.F32.BF16 R60, R16, R62, R56 ;  /* 0x0000003e103c723c */ /* 0x000fe20000041838 */
[----:B------:R2:W3:Y:S07]  /*46f0*/  LDSM.16.M88.4 R56, [R28+0x5000] ;  /* 0x005000001c38783b */ /* 0x0004ee0000000200 */
[----:B------:R-:W-:Y:S08]  /*4700*/  HMMA.16816.F32.BF16 R36, R8, R94, R36 ;  /* 0x0000005e0824723c */ /* 0x000ff00000041824 */
[----:B----4-:R-:W-:Y:S08]  /*4710*/  HMMA.16816.F32.BF16 R40, R4, R88, R24 ;  /* 0x000000580428723c */ /* 0x010ff00000041818 */
[----:B------:R-:W-:Y:S01]  /*4720*/  HMMA.16816.F32.BF16 R24, R12, R50, R20 ;  /* 0x000000320c18723c */ /* 0x000fe20000041814 */
[----:B------:R-:W4:Y:S07]  /*4730*/  LDSM.16.M88.4 R48, [R0+0x5000] ;  /* 0x005000000030783b */ /* 0x000f2e0000000200 */
[----:B------:R-:W-:Y:S08]  /*4740*/  HMMA.16816.F32.BF16 R20, R8, R84, R32 ;  /* 0x000000540814723c */ /* 0x000ff00000041820 */
[----:B------:R-:W-:Y:S01]  /*4750*/  HMMA.16816.F32.BF16 R36, R4, R90, R36 ;  /* 0x0000005a0424723c */ /* 0x000fe20000041824 */
[----:B------:R-:W-:-:S04]  /*4760*/  FMUL.FTZ R3, R40, c[0x0][0x320] ;  /* 0x0000c80028037a20 */ /* 0x000fc80000410000 */
[----:B------:R3:W3:Y:S03]  /*4770*/  MUFU.TANH R84, R3 ;  /* 0x0000000300547308 */ /* 0x0006e60000002400 */
[----:B--2---:R-:W-:Y:S08]  /*4780*/  HMMA.16816.F32.BF16 R28, R8, R86, R24 ;  /* 0x00000056081c723c */ /* 0x004ff00000041818 */
[----:B-1----:R-:W-:Y:S01]  /*4790*/  HMMA.16816.F32.BF16 R24, R4, R76, R20 ;  /* 0x0000004c0418723c */ /* 0x002fe20000041814 */
[----:B---3--:R-:W-:-:S07]  /*47a0*/  FMUL.FTZ R3, R41, c[0x0][0x320] ;  /* 0x0000c80029037a20 */ /* 0x008fce0000410000 */
[----:B------:R-:W-:Y:S01]  /*47b0*/  HMMA.16816.F32.BF16 R32, R16, R68, R80 ;  /* 0x000000441020723c */ /* 0x000fe20000041850 */
[----:B------:R1:W2:Y:S07]  /*47c0*/  MUFU.TANH R80, R3 ;  /* 0x0000000300507308 */ /* 0x0002ae0000002400 */
[----:B------:R-:W-:Y:S01]  /*47d0*/  HMMA.16816.F32.BF16 R20, R12, R56, R52 ;  /* 0x000000380c14723c */ /* 0x000fe20000041834 */
[----:B------:R3:W2:Y:S07]  /*47e0*/  LDSM.16.M88.4 R52, [R2+0x5800] ;  /* 0x005800000234783b */ /* 0x0006ae0000000200 */
[----:B------:R-:W-:Y:S01]  /*47f0*/  HMMA.16816.F32.BF16 R68, R16, R70, R72 ;  /* 0x000000461044723c */ /* 0x000fe20000041848 */
[----:B-1----:R-:W-:-:S04]  /*4800*/  FMUL.FTZ R3, R42, c[0x0][0x320] ;  /* 0x0000c8002a037a20 */ /* 0x002fc80000410000 */
[----:B------:R1:W-:Y:S03]  /*4810*/  MUFU.TANH R74, R3 ;  /* 0x00000003004a7308 */ /* 0x0003e60000002400 */
[----:B------:R-:W-:Y:S01]  /*4820*/  HMMA.16816.F32.BF16 R16, R12, R58, R60 ;  /* 0x0000003a0c10723c */ /* 0x000fe2000004183c */
[----:B---3--:R-:W-:-:S04]  /*4830*/  FMUL.FTZ R2, R38, c[0x0][0x320] ;  /* 0x0000c80026027a20 */ /* 0x008fc80000410000 */
[----:B------:R3:W-:Y:S01]  /*4840*/  MUFU.TANH R58, R2 ;  /* 0x00000002003a7308 */ /* 0x0007e20000002400 */
[----:B-1----:R-:W-:Y:S02]  /*4850*/  FMUL.FTZ R3, R43, c[0x0][0x320] ;  /* 0x0000c8002b037a20 */ /* 0x002fe40000410000 */
[----:B------:R-:W-:Y:S05]  /*4860*/  HMMA.16816.F32.BF16 R40, R12, R64, R32 ;  /* 0x000000400c28723c */ /* 0x000fea0000041820 */
[----:B------:R1:W-:Y:S03]  /*4870*/  MUFU.TANH R73, R3 ;  /* 0x0000000300497308 */ /* 0x0003e60000002400 */
[----:B------:R-:W-:Y:S01]  /*4880*/  HMMA.16816.F32.BF16 R32, R4, R78, R28 ;  /* 0x0000004e0420723c */ /* 0x000fe2000004181c */
[----:B---3--:R-:W-:-:S07]  /*4890*/  FMUL.FTZ R2, R39, c[0x0][0x320] ;  /* 0x0000c80027027a20 */ /* 0x008fce0000410000 */
[----:B------:R-:W-:Y:S01]  /*48a0*/  HMMA.16816.F32.BF16 R28, R8, R44, R20 ;  /* 0x0000002c081c723c */ /* 0x000fe20000041814 */
[----:B------:R3:W-:Y:S01]  /*48b0*/  MUFU.TANH R57, R2 ;  /* 0x0000000200397308 */ /* 0x0007e20000002400 */
[----:B-1----:R-:W-:-:S06]  /*48c0*/  FMUL.FTZ R3, R36, c[0x0][0x320] ;  /* 0x0000c80024037a20 */ /* 0x002fcc0000410000 */
[----:B------:R-:W-:Y:S01]  /*48d0*/  HMMA.16816.F32.BF16 R12, R12, R66, R68 ;  /* 0x000000420c0c723c */ /* 0x000fe20000041844 */
[----:B------:R1:W1:Y:S07]  /*48e0*/  MUFU.TANH R72, R3 ;  /* 0x0000000300487308 */ /* 0x00026e0000002400 */
[----:B------:R-:W-:Y:S01]  /*48f0*/  HMMA.16816.F32.BF16 R16, R8, R46, R16 ;  /* 0x0000002e0810723c */ /* 0x000fe20000041810 */
[----:B---3--:R-:W-:-:S04]  /*4900*/  FMUL.FTZ R2, R24, c[0x0][0x320] ;  /* 0x0000c80018027a20 */ /* 0x008fc80000410000 */
[----:B------:R3:W3:Y:S03]  /*4910*/  MUFU.TANH R39, R2 ;  /* 0x0000000200277308 */ /* 0x0006e60000002400 */
[----:B----4-:R-:W-:Y:S01]  /*4920*/  HMMA.16816.F32.BF16 R28, R4, R48, R28 ;  /* 0x00000030041c723c */ /* 0x010fe2000004181c */
[----:B-1----:R-:W-:-:S04]  /*4930*/  FMUL.FTZ R3, R37, c[0x0][0x320] ;  /* 0x0000c80025037a20 */ /* 0x002fc80000410000 */
[----:B------:R-:W-:Y:S03]  /*4940*/  MUFU.TANH R56, R3 ;  /* 0x0000000300387308 */ /* 0x000fe60000002400 */
[----:B--2---:R-:W-:Y:S01]  /*4950*/  HMMA.16816.F32.BF16 R20, R8, R52, R40 ;  /* 0x000000340814723c */ /* 0x004fe20000041828 */
[----:B---3--:R-:W-:-:S04]  /*4960*/  FMUL.FTZ R2, R25, c[0x0][0x320] ;  /* 0x0000c80019027a20 */ /* 0x008fc80000410000 */
[----:B------:R1:W2:Y:S02]  /*4970*/  MUFU.TANH R38, R2 ;  /* 0x0000000200267308 */ /* 0x0002a40000002400 */
[----:B-1----:R-:W-:-:S06]  /*4980*/  FMUL.FTZ R2, R26, c[0x0][0x320] ;  /* 0x0000c8001a027a20 */ /* 0x002fcc0000410000 */
[----:B------:R1:W-:Y:S02]  /*4990*/  MUFU.TANH R45, R2 ;  /* 0x00000002002d7308 */ /* 0x0003e40000002400 */
[----:B-1----:R-:W-:Y:S02]  /*49a0*/  FMUL.FTZ R2, R27, c[0x0][0x320] ;  /* 0x0000c8001b027a20 */ /* 0x002fe40000410000 */
[----:B------:R1:W3:Y:S01]  /*49b0*/  LDSM.16.M88.4 R24, [R0+0x5800] ;  /* 0x005800000018783b */ /* 0x0002e20000000200 */
[----:B------:R-:W-:Y:S03]  /*49c0*/  HMMA.16816.F32.BF16 R12, R8, R54, R12 ;  /* 0x00000036080c723c */ /* 0x000fe6000004180c */
[----:B------:R4:W-:Y:S01]  /*49d0*/  MUFU.TANH R44, R2 ;  /* 0x00000002002c7308 */ /* 0x0009e20000002400 */
[----:B------:R-:W-:Y:S01]  /*49e0*/  FMUL.FTZ R3, R34, c[0x0][0x320] ;  /* 0x0000c80022037a20 */ /* 0x000fe20000410000 */
[----:B------:R-:W-:-:S04]  /*49f0*/  DEPBAR.LE SB0, 0x2 ;  /* 0x000080800000791a */ /* 0x000fc80000000000 */
[----:B------:R-:W-:Y:S01]  /*4a00*/  BAR.SYNC.DEFER_BLOCKING 0x0 ;  /* 0x0000000000007b1d */ /* 0x000fe20000010000 */
[----:B-1----:R-:W-:Y:S02]  /*4a10*/  FMUL.FTZ R0, R32, c[0x0][0x320] ;  /* 0x0000c80020007a20 */ /* 0x002fe40000410000 */
[----:B----4-:R-:W-:-:S03]  /*4a20*/  @P4 IMAD.HI.U32 R2, R206, c[0x0][0x2c8], RZ ;  /* 0x0000b200ce024a27 */ /* 0x010fc600078e00ff */
[----:B------:R1:W4:Y:S01]  /*4a30*/  MUFU.TANH R36, R0 ;  /* 0x0000000000247308 */ /* 0x0003220000002400 */
[----:B------:R-:W-:Y:S01]  /*4a40*/  HMMA.16816.F32.BF16 R16, R4, R50, R16 ;  /* 0x000000320410723c */ /* 0x000fe20000041810 */
[----:B------:R-:W-:Y:S06]  /*4a50*/  LDSM.16.MT88.4 R64, [R235+0x800] ;  /* 0x00080000eb40783b */ /* 0x000fec0000004200 */
[----:B------:R-:W-:Y:S01]  /*4a60*/  MUFU.TANH R37, R3 ;  /* 0x0000000300257308 */ /* 0x000fe20000002400 */
[----:B------:R-:W-:Y:S01]  /*4a70*/  LDSM.16.MT88.4 R60, [R232+0x2000] ;  /* 0x00200000e83c783b */ /* 0x000fe20000004200 */
[----:B-1----:R-:W-:-:S06]  /*4a80*/  FMUL.FTZ R0, R33, c[0x0][0x320] ;  /* 0x0000c80021007a20 */ /* 0x002fcc0000410000 */
[----:B------:R1:W-:Y:S01]  /*4a90*/  MUFU.TANH R33, R0 ;  /* 0x0000000000217308 */ /* 0x0003e20000002400 */
[----:B---3--:R-:W-:Y:S01]  /*4aa0*/  HMMA.16816.F32.BF16 R20, R4, R24, R20 ;  /* 0x000000180414723c */ /* 0x008fe20000041814 */
[----:B-1----:R-:W-:Y:S01]  /*4ab0*/  IMAD.MOV.U32 R0, RZ, RZ, R206 ;  /* 0x000000ffff007224 */ /* 0x002fe200078e00ce */
[----:B------:R-:W-:Y:S01]  /*4ac0*/  @P4 SHF.R.U32.HI R0, RZ, c[0x0][0x2cc], R2 ;  /* 0x0000b300ff004a19 */ /* 0x000fe20000011602 */
[----:B------:R-:W-:-:S04]  /*4ad0*/  FMUL.FTZ R2, R35, c[0x0][0x320] ;  /* 0x0000c80023027a20 */ /* 0x000fc80000410000 */
[----:B------:R-:W1:Y:S01]  /*4ae0*/  SHFL.IDX PT, R8, R0, RZ, 0x1c1f ;  /* 0x001c1fff00087589 */ /* 0x000e6200000e0000 */
[----:B------:R3:W-:Y:S01]  /*4af0*/  MUFU.TANH R34, R2 ;  /* 0x0000000200227308 */ /* 0x0007e20000002400 */
[----:B------:R-:W-:Y:S02]  /*4b00*/  IMAD.MOV.U32 R3, RZ, RZ, 0x1 ;  /* 0x00000001ff037424 */ /* 0x000fe400078e00ff */
[----:B---3--:R3:W1:Y:S01]  /*4b10*/  SHFL.IDX PT, R2, R0, 0x1, 0x1c1f ;  /* 0x003c1f0000027f89 */ /* 0x00866200000e0000 */
[----:B------:R-:W-:Y:S01]  /*4b20*/  HMMA.16816.F32.BF16 R4, R4, R26, R12 ;  /* 0x0000001a0404723c */ /* 0x000fe2000004180c */
[----:B---3--:R-:W-:-:S04]  /*4b30*/  FMUL.FTZ R0, R28, c[0x0][0x320] ;  /* 0x0000c8001c007a20 */ /* 0x008fc80000410000 */
[----:B------:R3:W1:Y:S02]  /*4b40*/  MUFU.TANH R32, R0 ;  /* 0x0000000000207308 */ /* 0x0006640000002400 */
[----:B---3--:R-:W-:-:S05]  /*4b50*/  IMAD R0, R187, -0x40, R3 ;  /* 0xffffffc0bb007824 */ /* 0x008fca00078e0203 */
[----:B------:R-:W-:Y:S01]  /*4b60*/  IADD3 R0, -R225, R0, R221 ;  /* 0x00000000e1007210 */ /* 0x000fe20007ffe1dd */
[----:B------:R-:W-:-:S04]  /*4b70*/  FMUL.FTZ R3, R29, c[0x0][0x320] ;  /* 0x0000c8001d037a20 */ /* 0x000fc80000410000 */
[----:B------:R-:W-:Y:S01]  /*4b80*/  IMAD.IADD R0, R0, 0x1, -R222 ;  /* 0x0000000100007824 */ /* 0x000fe200078e0ade */
[----:B------:R3:W2:Y:S03]  /*4b90*/  MUFU.TANH R29, R3 ;  /* 0x00000003001d7308 */ /* 0x0006a60000002400 */
[C---:B-1----:R-:W-:Y:S02]  /*4ba0*/  IMAD.IADD R8, R0.reuse, 0x1, R8 ;  /* 0x0000000100087824 */ /* 0x042fe400078e0208 */
[----:B------:R-:W-:Y:S02]  /*4bb0*/  IMAD.IADD R0, R0, 0x1, R2 ;  /* 0x0000000100007824 */ /* 0x000fe400078e0202 */
[----:B------:R-:W-:Y:S02]  /*4bc0*/  FMUL.FTZ R9, R16, c[0x0][0x320] ;  /* 0x0000c80010097a20 */ /* 0x000fe40000410000 */
[----:B---3--:R-:W-:-:S02]  /*4bd0*/  IMAD.IADD R3, R108, 0x1, -R225 ;  /* 0x000000016c037824 */ /* 0x008fc400078e0ae1 */
[----:B------:R1:W3:Y:S03]  /*4be0*/  MUFU.TANH R28, R9 ;  /* 0x00000009001c7308 */ /* 0x0002e60000002400 */
[C---:B------:R-:W-:Y:S02]  /*4bf0*/  IMNMX R2, R3.reuse, R8, PT ;  /* 0x0000000803027217 */ /* 0x040fe40003800200 */
[----:B------:R-:W-:Y:S01]  /*4c00*/  IMNMX R0, R3, R0, PT ;  /* 0x0000000003007217 */ /* 0x000fe20003800200 */
[----:B------:R-:W-:-:S04]  /*4c10*/  FMUL.FTZ R3, R20, c[0x0][0x320] ;  /* 0x0000c80014037a20 */ /* 0x000fc80000410000 */
[----:B------:R2:W2:Y:S01]  /*4c20*/  MUFU.TANH R14, R3 ;  /* 0x00000003000e7308 */ /* 0x0004a20000002400 */
[----:B-1----:R-:W-:Y:S01]  /*4c30*/  FMUL.FTZ R9, R17, c[0x0][0x320] ;  /* 0x0000c80011097a20 */ /* 0x002fe20000410000 */
[----:B------:R-:W-:-:S06]  /*4c40*/  ISETP.GT.AND P6, PT, R2, RZ, PT ;  /* 0x000000ff0200720c */ /* 0x000fcc0003fc4270 */
[----:B------:R-:W-:Y:S01]  /*4c50*/  MUFU.TANH R15, R9 ;  /* 0x00000009000f7308 */ /* 0x000fe20000002400 */
[----:B------:R-:W-:Y:S01]  /*4c60*/  ISETP.GT.AND P5, PT, R2, 0x1, PT ;  /* 0x000000010200780c */ /* 0x000fe20003fa4270 */
[----:B--2---:R-:W-:-:S06]  /*4c70*/  FMUL.FTZ R3, R21, c[0x0][0x320] ;  /* 0x0000c80015037a20 */ /* 0x004fcc0000410000 */
[----:B------:R1:W2:Y:S01]  /*4c80*/  MUFU.TANH R9, R3 ;  /* 0x0000000300097308 */ /* 0x0002a20000002400 */
[----:B------:R-:W-:Y:S02]  /*4c90*/  ISETP.GT.AND P1, PT, R2, 0x8, PT ;  /* 0x000000080200780c */ /* 0x000fe40003f24270 */
[----:B------:R-:W-:Y:S02]  /*4ca0*/  FSEL R10, R84, -INF , P6 ;  /* 0xff800000540a7808 */ /* 0x000fe40003000000 */
[----:B------:R-:W-:Y:S02]  /*4cb0*/  FSEL R11, R80, -INF , P5 ;  /* 0xff800000500b7808 */ /* 0x000fe40002800000 */
[C---:B------:R-:W-:Y:S02]  /*4cc0*/  ISETP.GT.AND P6, PT, R2.reuse, 0x10, PT ;  /* 0x000000100200780c */ /* 0x040fe40003fc4270 */
[----:B------:R-:W-:Y:S01]  /*4cd0*/  ISETP.GT.AND P5, PT, R2, 0x11, PT ;  /* 0x000000110200780c */ /* 0x000fe20003fa4270 */
[----:B-1----:R-:W-:-:S04]  /*4ce0*/  FMUL.FTZ R3, R4, c[0x0][0x320] ;  /* 0x0000c80004037a20 */ /* 0x002fc80000410000 */
[----:B------:R1:W1:Y:S01]  /*4cf0*/  MUFU.TANH R8, R3 ;  /* 0x0000000300087308 */ /* 0x0002620000002400 */
[----:B------:R-:W-:Y:S02]  /*4d00*/  ISETP.GT.AND P0, PT, R2, 0x9, PT ;  /* 0x000000090200780c */ /* 0x000fe40003f04270 */
[----:B------:R-:W-:Y:S02]  /*4d10*/  FSEL R12, R72, -INF , P1 ;  /* 0xff800000480c7808 */ /* 0x000fe40000800000 */
[----:B------:R-:W-:Y:S02]  /*4d20*/  ISETP.GT.AND P1, PT, R2, 0x18, PT ;  /* 0x000000180200780c */ /* 0x000fe40003f24270 */
[----:B------:R-:W-:Y:S02]  /*4d30*/  FSEL R16, R39, -INF , P6 ;  /* 0xff80000027107808 */ /* 0x000fe40003000000 */
[----:B------:R-:W-:Y:S01]  /*4d40*/  FSEL R24, R38, -INF , P5 ;  /* 0xff80000026187808 */ /* 0x000fe20002800000 */
[----:B-1----:R-:W-:Y:S01]  /*4d50*/  FMUL.FTZ R3, R5, c[0x0][0x320] ;  /* 0x0000c80005037a20 */ /* 0x002fe20000410000 */
[----:B------:R-:W-:-:S03]  /*4d60*/  ISETP.GT.AND P6, PT, R2, 0x20, PT ;  /* 0x000000200200780c */ /* 0x000fc60003fc4270 */
[----:B------:R1:W1:Y:S01]  /*4d70*/  MUFU.TANH R4, R3 ;  /* 0x0000000300047308 */ /* 0x0002620000002400 */
[----:B------:R-:W-:Y:S02]  /*4d80*/  ISETP.GT.AND P5, PT, R2, 0x21, PT ;  /* 0x000000210200780c */ /* 0x000fe40003fa4270 */
[----:B------:R-:W-:Y:S02]  /*4d90*/  FSEL R13, R56, -INF , P0 ;  /* 0xff800000380d7808 */ /* 0x000fe40000000000 */
[----:B------:R-:W-:Y:S02]  /*4da0*/  ISETP.GT.AND P0, PT, R2, 0x19, PT ;  /* 0x000000190200780c */ /* 0x000fe40003f04270 */
[----:B----4-:R-:W-:Y:S02]  /*4db0*/  FSEL R26, R36, -INF , P1 ;  /* 0xff800000241a7808 */ /* 0x010fe40000800000 */
[----:B------:R-:W-:Y:S02]  /*4dc0*/  ISETP.GT.AND P1, PT, R2, 0x28, PT ;  /* 0x000000280200780c */ /* 0x000fe40003f24270 */
[----:B------:R-:W-:Y:S01]  /*4dd0*/  FSEL R88, R32, -INF , P6 ;  /* 0xff80000020587808 */ /* 0x000fe20003000000 */
[----:B-1----:R-:W-:Y:S01]  /*4de0*/  FMUL.FTZ R3, R30, c[0x0][0x320] ;  /* 0x0000c8001e037a20 */ /* 0x002fe20000410000 */
[----:B------:R-:W-:-:S03]  /*4df0*/  FSEL R91, R29, -INF , P5 ;  /* 0xff8000001d5b7808 */ /* 0x000fc60002800000 */
[----:B------:R1:W4:Y:S01]  /*4e00*/  MUFU.TANH R27, R3 ;  /* 0x00000003001b7308 */ /* 0x0003220000002400 */
[C---:B------:R-:W-:Y:S02]  /*4e10*/  ISETP.GT.AND P6, PT, R2.reuse, 0x30, PT ;  /* 0x000000300200780c */ /* 0x040fe40003fc4270 */
[C---:B------:R-:W-:Y:S02]  /*4e20*/  ISETP.GT.AND P5, PT, R2.reuse, 0x31, PT ;  /* 0x000000310200780c */ /* 0x040fe40003fa4270 */
[----:B------:R-:W-:Y:S02]  /*4e30*/  FSEL R25, R33, -INF , P0 ;  /* 0xff80000021197808 */ /* 0x000fe40000000000 */
[----:B------:R-:W-:Y:S02]  /*4e40*/  ISETP.GT.AND P0, PT, R2, 0x29, PT ;  /* 0x000000290200780c */ /* 0x000fe40003f04270 */
[----:B---3--:R-:W-:Y:S02]  /*4e50*/  FSEL R90, R28, -INF , P1 ;  /* 0xff8000001c5a7808 */ /* 0x008fe40000800000 */
[----:B------:R-:W-:-:S02]  /*4e60*/  ISETP.GT.AND P1, PT, R2, 0x38, PT ;  /* 0x000000380200780c */ /* 0x000fc40003f24270 */
[----:B-1----:R-:W-:Y:S02]  /*4e70*/  FMNMX.FTZ R3, R10, R11, !PT ;  /* 0x0000000b0a037209 */ /* 0x002fe40007810000 */
[----:B------:R-:W-:Y:S02]  /*4e80*/  FSEL R104, R14, -INF , P6 ;  /* 0xff8000000e687808 */ /* 0x000fe40003000000 */
[----:B------:R-:W-:Y:S02]  /*4e90*/  FMNMX.FTZ R3, R12, R3, !PT ;  /* 0x000000030c037209 */ /* 0x000fe40007810000 */
[----:B--2---:R-:W-:Y:S02]  /*4ea0*/  FSEL R95, R9, -INF , P5 ;  /* 0xff800000095f7808 */ /* 0x004fe40002800000 */
[C---:B------:R-:W-:Y:S02]  /*4eb0*/  ISETP.GT.AND P6, PT, R0.reuse, RZ, PT ;  /* 0x000000ff0000720c */ /* 0x040fe40003fc4270 */
[----:B------:R-:W-:-:S02]  /*4ec0*/  ISETP.GT.AND P5, PT, R0, 0x1, PT ;  /* 0x000000010000780c */ /* 0x000fc40003fa4270 */
[----:B------:R-:W-:Y:S01]  /*4ed0*/  FSEL R89, R15, -INF , P0 ;  /* 0xff8000000f597808 */ /* 0x000fe20000000000 */
[----:B------:R-:W-:Y:S01]  /*4ee0*/  FMUL.FTZ R28, R6, c[0x0][0x320] ;  /* 0x0000c800061c7a20 */ /* 0x000fe20000410000 */
[----:B------:R-:W-:Y:S01]  /*4ef0*/  ISETP.GT.AND P0, PT, R2, 0x39, PT ;  /* 0x000000390200780c */ /* 0x000fe20003f04270 */
[----:B------:R-:W-:Y:S01]  /*4f00*/  FMUL.FTZ R2, R31, c[0x0][0x320] ;  /* 0x0000c8001f027a20 */ /* 0x000fe20000410000 */
[----:B------:R-:W-:Y:S02]  /*4f10*/  FMNMX.FTZ R3, R13, R3, !PT ;  /* 0x000000030d037209 */ /* 0x000fe40007810000 */
[----:B------:R-:W-:Y:S02]  /*4f20*/  FSEL R94, R8, -INF , P1 ;  /* 0xff800000085e7808 */ /* 0x000fe40000800000 */
[----:B------:R-:W-:Y:S02]  /*4f30*/  ISETP.GT.AND P1, PT, R0, 0x8, PT ;  /* 0x000000080000780c */ /* 0x000fe40003f24270 */
[----:B------:R-:W-:-:S02]  /*4f40*/  FSEL R6, R74, -INF , P6 ;  /* 0xff8000004a067808 */ /* 0x000fc40003000000 */
[----:B------:R-:W-:Y:S01]  /*4f50*/  FSEL R8, R73, -INF , P5 ;  /* 0xff80000049087808 */ /* 0x000fe20002800000 */
[----:B------:R-:W-:Y:S01]  /*4f60*/  FMUL.FTZ R15, R19, c[0x0][0x320] ;  /* 0x0000c800130f7a20 */ /* 0x000fe20000410000 */
[----:B------:R-:W-:Y:S01]  /*4f70*/  FMNMX.FTZ R3, R16, R3, !PT ;  /* 0x0000000310037209 */ /* 0x000fe20007810000 */
[----:B------:R-:W-:Y:S01]  /*4f80*/  FMUL.FTZ R29, R7, c[0x0][0x320] ;  /* 0x0000c800071d7a20 */ /* 0x000fe20000410000 */
[----:B------:R1:W2:Y:S01]  /*4f90*/  MUFU.TANH R19, R2 ;  /* 0x0000000200137308 */ /* 0x0002a20000002400 */
[----:B------:R-:W-:Y:S02]  /*4fa0*/  FSEL R93, R4, -INF , P0 ;  /* 0xff800000045d7808 */ /* 0x000fe40000000000 */
[----:B------:R-:W-:Y:S02]  /*4fb0*/  ISETP.GT.AND P0, PT, R0, 0x9, PT ;  /* 0x000000090000780c */ /* 0x000fe40003f04270 */
[----:B------:R-:W-:Y:S02]  /*4fc0*/  FSEL R7, R58, -INF , P1 ;  /* 0xff8000003a077808 */ /* 0x000fe40000800000 */
[----:B------:R-:W-:-:S02]  /*4fd0*/  FMNMX.FTZ R3, R24, R3, !PT ;  /* 0x0000000318037209 */ /* 0x000fc40007810000 */
[----:B------:R-:W-:Y:S02]  /*4fe0*/  ISETP.GT.AND P6, PT, R0, 0x10, PT ;  /* 0x000000100000780c */ /* 0x000fe40003fc4270 */
[----:B------:R-:W-:Y:S02]  /*4ff0*/  FSEL R9, R57, -INF , P0 ;  /* 0xff80000039097808 */ /* 0x000fe40000000000 */
[----:B-1----:R-:W-:Y:S01]  /*5000*/  FMNMX.FTZ R2, R6, R8, !PT ;  /* 0x0000000806027209 */ /* 0x002fe20007810000 */
[----:B------:R-:W-:Y:S01]  /*5010*/  FMUL.FTZ R5, R18, c[0x0][0x320] ;  /* 0x0000c80012057a20 */ /* 0x000fe20000410000 */
[----:B------:R-:W-:Y:S01]  /*5020*/  FMNMX.FTZ R3, R26, R3, !PT ;  /* 0x000000031a037209 */ /* 0x000fe20007810000 */
[----:B------:R-:W-:Y:S01]  /*5030*/  FMUL.FTZ R17, R22, c[0x0][0x320] ;  /* 0x0000c80016117a20 */ /* 0x000fe20000410000 */
[----:B------:R-:W-:Y:S01]  /*5040*/  FMNMX.FTZ R2, R7, R2, !PT ;  /* 0x0000000207027209 */ /* 0x000fe20007810000 */
[----:B------:R-:W-:Y:S01]  /*5050*/  FMUL.FTZ R23, R23, c[0x0][0x320] ;  /* 0x0000c80017177a20 */ /* 0x000fe20000410000 */
[----:B------:R-:W-:Y:S01]  /*5060*/  ISETP.GT.AND P5, PT, R0, 0x11, PT ;  /* 0x000000110000780c */ /* 0x000fe20003fa4270 */
[----:B------:R-:W-:Y:S01]  /*5070*/  MUFU.TANH R14, R28 ;  /* 0x0000001c000e7308 */ /* 0x000fe20000002400 */
[----:B------:R-:W-:Y:S01]  /*5080*/  FSEL R21, R45, -INF , P6 ;  /* 0xff8000002d157808 */ /* 0x000fe20003000000 */
[----:B-----5:R-:W-:Y:S01]  /*5090*/  LDSM.16.MT88.4 R56, [R92] ;  /* 0x000000005c38783b */ /* 0x020fe20000004200 */
[----:B------:R-:W-:-:S02]  /*50a0*/  FMNMX.FTZ R2, R9, R2, !PT ;  /* 0x0000000209027209 */ /* 0x000fc40007810000 */
[----:B------:R-:W-:Y:S02]  /*50b0*/  FMNMX.FTZ R3, R25, R3, !PT ;  /* 0x0000000319037209 */ /* 0x000fe40007810000 */
[----:B------:R-:W-:Y:S02]  /*50c0*/  ISETP.GT.AND P1, PT, R0, 0x18, PT ;  /* 0x000000180000780c */ /* 0x000fe40003f24270 */
[----:B------:R-:W-:Y:S02]  /*50d0*/  FSEL R20, R44, -INF , P5 ;  /* 0xff8000002c147808 */ /* 0x000fe40002800000 */
[----:B------:R-:W-:Y:S02]  /*50e0*/  FMNMX.FTZ R2, R21, R2, !PT ;  /* 0x0000000215027209 */ /* 0x000fe40007810000 */
[----:B------:R-:W-:Y:S01]  /*50f0*/  FMNMX.FTZ R3, R88, R3, !PT ;  /* 0x0000000358037209 */ /* 0x000fe20007810000 */
[----:B------:R-:W1:Y:S01]  /*5100*/  MUFU.TANH R4, R5 ;  /* 0x0000000500047308 */ /* 0x000e620000002400 */
[----:B------:R-:W-:-:S02]  /*5110*/  ISETP.GT.AND P0, PT, R0, 0x19, PT ;  /* 0x000000190000780c */ /* 0x000fc40003f04270 */
[----:B------:R-:W-:Y:S02]  /*5120*/  FSEL R22, R37, -INF , P1 ;  /* 0xff80000025167808 */ /* 0x000fe40000800000 */
[----:B------:R-:W-:Y:S01]  /*5130*/  FMNMX.FTZ R2, R20, R2, !PT ;  /* 0x0000000214027209 */ /* 0x000fe20007810000 */
[----:B------:R-:W-:Y:S01]  /*5140*/  LDSM.16.MT88.4 R36, [R170+0x800] ;  /* 0x00080000aa24783b */ /* 0x000fe20000004200 */
[----:B------:R-:W-:Y:S01]  /*5150*/  FMNMX.FTZ R3, R91, R3, !PT ;  /* 0x000000035b037209 */ /* 0x000fe20007810000 */
[----:B------:R-:W3:Y:S01]  /*5160*/  MUFU.TANH R18, R15 ;  /* 0x0000000f00127308 */ /* 0x000ee20000002400 */
[----:B------:R-:W-:Y:S02]  /*5170*/  ISETP.GT.AND P6, PT, R0, 0x20, PT ;  /* 0x000000200000780c */ /* 0x000fe40003fc4270 */
[----:B------:R-:W-:Y:S02]  /*5180*/  FSEL R48, R34, -INF , P0 ;  /* 0xff80000022307808 */ /* 0x000fe40000000000 */
[----:B------:R-:W-:Y:S01]  /*5190*/  FMNMX.FTZ R2, R22, R2, !PT ;  /* 0x0000000216027209 */ /* 0x000fe20007810000 */
[----:B------:R-:W-:Y:S01]  /*51a0*/  LDSM.16.MT88.4 R32, [R232+0x800] ;  /* 0x00080000e820783b */ /* 0x000fe20000004200 */
[----:B------:R-:W-:Y:S01]  /*51b0*/  FMNMX.FTZ R3, R90, R3, !PT ;  /* 0x000000035a037209 */ /* 0x000fe20007810000 */
[----:B------:R-:W5:Y:S01]  /*51c0*/  MUFU.TANH R5, R17 ;  /* 0x0000001100057308 */ /* 0x000f620000002400 */
[----:B------:R-:W-:-:S02]  /*51d0*/  ISETP.GT.AND P5, PT, R0, 0x21, PT ;  /* 0x000000210000780c */ /* 0x000fc40003fa4270 */
[----:B----4-:R-:W-:Y:S02]  /*51e0*/  FSEL R78, R27, -INF , P6 ;  /* 0xff8000001b4e7808 */ /* 0x010fe40003000000 */
[----:B------:R-:W-:Y:S02]  /*51f0*/  FMNMX.FTZ R2, R48, R2, !PT ;  /* 0x0000000230027209 */ /* 0x000fe40007810000 */
[----:B------:R-:W-:Y:S01]  /*5200*/  FMNMX.FTZ R3, R89, R3, !PT ;  /* 0x0000000359037209 */ /* 0x000fe20007810000 */
[----:B------:R-:W4:Y:S01]  /*5210*/  MUFU.TANH R15, R23 ;  /* 0x00000017000f7308 */ /* 0x000f220000002400 */
[----:B------:R-:W-:Y:S02]  /*5220*/  ISETP.GT.AND P1, PT, R0, 0x28, PT ;  /* 0x000000280000780c */ /* 0x000fe40003f24270 */
[----:B--2---:R-:W-:Y:S02]  /*5230*/  FSEL R77, R19, -INF , P5 ;  /* 0xff800000134d7808 */ /* 0x004fe40002800000 */
[----:B------:R-:W-:-:S02]  /*5240*/  FMNMX.FTZ R2, R78, R2, !PT ;  /* 0x000000024e027209 */ /* 0x000fc40007810000 */
[----:B------:R-:W-:Y:S02]  /*5250*/  FMNMX.FTZ R3, R104, R3, !PT ;  /* 0x0000000368037209 */ /* 0x000fe40007810000 */
[----:B------:R-:W-:Y:S02]  /*5260*/  ISETP.GT.AND P0, PT, R0, 0x29, PT ;  /* 0x000000290000780c */ /* 0x000fe40003f04270 */
[----:B-1----:R-:W-:Y:S02]  /*5270*/  FSEL R79, R4, -INF , P1 ;  /* 0xff800000044f7808 */ /* 0x002fe40000800000 */
[----:B------:R-:W-:Y:S02]  /*5280*/  FMNMX.FTZ R2, R77, R2, !PT ;  /* 0x000000024d027209 */ /* 0x000fe40007810000 */
[----:B------:R-:W-:Y:S01]  /*5290*/  FMNMX.FTZ R3, R95, R3, !PT ;  /* 0x000000035f037209 */ /* 0x000fe20007810000 */
[----:B------:R1:W2:Y:S01]  /*52a0*/  MUFU.TANH R4, R29 ;  /* 0x0000001d00047308 */ /* 0x0002a20000002400 */
[----:B------:R-:W-:-:S02]  /*52b0*/  ISETP.GT.AND P5, PT, R0, 0x30, PT ;  /* 0x000000300000780c */ /* 0x000fc40003fa4270 */
[----:B---3--:R-:W-:Y:S02]  /*52c0*/  FSEL R76, R18, -INF , P0 ;  /* 0xff800000124c7808 */ /* 0x008fe40000000000 */
[----:B------:R-:W-:Y:S02]  /*52d0*/  FMNMX.FTZ R2, R79, R2, !PT ;  /* 0x000000024f027209 */ /* 0x000fe40007810000 */
[----:B------:R-:W-:Y:S02]  /*52e0*/  FMNMX.FTZ R3, R94, R3, !PT ;  /* 0x000000035e037209 */ /* 0x000fe40007810000 */
[----:B------:R-:W-:Y:S02]  /*52f0*/  ISETP.GT.AND P0, PT, R0, 0x31, PT ;  /* 0x000000310000780c */ /* 0x000fe40003f04270 */
[----:B-----5:R-:W-:Y:S02]  /*5300*/  FSEL R185, R5, -INF , P5 ;  /* 0xff80000005b97808 */ /* 0x020fe40002800000 */
[----:B------:R-:W-:-:S02]  /*5310*/  FMNMX.FTZ R2, R76, R2, !PT ;  /* 0x000000024c027209 */ /* 0x000fc40007810000 */
[----:B------:R-:W-:Y:S01]  /*5320*/  FMNMX.FTZ R3, R93, R3, !PT ;  /* 0x000000035d037209 */ /* 0x000fe20007810000 */
[----:B-1----:R-:W-:Y:S01]  /*5330*/  LDSM.16.MT88.4 R28, [R171+0x800] ;  /* 0x00080000ab1c783b */ /* 0x002fe20000004200 */
[C---:B------:R-:W-:Y:S02]  /*5340*/  ISETP.GT.AND P1, PT, R0.reuse, 0x38, PT ;  /* 0x000000380000780c */ /* 0x040fe40003f24270 */
[----:B----4-:R-:W-:Y:S02]  /*5350*/  FSEL R184, R15, -INF , P0 ;  /* 0xff8000000fb87808 */ /* 0x010fe40000000000 */
[----:B------:R-:W-:Y:S01]  /*5360*/  FMNMX.FTZ R2, R185, R2, !PT ;  /* 0x00000002b9027209 */ /* 0x000fe20007810000 */
[----:B------:R-:W1:Y:S01]  /*5370*/  SHFL.BFLY PT, R5, R3, 0x2, 0x1f ;  /* 0x0c401f0003057f89 */ /* 0x000e6200000e0000 */
[----:B------:R-:W-:Y:S02]  /*5380*/  ISETP.GT.AND P0, PT, R0, 0x39, PT ;  /* 0x000000390000780c */ /* 0x000fe40003f04270 */
[----:B------:R-:W-:-:S02]  /*5390*/  FSEL R183, R14, -INF , P1 ;  /* 0xff8000000eb77808 */ /* 0x000fc40000800000 */
[----:B------:R-:W-:Y:S02]  /*53a0*/  FMNMX.FTZ R2, R184, R2, !PT ;  /* 0x00000002b8027209 */ /* 0x000fe40007810000 */
[----:B--2---:R-:W-:Y:S02]  /*53b0*/  FSEL R182, R4, -INF , P0 ;  /* 0xff80000004b67808 */ /* 0x004fe40000000000 */
        /* <DEDUP_REMOVED lines=11> */
[--C-:B------:R-:W-:Y:S01]  /*5470*/  FFMA.FTZ R3, R10, c[0x0][0x2d0], -R0.reuse ;  /* 0x0000b4000a037a23 */ /* 0x100fe20000010800 */
[----:B--2---:R-:W-:Y:S01]  /*5480*/  FMNMX.FTZ R100, R2, R4, !PT ;  /* 0x0000000402647209 */ /* 0x004fe20007810000 */
[----:B------:R-:W-:Y:S02]  /*5490*/  FFMA.FTZ R2, R11, c[0x0][0x2d0], -R0 ;  /* 0x0000b4000b027a23 */ /* 0x000fe40000010800 */
[----:B------:R1:W-:Y:S01]  /*54a0*/  MUFU.EX2 R74, R3 ;  /* 0x00000003004a7308 */ /* 0x0003e20000000800 */
[----:B------:R-:W-:-:S07]  /*54b0*/  FSETP.NEU.FTZ.AND P0, PT, R100, -INF , PT ;  /* 0xff8000006400780b */ /* 0x000fce0003f1d000 */
[----:B------:R2:W3:Y:S01]  /*54c0*/  MUFU.EX2 R71, R2 ;  /* 0x0000000200477308 */ /* 0x0004e20000000800 */
[----:B-1----:R-:W-:-:S07]  /*54d0*/  FFMA.FTZ R3, R12, c[0x0][0x2d0], -R0 ;  /* 0x0000b4000c037a23 */ /* 0x002fce0000010800 */
[----:B------:R1:W-:Y:S01]  /*54e0*/  MUFU.EX2 R72, R3 ;  /* 0x0000000300487308 */ /* 0x0003e20000000800 */
[----:B--2---:R-:W-:-:S05]  /*54f0*/  FMUL.FTZ R2, R100, c[0x0][0x2d0] ;  /* 0x0000b40064027a20 */ /* 0x004fca0000410000 */
[----:B------:R-:W-:Y:S01]  /*5500*/  FSEL R2, R2, RZ, P0 ;  /* 0x000000ff02027208 */ /* 0x000fe20000000000 */
[----:B-1----:R-:W-:Y:S02]  /*5510*/  FFMA.FTZ R3, R13, c[0x0][0x2d0], -R0 ;  /* 0x0000b4000d037a23 */ /* 0x002fe40000010800 */
[----:B------:R-:W1:Y:S02]  /*5520*/  LDSM.16.MT88.4 R12, [R170] ;  /* 0x00000000aa0c783b */ /* 0x000e640000004200 */
[----:B------:R2:W4:Y:S02]  /*5530*/  MUFU.EX2 R75, R3 ;  /* 0x00000003004b7308 */ /* 0x0005240000000800 */
[----:B--2---:R-:W-:-:S06]  /*5540*/  FFMA.FTZ R3, R6, c[0x0][0x2d0], -R2 ;  /* 0x0000b40006037a23 */ /* 0x004fcc0000010802 */
[----:B------:R2:W-:Y:S02]  /*5550*/  MUFU.EX2 R69, R3 ;  /* 0x0000000300457308 */ /* 0x0005e40000000800 */
[----:B--2---:R-:W-:-:S06]  /*5560*/  FFMA.FTZ R3, R8, c[0x0][0x2d0], -R2 ;  /* 0x0000b40008037a23 */ /* 0x004fcc0000010802 */
[----:B------:R2:W5:Y:S02]  /*5570*/  MUFU.EX2 R68, R3 ;  /* 0x0000000300447308 */ /* 0x0005640000000800 */
[--C-:B--2---:R-:W-:Y:S02]  /*5580*/  FFMA.FTZ R3, R7, c[0x0][0x2d0], -R2.reuse ;  /* 0x0000b40007037a23 */ /* 0x104fe40000010802 */
[----:B------:R-:W2:Y:S04]  /*5590*/  LDSM.16.MT88.4 R4, [R232] ;  /* 0x00000000e804783b */ /* 0x000ea80000004200 */
[----:B------:R1:W-:Y:S02]  /*55a0*/  MUFU.EX2 R70, R3 ;  /* 0x0000000300467308 */ /* 0x0003e40000000800 */
[----:B-1----:R-:W-:-:S06]  /*55b0*/  FFMA.FTZ R3, R9, c[0x0][0x2d0], -R2 ;  /* 0x0000b40009037a23 */ /* 0x002fcc0000010802 */
[----:B------:R1:W1:Y:S02]  /*55c0*/  MUFU.EX2 R73, R3 ;  /* 0x0000000300497308 */ /* 0x0002640000000800 */
[--C-:B-1----:R-:W-:Y:S02]  /*55d0*/  FFMA.FTZ R3, R16, c[0x0][0x2d0], -R0.reuse ;  /* 0x0000b40010037a23 */ /* 0x102fe40000010800 */
[----:B------:R-:W1:Y:S04]  /*55e0*/  LDSM.16.MT88.4 R16, [R171] ;  /* 0x00000000ab10783b */ /* 0x000e680000004200 */
        /* <DEDUP_REMOVED lines=10> */
[----:B------:R2:W1:Y:S01]  /*5690*/  MUFU.EX2 R172, R3 ;  /* 0x0000000300ac7308 */ /* 0x0004620000000800 */
[----:B---3--:R-:W-:Y:S02]  /*56a0*/  F2FP.BF16.PACK_AB R8, R71, R74 ;  /* 0x0000004a4708723e */ /* 0x008fe400000010ff */
[----:B----4-:R-:W-:Y:S01]  /*56b0*/  F2FP.BF16.PACK_AB R10, R75, R72 ;  /* 0x000000484b0a723e */ /* 0x010fe200000010ff */
[----:B--2---:R-:W-:-:S04]  /*56c0*/  FFMA.FTZ R3, R22, c[0x0][0x2d0], -R2 ;  /* 0x0000b40016037a23 */ /* 0x004fc80000010802 */
[----:B------:R2:W-:Y:S01]  /*56d0*/  MUFU.EX2 R160, R3 ;  /* 0x0000000300a07308 */ /* 0x0005e20000000800 */
[----:B-----5:R-:W-:Y:S02]  /*56e0*/  F2FP.BF16.PACK_AB R9, R68, R69 ;  /* 0x000000454409723e */ /* 0x020fe400000010ff */
[----:B------:R-:W-:Y:S01]  /*56f0*/  F2FP.BF16.PACK_AB R11, R73, R70 ;  /* 0x00000046490b723e */ /* 0x000fe200000010ff */
[----:B--2---:R-:W-:Y:S02]  /*5700*/  FFMA.FTZ R3, R48, c[0x0][0x2d0], -R2 ;  /* 0x0000b40030037a23 */ /* 0x004fe40000010802 */
[----:B------:R-:W2:Y:S04]  /*5710*/  LDSM.16.MT88.4 R48, [R170+0x2000] ;  /* 0x00200000aa30783b */ /* 0x000ea80000004200 */
[C---:B------:R-:W-:Y:S01]  /*5720*/  HMMA.16816.F32.BF16 R52, R8.reuse, R12, RZ ;  /* 0x0000000c0834723c */ /* 0x040fe200000418ff */
[----:B------:R-:W3:Y:S07]  /*5730*/  MUFU.EX2 R186, R3 ;  /* 0x0000000300ba7308 */ /* 0x000eee0000000800 */
[C---:B------:R-:W-:Y:S08]  /*5740*/  HMMA.16816.F32.BF16 R44, R8.reuse, R14, RZ ;  /* 0x0000000e082c723c */ /* 0x040ff000000418ff */
[C---:B------:R-:W-:Y:S08]  /*5750*/  HMMA.16816.F32.BF16 R40, R8.reuse, R4, RZ ;  /* 0x000000040828723c */ /* 0x040ff000000418ff */
[C---:B------:R-:W-:Y:S08]  /*5760*/  HMMA.16816.F32.BF16 R24, R8.reuse, R6, RZ ;  /* 0x000000060818723c */ /* 0x040ff000000418ff */
[C---:B-1----:R-:W-:Y:S08]  /*5770*/  HMMA.16816.F32.BF16 R20, R8.reuse, R16, RZ ;  /* 0x000000100814723c */ /* 0x042ff000000418ff */
[----:B------:R-:W-:Y:S01]  /*5780*/  HMMA.16816.F32.BF16 R12, R8, R56, RZ ;  /* 0x00000038080c723c */ /* 0x000fe200000418ff */
[----:B------:R-:W-:-:S02]  /*5790*/  F2FP.BF16.PACK_AB R4, R174, R161 ;  /* 0x000000a1ae04723e */ /* 0x000fc400000010ff */
[----:B------:R-:W-:Y:S02]  /*57a0*/  F2FP.BF16.PACK_AB R5, R172, R139 ;  /* 0x0000008bac05723e */ /* 0x000fe400000010ff */
[----:B------:R-:W-:-:S03]  /*57b0*/  F2FP.BF16.PACK_AB R6, R175, R180 ;  /* 0x000000b4af06723e */ /* 0x000fc600000010ff */
[----:B------:R-:W-:Y:S01]  /*57c0*/  HMMA.16816.F32.BF16 R16, R8, R18, RZ ;  /* 0x000000120810723c */ /* 0x000fe200000418ff */
[----:B---3--:R-:W-:-:S07]  /*57d0*/  F2FP.BF16.PACK_AB R7, R186, R160 ;  /* 0x000000a0ba07723e */ /* 0x008fce00000010ff */
[C---:B------:R-:W-:Y:S01]  /*57e0*/  HMMA.16816.F32.BF16 R156, R4.reuse, R32, R40 ;  /* 0x00000020049c723c */ /* 0x040fe20000041828 */
[----:B------:R-:W-:Y:S07]  /*57f0*/  LDSM.16.MT88.4 R40, [R171+0x2000] ;  /* 0x00200000ab28783b */ /* 0x000fee0000004200 */
[C---:B------:R-:W-:Y:S08]  /*5800*/  HMMA.16816.F32.BF16 R120, R4.reuse, R34, R24 ;  /* 0x000000220478723c */ /* 0x040ff00000041818 */
[C---:B------:R-:W-:Y:S01]  /*5810*/  HMMA.16816.F32.BF16 R152, R4.reuse, R28, R20 ;  /* 0x0000001c0498723c */ /* 0x040fe20000041814 */
[----:B------:R-:W1:Y:S07]  /*5820*/  LDSM.16.MT88.4 R20, [R170+0x2800] ;  /* 0x00280000aa14783b */ /* 0x000e6e0000004200 */
[C---:B------:R-:W-:Y:S08]  /*5830*/  HMMA.16816.F32.BF16 R148, R4.reuse, R64, R12 ;  /* 0x000000400494723c */ /* 0x040ff0000004180c */
[C---:B------:R-:W-:Y:S01]  /*5840*/  HMMA.16816.F32.BF16 R176, R4.reuse, R36, R52 ;  /* 0x0000002404b0723c */ /* 0x040fe20000041834 */
[----:B------:R-:W-:Y:S07]  /*5850*/  LDSM.16.MT88.4 R52, [R171+0x2800] ;  /* 0x00280000ab34783b */ /* 0x000fee0000004200 */
[----:B------:R-:W-:Y:S01]  /*5860*/  HMMA.16816.F32.BF16 R112, R4, R38, R44 ;  /* 0x000000260470723c */ /* 0x000fe2000004182c */
[----:B------:R-:W3:Y:S04]  /*5870*/  LDSM.16.MT88.4 R36, [R232+0x2800] ;  /* 0x00280000e824783b */ /* 0x000ee80000004200 */
[----:B------:R-:W-:Y:S03]  /*5880*/  LDSM.16.MT88.4 R44, [R235+0x2800] ;  /* 0x00280000eb2c783b */ /* 0x000fe60000004200 */
[C---:B--2---:R-:W-:Y:S08]  /*5890*/  HMMA.16816.F32.BF16 R12, R8.reuse, R48, RZ ;  /* 0x00000030080c723c */ /* 0x044ff000000418ff */
[----:B------:R-:W-:Y:S01]  /*58a0*/  HMMA.16816.F32.BF16 R32, R8, R50, RZ ;  /* 0x000000320820723c */ /* 0x000fe200000418ff */
[----:B------:R-:W2:Y:S07]  /*58b0*/  LDSM.16.MT88.4 R48, [R235+0x2000] ;  /* 0x00200000eb30783b */ /* 0x000eae0000004200 */
[----:B------:R-:W-:Y:S08]  /*58c0*/  HMMA.16816.F32.BF16 R128, R4, R30, R16 ;  /* 0x0000001e0480723c */ /* 0x000ff00000041810 */
[C---:B------:R-:W-:Y:S01]  /*58d0*/  HMMA.16816.F32.BF16 R16, R8.reuse, R58, RZ ;  /* 0x0000003a0810723c */ /* 0x040fe200000418ff */
[----:B------:R-:W4:Y:S07]  /*58e0*/  LDSM.16.MT88.4 R56, [R170+0x4000] ;  /* 0x00400000aa38783b */ /* 0x000f2e0000004200 */
[C---:B------:R-:W-:Y:S08]  /*58f0*/  HMMA.16816.F32.BF16 R28, R8.reuse, R60, RZ ;  /* 0x0000003c081c723c */ /* 0x040ff000000418ff */
[----:B------:R-:W-:Y:S08]  /*5900*/  HMMA.16816.F32.BF16 R24, R8, R62, RZ ;  /* 0x0000003e0818723c */ /* 0x000ff000000418ff */
[C---:B------:R-:W-:Y:S08]  /*5910*/  HMMA.16816.F32.BF16 R60, R4.reuse, R66, R16 ;  /* 0x00000042043c723c */ /* 0x040ff00000041810 */
[C---:B-1----:R-:W-:Y:S08]  /*5920*/  HMMA.16816.F32.BF16 R144, R4.reuse, R20, R12 ;  /* 0x000000140490723c */ /* 0x042ff0000004180c */
[C---:B------:R-:W-:Y:S01]  /*5930*/  HMMA.16816.F32.BF16 R64, R4.reuse, R22, R32 ;  /* 0x000000160440723c */ /* 0x040fe20000041820 */
[----:B------:R-:W1:Y:S07]  /*5940*/  LDSM.16.MT88.4 R32, [R170+0x4800] ;  /* 0x00480000aa20783b */ /* 0x000e6e0000004200 */
[C---:B---3--:R-:W-:Y:S08]  /*5950*/  HMMA.16816.F32.BF16 R140, R4.reuse, R36, R28 ;  /* 0x00000024048c723c */ /* 0x048ff0000004181c */
[----:B------:R-:W-:Y:S01]  /*5960*/  HMMA.16816.F32.BF16 R124, R4, R38, R24 ;  /* 0x00000026047c723c */ /* 0x000fe20000041818 */
[----:B------:R-:W3:Y:S07]  /*5970*/  LDSM.16.MT88.4 R36, [R232+0x4000] ;  /* 0x00400000e824783b */ /* 0x000eee0000004200 */
[C---:B--2---:R-:W-:Y:S08]  /*5980*/  HMMA.16816.F32.BF16 R20, R8.reuse, R50, RZ ;  /* 0x000000320814723c */ /* 0x044ff000000418ff */
[C---:B------:R-:W-:Y:S08]  /*5990*/  HMMA.16816.F32.BF16 R12, R8.reuse, R40, RZ ;  /* 0x00000028080c723c */ /* 0x040ff000000418ff */
[C---:B----4-:R-:W-:Y:S08]  /*59a0*/  HMMA.16816.F32.BF16 R16, R8.reuse, R56, RZ ;  /* 0x000000380810723c */ /* 0x050ff000000418ff */
[----:B------:R-:W-:Y:S08]  /*59b0*/  HMMA.16816.F32.BF16 R24, R8, R48, RZ ;  /* 0x000000300818723c */ /* 0x000ff000000418ff */
[C---:B------:R-:W-:Y:S01]  /*59c0*/  HMMA.16816.F32.BF16 R96, R4.reuse, R46, R20 ;  /* 0x0000002e0460723c */ /* 0x040fe20000041814 */
[----:B------:R-:W2:Y:S07]  /*59d0*/  LDSM.16.MT88.4 R20, [R232+0x4800] ;  /* 0x00480000e814783b */ /* 0x000eae0000004200 */
[----:B------:R-:W-:Y:S08]  /*59e0*/  HMMA.16816.F32.BF16 R132, R4, R52, R12 ;  /* 0x000000340484723c */ /* 0x000ff0000004180c */
[C---:B------:R-:W-:Y:S08]  /*59f0*/  HMMA.16816.F32.BF16 R12, R8.reuse, R58, RZ ;  /* 0x0000003a080c723c */ /* 0x040ff000000418ff */
[----:B------:R-:W-:Y:S08]  /*5a00*/  HMMA.16816.F32.BF16 R28, R8, R42, RZ ;  /* 0x0000002a081c723c */ /* 0x000ff000000418ff */
[C---:B-1----:R-:W-:Y:S08]  /*5a10*/  HMMA.16816.F32.BF16 R84, R4.reuse, R32, R16 ;  /* 0x000000200454723c */ /* 0x042ff00000041810 */
[----:B------:R-:W-:Y:S01]  /*5a20*/  HMMA.16816.F32.BF16 R108, R4, R44, R24 ;  /* 0x0000002c046c723c */ /* 0x000fe20000041818 */
[----:B------:R-:W1:Y:S07]  /*5a30*/  LDSM.16.MT88.4 R24, [R171+0x4000] ;  /* 0x00400000ab18783b */ /* 0x000e6e0000004200 */
[----:B---3--:R-:W-:Y:S08]  /*5a40*/  HMMA.16816.F32.BF16 R16, R8, R36, RZ ;  /* 0x000000240810723c */ /* 0x008ff000000418ff */
[----:B------:R-:W-:Y:S08]  /*5a50*/  HMMA.16816.F32.BF16 R80, R4, R34, R12 ;  /* 0x000000220450723c */ /* 0x000ff0000004180c */
[----:B------:R-:W-:Y:S08]  /*5a60*/  HMMA.16816.F32.BF16 R12, R8, R38, RZ ;  /* 0x00000026080c723c */ /* 0x000ff000000418ff */
[C---:B------:R-:W-:Y:S08]  /*5a70*/  HMMA.16816.F32.BF16 R116, R4.reuse, R54, R28 ;  /* 0x000000360474723c */ /* 0x040ff0000004181c */
[C---:B--2---:R-:W-:Y:S01]  /*5a80*/  HMMA.16816.F32.BF16 R52, R4.reuse, R20, R16 ;  /* 0x000000140434723c */ /* 0x044fe20000041810 */
[----:B------:R-:W2:Y:S07]  /*5a90*/  LDSM.16.MT88.4 R16, [R171+0x4800] ;  /* 0x00480000ab10783b */ /* 0x000eae0000004200 */
[----:B------:R-:W-:Y:S08]  /*5aa0*/  HMMA.16816.F32.BF16 R48, R4, R22, R12 ;  /* 0x000000160430723c */ /* 0x000ff0000004180c */
[----:B-1----:R-:W-:Y:S11]  /*5ab0*/  HMMA.16816.F32.BF16 R12, R8, R24, RZ ;  /* 0x00000018080c723c */ /* 0x002ff600000418ff */
[----:B------:R-:W-:Y:S11]  /*5ac0*/  @!UPT UIADD3 URZ, URZ, URZ, URZ ;  /* 0x0000003f3f3ff290 */ /* 0x000ff6000fffe03f */
[----:B------:R-:W-:Y:S02]  /*5ad0*/  @!UPT UIADD3 URZ, URZ, URZ, URZ ;  /* 0x0000003f3f3ff290 */ /* 0x000fe4000fffe03f */
[----:B--2---:R-:W-:Y:S08]  /*5ae0*/  HMMA.16816.F32.BF16 R44, R4, R16, R12 ;  /* 0x00000010042c723c */ /* 0x004ff0000004180c */
[----:B------:R-:W-:Y:S11]  /*5af0*/  HMMA.16816.F32.BF16 R12, R8, R26, RZ ;  /* 0x0000001a080c723c */ /* 0x000ff600000418ff */
[----:B------:R-:W-:Y:S11]  /*5b00*/  @!UPT UIADD3 URZ, URZ, URZ, URZ ;  /* 0x0000003f3f3ff290 */ /* 0x000ff6000fffe03f */
[----:B------:R-:W-:Y:S02]  /*5b10*/  @!UPT UIADD3 URZ, URZ, URZ, URZ ;  /* 0x0000003f3f3ff290 */ /* 0x000fe4000fffe03f */
[----:B------:R-:W-:Y:S01]  /*5b20*/  HMMA.16816.F32.BF16 R36, R4, R18, R12 ;  /* 0x000000120424723c */ /* 0x000fe2000004180c */
[----:B------:R-:W1:Y:S01]  /*5b30*/  LDSM.16.MT88.4 R12, [R92+0x4000] ;  /* 0x004000005c0c783b */ /* 0x000e620000004200 */
[----:B------:R-:W-:-:S06]  /*5b40*/  FFMA.FTZ R3, R88, c[0x0][0x2d0], -R0 ;  /* 0x0000b40058037a23 */ /* 0x000fcc0000010800 */
[C---:B-1----:R-:W-:Y:S08]  /*5b50*/  HMMA.16816.F32.BF16 R16, R8.reuse, R12, RZ ;  /* 0x0000000c0810723c */ /* 0x042ff000000418ff */
[----:B------:R-:W-:Y:S01]  /*5b60*/  HMMA.16816.F32.BF16 R8, R8, R14, RZ ;  /* 0x0000000e0808723c */ /* 0x000fe200000418ff */
[----:B------:R-:W1:Y:S01]  /*5b70*/  LDSM.16.MT88.4 R12, [R235+0x4800] ;  /* 0x00480000eb0c783b */ /* 0x000e620000004200 */
[----:B------:R2:W-:Y:S02]  /*5b80*/  MUFU.EX2 R92, R3 ;  /* 0x00000003005c7308 */ /* 0x0005e40000000800 */
[----:B--2---:R-:W-:-:S06]  /*5b90*/  FFMA.FTZ R3, R91, c[0x0][0x2d0], -R0 ;  /* 0x0000b4005b037a23 */ /* 0x004fcc0000010800 */
[----:B------:R2:W-:Y:S02]  /*5ba0*/  MUFU.EX2 R136, R3 ;  /* 0x0000000300887308 */ /* 0x0005e40000000800 */
[----:B--2---:R-:W-:-:S06]  /*5bb0*/  FFMA.FTZ R3, R90, c[0x0][0x2d0], -R0 ;  /* 0x0000b4005a037a23 */ /* 0x004fcc0000010800 */
[----:B------:R2:W-:Y:S06]  /*5bc0*/  MUFU.EX2 R137, R3 ;  /* 0x0000000300897308 */ /* 0x0005ec0000000800 */
[----:B-1----:R-:W-:Y:S01]  /*5bd0*/  HMMA.16816.F32.BF16 R20, R4, R14, R8 ;  /* 0x0000000e0414723c */ /* 0x002fe20000041808 */
[----:B------:R-:W1:Y:S01]  /*5be0*/  LDSM.16.MT88.4 R8, [R170+0x1000] ;  /* 0x00100000aa08783b */ /* 0x000e620000004200 */
[----:B--2---:R-:W-:-:S04]  /*5bf0*/  FFMA.FTZ R3, R89, c[0x0][0x2d0], -R0 ;  /* 0x0000b40059037a23 */ /* 0x004fc80000010800 */
[----:B------:R2:W3:Y:S02]  /*5c00*/  MUFU.EX2 R138, R3 ;  /* 0x00000003008a7308 */ /* 0x0004e40000000800 */
[----:B------:R-:W-:Y:S01]  /*5c10*/  HMMA.16816.F32.BF16 R24, R4, R12, R16 ;  /* 0x0000000c0418723c */ /* 0x000fe20000041810 */
[----:B--2---:R-:W-:-:S05]  /*5c20*/  FFMA.FTZ R3, R78, c[0x0][0x2d0], -R2 ;  /* 0x0000b4004e037a23 */ /* 0x004fca0000010802 */
[----:B------:R2:W-:Y:S02]  /*5c30*/  MUFU.EX2 R19, R3 ;  /* 0x0000000300137308 */ /* 0x0005e40000000800 */
[----:B--2---:R-:W-:-:S06]  /*5c40*/  FFMA.FTZ R3, R77, c[0x0][0x2d0], -R2 ;  /* 0x0000b4004d037a23 */ /* 0x004fcc0000010802 */
[----:B------:R2:W4:Y:S02]  /*5c50*/  MUFU.EX2 R18, R3 ;  /* 0x0000000300127308 */ /* 0x0005240000000800 */
[----:B--2---:R-:W-:-:S06]  /*5c60*/  FFMA.FTZ R3, R79, c[0x0][0x2d0], -R2 ;  /* 0x0000b4004f037a23 */ /* 0x004fcc0000010802 */
[----:B------:R2:W-:Y:S01]  /*5c70*/  MUFU.EX2 R102, R3 ;  /* 0x0000000300667308 */ /* 0x0005e20000000800 */
[----:B------:R-:W-:Y:S02]  /*5c80*/  FADD.FTZ R4, R74, R71 ;  /* 0x000000474a047221 */ /* 0x000fe40000010000 */
[----:B--2---:R-:W-:-:S05]  /*5c90*/  FFMA.FTZ R3, R76, c[0x0][0x2d0], -R2 ;  /* 0x0000b4004c037a23 */ /* 0x004fca0000010802 */
[----:B------:R2:W5:Y:S01]  /*5ca0*/  MUFU.EX2 R103, R3 ;  /* 0x0000000300677308 */ /* 0x0005620000000800 */
[----:B------:R-:W-:Y:S02]  /*5cb0*/  FADD.FTZ R5, R69, R68 ;  /* 0x0000004445057221 */ /* 0x000fe40000010000 */
[----:B------:R-:W-:Y:S01]  /*5cc0*/  FADD.FTZ R4, R72, R4 ;  /* 0x0000000448047221 */ /* 0x000fe20000010000 */
[----:B---3--:R-:W-:-:S03]  /*5cd0*/  F2FP.BF16.PACK_AB R6, R138, R137 ;  /* 0x000000898a06723e */ /* 0x008fc600000010ff */
[----:B------:R-:W-:Y:S01]  /*5ce0*/  FADD.FTZ R12, R75, R4 ;  /* 0x000000044b0c7221 */ /* 0x000fe20000010000 */
[----:B------:R-:W-:Y:S01]  /*5cf0*/  F2FP.BF16.PACK_AB R4, R136, R92 ;  /* 0x0000005c8804723e */ /* 0x000fe200000010ff */
[----:B------:R-:W-:Y:S02]  /*5d00*/  FFMA.FTZ R15, R104, c[0x0][0x2d0], -R0 ;  /* 0x0000b400680f7a23 */ /* 0x000fe40000010800 */
[----:B--2---:R-:W-:Y:S01]  /*5d10*/  FADD.FTZ R3, R70, R5 ;  /* 0x0000000546037221 */ /* 0x004fe20000010000 */
[----:B----4-:R-:W-:Y:S02]  /*5d20*/  F2FP.BF16.PACK_AB R5, R18, R19 ;  /* 0x000000131205723e */ /* 0x010fe400000010ff */
        /* <DEDUP_REMOVED lines=16> */
[----:B------:R-:W-:-:S06]  /*5e30*/  FADD.FTZ R16, R73, R3 ;  /* 0x0000000349107221 */ /* 0x000fcc0000010000 */
[C---:B-1----:R-:W-:Y:S08]  /*5e40*/  HMMA.16816.F32.BF16 R68, R4.reuse, R8, R140 ;  /* 0x000000080444723c */ /* 0x042ff0000004188c */
[----:B------:R-:W-:Y:S01]  /*5e50*/  HMMA.16816.F32.BF16 R72, R4, R10, R124 ;  /* 0x0000000a0448723c */ /* 0x000fe2000004187c */
[----:B------:R-:W1:Y:S01]  /*5e60*/  LDSM.16.MT88.4 R8, [R171+0x3000] ;  /* 0x00300000ab08783b */ /* 0x000e620000004200 */
[----:B------:R-:W-:-:S02]  /*5e70*/  FFMA.FTZ R14, R95, c[0x0][0x2d0], -R0 ;  /* 0x0000b4005f0e7a23 */ /* 0x000fc40000010800 */
[--C-:B------:R-:W-:Y:S01]  /*5e80*/  FFMA.FTZ R13, R94, c[0x0][0x2d0], -R0.reuse ;  /* 0x0000b4005e0d7a23 */ /* 0x100fe20000010800 */
[----:B------:R-:W-:Y:S03]  /*5e90*/  LDSM.16.MT88.4 R124, [R171+0x1800] ;  /* 0x00180000ab7c783b */ /* 0x000fe60000004200 */
[C---:B-1----:R-:W-:Y:S08]  /*5ea0*/  HMMA.16816.F32.BF16 R176, R4.reuse, R8, R132 ;  /* 0x0000000804b0723c */ /* 0x042ff00000041884 */
[----:B------:R-:W-:Y:S01]  /*5eb0*/  HMMA.16816.F32.BF16 R152, R4, R10, R116 ;  /* 0x0000000a0498723c */ /* 0x000fe20000041874 */
[----:B------:R-:W1:Y:S01]  /*5ec0*/  LDSM.16.MT88.4 R8, [R235+0x3000] ;  /* 0x00300000eb08783b */ /* 0x000e620000004200 */
[----:B------:R-:W-:Y:S01]  /*5ed0*/  FFMA.FTZ R0, R93, c[0x0][0x2d0], -R0 ;  /* 0x0000b4005d007a23 */ /* 0x000fe20000010800 */
[----:B------:R-:W-:Y:S02]  /*5ee0*/  MUFU.EX2 R15, R15 ;  /* 0x0000000f000f7308 */ /* 0x000fe40000000800 */
[----:B------:R-:W-:Y:S01]  /*5ef0*/  LDSM.16.MT88.4 R132, [R235+0x1800] ;  /* 0x00180000eb84783b */ /* 0x000fe20000004200 */
[----:B------:R-:W-:-:S03]  /*5f00*/  FADD.FTZ R3, R161, R12 ;  /* 0x0000000ca1037221 */ /* 0x000fc60000010000 */
[----:B------:R-:W-:Y:S01]  /*5f10*/  LDSM.16.MT88.4 R116, [R232+0x1800] ;  /* 0x00180000e874783b */ /* 0x000fe20000004200 */
[C---:B-1----:R-:W-:Y:S08]  /*5f20*/  HMMA.16816.F32.BF16 R88, R4.reuse, R8, R108 ;  /* 0x000000080458723c */ /* 0x042ff0000004186c */
[C---:B------:R-:W-:Y:S01]  /*5f30*/  HMMA.16816.F32.BF16 R76, R4.reuse, R10, R96 ;  /* 0x0000000a044c723c */ /* 0x040fe20000041860 */
[----:B------:R-:W1:Y:S01]  /*5f40*/  LDSM.16.MT88.4 R8, [R170+0x5000] ;  /* 0x00500000aa08783b */ /* 0x000e620000004200 */
[----:B------:R2:W-:Y:S08]  /*5f50*/  MUFU.EX2 R17, R0 ;  /* 0x0000000000117308 */ /* 0x0005f00000000800 */
[----:B------:R-:W3:Y:S01]  /*5f60*/  MUFU.EX2 R14, R14 ;  /* 0x0000000e000e7308 */ /* 0x000ee20000000800 */
[----:B------:R-:W-:Y:S01]  /*5f70*/  LDSM.16.MT88.4 R108, [R170+0x1800] ;  /* 0x00180000aa6c783b */ /* 0x000fe20000004200 */
[C---:B-1----:R-:W-:Y:S08]  /*5f80*/  HMMA.16816.F32.BF16 R84, R4.reuse, R8, R84 ;  /* 0x000000080454723c */ /* 0x042ff00000041854 */
[C---:B------:R-:W-:Y:S01]  /*5f90*/  HMMA.16816.F32.BF16 R80, R4.reuse, R10, R80 ;  /* 0x0000000a0450723c */ /* 0x040fe20000041850 */
[----:B------:R-:W1:Y:S07]  /*5fa0*/  LDSM.16.MT88.4 R8, [R232+0x5000] ;  /* 0x00500000e808783b */ /* 0x000e6e0000004200 */
[C---:B-1----:R-:W-:Y:S08]  /*5fb0*/  HMMA.16816.F32.BF16 R156, R4.reuse, R8, R52 ;  /* 0x00000008049c723c */ /* 0x042ff00000041834 */
[C---:B------:R-:W-:Y:S01]  /*5fc0*/  HMMA.16816.F32.BF16 R148, R4.reuse, R10, R48 ;  /* 0x0000000a0494723c */ /* 0x040fe20000041830 */
[----:B------:R-:W1:Y:S01]  /*5fd0*/  LDSM.16.MT88.4 R8, [R171+0x5000] ;  /* 0x00500000ab08783b */ /* 0x000e620000004200 */
[----:B--2---:R-:W-:Y:S01]  /*5fe0*/  FFMA.FTZ R0, R185, c[0x0][0x2d0], -R2 ;  /* 0x0000b400b9007a23 */ /* 0x004fe20000010802 */
[----:B------:R-:W2:Y:S01]  /*5ff0*/  MUFU.EX2 R13, R13 ;  /* 0x0000000d000d7308 */ /* 0x000ea20000000800 */
[----:B---3--:R-:W-:Y:S01]  /*6000*/  F2FP.BF16.PACK_AB R96, R14, R15 ;  /* 0x0000000f0e60723e */ /* 0x008fe200000010ff */
[----:B------:R-:W-:Y:S03]  /*6010*/  LDSM.16.MT88.4 R48, [R232+0x3800] ;  /* 0x00380000e830783b */ /* 0x000fe60000004200 */
[C---:B-1----:R-:W-:Y:S08]  /*6020*/  HMMA.16816.F32.BF16 R144, R4.reuse, R8, R44 ;  /* 0x000000080490723c */ /* 0x042ff0000004182c */
[----:B------:R-:W-:Y:S01]  /*6030*/  HMMA.16816.F32.BF16 R140, R4, R10, R36 ;  /* 0x0000000a048c723c */ /* 0x000fe20000041824 */
[----:B------:R-:W1:Y:S01]  /*6040*/  LDSM.16.MT88.4 R8, [R235+0x5000] ;  /* 0x00500000eb08783b */ /* 0x000e620000004200 */
[----:B--2---:R-:W-:-:S06]  /*6050*/  F2FP.BF16.PACK_AB R98, R17, R13 ;  /* 0x0000000d1162723e */ /* 0x004fcc00000010ff */
        /* <DEDUP_REMOVED lines=9> */
[----:B------:R-:W-:Y:S01]  /*60f0*/  FADD.FTZ R3, R174, R3 ;  /* 0x00000003ae037221 */ /* 0x000fe20000010000 */
[----:B-1----:R-:W-:Y:S01]  /*6100*/  LDSM.16.MT88.4 R4, [R235+0x5800] ;  /* 0x00580000eb04783b */ /* 0x002fe20000004200 */
[----:B--2---:R-:W-:-:S02]  /*6110*/  F2FP.BF16.PACK_AB R97, R11, R10 ;  /* 0x0000000a0b61723e */ /* 0x004fc400000010ff */
[----:B---3--:R-:W-:-:S07]  /*6120*/  F2FP.BF16.PACK_AB R99, R9, R8 ;  /* 0x000000080963723e */ /* 0x008fce00000010ff */
[C---:B------:R-:W-:Y:S08]  /*6130*/  HMMA.16816.F32.BF16 R120, R96.reuse, R124, R120 ;  /* 0x0000007c6078723c */ /* 0x040ff00000041878 */
[C---:B------:R-:W-:Y:S01]  /*6140*/  HMMA.16816.F32.BF16 R124, R96.reuse, R126, R40 ;  /* 0x0000007e607c723c */ /* 0x040fe20000041828 */
[----:B------:R-:W1:Y:S07]  /*6150*/  LDSM.16.MT88.4 R40, [R170+0x3800] ;  /* 0x00380000aa28783b */ /* 0x000e6e0000004200 */
[C---:B------:R-:W-:Y:S08]  /*6160*/  HMMA.16816.F32.BF16 R44, R96.reuse, R48, R68 ;  /* 0x00000030602c723c */ /* 0x040ff00000041844 */
[C---:B------:R-:W-:Y:S01]  /*6170*/  HMMA.16816.F32.BF16 R48, R96.reuse, R50, R72 ;  /* 0x000000326030723c */ /* 0x040fe20000041848 */
[----:B------:R-:W2:Y:S07]  /*6180*/  LDSM.16.MT88.4 R72, [R170+0x5800] ;  /* 0x00580000aa48783b */ /* 0x000eae0000004200 */
[C---:B-1----:R-:W-:Y:S08]  /*6190*/  HMMA.16816.F32.BF16 R36, R96.reuse, R40, R60 ;  /* 0x000000286024723c */ /* 0x042ff0000004183c */
[----:B------:R-:W-:Y:S01]  /*61a0*/  HMMA.16816.F32.BF16 R40, R96, R42, R64 ;  /* 0x0000002a6028723c */ /* 0x000fe20000041840 */
[----:B------:R-:W1:Y:S01]  /*61b0*/  LDSM.16.MT88.4 R64, [R235+0x3800] ;  /* 0x00380000eb40783b */ /* 0x000e620000004200 */
[----:B------:R-:W-:-:S06]  /*61c0*/  FADD.FTZ R0, R139, R16 ;  /* 0x000000108b007221 */ /* 0x000fcc0000010000 */
[----:B------:R-:W-:Y:S01]  /*61d0*/  HMMA.16816.F32.BF16 R128, R96, R132, R128 ;  /* 0x000000846080723c */ /* 0x000fe20000041880 */
[----:B------:R-:W-:-:S07]  /*61e0*/  FADD.FTZ R2, R172, R0 ;  /* 0x00000000ac027221 */ /* 0x000fce0000010000 */
[----:B--2---:R-:W-:Y:S01]  /*61f0*/  HMMA.16816.F32.BF16 R68, R96, R72, R84 ;  /* 0x000000486044723c */ /* 0x004fe20000041854 */
[----:B------:R-:W-:-:S07]  /*6200*/  FADD.FTZ R0, R180, R3 ;  /* 0x00000003b4007221 */ /* 0x000fce0000010000 */
[C---:B------:R-:W-:Y:S01]  /*6210*/  HMMA.16816.F32.BF16 R132, R96.reuse, R134, R56 ;  /* 0x000000866084723c */ /* 0x040fe20000041838 */
[----:B------:R-:W2:Y:S07]  /*6220*/  LDSM.16.MT88.4 R56, [R171+0x3800] ;  /* 0x00380000ab38783b */ /* 0x000eae0000004200 */
[C---:B------:R-:W-:Y:S01]  /*6230*/  HMMA.16816.F32.BF16 R72, R96.reuse, R74, R80 ;  /* 0x0000004a6048723c */ /* 0x040fe20000041850 */
[----:B------:R-:W3:Y:S07]  /*6240*/  LDSM.16.MT88.4 R80, [R232+0x5800] ;  /* 0x00580000e850783b */ /* 0x000eee0000004200 */
[----:B-1----:R-:W-:Y:S01]  /*6250*/  HMMA.16816.F32.BF16 R60, R96, R64, R88 ;  /* 0x00000040603c723c */ /* 0x002fe20000041858 */
[----:B------:R-:W1:Y:S01]  /*6260*/  LDSM.16.MT88.4 R88, [R171+0x5800] ;  /* 0x00580000ab58783b */ /* 0x000e620000004200 */
[----:B------:R-:W-:-:S02]  /*6270*/  FADD.FTZ R3, R160, R2 ;  /* 0x00000002a0037221 */ /* 0x000fc40000010000 */
[----:B------:R-:W-:Y:S02]  /*6280*/  FADD.FTZ R2, R175, R0 ;  /* 0x00000000af027221 */ /* 0x000fe40000010000 */
[----:B------:R-:W-:Y:S02]  /*6290*/  FADD.FTZ R0, R186, R3 ;  /* 0x00000003ba007221 */ /* 0x000fe40000010000 */
[----:B------:R-:W-:Y:S02]  /*62a0*/  FADD.FTZ R2, R92, R2 ;  /* 0x000000025c027221 */ /* 0x000fe40000010000 */
[----:B------:R-:W-:Y:S02]  /*62b0*/  FADD.FTZ R0, R19, R0 ;  /* 0x0000000013007221 */ /* 0x000fe40000010000 */
[----:B------:R-:W-:Y:S02]  /*62c0*/  FADD.FTZ R2, R136, R2 ;  /* 0x0000000288027221 */ /* 0x000fe40000010000 */
[----:B------:R-:W-:-:S02]  /*62d0*/  FADD.FTZ R0, R18, R0 ;  /* 0x0000000012007221 */ /* 0x000fc40000010000 */
        /* <DEDUP_REMOVED lines=18> */
[C---:B--2---:R-:W-:Y:S08]  /*6400*/  HMMA.16816.F32.BF16 R52, R96.reuse, R56, R176 ;  /* 0x000000386034723c */ /* 0x044ff000000418b0 */
[C---:B---3--:R-:W-:Y:S08]  /*6410*/  HMMA.16816.F32.BF16 R76, R96.reuse, R80, R156 ;  /* 0x00000050604c723c */ /* 0x048ff0000004189c */
[C---:B-1----:R-:W-:Y:S08]  /*6420*/  HMMA.16816.F32.BF16 R84, R96.reuse, R88, R144 ;  /* 0x000000586054723c */ /* 0x042ff00000041890 */
        /* <DEDUP_REMOVED lines=25> */
[----:B------:R-:W-:Y:S01]  /*65c0*/  SHF.L.U64.HI R15, R202, 0x1, R189 ;  /* 0x00000001ca0f7819 */ /* 0x000fe200000102bd */
[----:B------:R-:W-:Y:S01]  /*65d0*/  IMAD.SHL.U32 R17, R201, 0x2, RZ ;  /* 0x00000002c9117824 */ /* 0x000fe200078e00ff */
[----:B------:R-:W-:Y:S01]  /*65e0*/  SHF.R.S32.HI R189, RZ, 0x1f, R193 ;  /* 0x0000001fffbd7819 */ /* 0x000fe200000114c1 */
        /* <DEDUP_REMOVED lines=18> */
.L_x_2804:
        /* <DEDUP_REMOVED lines=21> */
.L_x_2805:
        /* <DEDUP_REMOVED lines=21> */
.L_x_2703:
[----:B------:R-:W-:Y:S05]  /*69b0*/  BSYNC B0 ;  /* 0x0000000000007941 */ /* 0x000fea0003800000 */
.L_x_2702:
[----:B-1----:R-:W-:Y:S01]  /*69c0*/  @P4 IMAD.HI.U32 R2, R229, c[0x0][0x2c8], RZ ;  /* 0x0000b200e5024a27 */ /* 0x002fe200078e00ff */
[----:B------:R-:W-:Y:S01]  /*69d0*/  IADD3 R172, R188, -0x2, RZ ;  /* 0xfffffffebcac7810 */ /* 0x000fe20007ffe0ff */
[----:B------:R-:W0:Y:S02]  /*69e0*/  LDGDEPBAR ;  /* 0x00000000000079af */ /* 0x000e240000000000 */
[----:B------:R-:W-:Y:S01]  /*69f0*/  IMAD.MOV.U32 R0, RZ, RZ, R229 ;  /* 0x000000ffff007224 */ /* 0x000fe200078e00e5 */
[----:B------:R-:W-:Y:S01]  /*6a00*/  @P4 SHF.R.U32.HI R0, RZ, c[0x0][0x2cc], R2 ;  /* 0x0000b300ff004a19 */ /* 0x000fe20000011602 */
[----:B------:R-:W-:-:S02]  /*6a10*/  IMAD.MOV.U32 R161, RZ, RZ, 0x1 ;  /* 0x00000001ffa17424 */ /* 0x000fc400078e00ff */
[----:B------:R-:W-:Y:S01]  /*6a20*/  IMAD.MOV.U32 R199, RZ, RZ, RZ ;  /* 0x000000ffffc77224 */ /* 0x000fe200078e00ff */
[----:B------:R-:W-:-:S04]  /*6a30*/  IADD3 R0, R0, R221, -R222 ;  /* 0x000000dd00007210 */ /* 0x000fc80007ffe8de */
        /* <DEDUP_REMOVED lines=10> */
.L_x_2715:
        /* <DEDUP_REMOVED lines=27> */
[C---:B------:R-:W-:Y:S01]  /*6c90*/  IMAD.WIDE.U32 R2, R181.reuse, c[0x0][0x208], RZ ;  /* 0x00008200b5027a25 */ /* 0x040fe200078e00ff */
        /* <DEDUP_REMOVED lines=15> */
.L_x_2806:
[----:B------:R-:W-:-:S05]  /*6d90*/  BRA.DIV ~URZ, `(.L_x_2710) ;  /* 0x0000c6727f007947 */ /* 0x000fca000b800000 */
[----:B------:R-:W5:Y:S01]  /*6da0*/  SHFL.IDX PT, R2, R14, RZ, 0x181f ;  /* 0x00181fff0e027589 */ /* 0x000f6200000e0000 */
[----:B------:R-:W-:Y:S01]  /*6db0*/  ISETP.GE.AND P5, PT, R193, c[0x0][0x1d4], PT ;  /* 0x00007500c1007a0c */ /* 0x000fe20003fa6270 */
[----:B------:R-:W-:Y:S01]  /*6dc0*/  IMAD R4, R199, 0x6000, R223 ;  /* 0x00006000c7047824 */ /* 0x000fe200078e02df */
[----:B------:R-:W-:Y:S04]  /*6dd0*/  ISETP.GE.AND P1, PT, R201, c[0x0][0x1d4], PT ;  /* 0x00007500c9007a0c */ /* 0x000fe80003f26270 */
[----:B------:R-:W-:Y:S02]  /*6de0*/  SEL R13, RZ, 0x10, P1 ;  /* 0x00000010ff0d7807 */ /* 0x000fe40000800000 */
[----:B-----5:R-:W-:Y:S05]  /*6df0*/  IADD3 R6, P0, R2, R22, RZ ;  /* 0x0000001602067210 */ /* 0x020fea0007f1e0ff */
[C---:B---3--:R-:W-:Y:S01]  /*6e00*/  IMAD.X R7, R5.reuse, 0x1, R15, P0 ;  /* 0x0000000105077824 */ /* 0x048fe200000e060f */
        /* <DEDUP_REMOVED lines=14> */
.L_x_2807:
[C---:B------:R-:W-:Y:S02]  /*6ef0*/  IADD3 R3, -R6.reuse, 0x10, RZ ;  /* 0x0000001006037810 */ /* 0x040fe40007ffe1ff */
[----:B------:R-:W-:Y:S02]  /*6f00*/  ISETP.NE.U32.AND P5, PT, R6, RZ, PT ;  /* 0x000000ff0600720c */ /* 0x000fe40003fa5070 */
[----:B------:R-:W-:Y:S02]  /*6f10*/  LOP3.LUT R3, R3, 0xf, RZ, 0xc0, !PT ;  /* 0x0000000f03037812 */ /* 0x000fe400078ec0ff */
[----:B------:R-:W-:Y:S02]  /*6f20*/  ISETP.NE.U32.AND P6, PT, R13, RZ, PT ;  /* 0x000000ff0d00720c */ /* 0x000fe40003fc5070 */
[-C--:B---3--:R-:W-:Y:S02]  /*6f30*/  IADD3 R6, P1, P0, R3, R2.reuse, R22 ;  /* 0x0000000203067210 */ /* 0x088fe4000783e016 */
[----:B------:R-:W-:Y:S02]  /*6f40*/  IADD3 R3, -R13, 0x10, RZ ;  /* 0x000000100d037810 */ /* 0x000fe40007ffe1ff */
[-C--:B------:R-:W-:Y:S02]  /*6f50*/  IADD3.X R7, RZ, R5.reuse, R15, P1, P0 ;  /* 0x00000005ff077210 */ /* 0x080fe40000fe040f */
[----:B------:R-:W-:Y:S03]  /*6f60*/  LOP3.LUT R3, R3, 0xf, RZ, 0xc0, !PT ;  /* 0x0000000f03037812 */ /* 0x000fe600078ec0ff */
[----:B------:R-:W-:Y:S01]  /*6f70*/  @!PT LDS RZ, [RZ] ;  /* 0x00000000fffff984 */ /* 0x000fe20000000800 */
[----:B------:R-:W-:Y:S01]  /*6f80*/  @!PT LDS RZ, [RZ] ;  /* 0x00000000fffff984 */ /* 0x000fe20000000800 */
[----:B------:R-:W-:Y:S01]  /*6f90*/  @!PT LDS RZ, [RZ] ;  /* 0x00000000fffff984 */ /* 0x000fe20000000800 */
[----:B------:R3:W-:Y:S01]  /*6fa0*/  LDGSTS.E.BYPASS.LTC128B.128.ZFILL [R4+0x1000], [R6.64], P5 ;  /* 0x0100000006047fae */ /* 0x0007e2000a941d48 */
[C---:B------:R-:W-:Y:S02]  /*6fb0*/  ISETP.NE.U32.AND P5, PT, R12.reuse, RZ, PT ;  /* 0x000000ff0c00720c */ /* 0x040fe40003fa5070 */
[-C--:B---3--:R-:W-:Y:S02]  /*6fc0*/  IADD3 R6, P1, P0, R3, R2.reuse, R23 ;  /* 0x0000000203067210 */ /* 0x088fe4000783e017 */
[----:B------:R-:W-:Y:S02]  /*6fd0*/  IADD3 R3, -R12, 0x10, RZ ;  /* 0x000000100c037810 */ /* 0x000fe40007ffe1ff */
[-C--:B------:R-:W-:Y:S02]  /*6fe0*/  IADD3.X R7, RZ, R5.reuse, R20, P1, P0 ;  /* 0x00000005ff077210 */ /* 0x080fe40000fe0414 */
[----:B------:R-:W-:Y:S03]  /*6ff0*/  LOP3.LUT R3, R3, 0xf, RZ, 0xc0, !PT ;  /* 0x0000000f03037812 */ /* 0x000fe600078ec0ff */
[----:B------:R3:W-:Y:S01]  /*7000*/  LDGSTS.E.BYPASS.LTC128B.128.ZFILL [R4+0x3000], [R6.64], P6 ;  /* 0x0300000006047fae */ /* 0x0007e2000b141d48 */
[----:B------:R-:W-:Y:S04]  /*7010*/  IADD3 R2, P1, P0, R3, R2, R28 ;  /* 0x0000000203027210 */ /* 0x000fe8000783e01c */
[----:B------:R-:W-:Y:S05]  /*7020*/  IADD3.X R3, RZ, R5, R21, P1, P0 ;  /* 0x00000005ff037210 */ /* 0x000fea0000fe0415 */
[----:B------:R3:W-:Y:S04]  /*7030*/  LDGSTS.E.BYPASS.LTC128B.128.ZFILL [R4+0x5000], [R2.64], P5 ;  /* 0x0500000002047fae */ /* 0x0007e8000a941d48 */
.L_x_2708:
[----:B------:R-:W-:Y:S05]  /*7040*/  BSYNC B0 ;  /* 0x0000000000007941 */ /* 0x000fea0003800000 */
.L_x_2707:
[----:B------:R-:W0:Y:S01]  /*7050*/  LDGDEPBAR ;  /* 0x00000000000079af */ /* 0x000e220000000000 */
[----:B------:R-:W-:Y:S01]  /*7060*/  WARPSYNC 0xffffffff ;  /* 0xffffffff00007948 */ /* 0x000fe20003800000 */
[C---:B--23--:R-:W-:Y:S01]  /*7070*/  HMMA.16816.F32.BF16 R4, R32.reuse, R8, RZ ;  /* 0x000000082004723c */ /* 0x04cfe200000418ff */
[----:B------:R-:W-:Y:S03]  /*7080*/  BSSY B0, `(.L_x_2711) ;  /* 0x0000313000007945 */ /* 0x000fe60003800000 */
[-C--:B------:R-:W-:Y:S02]  /*7090*/  IADD3 R100, R166, R0.reuse, RZ ;  /* 0x00000000a6647210 */ /* 0x080fe40007ffe0ff */
[CC--:B------:R-:W-:Y:S02]  /*70a0*/  IADD3 R3, R167.reuse, R0.reuse, RZ ;  /* 0x00000000a7037210 */ /* 0x0c0fe40007ffe0ff */
[C---:B------:R-:W-:Y:S01]  /*70b0*/  HMMA.16816.F32.BF16 R8, R32.reuse, R10, RZ ;  /* 0x0000000a2008723c */ /* 0x040fe200000418ff */
[----:B------:R-:W-:Y:S03]  /*70c0*/  IADD3 R2, R167, R0, R166 ;  /* 0x00000000a7027210 */ /* 0x000fe60007ffe0a6 */
        /* <DEDUP_REMOVED lines=140> */
[----:B------:R-:W-:Y:S04]  /*7990*/  FMUL.FTZ R0, R4, c[0x0][0x320] ;  /* 0x0000c80004007a20 */ /* 0x000fe80000410000 */
[----:B------:R1:W-:Y:S01]  /*79a0*/  MUFU.TANH R155, R0 ;  /* 0x00000000009b7308 */ /* 0x0003e20000002400 */
[----:B------:R-:W-:Y:S09]  /*79b0*/  FMUL.FTZ R3, R8, c[0x0][0x320] ;  /* 0x0000c80008037a20 */ /* 0x000ff20000410000 */
        /* <DEDUP_REMOVED lines=10> */
[C---:B-1----:R-:W-:Y:S08]  /*7a60*/  HMMA.16816.F32.BF16 R20, R148.reuse, R4, R20 ;  /* 0x000000049414723c */ /* 0x042ff00000041814 */
[C---:B------:R-:W-:Y:S04]  /*7a70*/  HMMA.16816.F32.BF16 R24, R148.reuse, R6, R24 ;  /* 0x000000069418723c */ /* 0x040fe80000041818 */
[----:B---3--:R-:W-:Y:S04]  /*7a80*/  FMUL.FTZ R0, R10, c[0x0][0x320] ;  /* 0x0000c8000a007a20 */ /* 0x008fe80000410000 */
[----:B------:R1:W-:Y:S08]  /*7a90*/  MUFU.TANH R145, R0 ;  /* 0x0000000000917308 */ /* 0x0003f00000002400 */
[----:B------:R-:W-:Y:S08]  /*7aa0*/  FMUL.FTZ R3, R21, c[0x0][0x320] ;  /* 0x0000c80015037a20 */ /* 0x000ff00000410000 */
[----:B------:R-:W-:Y:S02]  /*7ab0*/  FMUL.FTZ R4, R25, c[0x0][0x320] ;  /* 0x0000c80019047a20 */ /* 0x000fe40000410000 */
[----:B------:R-:W-:Y:S02]  /*7ac0*/  FMUL.FTZ R6, R27, c[0x0][0x320] ;  /* 0x0000c8001b067a20 */ /* 0x000fe40000410000 */
[----:B------:R3:W-:Y:S01]  /*7ad0*/  MUFU.TANH R21, R4 ;  /* 0x0000000400157308 */ /* 0x0007e20000002400 */
[----:B-1----:R-:W-:Y:S02]  /*7ae0*/  FMUL.FTZ R0, R11, c[0x0][0x320] ;  /* 0x0000c8000b007a20 */ /* 0x002fe40000410000 */
[----:B------:R1:W5:Y:S01]  /*7af0*/  LDSM.16.M88.4 R8, [R2+0x5800] ;  /* 0x005800000208783b */ /* 0x0003620000000200 */
[----:B------:R-:W-:Y:S06]  /*7b00*/  DEPBAR.LE SB0, 0x2 ;  /* 0x000080800000791a */ /* 0x000fec0000000000 */
[----:B------:R2:W2:Y:S01]  /*7b10*/  MUFU.TANH R144, R0 ;  /* 0x0000000000907308 */ /* 0x0004a20000002400 */
[----:B------:R-:W-:Y:S01]  /*7b20*/  BAR.SYNC.DEFER_BLOCKING 0x0 ;  /* 0x0000000000007b1d */ /* 0x000fe20000010000 */
[----:B---3--:R-:W-:Y:S02]  /*7b30*/  FMUL.FTZ R4, R26, c[0x0][0x320] ;  /* 0x0000c8001a047a20 */ /* 0x008fe40000410000 */
[----:B-1----:R-:W-:Y:S04]  /*7b40*/  @P4 IMAD.HI.U32 R2, R206, c[0x0][0x2c8], RZ ;  /* 0x0000b200ce024a27 */ /* 0x002fe800078e00ff */
[----:B--2---:R-:W-:Y:S04]  /*7b50*/  FMUL.FTZ R0, R12, c[0x0][0x320] ;  /* 0x0000c8000c007a20 */ /* 0x004fe80000410000 */
[----:B------:R1:W-:Y:S01]  /*7b60*/  MUFU.TANH R143, R0 ;  /* 0x00000000008f7308 */ /* 0x0003e20000002400 */
[C---:B-----5:R-:W-:Y:S08]  /*7b70*/  HMMA.16816.F32.BF16 R28, R148.reuse, R8, R28 ;  /* 0x00000008941c723c */ /* 0x060ff0000004181c */
[----:B------:R-:W-:Y:S04]  /*7b80*/  HMMA.16816.F32.BF16 R32, R148, R10, R32 ;  /* 0x0000000a9420723c */ /* 0x000fe80000041820 */
[----:B-1----:R-:W-:Y:S04]  /*7b90*/  FMUL.FTZ R0, R13, c[0x0][0x320] ;  /* 0x0000c8000d007a20 */ /* 0x002fe80000410000 */
[----:B------:R1:W-:Y:S08]  /*7ba0*/  MUFU.TANH R142, R0 ;  /* 0x00000000008e7308 */ /* 0x0003f00000002400 */
[----:B------:R-:W-:Y:S02]  /*7bb0*/  FMUL.FTZ R12, R29, c[0x0][0x320] ;  /* 0x0000c8001d0c7a20 */ /* 0x000fe40000410000 */
[----:B------:R-:W-:Y:S02]  /*7bc0*/  FMUL.FTZ R13, R30, c[0x0][0x320] ;  /* 0x0000c8001e0d7a20 */ /* 0x000fe40000410000 */
[----:B-1----:R-:W-:Y:S04]  /*7bd0*/  FMUL.FTZ R0, R14, c[0x0][0x320] ;  /* 0x0000c8000e007a20 */ /* 0x002fe80000410000 */
[----:B------:R1:W-:Y:S02]  /*7be0*/  MUFU.TANH R141, R0 ;  /* 0x00000000008d7308 */ /* 0x0003e40000002400 */
[----:B-1----:R-:W-:Y:S08]  /*7bf0*/  FMUL.FTZ R0, R15, c[0x0][0x320] ;  /* 0x0000c8000f007a20 */ /* 0x002ff00000410000 */
[----:B------:R1:W-:Y:S10]  /*7c00*/  MUFU.TANH R15, R3 ;  /* 0x00000003000f7308 */ /* 0x0003f40000002400 */
[----:B------:R2:W3:Y:S01]  /*7c10*/  MUFU.TANH R140, R0 ;  /* 0x00000000008c7308 */ /* 0x0004e20000002400 */
[----:B-1----:R-:W-:Y:S09]  /*7c20*/  FMUL.FTZ R3, R22, c[0x0][0x320] ;  /* 0x0000c80016037a20 */ /* 0x002ff20000410000 */
[----:B------:R-:W-:Y:S01]  /*7c30*/  MUFU.TANH R22, R4 ;  /* 0x0000000400167308 */ /* 0x000fe20000002400 */
[----:B--2---:R-:W-:Y:S09]  /*7c40*/  FMUL.FTZ R0, R16, c[0x0][0x320] ;  /* 0x0000c80010007a20 */ /* 0x004ff20000410000 */
[----:B------:R-:W-:Y:S10]  /*7c50*/  MUFU.TANH R100, R3 ;  /* 0x0000000300647308 */ /* 0x000ff40000002400 */
[----:B------:R1:W-:Y:S02]  /*7c60*/  MUFU.TANH R138, R0 ;  /* 0x00000000008a7308 */ /* 0x0003e40000002400 */
[----:B-1----:R-:W-:Y:S02]  /*7c70*/  FMUL.FTZ R0, R17, c[0x0][0x320] ;  /* 0x0000c80011007a20 */ /* 0x002fe40000410000 */
[----:B------:R-:W-:Y:S06]  /*7c80*/  FMUL.FTZ R17, R31, c[0x0][0x320] ;  /* 0x0000c8001f117a20 */ /* 0x000fec0000410000 */
[----:B------:R1:W-:Y:S10]  /*7c90*/  MUFU.TANH R136, R0 ;  /* 0x0000000000887308 */ /* 0x0003f40000002400 */
[----:B------:R-:W-:Y:S01]  /*7ca0*/  MUFU.TANH R17, R17 ;  /* 0x0000001100117308 */ /* 0x000fe20000002400 */
[----:B-1----:R-:W-:Y:S09]  /*7cb0*/  FMUL.FTZ R0, R18, c[0x0][0x320] ;  /* 0x0000c80012007a20 */ /* 0x002ff20000410000 */
[----:B------:R1:W-:Y:S10]  /*7cc0*/  MUFU.TANH R18, R12 ;  /* 0x0000000c00127308 */ /* 0x0003f40000002400 */
[----:B------:R2:W-:Y:S01]  /*7cd0*/  MUFU.TANH R101, R0 ;  /* 0x0000000000657308 */ /* 0x0005e20000002400 */
[----:B-1----:R-:W-:Y:S02]  /*7ce0*/  FMUL.FTZ R12, R32, c[0x0][0x320] ;  /* 0x0000c800200c7a20 */ /* 0x002fe40000410000 */
[----:B--2---:R-:W-:Y:S07]  /*7cf0*/  FMUL.FTZ R0, R19, c[0x0][0x320] ;  /* 0x0000c80013007a20 */ /* 0x004fee0000410000 */
[----:B------:R1:W-:Y:S10]  /*7d00*/  MUFU.TANH R19, R13 ;  /* 0x0000000d00137308 */ /* 0x0003f40000002400 */
[----:B------:R2:W5:Y:S01]  /*7d10*/  MUFU.TANH R16, R0 ;  /* 0x0000000000107308 */ /* 0x0005620000002400 */
[----:B-1----:R-:W-:Y:S02]  /*7d20*/  FMUL.FTZ R13, R33, c[0x0][0x320] ;  /* 0x0000c800210d7a20 */ /* 0x002fe40000410000 */
[----:B--2---:R-:W-:Y:S07]  /*7d30*/  FMUL.FTZ R0, R20, c[0x0][0x320] ;  /* 0x0000c80014007a20 */ /* 0x004fee0000410000 */
[----:B------:R-:W-:Y:S10]  /*7d40*/  MUFU.TANH R20, R6 ;  /* 0x0000000600147308 */ /* 0x000ff40000002400 */
[----:B------:R1:W2:Y:S02]  /*7d50*/  MUFU.TANH R137, R0 ;  /* 0x0000000000897308 */ /* 0x0002a40000002400 */
[----:B-1----:R-:W-:Y:S02]  /*7d60*/  MOV R0, R206 ;  /* 0x000000ce00007202 */ /* 0x002fe40000000f00 */
[----:B------:R-:W-:Y:S05]  /*7d70*/  @P4 SHF.R.U32.HI R0, RZ, c[0x0][0x2cc], R2 ;  /* 0x0000b300ff004a19 */ /* 0x000fea0000011602 */
[----:B------:R-:W-:Y:S08]  /*7d80*/  SHFL.IDX PT, R3, R0, 0x1, 0x1c1f ;  /* 0x003c1f0000037f89 */ /* 0x000ff000000e0000 */
[----:B------:R1:W2:Y:S02]  /*7d90*/  SHFL.IDX PT, R2, R0, RZ, 0x1c1f ;  /* 0x001c1fff00027589 */ /* 0x0002a400000e0000 */
[----:B-1----:R-:W-:Y:S04]  /*7da0*/  FMUL.FTZ R0, R23, c[0x0][0x320] ;  /* 0x0000c80017007a20 */ /* 0x002fe80000410000 */
[----:B------:R1:W-:Y:S02]  /*7db0*/  MUFU.TANH R139, R0 ;  /* 0x00000000008b7308 */ /* 0x0003e40000002400 */
[----:B-1----:R-:W-:Y:S08]  /*7dc0*/  FMUL.FTZ R0, R24, c[0x0][0x320] ;  /* 0x0000c80018007a20 */ /* 0x002ff00000410000 */
[----:B------:R1:W1:Y:S02]  /*7dd0*/  MUFU.TANH R23, R0 ;  /* 0x0000000000177308 */ /* 0x0002640000002400 */
[----:B-1----:R-:W-:Y:S04]  /*7de0*/  IADD3 R0, -R225, 0x1, -R200 ;  /* 0x00000001e1007810 */ /* 0x002fe80007ffe9c8 */
[----:B------:R-:W-:Y:S04]  /*7df0*/  IADD3 R0, -R222, R0, R221 ;  /* 0x00000000de007210 */ /* 0x000fe80007ffe1dd */
[C---:B--2---:R-:W-:Y:S02]  /*7e00*/  IADD3 R2, R0.reuse, R2, RZ ;  /* 0x0000000200027210 */ /* 0x044fe40007ffe0ff */
[----:B------:R-:W-:Y:S01]  /*7e10*/  IADD3 R0, R0, R3, RZ ;  /* 0x0000000300007210 */ /* 0x000fe20007ffe0ff */
[----:B------:R-:W-:Y:S01]  /*7e20*/  FMUL.FTZ R3, R28, c[0x0][0x320] ;  /* 0x0000c8001c037a20 */ /* 0x000fe20000410000 */
[----:B------:R-:W-:Y:S02]  /*7e30*/  ISETP.GT.AND P1, PT, R2, 0x1, PT ;  /* 0x000000010200780c */ /* 0x000fe40003f24270 */
[----:B------:R-:W-:Y:S01]  /*7e40*/  ISETP.GT.AND P6, PT, R0, 0x1, PT ;  /* 0x000000010000780c */ /* 0x000fe20003fc4270 */
[----:B------:R1:W2:Y:S01]  /*7e50*/  MUFU.TANH R14, R3 ;  /* 0x00000003000e7308 */ /* 0x0002a20000002400 */
[----:B------:R-:W-:Y:S02]  /*7e60*/  FSEL R4, R154, -INF , P1 ;  /* 0xff8000009a047808 */ /* 0x000fe40000800000 */
[----:B----4-:R-:W-:Y:S02]  /*7e70*/  FSEL R9, R152, -INF , P6 ;  /* 0xff80000098097808 */ /* 0x010fe40003000000 */
[----:B------:R-:W-:Y:S02]  /*7e80*/  ISETP.GT.AND P6, PT, R0, 0x9, PT ;  /* 0x000000090000780c */ /* 0x000fe40003fc4270 */
[----:B------:R-:W-:Y:S02]  /*7e90*/  ISETP.GT.AND P1, PT, R2, 0x9, PT ;  /* 0x000000090200780c */ /* 0x000fe40003f24270 */
[----:B------:R-:W-:Y:S02]  /*7ea0*/  FSEL R11, R144, -INF , P6 ;  /* 0xff800000900b7808 */ /* 0x000fe40003000000 */
[----:B------:R-:W-:Y:S02]  /*7eb0*/  ISETP.GT.AND P6, PT, R0, 0x11, PT ;  /* 0x000000110000780c */ /* 0x000fe40003fc4270 */
[----:B------:R-:W-:Y:S02]  /*7ec0*/  ISETP.GT.AND P5, PT, R2, RZ, PT ;  /* 0x000000ff0200720c */ /* 0x000fe40003fa4270 */
[----:B------:R-:W-:Y:S02]  /*7ed0*/  FSEL R6, R146, -INF , P1 ;  /* 0xff80000092067808 */ /* 0x000fe40000800000 */
[----:B---3--:R-:W-:Y:S02]  /*7ee0*/  FSEL R146, R140, -INF , P6 ;  /* 0xff8000008c927808 */ /* 0x008fe40003000000 */
[----:B------:R-:W-:Y:S02]  /*7ef0*/  ISETP.GT.AND P6, PT, R0, 0x19, PT ;  /* 0x000000190000780c */ /* 0x000fe40003fc4270 */
[----:B------:R-:W-:Y:S02]  /*7f00*/  FSEL R5, R155, -INF , P5 ;  /* 0xff8000009b057808 */ /* 0x000fe40002800000 */
[----:B-----5:R-:W-:Y:S02]  /*7f10*/  FSEL R150, R16, -INF , P6 ;  /* 0xff80000010967808 */ /* 0x020fe40003000000 */
[----:B-1----:R-:W-:Y:S01]  /*7f20*/  FMNMX.FTZ R3, R5, R102, !PT ;  /* 0x0000006605037209 */ /* 0x002fe20007810000 */
[----:B------:R1:W3:Y:S01]  /*7f30*/  MUFU.TANH R16, R12 ;  /* 0x0000000c00107308 */ /* 0x0002e20000002400 */
[----:B------:R-:W-:Y:S02]  /*7f40*/  ISETP.GT.AND P5, PT, R2, 0x8, PT ;  /* 0x000000080200780c */ /* 0x000fe40003fa4270 */
[----:B------:R-:W-:Y:S02]  /*7f50*/  FMNMX.FTZ R3, R4, R3, !PT ;  /* 0x0000000304037209 */ /* 0x000fe40007810000 */
[----:B------:R-:W-:Y:S02]  /*7f60*/  FSEL R7, R147, -INF , P5 ;  /* 0xff80000093077808 */ /* 0x000fe40002800000 */
[C---:B------:R-:W-:Y:S02]  /*7f70*/  ISETP.GT.AND P5, PT, R2.reuse, 0x10, PT ;  /* 0x000000100200780c */ /* 0x040fe40003fa4270 */
[----:B------:R-:W-:Y:S02]  /*7f80*/  FMNMX.FTZ R3, R7, R3, !PT ;  /* 0x0000000307037209 */ /* 0x000fe40007810000 */
[----:B------:R-:W-:Y:S02]  /*7f90*/  ISETP.GT.AND P1, PT, R2, 0x11, PT ;  /* 0x000000110200780c */ /* 0x000fe40003f24270 */
[----:B------:R-:W-:Y:S02]  /*7fa0*/  FMNMX.FTZ R3, R6, R3, !PT ;  /* 0x0000000306037209 */ /* 0x000fe40007810000 */
[----:B------:R-:W-:Y:S02]  /*7fb0*/  FSEL R143, R143, -INF , P5 ;  /* 0xff8000008f8f7808 */ /* 0x000fe40002800000 */
[----:B------:R-:W-:Y:S02]  /*7fc0*/  FSEL R144, R142, -INF , P1 ;  /* 0xff8000008e907808 */ /* 0x000fe40000800000 */
[----:B------:R-:W-:Y:S02]  /*7fd0*/  ISETP.GT.AND P5, PT, R2, 0x18, PT ;  /* 0x000000180200780c */ /* 0x000fe40003fa4270 */
[----:B------:R-:W-:Y:S02]  /*7fe0*/  FMNMX.FTZ R3, R143, R3, !PT ;  /* 0x000000038f037209 */ /* 0x000fe40007810000 */
[----:B------:R-:W-:Y:S02]  /*7ff0*/  ISETP.GT.AND P0, PT, R0, RZ, PT ;  /* 0x000000ff0000720c */ /* 0x000fe40003f04270 */
[----:B------:R-:W-:Y:S02]  /*8000*/  FSEL R147, R138, -INF , P5 ;  /* 0xff8000008a937808 */ /* 0x000fe40002800000 */
[----:B------:R-:W-:Y:S02]  /*8010*/  FMNMX.FTZ R3, R144, R3, !PT ;  /* 0x0000000390037209 */ /* 0x000fe40007810000 */
[----:B------:R-:W-:Y:S02]  /*8020*/  ISETP.GT.AND P1, PT, R2, 0x19, PT ;  /* 0x000000190200780c */ /* 0x000fe40003f24270 */
[----:B------:R-:W-:Y:S02]  /*8030*/  FSEL R10, R153, -INF , P0 ;  /* 0xff800000990a7808 */ /* 0x000fe40000000000 */
[----:B------:R-:W-:Y:S02]  /*8040*/  ISETP.GT.AND P0, PT, R0, 0x8, PT ;  /* 0x000000080000780c */ /* 0x000fe40003f04270 */
[----:B------:R-:W-:Y:S02]  /*8050*/  FSEL R148, R136, -INF , P1 ;  /* 0xff80000088947808 */ /* 0x000fe40000800000 */
[----:B------:R-:W-:Y:S02]  /*8060*/  FMNMX.FTZ R3, R147, R3, !PT ;  /* 0x0000000393037209 */ /* 0x000fe40007810000 */
[----:B------:R-:W-:Y:S02]  /*8070*/  ISETP.GT.AND P5, PT, R2, 0x20, PT ;  /* 0x000000200200780c */ /* 0x000fe40003fa4270 */
[----:B------:R-:W-:Y:S02]  /*8080*/  FSEL R8, R145, -INF , P0 ;  /* 0xff80000091087808 */ /* 0x000fe40000000000 */
[----:B-1----:R-:W-:Y:S02]  /*8090*/  FMNMX.FTZ R12, R10, R103, !PT ;  /* 0x000000670a0c7209 */ /* 0x002fe40007810000 */
[----:B------:R-:W-:Y:S02]  /*80a0*/  ISETP.GT.AND P0, PT, R0, 0x10, PT ;  /* 0x000000100000780c */ /* 0x000fe40003f04270 */
[----:B------:R-:W-:Y:S02]  /*80b0*/  ISETP.GT.AND P1, PT, R2, 0x21, PT ;  /* 0x000000210200780c */ /* 0x000fe40003f24270 */
[----:B------:R-:W-:Y:S02]  /*80c0*/  FSEL R151, R137, -INF , P5 ;  /* 0xff80000089977808 */ /* 0x000fe40002800000 */
[----:B------:R-:W-:Y:S02]  /*80d0*/  FMNMX.FTZ R3, R148, R3, !PT ;  /* 0x0000000394037209 */ /* 0x000fe40007810000 */
[----:B------:R-:W-:Y:S02]  /*80e0*/  FMNMX.FTZ R12, R9, R12, !PT ;  /* 0x0000000c090c7209 */ /* 0x000fe40007810000 */
[----:B------:R-:W-:Y:S02]  /*80f0*/  FSEL R145, R141, -INF , P0 ;  /* 0xff8000008d917808 */ /* 0x000fe40000000000 */
[----:B------:R-:W-:Y:S02]  /*8100*/  ISETP.GT.AND P0, PT, R0, 0x18, PT ;  /* 0x000000180000780c */ /* 0x000fe40003f04270 */
[----:B------:R-:W-:Y:S02]  /*8110*/  FSEL R153, R15, -INF , P1 ;  /* 0xff8000000f997808 */ /* 0x000fe40000800000 */
[----:B------:R1:W4:Y:S01]  /*8120*/  MUFU.TANH R15, R13 ;  /* 0x0000000d000f7308 */ /* 0x0003220000002400 */
[C---:B------:R-:W-:Y:S02]  /*8130*/  ISETP.GT.AND P6, PT, R2.reuse, 0x28, PT ;  /* 0x000000280200780c */ /* 0x040fe40003fc4270 */
[----:B------:R-:W-:Y:S02]  /*8140*/  FMNMX.FTZ R3, R151, R3, !PT ;  /* 0x0000000397037209 */ /* 0x000fe40007810000 */
[----:B------:R-:W-:Y:S02]  /*8150*/  FSEL R149, R101, -INF , P0 ;  /* 0xff80000065957808 */ /* 0x000fe40000000000 */
[----:B------:R-:W-:Y:S02]  /*8160*/  ISETP.GT.AND P5, PT, R2, 0x29, PT ;  /* 0x000000290200780c */ /* 0x000fe40003fa4270 */
[----:B------:R-:W-:Y:S02]  /*8170*/  FMNMX.FTZ R12, R8, R12, !PT ;  /* 0x0000000c080c7209 */ /* 0x000fe40007810000 */
[----:B------:R-:W-:Y:S02]  /*8180*/  ISETP.GT.AND P0, PT, R0, 0x20, PT ;  /* 0x000000200000780c */ /* 0x000fe40003f04270 */
[C---:B------:R-:W-:Y:S02]  /*8190*/  ISETP.GT.AND P1, PT, R2.reuse, 0x30, PT ;  /* 0x000000300200780c */ /* 0x040fe40003f24270 */
[----:B------:R-:W-:Y:S02]  /*81a0*/  FSEL R159, R23, -INF , P6 ;  /* 0xff800000179f7808 */ /* 0x000fe40003000000 */
[----:B------:R-:W-:Y:S02]  /*81b0*/  FMNMX.FTZ R3, R153, R3, !PT ;  /* 0x0000000399037209 */ /* 0x000fe40007810000 */
[----:B------:R-:W-:Y:S02]  /*81c0*/  FSEL R155, R21, -INF , P5 ;  /* 0xff800000159b7808 */ /* 0x000fe40002800000 */
[C---:B------:R-:W-:Y:S02]  /*81d0*/  ISETP.GT.AND P5, PT, R2.reuse, 0x39, PT ;  /* 0x000000390200780c */ /* 0x040fe40003fa4270 */
[----:B------:R-:W-:Y:S01]  /*81e0*/  ISETP.GT.AND P6, PT, R2, 0x38, PT ;  /* 0x000000380200780c */ /* 0x000fe20003fc4270 */
[----:B-1----:R-:W-:Y:S01]  /*81f0*/  FMUL.FTZ R13, R35, c[0x0][0x320] ;  /* 0x0000c800230d7a20 */ /* 0x002fe20000410000 */
[----:B------:R-:W-:Y:S02]  /*8200*/  FSEL R154, R100, -INF , P0 ;  /* 0xff800000649a7808 */ /* 0x000fe40000000000 */
[----:B------:R-:W-:Y:S02]  /*8210*/  ISETP.GT.AND P0, PT, R2, 0x31, PT ;  /* 0x000000310200780c */ /* 0x000fe40003f04270 */
[----:B------:R-:W-:Y:S01]  /*8220*/  FMNMX.FTZ R2, R11, R12, !PT ;  /* 0x0000000c0b027209 */ /* 0x000fe20007810000 */
[----:B------:R-:W-:Y:S01]  /*8230*/  FMUL.FTZ R12, R34, c[0x0][0x320] ;  /* 0x0000c800220c7a20 */ /* 0x000fe20000410000 */
[----:B--2---:R-:W-:Y:S01]  /*8240*/  FSEL R189, R14, -INF , P1 ;  /* 0xff8000000ebd7808 */ /* 0x004fe20000800000 */
[----:B------:R-:W1:Y:S01]  /*8250*/  MUFU.TANH R13, R13 ;  /* 0x0000000d000d7308 */ /* 0x000e620000002400 */
[----:B------:R-:W-:Y:S02]  /*8260*/  FMNMX.FTZ R3, R159, R3, !PT ;  /* 0x000000039f037209 */ /* 0x000fe40007810000 */
[----:B------:R-:W-:Y:S02]  /*8270*/  FSEL R186, R18, -INF , P0 ;  /* 0xff80000012ba7808 */ /* 0x000fe40000000000 */
[----:B------:R-:W-:Y:S02]  /*8280*/  FMNMX.FTZ R3, R155, R3, !PT ;  /* 0x000000039b037209 */ /* 0x000fe40007810000 */
[----:B---3--:R-:W-:Y:S02]  /*8290*/  FSEL R185, R16, -INF , P6 ;  /* 0xff80000010b97808 */ /* 0x008fe40003000000 */
[----:B------:R-:W-:Y:S01]  /*82a0*/  FMNMX.FTZ R3, R189, R3, !PT ;  /* 0x00000003bd037209 */ /* 0x000fe20007810000 */
[----:B------:R2:W3:Y:S01]  /*82b0*/  MUFU.TANH R14, R12 ;  /* 0x0000000c000e7308 */ /* 0x0004e20000002400 */
[----:B----4-:R-:W-:Y:S02]  /*82c0*/  FSEL R182, R15, -INF , P5 ;  /* 0xff8000000fb67808 */ /* 0x010fe40002800000 */
[----:B------:R-:W-:Y:S02]  /*82d0*/  FMNMX.FTZ R3, R186, R3, !PT ;  /* 0x00000003ba037209 */ /* 0x000fe40007810000 */
[C---:B------:R-:W-:Y:S02]  /*82e0*/  ISETP.GT.AND P1, PT, R0.reuse, 0x21, PT ;  /* 0x000000210000780c */ /* 0x040fe40003f24270 */
[----:B------:R-:W-:Y:S02]  /*82f0*/  FMNMX.FTZ R3, R185, R3, !PT ;  /* 0x00000003b9037209 */ /* 0x000fe40007810000 */
[----:B------:R-:W-:Y:S02]  /*8300*/  ISETP.GT.AND P0, PT, R0, 0x28, PT ;  /* 0x000000280000780c */ /* 0x000fe40003f04270 */
[----:B------:R-:W-:Y:S02]  /*8310*/  FMNMX.FTZ R3, R182, R3, !PT ;  /* 0x00000003b6037209 */ /* 0x000fe40007810000 */
[----:B------:R-:W-:Y:S02]  /*8320*/  FSEL R152, R139, -INF , P1 ;  /* 0xff8000008b987808 */ /* 0x000fe40000800000 */
[----:B------:R-:W-:Y:S02]  /*8330*/  ISETP.GT.AND P1, PT, R0, 0x29, PT ;  /* 0x000000290000780c */ /* 0x000fe40003f24270 */
[----:B------:R-:W-:Y:S02]  /*8340*/  FSEL R157, R22, -INF , P0 ;  /* 0xff800000169d7808 */ /* 0x000fe40000000000 */
[----:B------:R-:W-:Y:S02]  /*8350*/  FSEL R158, R20, -INF , P1 ;  /* 0xff800000149e7808 */ /* 0x000fe40000800000 */
[C---:B------:R-:W-:Y:S02]  /*8360*/  ISETP.GT.AND P0, PT, R0.reuse, 0x30, PT ;  /* 0x000000300000780c */ /* 0x040fe40003f04270 */
[C---:B------:R-:W-:Y:S01]  /*8370*/  ISETP.GT.AND P1, PT, R0.reuse, 0x31, PT ;  /* 0x000000310000780c */ /* 0x040fe20003f24270 */
[----:B--2---:R-:W2:Y:S01]  /*8380*/  SHFL.BFLY PT, R12, R3, 0x2, 0x1f ;  /* 0x0c401f00030c7f89 */ /* 0x004ea200000e0000 */
[----:B------:R-:W-:Y:S02]  /*8390*/  FSEL R184, R19, -INF , P0 ;  /* 0xff80000013b87808 */ /* 0x000fe40000000000 */
[C---:B------:R-:W-:Y:S02]  /*83a0*/  ISETP.GT.AND P0, PT, R0.reuse, 0x38, PT ;  /* 0x000000380000780c */ /* 0x040fe40003f04270 */
[----:B------:R-:W-:Y:S02]  /*83b0*/  FSEL R183, R17, -INF , P1 ;  /* 0xff80000011b77808 */ /* 0x000fe40000800000 */
[----:B------:R-:W-:Y:S02]  /*83c0*/  ISETP.GT.AND P1, PT, R0, 0x39, PT ;  /* 0x000000390000780c */ /* 0x000fe40003f24270 */
[----:B------:R-:W-:Y:S02]  /*83d0*/  FMNMX.FTZ R2, R145, R2, !PT ;  /* 0x0000000291027209 */ /* 0x000fe40007810000 */
[----:B-1----:R-:W-:Y:S02]  /*83e0*/  FSEL R192, R13, -INF , P1 ;  /* 0xff8000000dc07808 */ /* 0x002fe40000800000 */
[----:B------:R-:W-:Y:S02]  /*83f0*/  FMNMX.FTZ R2, R146, R2, !PT ;  /* 0x0000000292027209 */ /* 0x000fe40007810000 */
[----:B---3--:R-:W-:Y:S02]  /*8400*/  FSEL R187, R14, -INF , P0 ;  /* 0xff8000000ebb7808 */ /* 0x008fe40000000000 */
[----:B------:R-:W-:Y:S04]  /*8410*/  FMNMX.FTZ R2, R149, R2, !PT ;  /* 0x0000000295027209 */ /* 0x000fe80007810000 */
[----:B------:R-:W-:Y:S02]  /*8420*/  FMNMX.FTZ R2, R150, R2, !PT ;  /* 0x0000000296027209 */ /* 0x000fe40007810000 */
[----:B--2---:R-:W-:Y:S02]  /*8430*/  FMNMX.FTZ R0, R3, R12, !PT ;  /* 0x0000000c03007209 */ /* 0x004fe40007810000 */
[----:B------:R-:W-:Y:S03]  /*8440*/  FMNMX.FTZ R2, R154, R2, !PT ;  /* 0x000000029a027209 */ /* 0x000fe60007810000 */
[----:B------:R-:W1:Y:S01]  /*8450*/  SHFL.BFLY PT, R12, R0, 0x1, 0x1f ;  /* 0x0c201f00000c7f89 */ /* 0x000e6200000e0000 */
[----:B------:R-:W-:Y:S04]  /*8460*/  FMNMX.FTZ R2, R152, R2, !PT ;  /* 0x0000000298027209 */ /* 0x000fe80007810000 */
[----:B------:R-:W-:Y:S04]  /*8470*/  FMNMX.FTZ R2, R157, R2, !PT ;  /* 0x000000029d027209 */ /* 0x000fe80007810000 */
[----:B------:R-:W-:Y:S04]  /*8480*/  FMNMX.FTZ R2, R158, R2, !PT ;  /* 0x000000029e027209 */ /* 0x000fe80007810000 */
[----:B------:R-:W-:Y:S04]  /*8490*/  FMNMX.FTZ R2, R184, R2, !PT ;  /* 0x00000002b8027209 */ /* 0x000fe80007810000 */
[----:B------:R-:W-:Y:S04]  /*84a0*/  FMNMX.FTZ R2, R183, R2, !PT ;  /* 0x00000002b7027209 */ /* 0x000fe80007810000 */
[----:B------:R-:W-:Y:S02]  /*84b0*/  FMNMX.FTZ R2, R187, R2, !PT ;  /* 0x00000002bb027209 */ /* 0x000fe40007810000 */
[----:B-1----:R-:W-:Y:S02]  /*84c0*/  FMNMX.FTZ R101, R0, R12, !PT ;  /* 0x0000000c00657209 */ /* 0x002fe40007810000 */
[----:B------:R-:W-:Y:S02]  /*84d0*/  FMNMX.FTZ R2, R192, R2, !PT ;  /* 0x00000002c0027209 */ /* 0x000fe40007810000 */
[C---:B------:R-:W-:Y:S01]  /*84e0*/  FSETP.NEU.FTZ.AND P1, PT, R101.reuse, -INF , PT ;  /* 0xff8000006500780b */ /* 0x040fe20003f3d000 */
[----:B------:R-:W-:Y:S02]  /*84f0*/  FMUL.FTZ R0, R101, c[0x0][0x2d0] ;  /* 0x0000b40065007a20 */ /* 0x000fe40000410000 */
[----:B------:R-:W1:Y:S03]  /*8500*/  SHFL.BFLY PT, R3, R2, 0x2, 0x1f ;  /* 0x0c401f0002037f89 */ /* 0x000e6600000e0000 */
[----:B------:R-:W-:Y:S05]  /*8510*/  FSEL R141, R0, RZ, P1 ;  /* 0x000000ff008d7208 */ /* 0x000fea0000800000 */
[--C-:B------:R-:W-:Y:S04]  /*8520*/  FFMA.FTZ R0, R5, c[0x0][0x2d0], -R141.reuse ;  /* 0x0000b40005007a23 */ /* 0x100fe8000001088d */
[----:B------:R2:W-:Y:S01]  /*8530*/  MUFU.EX2 R191, R0 ;  /* 0x0000000000bf7308 */ /* 0x0005e20000000800 */
[----:B-1----:R-:W-:Y:S05]  /*8540*/  FMNMX.FTZ R2, R2, R3, !PT ;  /* 0x0000000302027209 */ /* 0x002fea0007810000 */
[----:B------:R-:W1:Y:S01]  /*8550*/  SHFL.BFLY PT, R3, R2, 0x1, 0x1f ;  /* 0x0c201f0002037f89 */ /* 0x000e6200000e0000 */
[--C-:B--2---:R-:W-:Y:S04]  /*8560*/  FFMA.FTZ R0, R4, c[0x0][0x2d0], -R141.reuse ;  /* 0x0000b40004007a23 */ /* 0x104fe8000001088d */
[----:B------:R2:W3:Y:S01]  /*8570*/  MUFU.EX2 R190, R0 ;  /* 0x0000000000be7308 */ /* 0x0004e20000000800 */
[----:B-1----:R-:W-:Y:S04]  /*8580*/  FMNMX.FTZ R100, R2, R3, !PT ;  /* 0x0000000302647209 */ /* 0x002fe80007810000 */
[C---:B------:R-:W-:Y:S01]  /*8590*/  FSETP.NEU.FTZ.AND P0, PT, R100.reuse, -INF , PT ;  /* 0xff8000006400780b */ /* 0x040fe20003f1d000 */
[----:B------:R-:W-:Y:S05]  /*85a0*/  FMUL.FTZ R2, R100, c[0x0][0x2d0] ;  /* 0x0000b40064027a20 */ /* 0x000fea0000410000 */
[----:B------:R-:W-:Y:S01]  /*85b0*/  FSEL R142, R2, RZ, P0 ;  /* 0x000000ff028e7208 */ /* 0x000fe20000000000 */
[--C-:B--2---:R-:W-:Y:S01]  /*85c0*/  FFMA.FTZ R0, R7, c[0x0][0x2d0], -R141.reuse ;  /* 0x0000b40007007a23 */ /* 0x104fe2000001088d */
[----:B------:R-:W-:Y:S02]  /*85d0*/  FSEL R2, R101, RZ, P1 ;  /* 0x000000ff65027208 */ /* 0x000fe40000800000 */
[----:B---3--:R-:W-:Y:S01]  /*85e0*/  F2FP.BF16.PACK_AB R136, R190, R191 ;  /* 0x000000bfbe88723e */ /* 0x008fe200000010ff */
[----:B------:R1:W-:Y:S01]  /*85f0*/  MUFU.EX2 R198, R0 ;  /* 0x0000000000c67308 */ /* 0x0003e20000000800 */
[----:B------:R-:W-:Y:S01]  /*8600*/  FFMA.FTZ R3, R11, c[0x0][0x2d0], -R142 ;  /* 0x0000b4000b037a23 */ /* 0x000fe2000001088e */
[----:B------:R-:W-:Y:S01]  /*8610*/  ISETP.GE.AND P1, PT, R199, 0x1, PT ;  /* 0x00000001c700780c */ /* 0x000fe20003f26270 */
[----:B------:R-:W-:Y:S01]  /*8620*/  FADD.FTZ R2, -R2, R102 ;  /* 0x0000006602027221 */ /* 0x000fe20000010100 */
[----:B------:R-:W-:Y:S03]  /*8630*/  IADD3 R102, R170, R160, RZ ;  /* 0x000000a0aa667210 */ /* 0x000fe60007ffe0ff */
[----:B------:R-:W-:Y:S01]  /*8640*/  FMUL.FTZ R2, R2, c[0x0][0x2d0] ;  /* 0x0000b40002027a20 */ /* 0x000fe20000410000 */
[----:B------:R-:W-:Y:S01]  /*8650*/  IADD3 R140, R168, R102, RZ ;  /* 0x00000066a88c7210 */ /* 0x000fe20007ffe0ff */
[----:B------:R-:W2:Y:S01]  /*8660*/  LDSM.16.MT88.4 R12, [R102] ;  /* 0x00000000660c783b */ /* 0x000ea20000004200 */
[----:B------:R3:W-:Y:S07]  /*8670*/  MUFU.EX2 R194, R3 ;  /* 0x0000000300c27308 */ /* 0x0007ee0000000800 */
[----:B------:R-:W4:Y:S03]  /*8680*/  LDSM.16.MT88.4 R20, [R140] ;  /* 0x000000008c14783b */ /* 0x000f260000004200 */
[----:B------:R-:W5:Y:S01]  /*8690*/  MUFU.EX2 R2, R2 ;  /* 0x0000000200027308 */ /* 0x000f620000000800 */
[--C-:B-1----:R-:W-:Y:S09]  /*86a0*/  FFMA.FTZ R0, R6, c[0x0][0x2d0], -R141.reuse ;  /* 0x0000b40006007a23 */ /* 0x102ff2000001088d */
[----:B------:R1:W1:Y:S01]  /*86b0*/  MUFU.EX2 R197, R0 ;  /* 0x0000000000c57308 */ /* 0x0002620000000800 */
[----:B---3--:R-:W-:Y:S05]  /*86c0*/  IADD3 R3, R171, R160, RZ ;  /* 0x000000a0ab037210 */ /* 0x008fea0007ffe0ff */
[----:B------:R-:W3:Y:S01]  /*86d0*/  LDSM.16.MT88.4 R28, [R3] ;  /* 0x00000000031c783b */ /* 0x000ee20000004200 */
[C---:B-----5:R-:W-:Y:S02]  /*86e0*/  FMUL.FTZ R4, R2.reuse, R104 ;  /* 0x0000006802047220 */ /* 0x060fe40000410000 */
[C---:B------:R-:W-:Y:S02]  /*86f0*/  FMUL.FTZ R5, R2.reuse, R105 ;  /* 0x0000006902057220 */ /* 0x040fe40000410000 */
[C---:B------:R-:W-:Y:S02]  /*8700*/  FMUL.FTZ R17, R2.reuse, R117 ;  /* 0x0000007502117220 */ /* 0x040fe40000410000 */
[C---:B------:R-:W-:Y:S02]  /*8710*/  FMUL.FTZ R16, R2.reuse, R116 ;  /* 0x0000007402107220 */ /* 0x040fe40000410000 */
[----:B------:R-:W-:Y:S02]  /*8720*/  FMUL.FTZ R24, R2, R124 ;  /* 0x0000007c02187220 */ /* 0x000fe40000410000 */
[--C-:B-1----:R-:W-:Y:S01]  /*8730*/  FFMA.FTZ R0, R10, c[0x0][0x2d0], -R142.reuse ;  /* 0x0000b4000a007a23 */ /* 0x102fe2000001088e */
[----:B------:R-:W-:Y:S01]  /*8740*/  F2FP.BF16.PACK_AB R138, R197, R198 ;  /* 0x000000c6c58a723e */ /* 0x000fe200000010ff */
[C---:B------:R-:W-:Y:S02]  /*8750*/  FMUL.FTZ R25, R2.reuse, R125 ;  /* 0x0000007d02197220 */ /* 0x040fe40000410000 */
        /* <DEDUP_REMOVED lines=29> */
[--C-:B------:R-:W-:Y:S02]  /*8930*/  FFMA.FTZ R0, R8, c[0x0][0x2d0], -R142.reuse ;  /* 0x0000b40008007a23 */ /* 0x100fe4000001088e */
[C---:B------:R-:W-:Y:S02]  /*8940*/  FMUL.FTZ R8, R2.reuse, R108 ;  /* 0x0000006c02087220 */ /* 0x040fe40000410000 */
[----:B------:R1:W5:Y:S01]  /*8950*/  MUFU.EX2 R195, R0 ;  /* 0x0000000000c37308 */ /* 0x0003620000000800 */
        /* <DEDUP_REMOVED lines=10> */
[----:B------:R-:W-:Y:S01]  /*8a00*/  FFMA.FTZ R116, R153, c[0x0][0x2d0], -R141 ;  /* 0x0000b40099747a23 */ /* 0x000fe2000001088d */
[----:B-1----:R-:W-:Y:S03]  /*8a10*/  FSEL R0, R100, RZ, P0 ;  /* 0x000000ff64007208 */ /* 0x002fe60000000000 */
[----:B------:R1:W-:Y:S01]  /*8a20*/  MUFU.EX2 R153, R116 ;  /* 0x0000007400997308 */ /* 0x0003e20000000800 */
[----:B-----5:R-:W-:Y:S01]  /*8a30*/  F2FP.BF16.PACK_AB R139, R194, R195 ;  /* 0x000000c3c28b723e */ /* 0x020fe200000010ff */
[----:B------:R-:W-:Y:S01]  /*8a40*/  FADD.FTZ R0, -R0, R103 ;  /* 0x0000006700007221 */ /* 0x000fe20000010100 */
[----:B------:R-:W-:Y:S03]  /*8a50*/  IADD3 R103, R168, R3, RZ ;  /* 0x00000003a8677210 */ /* 0x000fe60007ffe0ff */
[----:B------:R-:W-:Y:S06]  /*8a60*/  FMUL.FTZ R0, R0, c[0x0][0x2d0] ;  /* 0x0000b40000007a20 */ /* 0x000fec0000410000 */
[----:B------:R-:W5:Y:S01]  /*8a70*/  MUFU.EX2 R0, R0 ;  /* 0x0000000000007308 */ /* 0x000f620000000800 */
[----:B-1----:R-:W-:Y:S02]  /*8a80*/  FFMA.FTZ R116, R154, c[0x0][0x2d0], -R142 ;  /* 0x0000b4009a747a23 */ /* 0x002fe4000001088e */
[C---:B-----5:R-:W-:Y:S02]  /*8a90*/  FMUL.FTZ R6, R0.reuse, R106 ;  /* 0x0000006a00067220 */ /* 0x060fe40000410000 */
[C---:B------:R-:W-:Y:S02]  /*8aa0*/  FMUL.FTZ R7, R0.reuse, R107 ;  /* 0x0000006b00077220 */ /* 0x040fe40000410000 */
[----:B------:R-:W1:Y:S01]  /*8ab0*/  LDSM.16.MT88.4 R104, [R103] ;  /* 0x000000006768783b */ /* 0x000e620000004200 */
[C---:B------:R-:W-:Y:S02]  /*8ac0*/  FMUL.FTZ R10, R0.reuse, R110 ;  /* 0x0000006e000a7220 */ /* 0x040fe40000410000 */
[C---:B------:R-:W-:Y:S02]  /*8ad0*/  FMUL.FTZ R11, R0.reuse, R111 ;  /* 0x0000006f000b7220 */ /* 0x040fe40000410000 */
[C---:B--2---:R-:W-:Y:S03]  /*8ae0*/  HMMA.16816.F32.BF16 R4, R136.reuse, R12, R4 ;  /* 0x0000000c8804723c */ /* 0x044fe60000041804 */
[----:B------:R-:W2:Y:S02]  /*8af0*/  LDSM.16.MT88.4 R108, [R102+0x2000] ;  /* 0x00200000666c783b */ /* 0x000ea40000004200 */
        /* <DEDUP_REMOVED lines=10> */
[C---:B----4-:R-:W-:Y:S03]  /*8ba0*/  HMMA.16816.F32.BF16 R12, R136.reuse, R20, R12 ;  /* 0x00000014880c723c */ /* 0x050fe6000004180c */
        /* <DEDUP_REMOVED lines=31> */
[C---:B--2---:R-:W-:Y:S04]  /*8da0*/  HMMA.16816.F32.BF16 R36, R136.reuse, R108, R36 ;  /* 0x0000006c8824723c */ /* 0x044fe80000041824 */
        /* <DEDUP_REMOVED lines=21> */
[----:B------:R-:W-:Y:S02]  /*8f00*/  FFMA.FTZ R112, R143, c[0x0][0x2d0], -R141 ;  /* 0x0000b4008f707a23 */ /* 0x000fe4000001088d */
[C---:B--2---:R-:W-:Y:S02]  /*8f10*/  HMMA.16816.F32.BF16 R52, R136.reuse, R108, R52 ;  /* 0x0000006c8834723c */ /* 0x044fe40000041834 */
[----:B------:R2:W3:Y:S02]  /*8f20*/  MUFU.EX2 R180, R112 ;  /* 0x0000007000b47308 */ /* 0x0004e40000000800 */
[C---:B------:R-:W-:Y:S02]  /*8f30*/  FMUL.FTZ R94, R0.reuse, R94 ;  /* 0x0000005e005e7220 */ /* 0x040fe40000410000 */
[C---:B------:R-:W-:Y:S02]  /*8f40*/  FMUL.FTZ R95, R0.reuse, R95 ;  /* 0x0000005f005f7220 */ /* 0x040fe40000410000 */
[C---:B------:R-:W-:Y:S01]  /*8f50*/  HMMA.16816.F32.BF16 R56, R136.reuse, R110, R56 ;  /* 0x0000006e8838723c */ /* 0x040fe20000041838 */
[----:B------:R-:W4:Y:S03]  /*8f60*/  LDSM.16.MT88.4 R108, [R102+0x4000] ;  /* 0x00400000666c783b */ /* 0x000f260000004200 */
[C---:B------:R-:W-:Y:S02]  /*8f70*/  FMUL.FTZ R98, R0.reuse, R98 ;  /* 0x0000006200627220 */ /* 0x040fe40000410000 */
[----:B------:R-:W-:Y:S02]  /*8f80*/  FMUL.FTZ R99, R0, R99 ;  /* 0x0000006300637220 */ /* 0x000fe40000410000 */
[----:B------:R-:W-:Y:S04]  /*8f90*/  FFMA.FTZ R2, R2, R204, R191 ;  /* 0x000000cc02027223 */ /* 0x000fe800000100bf */
[----:B------:R-:W-:Y:S02]  /*8fa0*/  FFMA.FTZ R0, R0, R203, R188 ;  /* 0x000000cb00007223 */ /* 0x000fe400000100bc */
[----:B------:R-:W-:Y:S02]  /*8fb0*/  FADD.FTZ R2, R190, R2 ;  /* 0x00000002be027221 */ /* 0x000fe40000010000 */
[----:B------:R-:W-:Y:S02]  /*8fc0*/  FADD.FTZ R0, R196, R0 ;  /* 0x00000000c4007221 */ /* 0x000fe40000010000 */
[----:B--2---:R-:W-:Y:S02]  /*8fd0*/  FFMA.FTZ R112, R145, c[0x0][0x2d0], -R142 ;  /* 0x0000b40091707a23 */ /* 0x004fe4000001088e */
[----:B------:R-:W-:Y:S02]  /*8fe0*/  FADD.FTZ R2, R198, R2 ;  /* 0x00000002c6027221 */ /* 0x000fe40000010000 */
[----:B------:R2:W5:Y:S01]  /*8ff0*/  MUFU.EX2 R178, R112 ;  /* 0x0000007000b27308 */ /* 0x0005620000000800 */
[----:B------:R-:W-:Y:S01]  /*9000*/  FADD.FTZ R0, R195, R0 ;  /* 0x00000000c3007221 */ /* 0x000fe20000010000 */
[C---:B-1----:R-:W-:Y:S03]  /*9010*/  HMMA.16816.F32.BF16 R60, R136.reuse, R104, R60 ;  /* 0x00000068883c723c */ /* 0x042fe6000004183c */
[----:B------:R-:W-:Y:S02]  /*9020*/  FADD.FTZ R2, R197, R2 ;  /* 0x00000002c5027221 */ /* 0x000fe40000010000 */
[----:B------:R-:W-:Y:S02]  /*9030*/  FADD.FTZ R0, R194, R0 ;  /* 0x00000000c2007221 */ /* 0x000fe40000010000 */
[----:B---3--:R-:W-:Y:S01]  /*9040*/  FADD.FTZ R2, R180, R2 ;  /* 0x00000002b4027221 */ /* 0x008fe20000010000 */
[C---:B------:R-:W-:Y:S01]  /*9050*/  HMMA.16816.F32.BF16 R64, R136.reuse, R106, R64 ;  /* 0x0000006a8840723c */ /* 0x040fe20000041840 */
[----:B------:R-:W1:Y:S07]  /*9060*/  LDSM.16.MT88.4 R104, [R140+0x4000] ;  /* 0x004000008c68783b */ /* 0x000e6e0000004200 */
[C---:B----4-:R-:W-:Y:S04]  /*9070*/  HMMA.16816.F32.BF16 R68, R136.reuse, R108, R68 ;  /* 0x0000006c8844723c */ /* 0x050fe80000041844 */
[----:B--2---:R-:W-:Y:S02]  /*9080*/  FFMA.FTZ R112, R146, c[0x0][0x2d0], -R142 ;  /* 0x0000b40092707a23 */ /* 0x004fe4000001088e */
[----:B------:R-:W-:Y:S02]  /*9090*/  MUFU.EX2 R146, R121 ;  /* 0x0000007900927308 */ /* 0x000fe40000000800 */
[C---:B------:R-:W-:Y:S01]  /*90a0*/  HMMA.16816.F32.BF16 R72, R136.reuse, R110, R72 ;  /* 0x0000006e8848723c */ /* 0x040fe20000041848 */
[----:B------:R-:W2:Y:S03]  /*90b0*/  LDSM.16.MT88.4 R108, [R3+0x4000] ;  /* 0x00400000036c783b */ /* 0x000ea60000004200 */
[----:B-----5:R-:W-:Y:S04]  /*90c0*/  FADD.FTZ R0, R178, R0 ;  /* 0x00000000b2007221 */ /* 0x020fe80000010000 */
[----:B------:R3:W4:Y:S01]  /*90d0*/  MUFU.EX2 R177, R112 ;  /* 0x0000007000b17308 */ /* 0x0007220000000800 */
[C---:B-1----:R-:W-:Y:S07]  /*90e0*/  HMMA.16816.F32.BF16 R76, R136.reuse, R104, R76 ;  /* 0x00000068884c723c */ /* 0x042fee000004184c */
[--C-:B------:R-:W-:Y:S01]  /*90f0*/  FFMA.FTZ R104, R144, c[0x0][0x2d0], -R141.reuse ;  /* 0x0000b40090687a23 */ /* 0x100fe2000001088d */
[C---:B------:R-:W-:Y:S01]  /*9100*/  HMMA.16816.F32.BF16 R80, R136.reuse, R106, R80 ;  /* 0x0000006a8850723c */ /* 0x040fe20000041850 */
[----:B---3--:R-:W-:Y:S02]  /*9110*/  LDSM.16.MT88.4 R112, [R140+0x800] ;  /* 0x000800008c70783b */ /* 0x008fe40000004200 */
[----:B------:R1:W3:Y:S01]  /*9120*/  MUFU.EX2 R179, R104 ;  /* 0x0000006800b37308 */ /* 0x0002e20000000800 */
[----:B----4-:R-:W-:Y:S04]  /*9130*/  FADD.FTZ R0, R177, R0 ;  /* 0x00000000b1007221 */ /* 0x010fe80000010000 */
[C---:B--2---:R-:W-:Y:S07]  /*9140*/  HMMA.16816.F32.BF16 R84, R136.reuse, R108, R84 ;  /* 0x0000006c8854723c */ /* 0x044fee0000041854 */
[--C-:B------:R-:W-:Y:S01]  /*9150*/  FFMA.FTZ R108, R147, c[0x0][0x2d0], -R141.reuse ;  /* 0x0000b400936c7a23 */ /* 0x100fe2000001088d */
[C---:B------:R-:W-:Y:S01]  /*9160*/  HMMA.16816.F32.BF16 R88, R136.reuse, R110, R88 ;  /* 0x0000006e8858723c */ /* 0x040fe20000041858 */
[----:B------:R2:W-:Y:S01]  /*9170*/  MUFU.EX2 R147, R120 ;  /* 0x0000007800937308 */ /* 0x0005e20000000800 */
[----:B-1----:R-:W1:Y:S09]  /*9180*/  LDSM.16.MT88.4 R104, [R103+0x4000] ;  /* 0x004000006768783b */ /* 0x002e720000004200 */
[----:B------:R4:W5:Y:S01]  /*9190*/  MUFU.EX2 R176, R108 ;  /* 0x0000006c00b07308 */ /* 0x0009620000000800 */
[----:B---3--:R-:W-:Y:S01]  /*91a0*/  FADD.FTZ R2, R179, R2 ;  /* 0x00000002b3027221 */ /* 0x008fe20000010000 */
[----:B--2---:R-:W-:Y:S01]  /*91b0*/  LDSM.16.MT88.4 R120, [R140+0x1800] ;  /* 0x001800008c78783b */ /* 0x004fe20000004200 */
[--C-:B----4-:R-:W-:Y:S02]  /*91c0*/  FFMA.FTZ R108, R148, c[0x0][0x2d0], -R141.reuse ;  /* 0x0000b400946c7a23 */ /* 0x110fe4000001088d */
[----:B-----5:R-:W-:Y:S05]  /*91d0*/  FADD.FTZ R2, R176, R2 ;  /* 0x00000002b0027221 */ /* 0x020fea0000010000 */
[----:B------:R2:W3:Y:S01]  /*91e0*/  MUFU.EX2 R175, R108 ;  /* 0x0000006c00af7308 */ /* 0x0004e20000000800 */
[C---:B-1----:R-:W-:Y:S07]  /*91f0*/  HMMA.16816.F32.BF16 R92, R136.reuse, R104, R92 ;  /* 0x00000068885c723c */ /* 0x042fee000004185c */
[----:B------:R-:W-:Y:S01]  /*9200*/  FFMA.FTZ R104, R149, c[0x0][0x2d0], -R142 ;  /* 0x0000b40095687a23 */ /* 0x000fe2000001088e */
[----:B------:R-:W-:Y:S03]  /*9210*/  HMMA.16816.F32.BF16 R96, R136, R106, R96 ;  /* 0x0000006a8860723c */ /* 0x000fe60000041860 */
[----:B------:R1:W4:Y:S01]  /*9220*/  MUFU.EX2 R174, R104 ;  /* 0x0000006800ae7308 */ /* 0x0003220000000800 */
[----:B------:R-:W-:Y:S01]  /*9230*/  F2FP.BF16.PACK_AB R105, R177, R178 ;  /* 0x000000b2b169723e */ /* 0x000fe200000010ff */
[----:B--2---:R-:W2:Y:S01]  /*9240*/  LDSM.16.MT88.4 R108, [R102+0x800] ;  /* 0x00080000666c783b */ /* 0x004ea20000004200 */
[C---:B---3--:R-:W-:Y:S01]  /*9250*/  FADD.FTZ R2, R175.reuse, R2 ;  /* 0x00000002af027221 */ /* 0x048fe20000010000 */
[----:B------:R-:W-:Y:S01]  /*9260*/  F2FP.BF16.PACK_AB R106, R175, R176 ;  /* 0x000000b0af6a723e */ /* 0x000fe200000010ff */
[----:B-1----:R-:W-:Y:S04]  /*9270*/  FFMA.FTZ R104, R150, c[0x0][0x2d0], -R142 ;  /* 0x0000b40096687a23 */ /* 0x002fe8000001088e */
[----:B----4-:R-:W-:Y:S01]  /*9280*/  FADD.FTZ R0, R174, R0 ;  /* 0x00000000ae007221 */ /* 0x010fe20000010000 */
[----:B------:R1:W3:Y:S02]  /*9290*/  MUFU.EX2 R160, R104 ;  /* 0x0000006800a07308 */ /* 0x0002e40000000800 */
[----:B-1----:R-:W-:Y:S01]  /*92a0*/  F2FP.BF16.PACK_AB R104, R179, R180 ;  /* 0x000000b4b368723e */ /* 0x002fe200000010ff */
[C---:B---3--:R-:W-:Y:S01]  /*92b0*/  FADD.FTZ R0, R160.reuse, R0 ;  /* 0x00000000a0007221 */ /* 0x048fe20000010000 */
[----:B------:R-:W-:Y:S07]  /*92c0*/  F2FP.BF16.PACK_AB R107, R160, R174 ;  /* 0x000000aea06b723e */ /* 0x000fee00000010ff */
[C---:B--2---:R-:W-:Y:S08]  /*92d0*/  HMMA.16816.F32.BF16 R4, R104.reuse, R108, R4 ;  /* 0x0000006c6804723c */ /* 0x044ff00000041804 */
        /* <DEDUP_REMOVED lines=160> */
[----:B------:R-:W-:Y:S01]  /*9ce0*/  IMAD.SHL.U32 R18, R202, 0x2, RZ ;  /* 0x00000002ca127824 */ /* 0x000fe200078e00ff */
[----:B------:R-:W-:Y:S01]  /*9cf0*/  IADD3 R2, R2, -0x80, RZ ;  /* 0xffffff8002027810 */ /* 0x000fe20007ffe0ff */
[----:B------:R-:W-:Y:S01]  /*9d00*/  IMAD.SHL.U32 R17, R201, 0x2, RZ ;  /* 0x00000002c9117824 */ /* 0x000fe200078e00ff */
[----:B------:R-:W-:Y:S01]  /*9d10*/  SHF.L.U64.HI R15, R202, 0x1, R159 ;  /* 0x00000001ca0f7819 */ /* 0x000fe2000001029f */
[----:B------:R-:W-:Y:S01]  /*9d20*/  IMAD.SHL.U32 R16, R193, 0x2, RZ ;  /* 0x00000002c1107824 */ /* 0x000fe200078e00ff */
        /* <DEDUP_REMOVED lines=29> */
.L_x_2808:
[----:B------:R-:W-:-:S05]  /*9f00*/  BRA.DIV ~URZ, `(.L_x_2714) ;  /* 0x000097c27f007947 */ /* 0x000fca000b800000 */
[----:B------:R-:W3:Y:S01]  /*9f10*/  SHFL.IDX PT, R2, R12, RZ, 0x181f ;  /* 0x00181fff0c027589 */ /* 0x000ee200000e0000 */
[----:B------:R-:W-:Y:S01]  /*9f20*/  ISETP.GE.AND P5, PT, R193, c[0x0][0x1d4], PT ;  /* 0x00007500c1007a0c */ /* 0x000fe20003fa6270 */
[----:B------:R-:W-:Y:S01]  /*9f30*/  IMAD R0, R199, 0x6000, R224 ;  /* 0x00006000c7007824 */ /* 0x000fe200078e02e0 */
[----:B------:R-:W-:Y:S02]  /*9f40*/  ISETP.GE.AND P1, PT, R201, c[0x0][0x1d4], PT ;  /* 0x00007500c9007a0c */ /* 0x000fe40003f26270 */
[C---:B---3--:R-:W-:Y:S02]  /*9f50*/  IADD3 R8, P0, R2.reuse, R16, RZ ;  /* 0x0000001002087210 */ /* 0x048fe40007f1e0ff */
[----:B------:R-:W-:Y:S03]  /*9f60*/  IADD3 R6, P6, R2, R17, RZ ;  /* 0x0000001102067210 */ /* 0x000fe60007fde0ff */
[----:B--2---:R-:W-:Y:S01]  /*9f70*/  IMAD.X R9, R4, 0x1, R13, P0 ;  /* 0x0000000104097824 */ /* 0x004fe200000e060d */
        /* <DEDUP_REMOVED lines=14> */
.L_x_2809:
[----:B--2-4-:R-:W-:Y:S02]  /*a060*/  IADD3 R6, -R10, 0x10, RZ ;  /* 0x000000100a067810 */ /* 0x014fe40007ffe1ff */
[----:B------:R-:W-:Y:S02]  /*a070*/  IADD3 R3, -R11, 0x10, RZ ;  /* 0x000000100b037810 */ /* 0x000fe40007ffe1ff */
[----:B------:R-:W-:Y:S02]  /*a080*/  LOP3.LUT R6, R6, 0xf, RZ, 0xc0, !PT ;  /* 0x0000000f06067812 */ /* 0x000fe400078ec0ff */
[----:B------:R-:W-:Y:S02]  /*a090*/  LOP3.LUT R3, R3, 0xf, RZ, 0xc0, !PT ;  /* 0x0000000f03037812 */ /* 0x000fe400078ec0ff */
[----:B------:R-:W-:Y:S02]  /*a0a0*/  IADD3 R7, -R5, 0x10, RZ ;  /* 0x0000001005077810 */ /* 0x000fe40007ffe1ff */
[-C--:B------:R-:W-:Y:S02]  /*a0b0*/  IADD3 R6, P6, P5, R6, R2.reuse, R17 ;  /* 0x0000000206067210 */ /* 0x080fe40007dde011 */
[----:B------:R-:W-:Y:S02]  /*a0c0*/  IADD3 R8, P1, P0, R3, R2, R16 ;  /* 0x0000000203087210 */ /* 0x000fe4000783e010 */
[----:B------:R-:W-:Y:S02]  /*a0d0*/  LOP3.LUT R3, R7, 0xf, RZ, 0xc0, !PT ;  /* 0x0000000f07037812 */ /* 0x000fe400078ec0ff */
        /* <DEDUP_REMOVED lines=13> */
.L_x_2712:
[----:B------:R-:W-:Y:S05]  /*a1b0*/  BSYNC B0 ;  /* 0x0000000000007941 */ /* 0x000fea0003800000 */
.L_x_2711:
[C---:B------:R-:W-:Y:S01]  /*a1c0*/  ISETP.GT.AND P0, PT, R172.reuse, R209, PT ;  /* 0x000000d1ac00720c */ /* 0x040fe20003f04270 */
[----:B------:R-:W0:Y:S01]  /*a1d0*/  LDGDEPBAR ;  /* 0x00000000000079af */ /* 0x000e220000000000 */
[C---:B------:R-:W-:Y:S01]  /*a1e0*/  ISETP.GE.AND P1, PT, R161.reuse, 0x1, PT ;  /* 0x00000001a100780c */ /* 0x040fe20003f26270 */
[----:B------:R-:W-:Y:S01]  /*a1f0*/  IMAD.MOV.U32 R103, RZ, RZ, R100 ;  /* 0x000000ffff677224 */ /* 0x000fe200078e0064 */
[----:B-1----:R-:W-:Y:S01]  /*a200*/  IADD3 R0, R161, 0x1, RZ ;  /* 0x00000001a1007810 */ /* 0x002fe20007ffe0ff */
[----:B------:R-:W-:Y:S01]  /*a210*/  IMAD.MOV.U32 R102, RZ, RZ, R101 ;  /* 0x000000ffff667224 */ /* 0x000fe200078e0065 */
[----:B------:R-:W-:Y:S02]  /*a220*/  IADD3 R172, R172, -0x1, RZ ;  /* 0xffffffffacac7810 */ /* 0x000fe40007ffe0ff */
[----:B------:R-:W-:Y:S05]  /*a230*/  SEL R161, R0, RZ, !P1 ;  /* 0x000000ff00a17207 */ /* 0x000fea0004800000 */
[----:B------:R-:W-:-:S05]  /*a240*/  @P0 BRA `(.L_x_2715) ;  /* 0xffffc89000000947 */ /* 0x000fca000383ffff */
.L_x_2706:
[----:B------:R-:W-:Y:S01]  /*a250*/  ISETP.GE.AND P0, PT, R172, R205, PT ;  /* 0x000000cdac00720c */ /* 0x000fe20003f06270 */
[----:B------:R-:W-:Y:S01]  /*a260*/  IMAD.MOV.U32 R182, RZ, RZ, 0x1f ;  /* 0x0000001fffb67424 */ /* 0x000fe200078e00ff */
[----:B------:R-:W-:-:S11]  /*a270*/  MOV R180, 0xffffffff ;  /* 0xffffffff00b47802 */ /* 0x000fd60000000f00 */
[----:B------:R-:W-:Y:S05]  /*a280*/  @!P0 BRA `(.L_x_2716) ;  /* 0x000032a000008947 */ /* 0x000fea0003800000 */
[----:B------:R-:W-:Y:S02]  /*a290*/  MOV R102, R100 ;  /* 0x0000006400667202 */ /* 0x000fe40000000f00 */
[----:B------:R-:W-:Y:S02]  /*a2a0*/  MOV R0, R101 ;  /* 0x0000006500007202 */ /* 0x000fe40000000f00 */
.L_x_2726:
        /* <DEDUP_REMOVED lines=43> */
.L_x_2810:
        /* <DEDUP_REMOVED lines=22> */
.L_x_2811:
        /* <DEDUP_REMOVED lines=21> */
.L_x_2718:
[----:B------:R-:W-:Y:S05]  /*a810*/  BSYNC B0 ;  /* 0x0000000000007941 */ /* 0x000fea0003800000 */
.L_x_2717:
        /* <DEDUP_REMOVED lines=25> */
[----:B------:R-:W-:Y:S01]  /*a9b0*/  IMAD.IADD R156, R166, 0x1, R103 ;  /* 0x00000001a69c7824 */ /* 0x000fe200078e0267 */
        /* <DEDUP_REMOVED lines=227> */
.L_x_2812:
        /* <DEDUP_REMOVED lines=49> */
[----:B------:R4:W-:Y:S01]  /*bb00*/  MUFU.EX2 R22, R21 ;  /* 0x0000001500167308 */ /* 0x0009e20000000800 */
[C---:B------:R-:W-:Y:S02]  /*bb10*/  FMUL.FTZ R49, R2.reuse, R49 ;  /* 0x0000003102317220 */ /* 0x040fe40000410000 */
[C---:B------:R-:W-:Y:S02]  /*bb20*/  FMUL.FTZ R52, R2.reuse, R52 ;  /* 0x0000003402347220 */ /* 0x040fe40000410000 */
[C---:B--2---:R-:W-:Y:S02]  /*bb30*/  FMUL.FTZ R24, R2.reuse, R124 ;  /* 0x0000007c02187220 */ /* 0x044fe40000410000 */
        /* <DEDUP_REMOVED lines=9> */
[----:B------:R-:W-:Y:S01]  /*bbd0*/  MUFU.EX2 R116, R156 ;  /* 0x0000009c00747308 */ /* 0x000fe20000000800 */
[----:B-1----:R-:W-:Y:S01]  /*bbe0*/  FMNMX.FTZ R0, R5, R0, !PT ;  /* 0x0000000005007209 */ /* 0x002fe20007810000 */
[C---:B------:R-:W-:Y:S02]  /*bbf0*/  FMUL.FTZ R68, R2.reuse, R68 ;  /* 0x0000004402447220 */ /* 0x040fe40000410000 */
[C---:B----4-:R-:W-:Y:S02]  /*bc00*/  FMUL.FTZ R21, R2.reuse, R121 ;  /* 0x0000007902157220 */ /* 0x050fe40000410000 */
[----:B------:R-:W1:Y:S01]  /*bc10*/  SHFL.BFLY PT, R3, R0, 0x1, 0x1f ;  /* 0x0c201f0000037f89 */ /* 0x000e6200000e0000 */
        /* <DEDUP_REMOVED lines=38> */
[----:B------:R4:W-:Y:S01]  /*be80*/  MUFU.EX2 R124, R7 ;  /* 0x00000007007c7308 */ /* 0x0009e20000000800 */
[C---:B-1----:R-:W-:Y:S02]  /*be90*/  FMUL.FTZ R4, R2.reuse, R104 ;  /* 0x0000006802047220 */ /* 0x042fe40000410000 */
[C---:B------:R-:W-:Y:S01]  /*bea0*/  FMUL.FTZ R9, R2.reuse, R109 ;  /* 0x0000006d02097220 */ /* 0x040fe20000410000 */
[----:B--2---:R-:W-:Y:S01]  /*beb0*/  F2FP.BF16.PACK_AB R137, R11, R15 ;  /* 0x0000000f0b89723e */ /* 0x004fe200000010ff */
[C---:B------:R-:W-:Y:S02]  /*bec0*/  FMUL.FTZ R5, R2.reuse, R105 ;  /* 0x0000006902057220 */ /* 0x040fe40000410000 */
[C---:B------:R-:W-:Y:S02]  /*bed0*/  FMUL.FTZ R12, R2.reuse, R112 ;  /* 0x00000070020c7220 */ /* 0x040fe40000410000 */
[C---:B------:R-:W-:Y:S01]  /*bee0*/  FMUL.FTZ R13, R2.reuse, R113 ;  /* 0x00000071020d7220 */ /* 0x040fe20000410000 */
[----:B------:R-:W1:Y:S01]  /*bef0*/  MUFU.EX2 R125, R10 ;  /* 0x0000000a007d7308 */ /* 0x000e620000000800 */
[C---:B------:R-:W-:Y:S02]  /*bf00*/  FMUL.FTZ R20, R2.reuse, R120 ;  /* 0x0000007802147220 */ /* 0x040fe40000410000 */
[----:B------:R-:W-:Y:S02]  /*bf10*/  FMUL.FTZ R97, R2, R97 ;  /* 0x0000006102617220 */ /* 0x000fe40000410000 */
[----:B------:R-:W-:Y:S02]  /*bf20*/  FADD.FTZ R3, R8, R3 ;  /* 0x0000000308037221 */ /* 0x000fe40000010000 */
[----:B------:R-:W-:Y:S01]  /*bf30*/  FMUL.FTZ R8, R2, R108 ;  /* 0x0000006c02087220 */ /* 0x000fe20000410000 */
[----:B------:R-:W-:Y:S01]  /*bf40*/  IADD3 R2, R170, R160, RZ ;  /* 0x000000a0aa027210 */ /* 0x000fe20007ffe0ff */
[C---:B---3--:R-:W-:Y:S01]  /*bf50*/  FFMA.FTZ R6, R0.reuse, R203, R15 ;  /* 0x000000cb00067223 */ /* 0x048fe2000001000f */
[----:B------:R-:W-:Y:S01]  /*bf60*/  F2FP.BF16.PACK_AB R108, R19, R22 ;  /* 0x00000016136c723e */ /* 0x000fe200000010ff */
[----:B------:R-:W-:Y:S01]  /*bf70*/  FMUL.FTZ R14, R0, R114 ;  /* 0x00000072000e7220 */ /* 0x000fe20000410000 */
[----:B------:R-:W-:Y:S01]  /*bf80*/  IADD3 R102, R168, R2, RZ ;  /* 0x00000002a8667210 */ /* 0x000fe20007ffe0ff */
[----:B------:R-:W2:Y:S01]  /*bf90*/  LDSM.16.MT88.4 R140, [R2] ;  /* 0x00000000028c783b */ /* 0x000ea20000004200 */
[C---:B----4-:R-:W-:Y:S01]  /*bfa0*/  FMUL.FTZ R7, R0.reuse, R107 ;  /* 0x0000006b00077220 */ /* 0x050fe20000410000 */
[----:B------:R-:W-:Y:S01]  /*bfb0*/  MUFU.EX2 R109, R149 ;  /* 0x00000095006d7308 */ /* 0x000fe20000000800 */
[----:B------:R-:W-:Y:S02]  /*bfc0*/  FADD.FTZ R120, R11, R6 ;  /* 0x000000060b787221 */ /* 0x000fe40000010000 */
[C---:B------:R-:W-:Y:S02]  /*bfd0*/  FMUL.FTZ R6, R0.reuse, R106 ;  /* 0x0000006a00067220 */ /* 0x040fe40000410000 */
[C---:B------:R-:W-:Y:S01]  /*bfe0*/  FMUL.FTZ R11, R0.reuse, R111 ;  /* 0x0000006f000b7220 */ /* 0x040fe20000410000 */
[----:B------:R-:W3:Y:S01]  /*bff0*/  LDSM.16.MT88.4 R104, [R102] ;  /* 0x000000006668783b */ /* 0x000ee20000004200 */
[C---:B------:R-:W-:Y:S01]  /*c000*/  FMUL.FTZ R15, R0.reuse, R115 ;  /* 0x00000073000f7220 */ /* 0x040fe20000410000 */
[----:B-1----:R-:W-:Y:S01]  /*c010*/  F2FP.BF16.PACK_AB R139, R125, R124 ;  /* 0x0000007c7d8b723e */ /* 0x002fe200000010ff */
[C---:B------:R-:W-:Y:S01]  /*c020*/  FMUL.FTZ R26, R0.reuse, R126 ;  /* 0x0000007e001a7220 */ /* 0x040fe20000410000 */
[----:B------:R-:W-:Y:S01]  /*c030*/  MUFU.EX2 R113, R159 ;  /* 0x0000009f00717308 */ /* 0x000fe20000000800 */
[C---:B------:R-:W-:Y:S02]  /*c040*/  FMUL.FTZ R27, R0.reuse, R127 ;  /* 0x0000007f001b7220 */ /* 0x040fe40000410000 */
[C---:B------:R-:W-:Y:S02]  /*c050*/  FMUL.FTZ R34, R0.reuse, R134 ;  /* 0x0000008600227220 */ /* 0x040fe40000410000 */
[----:B------:R-:W-:Y:S02]  /*c060*/  FMUL.FTZ R35, R0, R135 ;  /* 0x0000008700237220 */ /* 0x000fe40000410000 */
[----:B------:R-:W-:Y:S02]  /*c070*/  FADD.FTZ R120, R124, R120 ;  /* 0x000000787c787221 */ /* 0x000fe40000010000 */
[----:B------:R-:W-:Y:S01]  /*c080*/  FMUL.FTZ R10, R0, R110 ;  /* 0x0000006e000a7220 */ /* 0x000fe20000410000 */
[----:B------:R-:W-:Y:S01]  /*c090*/  MUFU.EX2 R112, R158 ;  /* 0x0000009e00707308 */ /* 0x000fe20000000800 */
[----:B------:R-:W-:Y:S02]  /*c0a0*/  FADD.FTZ R3, R22, R3 ;  /* 0x0000000316037221 */ /* 0x000fe40000010000 */
[C---:B------:R-:W-:Y:S02]  /*c0b0*/  FMUL.FTZ R18, R0.reuse, R118 ;  /* 0x0000007600127220 */ /* 0x040fe40000410000 */
[----:B------:R-:W-:Y:S02]  /*c0c0*/  FADD.FTZ R103, R19, R3 ;  /* 0x0000000313677221 */ /* 0x000fe40000010000 */
[C---:B------:R-:W-:Y:S02]  /*c0d0*/  FMUL.FTZ R19, R0.reuse, R119 ;  /* 0x0000007700137220 */ /* 0x040fe40000410000 */
[C---:B------:R-:W-:Y:S01]  /*c0e0*/  FMUL.FTZ R22, R0.reuse, R122 ;  /* 0x0000007a00167220 */ /* 0x040fe20000410000 */
        /* <DEDUP_REMOVED lines=10> */
[----:B------:R-:W-:Y:S01]  /*c190*/  MUFU.EX2 R110, R148 ;  /* 0x00000094006e7308 */ /* 0x000fe20000000800 */
[C---:B------:R-:W-:Y:S01]  /*c1a0*/  FMUL.FTZ R43, R0.reuse, R43 ;  /* 0x0000002b002b7220 */ /* 0x040fe20000410000 */
[C---:B---3--:R-:W-:Y:S04]  /*c1b0*/  HMMA.16816.F32.BF16 R12, R136.reuse, R104, R12 ;  /* 0x00000068880c723c */ /* 0x048fe8000004180c */
        /* <DEDUP_REMOVED lines=35> */
[----:B------:R-:W-:Y:S01]  /*c3f0*/  FMUL.FTZ R99, R0, R99 ;  /* 0x0000006300637220 */ /* 0x000fe20000410000 */
[----:B------:R-:W-:Y:S01]  /*c400*/  IADD3 R0, R171, R160, RZ ;  /* 0x000000a0ab007210 */ /* 0x000fe20007ffe0ff */
[----:B------:R-:W-:Y:S01]  /*c410*/  FADD.FTZ R103, R109, R103 ;  /* 0x000000676d677221 */ /* 0x000fe20000010000 */
[----:B------:R-:W-:Y:S02]  /*c420*/  MUFU.EX2 R144, R152 ;  /* 0x0000009800907308 */ /* 0x000fe40000000800 */
[----:B------:R-:W-:Y:S01]  /*c430*/  IADD3 R3, R168, R0, RZ ;  /* 0x00000000a8037210 */ /* 0x000fe20007ffe0ff */
[----:B------:R-:W1:Y:S01]  /*c440*/  LDSM.16.MT88.4 R104, [R0] ;  /* 0x000000000068783b */ /* 0x000e620000004200 */
[C---:B------:R-:W-:Y:S01]  /*c450*/  FADD.FTZ R103, R110.reuse, R103 ;  /* 0x000000676e677221 */ /* 0x040fe20000010000 */
[----:B------:R-:W-:Y:S02]  /*c460*/  F2FP.BF16.PACK_AB R110, R110, R109 ;  /* 0x0000006d6e6e723e */ /* 0x000fe400000010ff */
[----:B------:R-:W-:Y:S01]  /*c470*/  F2FP.BF16.PACK_AB R109, R123, R121 ;  /* 0x000000797b6d723e */ /* 0x000fe200000010ff */
[----:B------:R-:W-:Y:S02]  /*c480*/  FADD.FTZ R103, R113, R103 ;  /* 0x0000006771677221 */ /* 0x000fe40000010000 */
[----:B------:R-:W-:Y:S01]  /*c490*/  MUFU.EX2 R145, R153 ;  /* 0x0000009900917308 */ /* 0x000fe20000000800 */
[----:B------:R-:W-:Y:S01]  /*c4a0*/  LDSM.16.MT88.4 R132, [R3+0x1800] ;  /* 0x001800000384783b */ /* 0x000fe20000004200 */
[----:B------:R-:W-:Y:S04]  /*c4b0*/  FADD.FTZ R103, R112, R103 ;  /* 0x0000006770677221 */ /* 0x000fe80000010000 */
[----:B------:R-:W-:Y:S04]  /*c4c0*/  FADD.FTZ R103, R117, R103 ;  /* 0x0000006775677221 */ /* 0x000fe80000010000 */
[----:B------:R-:W-:Y:S01]  /*c4d0*/  FADD.FTZ R103, R116, R103 ;  /* 0x0000006774677221 */ /* 0x000fe20000010000 */
[----:B------:R-:W-:Y:S03]  /*c4e0*/  MUFU.EX2 R143, R154 ;  /* 0x0000009a008f7308 */ /* 0x000fe60000000800 */
[----:B------:R-:W-:Y:S07]  /*c4f0*/  FADD.FTZ R103, R119, R103 ;  /* 0x0000006777677221 */ /* 0x000fee0000010000 */
[----:B------:R-:W2:Y:S10]  /*c500*/  MUFU.EX2 R142, R155 ;  /* 0x0000009b008e7308 */ /* 0x000eb40000000800 */
[----:B------:R-:W-:Y:S01]  /*c510*/  MUFU.EX2 R141, R175 ;  /* 0x000000af008d7308 */ /* 0x000fe20000000800 */
[C---:B-1----:R-:W-:Y:S08]  /*c520*/  HMMA.16816.F32.BF16 R20, R136.reuse, R104, R20 ;  /* 0x000000688814723c */ /* 0x042ff00000041814 */
[C---:B------:R-:W-:Y:S01]  /*c530*/  HMMA.16816.F32.BF16 R24, R136.reuse, R106, R24 ;  /* 0x0000006a8818723c */ /* 0x040fe20000041818 */
[----:B------:R-:W1:Y:S01]  /*c540*/  LDSM.16.MT88.4 R104, [R3] ;  /* 0x000000000368783b */ /* 0x000e620000004200 */
[----:B------:R-:W3:Y:S06]  /*c550*/  MUFU.EX2 R140, R179 ;  /* 0x000000b3008c7308 */ /* 0x000eec0000000800 */
        /* <DEDUP_REMOVED lines=80> */
[C---:B--2---:R-:W-:Y:S01]  /*ca60*/  HMMA.16816.F32.BF16 R12, R104.reuse, R112, R12 ;  /* 0x00000070680c723c */ /* 0x044fe2000004180c */
[----:B------:R-:W-:Y:S07]  /*ca70*/  LDSM.16.MT88.4 R116, [R102+0x1800] ;  /* 0x001800006674783b */ /* 0x000fee0000004200 */
        /* <DEDUP_REMOVED lines=29> */
[----:B------:R-:W-:Y:S03]  /*cc50*/  LDSM.16.MT88.4 R124, [R0+0x1800] ;  /* 0x00180000007c783b */ /* 0x000fe60000004200 */
[----:B------:R-:W-:Y:S04]  /*cc60*/  FADD.FTZ R108, R121, R108 ;  /* 0x0000006c796c7221 */ /* 0x000fe80000010000 */
[C---:B--2---:R-:W-:Y:S04]  /*cc70*/  HMMA.16816.F32.BF16 R92, R104.reuse, R112, R92 ;  /* 0x00000070685c723c */ /* 0x044fe8000004185c */
[----:B------:R-:W-:Y:S02]  /*cc80*/  FADD.FTZ R120, R123, R108 ;  /* 0x0000006c7b787221 */ /* 0x000fe40000010000 */
[----:B------:R-:W1:Y:S02]  /*cc90*/  LDSM.16.MT88.4 R108, [R2+0x1800] ;  /* 0x00180000026c783b */ /* 0x000e640000004200 */
[----:B------:R-:W-:Y:S04]  /*cca0*/  HMMA.16816.F32.BF16 R96, R104, R114, R96 ;  /* 0x000000726860723c */ /* 0x000fe80000041860 */
[----:B------:R-:W-:Y:S04]  /*ccb0*/  FADD.FTZ R103, R122, R120 ;  /* 0x000000787a677221 */ /* 0x000fe80000010000 */
[C---:B-1----:R-:W-:Y:S01]  /*ccc0*/  HMMA.16816.F32.BF16 R104, R136.reuse, R108, R4 ;  /* 0x0000006c8868723c */ /* 0x042fe20000041804 */
[----:B------:R-:W1:Y:S07]  /*ccd0*/  LDSM.16.MT88.4 R4, [R2+0x3800] ;  /* 0x003800000204783b */ /* 0x000e6e0000004200 */
[C---:B------:R-:W-:Y:S01]  /*cce0*/  HMMA.16816.F32.BF16 R108, R136.reuse, R110, R8 ;  /* 0x0000006e886c723c */ /* 0x040fe20000041808 */
[----:B------:R-:W2:Y:S07]  /*ccf0*/  LDSM.16.MT88.4 R8, [R102+0x3800] ;  /* 0x003800006608783b */ /* 0x000eae0000004200 */
[C---:B------:R-:W-:Y:S01]  /*cd00*/  HMMA.16816.F32.BF16 R112, R136.reuse, R116, R12 ;  /* 0x000000748870723c */ /* 0x040fe2000004180c */
[----:B------:R-:W3:Y:S07]  /*cd10*/  LDSM.16.MT88.4 R12, [R0+0x3800] ;  /* 0x00380000000c783b */ /* 0x000eee0000004200 */
[C---:B------:R-:W-:Y:S01]  /*cd20*/  HMMA.16816.F32.BF16 R116, R136.reuse, R118, R16 ;  /* 0x000000768874723c */ /* 0x040fe20000041810 */
[----:B------:R-:W-:Y:S07]  /*cd30*/  LDSM.16.MT88.4 R16, [R102+0x5800] ;  /* 0x005800006610783b */ /* 0x000fee0000004200 */
[C---:B------:R-:W-:Y:S01]  /*cd40*/  HMMA.16816.F32.BF16 R120, R136.reuse, R124, R20 ;  /* 0x0000007c8878723c */ /* 0x040fe20000041814 */
[----:B------:R4:W-:Y:S07]  /*cd50*/  LDSM.16.MT88.4 R20, [R0+0x5800] ;  /* 0x005800000014783b */ /* 0x0009ee0000004200 */
[C---:B------:R-:W-:Y:S08]  /*cd60*/  HMMA.16816.F32.BF16 R124, R136.reuse, R126, R24 ;  /* 0x0000007e887c723c */ /* 0x040ff00000041818 */
[C---:B------:R-:W-:Y:S08]  /*cd70*/  HMMA.16816.F32.BF16 R128, R136.reuse, R132, R28 ;  /* 0x000000848880723c */ /* 0x040ff0000004181c */
[C---:B------:R-:W-:Y:S04]  /*cd80*/  HMMA.16816.F32.BF16 R132, R136.reuse, R134, R32 ;  /* 0x000000868884723c */ /* 0x040fe80000041820 */
[----:B----4-:R-:W-:Y:S04]  /*cd90*/  FADD.FTZ R0, R148, R103 ;  /* 0x0000006794007221 */ /* 0x010fe80000010000 */
[C---:B-1----:R-:W-:Y:S04]  /*cda0*/  HMMA.16816.F32.BF16 R36, R136.reuse, R4, R36 ;  /* 0x000000048824723c */ /* 0x042fe80000041824 */
[----:B------:R-:W-:Y:S04]  /*cdb0*/  FADD.FTZ R0, R146, R0 ;  /* 0x0000000092007221 */ /* 0x000fe80000010000 */
[C---:B------:R-:W-:Y:S01]  /*cdc0*/  HMMA.16816.F32.BF16 R40, R136.reuse, R6, R40 ;  /* 0x000000068828723c */ /* 0x040fe20000041828 */
[----:B------:R-:W1:Y:S03]  /*cdd0*/  LDSM.16.MT88.4 R4, [R3+0x3800] ;  /* 0x003800000304783b */ /* 0x000e660000004200 */
[----:B------:R-:W-:Y:S04]  /*cde0*/  FADD.FTZ R0, R147, R0 ;  /* 0x0000000093007221 */ /* 0x000fe80000010000 */
[C---:B--2---:R-:W-:Y:S04]  /*cdf0*/  HMMA.16816.F32.BF16 R44, R136.reuse, R8, R44 ;  /* 0x00000008882c723c */ /* 0x044fe8000004182c */
[----:B------:R-:W-:Y:S04]  /*ce00*/  FADD.FTZ R0, R144, R0 ;  /* 0x0000000090007221 */ /* 0x000fe80000010000 */
[C---:B------:R-:W-:Y:S01]  /*ce10*/  HMMA.16816.F32.BF16 R48, R136.reuse, R10, R48 ;  /* 0x0000000a8830723c */ /* 0x040fe20000041830 */
[----:B------:R2:W4:Y:S03]  /*ce20*/  LDSM.16.MT88.4 R8, [R2+0x5800] ;  /* 0x005800000208783b */ /* 0x0005260000004200 */
[----:B------:R-:W-:Y:S04]  /*ce30*/  FADD.FTZ R0, R145, R0 ;  /* 0x0000000091007221 */ /* 0x000fe80000010000 */
[C---:B---3--:R-:W-:Y:S04]  /*ce40*/  HMMA.16816.F32.BF16 R52, R136.reuse, R12, R52 ;  /* 0x0000000c8834723c */ /* 0x048fe80000041834 */
[----:B------:R-:W-:Y:S04]  /*ce50*/  FADD.FTZ R0, R143, R0 ;  /* 0x000000008f007221 */ /* 0x000fe80000010000 */
[C---:B------:R-:W-:Y:S01]  /*ce60*/  HMMA.16816.F32.BF16 R56, R136.reuse, R14, R56 ;  /* 0x0000000e8838723c */ /* 0x040fe20000041838 */
[----:B------:R-:W3:Y:S03]  /*ce70*/  LDSM.16.MT88.4 R12, [R3+0x5800] ;  /* 0x00580000030c783b */ /* 0x000ee60000004200 */
[----:B------:R-:W-:Y:S01]  /*ce80*/  FADD.FTZ R0, R142, R0 ;  /* 0x000000008e007221 */ /* 0x000fe20000010000 */
[----:B--2---:R-:W-:Y:S03]  /*ce90*/  IADD3 R2, R172, -0x2, RZ ;  /* 0xfffffffeac027810 */ /* 0x004fe60007ffe0ff */
        /* <DEDUP_REMOVED lines=11> */
[C---:B---3--:R-:W-:Y:S08]  /*cf50*/  HMMA.16816.F32.BF16 R92, R136.reuse, R12, R92 ;  /* 0x0000000c885c723c */ /* 0x048ff0000004185c */
[----:B------:R-:W-:Y:S01]  /*cf60*/  HMMA.16816.F32.BF16 R96, R136, R14, R96 ;  /* 0x0000000e8860723c */ /* 0x000fe20000041860 */
[----:B------:R-:W-:Y:S07]  /*cf70*/  @!UPT UIADD3 URZ, URZ, URZ, URZ ;  /* 0x0000003f3f3ff290 */ /* 0x000fee000fffe03f */
[----:B------:R-:W-:-:S11]  /*cf80*/  @!P0 BRA `(.L_x_2723) ;  /* 0x000004f000008947 */ /* 0x000fd60003800000 */
[----:B------:R-:W-:Y:S01]  /*cf90*/  IMAD R2, R172, 0x40, R211 ;  /* 0x00000040ac027824 */ /* 0x000fe200078e02d3 */
[----:B------:R-:W-:Y:S01]  /*cfa0*/  SHF.R.S32.HI R183, RZ, 0x1f, R202 ;  /* 0x0000001fffb77819 */ /* 0x000fe200000114ca */
[----:B------:R-:W-:Y:S01]  /*cfb0*/  IMAD.MOV.U32 R173, RZ, RZ, RZ ;  /* 0x000000ffffad7224 */ /* 0x000fe200078e00ff */
[----:B------:R-:W-:Y:S01]  /*cfc0*/  SHF.R.S32.HI R184, RZ, 0x1f, R201 ;  /* 0x0000001fffb87819 */ /* 0x000fe200000114c9 */
[----:B------:R-:W-:Y:S01]  /*cfd0*/  IMAD.SHL.U32 R18, R202, 0x2, RZ ;  /* 0x00000002ca127824 */ /* 0x000fe200078e00ff */
        /* <DEDUP_REMOVED lines=32> */
.L_x_2813:
        /* <DEDUP_REMOVED lines=21> */
.L_x_2814:
[----:B--23--:R-:W-:Y:S02]  /*d330*/  IADD3 R3, -R5, 0x10, RZ ;  /* 0x0000001005037810 */ /* 0x00cfe40007ffe1ff */
[----:B------:R-:W-:Y:S02]  /*d340*/  IADD3 R6, -R10, 0x10, RZ ;  /* 0x000000100a067810 */ /* 0x000fe40007ffe1ff */
[----:B------:R-:W-:Y:S02]  /*d350*/  LOP3.LUT R3, R3, 0xf, RZ, 0xc0, !PT ;  /* 0x0000000f03037812 */ /* 0x000fe400078ec0ff */
[----:B------:R-:W-:Y:S02]  /*d360*/  IADD3 R9, -R7, 0x10, RZ ;  /* 0x0000001007097810 */ /* 0x000fe40007ffe1ff */
[----:B------:R-:W-:Y:S02]  /*d370*/  IADD3 R8, P5, P4, R3, R2, R16 ;  /* 0x0000000203087210 */ /* 0x000fe40007cbe010 */
[----:B------:R-:W-:Y:S02]  /*d380*/  ISETP.NE.U32.AND P6, PT, R5, RZ, PT ;  /* 0x000000ff0500720c */ /* 0x000fe40003fc5070 */
[----:B------:R-:W-:Y:S02]  /*d390*/  LOP3.LUT R6, R6, 0xf, RZ, 0xc0, !PT ;  /* 0x0000000f06067812 */ /* 0x000fe400078ec0ff */
[----:B------:R-:W-:Y:S02]  /*d3a0*/  LOP3.LUT R3, R9, 0xf, RZ, 0xc0, !PT ;  /* 0x0000000f09037812 */ /* 0x000fe400078ec0ff */
[----:B------:R-:W-:Y:S02]  /*d3b0*/  IADD3.X R9, RZ, R4, R13, P5, P4 ;  /* 0x00000004ff097210 */ /* 0x000fe40002fe840d */
[----:B------:R-:W-:Y:S02]  /*d3c0*/  ISETP.NE.U32.AND P5, PT, R10, RZ, PT ;  /* 0x000000ff0a00720c */ /* 0x000fe40003fa5070 */
[----:B------:R-:W-:Y:S02]  /*d3d0*/  IADD3 R6, P1, P0, R6, R2, R17 ;  /* 0x0000000206067210 */ /* 0x000fe4000783e011 */
[----:B------:R-:W-:Y:S01]  /*d3e0*/  ISETP.NE.U32.AND P4, PT, R7, RZ, PT ;  /* 0x000000ff0700720c */ /* 0x000fe20003f85070 */
[----:B------:R-:W-:Y:S01]  /*d3f0*/  @!PT LDS RZ, [RZ] ;  /* 0x00000000fffff984 */ /* 0x000fe20000000800 */
[----:B------:R-:W-:Y:S01]  /*d400*/  @!PT LDS RZ, [RZ] ;  /* 0x00000000fffff984 */ /* 0x000fe20000000800 */
[----:B------:R-:W-:Y:S01]  /*d410*/  @!PT LDS RZ, [RZ] ;  /* 0x00000000fffff984 */ /* 0x000fe20000000800 */
[----:B------:R1:W-:Y:S01]  /*d420*/  LDGSTS.E.BYPASS.LTC128B.128.ZFILL [R0+0x1000], [R8.64], P6 ;  /* 0x0100000008007fae */ /* 0x0003e2000b141d48 */
[----:B------:R-:W-:Y:S02]  /*d430*/  IADD3.X R7, RZ, R4, R14, P1, P0 ;  /* 0x00000004ff077210 */ /* 0x000fe40000fe040e */
[----:B------:R-:W-:Y:S04]  /*d440*/  IADD3 R2, P1, P0, R3, R2, R18 ;  /* 0x0000000203027210 */ /* 0x000fe8000783e012 */
[----:B------:R-:W-:Y:S01]  /*d450*/  IADD3.X R3, RZ, R4, R15, P1, P0 ;  /* 0x00000004ff037210 */ /* 0x000fe20000fe040f */
[----:B------:R1:W-:Y:S04]  /*d460*/  LDGSTS.E.BYPASS.LTC128B.128.ZFILL [R0+0x3000], [R6.64], P5 ;  /* 0x0300000006007fae */ /* 0x0003e8000a941d48 */
[----:B------:R1:W-:Y:S04]  /*d470*/  LDGSTS.E.BYPASS.LTC128B.128.ZFILL [R0+0x5000], [R2.64], P4 ;  /* 0x0500000002007fae */ /* 0x0003e8000a141d48 */
.L_x_2723:
[----:B------:R-:W-:Y:S05]  /*d480*/  BSYNC B0 ;  /* 0x0000000000007941 */ /* 0x000fea0003800000 */
.L_x_2722:
        /* <DEDUP_REMOVED lines=10> */
.L_x_2716:
[----:B------:R-:W-:Y:S05]  /*d530*/  BRA.DIV ~URZ, `(.L_x_2727) ;  /* 0x000069b27f007947 */ /* 0x000fea000b800000 */
[----:B------:R1:W2:Y:S02]  /*d540*/  SHFL.BFLY PT, R0, R204, 0x2, 0x1f ;  /* 0x0c401f00cc007f89 */ /* 0x0002a400000e0000 */
.L_x_2815:
[----:B--2---:R-:W-:Y:S01]  /*d550*/  FADD.FTZ R0, R0, R204 ;  /* 0x000000cc00007221 */ /* 0x004fe20000010000 */
[----:B------:R-:W-:Y:S05]  /*d560*/  BRA.DIV ~URZ, `(.L_x_2728) ;  /* 0x000069e27f007947 */ /* 0x000fea000b800000 */
[----:B------:R-:W2:Y:S04]  /*d570*/  SHFL.BFLY PT, R2, R203, 0x2, 0x1f ;  /* 0x0c401f00cb027f89 */ /* 0x000ea800000e0000 */
[----:B------:R-:W3:Y:S01]  /*d580*/  SHFL.BFLY PT, R5, R0, 0x1, 0x1f ;  /* 0x0c201f0000057f89 */ /* 0x000ee200000e0000 */
[----:B--2---:R-:W-:-:S02]  /*d590*/  FADD.FTZ R4, R2, R203 ;  /* 0x000000cb02047221 */ /* 0x004fc40000010000 */
[----:B---3--:R-:W-:-:S03]  /*d5a0*/  FADD.FTZ R0, R0, R5 ;  /* 0x0000000500007221 */ /* 0x008fc60000010000 */
[----:B------:R2:W3:Y:S04]  /*d5b0*/  SHFL.BFLY PT, R3, R4, 0x1, 0x1f ;  /* 0x0c201f0004037f89 */ /* 0x0004e800000e0000 */
.L_x_2816:
        /* <DEDUP_REMOVED lines=62> */
[----:B--2---:R-:W-:Y:S02]  /*d9a0*/  FMUL.FTZ R96, R0, R106 ;  /* 0x0000006a00607220 */ /* 0x004fe40000410000 */
[----:B------:R-:W-:Y:S01]  /*d9b0*/  @P1 FFMA.FTZ R22, R4, R101, R5 ;  /* 0x0000006504161223 */ /* 0x000fe20000010005 */
[----:B------:R-:W-:Y:S01]  /*d9c0*/  MOV R4, 0x1 ;  /* 0x0000000100047802 */ /* 0x000fe20000000f00 */
[C---:B------:R-:W-:Y:S02]  /*d9d0*/  FMUL.FTZ R97, R0.reuse, R107 ;  /* 0x0000006b00617220 */ /* 0x040fe40000410000 */
        /* <DEDUP_REMOVED lines=8> */
[C---:B------:R-:W-:Y:S02]  /*da60*/  FMUL.FTZ R123, R0.reuse, R127 ;  /* 0x0000007f007b7220 */ /* 0x040fe40000410000 */
[C---:B------:R-:W-:Y:S02]  /*da70*/  FMUL.FTZ R110, R0.reuse, R130 ;  /* 0x00000082006e7220 */ /* 0x040fe40000410000 */
[----:B------:R-:W-:Y:S02]  /*da80*/  FMUL.FTZ R111, R0, R131 ;  /* 0x00000083006f7220 */ /* 0x000fe40000410000 */
[----:B-----5:R-:W-:Y:S02]  /*da90*/  @P0 FMUL.FTZ R2, R2, 0.69314718246459960938 ;  /* 0x3f31721802020820 */ /* 0x020fe40000410000 */
        /* <DEDUP_REMOVED lines=39> */
.L_x_2681:
        /* <DEDUP_REMOVED lines=17> */
.L_x_2730:
[----:B------:R-:W-:Y:S05]  /*de20*/  BSYNC B0 ;  /* 0x0000000000007941 */ /* 0x000fea0003800000 */
.L_x_2729:
        /* <DEDUP_REMOVED lines=110> */
[----:B------:R2:W-:Y:S01]  /*e510*/  STS [R7+0x8400], R2 ;  /* 0x0084000207007388 */ /* 0x0005e20000000800 */
[----:B-1----:R-:W-:-:S05]  /*e520*/  F2FP.BF16.PACK_AB R0, R25, R24 ;  /* 0x000000181900723e */ /* 0x002fca00000010ff */
[----:B------:R-:W-:Y:S04]  /*e530*/  STS [R6+0x8000], R0 ;  /* 0x0080000006007388 */ /* 0x000fe80000000800 */
[----:B------:R1:W-:Y:S04]  /*e540*/  STS [R6+0x8400], R3 ;  /* 0x0084000306007388 */ /* 0x0003e80000000800 */
[----:B------:R-:W-:Y:S01]  /*e550*/  BAR.SYNC.DEFER_BLOCKING 0x1, 0x100 ;  /* 0x0044000000007b1d */ /* 0x000fe20000010000 */
[----:B--2---:R-:W-:Y:S01]  /*e560*/  IADD3 R2, P1, R233, c[0x0][0x500], RZ ;  /* 0x00014000e9027a10 */ /* 0x004fe20007f3e0ff */
[----:B-1----:R-:W-:-:S03]  /*e570*/  IMAD.MOV.U32 R6, RZ, RZ, RZ ;  /* 0x000000ffff067224 */ /* 0x002fc600078e00ff */
[----:B------:R-:W-:Y:S02]  /*e580*/  IADD3.X R3, R234, c[0x0][0x504], RZ, P1, !PT ;  /* 0x00014100ea037a10 */ /* 0x000fe40000ffe4ff */
        /* <DEDUP_REMOVED lines=9> */
.L_x_2733:
[----:B--2---:R-:W2:Y:S01]  /*e620*/  LDL R2, [R1+0x14] ;  /* 0x0000140001027983 */ /* 0x004ea20000100800 */
[----:B------:R-:W-:Y:S01]  /*e630*/  IMAD.MOV.U32 R9, RZ, RZ, 0x368 ;  /* 0x00000368ff097424 */ /* 0x000fe200078e00ff */
[----:B------:R-:W-:Y:S01]  /*e640*/  ISETP.GT.AND P3, PT, R4, 0x1, PT ;  /* 0x000000010400780c */ /* 0x000fe20003f64270 */
[----:B------:R-:W-:Y:S01]  /*e650*/  IMAD.MOV.U32 R0, RZ, RZ, c[0x0][0x4e8] ;  /* 0x00013a00ff007624 */ /* 0x000fe200078e00ff */
[----:B------:R-:W3:Y:S01]  /*e660*/  LDL R29, [R1+0x18] ;  /* 0x00001800011d7983 */ /* 0x000ee20000100800 */
[----:B------:R-:W-:-:S02]  /*e670*/  ISETP.NE.U32.AND P0, PT, RZ, c[0x0][0x500], PT ;  /* 0x00014000ff007a0c */ /* 0x000fc40003f05070 */
[----:B------:R-:W-:Y:S02]  /*e680*/  SEL R9, R9, 0x328, P3 ;  /* 0x0000032809097807 */ /* 0x000fe40001800000 */
[----:B------:R-:W-:Y:S02]  /*e690*/  ISETP.NE.AND P2, PT, R0, 0x1, PT ;  /* 0x000000010000780c */ /* 0x000fe40003f45270 */
[----:B------:R-:W1:Y:S01]  /*e6a0*/  LDC.64 R4, c[0x0][R9+0x170] ;  /* 0x00005c0009047b82 */ /* 0x000e620000000a00 */
[----:B------:R-:W-:-:S04]  /*e6b0*/  ISETP.NE.AND.EX P0, PT, RZ, c[0x0][0x504], PT, P0 ;  /* 0x00014100ff007a0c */ /* 0x000fc80003f05300 */
[----:B------:R-:W-:-:S03]  /*e6c0*/  SEL R7, R227, RZ, !P0 ;  /* 0x000000ffe3077207 */ /* 0x000fc60004000000 */
[----:B------:R-:W4:Y:S08]  /*e6d0*/  LDC.64 R14, c[0x0][R9+0x168] ;  /* 0x00005a00090e7b82 */ /* 0x000f300000000a00 */
[----:B------:R4:W2:Y:S08]  /*e6e0*/  LDC.64 R18, c[0x0][R9+0x178] ;  /* 0x00005e0009127b82 */ /* 0x0008b00000000a00 */
[----:B------:R4:W2:Y:S01]  /*e6f0*/  LDC.64 R20, c[0x0][R9+0x160] ;  /* 0x0000580009147b82 */ /* 0x0008a20000000a00 */
[----:B------:R-:W-:Y:S01]  /*e700*/  LOP3.LUT R11, R230, 0xffff, RZ, 0xc0, !PT ;  /* 0x0000ffffe60b7812 */ /* 0x000fe200078ec0ff */
[----:B------:R-:W4:Y:S01]  /*e710*/  S2R R30, SR_TID.X ;  /* 0x00000000001e7919 */ /* 0x000f220000002100 */
[----:B-1----:R-:W-:-:S03]  /*e720*/  IMAD R0, R5, R7, RZ ;  /* 0x0000000705007224 */ /* 0x002fc600078e02ff */
[----:B----4-:R-:W-:Y:S01]  /*e730*/  IMAD R9, R15, R11, RZ ;  /* 0x0000000b0f097224 */ /* 0x010fe200078e02ff */
[----:B------:R-:W-:-:S04]  /*e740*/  SHF.R.S32.HI R23, RZ, 0x1f, R30 ;  /* 0x0000001fff177819 */ /* 0x000fc8000001141e */
[----:B------:R-:W-:-:S04]  /*e750*/  LEA.HI R23, R23, R30, RZ, 0x5 ;  /* 0x0000001e17177211 */ /* 0x000fc800078f28ff */
[----:B------:R-:W-:-:S05]  /*e760*/  LOP3.LUT R23, R23, 0xffffffe0, RZ, 0xc0, !PT ;  /* 0xffffffe017177812 */ /* 0x000fca00078ec0ff */
[----:B------:R-:W-:Y:S02]  /*e770*/  IMAD.IADD R23, R30, 0x1, -R23 ;  /* 0x000000011e177824 */ /* 0x000fe400078e0a17 */
[----:B--2---:R-:W-:Y:S01]  /*e780*/  IMAD.IADD R13, R2, 0x1, R229 ;  /* 0x00000001020d7824 */ /* 0x004fe200078e02e5 */
[----:B------:R-:W-:-:S03]  /*e790*/  SEL R2, R238, RZ, !P0 ;  /* 0x000000ffee027207 */ /* 0x000fc60004000000 */
[----:B------:R-:W-:-:S04]  /*e7a0*/  @P2 IMAD.HI.U32 R8, R13, c[0x0][0x4ec], RZ ;  /* 0x00013b000d082a27 */ /* 0x000fc800078e00ff */
[C---:B------:R-:W-:Y:S02]  /*e7b0*/  IMAD R10, R4.reuse, R2, R0 ;  /* 0x00000002040a7224 */ /* 0x040fe400078e0200 */
[----:B------:R-:W-:-:S04]  /*e7c0*/  IMAD.WIDE.U32 R2, R4, R7, RZ ;  /* 0x0000000704027225 */ /* 0x000fc800078e00ff */
[----:B------:R-:W-:-:S04]  /*e7d0*/  IMAD.WIDE.U32 R4, R14, R11, RZ ;  /* 0x0000000b0e047225 */ /* 0x000fc800078e00ff */
[----:B------:R-:W-:Y:S01]  /*e7e0*/  IMAD.MOV.U32 R0, RZ, RZ, R13 ;  /* 0x000000ffff007224 */ /* 0x000fe200078e000d */
[----:B------:R-:W-:Y:S02]  /*e7f0*/  @P2 SHF.R.U32.HI R0, RZ, c[0x0][0x4f0], R8 ;  /* 0x00013c00ff002a19 */ /* 0x000fe40000011608 */
[----:B------:R-:W-:Y:S01]  /*e800*/  SEL R8, R237, RZ, P3 ;  /* 0x000000ffed087207 */ /* 0x000fe20001800000 */
[----:B------:R-:W-:Y:S01]  /*e810*/  IMAD.IADD R12, R3, 0x1, R10 ;  /* 0x00000001030c7824 */ /* 0x000fe200078e020a */
[--C-:B-----5:R-:W-:Y:S01]  /*e820*/  IADD3 R14, P1, P0, R2, R4, R6.reuse ;  /* 0x00000004020e7210 */ /* 0x120fe2000783e006 */
[----:B------:R-:W-:Y:S01]  /*e830*/  IMAD.IADD R2, R5, 0x1, R9 ;  /* 0x0000000105027824 */ /* 0x000fe200078e0209 */
[----:B------:R-:W-:Y:S01]  /*e840*/  SHF.R.S32.HI R9, RZ, 0x1f, R6 ;  /* 0x0000001fff097819 */ /* 0x000fe20000011406 */
[----:B------:R-:W-:Y:S02]  /*e850*/  IMAD R10, R19, R8, RZ ;  /* 0x00000008130a7224 */ /* 0x000fe400078e02ff */
[----:B------:R-:W-:-:S02]  /*e860*/  IMAD.MOV R3, RZ, RZ, -R0 ;  /* 0x000000ffff037224 */ /* 0x000fc400078e0a00 */
        /* <DEDUP_REMOVED lines=15> */
[----:B------:R-:W-:Y:S02]  /*e960*/  LEA R0, P0, R2, R4, 0x2 ;  /* 0x0000000402007211 */ /* 0x000fe400078010ff */
[----:B------:R-:W-:-:S04]  /*e970*/  SEL R5, R5, c[0x0][0x454], P3 ;  /* 0x0001150005057a07 */ /* 0x000fc80001800000 */
[----:B------:R-:W-:Y:S01]  /*e980*/  LEA.HI.X R3, R2, R5, R3, 0x2, P0 ;  /* 0x0000000502037211 */ /* 0x000fe200000f1403 */
[----:B------:R-:W-:Y:S04]  /*e990*/  SHFL.IDX PT, R4, R0, RZ, 0x1c1f ;  /* 0x001c1fff00047589 */ /* 0x000fe800000e0000 */
[----:B------:R-:W1:Y:S04]  /*e9a0*/  SHFL.IDX PT, R5, R3, RZ, 0x1c1f ;  /* 0x001c1fff03057589 */ /* 0x000e6800000e0000 */
[----:B------:R3:W-:Y:S04]  /*e9b0*/  SHFL.IDX PT, R2, R0, 0x1, 0x1c1f ;  /* 0x003c1f0000027f89 */ /* 0x0007e800000e0000 */
[----:B------:R-:W2:Y:S01]  /*e9c0*/  SHFL.IDX PT, R3, R3, 0x1, 0x1c1f ;  /* 0x003c1f0003037f89 */ /* 0x000ea200000e0000 */
[----:B------:R-:W-:Y:S01]  /*e9d0*/  IMAD R12, R16, c[0x0][0x4e8], RZ ;  /* 0x00013a00100c7a24 */ /* 0x000fe200078e02ff */
[----:B------:R-:W-:Y:S01]  /*e9e0*/  LOP3.LUT P0, RZ, R23, 0x3, RZ, 0xc0, !PT ;  /* 0x0000000317ff7812 */ /* 0x000fe2000780c0ff */
        /* <DEDUP_REMOVED lines=9> */
[----:B------:R-:W-:Y:S01]  /*ea80*/  IMAD R0, R9, c[0x0][0x3a0], RZ ;  /* 0x0000e80009007a24 */ /* 0x000fe200078e02ff */
[----:B-1----:R-:W-:Y:S01]  /*ea90*/  IADD3 R4, R208, R229, RZ ;  /* 0x000000e5d0047210 */ /* 0x002fe20007ffe0ff */
[C---:B------:R-:W-:Y:S01]  /*eaa0*/  IMAD.WIDE.U32 R2, R6.reuse, c[0x0][0x3a0], RZ ;  /* 0x0000e80006027a25 */ /* 0x040fe200078e00ff */
[----:B------:R-:W-:Y:S01]  /*eab0*/  SHF.R.S32.HI R5, RZ, 0x1f, R7 ;  /* 0x0000001fff057819 */ /* 0x000fe20000011407 */
[----:B------:R1:W2:Y:S02]  /*eac0*/  LDS.128 R24, [R210+0x80] ;  /* 0x00008000d2187984 */ /* 0x0002a40000000c00 */
[----:B------:R-:W-:Y:S01]  /*ead0*/  IMAD R6, R6, c[0x0][0x3a4], R0 ;  /* 0x0000e90006067a24 */ /* 0x000fe200078e0200 */
[----:B------:R-:W-:Y:S01]  /*eae0*/  MOV R0, R4 ;  /* 0x0000000400007202 */ /* 0x000fe20000000f00 */
[----:B------:R1:W3:Y:S01]  /*eaf0*/  LDS.128 R40, [R210+0x1080] ;  /* 0x00108000d2287984 */ /* 0x0002e20000000c00 */
[----:B------:R-:W-:-:S02]  /*eb00*/  IMAD R5, R5, c[0x0][0x3f0], RZ ;  /* 0x0000fc0005057a24 */ /* 0x000fc400078e02ff */
[----:B------:R-:W-:Y:S01]  /*eb10*/  IADD3 R3, R3, R6, RZ ;  /* 0x0000000603037210 */ /* 0x000fe20007ffe0ff */
[----:B------:R-:W-:Y:S01]  /*eb20*/  @P2 IMAD.HI.U32 R6, R4, c[0x0][0x4ec], RZ ;  /* 0x00013b0004062a27 */ /* 0x000fe200078e00ff */
[----:B------:R1:W4:Y:S03]  /*eb30*/  LDS.128 R52, [R210+0x2080] ;  /* 0x00208000d2347984 */ /* 0x0003260000000c00 */
        /* <DEDUP_REMOVED lines=31> */
.L_x_2817:
[----:B------:R-:W-:Y:S05]  /*ed30*/  BRA.DIV ~URZ, `(.L_x_2736) ;  /* 0x000053727f007947 */ /* 0x000fea000b800000 */
[----:B------:R4:W2:Y:S02]  /*ed40*/  SHFL.IDX PT, R0, R11, RZ, 0x181f ;  /* 0x00181fff0b007589 */ /* 0x0008a400000e0000 */
.L_x_2818:
        /* <DEDUP_REMOVED lines=19> */
.L_x_2738:
[----:B------:R-:W-:Y:S05]  /*ee80*/  BSYNC B0 ;  /* 0x0000000000007941 */ /* 0x000fea0003800000 */
.L_x_2737:
[----:B------:R-:W-:Y:S05]  /*ee90*/  BRA.DIV ~URZ, `(.L_x_2739) ;  /* 0x000052827f007947 */ /* 0x000fea000b800000 */
[----:B---3--:R3:W4:Y:S04]  /*eea0*/  SHFL.IDX PT, R8, R9, 0x1, 0x181f ;  /* 0x00381f0009087f89 */ /* 0x00872800000e0000 */
[----:B--2---:R3:W2:Y:S02]  /*eeb0*/  SHFL.IDX PT, R0, R11, 0x1, 0x181f ;  /* 0x00381f000b007f89 */ /* 0x0046a400000e0000 */
.L_x_2819:
        /* <DEDUP_REMOVED lines=19> */
.L_x_2741:
[----:B------:R-:W-:Y:S05]  /*eff0*/  BSYNC B0 ;  /* 0x0000000000007941 */ /* 0x000fea0003800000 */
.L_x_2740:
[----:B------:R-:W-:Y:S05]  /*f000*/  BRA.DIV ~URZ, `(.L_x_2742) ;  /* 0x000051e27f007947 */ /* 0x000fea000b800000 */
[----:B----4-:R4:W3:Y:S02]  /*f010*/  SHFL.IDX PT, R8, R9, 0x2, 0x181f ;  /* 0x00581f0009087f89 */ /* 0x0108e400000e0000 */
.L_x_2820:
[----:B------:R-:W-:Y:S05]  /*f020*/  BRA.DIV ~URZ, `(.L_x_2743) ;  /* 0x000052327f007947 */ /* 0x000fea000b800000 */
[----:B--2---:R2:W4:Y:S02]  /*f030*/  SHFL.IDX PT, R0, R11, 0x2, 0x181f ;  /* 0x00581f000b007f89 */ /* 0x00452400000e0000 */
.L_x_2821:
        /* <DEDUP_REMOVED lines=19> */
.L_x_2745:
[----:B------:R-:W-:Y:S05]  /*f170*/  BSYNC B0 ;  /* 0x0000000000007941 */ /* 0x000fea0003800000 */
.L_x_2744:
[----:B------:R-:W-:Y:S05]  /*f180*/  BRA.DIV ~URZ, `(.L_x_2746) ;  /* 0x000051427f007947 */ /* 0x000fea000b800000 */
[----:B---3--:R3:W2:Y:S04]  /*f190*/  SHFL.IDX PT, R6, R9, 0x3, 0x181f ;  /* 0x00781f0009067f89 */ /* 0x0086a800000e0000 */
[----:B----4-:R3:W4:Y:S02]  /*f1a0*/  SHFL.IDX PT, R0, R11, 0x3, 0x181f ;  /* 0x00781f000b007f89 */ /* 0x01072400000e0000 */
.L_x_2822:
        /* <DEDUP_REMOVED lines=20> */
.L_x_2734:
        /* <DEDUP_REMOVED lines=32> */
.L_x_2823:
[----:B------:R-:W-:Y:S05]  /*f4f0*/  BRA.DIV ~URZ, `(.L_x_2749) ;  /* 0x00004f127f007947 */ /* 0x000fea000b800000 */
[----:B------:R3:W4:Y:S02]  /*f500*/  SHFL.IDX PT, R0, R12, RZ, 0x1c1f ;  /* 0x001c1fff0c007589 */ /* 0x00072400000e0000 */
.L_x_2824:
[----:B------:R-:W-:Y:S01]  /*f510*/  BSSY B0, `(.L_x_2750) ;  /* 0x0000094000007945 */ /* 0x000fe20003800000 */
[----:B------:R-:W-:Y:S05]  /*f520*/  @P1 BRA `(.L_x_2751) ;  /* 0x0000092000001947 */ /* 0x000fea0003800000 */
[C---:B------:R-:W-:Y:S02]  /*f530*/  IADD3 R8, R225.reuse, 0x8, RZ ;  /* 0x00000008e1087810 */ /* 0x040fe40007ffe0ff */
[C---:B------:R-:W-:Y:S02]  /*f540*/  ISETP.GE.AND P4, PT, R225.reuse, c[0x0][0x3c8], PT ;  /* 0x0000f200e1007a0c */ /* 0x040fe40003f86270 */
[----:B------:R-:W-:Y:S02]  /*f550*/  ISETP.GE.AND P2, PT, R8, c[0x0][0x3c8], PT ;  /* 0x0000f20008007a0c */ /* 0x000fe40003f46270 */
[C---:B------:R-:W-:Y:S02]  /*f560*/  IADD3 R13, R225.reuse, 0x10, RZ ;  /* 0x00000010e10d7810 */ /* 0x040fe40007ffe0ff */
[----:B------:R-:W-:-:S02]  /*f570*/  IADD3 R9, R225, 0x18, RZ ;  /* 0x00000018e1097810 */ /* 0x000fc40007ffe0ff */
[----:B------:R-:W-:Y:S02]  /*f580*/  ISETP.GE.AND P5, PT, R13, c[0x0][0x3c8], PT ;  /* 0x0000f2000d007a0c */ /* 0x000fe40003fa6270 */
[----:B------:R-:W-:Y:S02]  /*f590*/  IADD3 R11, R225, 0x8, RZ ;  /* 0x00000008e10b7810 */ /* 0x000fe40007ffe0ff */
[----:B------:R-:W-:Y:S01]  /*f5a0*/  ISETP.GE.AND P1, PT, R9, c[0x0][0x3c8], PT ;  /* 0x0000f20009007a0c */ /* 0x000fe20003f26270 */
[----:B----4-:R-:W-:Y:S01]  /*f5b0*/  @!P4 IMAD.MOV.U32 R6, RZ, RZ, R0 ;  /* 0x000000ffff06c224 */ /* 0x010fe200078e0000 */
[----:B------:R-:W-:Y:S01]  /*f5c0*/  SHF.R.S32.HI R11, RZ, 0x1f, R11 ;  /* 0x0000001fff0b7819 */ /* 0x000fe2000001140b */
[----:B--2---:R-:W-:Y:S01]  /*f5d0*/  @!P4 IMAD.MOV.U32 R7, RZ, RZ, R4 ;  /* 0x000000ffff07c224 */ /* 0x004fe200078e0004 */
[----:B------:R-:W-:Y:S02]  /*f5e0*/  @!P2 LEA R2, P3, R8, R0, 0x2 ;  /* 0x000000000802a211 */ /* 0x000fe400078610ff */
[C---:B------:R-:W-:Y:S01]  /*f5f0*/  IADD3 R10, R225.reuse, 0x20, RZ ;  /* 0x00000020e10a7810 */ /* 0x040fe20007ffe0ff */
[C---:B------:R-:W-:Y:S01]  /*f600*/  @!P4 IMAD.WIDE R6, R225.reuse, 0x4, R6 ;  /* 0x00000004e106c825 */ /* 0x040fe200078e0206 */
[----:B------:R-:W-:-:S02]  /*f610*/  IADD3 R14, R225, 0x10, RZ ;  /* 0x00000010e10e7810 */ /* 0x000fc40007ffe0ff */
[----:B------:R-:W-:Y:S02]  /*f620*/  @!P2 LEA.HI.X R3, R8, R4, R11, 0x2, P3 ;  /* 0x000000040803a211 */ /* 0x000fe400018f140b */
[----:B------:R2:W-:Y:S01]  /*f630*/  @!P4 ST.E.64 [R6.64], R136 ;  /* 0x000000880600c985 */ /* 0x0005e2000c101b08 */
[C---:B------:R-:W-:Y:S02]  /*f640*/  IADD3 R8, R225.reuse, 0x28, RZ ;  /* 0x00000028e1087810 */ /* 0x040fe40007ffe0ff */
[----:B------:R-:W-:Y:S01]  /*f650*/  ISETP.GE.AND P6, PT, R10, c[0x0][0x3c8], PT ;  /* 0x0000f2000a007a0c */ /* 0x000fe20003fc6270 */
[----:B------:R4:W-:Y:S01]  /*f660*/  @!P2 ST.E.64 [R2.64], R32 ;  /* 0x000000200200a985 */ /* 0x0009e2000c101b08 */
[----:B------:R-:W-:Y:S02]  /*f670*/  IADD3 R11, R225, 0x18, RZ ;  /* 0x00000018e10b7810 */ /* 0x000fe40007ffe0ff */
[----:B------:R-:W-:Y:S02]  /*f680*/  SHF.R.S32.HI R14, RZ, 0x1f, R14 ;  /* 0x0000001fff0e7819 */ /* 0x000fe4000001140e */
[----:B------:R-:W-:-:S02]  /*f690*/  ISETP.GE.AND P2, PT, R8, c[0x0][0x3c8], PT ;  /* 0x0000f20008007a0c */ /* 0x000fc40003f46270 */
[----:B------:R-:W-:Y:S02]  /*f6a0*/  SHF.R.S32.HI R11, RZ, 0x1f, R11 ;  /* 0x0000001fff0b7819 */ /* 0x000fe4000001140b */
[----:B------:R-:W-:Y:S02]  /*f6b0*/  SHF.R.S32.HI R15, RZ, 0x1f, R245 ;  /* 0x0000001fff0f7819 */ /* 0x000fe400000114f5 */
[-C--:B--2---:R-:W-:Y:S02]  /*f6c0*/  @!P5 LEA R6, P4, R13, R0.reuse, 0x2 ;  /* 0x000000000d06d211 */ /* 0x084fe400078810ff */
[----:B----4-:R-:W-:Y:S02]  /*f6d0*/  @!P1 LEA R2, P3, R9, R0, 0x2 ;  /* 0x0000000009029211 */ /* 0x010fe400078610ff */
[----:B------:R-:W-:Y:S02]  /*f6e0*/  @!P5 LEA.HI.X R7, R13, R4, R14, 0x2, P4 ;  /* 0x000000040d07d211 */ /* 0x000fe400020f140e */
[----:B------:R-:W-:-:S02]  /*f6f0*/  IADD3 R13, R225, 0x30, RZ ;  /* 0x00000030e10d7810 */ /* 0x000fc40007ffe0ff */
[----:B------:R-:W-:Y:S01]  /*f700*/  @!P1 LEA.HI.X R3, R9, R4, R11, 0x2, P3 ;  /* 0x0000000409039211 */ /* 0x000fe200018f140b */
[----:B------:R2:W-:Y:S01]  /*f710*/  @!P5 ST.E.64 [R6.64], R34 ;  /* 0x000000220600d985 */ /* 0x0005e2000c101b08 */
[C---:B------:R-:W-:Y:S02]  /*f720*/  IADD3 R14, R225.reuse, 0x20, RZ ;  /* 0x00000020e10e7810 */ /* 0x040fe40007ffe0ff */
[----:B------:R-:W-:Y:S01]  /*f730*/  IADD3 R9, R225, 0x38, RZ ;  /* 0x00000038e1097810 */ /* 0x000fe20007ffe0ff */
[----:B------:R4:W-:Y:S01]  /*f740*/  @!P1 ST.E.64 [R2.64], R102 ;  /* 0x0000006602009985 */ /* 0x0009e2000c101b08 */
[----:B------:R-:W-:Y:S02]  /*f750*/  ISETP.GE.AND P5, PT, R13, c[0x0][0x3c8], PT ;  /* 0x0000f2000d007a0c */ /* 0x000fe40003fa6270 */
[----:B------:R-:W-:Y:S02]  /*f760*/  SHF.R.S32.HI R14, RZ, 0x1f, R14 ;  /* 0x0000001fff0e7819 */ /* 0x000fe4000001140e */
[----:B------:R-:W-:-:S02]  /*f770*/  IADD3 R11, R225, 0x28, RZ ;  /* 0x00000028e10b7810 */ /* 0x000fc40007ffe0ff */
[----:B------:R-:W-:Y:S02]  /*f780*/  ISETP.GE.AND P1, PT, R9, c[0x0][0x3c8], PT ;  /* 0x0000f20009007a0c */ /* 0x000fe40003f26270 */
[----:B------:R-:W-:Y:S02]  /*f790*/  SHF.R.S32.HI R11, RZ, 0x1f, R11 ;  /* 0x0000001fff0b7819 */ /* 0x000fe4000001140b */
[-C--:B--2---:R-:W-:Y:S02]  /*f7a0*/  @!P6 LEA R6, P4, R10, R0.reuse, 0x2 ;  /* 0x000000000a06e211 */ /* 0x084fe400078810ff */
[----:B----4-:R-:W-:Y:S02]  /*f7b0*/  @!P2 LEA R2, P3, R8, R0, 0x2 ;  /* 0x000000000802a211 */ /* 0x010fe400078610ff */
[----:B------:R-:W-:Y:S02]  /*f7c0*/  @!P6 LEA.HI.X R7, R10, R4, R14, 0x2, P4 ;  /* 0x000000040a07e211 */ /* 0x000fe400020f140e */
[----:B------:R-:W-:-:S02]  /*f7d0*/  IADD3 R10, R225, 0x40, RZ ;  /* 0x00000040e10a7810 */ /* 0x000fc40007ffe0ff */
[C---:B------:R-:W-:Y:S01]  /*f7e0*/  IADD3 R14, R225.reuse, 0x30, RZ ;  /* 0x00000030e10e7810 */ /* 0x040fe20007ffe0ff */
[----:B------:R2:W-:Y:S01]  /*f7f0*/  @!P6 ST.E.64 [R6.64], R104 ;  /* 0x000000680600e985 */ /* 0x0005e2000c101b08 */
[----:B------:R-:W-:Y:S02]  /*f800*/  @!P2 LEA.HI.X R3, R8, R4, R11, 0x2, P3 ;  /* 0x000000040803a211 */ /* 0x000fe400018f140b */
[C---:B------:R-:W-:Y:S02]  /*f810*/  IADD3 R8, R225.reuse, 0x48, RZ ;  /* 0x00000048e1087810 */ /* 0x040fe40007ffe0ff */
[----:B------:R-:W-:Y:S01]  /*f820*/  ISETP.GE.AND P6, PT, R10, c[0x0][0x3c8], PT ;  /* 0x0000f2000a007a0c */ /* 0x000fe20003fc6270 */
[----:B------:R4:W-:Y:S01]  /*f830*/  @!P2 ST.E.64 [R2.64], R108 ;  /* 0x0000006c0200a985 */ /* 0x0009e2000c101b08 */
[----:B------:R-:W-:Y:S02]  /*f840*/  IADD3 R11, R225, 0x38, RZ ;  /* 0x00000038e10b7810 */ /* 0x000fe40007ffe0ff */
[----:B------:R-:W-:-:S02]  /*f850*/  SHF.R.S32.HI R14, RZ, 0x1f, R14 ;  /* 0x0000001fff0e7819 */ /* 0x000fc4000001140e */
[----:B------:R-:W-:Y:S02]  /*f860*/  ISETP.GE.AND P2, PT, R8, c[0x0][0x3c8], PT ;  /* 0x0000f20008007a0c */ /* 0x000fe40003f46270 */
[----:B------:R-:W-:Y:S02]  /*f870*/  SHF.R.S32.HI R11, RZ, 0x1f, R11 ;  /* 0x0000001fff0b7819 */ /* 0x000fe4000001140b */
[----:B--2---:R-:W-:-:S04]  /*f880*/  @!P5 LEA R6, P4, R13, R0, 0x2 ;  /* 0x000000000d06d211 */ /* 0x004fc800078810ff */
[----:B------:R-:W-:Y:S02]  /*f890*/  @!P5 LEA.HI.X R7, R13, R4, R14, 0x2, P4 ;  /* 0x000000040d07d211 */ /* 0x000fe400020f140e */
[----:B----4-:R-:W-:Y:S02]  /*f8a0*/  @!P1 LEA R2, P3, R9, R0, 0x2 ;  /* 0x0000000009029211 */ /* 0x010fe400078610ff */
[----:B------:R-:W-:Y:S01]  /*f8b0*/  IADD3 R13, R225, 0x50, RZ ;  /* 0x00000050e10d7810 */ /* 0x000fe20007ffe0ff */
[----:B------:R2:W-:Y:S01]  /*f8c0*/  @!P5 ST.E.64 [R6.64], R112 ;  /* 0x000000700600d985 */ /* 0x0005e2000c101b08 */
[----:B------:R-:W-:Y:S02]  /*f8d0*/  @!P1 LEA.HI.X R3, R9, R4, R11, 0x2, P3 ;  /* 0x0000000409039211 */ /* 0x000fe400018f140b */
[C---:B------:R-:W-:Y:S02]  /*f8e0*/  IADD3 R14, R225.reuse, 0x40, RZ ;  /* 0x00000040e10e7810 */ /* 0x040fe40007ffe0ff */
[----:B------:R-:W-:Y:S01]  /*f8f0*/  IADD3 R9, R225, 0x58, RZ ;  /* 0x00000058e1097810 */ /* 0x000fe20007ffe0ff */
[----:B------:R4:W-:Y:S01]  /*f900*/  @!P1 ST.E.64 [R2.64], R116 ;  /* 0x0000007402009985 */ /* 0x0009e2000c101b08 */
[----:B------:R-:W-:-:S02]  /*f910*/  ISETP.GE.AND P5, PT, R13, c[0x0][0x3c8], PT ;  /* 0x0000f2000d007a0c */ /* 0x000fc40003fa6270 */
[----:B------:R-:W-:Y:S02]  /*f920*/  SHF.R.S32.HI R14, RZ, 0x1f, R14 ;  /* 0x0000001fff0e7819 */ /* 0x000fe4000001140e */
[----:B------:R-:W-:Y:S02]  /*f930*/  IADD3 R11, R225, 0x48, RZ ;  /* 0x00000048e10b7810 */ /* 0x000fe40007ffe0ff */
[----:B------:R-:W-:Y:S02]  /*f940*/  ISETP.GE.AND P1, PT, R9, c[0x0][0x3c8], PT ;  /* 0x0000f20009007a0c */ /* 0x000fe40003f26270 */
[----:B------:R-:W-:Y:S02]  /*f950*/  SHF.R.S32.HI R11, RZ, 0x1f, R11 ;  /* 0x0000001fff0b7819 */ /* 0x000fe4000001140b */
[----:B--2---:R-:W-:-:S04]  /*f960*/  @!P6 LEA R6, P4, R10, R0, 0x2 ;  /* 0x000000000a06e211 */ /* 0x004fc800078810ff */
[----:B------:R-:W-:Y:S02]  /*f970*/  @!P6 LEA.HI.X R7, R10, R4, R14, 0x2, P4 ;  /* 0x000000040a07e211 */ /* 0x000fe400020f140e */
[C---:B----4-:R-:W-:Y:S02]  /*f980*/  @!P2 LEA R2, P3, R8.reuse, R0, 0x2 ;  /* 0x000000000802a211 */ /* 0x050fe400078610ff */
[C---:B------:R-:W-:Y:S01]  /*f990*/  IADD3 R10, R225.reuse, 0x60, RZ ;  /* 0x00000060e10a7810 */ /* 0x040fe20007ffe0ff */
[----:B------:R2:W-:Y:S01]  /*f9a0*/  @!P6 ST.E.64 [R6.64], R36 ;  /* 0x000000240600e985 */ /* 0x0005e2000c101b08 */
[C---:B------:R-:W-:Y:S02]  /*f9b0*/  IADD3 R14, R225.reuse, 0x50, RZ ;  /* 0x00000050e10e7810 */ /* 0x040fe40007ffe0ff */
[----:B------:R-:W-:Y:S02]  /*f9c0*/  @!P2 LEA.HI.X R3, R8, R4, R11, 0x2, P3 ;  /* 0x000000040803a211 */ /* 0x000fe400018f140b */
[----:B------:R-:W-:-:S02]  /*f9d0*/  IADD3 R8, R225, 0x68, RZ ;  /* 0x00000068e1087810 */ /* 0x000fc40007ffe0ff */
[----:B------:R-:W-:Y:S01]  /*f9e0*/  ISETP.GE.AND P6, PT, R10, c[0x0][0x3c8], PT ;  /* 0x0000f2000a007a0c */ /* 0x000fe20003fc6270 */
[----:B------:R4:W-:Y:S01]  /*f9f0*/  @!P2 ST.E.64 [R2.64], R40 ;  /* 0x000000280200a985 */ /* 0x0009e2000c101b08 */
[----:B------:R-:W-:Y:S02]  /*fa00*/  IADD3 R11, R225, 0x58, RZ ;  /* 0x00000058e10b7810 */ /* 0x000fe40007ffe0ff */
[----:B------:R-:W-:Y:S02]  /*fa10*/  SHF.R.S32.HI R14, RZ, 0x1f, R14 ;  /* 0x0000001fff0e7819 */ /* 0x000fe4000001140e */
[----:B------:R-:W-:Y:S02]  /*fa20*/  SHF.R.S32.HI R11, RZ, 0x1f, R11 ;  /* 0x0000001fff0b7819 */ /* 0x000fe4000001140b */
[----:B------:R-:W-:Y:S02]  /*fa30*/  ISETP.GE.AND P2, PT, R8, c[0x0][0x3c8], PT ;  /* 0x0000f20008007a0c */ /* 0x000fe40003f46270 */
[----:B--2---:R-:W-:-:S04]  /*fa40*/  @!P5 LEA R6, P4, R13, R0, 0x2 ;  /* 0x000000000d06d211 */ /* 0x004fc800078810ff */
[----:B------:R-:W-:Y:S02]  /*fa50*/  @!P5 LEA.HI.X R7, R13, R4, R14, 0x2, P4 ;  /* 0x000000040d07d211 */ /* 0x000fe400020f140e */
[----:B------:R-:W-:Y:S02]  /*fa60*/  SHF.R.S32.HI R13, RZ, 0x1f, R246 ;  /* 0x0000001fff0d7819 */ /* 0x000fe400000114f6 */
[C---:B----4-:R-:W-:Y:S01]  /*fa70*/  @!P1 LEA R2, P3, R9.reuse, R0, 0x2 ;  /* 0x0000000009029211 */ /* 0x050fe200078610ff */
[----:B------:R2:W-:Y:S01]  /*fa80*/  @!P5 ST.E.64 [R6.64], R44 ;  /* 0x0000002c0600d985 */ /* 0x0005e2000c101b08 */
[----:B------:R-:W-:Y:S02]  /*fa90*/  ISETP.GE.AND P5, PT, R252, c[0x0][0x3c8], PT ;  /* 0x0000f200fc007a0c */ /* 0x000fe40003fa6270 */
[----:B------:R-:W-:Y:S02]  /*faa0*/  @!P1 LEA.HI.X R3, R9, R4, R11, 0x2, P3 ;  /* 0x0000000409039211 */ /* 0x000fe400018f140b */
[----:B------:R-:W-:-:S02]  /*fab0*/  IADD3 R11, R225, 0x60, RZ ;  /* 0x00000060e10b7810 */ /* 0x000fc40007ffe0ff */
[----:B------:R-:W-:Y:S01]  /*fac0*/  IADD3 R9, R225, 0x68, RZ ;  /* 0x00000068e1097810 */ /* 0x000fe20007ffe0ff */
[----:B------:R4:W-:Y:S01]  /*fad0*/  @!P1 ST.E.64 [R2.64], R48 ;  /* 0x0000003002009985 */ /* 0x0009e2000c101b08 */
[----:B------:R-:W-:Y:S02]  /*fae0*/  SHF.R.S32.HI R11, RZ, 0x1f, R11 ;  /* 0x0000001fff0b7819 */ /* 0x000fe4000001140b */
[----:B------:R-:W-:Y:S02]  /*faf0*/  ISETP.GE.AND P1, PT, R251, c[0x0][0x3c8], PT ;  /* 0x0000f200fb007a0c */ /* 0x000fe40003f26270 */
[----:B------:R-:W-:Y:S02]  /*fb00*/  SHF.R.S32.HI R9, RZ, 0x1f, R9 ;  /* 0x0000001fff097819 */ /* 0x000fe40000011409 */
[----:B------:R-:W-:Y:S02]  /*fb10*/  SHF.R.S32.HI R14, RZ, 0x1f, R244 ;  /* 0x0000001fff0e7819 */ /* 0x000fe400000114f4 */
[----:B--2---:R-:W-:-:S04]  /*fb20*/  @!P6 LEA R6, P4, R10, R0, 0x2 ;  /* 0x000000000a06e211 */ /* 0x004fc800078810ff */
[----:B------:R-:W-:Y:S02]  /*fb30*/  @!P6 LEA.HI.X R7, R10, R4, R11, 0x2, P4 ;  /* 0x000000040a07e211 */ /* 0x000fe400020f140b */
[----:B------:R-:W-:Y:S02]  /*fb40*/  ISETP.GE.AND P4, PT, R249, c[0x0][0x3c8], PT ;  /* 0x0000f200f9007a0c */ /* 0x000fe40003f86270 */
[----:B----4-:R-:W-:Y:S01]  /*fb50*/  @!P2 LEA R2, P3, R8, R0, 0x2 ;  /* 0x000000000802a211 */ /* 0x010fe200078610ff */
[----:B------:R2:W-:Y:S01]  /*fb60*/  @!P6 ST.E.64 [R6.64], R52 ;  /* 0x000000340600e985 */ /* 0x0005e2000c101b08 */
[----:B------:R-:W-:Y:S02]  /*fb70*/  ISETP.GE.AND P6, PT, R250, c[0x0][0x3c8], PT ;  /* 0x0000f200fa007a0c */ /* 0x000fe40003fc6270 */
[----:B------:R-:W-:Y:S02]  /*fb80*/  @!P2 LEA.HI.X R3, R8, R4, R9, 0x2, P3 ;  /* 0x000000040803a211 */ /* 0x000fe400018f1409 */
[----:B------:R-:W-:-:S02]  /*fb90*/  SHF.R.S32.HI R9, RZ, 0x1f, R252 ;  /* 0x0000001fff097819 */ /* 0x000fc400000114fc */
[----:B------:R-:W-:Y:S01]  /*fba0*/  SHF.R.S32.HI R8, RZ, 0x1f, R251 ;  /* 0x0000001fff087819 */ /* 0x000fe200000114fb */
[----:B------:R4:W-:Y:S01]  /*fbb0*/  @!P2 ST.E.64 [R2.64], R56 ;  /* 0x000000380200a985 */ /* 0x0009e2000c101b08 */
[----:B------:R-:W-:Y:S02]  /*fbc0*/  SHF.R.S32.HI R10, RZ, 0x1f, R250 ;  /* 0x0000001fff0a7819 */ /* 0x000fe400000114fa */
[----:B------:R-:W-:Y:S02]  /*fbd0*/  SHF.R.S32.HI R11, RZ, 0x1f, R249 ;  /* 0x0000001fff0b7819 */ /* 0x000fe400000114f9 */
[----:B--2---:R-:W-:-:S04]  /*fbe0*/  @!P5 LEA R6, P3, R252, R0, 0x2 ;  /* 0x00000000fc06d211 */ /* 0x004fc800078610ff */
[----:B------:R-:W-:Y:S02]  /*fbf0*/  @!P5 LEA.HI.X R7, R252, R4, R9, 0x2, P3 ;  /* 0x00000004fc07d211 */ /* 0x000fe400018f1409 */
[----:B------:R-:W-:Y:S02]  /*fc00*/  ISETP.GE.AND P3, PT, R248, c[0x0][0x3c8], PT ;  /* 0x0000f200f8007a0c */ /* 0x000fe40003f66270 */
[C---:B----4-:R-:W-:Y:S01]  /*fc10*/  @!P1 LEA R2, P2, R251.reuse, R0, 0x2 ;  /* 0x00000000fb029211 */ /* 0x050fe200078410ff */
[----:B------:R2:W-:Y:S03]  /*fc20*/  @!P5 ST.E.64 [R6.64], R60 ;  /* 0x0000003c0600d985 */ /* 0x0005e6000c101b08 */
[----:B------:R-:W-:Y:S02]  /*fc30*/  @!P1 LEA.HI.X R3, R251, R4, R8, 0x2, P2 ;  /* 0x00000004fb039211 */ /* 0x000fe400010f1408 */
[----:B------:R-:W-:-:S03]  /*fc40*/  @!P6 LEA R8, P2, R250, R0, 0x2 ;  /* 0x00000000fa08e211 */ /* 0x000fc600078410ff */
[----:B------:R4:W-:Y:S01]  /*fc50*/  @!P1 ST.E.64 [R2.64], R64 ;  /* 0x0000004002009985 */ /* 0x0009e2000c101b08 */
[----:B------:R-:W-:Y:S02]  /*fc60*/  ISETP.GE.AND P1, PT, R247, c[0x0][0x3c8], PT ;  /* 0x0000f200f7007a0c */ /* 0x000fe40003f26270 */
[----:B------:R-:W-:Y:S02]  /*fc70*/  @!P6 LEA.HI.X R9, R250, R4, R10, 0x2, P2 ;  /* 0x00000004fa09e211 */ /* 0x000fe400010f140a */
[----:B------:R-:W-:-:S03]  /*fc80*/  SHF.R.S32.HI R10, RZ, 0x1f, R248 ;  /* 0x0000001fff0a7819 */ /* 0x000fc600000114f8 */
[----:B------:R-:W-:Y:S01]  /*fc90*/  @!P6 ST.E.64 [R8.64], R120 ;  /* 0x000000780800e985 */ /* 0x000fe2000c101b08 */
[----:B------:R-:W-:Y:S02]  /*fca0*/  ISETP.GE.AND P6, PT, R246, c[0x0][0x3c8], PT ;  /* 0x0000f200f6007a0c */ /* 0x000fe40003fc6270 */
[----:B--2---:R-:W-:-:S04]  /*fcb0*/  @!P3 LEA R6, P2, R248, R0, 0x2 ;  /* 0x00000000f806b211 */ /* 0x004fc800078410ff */
[----:B------:R-:W-:Y:S02]  /*fcc0*/  @!P3 LEA.HI.X R7, R248, R4, R10, 0x2, P2 ;  /* 0x00000004f807b211 */ /* 0x000fe400010f140a */
[----:B------:R-:W-:Y:S02]  /*fcd0*/  SHF.R.S32.HI R10, RZ, 0x1f, R247 ;  /* 0x0000001fff0a7819 */ /* 0x000fe400000114f7 */
[----:B----4-:R-:W-:-:S04]  /*fce0*/  @!P4 LEA R2, P5, R249, R0, 0x2 ;  /* 0x00000000f902c211 */ /* 0x010fc800078a10ff */
[----:B------:R-:W-:Y:S02]  /*fcf0*/  @!P4 LEA.HI.X R3, R249, R4, R11, 0x2, P5 ;  /* 0x00000004f903c211 */ /* 0x000fe400028f140b */
[----:B------:R-:W-:-:S03]  /*fd00*/  ISETP.GE.AND P5, PT, R245, c[0x0][0x3c8], PT ;  /* 0x0000f200f5007a0c */ /* 0x000fc60003fa6270 */
        /* <DEDUP_REMOVED lines=20> */
.L_x_2751:
[----:B------:R-:W-:Y:S05]  /*fe50*/  BSYNC B0 ;  /* 0x0000000000007941 */ /* 0x000fea0003800000 */
.L_x_2750:
[----:B------:R-:W-:Y:S05]  /*fe60*/  BRA.DIV ~URZ, `(.L_x_2752) ;  /* 0x000046127f007947 */ /* 0x000fea000b800000 */
[----:B--2---:R2:W1:Y:S04]  /*fe70*/  SHFL.IDX PT, R4, R5, 0x1, 0x1c1f ;  /* 0x003c1f0005047f89 */ /* 0x00446800000e0000 */
[----:B----4-:R2:W4:Y:S02]  /*fe80*/  SHFL.IDX PT, R0, R12, 0x1, 0x1c1f ;  /* 0x003c1f000c007f89 */ /* 0x01052400000e0000 */
.L_x_2825:
[----:B------:R-:W-:Y:S05]  /*fe90*/  @P0 BRA `(.L_x_2747) ;  /* 0x000015c000000947 */ /* 0x000fea0003800000 */
[C---:B-12---:R-:W-:Y:S02]  /*fea0*/  IADD3 R5, R225.reuse, 0x8, RZ ;  /* 0x00000008e1057810 */ /* 0x046fe40007ffe0ff */
[----:B------:R-:W-:Y:S02]  /*feb0*/  IADD3 R13, R225, 0x10, RZ ;  /* 0x00000010e10d7810 */ /* 0x000fe40007ffe0ff */
[----:B------:R-:W-:Y:S02]  /*fec0*/  ISETP.GE.AND P3, PT, R5, c[0x0][0x3c8], PT ;  /* 0x0000f20005007a0c */ /* 0x000fe40003f66270 */
[----:B------:R-:W-:-:S02]  /*fed0*/  ISETP.GE.AND P4, PT, R225, c[0x0][0x3c8], PT ;  /* 0x0000f200e1007a0c */ /* 0x000fc40003f86270 */
[----:B------:R-:W-:Y:S02]  /*fee0*/  ISETP.GE.AND P2, PT, R13, c[0x0][0x3c8], PT ;  /* 0x0000f2000d007a0c */ /* 0x000fe40003f46270 */
[C---:B------:R-:W-:Y:S02]  /*fef0*/  IADD3 R8, R225.reuse, 0x8, RZ ;  /* 0x00000008e1087810 */ /* 0x040fe40007ffe0ff */
[----:B------:R-:W-:Y:S02]  /*ff00*/  IADD3 R14, R225, 0x18, RZ ;  /* 0x00000018e10e7810 */ /* 0x000fe40007ffe0ff */
[----:B------:R-:W-:Y:S02]  /*ff10*/  SHF.R.S32.HI R8, RZ, 0x1f, R8 ;  /* 0x0000001fff087819 */ /* 0x000fe40000011408 */
[----:B------:R-:W-:Y:S02]  /*ff20*/  ISETP.GE.AND P1, PT, R14, c[0x0][0x3c8], PT ;  /* 0x0000f2000e007a0c */ /* 0x000fe40003f26270 */
[----:B----4-:R-:W-:Y:S01]  /*ff30*/  @!P3 LEA R2, P5, R5, R0, 0x2 ;  /* 0x000000000502b211 */ /* 0x010fe200078a10ff */
[----:B------:R-:W-:Y:S01]  /*ff40*/  @!P4 IMAD.MOV.U32 R6, RZ, RZ, R0 ;  /* 0x000000ffff06c224 */ /* 0x000fe200078e0000 */
[C---:B------:R-:W-:Y:S01]  /*ff50*/  IADD3 R15, R225.reuse, 0x10, RZ ;  /* 0x00000010e10f7810 */ /* 0x040fe20007ffe0ff */
[----:B------:R-:W-:Y:S01]  /*ff60*/  @!P4 IMAD.MOV.U32 R7, RZ, RZ, R4 ;  /* 0x000000ffff07c224 */ /* 0x000fe200078e0004 */
[----:B---3--:R-:W-:-:S02]  /*ff70*/  IADD3 R12, R225, 0x20, RZ ;  /* 0x00000020e10c7810 */ /* 0x008fc40007ffe0ff */
[----:B------:R-:W-:Y:S01]  /*ff80*/  @!P3 LEA.HI.X R3, R5, R4, R8, 0x2, P5 ;  /* 0x000000040503b211 */ /* 0x000fe200028f1408 */
[----:B------:R-:W-:Y:S01]  /*ff90*/  @!P4 IMAD.WIDE R6, R225, 0x4, R6 ;  /* 0x00000004e106c825 */ /* 0x000fe200078e0206 */
[----:B------:R-:W-:Y:S02]  /*ffa0*/  @!P2 LEA R8, P6, R13, R0, 0x2 ;  /* 0x000000000d08a211 */ /* 0x000fe400078c10ff */
[----:B------:R-:W-:Y:S02]  /*ffb0*/  SHF.R.S32.HI R15, RZ, 0x1f, R15 ;  /* 0x0000001fff0f7819 */ /* 0x000fe4000001140f */
[----:B------:R-:W-:Y:S01]  /*ffc0*/  ISETP.GE.AND P0, PT, R12, c[0x0][0x3c8], PT ;  /* 0x0000f2000c007a0c */ /* 0x000fe20003f06270 */
[----:B------:R1:W-:Y:S01]  /*ffd0*/  @!P4 ST.E.64 [R6.64], R96 ;  /* 0x000000600600c985 */ /* 0x0003e2000c101b08 */
[----:B------:R-:W-:Y:S02]  /*ffe0*/  IADD3 R10, R225, 0x28, RZ ;  /* 0x00000028e10a7810 */ /* 0x000fe40007ffe0ff */
[----:B------:R-:W-:Y:S01]  /*fff0*/  @!P2 LEA.HI.X R9, R13, R4, R15, 0x2, P6 ;  /* 0x000000040d09a211 */ /* 0x000fe200030f140f */
[----:B------:R2:W-:Y:S01]  /*10000*/  @!P3 ST.E.64 [R2.64], R84 ;  /* 0x000000540200b985 */ /* 0x0005e2000c101b08 */
[----:B------:R-:W-:-:S02]  /*10010*/  IADD3 R15, R225, 0x18, RZ ;  /* 0x00000018e10f7810 */ /* 0x000fc40007ffe0ff */
[----:B------:R-:W-:Y:S01]  /*10020*/  ISETP.GE.AND P5, PT, R10, c[0x0][0x3c8], PT ;  /* 0x0000f2000a007a0c */ /* 0x000fe20003fa6270 */
[----:B------:R3:W-:Y:S01]  /*10030*/  @!P2 ST.E.64 [R8.64], R132 ;  /* 0x000000840800a985 */ /* 0x0007e2000c101b08 */
[----:B------:R-:W-:Y:S02]  /*10040*/  SHF.R.S32.HI R15, RZ, 0x1f, R15 ;  /* 0x0000001fff0f7819 */ /* 0x000fe4000001140f */
[C---:B------:R-:W-:Y:S02]  /*10050*/  IADD3 R11, R225.reuse, 0x30, RZ ;  /* 0x00000030e10b7810 */ /* 0x040fe40007ffe0ff */
[----:B------:R-:W-:Y:S02]  /*10060*/  IADD3 R13, R225, 0x20, RZ ;  /* 0x00000020e10d7810 */ /* 0x000fe40007ffe0ff */
[----:B------:R-:W-:Y:S02]  /*10070*/  ISETP.GE.AND P4, PT, R11, c[0x0][0x3c8], PT ;  /* 0x0000f2000b007a0c */ /* 0x000fe40003f86270 */
[----:B------:R-:W-:-:S02]  /*10080*/  IADD3 R5, R225, 0x38, RZ ;  /* 0x00000038e1057810 */ /* 0x000fc40007ffe0ff */
[----:B------:R-:W-:Y:S02]  /*10090*/  SHF.R.S32.HI R13, RZ, 0x1f, R13 ;  /* 0x0000001fff0d7819 */ /* 0x000fe4000001140d */
[----:B-1----:R-:W-:-:S04]  /*100a0*/  @!P1 LEA R6, P3, R14, R0, 0x2 ;  /* 0x000000000e069211 */ /* 0x002fc800078610ff */
[----:B------:R-:W-:Y:S02]  /*100b0*/  @!P1 LEA.HI.X R7, R14, R4, R15, 0x2, P3 ;  /* 0x000000040e079211 */ /* 0x000fe400018f140f */
[C---:B--2---:R-:W-:Y:S02]  /*100c0*/  @!P0 LEA R2, P6, R12.reuse, R0, 0x2 ;  /* 0x000000000c028211 */ /* 0x044fe400078c10ff */
[----:B------:R-:W-:Y:S01]  /*100d0*/  IADD3 R15, R225, 0x28, RZ ;  /* 0x00000028e10f7810 */ /* 0x000fe20007ffe0ff */
[----:B------:R1:W-:Y:S01]  /*100e0*/  @!P1 ST.E.64 [R6.64], R106 ;  /* 0x0000006a06009985 */ /* 0x0003e2000c101b08 */
[----:B------:R-:W-:Y:S02]  /*100f0*/  ISETP.GE.AND P3, PT, R5, c[0x0][0x3c8], PT ;  /* 0x0000f20005007a0c */ /* 0x000fe40003f66270 */
[----:B------:R-:W-:Y:S02]  /*10100*/  @!P0 LEA.HI.X R3, R12, R4, R13, 0x2, P6 ;  /* 0x000000040c038211 */ /* 0x000fe400030f140d */
[----:B---3--:R-:W-:-:S02]  /*10110*/  @!P5 LEA R8, P1, R10, R0, 0x2 ;  /* 0x000000000a08d211 */ /* 0x008fc400078210ff */
[----:B------:R-:W-:Y:S01]  /*10120*/  SHF.R.S32.HI R15, RZ, 0x1f, R15 ;  /* 0x0000001fff0f7819 */ /* 0x000fe2000001140f */
[----:B------:R2:W-:Y:S01]  /*10130*/  @!P0 ST.E.64 [R2.64], R88 ;  /* 0x0000005802008985 */ /* 0x0005e2000c101b08 */
[----:B------:R-:W-:Y:S02]  /*10140*/  IADD3 R13, R225, 0x40, RZ ;  /* 0x00000040e10d7810 */ /* 0x000fe40007ffe0ff */
[----:B------:R-:W-:Y:S02]  /*10150*/  @!P5 LEA.HI.X R9, R10, R4, R15, 0x2, P1 ;  /* 0x000000040a09d211 */ /* 0x000fe400008f140f */
[----:B------:R-:W-:Y:S02]  /*10160*/  ISETP.GE.AND P2, PT, R13, c[0x0][0x3c8], PT ;  /* 0x0000f2000d007a0c */ /* 0x000fe40003f46270 */
[C---:B------:R-:W-:Y:S01]  /*10170*/  IADD3 R15, R225.reuse, 0x30, RZ ;  /* 0x00000030e10f7810 */ /* 0x040fe20007ffe0ff */
[----:B------:R3:W-:Y:S01]  /*10180*/  @!P5 ST.E.64 [R8.64], R122 ;  /* 0x0000007a0800d985 */ /* 0x0007e2000c101b08 */
[----:B------:R-:W-:-:S02]  /*10190*/  IADD3 R10, R225, 0x38, RZ ;  /* 0x00000038e10a7810 */ /* 0x000fc40007ffe0ff */
[----:B------:R-:W-:Y:S02]  /*101a0*/  SHF.R.S32.HI R15, RZ, 0x1f, R15 ;  /* 0x0000001fff0f7819 */ /* 0x000fe4000001140f */
[C---:B------:R-:W-:Y:S02]  /*101b0*/  IADD3 R12, R225.reuse, 0x50, RZ ;  /* 0x00000050e10c7810 */ /* 0x040fe40007ffe0ff */
[----:B------:R-:W-:Y:S02]  /*101c0*/  SHF.R.S32.HI R10, RZ, 0x1f, R10 ;  /* 0x0000001fff0a7819 */ /* 0x000fe4000001140a */
[----:B------:R-:W-:Y:S02]  /*101d0*/  IADD3 R14, R225, 0x48, RZ ;  /* 0x00000048e10e7810 */ /* 0x000fe40007ffe0ff */
[----:B-1----:R-:W-:Y:S02]  /*101e0*/  @!P4 LEA R6, P0, R11, R0, 0x2 ;  /* 0x000000000b06c211 */ /* 0x002fe400078010ff */
[----:B------:R-:W-:-:S02]  /*101f0*/  ISETP.GE.AND P1, PT, R14, c[0x0][0x3c8], PT ;  /* 0x0000f2000e007a0c */ /* 0x000fc40003f26270 */
[----:B------:R-:W-:Y:S02]  /*10200*/  @!P4 LEA.HI.X R7, R11, R4, R15, 0x2, P0 ;  /* 0x000000040b07c211 */ /* 0x000fe400000f140f */
[----:B------:R-:W-:Y:S02]  /*10210*/  ISETP.GE.AND P0, PT, R12, c[0x0][0x3c8], PT ;  /* 0x0000f2000c007a0c */ /* 0x000fe40003f06270 */
[----:B--2---:R-:W-:Y:S01]  /*10220*/  @!P3 LEA R2, P6, R5, R0, 0x2 ;  /* 0x000000000502b211 */ /* 0x004fe200078c10ff */
[----:B------:R1:W-:Y:S01]  /*10230*/  @!P4 ST.E.64 [R6.64], R110 ;  /* 0x0000006e0600c985 */ /* 0x0003e2000c101b08 */
[----:B------:R-:W-:Y:S02]  /*10240*/  IADD3 R15, R225, 0x40, RZ ;  /* 0x00000040e10f7810 */ /* 0x000fe40007ffe0ff */
[----:B------:R-:W-:Y:S02]  /*10250*/  @!P3 LEA.HI.X R3, R5, R4, R10, 0x2, P6 ;  /* 0x000000040503b211 */ /* 0x000fe400030f140a */
[----:B------:R-:W-:-:S02]  /*10260*/  SHF.R.S32.HI R15, RZ, 0x1f, R15 ;  /* 0x0000001fff0f7819 */ /* 0x000fc4000001140f */
[----:B---3--:R-:W-:Y:S01]  /*10270*/  @!P2 LEA R8, P6, R13, R0, 0x2 ;  /* 0x000000000d08a211 */ /* 0x008fe200078c10ff */
        /* <DEDUP_REMOVED lines=8> */
[----:B------:R-:W-:Y:S02]  /*10300*/  IADD3 R15, R225, 0x48, RZ ;  /* 0x00000048e10f7810 */ /* 0x000fe40007ffe0ff */
[----:B------:R-:W-:Y:S02]  /*10310*/  ISETP.GE.AND P4, PT, R11, c[0x0][0x3c8], PT ;  /* 0x0000f2000b007a0c */ /* 0x000fe40003f86270 */
[----:B------:R-:W-:Y:S02]  /*10320*/  SHF.R.S32.HI R15, RZ, 0x1f, R15 ;  /* 0x0000001fff0f7819 */ /* 0x000fe4000001140f */
[----:B------:R-:W-:Y:S02]  /*10330*/  IADD3 R5, R225, 0x68, RZ ;  /* 0x00000068e1057810 */ /* 0x000fe40007ffe0ff */
[----:B-1----:R-:W-:-:S02]  /*10340*/  @!P1 LEA R6, P3, R14, R0, 0x2 ;  /* 0x000000000e069211 */ /* 0x002fc400078610ff */
[----:B------:R-:W-:Y:S02]  /*10350*/  ISETP.GE.AND P2, PT, R252, c[0x0][0x3c8], PT ;  /* 0x0000f200fc007a0c */ /* 0x000fe40003f46270 */
[----:B------:R-:W-:Y:S02]  /*10360*/  @!P1 LEA.HI.X R7, R14, R4, R15, 0x2, P3 ;  /* 0x000000040e079211 */ /* 0x000fe400018f140f */
[----:B------:R-:W-:Y:S02]  /*10370*/  ISETP.GE.AND P3, PT, R5, c[0x0][0x3c8], PT ;  /* 0x0000f20005007a0c */ /* 0x000fe40003f66270 */
[C---:B--2---:R-:W-:Y:S01]  /*10380*/  @!P0 LEA R2, P6, R12.reuse, R0, 0x2 ;  /* 0x000000000c028211 */ /* 0x044fe200078c10ff */
[----:B------:R1:W-:Y:S01]  /*10390*/  @!P1 ST.E.64 [R6.64], R114 ;  /* 0x0000007206009985 */ /* 0x0003e2000c101b08 */
[----:B------:R-:W-:Y:S02]  /*103a0*/  ISETP.GE.AND P1, PT, R251, c[0x0][0x3c8], PT ;  /* 0x0000f200fb007a0c */ /* 0x000fe40003f26270 */
[----:B------:R-:W-:-:S02]  /*103b0*/  @!P0 LEA.HI.X R3, R12, R4, R13, 0x2, P6 ;  /* 0x000000040c038211 */ /* 0x000fc400030f140d */
[C---:B------:R-:W-:Y:S02]  /*103c0*/  IADD3 R12, R225.reuse, 0x58, RZ ;  /* 0x00000058e10c7810 */ /* 0x040fe40007ffe0ff */
[C---:B---3--:R-:W-:Y:S01]  /*103d0*/  @!P5 LEA R8, P6, R10.reuse, R0, 0x2 ;  /* 0x000000000a08d211 */ /* 0x048fe200078c10ff */
[----:B------:R2:W-:Y:S01]  /*103e0*/  @!P0 ST.E.64 [R2.64], R46 ;  /* 0x0000002e02008985 */ /* 0x0005e2000c101b08 */
[----:B------:R-:W-:Y:S02]  /*103f0*/  SHF.R.S32.HI R12, RZ, 0x1f, R12 ;  /* 0x0000001fff0c7819 */ /* 0x000fe4000001140c */
[----:B------:R-:W-:Y:S02]  /*10400*/  SHF.R.S32.HI R13, RZ, 0x1f, R246 ;  /* 0x0000001fff0d7819 */ /* 0x000fe400000114f6 */
[----:B------:R-:W-:Y:S02]  /*10410*/  @!P5 LEA.HI.X R9, R10, R4, R12, 0x2, P6 ;  /* 0x000000040a09d211 */ /* 0x000fe400030f140c */
[----:B------:R-:W-:-:S02]  /*10420*/  IADD3 R12, R225, 0x60, RZ ;  /* 0x00000060e10c7810 */ /* 0x000fc40007ffe0ff */
[----:B------:R-:W-:Y:S01]  /*10430*/  IADD3 R10, R225, 0x68, RZ ;  /* 0x00000068e10a7810 */ /* 0x000fe20007ffe0ff */
[----:B------:R3:W-:Y:S01]  /*10440*/  @!P5 ST.E.64 [R8.64], R130 ;  /* 0x000000820800d985 */ /* 0x0007e2000c101b08 */
[----:B------:R-:W-:Y:S02]  /*10450*/  SHF.R.S32.HI R12, RZ, 0x1f, R12 ;  /* 0x0000001fff0c7819 */ /* 0x000fe4000001140c */
[----:B------:R-:W-:Y:S02]  /*10460*/  SHF.R.S32.HI R10, RZ, 0x1f, R10 ;  /* 0x0000001fff0a7819 */ /* 0x000fe4000001140a */
        /* <DEDUP_REMOVED lines=8> */
[----:B------:R-:W-:Y:S01]  /*104f0*/  SHF.R.S32.HI R10, RZ, 0x1f, R251 ;  /* 0x0000001fff0a7819 */ /* 0x000fe200000114fb */
[----:B------:R2:W-:Y:S01]  /*10500*/  @!P3 ST.E.64 [R2.64], R50 ;  /* 0x000000320200b985 */ /* 0x0005e2000c101b08 */
[C---:B---3--:R-:W-:Y:S02]  /*10510*/  @!P2 LEA R8, P5, R252.reuse, R0, 0x2 ;  /* 0x00000000fc08a211 */ /* 0x048fe400078a10ff */
[----:B------:R-:W-:Y:S02]  /*10520*/  SHF.R.S32.HI R5, RZ, 0x1f, R250 ;  /* 0x0000001fff057819 */ /* 0x000fe400000114fa */
[----:B------:R-:W-:Y:S02]  /*10530*/  @!P2 LEA.HI.X R9, R252, R4, R11, 0x2, P5 ;  /* 0x00000004fc09a211 */ /* 0x000fe400028f140b */
[----:B------:R-:W-:Y:S02]  /*10540*/  ISETP.GE.AND P5, PT, R248, c[0x0][0x3c8], PT ;  /* 0x0000f200f8007a0c */ /* 0x000fe40003fa6270 */
[----:B------:R-:W-:Y:S01]  /*10550*/  SHF.R.S32.HI R12, RZ, 0x1f, R245 ;  /* 0x0000001fff0c7819 */ /* 0x000fe200000114f5 */
[----:B------:R-:W-:Y:S01]  /*10560*/  @!P2 ST.E.64 [R8.64], R134 ;  /* 0x000000860800a985 */ /* 0x000fe2000c101b08 */
[----:B------:R-:W-:-:S02]  /*10570*/  ISETP.GE.AND P2, PT, R246, c[0x0][0x3c8], PT ;  /* 0x0000f200f6007a0c */ /* 0x000fc40003f46270 */
        /* <DEDUP_REMOVED lines=38> */
.L_x_2732:
        /* <DEDUP_REMOVED lines=19> */
.L_x_2753:
        /* <DEDUP_REMOVED lines=55> */
.L_x_2755:
[----:B------:R-:W-:Y:S05]  /*10c80*/  BSYNC B0 ;  /* 0x0000000000007941 */ /* 0x000fea0003800000 */
.L_x_2754:
        /* <DEDUP_REMOVED lines=34> */
.L_x_2826:
[----:B------:R-:W-:Y:S05]  /*10eb0*/  BRA.DIV ~URZ, `(.L_x_2757) ;  /* 0x000037027f007947 */ /* 0x000fea000b800000 */
[----:B------:R3:W4:Y:S02]  /*10ec0*/  SHFL.IDX PT, R0, R12, RZ, 0x181f ;  /* 0x00181fff0c007589 */ /* 0x00072400000e0000 */
.L_x_2827:
        /* <DEDUP_REMOVED lines=20> */
.L_x_2759:
[----:B------:R-:W-:Y:S05]  /*11010*/  BSYNC B0 ;  /* 0x0000000000007941 */ /* 0x000fea0003800000 */
.L_x_2758:
[----:B------:R-:W-:Y:S05]  /*11020*/  BRA.DIV ~URZ, `(.L_x_2760) ;  /* 0x000036027f007947 */ /* 0x000fea000b800000 */
[----:B--2---:R2:W1:Y:S04]  /*11030*/  SHFL.IDX PT, R8, R9, 0x1, 0x181f ;  /* 0x00381f0009087f89 */ /* 0x00446800000e0000 */
[----:B----4-:R2:W4:Y:S02]  /*11040*/  SHFL.IDX PT, R0, R12, 0x1, 0x181f ;  /* 0x00381f000c007f89 */ /* 0x01052400000e0000 */
.L_x_2828:
        /* <DEDUP_REMOVED lines=19> */
.L_x_2762:
[----:B------:R-:W-:Y:S05]  /*11180*/  BSYNC B0 ;  /* 0x0000000000007941 */ /* 0x000fea0003800000 */
.L_x_2761:
[----:B------:R-:W-:Y:S05]  /*11190*/  BRA.DIV ~URZ, `(.L_x_2763) ;  /* 0x000035627f007947 */ /* 0x000fea000b800000 */
[----:B-1----:R1:W2:Y:S02]  /*111a0*/  SHFL.IDX PT, R8, R9, 0x2, 0x181f ;  /* 0x00581f0009087f89 */ /* 0x0022a400000e0000 */
.L_x_2829:
[----:B------:R-:W-:Y:S05]  /*111b0*/  BRA.DIV ~URZ, `(.L_x_2764) ;  /* 0x000035b27f007947 */ /* 0x000fea000b800000 */
[----:B----4-:R4:W1:Y:S02]  /*111c0*/  SHFL.IDX PT, R0, R12, 0x2, 0x181f ;  /* 0x00581f000c007f89 */ /* 0x01086400000e0000 */
.L_x_2830:
        /* <DEDUP_REMOVED lines=19> */
.L_x_2766:
[----:B------:R-:W-:Y:S05]  /*11300*/  BSYNC B0 ;  /* 0x0000000000007941 */ /* 0x000fea0003800000 */
.L_x_2765:
[----:B------:R-:W-:Y:S05]  /*11310*/  BRA.DIV ~URZ, `(.L_x_2767) ;  /* 0x000034c27f007947 */ /* 0x000fea000b800000 */
[----:B--2---:R2:W3:Y:S04]  /*11320*/  SHFL.IDX PT, R8, R9, 0x3, 0x181f ;  /* 0x00781f0009087f89 */ /* 0x0044e800000e0000 */
[----:B-1----:R2:W1:Y:S02]  /*11330*/  SHFL.IDX PT, R0, R12, 0x3, 0x181f ;  /* 0x00781f000c007f89 */ /* 0x00246400000e0000 */
.L_x_2831:
        /* <DEDUP_REMOVED lines=18> */
.L_x_2747:
[----:B------:R-:W-:Y:S05]  /*11460*/  BSYNC B1 ;  /* 0x0000000000017941 */ /* 0x000fea0003800000 */
.L_x_2731:
[----:B------:R-:W-:-:S13]  /*11470*/  ISETP.NE.AND P0, PT, RZ, UR6, PT ;  /* 0x00000006ff007c0c */ /* 0x000fda000bf05270 */
[----:B------:R-:W-:Y:S01]  /*11480*/  @P0 WARPSYNC 0xffffffff ;  /* 0xffffffff00000948 */ /* 0x000fe20003800000 */
[----:B------:R-:W-:Y:S06]  /*11490*/  @P0 BAR.SYNC.DEFER_BLOCKING 0x5, 0x100 ;  /* 0x0144000000000b1d */ /* 0x000fec0000010000 */
[----:B------:R-:W4:Y:S04]  /*114a0*/  @P0 LDS.128 R228, [0x24100] ;  /* 0x02410000ffe40984 */ /* 0x000f280000000c00 */
[----:B------:R-:W-:Y:S06]  /*114b0*/  @P0 BAR.ARV 0x4, 0x100 ;  /* 0x0104000000000b1d */ /* 0x000fec0000002000 */
[----:B------:R-:W-:Y:S05]  /*114c0*/  @P0 BRA `(.L_x_2768) ;  /* 0x00000f7000000947 */ /* 0x000fea0003800000 */
[----:B-1--4-:R-:W1:Y:S01]  /*114d0*/  S2R R0, SR_TID.X ;  /* 0x0000000000007919 */ /* 0x012e620000002100 */
[----:B---3--:R-:W-:Y:S01]  /*114e0*/  IMAD.MOV.U32 R7, RZ, RZ, RZ ;  /* 0x000000ffff077224 */ /* 0x008fe200078e00ff */
[----:B-1----:R-:W-:-:S04]  /*114f0*/  LOP3.LUT R13, R0, 0x1f, RZ, 0xc0, !PT ;  /* 0x0000001f000d7812 */ /* 0x002fc800078ec0ff */
[----:B------:R-:W-:Y:S01]  /*11500*/  ISETP.NE.AND P5, PT, R13, 0x1f, PT ;  /* 0x0000001f0d00780c */ /* 0x000fe20003fa5270 */
[----:B------:R-:W-:Y:S10]  /*11510*/  BRA.DIV ~URZ, `(.L_x_2769) ;  /* 0x000033927f007947 */ /* 0x000ff4000b800000 */
[----:B--2---:R1:W2:Y:S02]  /*11520*/  SHFL.IDX PT, R9, R28, RZ, 0x1f ;  /* 0x00001fff1c097589 */ /* 0x0042a400000e0000 */
.L_x_2832:
[----:B------:R-:W-:Y:S05]  /*11530*/  BRA.DIV ~URZ, `(.L_x_2770) ;  /* 0x000033e27f007947 */ /* 0x000fea000b800000 */
[----:B------:R3:W4:Y:S02]  /*11540*/  SHFL.IDX PT, R8, R28, 0x1, 0x1f ;  /* 0x00201f001c087f89 */ /* 0x00072400000e0000 */
.L_x_2833:
        /* <DEDUP_REMOVED lines=18> */
.L_x_2834:
        /* <DEDUP_REMOVED lines=16> */
.L_x_2835:
[----:B---3--:R-:W-:Y:S01]  /*11770*/  IMAD R0, R0, c[0x0][0x538], RZ ;  /* 0x00014e0000007a24 */ /* 0x008fe200078e02ff */
[----:B------:R-:W-:Y:S04]  /*11780*/  BSSY B1, `(.L_x_2773) ;  /* 0x00000c6000017945 */ /* 0x000fe80003800000 */
[----:B----4-:R-:W-:-:S04]  /*11790*/  IADD3 R8, R0, R8, RZ ;  /* 0x0000000800087210 */ /* 0x010fc80007ffe0ff */
[----:B--2---:R-:W-:-:S13]  /*117a0*/  ISETP.GT.AND P6, PT, R8, R9, PT ;  /* 0x000000090800720c */ /* 0x004fda0003fc4270 */
[----:B------:R-:W-:Y:S05]  /*117b0*/  @P6 BRA `(.L_x_2774) ;  /* 0x0000024000006947 */ /* 0x000fea0003800000 */
.L_x_2778:
        /* <DEDUP_REMOVED lines=16> */
.L_x_2836:
        /* <DEDUP_REMOVED lines=16> */
.L_x_2837:
[----:B--2---:R-:W-:-:S05]  /*119c0*/  IMAD R0, R0, c[0x0][0x538], RZ ;  /* 0x00014e0000007a24 */ /* 0x004fca00078e02ff */
[----:B------:R-:W-:-:S04]  /*119d0*/  IADD3 R8, R0, R8, RZ ;  /* 0x0000000800087210 */ /* 0x000fc80007ffe0ff */
[----:B------:R-:W-:-:S13]  /*119e0*/  ISETP.GT.AND P6, PT, R8, R9, PT ;  /* 0x000000090800720c */ /* 0x000fda0003fc4270 */
[----:B-1----:R-:W-:Y:S05]  /*119f0*/  @!P6 BRA `(.L_x_2778) ;  /* 0xfffffdc00000e947 */ /* 0x002fea000383ffff */
.L_x_2774:
[----:B------:R-:W-:-:S05]  /*11a00*/  IADD3 R8, -R0, R8, RZ ;  /* 0x0000000800087210 */ /* 0x000fca0007ffe1ff */
[----:B------:R-:W-:-:S05]  /*11a10*/  IMAD R0, R4, c[0x0][0x538], R8 ;  /* 0x00014e0004007a24 */ /* 0x000fca00078e0208 */
[----:B------:R-:W-:Y:S01]  /*11a20*/  ISETP.GT.AND P0, PT, R0, R9, PT ;  /* 0x000000090000720c */ /* 0x000fe20003f04270 */
[----:B------:R-:W-:-:S12]  /*11a30*/  BRA.DIV ~URZ, `(.L_x_2779) ;  /* 0x000033427f007947 */ /* 0x000fd8000b800000 */
[----:B------:R-:W-:-:S04]  /*11a40*/  VOTE.ANY R5, PT, !P0 ;  /* 0x0000000000057806 */ /* 0x000fc800040e0100 */
.L_x_2838:
[----:B------:R-:W2:Y:S02]  /*11a50*/  POPC R0, R5 ;  /* 0x0000000500007309 */ /* 0x000ea40000000000 */
[----:B--2---:R-:W-:Y:S01]  /*11a60*/  IADD3 R231, R0, R231, RZ ;  /* 0x000000e700e77210 */ /* 0x004fe20007ffe0ff */
[----:B------:R-:W-:Y:S05]  /*11a70*/  BRA.DIV ~URZ, `(.L_x_2780) ;  /* 0x000033527f007947 */ /* 0x000fea000b800000 */
[----:B------:R2:W3:Y:S04]  /*11a80*/  SHFL.IDX PT, R11, R6, R0, 0x1f ;  /* 0x00001f00060b7589 */ /* 0x0004e800000e0000 */
[----:B------:R2:W4:Y:S02]  /*11a90*/  SHFL.IDX PT, R7, R7, R0, 0x1f ;  /* 0x00001f0007077589 */ /* 0x00052400000e0000 */
.L_x_2839:
[----:B------:R-:W-:Y:S01]  /*11aa0*/  ISETP.NE.AND P0, PT, R5, RZ, PT ;  /* 0x000000ff0500720c */ /* 0x000fe20003f05270 */
[----:B------:R-:W-:-:S12]  /*11ab0*/  BSSY B0, `(.L_x_2781) ;  /* 0x0000005000007945 */ /* 0x000fd80003800000 */
[----:B------:R-:W-:Y:S05]  /*11ac0*/  @!P0 BRA `(.L_x_2782) ;  /* 0x0000003000008947 */ /* 0x000fea0003800000 */
[----:B--2---:R-:W-:Y:S01]  /*11ad0*/  IADD3 R0, R0, -0x1, RZ ;  /* 0xffffffff00007810 */ /* 0x004fe20007ffe0ff */
[----:B------:R-:W-:Y:S05]  /*11ae0*/  BRA.DIV ~URZ, `(.L_x_2783) ;  /* 0x000033b27f007947 */ /* 0x000fea000b800000 */
[----:B------:R2:W1:Y:S02]  /*11af0*/  SHFL.IDX PT, R10, R4, R0, 0x1f ;  /* 0x00001f00040a7589 */ /* 0x00046400000e0000 */
.L_x_2782:
[----:B------:R-:W-:Y:S05]  /*11b00*/  BSYNC B0 ;  /* 0x0000000000007941 */ /* 0x000fea0003800000 */
.L_x_2781:
        /* <DEDUP_REMOVED lines=67> */
.L_x_2785:
        /* <DEDUP_REMOVED lines=66> */
.L_x_2786:
[----:B------:R-:W-:Y:S05]  /*12360*/  BSYNC B0 ;  /* 0x0000000000007941 */ /* 0x000fea0003800000 */
.L_x_2784:
[----:B------:R-:W-:-:S04]  /*12370*/  LOP3.LUT R0, RZ, R0, RZ, 0x33, !PT ;  /* 0x00000000ff007212 */ /* 0x000fc800078e33ff */
[----:B------:R-:W-:Y:S01]  /*12380*/  IADD3 R229, R0, R11, RZ ;  /* 0x0000000b00e57210 */ /* 0x000fe20007ffe0ff */
[----:B------:R-:W-:Y:S05]  /*12390*/  BRA `(.L_x_2787) ;  /* 0x0000004000007947 */ /* 0x000fea0003800000 */
.L_x_2775:
[----:B------:R-:W-:Y:S01]  /*123a0*/  IMAD.MOV.U32 R228, RZ, RZ, R9 ;  /* 0x000000ffffe47224 */ /* 0x000fe200078e0009 */
[----:B------:R-:W-:Y:S01]  /*123b0*/  MOV R230, RZ ;  /* 0x000000ff00e67202 */ /* 0x000fe20000000f00 */
[----:B------:R-:W-:Y:S01]  /*123c0*/  IMAD.MOV.U32 R229, RZ, RZ, RZ ;  /* 0x000000ffffe57224 */ /* 0x000fe200078e00ff */
[----:B------:R-:W-:Y:S02]  /*123d0*/  MOV R231, c[0x0][0x53c] ;  /* 0x00014f0000e77a02 */ /* 0x000fe40000000f00 */
.L_x_2787:
[----:B------:R-:W-:Y:S05]  /*123e0*/  BSYNC B1 ;  /* 0x0000000000017941 */ /* 0x000fea0003800000 */
.L_x_2773:
[----:B------:R-:W-:Y:S01]  /*123f0*/  WARPSYNC 0xffffffff ;  /* 0xffffffff00007948 */ /* 0x000fe20003800000 */
[----:B------:R-:W-:Y:S01]  /*12400*/  BAR.SYNC.DEFER_BLOCKING 0x4, 0x100 ;  /* 0x0104000000007b1d */ /* 0x000fe20000010000 */
[----:B------:R-:W-:-:S13]  /*12410*/  ISETP.NE.AND P0, PT, R13, RZ, PT ;  /* 0x000000ff0d00720c */ /* 0x000fda0003f05270 */
[----:B------:R2:W-:Y:S04]  /*12420*/  @!P0 STS.128 [0x24100], R228 ;  /* 0x024100e4ff008388 */ /* 0x0005e80000000c00 */
[----:B------:R-:W-:Y:S06]  /*12430*/  BAR.ARV 0x5, 0x100 ;  /* 0x0144000000007b1d */ /* 0x000fec0000002000 */
.L_x_2768:
[----:B----4-:R-:W-:-:S13]  /*12440*/  ISETP.GE.AND P0, PT, R231, c[0x0][0x53c], PT ;  /* 0x00014f00e7007a0c */ /* 0x010fda0003f06270 */
[----:B-123--:R-:W-:Y:S01]  /*12450*/  @P0 CALL.REL.NOINC `(.L_x_2788) ;  /* 0x0000001000000944 */ /* 0x00efe20003c00000 */
[----:B------:R-:W-:Y:S05]  /*12460*/  BRA `(.L_x_2789) ;  /* 0xfffef62000007947 */ /* 0x000fea000383ffff */
.L_x_2788:
[----:B------:R-:W-:Y:S05]  /*12470*/  EXIT ;  /* 0x000000000000794d */ /* 0x000fea0003800000 */
.L_x_2664:
[----:B------:R-:W-:Y:S01]  /*12480*/  IMAD.MOV.U32 R0, RZ, RZ, R5 ;  /* 0x000000ffff007224 */ /* 0x000fe200078e0005 */
[----:B------:R-:W-:Y:S02]  /*12490*/  MOV R2, 0x1 ;  /* 0x0000000100027802 */ /* 0x000fe40000000f00 */
[----:B------:R-:W-:Y:S02]  /*124a0*/  MOV R3, 0x124c0 ;  /* 0x000124c000037802 */ /* 0x000fe40000000f00 */
[----:B-1----:R-:W-:Y:S05]  /*124b0*/  CALL.REL.NOINC `($__internal_46_$__cuda_sm70_shflsync_up_p) ;  /* 0x00002af000007944 */ /* 0x002fea0003c00000 */
[----:B------:R-:W-:Y:S01]  /*124c0*/  MOV R0, R4 ;  /* 0x0000000400007202 */ /* 0x000fe20000000f00 */
[----:B------:R-:W-:Y:S05]  /*124d0*/  BRA `(.L_x_2790) ;  /* 0xfffedf6000007947 */ /* 0x000fea000383ffff */
.L_x_2665:
[----:B------:R-:W-:Y:S01]  /*124e0*/  IMAD.MOV.U32 R0, RZ, RZ, R5 ;  /* 0x000000ffff007224 */ /* 0x000fe200078e0005 */
[----:B------:R-:W-:Y:S02]  /*124f0*/  MOV R2, 0x2 ;  /* 0x0000000200027802 */ /* 0x000fe40000000f00 */
[----:B------:R-:W-:Y:S02]  /*12500*/  MOV R3, 0x12520 ;  /* 0x0001252000037802 */ /* 0x000fe40000000f00 */
[----:B-1----:R-:W-:Y:S05]  /*12510*/  CALL.REL.NOINC `($__internal_46_$__cuda_sm70_shflsync_up_p) ;  /* 0x00002a9000007944 */ /* 0x002fea0003c00000 */
[----:B------:R-:W-:Y:S01]  /*12520*/  SEL R0, R4, RZ, P4 ;  /* 0x000000ff04007207 */ /* 0x000fe20002000000 */
[----:B------:R-:W-:Y:S01]  /*12530*/  IMAD.MOV.U32 R2, RZ, RZ, 0x4 ;  /* 0x00000004ff027424 */ /* 0x000fe200078e00ff */
[----:B------:R-:W-:-:S03]  /*12540*/  MOV R3, 0x12570 ;  /* 0x0001257000037802 */ /* 0x000fc60000000f00 */
[----:B------:R-:W-:Y:S02]  /*12550*/  IMAD.IADD R0, R5, 0x1, R0 ;  /* 0x0000000105007824 */ /* 0x000fe400078e0200 */
[----:B------:R-:W-:Y:S05]  /*12560*/  CALL.REL.NOINC `($__internal_46_$__cuda_sm70_shflsync_up_p) ;  /* 0x00002a4000007944 */ /* 0x000fea0003c00000 */
        /* <DEDUP_REMOVED lines=12> */
[----:B------:R-:W-:Y:S02]  /*12630*/  MOV R29, 0x1f ;  /* 0x0000001f001d7802 */ /* 0x000fe40000000f00 */
[----:B------:R-:W-:Y:S01]  /*12640*/  MOV R3, 0x12680 ;  /* 0x0001268000037802 */ /* 0x000fe20000000f00 */
[----:B------:R-:W-:-:S04]  /*12650*/  IMAD.IADD R4, R0, 0x1, R4 ;  /* 0x0000000100047824 */ /* 0x000fc800078e0204 */
[----:B------:R-:W-:Y:S02]  /*12660*/  IMAD.MOV.U32 R30, RZ, RZ, R4 ;  /* 0x000000ffff1e7224 */ /* 0x000fe400078e0004 */
[----:B------:R-:W-:Y:S05]  /*12670*/  CALL.REL.NOINC `($__internal_45_$__cuda_sm70_shflsync_idx_p) ;  /* 0x000028d000007944 */ /* 0x000fea0003c00000 */
[----:B------:R-:W-:Y:S01]  /*12680*/  MOV R0, R29 ;  /* 0x0000001d00007202 */ /* 0x000fe20000000f00 */
[----:B------:R-:W-:Y:S05]  /*12690*/  BRA `(.L_x_2791) ;  /* 0xfffedea000007947 */ /* 0x000fea000383ffff */
.L_x_2667:
[----:B------:R-:W-:Y:S02]  /*126a0*/  SEL R0, RZ, 0x1, P0 ;  /* 0x00000001ff007807 */ /* 0x000fe40000000000 */
[----:B------:R-:W-:Y:S02]  /*126b0*/  MOV R2, 0x126d0 ;  /* 0x000126d000027802 */ /* 0x000fe40000000f00 */
[----:B-1----:R-:W-:Y:S05]  /*126c0*/  CALL.REL.NOINC `($__internal_47_$__cuda_sm70_votesync_ballot) ;  /* 0x0000295000007944 */ /* 0x002fea0003c00000 */
[----:B------:R-:W-:Y:S01]  /*126d0*/  MOV R6, R0 ;  /* 0x0000000000067202 */ /* 0x000fe20000000f00 */
[----:B------:R-:W-:Y:S05]  /*126e0*/  BRA `(.L_x_2792) ;  /* 0xfffedee000007947 */ /* 0x000fea000383ffff */
.L_x_2668:
[----:B------:R-:W-:Y:S01]  /*126f0*/  IMAD.MOV.U32 R30, RZ, RZ, R9 ;  /* 0x000000ffff1e7224 */ /* 0x000fe200078e0009 */
[----:B------:R-:W-:Y:S01]  /*12700*/  MOV R2, R0 ;  /* 0x0000000000027202 */ /* 0x000fe20000000f00 */
[----:B------:R-:W-:Y:S01]  /*12710*/  IMAD.MOV.U32 R29, RZ, RZ, 0x1f ;  /* 0x0000001fff1d7424 */ /* 0x000fe200078e00ff */
[----:B------:R-:W-:Y:S02]  /*12720*/  MOV R3, 0x12740 ;  /* 0x0001274000037802 */ /* 0x000fe40000000f00 */
[----:B------:R-:W-:Y:S05]  /*12730*/  CALL.REL.NOINC `($__internal_45_$__cuda_sm70_shflsync_idx_p) ;  /* 0x0000281000007944 */ /* 0x000fea0003c00000 */
[----:B------:R-:W-:Y:S01]  /*12740*/  IMAD.MOV.U32 R229, RZ, RZ, R29 ;  /* 0x000000ffffe57224 */ /* 0x000fe200078e001d */
[----:B------:R-:W-:Y:S01]  /*12750*/  MOV R30, R8 ;  /* 0x00000008001e7202 */ /* 0x000fe20000000f00 */
[----:B------:R-:W-:Y:S01]  /*12760*/  IMAD.MOV.U32 R5, RZ, RZ, RZ ;  /* 0x000000ffff057224 */ /* 0x000fe200078e00ff */
[----:B------:R-:W-:Y:S01]  /*12770*/  MOV R2, R0 ;  /* 0x0000000000027202 */ /* 0x000fe20000000f00 */
[----:B------:R-:W-:Y:S01]  /*12780*/  IMAD.MOV.U32 R29, RZ, RZ, 0x1f ;  /* 0x0000001fff1d7424 */ /* 0x000fe200078e00ff */
[----:B------:R-:W-:-:S02]  /*12790*/  MOV R3, 0x127b0 ;  /* 0x000127b000037802 */ /* 0x000fc40000000f00 */
[----:B------:R-:W-:Y:S05]  /*127a0*/  CALL.REL.NOINC `($__internal_45_$__cuda_sm70_shflsync_idx_p) ;  /* 0x000027a000007944 */ /* 0x000fea0003c00000 */
[----:B------:R-:W-:Y:S01]  /*127b0*/  MOV R9, R29 ;  /* 0x0000001d00097202 */ /* 0x000fe20000000f00 */
[----:B------:R-:W-:Y:S05]  /*127c0*/  BRA `(.L_x_2793) ;  /* 0xfffede6000007947 */ /* 0x000fea000383ffff */
.L_x_2671:
[----:B------:R-:W-:Y:S01]  /*127d0*/  IMAD.MOV.U32 R30, RZ, RZ, R4 ;  /* 0x000000ffff1e7224 */ /* 0x000fe200078e0004 */
[----:B------:R-:W-:-:S02]  /*127e0*/  MOV R29, 0x1f ;  /* 0x0000001f001d7802 */ /* 0x000fc40000000f00 */
[----:B------:R-:W-:Y:S02]  /*127f0*/  MOV R3, 0x12810 ;  /* 0x0001281000037802 */ /* 0x000fe40000000f00 */
[----:B-123--:R-:W-:Y:S05]  /*12800*/  CALL.REL.NOINC `($__internal_45_$__cuda_sm70_shflsync_idx_p) ;  /* 0x0000274000007944 */ /* 0x00efea0003c00000 */
[----:B------:R-:W-:Y:S01]  /*12810*/  MOV R5, R29 ;  /* 0x0000001d00057202 */ /* 0x000fe20000000f00 */
[----:B------:R-:W-:Y:S05]  /*12820*/  BRA `(.L_x_2670) ;  /* 0xfffede6000007947 */ /* 0x000fea000383ffff */
.L_x_2682:
[----:B------:R-:W-:Y:S01]  /*12830*/  IMAD.MOV.U32 R30, RZ, RZ, R9 ;  /* 0x000000ffff1e7224 */ /* 0x000fe200078e0009 */
[----:B------:R-:W-:Y:S01]  /*12840*/  MOV R2, RZ ;  /* 0x000000ff00027202 */ /* 0x000fe20000000f00 */
[----:B------:R-:W-:Y:S01]  /*12850*/  IMAD.MOV.U32 R29, RZ, RZ, 0x181f ;  /* 0x0000181fff1d7424 */ /* 0x000fe200078e00ff */
[----:B------:R-:W-:Y:S02]  /*12860*/  MOV R3, 0x12880 ;  /* 0x0001288000037802 */ /* 0x000fe40000000f00 */
[----:B-----5:R-:W-:Y:S05]  /*12870*/  CALL.REL.NOINC `($__internal_45_$__cuda_sm70_shflsync_idx_p) ;  /* 0x000026d000007944 */ /* 0x020fea0003c00000 */
[----:B------:R-:W-:Y:S01]  /*12880*/  MOV R8, R29 ;  /* 0x0000001d00087202 */ /* 0x000fe20000000f00 */
[----:B------:R-:W-:Y:S05]  /*12890*/  BRA `(.L_x_2794) ;  /* 0xfffefeb000007947 */ /* 0x000fea000383ffff */
.L_x_2683:
[----:B------:R-:W-:Y:S01]  /*128a0*/  IMAD.MOV.U32 R30, RZ, RZ, R12 ;  /* 0x000000ffff1e7224 */ /* 0x000fe200078e000c */
[----:B------:R-:W-:Y:S01]  /*128b0*/  MOV R2, RZ ;  /* 0x000000ff00027202 */ /* 0x000fe20000000f00 */
[----:B------:R-:W-:Y:S01]  /*128c0*/  IMAD.MOV.U32 R29, RZ, RZ, 0x181f ;  /* 0x0000181fff1d7424 */ /* 0x000fe200078e00ff */
[----:B------:R-:W-:Y:S02]  /*128d0*/  MOV R3, 0x128f0 ;  /* 0x000128f000037802 */ /* 0x000fe40000000f00 */
[----:B-12--5:R-:W-:Y:S05]  /*128e0*/  CALL.REL.NOINC `($__internal_45_$__cuda_sm70_shflsync_idx_p) ;  /* 0x0000266000007944 */ /* 0x026fea0003c00000 */
[----:B------:R-:W-:Y:S01]  /*128f0*/  MOV R0, R29 ;  /* 0x0000001d00007202 */ /* 0x000fe20000000f00 */
[----:B------:R-:W-:Y:S05]  /*12900*/  BRA `(.L_x_2795) ;  /* 0xfffefe6000007947 */ /* 0x000fea000383ffff */
.L_x_2686:
[----:B------:R-:W-:Y:S01]  /*12910*/  IMAD.MOV.U32 R30, RZ, RZ, R9 ;  /* 0x000000ffff1e7224 */ /* 0x000fe200078e0009 */
[----:B--2---:R-:W-:Y:S01]  /*12920*/  MOV R2, 0x1 ;  /* 0x0000000100027802 */ /* 0x004fe20000000f00 */
[----:B------:R-:W-:Y:S01]  /*12930*/  IMAD.MOV.U32 R29, RZ, RZ, 0x181f ;  /* 0x0000181fff1d7424 */ /* 0x000fe200078e00ff */
[----:B------:R-:W-:-:S02]  /*12940*/  MOV R3, 0x12960 ;  /* 0x0001296000037802 */ /* 0x000fc40000000f00 */
[----:B-1-345:R-:W-:Y:S05]  /*12950*/  CALL.REL.NOINC `($__internal_45_$__cuda_sm70_shflsync_idx_p) ;  /* 0x000025f000007944 */ /* 0x03afea0003c00000 */
[----:B------:R-:W-:Y:S01]  /*12960*/  IMAD.MOV.U32 R8, RZ, RZ, R29 ;  /* 0x000000ffff087224 */ /* 0x000fe200078e001d */
[----:B------:R-:W-:Y:S01]  /*12970*/  MOV R2, 0x1 ;  /* 0x0000000100027802 */ /* 0x000fe20000000f00 */
[----:B------:R-:W-:Y:S01]  /*12980*/  IMAD.MOV.U32 R30, RZ, RZ, R12 ;  /* 0x000000ffff1e7224 */ /* 0x000fe200078e000c */
[----:B------:R-:W-:-:S02]  /*12990*/  MOV R29, 0x181f ;  /* 0x0000181f001d7802 */ /* 0x000fc40000000f00 */
[----:B------:R-:W-:Y:S02]  /*129a0*/  MOV R3, 0x129c0 ;  /* 0x000129c000037802 */ /* 0x000fe40000000f00 */
[----:B------:R-:W-:Y:S05]  /*129b0*/  CALL.REL.NOINC `($__internal_45_$__cuda_sm70_shflsync_idx_p) ;  /* 0x0000259000007944 */ /* 0x000fea0003c00000 */
[----:B------:R-:W-:Y:S01]  /*129c0*/  MOV R0, R29 ;  /* 0x0000001d00007202 */ /* 0x000fe20000000f00 */
[----:B------:R-:W-:Y:S05]  /*129d0*/  BRA `(.L_x_2796) ;  /* 0xfffeff1000007947 */ /* 0x000fea000383ffff */
.L_x_2689:
[----:B------:R-:W-:Y:S01]  /*129e0*/  IMAD.MOV.U32 R30, RZ, RZ, R9 ;  /* 0x000000ffff1e7224 */ /* 0x000fe200078e0009 */
[----:B-1----:R-:W-:Y:S01]  /*129f0*/  MOV R2, 0x2 ;  /* 0x0000000200027802 */ /* 0x002fe20000000f00 */
[----:B------:R-:W-:Y:S01]  /*12a00*/  IMAD.MOV.U32 R29, RZ, RZ, 0x181f ;  /* 0x0000181fff1d7424 */ /* 0x000fe200078e00ff */
[----:B------:R-:W-:Y:S02]  /*12a10*/  MOV R3, 0x12a30 ;  /* 0x00012a3000037802 */ /* 0x000fe40000000f00 */
[----:B--2345:R-:W-:Y:S05]  /*12a20*/  CALL.REL.NOINC `($__internal_45_$__cuda_sm70_shflsync_idx_p) ;  /* 0x0000252000007944 */ /* 0x03cfea0003c00000 */
[----:B------:R-:W-:Y:S01]  /*12a30*/  MOV R8, R29 ;  /* 0x0000001d00087202 */ /* 0x000fe20000000f00 */
[----:B------:R-:W-:Y:S05]  /*12a40*/  BRA `(.L_x_2797) ;  /* 0xffff000000007947 */ /* 0x000fea000383ffff */
.L_x_2690:
[----:B------:R-:W-:Y:S01]  /*12a50*/  IMAD.MOV.U32 R30, RZ, RZ, R12 ;  /* 0x000000ffff1e7224 */ /* 0x000fe200078e000c */
[----:B------:R-:W-:Y:S01]  /*12a60*/  MOV R2, 0x2 ;  /* 0x0000000200027802 */ /* 0x000fe20000000f00 */
[----:B------:R-:W-:Y:S01]  /*12a70*/  IMAD.MOV.U32 R29, RZ, RZ, 0x181f ;  /* 0x0000181fff1d7424 */ /* 0x000fe200078e00ff */
[----:B------:R-:W-:Y:S02]  /*12a80*/  MOV R3, 0x12aa0 ;  /* 0x00012aa000037802 */ /* 0x000fe40000000f00 */
[----:B-12345:R-:W-:Y:S05]  /*12a90*/  CALL.REL.NOINC `($__internal_45_$__cuda_sm70_shflsync_idx_p) ;  /* 0x000024b000007944 */ /* 0x03efea0003c00000 */
[----:B------:R-:W-:Y:S01]  /*12aa0*/  MOV R0, R29 ;  /* 0x0000001d00007202 */ /* 0x000fe20000000f00 */
[----:B------:R-:W-:Y:S05]  /*12ab0*/  BRA `(.L_x_2798) ;  /* 0xfffeffb000007947 */ /* 0x000fea000383ffff */
.L_x_2693:
[----:B------:R-:W-:Y:S01]  /*12ac0*/  IMAD.MOV.U32 R30, RZ, RZ, R9 ;  /* 0x000000ffff1e7224 */ /* 0x000fe200078e0009 */
[----:B-1----:R-:W-:Y:S01]  /*12ad0*/  MOV R2, 0x3 ;  /* 0x0000000300027802 */ /* 0x002fe20000000f00 */
[----:B------:R-:W-:Y:S01]  /*12ae0*/  IMAD.MOV.U32 R29, RZ, RZ, 0x181f ;  /* 0x0000181fff1d7424 */ /* 0x000fe200078e00ff */
[----:B------:R-:W-:-:S02]  /*12af0*/  MOV R3, 0x12b10 ;  /* 0x00012b1000037802 */ /* 0x000fc40000000f00 */
[----:B--2345:R-:W-:Y:S05]  /*12b00*/  CALL.REL.NOINC `($__internal_45_$__cuda_sm70_shflsync_idx_p) ;  /* 0x0000244000007944 */ /* 0x03cfea0003c00000 */
        /* <DEDUP_REMOVED lines=8> */
.L_x_2696:
[----:B------:R-:W-:Y:S01]  /*12b90*/  IMAD.MOV.U32 R30, RZ, RZ, R9 ;  /* 0x000000ffff1e7224 */ /* 0x000fe200078e0009 */
[----:B------:R-:W-:Y:S01]  /*12ba0*/  MOV R2, RZ ;  /* 0x000000ff00027202 */ /* 0x000fe20000000f00 */
[----:B------:R-:W-:Y:S01]  /*12bb0*/  IMAD.MOV.U32 R29, RZ, RZ, 0x181f ;  /* 0x0000181fff1d7424 */ /* 0x000fe200078e00ff */
[----:B------:R-:W-:Y:S02]  /*12bc0*/  MOV R3, 0x12be0 ;  /* 0x00012be000037802 */ /* 0x000fe40000000f00 */
[----:B------:R-:W-:Y:S05]  /*12bd0*/  CALL.REL.NOINC `($__internal_45_$__cuda_sm70_shflsync_idx_p) ;  /* 0x0000237000007944 */ /* 0x000fea0003c00000 */
[----:B------:R-:W-:Y:S01]  /*12be0*/  MOV R8, R29 ;  /* 0x0000001d00087202 */ /* 0x000fe20000000f00 */
[----:B------:R-:W-:Y:S05]  /*12bf0*/  BRA `(.L_x_2800) ;  /* 0xffff0ab000007947 */ /* 0x000fea000383ffff */
.L_x_2697:
[----:B------:R-:W-:Y:S01]  /*12c00*/  IMAD.MOV.U32 R30, RZ, RZ, R12 ;  /* 0x000000ffff1e7224 */ /* 0x000fe200078e000c */
[----:B------:R-:W-:Y:S01]  /*12c10*/  MOV R2, RZ ;  /* 0x000000ff00027202 */ /* 0x000fe20000000f00 */
[----:B------:R-:W-:Y:S01]  /*12c20*/  IMAD.MOV.U32 R29, RZ, RZ, 0x181f ;  /* 0x0000181fff1d7424 */ /* 0x000fe200078e00ff */
[----:B------:R-:W-:Y:S02]  /*12c30*/  MOV R3, 0x12c50 ;  /* 0x00012c5000037802 */ /* 0x000fe40000000f00 */
[----:B-12---:R-:W-:Y:S05]  /*12c40*/  CALL.REL.NOINC `($__internal_45_$__cuda_sm70_shflsync_idx_p) ;  /* 0x0000230000007944 */ /* 0x006fea0003c00000 */
[C---:B------:R-:W-:Y:S01]  /*12c50*/  IADD3 R6, P6, R29.reuse, R17, RZ ;  /* 0x000000111d067210 */ /* 0x040fe20007fde0ff */
[----:B------:R-:W-:Y:S01]  /*12c60*/  IMAD.MOV.U32 R30, RZ, RZ, R9 ;  /* 0x000000ffff1e7224 */ /* 0x000fe200078e0009 */
[----:B------:R-:W-:-:S02]  /*12c70*/  IADD3 R4, P5, R29, R18, RZ ;  /* 0x000000121d047210 */ /* 0x000fc40007fbe0ff */
[----:B------:R-:W-:Y:S01]  /*12c80*/  IADD3 R2, P0, R29, R19, RZ ;  /* 0x000000131d027210 */ /* 0x000fe20007f1e0ff */
[C---:B------:R-:W-:Y:S01]  /*12c90*/  IMAD.X R7, R8.reuse, 0x1, R14, P6 ;  /* 0x0000000108077824 */ /* 0x040fe200030e060e */
[----:B------:R-:W-:Y:S01]  /*12ca0*/  ISETP.GE.AND P6, PT, R193, c[0x0][0x1d4], PT ;  /* 0x00007500c1007a0c */ /* 0x000fe20003fc6270 */
[C---:B------:R-:W-:Y:S01]  /*12cb0*/  IMAD.X R5, R8.reuse, 0x1, R16, P5 ;  /* 0x0000000108057824 */ /* 0x040fe200028e0610 */
        /* <DEDUP_REMOVED lines=15> */
[----:B-1----:R-:W-:Y:S05]  /*12db0*/  CALL.REL.NOINC `($__internal_45_$__cuda_sm70_shflsync_idx_p) ;  /* 0x0000219000007944 */ /* 0x002fea0003c00000 */
        /* <DEDUP_REMOVED lines=8> */
.L_x_2700:
[----:B------:R-:W-:Y:S01]  /*12e40*/  IMAD.MOV.U32 R30, RZ, RZ, R13 ;  /* 0x000000ffff1e7224 */ /* 0x000fe200078e000d */
[----:B------:R-:W-:Y:S01]  /*12e50*/  MOV R2, RZ ;  /* 0x000000ff00027202 */ /* 0x000fe20000000f00 */
[----:B------:R-:W-:Y:S01]  /*12e60*/  IMAD.MOV.U32 R29, RZ, RZ, 0x181f ;  /* 0x0000181fff1d7424 */ /* 0x000fe200078e00ff */
[----:B------:R-:W-:Y:S02]  /*12e70*/  MOV R3, 0x12e90 ;  /* 0x00012e9000037802 */ /* 0x000fe40000000f00 */
[----:B-1234-:R-:W-:Y:S05]  /*12e80*/  CALL.REL.NOINC `($__internal_45_$__cuda_sm70_shflsync_idx_p) ;  /* 0x000020c000007944 */ /* 0x01efea0003c00000 */
[----:B------:R-:W-:Y:S01]  /*12e90*/  MOV R12, R29 ;  /* 0x0000001d000c7202 */ /* 0x000fe20000000f00 */
[----:B------:R-:W-:Y:S05]  /*12ea0*/  BRA `(.L_x_2802) ;  /* 0xffff0d7000007947 */ /* 0x000fea000383ffff */
.L_x_2701:
[----:B------:R-:W-:Y:S01]  /*12eb0*/  IMAD.MOV.U32 R30, RZ, RZ, R20 ;  /* 0x000000ffff1e7224 */ /* 0x000fe200078e0014 */
[----:B------:R-:W-:Y:S01]  /*12ec0*/  MOV R2, RZ ;  /* 0x000000ff00027202 */ /* 0x000fe20000000f00 */
[----:B------:R-:W-:Y:S01]  /*12ed0*/  IMAD.MOV.U32 R29, RZ, RZ, 0x181f ;  /* 0x0000181fff1d7424 */ /* 0x000fe200078e00ff */
[----:B------:R-:W-:Y:S02]  /*12ee0*/  MOV R3, 0x12f00 ;  /* 0x00012f0000037802 */ /* 0x000fe40000000f00 */
[----:B-1234-:R-:W-:Y:S05]  /*12ef0*/  CALL.REL.NOINC `($__internal_45_$__cuda_sm70_shflsync_idx_p) ;  /* 0x0000205000007944 */ /* 0x01efea0003c00000 */
[C---:B------:R-:W-:Y:S01]  /*12f00*/  IADD3 R16, P0, R29.reuse, R24, RZ ;  /* 0x000000181d107210 */ /* 0x040fe20007f1e0ff */
[----:B------:R-:W-:Y:S01]  /*12f10*/  IMAD.MOV.U32 R30, RZ, RZ, R13 ;  /* 0x000000ffff1e7224 */ /* 0x000fe200078e000d */
[----:B------:R-:W-:-:S02]  /*12f20*/  IADD3 R14, P1, R29, R25, RZ ;  /* 0x000000191d0e7210 */ /* 0x000fc40007f3e0ff */
[----:B------:R-:W-:Y:S01]  /*12f30*/  ISETP.GE.AND P6, PT, R193, c[0x0][0x1d4], PT ;  /* 0x00007500c1007a0c */ /* 0x000fe20003fc6270 */
[C---:B------:R-:W-:Y:S01]  /*12f40*/  IMAD.X R17, R12.reuse, 0x1, R21, P0 ;  /* 0x000000010c117824 */ /* 0x040fe200000e0615 */
        /* <DEDUP_REMOVED lines=26> */
.L_x_2704:
[----:B------:R-:W-:Y:S01]  /*130f0*/  IMAD.MOV.U32 R30, RZ, RZ, R5 ;  /* 0x000000ffff1e7224 */ /* 0x000fe200078e0005 */
[----:B------:R-:W-:Y:S01]  /*13100*/  MOV R2, RZ ;  /* 0x000000ff00027202 */ /* 0x000fe20000000f00 */
[----:B------:R-:W-:Y:S01]  /*13110*/  IMAD.MOV.U32 R29, RZ, RZ, 0x181f ;  /* 0x0000181fff1d7424 */ /* 0x000fe200078e00ff */
[----:B------:R-:W-:Y:S02]  /*13120*/  MOV R3, 0x13140 ;  /* 0x0001314000037802 */ /* 0x000fe40000000f00 */
[----:B------:R-:W-:Y:S05]  /*13130*/  CALL.REL.NOINC `($__internal_45_$__cuda_sm70_shflsync_idx_p) ;  /* 0x00001e1000007944 */ /* 0x000fea0003c00000 */
[----:B------:R-:W-:Y:S01]  /*13140*/  MOV R4, R29 ;  /* 0x0000001d00047202 */ /* 0x000fe20000000f00 */
[----:B------:R-:W-:Y:S05]  /*13150*/  BRA `(.L_x_2804) ;  /* 0xffff35b000007947 */ /* 0x000fea000383ffff */
.L_x_2705:
[----:B------:R-:W-:Y:S01]  /*13160*/  IMAD.MOV.U32 R30, RZ, RZ, R12 ;  /* 0x000000ffff1e7224 */ /* 0x000fe200078e000c */
[----:B------:R-:W-:Y:S01]  /*13170*/  MOV R2, RZ ;  /* 0x000000ff00027202 */ /* 0x000fe20000000f00 */
[----:B------:R-:W-:Y:S01]  /*13180*/  IMAD.MOV.U32 R29, RZ, RZ, 0x181f ;  /* 0x0000181fff1d7424 */ /* 0x000fe200078e00ff */
[----:B------:R-:W-:Y:S02]  /*13190*/  MOV R3, 0x131b0 ;  /* 0x000131b000037802 */ /* 0x000fe40000000f00 */
[----:B-12---:R-:W-:Y:S05]  /*131a0*/  CALL.REL.NOINC `($__internal_45_$__cuda_sm70_shflsync_idx_p) ;  /* 0x00001da000007944 */ /* 0x006fea0003c00000 */
        /* <DEDUP_REMOVED lines=22> */
[----:B-1----:R-:W-:Y:S05]  /*13310*/  CALL.REL.NOINC `($__internal_45_$__cuda_sm70_shflsync_idx_p) ;  /* 0x00001c3000007944 */ /* 0x002fea0003c00000 */
[----:B------:R-:W-:Y:S01]  /*13320*/  IMAD.MOV.U32 R4, RZ, RZ, R29 ;  /* 0x000000ffff047224 */ /* 0x000fe200078e001d */
[----:B------:R-:W-:Y:S01]  /*13330*/  MOV R2, 0x1 ;  /* 0x0000000100027802 */ /* 0x000fe20000000f00 */
[----:B------:R-:W-:Y:S01]  /*13340*/  IMAD.MOV.U32 R30, RZ, RZ, R12 ;  /* 0x000000ffff1e7224 */ /* 0x000fe200078e000c */
[----:B------:R-:W-:Y:S02]  /*13350*/  MOV R29, 0x181f ;  /* 0x0000181f001d7802 */ /* 0x000fe40000000f00 */
[----:B------:R-:W-:Y:S02]  /*13360*/  MOV R3, 0x13380 ;  /* 0x0001338000037802 */ /* 0x000fe40000000f00 */
[----:B------:R-:W-:Y:S05]  /*13370*/  CALL.REL.NOINC `($__internal_45_$__cuda_sm70_shflsync_idx_p) ;  /* 0x00001bd000007944 */ /* 0x000fea0003c00000 */
[----:B------:R-:W-:Y:S01]  /*13380*/  MOV R0, R29 ;  /* 0x0000001d00007202 */ /* 0x000fe20000000f00 */
[----:B------:R-:W-:Y:S05]  /*13390*/  BRA `(.L_x_2805) ;  /* 0xffff34c000007947 */ /* 0x000fea000383ffff */
.L_x_2709:
[----:B------:R-:W-:Y:S01]  /*133a0*/  MOV R2, RZ ;  /* 0x000000ff00027202 */ /* 0x000fe20000000f00 */
[----:B------:R-:W-:Y:S01]  /*133b0*/  IMAD.MOV.U32 R30, RZ, RZ, R12 ;  /* 0x000000ffff1e7224 */ /* 0x000fe200078e000c */
[----:B------:R-:W-:Y:S01]  /*133c0*/  MOV R3, 0x133f0 ;  /* 0x000133f000037802 */ /* 0x000fe20000000f00 */
[----:B------:R-:W-:Y:S02]  /*133d0*/  IMAD.MOV.U32 R29, RZ, RZ, 0x181f ;  /* 0x0000181fff1d7424 */ /* 0x000fe400078e00ff */
[----:B-1234-:R-:W-:Y:S05]  /*133e0*/  CALL.REL.NOINC `($__internal_45_$__cuda_sm70_shflsync_idx_p) ;  /* 0x00001b6000007944 */ /* 0x01efea0003c00000 */
[----:B------:R-:W-:Y:S01]  /*133f0*/  MOV R5, R29 ;  /* 0x0000001d00057202 */ /* 0x000fe20000000f00 */
[----:B------:R-:W-:-:S05]  /*13400*/  BRA `(.L_x_2806) ;  /* 0xffff398000007947 */ /* 0x000fca000383ffff */
.L_x_2710:
[----:B------:R-:W-:Y:S01]  /*13410*/  MOV R2, RZ ;  /* 0x000000ff00027202 */ /* 0x000fe20000000f00 */
[----:B------:R-:W-:Y:S01]  /*13420*/  IMAD.MOV.U32 R30, RZ, RZ, R14 ;  /* 0x000000ffff1e7224 */ /* 0x000fe200078e000e */
[----:B------:R-:W-:Y:S01]  /*13430*/  MOV R3, 0x13460 ;  /* 0x0001346000037802 */ /* 0x000fe20000000f00 */
[----:B------:R-:W-:Y:S02]  /*13440*/  IMAD.MOV.U32 R29, RZ, RZ, 0x181f ;  /* 0x0000181fff1d7424 */ /* 0x000fe400078e00ff */
[----:B-1234-:R-:W-:Y:S05]  /*13450*/  CALL.REL.NOINC `($__internal_45_$__cuda_sm70_shflsync_idx_p) ;  /* 0x00001af000007944 */ /* 0x01efea0003c00000 */
[----:B------:R-:W-:Y:S01]  /*13460*/  ISETP.GE.AND P6, PT, R193, c[0x0][0x1d4], PT ;  /* 0x00007500c1007a0c */ /* 0x000fe20003fc6270 */
[----:B------:R-:W-:Y:S01]  /*13470*/  IMAD R4, R199, 0x6000, R223 ;  /* 0x00006000c7047824 */ /* 0x000fe200078e02df */
[----:B------:R-:W-:Y:S01]  /*13480*/  IADD3 R2, P0, R29, R22, RZ ;  /* 0x000000161d027210 */ /* 0x000fe20007f1e0ff */
[----:B------:R-:W-:Y:S01]  /*13490*/  IMAD.MOV.U32 R30, RZ, RZ, R12 ;  /* 0x000000ffff1e7224 */ /* 0x000fe200078e000c */
[----:B------:R-:W-:Y:S02]  /*134a0*/  ISETP.GE.AND P5, PT, R201, c[0x0][0x1d4], PT ;  /* 0x00007500c9007a0c */ /* 0x000fe40003fa6270 */
[----:B------:R-:W-:Y:S01]  /*134b0*/  IADD3 R6, P1, R29, R23, RZ ;  /* 0x000000171d067210 */ /* 0x000fe20007f3e0ff */
[C---:B------:R-:W-:Y:S01]  /*134c0*/  IMAD.X R3, R5.reuse, 0x1, R15, P0 ;  /* 0x0000000105037824 */ /* 0x040fe200000e060f */
        /* <DEDUP_REMOVED lines=16> */
[----:B------:R-:W-:Y:S05]  /*135d0*/  CALL.REL.NOINC `($__internal_45_$__cuda_sm70_shflsync_idx_p) ;  /* 0x0000197000007944 */ /* 0x000fea0003c00000 */
[----:B------:R-:W-:Y:S01]  /*135e0*/  MOV R2, 0x1 ;  /* 0x0000000100027802 */ /* 0x000fe20000000f00 */
[----:B------:R-:W-:Y:S01]  /*135f0*/  IMAD.MOV.U32 R5, RZ, RZ, R29 ;  /* 0x000000ffff057224 */ /* 0x000fe200078e001d */
[----:B------:R-:W-:Y:S01]  /*13600*/  MOV R29, 0x181f ;  /* 0x0000181f001d7802 */ /* 0x000fe20000000f00 */
[----:B------:R-:W-:Y:S01]  /*13610*/  IMAD.MOV.U32 R30, RZ, RZ, R14 ;  /* 0x000000ffff1e7224 */ /* 0x000fe200078e000e */
[----:B------:R-:W-:Y:S02]  /*13620*/  MOV R3, 0x13640 ;  /* 0x0001364000037802 */ /* 0x000fe40000000f00 */
[----:B------:R-:W-:Y:S05]  /*13630*/  CALL.REL.NOINC `($__internal_45_$__cuda_sm70_shflsync_idx_p) ;  /* 0x0000191000007944 */ /* 0x000fea0003c00000 */
[----:B------:R-:W-:Y:S01]  /*13640*/  MOV R2, R29 ;  /* 0x0000001d00027202 */ /* 0x000fe20000000f00 */
[----:B------:R-:W-:-:S05]  /*13650*/  BRA `(.L_x_2807) ;  /* 0xffff389000007947 */ /* 0x000fca000383ffff */
.L_x_2713:
[----:B------:R-:W-:Y:S01]  /*13660*/  MOV R2, RZ ;  /* 0x000000ff00027202 */ /* 0x000fe20000000f00 */
[----:B------:R-:W-:Y:S01]  /*13670*/  IMAD.MOV.U32 R30, RZ, RZ, R5 ;  /* 0x000000ffff1e7224 */ /* 0x000fe200078e0005 */
[----:B------:R-:W-:Y:S01]  /*13680*/  MOV R3, 0x136b0 ;  /* 0x000136b000037802 */ /* 0x000fe20000000f00 */
[----:B------:R-:W-:Y:S02]  /*13690*/  IMAD.MOV.U32 R29, RZ, RZ, 0x181f ;  /* 0x0000181fff1d7424 */ /* 0x000fe400078e00ff */
[----:B------:R-:W-:Y:S05]  /*136a0*/  CALL.REL.NOINC `($__internal_45_$__cuda_sm70_shflsync_idx_p) ;  /* 0x000018a000007944 */ /* 0x000fea0003c00000 */
[----:B------:R-:W-:Y:S01]  /*136b0*/  MOV R4, R29 ;  /* 0x0000001d00047202 */ /* 0x000fe20000000f00 */
[----:B------:R-:W-:-:S05]  /*136c0*/  BRA `(.L_x_2808) ;  /* 0xffff683000007947 */ /* 0x000fca000383ffff */
.L_x_2714:
[----:B------:R-:W-:Y:S01]  /*136d0*/  MOV R2, RZ ;  /* 0x000000ff00027202 */ /* 0x000fe20000000f00 */
[----:B------:R-:W-:Y:S01]  /*136e0*/  IMAD.MOV.U32 R30, RZ, RZ, R12 ;  /* 0x000000ffff1e7224 */ /* 0x000fe200078e000c */
[----:B------:R-:W-:Y:S01]  /*136f0*/  MOV R3, 0x13720 ;  /* 0x0001372000037802 */ /* 0x000fe20000000f00 */
[----:B------:R-:W-:Y:S02]  /*13700*/  IMAD.MOV.U32 R29, RZ, RZ, 0x181f ;  /* 0x0000181fff1d7424 */ /* 0x000fe400078e00ff */
[----:B-12---:R-:W-:Y:S05]  /*13710*/  CALL.REL.NOINC `($__internal_45_$__cuda_sm70_shflsync_idx_p) ;  /* 0x0000183000007944 */ /* 0x006fea0003c00000 */
[----:B------:R-:W-:Y:S01]  /*13720*/  ISETP.GE.AND P6, PT, R193, c[0x0][0x1d4], PT ;  /* 0x00007500c1007a0c */ /* 0x000fe20003fc6270 */
[----:B------:R-:W-:Y:S01]  /*13730*/  IMAD R0, R199, 0x6000, R224 ;  /* 0x00006000c7007824 */ /* 0x000fe200078e02e0 */
[----:B------:R-:W-:Y:S01]  /*13740*/  IADD3 R2, P0, R29, R16, RZ ;  /* 0x000000101d027210 */ /* 0x000fe20007f1e0ff */
[----:B------:R-:W-:Y:S01]  /*13750*/  IMAD.MOV.U32 R30, RZ, RZ, R5 ;  /* 0x000000ffff1e7224 */ /* 0x000fe200078e0005 */
[----:B------:R-:W-:Y:S02]  /*13760*/  ISETP.GE.AND P5, PT, R201, c[0x0][0x1d4], PT ;  /* 0x00007500c9007a0c */ /* 0x000fe40003fa6270 */
[C---:B------:R-:W-:Y:S01]  /*13770*/  IADD3 R6, P1, R29.reuse, R17, RZ ;  /* 0x000000111d067210 */ /* 0x040fe20007f3e0ff */
[----:B------:R-:W-:Y:S01]  /*13780*/  IMAD.X R3, R4, 0x1, R13, P0 ;  /* 0x0000000104037824 */ /* 0x000fe200000e060d */
        /* <DEDUP_REMOVED lines=16> */
[----:B--2---:R-:W-:Y:S05]  /*13890*/  CALL.REL.NOINC `($__internal_45_$__cuda_sm70_shflsync_idx_p) ;  /* 0x000016b000007944 */ /* 0x004fea0003c00000 */
        /* <DEDUP_REMOVED lines=8> */
.L_x_2719:
[----:B------:R-:W-:Y:S01]  /*13920*/  MOV R2, RZ ;  /* 0x000000ff00027202 */ /* 0x000fe20000000f00 */
[----:B------:R-:W-:Y:S01]  /*13930*/  IMAD.MOV.U32 R30, RZ, RZ, R12 ;  /* 0x000000ffff1e7224 */ /* 0x000fe200078e000c */
[----:B------:R-:W-:Y:S01]  /*13940*/  MOV R3, 0x13970 ;  /* 0x0001397000037802 */ /* 0x000fe20000000f00 */
[----:B------:R-:W-:Y:S02]  /*13950*/  IMAD.MOV.U32 R29, RZ, RZ, 0x181f ;  /* 0x0000181fff1d7424 */ /* 0x000fe400078e00ff */
[----:B-1234-:R-:W-:Y:S05]  /*13960*/  CALL.REL.NOINC `($__internal_45_$__cuda_sm70_shflsync_idx_p) ;  /* 0x000015e000007944 */ /* 0x01efea0003c00000 */
[----:B------:R-:W-:Y:S01]  /*13970*/  MOV R5, R29 ;  /* 0x0000001d00057202 */ /* 0x000fe20000000f00 */
[----:B------:R-:W-:-:S05]  /*13980*/  BRA `(.L_x_2810) ;  /* 0xffff6bd000007947 */ /* 0x000fca000383ffff */
.L_x_2720:
        /* <DEDUP_REMOVED lines=37> */
.L_x_2721:
[----:B------:R-:W-:Y:S02]  /*13be0*/  MOV R3, 0x2 ;  /* 0x0000000200037802 */ /* 0x000fe40000000f00 */
[----:B------:R-:W-:Y:S02]  /*13bf0*/  MOV R2, 0x13c10 ;  /* 0x00013c1000027802 */ /* 0x000fe40000000f00 */
[----:B------:R-:W-:Y:S05]  /*13c00*/  CALL.REL.NOINC `($__internal_44_$__cuda_sm70_shflsync_bfly_p) ;  /* 0x0000130000007944 */ /* 0x000fea0003c00000 */
[----:B------:R-:W-:Y:S01]  /*13c10*/  MOV R2, R16 ;  /* 0x0000001000027202 */ /* 0x000fe20000000f00 */
[----:B------:R-:W-:-:S05]  /*13c20*/  BRA `(.L_x_2812) ;  /* 0xffff7bc000007947 */ /* 0x000fca000383ffff */
.L_x_2724:
[----:B------:R-:W-:Y:S01]  /*13c30*/  MOV R2, RZ ;  /* 0x000000ff00027202 */ /* 0x000fe20000000f00 */
[----:B------:R-:W-:Y:S01]  /*13c40*/  IMAD.MOV.U32 R30, RZ, RZ, R5 ;  /* 0x000000ffff1e7224 */ /* 0x000fe200078e0005 */
[----:B------:R-:W-:Y:S01]  /*13c50*/  MOV R3, 0x13c80 ;  /* 0x00013c8000037802 */ /* 0x000fe20000000f00 */
[----:B------:R-:W-:Y:S02]  /*13c60*/  IMAD.MOV.U32 R29, RZ, RZ, 0x181f ;  /* 0x0000181fff1d7424 */ /* 0x000fe400078e00ff */
[----:B------:R-:W-:Y:S05]  /*13c70*/  CALL.REL.NOINC `($__internal_45_$__cuda_sm70_shflsync_idx_p) ;  /* 0x000012d000007944 */ /* 0x000fea0003c00000 */
[----:B------:R-:W-:Y:S01]  /*13c80*/  MOV R4, R29 ;  /* 0x0000001d00047202 */ /* 0x000fe20000000f00 */
[----:B------:R-:W-:-:S05]  /*13c90*/  BRA `(.L_x_2813) ;  /* 0xffff954000007947 */ /* 0x000fca000383ffff */
.L_x_2725:
        /* <DEDUP_REMOVED lines=37> */
.L_x_2727:
[----:B------:R-:W-:Y:S01]  /*13ef0*/  IMAD.MOV.U32 R4, RZ, RZ, R204 ;  /* 0x000000ffff047224 */ /* 0x000fe200078e00cc */
[----:B------:R-:W-:-:S02]  /*13f00*/  MOV R3, 0x2 ;  /* 0x0000000200037802 */ /* 0x000fc40000000f00 */
[----:B------:R-:W-:Y:S02]  /*13f10*/  MOV R2, 0x13f30 ;  /* 0x00013f3000027802 */ /* 0x000fe40000000f00 */
[----:B------:R-:W-:Y:S05]  /*13f20*/  CALL.REL.NOINC `($__internal_44_$__cuda_sm70_shflsync_bfly_p) ;  /* 0x00000fe000007944 */ /* 0x000fea0003c00000 */
[----:B------:R-:W-:Y:S01]  /*13f30*/  MOV R0, R16 ;  /* 0x0000001000007202 */ /* 0x000fe20000000f00 */
[----:B------:R-:W-:Y:S05]  /*13f40*/  BRA `(.L_x_2815) ;  /* 0xffff960000007947 */ /* 0x000fea000383ffff */
.L_x_2728:
[----:B------:R-:W-:Y:S01]  /*13f50*/  IMAD.MOV.U32 R4, RZ, RZ, R0 ;  /* 0x000000ffff047224 */ /* 0x000fe200078e0000 */
[----:B------:R-:W-:Y:S02]  /*13f60*/  MOV R3, 0x1 ;  /* 0x0000000100037802 */ /* 0x000fe40000000f00 */
[----:B------:R-:W-:Y:S02]  /*13f70*/  MOV R2, 0x13f90 ;  /* 0x00013f9000027802 */ /* 0x000fe40000000f00 */
[----:B-1----:R-:W-:Y:S05]  /*13f80*/  CALL.REL.NOINC `($__internal_44_$__cuda_sm70_shflsync_bfly_p) ;  /* 0x00000f8000007944 */ /* 0x002fea0003c00000 */
[----:B------:R-:W-:Y:S01]  /*13f90*/  FADD.FTZ R0, R0, R16 ;  /* 0x0000001000007221 */ /* 0x000fe20000010000 */
[----:B------:R-:W-:Y:S02]  /*13fa0*/  MOV R4, R203 ;  /* 0x000000cb00047202 */ /* 0x000fe40000000f00 */
[----:B------:R-:W-:Y:S02]  /*13fb0*/  MOV R3, 0x2 ;  /* 0x0000000200037802 */ /* 0x000fe40000000f00 */
[----:B------:R-:W-:Y:S02]  /*13fc0*/  MOV R2, 0x13fe0 ;  /* 0x00013fe000027802 */ /* 0x000fe40000000f00 */
[----:B------:R-:W-:Y:S05]  /*13fd0*/  CALL.REL.NOINC `($__internal_44_$__cuda_sm70_shflsync_bfly_p) ;  /* 0x00000f3000007944 */ /* 0x000fea0003c00000 */
[----:B------:R-:W-:Y:S01]  /*13fe0*/  FADD.FTZ R4, R203, R16 ;  /* 0x00000010cb047221 */ /* 0x000fe20000010000 */
[----:B------:R-:W-:-:S02]  /*13ff0*/  MOV R3, 0x1 ;  /* 0x0000000100037802 */ /* 0x000fc40000000f00 */
[----:B------:R-:W-:Y:S02]  /*14000*/  MOV R2, 0x14020 ;  /* 0x0001402000027802 */ /* 0x000fe40000000f00 */
[----:B------:R-:W-:Y:S05]  /*14010*/  CALL.REL.NOINC `($__internal_44_$__cuda_sm70_shflsync_bfly_p) ;  /* 0x00000ef000007944 */ /* 0x000fea0003c00000 */
[----:B------:R-:W-:Y:S01]  /*14020*/  MOV R3, R16 ;  /* 0x0000001000037202 */ /* 0x000fe20000000f00 */
[----:B------:R-:W-:Y:S05]  /*14030*/  BRA `(.L_x_2816) ;  /* 0xffff958000007947 */ /* 0x000fea000383ffff */
.L_x_2735:
[----:B--234-:R-:W-:Y:S01]  /*14040*/  IMAD.MOV.U32 R30, RZ, RZ, R9 ;  /* 0x000000ffff1e7224 */ /* 0x01cfe200078e0009 */
[----:B------:R-:W-:Y:S01]  /*14050*/  MOV R2, RZ ;  /* 0x000000ff00027202 */ /* 0x000fe20000000f00 */
[----:B------:R-:W-:Y:S01]  /*14060*/  IMAD.MOV.U32 R29, RZ, RZ, 0x181f ;  /* 0x0000181fff1d7424 */ /* 0x000fe200078e00ff */
[----:B------:R-:W-:Y:S02]  /*14070*/  MOV R3, 0x14090 ;  /* 0x0001409000037802 */ /* 0x000fe40000000f00 */
[----:B-1----:R-:W-:Y:S05]  /*14080*/  CALL.REL.NOINC `($__internal_45_$__cuda_sm70_shflsync_idx_p) ;  /* 0x00000ec000007944 */ /* 0x002fea0003c00000 */
[----:B------:R-:W-:Y:S01]  /*14090*/  MOV R8, R29 ;  /* 0x0000001d00087202 */ /* 0x000fe20000000f00 */
[----:B------:R-:W-:Y:S05]  /*140a0*/  BRA `(.L_x_2817) ;  /* 0xffffac8000007947 */ /* 0x000fea000383ffff */
.L_x_2736:
[----:B------:R-:W-:Y:S01]  /*140b0*/  IMAD.MOV.U32 R30, RZ, RZ, R11 ;  /* 0x000000ffff1e7224 */ /* 0x000fe200078e000b */
[----:B------:R-:W-:Y:S01]  /*140c0*/  MOV R2, RZ ;  /* 0x000000ff00027202 */ /* 0x000fe20000000f00 */
[----:B------:R-:W-:Y:S01]  /*140d0*/  IMAD.MOV.U32 R29, RZ, RZ, 0x181f ;  /* 0x0000181fff1d7424 */ /* 0x000fe200078e00ff */
[----:B------:R-:W-:Y:S02]  /*140e0*/  MOV R3, 0x14100 ;  /* 0x0001410000037802 */ /* 0x000fe40000000f00 */
[----:B-123--:R-:W-:Y:S05]  /*140f0*/  CALL.REL.NOINC `($__internal_45_$__cuda_sm70_shflsync_idx_p) ;  /* 0x00000e5000007944 */ /* 0x00efea0003c00000 */
[----:B------:R-:W-:Y:S01]  /*14100*/  MOV R0, R29 ;  /* 0x0000001d00007202 */ /* 0x000fe20000000f00 */
[----:B------:R-:W-:Y:S05]  /*14110*/  BRA `(.L_x_2818) ;  /* 0xffffac3000007947 */ /* 0x000fea000383ffff */
.L_x_2739:
[----:B------:R-:W-:Y:S01]  /*14120*/  IMAD.MOV.U32 R30, RZ, RZ, R9 ;  /* 0x000000ffff1e7224 */ /* 0x000fe200078e0009 */
[----:B--2---:R-:W-:Y:S01]  /*14130*/  MOV R2, 0x1 ;  /* 0x0000000100027802 */ /* 0x004fe20000000f00 */
[----:B------:R-:W-:Y:S01]  /*14140*/  IMAD.MOV.U32 R29, RZ, RZ, 0x181f ;  /* 0x0000181fff1d7424 */ /* 0x000fe200078e00ff */
[----:B------:R-:W-:-:S02]  /*14150*/  MOV R3, 0x14170 ;  /* 0x0001417000037802 */ /* 0x000fc40000000f00 */
[----:B-1-34-:R-:W-:Y:S05]  /*14160*/  CALL.REL.NOINC `($__internal_45_$__cuda_sm70_shflsync_idx_p) ;  /* 0x00000de000007944 */ /* 0x01afea0003c00000 */
        /* <DEDUP_REMOVED lines=8> */
.L_x_2742:
[----:B------:R-:W-:Y:S01]  /*141f0*/  IMAD.MOV.U32 R30, RZ, RZ, R9 ;  /* 0x000000ffff1e7224 */ /* 0x000fe200078e0009 */
[----:B--2---:R-:W-:Y:S01]  /*14200*/  MOV R2, 0x2 ;  /* 0x0000000200027802 */ /* 0x004fe20000000f00 */
[----:B------:R-:W-:Y:S01]  /*14210*/  IMAD.MOV.U32 R29, RZ, RZ, 0x181f ;  /* 0x0000181fff1d7424 */ /* 0x000fe200078e00ff */
[----:B------:R-:W-:Y:S02]  /*14220*/  MOV R3, 0x14240 ;  /* 0x0001424000037802 */ /* 0x000fe40000000f00 */
[----:B-1-34-:R-:W-:Y:S05]  /*14230*/  CALL.REL.NOINC `($__internal_45_$__cuda_sm70_shflsync_idx_p) ;  /* 0x00000d1000007944 */ /* 0x01afea0003c00000 */
[----:B------:R-:W-:Y:S01]  /*14240*/  MOV R8, R29 ;  /* 0x0000001d00087202 */ /* 0x000fe20000000f00 */
[----:B------:R-:W-:Y:S05]  /*14250*/  BRA `(.L_x_2820) ;  /* 0xffffadc000007947 */ /* 0x000fea000383ffff */
.L_x_2743:
[----:B------:R-:W-:Y:S01]  /*14260*/  IMAD.MOV.U32 R30, RZ, RZ, R11 ;  /* 0x000000ffff1e7224 */ /* 0x000fe200078e000b */
[----:B--2---:R-:W-:Y:S01]  /*14270*/  MOV R2, 0x2 ;  /* 0x0000000200027802 */ /* 0x004fe20000000f00 */
[----:B------:R-:W-:Y:S01]  /*14280*/  IMAD.MOV.U32 R29, RZ, RZ, 0x181f ;  /* 0x0000181fff1d7424 */ /* 0x000fe200078e00ff */
[----:B------:R-:W-:Y:S02]  /*14290*/  MOV R3, 0x142b0 ;  /* 0x000142b000037802 */ /* 0x000fe40000000f00 */
[----:B-1-34-:R-:W-:Y:S05]  /*142a0*/  CALL.REL.NOINC `($__internal_45_$__cuda_sm70_shflsync_idx_p) ;  /* 0x00000ca000007944 */ /* 0x01afea0003c00000 */
[----:B------:R-:W-:Y:S01]  /*142b0*/  MOV R0, R29 ;  /* 0x0000001d00007202 */ /* 0x000fe20000000f00 */
[----:B------:R-:W-:Y:S05]  /*142c0*/  BRA `(.L_x_2821) ;  /* 0xffffad7000007947 */ /* 0x000fea000383ffff */
.L_x_2746:
[----:B------:R-:W-:Y:S01]  /*142d0*/  IMAD.MOV.U32 R30, RZ, RZ, R9 ;  /* 0x000000ffff1e7224 */ /* 0x000fe200078e0009 */
[----:B---3--:R-:W-:Y:S01]  /*142e0*/  MOV R2, 0x3 ;  /* 0x0000000300027802 */ /* 0x008fe20000000f00 */
        /* <DEDUP_REMOVED lines=11> */
.L_x_2748:
[----:B------:R-:W-:Y:S01]  /*143a0*/  IMAD.MOV.U32 R30, RZ, RZ, R5 ;  /* 0x000000ffff1e7224 */ /* 0x000fe200078e0005 */
[----:B------:R-:W-:Y:S01]  /*143b0*/  MOV R2, RZ ;  /* 0x000000ff00027202 */ /* 0x000fe20000000f00 */
[----:B------:R-:W-:Y:S01]  /*143c0*/  IMAD.MOV.U32 R29, RZ, RZ, 0x1c1f ;  /* 0x00001c1fff1d7424 */ /* 0x000fe200078e00ff */
[----:B------:R-:W-:Y:S02]  /*143d0*/  MOV R3, 0x143f0 ;  /* 0x000143f000037802 */ /* 0x000fe40000000f00 */
[----:B------:R-:W-:Y:S05]  /*143e0*/  CALL.REL.NOINC `($__internal_45_$__cuda_sm70_shflsync_idx_p) ;  /* 0x00000b6000007944 */ /* 0x000fea0003c00000 */
[----:B------:R-:W-:Y:S01]  /*143f0*/  MOV R4, R29 ;  /* 0x0000001d00047202 */ /* 0x000fe20000000f00 */
[----:B------:R-:W-:Y:S05]  /*14400*/  BRA `(.L_x_2823) ;  /* 0xffffb0e000007947 */ /* 0x000fea000383ffff */
.L_x_2749:
[----:B------:R-:W-:Y:S01]  /*14410*/  IMAD.MOV.U32 R30, RZ, RZ, R12 ;  /* 0x000000ffff1e7224 */ /* 0x000fe200078e000c */
[----:B------:R-:W-:Y:S01]  /*14420*/  MOV R2, RZ ;  /* 0x000000ff00027202 */ /* 0x000fe20000000f00 */
[----:B------:R-:W-:Y:S01]  /*14430*/  IMAD.MOV.U32 R29, RZ, RZ, 0x1c1f ;  /* 0x00001c1fff1d7424 */ /* 0x000fe200078e00ff */
[----:B------:R-:W-:Y:S02]  /*14440*/  MOV R3, 0x14460 ;  /* 0x0001446000037802 */ /* 0x000fe40000000f00 */
[----:B-12---:R-:W-:Y:S05]  /*14450*/  CALL.REL.NOINC `($__internal_45_$__cuda_sm70_shflsync_idx_p) ;  /* 0x00000af000007944 */ /* 0x006fea0003c00000 */
[----:B------:R-:W-:Y:S01]  /*14460*/  MOV R0, R29 ;  /* 0x0000001d00007202 */ /* 0x000fe20000000f00 */
[----:B------:R-:W-:Y:S05]  /*14470*/  BRA `(.L_x_2824) ;  /* 0xffffb09000007947 */ /* 0x000fea000383ffff */
.L_x_2752:
[----:B------:R-:W-:Y:S01]  /*14480*/  IMAD.MOV.U32 R30, RZ, RZ, R5 ;  /* 0x000000ffff1e7224 */ /* 0x000fe200078e0005 */
[----:B----4-:R-:W-:Y:S01]  /*14490*/  MOV R2, 0x1 ;  /* 0x0000000100027802 */ /* 0x010fe20000000f00 */
[----:B------:R-:W-:Y:S01]  /*144a0*/  IMAD.MOV.U32 R29, RZ, RZ, 0x1c1f ;  /* 0x00001c1fff1d7424 */ /* 0x000fe200078e00ff */
[----:B------:R-:W-:-:S02]  /*144b0*/  MOV R3, 0x144d0 ;  /* 0x000144d000037802 */ /* 0x000fc40000000f00 */
[----:B-123--:R-:W-:Y:S05]  /*144c0*/  CALL.REL.NOINC `($__internal_45_$__cuda_sm70_shflsync_idx_p) ;  /* 0x00000a8000007944 */ /* 0x00efea0003c00000 */
        /* <DEDUP_REMOVED lines=8> */
.L_x_2756:
[----:B------:R-:W-:Y:S01]  /*14550*/  IMAD.MOV.U32 R30, RZ, RZ, R9 ;  /* 0x000000ffff1e7224 */ /* 0x000fe200078e0009 */
[----:B------:R-:W-:Y:S01]  /*14560*/  MOV R2, RZ ;  /* 0x000000ff00027202 */ /* 0x000fe20000000f00 */
[----:B------:R-:W-:Y:S01]  /*14570*/  IMAD.MOV.U32 R29, RZ, RZ, 0x181f ;  /* 0x0000181fff1d7424 */ /* 0x000fe200078e00ff */
[----:B------:R-:W-:Y:S02]  /*14580*/  MOV R3, 0x145a0 ;  /* 0x000145a000037802 */ /* 0x000fe40000000f00 */
[----:B------:R-:W-:Y:S05]  /*14590*/  CALL.REL.NOINC `($__internal_45_$__cuda_sm70_shflsync_idx_p) ;  /* 0x000009b000007944 */ /* 0x000fea0003c00000 */
[----:B------:R-:W-:Y:S01]  /*145a0*/  MOV R8, R29 ;  /* 0x0000001d00087202 */ /* 0x000fe20000000f00 */
[----:B------:R-:W-:Y:S05]  /*145b0*/  BRA `(.L_x_2826) ;  /* 0xffffc8f000007947 */ /* 0x000fea000383ffff */
.L_x_2757:
[----:B------:R-:W-:Y:S01]  /*145c0*/  IMAD.MOV.U32 R30, RZ, RZ, R12 ;  /* 0x000000ffff1e7224 */ /* 0x000fe200078e000c */
[----:B------:R-:W-:Y:S01]  /*145d0*/  MOV R2, RZ ;  /* 0x000000ff00027202 */ /* 0x000fe20000000f00 */
[----:B------:R-:W-:Y:S01]  /*145e0*/  IMAD.MOV.U32 R29, RZ, RZ, 0x181f ;  /* 0x0000181fff1d7424 */ /* 0x000fe200078e00ff */
[----:B------:R-:W-:Y:S02]  /*145f0*/  MOV R3, 0x14610 ;  /* 0x0001461000037802 */ /* 0x000fe40000000f00 */
[----:B-12---:R-:W-:Y:S05]  /*14600*/  CALL.REL.NOINC `($__internal_45_$__cuda_sm70_shflsync_idx_p) ;  /* 0x0000094000007944 */ /* 0x006fea0003c00000 */
[----:B------:R-:W-:Y:S01]  /*14610*/  MOV R0, R29 ;  /* 0x0000001d00007202 */ /* 0x000fe20000000f00 */
[----:B------:R-:W-:Y:S05]  /*14620*/  BRA `(.L_x_2827) ;  /* 0xffffc8a000007947 */ /* 0x000fea000383ffff */
.L_x_2760:
        /* <DEDUP_REMOVED lines=13> */
.L_x_2763:
[----:B------:R-:W-:Y:S01]  /*14700*/  IMAD.MOV.U32 R30, RZ, RZ, R9 ;  /* 0x000000ffff1e7224 */ /* 0x000fe200078e0009 */
[----:B-1----:R-:W-:Y:S01]  /*14710*/  MOV R2, 0x2 ;  /* 0x0000000200027802 */ /* 0x002fe20000000f00 */
[----:B------:R-:W-:Y:S01]  /*14720*/  IMAD.MOV.U32 R29, RZ, RZ, 0x181f ;  /* 0x0000181fff1d7424 */ /* 0x000fe200078e00ff */
[----:B------:R-:W-:Y:S02]  /*14730*/  MOV R3, 0x14750 ;  /* 0x0001475000037802 */ /* 0x000fe40000000f00 */
[----:B--234-:R-:W-:Y:S05]  /*14740*/  CALL.REL.NOINC `($__internal_45_$__cuda_sm70_shflsync_idx_p) ;  /* 0x0000080000007944 */ /* 0x01cfea0003c00000 */
[----:B------:R-:W-:Y:S01]  /*14750*/  MOV R8, R29 ;  /* 0x0000001d00087202 */ /* 0x000fe20000000f00 */
[----:B------:R-:W-:Y:S05]  /*14760*/  BRA `(.L_x_2829) ;  /* 0xffffca4000007947 */ /* 0x000fea000383ffff */
.L_x_2764:
[----:B------:R-:W-:Y:S01]  /*14770*/  IMAD.MOV.U32 R30, RZ, RZ, R12 ;  /* 0x000000ffff1e7224 */ /* 0x000fe200078e000c */
[----:B------:R-:W-:Y:S01]  /*14780*/  MOV R2, 0x2 ;  /* 0x0000000200027802 */ /* 0x000fe20000000f00 */
[----:B------:R-:W-:Y:S01]  /*14790*/  IMAD.MOV.U32 R29, RZ, RZ, 0x181f ;  /* 0x0000181fff1d7424 */ /* 0x000fe200078e00ff */
[----:B------:R-:W-:Y:S02]  /*147a0*/  MOV R3, 0x147c0 ;  /* 0x000147c000037802 */ /* 0x000fe40000000f00 */
[----:B-1234-:R-:W-:Y:S05]  /*147b0*/  CALL.REL.NOINC `($__internal_45_$__cuda_sm70_shflsync_idx_p) ;  /* 0x0000079000007944 */ /* 0x01efea0003c00000 */
[----:B------:R-:W-:Y:S01]  /*147c0*/  MOV R0, R29 ;  /* 0x0000001d00007202 */ /* 0x000fe20000000f00 */
[----:B------:R-:W-:Y:S05]  /*147d0*/  BRA `(.L_x_2830) ;  /* 0xffffc9f000007947 */ /* 0x000fea000383ffff */
.L_x_2767:
[----:B------:R-:W-:Y:S01]  /*147e0*/  IMAD.MOV.U32 R30, RZ, RZ, R9 ;  /* 0x000000ffff1e7224 */ /* 0x000fe200078e0009 */
[----:B-1----:R-:W-:Y:S01]  /*147f0*/  MOV R2, 0x3 ;  /* 0x0000000300027802 */ /* 0x002fe20000000f00 */
[----:B------:R-:W-:Y:S01]  /*14800*/  IMAD.MOV.U32 R29, RZ, RZ, 0x181f ;  /* 0x0000181fff1d7424 */ /* 0x000fe200078e00ff */
[----:B------:R-:W-:-:S02]  /*14810*/  MOV R3, 0x14830 ;  /* 0x0001483000037802 */ /* 0x000fc40000000f00 */
[----:B--234-:R-:W-:Y:S05]  /*14820*/  CALL.REL.NOINC `($__internal_45_$__cuda_sm70_shflsync_idx_p) ;  /* 0x0000072000007944 */ /* 0x01cfea0003c00000 */
        /* <DEDUP_REMOVED lines=8> */
.L_x_2769:
[----:B------:R-:W-:Y:S01]  /*148b0*/  IMAD.MOV.U32 R30, RZ, RZ, R28 ;  /* 0x000000ffff1e7224 */ /* 0x000fe200078e001c */
[----:B------:R-:W-:Y:S01]  /*148c0*/  MOV R2, RZ ;  /* 0x000000ff00027202 */ /* 0x000fe20000000f00 */
[----:B------:R-:W-:Y:S01]  /*148d0*/  IMAD.MOV.U32 R29, RZ, RZ, 0x1f ;  /* 0x0000001fff1d7424 */ /* 0x000fe200078e00ff */
[----:B------:R-:W-:Y:S02]  /*148e0*/  MOV R3, 0x14900 ;  /* 0x0001490000037802 */ /* 0x000fe40000000f00 */
[----:B--2---:R-:W-:Y:S05]  /*148f0*/  CALL.REL.NOINC `($__internal_45_$__cuda_sm70_shflsync_idx_p) ;  /* 0x0000065000007944 */ /* 0x004fea0003c00000 */
[----:B------:R-:W-:Y:S01]  /*14900*/  MOV R9, R29 ;  /* 0x0000001d00097202 */ /* 0x000fe20000000f00 */
[----:B------:R-:W-:Y:S05]  /*14910*/  BRA `(.L_x_2832) ;  /* 0xffffcc1000007947 */ /* 0x000fea000383ffff */
.L_x_2770:
[----:B------:R-:W-:Y:S01]  /*14920*/  IMAD.MOV.U32 R30, RZ, RZ, R28 ;  /* 0x000000ffff1e7224 */ /* 0x000fe200078e001c */
[----:B------:R-:W-:Y:S01]  /*14930*/  MOV R2, 0x1 ;  /* 0x0000000100027802 */ /* 0x000fe20000000f00 */
[----:B------:R-:W-:Y:S01]  /*14940*/  IMAD.MOV.U32 R29, RZ, RZ, 0x1f ;  /* 0x0000001fff1d7424 */ /* 0x000fe200078e00ff */
[----:B------:R-:W-:Y:S02]  /*14950*/  MOV R3, 0x14970 ;  /* 0x0001497000037802 */ /* 0x000fe40000000f00 */
[----:B-12---:R-:W-:Y:S05]  /*14960*/  CALL.REL.NOINC `($__internal_45_$__cuda_sm70_shflsync_idx_p) ;  /* 0x000005e000007944 */ /* 0x006fea0003c00000 */
[----:B------:R-:W-:Y:S01]  /*14970*/  MOV R8, R29 ;  /* 0x0000001d00087202 */ /* 0x000fe20000000f00 */
[----:B------:R-:W-:Y:S05]  /*14980*/  BRA `(.L_x_2833) ;  /* 0xffffcbc000007947 */ /* 0x000fea000383ffff */
.L_x_2771:
[----:B------:R-:W-:Y:S02]  /*14990*/  MOV R2, 0x1 ;  /* 0x0000000100027802 */ /* 0x000fe40000000f00 */
[----:B------:R-:W-:-:S02]  /*149a0*/  MOV R3, 0x149c0 ;  /* 0x000149c000037802 */ /* 0x000fc40000000f00 */
[----:B-1234-:R-:W-:Y:S05]  /*149b0*/  CALL.REL.NOINC `($__internal_46_$__cuda_sm70_shflsync_up_p) ;  /* 0x000005f000007944 */ /* 0x01efea0003c00000 */
[----:B------:R-:W-:Y:S05]  /*149c0*/  BRA `(.L_x_2834) ;  /* 0xffffcca000007947 */ /* 0x000fea000383ffff */
.L_x_2772:
[----:B------:R-:W-:Y:S02]  /*149d0*/  MOV R2, 0x2 ;  /* 0x0000000200027802 */ /* 0x000fe40000000f00 */
[----:B------:R-:W-:-:S02]  /*149e0*/  MOV R3, 0x14a00 ;  /* 0x00014a0000037802 */ /* 0x000fc40000000f00 */
[----:B--2-4-:R-:W-:Y:S05]  /*149f0*/  CALL.REL.NOINC `($__internal_46_$__cuda_sm70_shflsync_up_p) ;  /* 0x000005b000007944 */ /* 0x014fea0003c00000 */
        /* <DEDUP_REMOVED lines=24> */
.L_x_2776:
[----:B------:R-:W-:Y:S02]  /*14b80*/  MOV R2, 0x1 ;  /* 0x0000000100027802 */ /* 0x000fe40000000f00 */
[----:B------:R-:W-:Y:S02]  /*14b90*/  MOV R3, 0x14bb0 ;  /* 0x00014bb000037802 */ /* 0x000fe40000000f00 */
[----:B------:R-:W-:Y:S05]  /*14ba0*/  CALL.REL.NOINC `($__internal_46_$__cuda_sm70_shflsync_up_p) ;  /* 0x0000040000007944 */ /* 0x000fea0003c00000 */
[----:B------:R-:W-:Y:S01]  /*14bb0*/  MOV R2, R4 ;  /* 0x0000000400027202 */ /* 0x000fe20000000f00 */
[----:B------:R-:W-:Y:S05]  /*14bc0*/  BRA `(.L_x_2836) ;  /* 0xffffccf000007947 */ /* 0x000fea000383ffff */
.L_x_2777:
[----:B------:R-:W-:Y:S02]  /*14bd0*/  MOV R2, 0x2 ;  /* 0x0000000200027802 */ /* 0x000fe40000000f00 */
[----:B------:R-:W-:Y:S02]  /*14be0*/  MOV R3, 0x14c00 ;  /* 0x00014c0000037802 */ /* 0x000fe40000000f00 */
        /* <DEDUP_REMOVED lines=25> */
.L_x_2779:
[----:B------:R-:W-:Y:S02]  /*14d80*/  SEL R0, RZ, 0x1, P0 ;  /* 0x00000001ff007807 */ /* 0x000fe40000000000 */
[----:B------:R-:W-:Y:S02]  /*14d90*/  MOV R2, 0x14db0 ;  /* 0x00014db000027802 */ /* 0x000fe40000000f00 */
[----:B-1----:R-:W-:Y:S05]  /*14da0*/  CALL.REL.NOINC `($__internal_47_$__cuda_sm70_votesync_ballot) ;  /* 0x0000027000007944 */ /* 0x002fea0003c00000 */
[----:B------:R-:W-:Y:S01]  /*14db0*/  MOV R5, R0 ;  /* 0x0000000000057202 */ /* 0x000fe20000000f00 */
[----:B------:R-:W-:Y:S05]  /*14dc0*/  BRA `(.L_x_2838) ;  /* 0xffffcc8000007947 */ /* 0x000fea000383ffff */
.L_x_2780:
[----:B------:R-:W-:Y:S01]  /*14dd0*/  IMAD.MOV.U32 R30, RZ, RZ, R6 ;  /* 0x000000ffff1e7224 */ /* 0x000fe200078e0006 */
[----:B------:R-:W-:Y:S01]  /*14de0*/  MOV R2, R0 ;  /* 0x0000000000027202 */ /* 0x000fe20000000f00 */
[----:B------:R-:W-:Y:S01]  /*14df0*/  IMAD.MOV.U32 R29, RZ, RZ, 0x1f ;  /* 0x0000001fff1d7424 */ /* 0x000fe200078e00ff */
[----:B------:R-:W-:Y:S02]  /*14e00*/  MOV R3, 0x14e20 ;  /* 0x00014e2000037802 */ /* 0x000fe40000000f00 */
[----:B-1----:R-:W-:Y:S05]  /*14e10*/  CALL.REL.NOINC `($__internal_45_$__cuda_sm70_shflsync_idx_p) ;  /* 0x0000013000007944 */ /* 0x002fea0003c00000 */
[----:B------:R-:W-:Y:S01]  /*14e20*/  IMAD.MOV.U32 R11, RZ, RZ, R29 ;  /* 0x000000ffff0b7224 */ /* 0x000fe200078e001d */
[----:B------:R-:W-:Y:S01]  /*14e30*/  MOV R2, R0 ;  /* 0x0000000000027202 */ /* 0x000fe20000000f00 */
[----:B------:R-:W-:Y:S01]  /*14e40*/  IMAD.MOV.U32 R30, RZ, RZ, R7 ;  /* 0x000000ffff1e7224 */ /* 0x000fe200078e0007 */
[----:B------:R-:W-:-:S02]  /*14e50*/  MOV R29, 0x1f ;  /* 0x0000001f001d7802 */ /* 0x000fc40000000f00 */
[----:B------:R-:W-:Y:S02]  /*14e60*/  MOV R3, 0x14e80 ;  /* 0x00014e8000037802 */ /* 0x000fe40000000f00 */
[----:B------:R-:W-:Y:S05]  /*14e70*/  CALL.REL.NOINC `($__internal_45_$__cuda_sm70_shflsync_idx_p) ;  /* 0x000000d000007944 */ /* 0x000fea0003c00000 */
[----:B------:R-:W-:Y:S01]  /*14e80*/  MOV R7, R29 ;  /* 0x0000001d00077202 */ /* 0x000fe20000000f00 */
[----:B------:R-:W-:Y:S05]  /*14e90*/  BRA `(.L_x_2839) ;  /* 0xffffcc0000007947 */ /* 0x000fea000383ffff */
.L_x_2783:
[----:B------:R-:W-:Y:S01]  /*14ea0*/  IMAD.MOV.U32 R30, RZ, RZ, R4 ;  /* 0x000000ffff1e7224 */ /* 0x000fe200078e0004 */
[----:B------:R-:W-:Y:S01]  /*14eb0*/  MOV R2, R0 ;  /* 0x0000000000027202 */ /* 0x000fe20000000f00 */
[----:B------:R-:W-:Y:S01]  /*14ec0*/  IMAD.MOV.U32 R29, RZ, RZ, 0x1f ;  /* 0x0000001fff1d7424 */ /* 0x000fe200078e00ff */
[----:B------:R-:W-:Y:S02]  /*14ed0*/  MOV R3, 0x14ef0 ;  /* 0x00014ef000037802 */ /* 0x000fe40000000f00 */
[----:B-1-34-:R-:W-:Y:S05]  /*14ee0*/  CALL.REL.NOINC `($__internal_45_$__cuda_sm70_shflsync_idx_p) ;  /* 0x0000006000007944 */ /* 0x01afea0003c00000 */
[----:B------:R-:W-:Y:S01]  /*14ef0*/  MOV R10, R29 ;  /* 0x0000001d000a7202 */ /* 0x000fe20000000f00 */
[----:B------:R-:W-:Y:S05]  /*14f00*/  BRA `(.L_x_2782) ;  /* 0xffffcbf000007947 */ /* 0x000fea000383ffff */
        .weak           $__internal_44_$__cuda_sm70_shflsync_bfly_p
        .type           $__internal_44_$__cuda_sm70_shflsync_bfly_p,@function
        .size           $__internal_44_$__cuda_sm70_shflsync_bfly_p,($__internal_45_$__cuda_sm70_shflsync_idx_p - $__internal_44_$__cuda_sm70_shflsync_bfly_p)
$__internal_44_$__cuda_sm70_shflsync_bfly_p:
[----:B------:R-:W-:Y:S04]  /*14f10*/  WARPSYNC R180 ;  /* 0x000000b400007348 */ /* 0x000fe80003800000 */
[----:B------:R1:W2:Y:S02]  /*14f20*/  SHFL.BFLY PT, R16, R4, R3, R182 ;  /* 0x0c00000304107389 */ /* 0x0002a400000e00b6 */
[----:B-1----:R-:W-:-:S04]  /*14f30*/  MOV R3, 0x0 ;  /* 0x0000000000037802 */ /* 0x002fc80000000f00 */
[----:B--2---:R-:W-:Y:S05]  /*14f40*/  RET.REL.NODEC R2 `(_ZN7cutlass13device_kernelIN5flash19enable_sm80_to_sm89INS1_16FlashAttnFwdSm80INS1_25CollectiveMainloopFwdSm80ILi8ELi2ELb0EN4cute5tupleIJNS5_1CILi128EEENS7_ILi64EEENS7_ILi192EEEEEELi192ENS_10bfloat16_tEfNS_4arch4Sm80ELb1ELb0ELb1ELb1ELb1ELb0ELb1ELb1EEENS1_21CollectiveEpilogueFwdINS6_IJS8_SA_S9_EEENS6_IJNS7_ILi1EEESI_SI_EEESC_SE_Li256ELb1ELb1ELb1ELb0EEENS1_36VarlenDynamicPersistentTileSchedulerILi128ELi64ELi256ELi256ELb1ELb1ELb0ELb1ELb1ELb1EEEEEEEEEvNT_6ParamsE) ;  /* 0xfffeb0b002007950 */ /* 0x004fea0003c3ffff */
        .weak           $__internal_45_$__cuda_sm70_shflsync_idx_p
        .type           $__internal_45_$__cuda_sm70_shflsync_idx_p,@function
        .size           $__internal_45_$__cuda_sm70_shflsync_idx_p,($__internal_46_$__cuda_sm70_shflsync_up_p - $__internal_45_$__cuda_sm70_shflsync_idx_p)
$__internal_45_$__cuda_sm70_shflsync_idx_p:
[----:B------:R-:W-:-:S04]  /*14f50*/  MOV R31, 0xffffffff ;  /* 0xffffffff001f7802 */ /* 0x000fc80000000f00 */
[----:B------:R-:W-:Y:S04]  /*14f60*/  WARPSYNC R31 ;  /* 0x0000001f00007348 */ /* 0x000fe80003800000 */
[----:B------:R1:W2:Y:S02]  /*14f70*/  SHFL.IDX PT, R29, R30, R2, R29 ;  /* 0x000000021e1d7389 */ /* 0x0002a400000e001d */
[----:B-1----:R-:W-:Y:S02]  /*14f80*/  MOV R2, R3 ;  /* 0x0000000300027202 */ /* 0x002fe40000000f00 */
[----:B------:R-:W-:-:S04]  /*14f90*/  MOV R3, 0x0 ;  /* 0x0000000000037802 */ /* 0x000fc80000000f00 */
[----:B--2---:R-:W-:Y:S05]  /*14fa0*/  RET.REL.NODEC R2 `(_ZN7cutlass13device_kernelIN5flash19enable_sm80_to_sm89INS1_16FlashAttnFwdSm80INS1_25CollectiveMainloopFwdSm80ILi8ELi2ELb0EN4cute5tupleIJNS5_1CILi128EEENS7_ILi64EEENS7_ILi192EEEEEELi192ENS_10bfloat16_tEfNS_4arch4Sm80ELb1ELb0ELb1ELb1ELb1ELb0ELb1ELb1EEENS1_21CollectiveEpilogueFwdINS6_IJS8_SA_S9_EEENS6_IJNS7_ILi1EEESI_SI_EEESC_SE_Li256ELb1ELb1ELb1ELb0EEENS1_36VarlenDynamicPersistentTileSchedulerILi128ELi64ELi256ELi256ELb1ELb1ELb0ELb1ELb1ELb1EEEEEEEEEvNT_6ParamsE) ;  /* 0xfffeb05002007950 */ /* 0x004fea0003c3ffff */
        .weak           $__internal_46_$__cuda_sm70_shflsync_up_p
        .type           $__internal_46_$__cuda_sm70_shflsync_up_p,@function
        .size           $__internal_46_$__cuda_sm70_shflsync_up_p,($__internal_47_$__cuda_sm70_votesync_ballot - $__internal_46_$__cuda_sm70_shflsync_up_p)
$__internal_46_$__cuda_sm70_shflsync_up_p:
[----:B------:R-:W-:Y:S02]  /*14fb0*/  IMAD.MOV.U32 R4, RZ, RZ, RZ ;  /* 0x000000ffff047224 */ /* 0x000fe400078e00ff */
[----:B------:R-:W-:-:S04]  /*14fc0*/  IMAD.MOV.U32 R11, RZ, RZ, -0x1 ;  /* 0xffffffffff0b7424 */ /* 0x000fc800078e00ff */
[----:B------:R-:W-:Y:S04]  /*14fd0*/  WARPSYNC R11 ;  /* 0x0000000b00007348 */ /* 0x000fe80003800000 */
[----:B------:R1:W2:Y:S02]  /*14fe0*/  SHFL.UP PT, R4, R0, R2, R4 ;  /* 0x0400000200047389 */ /* 0x0002a400000e0004 */
[----:B-1----:R-:W-:Y:S02]  /*14ff0*/  MOV R2, R3 ;  /* 0x0000000300027202 */ /* 0x002fe40000000f00 */
[----:B------:R-:W-:-:S04]  /*15000*/  MOV R3, 0x0 ;  /* 0x0000000000037802 */ /* 0x000fc80000000f00 */
[----:B--2---:R-:W-:Y:S05]  /*15010*/  RET.REL.NODEC R2 `(_ZN7cutlass13device_kernelIN5flash19enable_sm80_to_sm89INS1_16FlashAttnFwdSm80INS1_25CollectiveMainloopFwdSm80ILi8ELi2ELb0EN4cute5tupleIJNS5_1CILi128EEENS7_ILi64EEENS7_ILi192EEEEEELi192ENS_10bfloat16_tEfNS_4arch4Sm80ELb1ELb0ELb1ELb1ELb1ELb0ELb1ELb1EEENS1_21CollectiveEpilogueFwdINS6_IJS8_SA_S9_EEENS6_IJNS7_ILi1EEESI_SI_EEESC_SE_Li256ELb1ELb1ELb1ELb0EEENS1_36VarlenDynamicPersistentTileSchedulerILi128ELi64ELi256ELi256ELb1ELb1ELb0ELb1ELb1ELb1EEEEEEEEEvNT_6ParamsE) ;  /* 0xfffeafe002007950 */ /* 0x004fea0003c3ffff */
        .weak           $__internal_47_$__cuda_sm70_votesync_ballot
        .type           $__internal_47_$__cuda_sm70_votesync_ballot,@function
        .size           $__internal_47_$__cuda_sm70_votesync_ballot,(.L_x_6272 - $__internal_47_$__cuda_sm70_votesync_ballot)
$__internal_47_$__cuda_sm70_votesync_ballot:
[----:B------:R-:W-:Y:S01]  /*15020*/  ISETP.NE.U32.AND P0, PT, R0, 0x1, PT ;  /* 0x000000010000780c */ /* 0x000fe20003f05070 */
[----:B------:R-:W-:-:S04]  /*15030*/  IMAD.MOV.U32 R3, RZ, RZ, -0x1 ;  /* 0xffffffffff037424 */ /* 0x000fc800078e00ff */
[----:B------:R-:W-:Y:S08]  /*15040*/  WARPSYNC R3 ;  /* 0x0000000300007348 */ /* 0x000ff00003800000 */
[----:B------:R-:W-:-:S04]  /*15050*/  VOTE.ANY R0, PT, !P0 ;  /* 0x0000000000007806 */ /* 0x000fc800040e0100 */
[----:B------:R-:W-:Y:S01]  /*15060*/  LOP3.LUT R0, R0, R3, RZ, 0xc0, !PT ;  /* 0x0000000300007212 */ /* 0x000fe200078ec0ff */
[----:B------:R-:W-:-:S04]  /*15070*/  IMAD.MOV.U32 R3, RZ, RZ, 0x0 ;  /* 0x00000000ff037424 */ /* 0x000fc800078e00ff */
[----:B------:R-:W-:Y:S05]  /*15080*/  RET.REL.NODEC R2 `(_ZN7cutlass13device_kernelIN5flash19enable_sm80_to_sm89INS1_16FlashAttnFwdSm80INS1_25CollectiveMainloopFwdSm80ILi8ELi2ELb0EN4cute5tupleIJNS5_1CILi128EEENS7_ILi64EEENS7_ILi192EEEEEELi192ENS_10bfloat16_tEfNS_4arch4Sm80ELb1ELb0ELb1ELb1ELb1ELb0ELb1ELb1EEENS1_21CollectiveEpilogueFwdINS6_IJS8_SA_S9_EEENS6_IJNS7_ILi1EEESI_SI_EEESC_SE_Li256ELb1ELb1ELb1ELb0EEENS1_36VarlenDynamicPersistentTileSchedulerILi128ELi64ELi256ELi256ELb1ELb1ELb0ELb1ELb1ELb1EEEEEEEEEvNT_6ParamsE) ;  /* 0xfffeaf7002007950 */ /* 0x000fea0003c3ffff */
.L_x_2840:
        /* <DEDUP_REMOVED lines=15> */
.L_x_6272:


//--------------------- .text._ZN7cutlass13device_kernelIN5flash19enable_sm80_to_sm89INS1_16FlashAttnFwdSm80INS1_25CollectiveMainloopFwdSm80ILi8ELi2ELb0EN4cute5tupleIJNS5_1CILi128EEENS7_ILi64EEENS7_ILi192EEEEEELi192ENS_10bfloat16_tEfNS_4arch4Sm80ELb1ELb0ELb1ELb1ELb1ELb1ELb1ELb1EEENS1_21CollectiveEpilogueFwdINS6_IJS8_SA_S9_EEENS6_IJNS7_ILi1EEESI_SI_EEESC_SE_Li256ELb1ELb1ELb1ELb0EEENS1_36VarlenDynamicPersistentTileSchedulerILi128ELi64ELi256ELi256ELb1ELb1ELb0ELb1ELb1ELb1EEEEEEEEEvNT_6ParamsE --------------------------
	.section	.text._ZN7cutlass13device_kernelIN5flash19enable_sm80_to_sm89INS1_16FlashAttnFwdSm80INS1_25CollectiveMainloopFwdSm80ILi8ELi2ELb0EN4cute5tupleIJNS5_1CILi128EEENS7_ILi64EEENS7_ILi192EEEEEELi192ENS_10bfloat16_tEfNS_4arch4Sm80ELb1ELb0ELb1ELb1ELb1ELb1ELb1ELb1EEENS1_21CollectiveEpilogueFwdINS6_IJS8_SA_S9_EEENS6_IJNS7_ILi1EEESI_SI_EEESC_SE_Li256ELb1ELb1ELb1ELb0EEENS1_36VarlenDynamicPersistentTileSchedulerILi128ELi64ELi256ELi256ELb1ELb1ELb0ELb1ELb1ELb1EEEEEEEEEvNT_6ParamsE,"ax",@progbits
	.sectioninfo	@"SHI_REGISTERS=255"
	.align	128
.text._ZN7cutlass13device_kernelIN5flash19enable_sm80_to_sm89INS1_16FlashAttnFwdSm80INS1_25CollectiveMainloopFwdSm80ILi8ELi2ELb0EN4cute5tupleIJNS5_1CILi128EEENS7_ILi64EEENS7_ILi192EEEEEELi192ENS_10bfloat16_tEfNS_4arch4Sm80ELb1ELb0ELb1ELb1ELb1ELb1ELb1ELb1EEENS1_21CollectiveEpilogueFwdINS6_IJS8_SA_S9_EEENS6_IJNS7_ILi1EEESI_SI_EEESC_SE_Li256ELb1ELb1ELb1ELb0EEENS1_36VarlenDynamicPersistentTileSchedulerILi128ELi64ELi256ELi256ELb1ELb1ELb0ELb1ELb1ELb1EEEEEEEEEvNT_6ParamsE:
        .type           _ZN7cutlass13device_kernelIN5flash19enable_sm80_to_sm89INS1_16FlashAttnFwdSm80INS1_25CollectiveMainloopFwdSm80ILi8ELi2ELb0EN4cute5tupleIJNS5_1CILi128EEENS7_ILi64EEENS7_ILi192EEEEEELi192ENS_10bfloat16_tEfNS_4arch4Sm80ELb1ELb0ELb1ELb1ELb1ELb1ELb1ELb1EEENS1_21CollectiveEpilogueFwdINS6_IJS8_SA_S9_EEENS6_IJNS7_ILi1EEESI_SI_EEESC_SE_Li256ELb1ELb1ELb1ELb0EEENS1_36VarlenDynamicPersistentTileSchedulerILi128ELi64ELi256ELi256ELb1ELb1ELb0ELb1ELb1ELb1EEEEEEEEEvNT_6ParamsE,@function
        .size           _ZN7cutlass13device_kernelIN5flash19enable_sm80_to_sm89INS1_16FlashAttnFwdSm80INS1_25CollectiveMainloopFwdSm80ILi8ELi2ELb0EN4cute5tupleIJNS5_1CILi128EEENS7_ILi64EEENS7_ILi192EEEEEELi192ENS_10bfloat16_tEfNS_4arch4Sm80ELb1ELb0ELb1ELb1ELb1ELb1ELb1ELb1EEENS1_21CollectiveEpilogueFwdINS6_IJS8_SA_S9_EEENS6_IJNS7_ILi1EEESI_SI_EEESC_SE_Li256ELb1ELb1ELb1ELb0EEENS1_36VarlenDynamicPersistentTileSchedulerILi128ELi64ELi256ELi256ELb1ELb1ELb0ELb1ELb1ELb1EEEEEEEEEvNT_6ParamsE,(.L_x_6277 - _ZN7cutlass13device_kernelIN5flash19enable_sm80_to_sm89INS1_16FlashAttnFwdSm80INS1_25CollectiveMainloopFwdSm80ILi8ELi2ELb0EN4cute5tupleIJNS5_1CILi128EEENS7_ILi64EEENS7_ILi192EEEEEELi192ENS_10bfloat16_tEfNS_4arch4Sm80ELb1ELb0ELb1ELb1ELb1ELb1ELb1ELb1EEENS1_21CollectiveEpilogueFwdINS6_IJS8_SA_S9_EEENS6_IJNS7_ILi1EEESI_SI_EEESC_SE_Li256ELb1ELb1ELb1ELb0EEENS1_36VarlenDynamicPersistentTileSchedulerILi128ELi64ELi256ELi256ELb1ELb1ELb0ELb1ELb1ELb1EEEEEEEEEvNT_6ParamsE)
        .other          _ZN7cutlass13device_kernelIN5flash19enable_sm80_to_sm89INS1_16FlashAttnFwdSm80INS1_25CollectiveMainloopFwdSm80ILi8ELi2ELb0EN4cute5tupleIJNS5_1CILi128EEENS7_ILi64EEENS7_ILi192EEEEEELi192ENS_10bfloat16_tEfNS_4arch4Sm80ELb1ELb0ELb1ELb1ELb1ELb1ELb1ELb1EEENS1_21CollectiveEpilogueFwdINS6_IJS8_SA_S9_EEENS6_IJNS7_ILi1EEESI_SI_EEESC_SE_Li256ELb1ELb1ELb1ELb0EEENS1_36VarlenDynamicPersistentTileSchedulerILi128ELi64ELi256ELi256ELb1ELb1ELb0ELb1ELb1ELb1EEEEEEEEEvNT_6ParamsE,@"STO_CUDA_ENTRY STV_DEFAULT"
_ZN7cutlass13device_kernelIN5flash19enable_sm80_to_sm89INS1_16FlashAttnFwdSm80INS1_25CollectiveMainloopFwdSm80ILi8ELi2ELb0EN4cute5tupleIJNS5_1CILi128EEENS7_ILi64EEENS7_ILi192EEEEEELi192ENS_10bfloat16_tEfNS_4arch4Sm80ELb1ELb0ELb1ELb1ELb1ELb1ELb1ELb1EEENS1_21CollectiveEpilogueFwdINS6_IJS8_SA_S9_EEENS6_IJNS7_ILi1EEESI_SI_EEESC_SE_Li256ELb1ELb1ELb1ELb0EEENS1_36VarlenDynamicPersistentTileSchedulerILi128ELi64ELi256ELi256ELb1ELb1ELb0ELb1ELb1ELb1EEEEEEEEEvNT_6ParamsE:
[----:B------:R-:W-:-:S03]  /*0000*/  MOV R1, c[0x0][0x28] ;  /* 0x00000a0000017a02 */ /* 0x000fc60000000f00 */
[----:B------:R-:W1:Y:S01]  /*0010*/  S2R R2, SR_TID.X ;  /* 0x0000000000027919 */ /* 0x000e620000002100 */
[----:B------:R-:W-:Y:S01]  /*0020*/  IADD3 R1, R1, -0x70, RZ ;  /* 0xffffff9001017810 */ /* 0x000fe20007ffe0ff */
[----:B------:R-:W-:Y:S01]  /*0030*/  ULDC.64 UR8, c[0x0][0x118] ;  /* 0x0000460000087ab9 */ /* 0x000fe20000000a00 */
[----:B-1----:R-:W-:-:S05]  /*0040*/  SHF.R.U32.HI R0, RZ, 0x5, R2 ;  /* 0x00000005ff007819 */ /* 0x002fca0000011602 */
[----:B------:R-:W1:Y:S02]  /*0050*/  SHFL.IDX PT, R3, R0, RZ, 0x1f ;  /* 0x00001fff00037589 */ /* 0x000e6400000e0000 */
[----:B-1----:R-:W-:Y:S02]  /*0060*/  ISETP.NE.AND P0, PT, R3, RZ, PT ;  /* 0x000000ff0300720c */ /* 0x002fe40003f05270 */
[----:B------:R-:W-:Y:S11]  /*0070*/  STL [R1+0x68], R3 ;  /* 0x0000680301007387 */ /* 0x000ff60000100800 */
[----:B------:R-:W-:Y:S06]  /*0080*/  @P0 BAR.SYNC.DEFER_BLOCKING 0x5, 0x100 ;  /* 0x0144000000000b1d */ /* 0x000fec0000010000 */
[----:B------:R-:W1:Y:S04]  /*0090*/  @P0 LDS.128 R4, [0x24100] ;  /* 0x02410000ff040984 */ /* 0x000e680000000c00 */
[----:B-1----:R1:W-:Y:S04]  /*00a0*/  @P0 STL.64 [R1], R4 ;  /* 0x0000000401000387 */ /* 0x0023e80000100a00 */
[----:B------:R1:W-:Y:S04]  /*00b0*/  @P0 STL.64 [R1+0x8], R6 ;  /* 0x0000080601000387 */ /* 0x0003e80000100a00 */
[----:B------:R-:W-:Y:S06]  /*00c0*/  @P0 BAR.ARV 0x4, 0x100 ;  /* 0x0104000000000b1d */ /* 0x000fec0000002000 */
[----:B------:R-:W-:Y:S05]  /*00d0*/  @P0 BRA `(.L_x_2841) ;  /* 0x00000fd000000947 */ /* 0x000fea0003800000 */
[----:B------:R-:W-:Y:S01]  /*00e0*/  LOP3.LUT R13, R2, 0x1f, RZ, 0xc0, !PT ;  /* 0x0000001f020d7812 */ /* 0x000fe200078ec0ff */
[----:B------:R-:W-:-:S03]  /*00f0*/  CS2R R8, SRZ ;  /* 0x0000000000087805 */ /* 0x000fc6000001ff00 */
[----:B------:R-:W-:-:S04]  /*0100*/  ISETP.NE.AND P6, PT, R13, 0x1f, PT ;  /* 0x0000001f0d00780c */ /* 0x000fc80003fc5270 */
[----:B------:R-:W-:-:S13]  /*0110*/  ISETP.GE.OR P0, PT, R13, c[0x0][0x53c], !P6 ;  /* 0x00014f000d007a0c */ /* 0x000fda0007706670 */
[----:B-1----:R-:W-:Y:S02]  /*0120*/  @!P0 IMAD.MOV.U32 R4, RZ, RZ, 0x4 ;  /* 0x00000004ff048424 */ /* 0x002fe400078e00ff */
[----:B------:R-:W-:Y:S02]  /*0130*/  @!P0 IMAD.MOV.U32 R2, RZ, RZ, 0x4 ;  /* 0x00000004ff028424 */ /* 0x000fe400078e00ff */
[----:B------:R-:W-:-:S04]  /*0140*/  @!P0 IMAD.WIDE.U32 R4, R13, R4, c[0x0][0x580] ;  /* 0x000160000d048625 */ /* 0x000fc800078e0004 */
[C---:B------:R-:W-:Y:S01]  /*0150*/  @!P0 IMAD.WIDE.U32 R2, R13.reuse, R2, c[0x0][0x578] ;  /* 0x00015e000d028625 */ /* 0x040fe200078e0002 */
[----:B------:R-:W2:Y:S04]  /*0160*/  @!P0 LDG.E R9, [R4.64] ;  /* 0x0000000804098981 */ /* 0x000ea8000c1e1900 */
[----:B------:R-:W2:Y:S01]  /*0170*/  @!P0 LDG.E R8, [R2.64] ;  /* 0x0000000802088981 */ /* 0x000ea2000c1e1900 */
[C---:B------:R-:W-:Y:S01]  /*0180*/  ISETP.NE.AND P5, PT, R13.reuse, RZ, PT ;  /* 0x000000ff0d00720c */ /* 0x040fe20003fa5270 */
[----:B------:R-:W1:Y:S01]  /*0190*/  S2UR UR4, SR_CTAID.X ;  /* 0x00000000000479c3 */ /* 0x000e620000002500 */
        /* <DEDUP_REMOVED lines=28> */
.L_x_2846:
        /* <DEDUP_REMOVED lines=16> */
.L_x_3048:
        /* <DEDUP_REMOVED lines=16> */
.L_x_3049:
[----:B--2---:R-:W-:-:S05]  /*0560*/  IMAD R0, R0, c[0x0][0x538], RZ ;  /* 0x00014e0000007a24 */ /* 0x004fca00078e02ff */
[----:B------:R-:W-:-:S04]  /*0570*/  IADD3 R6, R0, R6, RZ ;  /* 0x0000000600067210 */ /* 0x000fc80007ffe0ff */
[----:B------:R-:W-:-:S13]  /*0580*/  ISETP.GT.AND P0, PT, R6, UR4, PT ;  /* 0x0000000406007c0c */ /* 0x000fda000bf04270 */
[----:B-1----:R-:W-:Y:S05]  /*0590*/  @!P0 BRA `(.L_x_2846) ;  /* 0xfffffdc000008947 */ /* 0x002fea000383ffff */
.L_x_2842:
[----:B------:R-:W-:-:S05]  /*05a0*/  IADD3 R10, -R0, R6, RZ ;  /* 0x00000006000a7210 */ /* 0x000fca0007ffe1ff */
[----:B------:R-:W-:-:S05]  /*05b0*/  IMAD R0, R4, c[0x0][0x538], R10 ;  /* 0x00014e0004007a24 */ /* 0x000fca00078e020a */
[----:B------:R-:W-:Y:S01]  /*05c0*/  ISETP.GT.AND P0, PT, R0, UR4, PT ;  /* 0x0000000400007c0c */ /* 0x000fe2000bf04270 */
[----:B------:R-:W-:-:S12]  /*05d0*/  BRA.DIV ~URZ, `(.L_x_2847) ;  /* 0x0001f8527f007947 */ /* 0x000fd8000b800000 */
[----:B------:R-:W-:-:S04]  /*05e0*/  VOTE.ANY R6, PT, !P0 ;  /* 0x0000000000067806 */ /* 0x000fc800040e0100 */
.L_x_3050:
[----:B------:R-:W1:Y:S02]  /*05f0*/  POPC R0, R6 ;  /* 0x0000000600007309 */ /* 0x000e640000000000 */
[----:B-1----:R-:W-:-:S05]  /*0600*/  IADD3 R2, R0, R7, RZ ;  /* 0x0000000700027210 */ /* 0x002fca0007ffe0ff */
[----:B------:R1:W-:Y:S01]  /*0610*/  STL [R1+0xc], R2 ;  /* 0x00000c0201007387 */ /* 0x0003e20000100800 */
[----:B------:R-:W-:Y:S05]  /*0620*/  BRA.DIV ~URZ, `(.L_x_2848) ;  /* 0x0001f8527f007947 */ /* 0x000fea000b800000 */
[----:B------:R2:W3:Y:S01]  /*0630*/  SHFL.IDX PT, R12, R9, R0, 0x1f ;  /* 0x00001f00090c7589 */ /* 0x0004e200000e0000 */
[----:B------:R-:W-:-:S03]  /*0640*/  MOV R5, RZ ;  /* 0x000000ff00057202 */ /* 0x000fc60000000f00 */
[----:B------:R2:W4:Y:S04]  /*0650*/  SHFL.IDX PT, R9, R8, R0, 0x1f ;  /* 0x00001f0008097589 */ /* 0x00052800000e0000 */
.L_x_3051:
[----:B------:R-:W-:Y:S01]  /*0660*/  ISETP.NE.AND P0, PT, R6, RZ, PT ;  /* 0x000000ff0600720c */ /* 0x000fe20003f05270 */
[----:B------:R-:W-:-:S12]  /*0670*/  BSSY B0, `(.L_x_2849) ;  /* 0x0000005000007945 */ /* 0x000fd80003800000 */
[----:B------:R-:W-:Y:S05]  /*0680*/  @!P0 BRA `(.L_x_2850) ;  /* 0x0000003000008947 */ /* 0x000fea0003800000 */
[----:B-1----:R-:W-:Y:S01]  /*0690*/  IADD3 R2, R0, -0x1, RZ ;  /* 0xffffffff00027810 */ /* 0x002fe20007ffe0ff */
[----:B------:R-:W-:Y:S05]  /*06a0*/  BRA.DIV ~URZ, `(.L_x_2851) ;  /* 0x0001f8b27f007947 */ /* 0x000fea000b800000 */
[----:B------:R1:W2:Y:S02]  /*06b0*/  SHFL.IDX PT, R5, R4, R2, 0x1f ;  /* 0x00001f0204057589 */ /* 0x0002a400000e0000 */
.L_x_2850:
[----:B------:R-:W-:Y:S05]  /*06c0*/  BSYNC B0 ;  /* 0x0000000000007941 */ /* 0x000fea0003800000 */
.L_x_2849:
[----:B--2---:R-:W-:Y:S01]  /*06d0*/  IMAD R0, R5, c[0x0][0x538], R10 ;  /* 0x00014e0005007a24 */ /* 0x004fe200078e020a */
[----:B----4-:R-:W-:Y:S01]  /*06e0*/  ISETP.NE.AND P0, PT, R9, 0x1, PT ;  /* 0x000000010900780c */ /* 0x010fe20003f05270 */
[----:B------:R-:W-:Y:S03]  /*06f0*/  BSSY B0, `(.L_x_2852) ;  /* 0x0000089000007945 */ /* 0x000fe60003800000 */
[----:B------:R2:W-:Y:S01]  /*0700*/  STL [R1], R0 ;  /* 0x0000000001007387 */ /* 0x0005e20000100800 */
[----:B------:R-:W-:-:S08]  /*0710*/  IADD3 R11, -R0, UR4, RZ ;  /* 0x00000004000b7c10 */ /* 0x000fd0000fffe1ff */
[----:B------:R-:W-:Y:S05]  /*0720*/  @!P0 BRA `(.L_x_2853) ;  /* 0x000003f000008947 */ /* 0x000fea0003800000 */
[-C--:B--23--:R-:W-:Y:S02]  /*0730*/  IABS R0, R12.reuse ;  /* 0x0000000c00007213 */ /* 0x08cfe40000000000 */
[----:B------:R-:W-:-:S03]  /*0740*/  IABS R6, R12 ;  /* 0x0000000c00067213 */ /* 0x000fc60000000000 */
[----:B------:R-:W-:Y:S01]  /*0750*/  IMAD.MOV.U32 R5, RZ, RZ, R0 ;  /* 0x000000ffff057224 */ /* 0x000fe200078e0000 */
[----:B------:R-:W-:-:S03]  /*0760*/  IABS R0, R9 ;  /* 0x0000000900007213 */ /* 0x000fc60000000000 */
[----:B-1----:R-:W1:Y:S02]  /*0770*/  I2F.RP R2, R5 ;  /* 0x0000000500027306 */ /* 0x002e640000209400 */
        /* <DEDUP_REMOVED lines=55> */
[----:B------:R-:W-:-:S05]  /*0af0*/  IMAD R2, R3, 0x10000, R2 ;  /* 0x0001000003027824 */ /* 0x000fca00078e0202 */
[----:B------:R1:W-:Y:S01]  /*0b00*/  STL [R1+0x8], R2 ;  /* 0x0000080201007387 */ /* 0x0003e20000100800 */
[----:B------:R-:W-:Y:S05]  /*0b10*/  BRA `(.L_x_2854) ;  /* 0x0000046000007947 */ /* 0x000fea0003800000 */
.L_x_2853:
[----:B------:R-:W4:Y:S01]  /*0b20*/  LDL R3, [R1+0xc] ;  /* 0x00000c0001037983 */ /* 0x000f220000100800 */
[----:B-1----:R-:W-:-:S04]  /*0b30*/  IMAD.MOV.U32 R2, RZ, RZ, 0x4 ;  /* 0x00000004ff027424 */ /* 0x002fc800078e00ff */
[----:B----4-:R-:W-:-:S05]  /*0b40*/  IMAD.WIDE R2, R3, R2, c[0x0][0x590] ;  /* 0x0001640003027625 */ /* 0x010fca00078e0202 */
[----:B------:R-:W4:Y:S02]  /*0b50*/  LDG.E R7, [R2.64] ;  /* 0x0000000802077981 */ /* 0x000f24000c1e1900 */
[----:B---34-:R-:W-:-:S05]  /*0b60*/  IMAD R9, R7, R12, RZ ;  /* 0x0000000c07097224 */ /* 0x018fca00078e02ff */
[-C--:B--2---:R-:W-:Y:S02]  /*0b70*/  IABS R0, R9.reuse ;  /* 0x0000000900007213 */ /* 0x084fe40000000000 */
        /* <DEDUP_REMOVED lines=62> */
[----:B------:R-:W-:-:S05]  /*0f60*/  IMAD R2, R0, R2, R3 ;  /* 0x0000000200027224 */ /* 0x000fca00078e0203 */
[----:B------:R1:W-:Y:S02]  /*0f70*/  STL [R1+0x8], R2 ;  /* 0x0000080201007387 */ /* 0x0003e40000100800 */
.L_x_2854:
[----:B------:R-:W-:Y:S05]  /*0f80*/  BSYNC B0 ;  /* 0x0000000000007941 */ /* 0x000fea0003800000 */
.L_x_2852:
[----:B------:R-:W-:-:S04]  /*0f90*/  LOP3.LUT R0, RZ, R0, RZ, 0x33, !PT ;  /* 0x00000000ff007212 */ /* 0x000fc800078e33ff */
[----:B------:R-:W-:-:S05]  /*0fa0*/  IADD3 R0, R0, R12, RZ ;  /* 0x0000000c00007210 */ /* 0x000fca0007ffe0ff */
[----:B------:R2:W-:Y:S01]  /*0fb0*/  STL [R1+0x4], R0 ;  /* 0x0000040001007387 */ /* 0x0005e20000100800 */
[----:B------:R-:W-:Y:S05]  /*0fc0*/  BRA `(.L_x_2855) ;  /* 0x0000006000007947 */ /* 0x000fea0003800000 */
.L_x_2843:
[----:B------:R-:W-:Y:S01]  /*0fd0*/  MOV R0, UR4 ;  /* 0x0000000400007c02 */ /* 0x000fe20008000f00 */
[----:B------:R-:W-:Y:S04]  /*0fe0*/  STL [R1+0x4], RZ ;  /* 0x000004ff01007387 */ /* 0x000fe80000100800 */
[----:B------:R1:W-:Y:S04]  /*0ff0*/  STL [R1], R0 ;  /* 0x0000000001007387 */ /* 0x0003e80000100800 */
[----:B------:R2:W-:Y:S01]  /*1000*/  STL [R1+0x8], RZ ;  /* 0x000008ff01007387 */ /* 0x0005e20000100800 */
[----:B-1----:R-:W-:-:S05]  /*1010*/  MOV R0, c[0x0][0x53c] ;  /* 0x00014f0000007a02 */ /* 0x002fca0000000f00 */
[----:B------:R2:W-:Y:S02]  /*1020*/  STL [R1+0xc], R0 ;  /* 0x00000c0001007387 */ /* 0x0005e40000100800 */
.L_x_2855:
[----:B------:R-:W3:Y:S04]  /*1030*/  LDL R4, [R1] ;  /* 0x0000000001047983 */ /* 0x000ee80000100800 */
[----:B------:R-:W3:Y:S04]  /*1040*/  LDL R5, [R1+0x4] ;  /* 0x0000040001057983 */ /* 0x000ee80000100800 */
[----:B------:R-:W3:Y:S04]  /*1050*/  LDL R6, [R1+0x8] ;  /* 0x0000080001067983 */ /* 0x000ee80000100800 */
[----:B------:R-:W3:Y:S01]  /*1060*/  LDL R7, [R1+0xc] ;  /* 0x00000c0001077983 */ /* 0x000ee20000100800 */
[----:B------:R-:W-:Y:S01]  /*1070*/  ISETP.NE.AND P0, PT, R13, RZ, PT ;  /* 0x000000ff0d00720c */ /* 0x000fe20003f05270 */
[----:B------:R-:W-:-:S12]  /*1080*/  WARPSYNC 0xffffffff ;  /* 0xffffffff00007948 */ /* 0x000fd80003800000 */
[----:B---3--:R3:W-:Y:S04]  /*1090*/  @!P0 STS.128 [0x24100], R4 ;  /* 0x02410004ff008388 */ /* 0x0087e80000000c00 */
[----:B------:R-:W-:Y:S06]  /*10a0*/  BAR.ARV 0x5, 0x100 ;  /* 0x0144000000007b1d */ /* 0x000fec0000002000 */
.L_x_2841:
[----:B--2---:R-:W2:Y:S02]  /*10b0*/  LDL R0, [R1+0xc] ;  /* 0x00000c0001007983 */ /* 0x004ea40000100800 */
[----:B--2---:R-:W-:-:S13]  /*10c0*/  ISETP.GE.AND P0, PT, R0, c[0x0][0x53c], PT ;  /* 0x00014f0000007a0c */ /* 0x004fda0003f06270 */
[----:B------:R-:W-:Y:S05]  /*10d0*/  @P0 EXIT ;  /* 0x000000000000094d */ /* 0x000fea0003800000 */
[----:B------:R-:W2:Y:S01]  /*10e0*/  S2R R14, SR_TID.X ;  /* 0x00000000000e7919 */ /* 0x000ea20000002100 */
[----:B------:R-:W-:Y:S02]  /*10f0*/  ULDC UR4, c[0x0][0x2ac] ;  /* 0x0000ab0000047ab9 */ /* 0x000fe40000000800 */
[----:B------:R-:W-:Y:S02]  /*1100*/  ULDC UR6, c[0x0][0x1d0] ;  /* 0x0000740000067ab9 */ /* 0x000fe40000000800 */
[----:B------:R-:W-:Y:S01]  /*1110*/  UIMAD UR6, UR4, UR6, URZ ;  /* 0x00000006040672a4 */ /* 0x000fe2000f8e023f */
[----:B--2---:R-:W-:-:S04]  /*1120*/  SHF.R.S32.HI R12, RZ, 0x1f, R14 ;  /* 0x0000001fff0c7819 */ /* 0x004fc8000001140e */
[CC--:B-1----:R-:W-:Y:S02]  /*1130*/  LEA.HI R2, R12.reuse, R14.reuse, RZ, 0x4 ;  /* 0x0000000e0c027211 */ /* 0x0c2fe400078f20ff */
[-C--:B------:R-:W-:Y:S02]  /*1140*/  LEA.HI R11, R12, R14.reuse, RZ, 0x3 ;  /* 0x0000000e0c0b7211 */ /* 0x080fe400078f18ff */
[----:B------:R-:W-:Y:S02]  /*1150*/  LOP3.LUT R0, R2, 0xfffffff0, RZ, 0xc0, !PT ;  /* 0xfffffff002007812 */ /* 0x000fe400078ec0ff */
[----:B------:R-:W-:Y:S02]  /*1160*/  SHF.R.S32.HI R251, RZ, 0x3, R11 ;  /* 0x00000003fffb7819 */ /* 0x000fe4000001140b */
[----:B---3--:R-:W-:Y:S01]  /*1170*/  LOP3.LUT R4, R11, 0xfffffff8, RZ, 0xc0, !PT ;  /* 0xfffffff80b047812 */ /* 0x008fe200078ec0ff */
[----:B------:R-:W-:Y:S01]  /*1180*/  IMAD.IADD R0, R14, 0x1, -R0 ;  /* 0x000000010e007824 */ /* 0x000fe200078e0a00 */
[----:B------:R-:W-:Y:S01]  /*1190*/  SHF.R.S32.HI R3, RZ, 0x4, R2 ;  /* 0x00000004ff037819 */ /* 0x000fe20000011402 */
[----:B------:R-:W-:Y:S01]  /*11a0*/  IMAD.SHL.U32 R5, R251, 0x40, RZ ;  /* 0x00000040fb057824 */ /* 0x000fe200078e00ff */
[----:B------:R-:W-:Y:S01]  /*11b0*/  LEA.HI R8, R12, R14, RZ, 0x6 ;  /* 0x0000000e0c087211 */ /* 0x000fe200078f30ff */
[----:B------:R-:W-:Y:S01]  /*11c0*/  IMAD.IADD R22, R14, 0x1, -R4 ;  /* 0x000000010e167824 */ /* 0x000fe200078e0a04 */
[----:B------:R-:W-:-:S02]  /*11d0*/  SHF.R.S32.HI R6, RZ, 0x1f, R0 ;  /* 0x0000001fff067819 */ /* 0x000fc40000011400 */
[----:B------:R-:W-:Y:S01]  /*11e0*/  LEA.HI R4, R2, R3, RZ, 0x1 ;  /* 0x0000000302047211 */ /* 0x000fe200078f08ff */
[----:B------:R-:W-:Y:S01]  /*11f0*/  IMAD.SHL.U32 R216, R22, 0x8, RZ ;  /* 0x0000000816d87824 */ /* 0x000fe200078e00ff */
[----:B------:R-:W-:Y:S01]  /*1200*/  LEA.HI R13, R6, R0, RZ, 0x3 ;  /* 0x00000000060d7211 */ /* 0x000fe200078f18ff */
[----:B------:R-:W-:Y:S01]  /*1210*/  IMAD R231, R22, 0x20, R251 ;  /* 0x0000002016e77824 */ /* 0x000fe200078e02fb */
[----:B------:R-:W-:Y:S02]  /*1220*/  LOP3.LUT R2, R5, 0x1c0, RZ, 0xc0, !PT ;  /* 0x000001c005027812 */ /* 0x000fe400078ec0ff */
[----:B------:R-:W-:Y:S02]  /*1230*/  LOP3.LUT R6, R4, 0xfffffffe, RZ, 0xc0, !PT ;  /* 0xfffffffe04067812 */ /* 0x000fe400078ec0ff */
[----:B------:R-:W-:Y:S02]  /*1240*/  SHF.R.U32.HI R5, RZ, 0x3, R2 ;  /* 0x00000003ff057819 */ /* 0x000fe40000011602 */
[----:B------:R-:W-:Y:S01]  /*1250*/  LOP3.LUT R4, R13, 0xfffffff8, RZ, 0xc0, !PT ;  /* 0xfffffff80d047812 */ /* 0x000fe200078ec0ff */
[----:B------:R-:W-:Y:S01]  /*1260*/  IMAD.IADD R9, R3, 0x1, -R6 ;  /* 0x0000000103097824 */ /* 0x000fe200078e0a06 */
[----:B------:R-:W-:-:S02]  /*1270*/  LOP3.LUT R2, R2, 0x38, R216, 0xf8, !PT ;  /* 0x0000003802027812 */ /* 0x000fc400078ef8d8 */
[----:B------:R-:W-:Y:S01]  /*1280*/  LEA.HI R3, R12, R14, RZ, 0x5 ;  /* 0x0000000e0c037211 */ /* 0x000fe200078f28ff */
[----:B------:R-:W-:Y:S01]  /*1290*/  IMAD.IADD R6, R0, 0x1, -R4 ;  /* 0x0000000100067824 */ /* 0x000fe200078e0a04 */
[----:B------:R-:W-:Y:S01]  /*12a0*/  LOP3.LUT R7, R2, R5, RZ, 0x3c, !PT ;  /* 0x0000000502077212 */ /* 0x000fe200078e3cff */
[----:B------:R-:W-:Y:S01]  /*12b0*/  IMAD.SHL.U32 R0, R22, 0x40, RZ ;  /* 0x0000004016007824 */ /* 0x000fe200078e00ff */
[----:B------:R-:W-:Y:S02]  /*12c0*/  LOP3.LUT R2, R3, 0xffffffe0, RZ, 0xc0, !PT ;  /* 0xffffffe003027812 */ /* 0x000fe400078ec0ff */
[--C-:B------:R-:W-:Y:S02]  /*12d0*/  SHF.R.S32.HI R10, RZ, 0x5, R3.reuse ;  /* 0x00000005ff0a7819 */ /* 0x100fe40000011403 */
[----:B------:R-:W-:Y:S01]  /*12e0*/  LOP3.LUT R0, R0, 0x1c0, RZ, 0xc0, !PT ;  /* 0x000001c000007812 */ /* 0x000fe200078ec0ff */
[----:B------:R-:W-:Y:S01]  /*12f0*/  IMAD.IADD R19, R14, 0x1, -R2 ;  /* 0x000000010e137824 */ /* 0x000fe200078e0a02 */
[----:B------:R-:W-:Y:S01]  /*1300*/  SHF.R.S32.HI R3, RZ, 0x1f, R3 ;  /* 0x0000001fff037819 */ /* 0x000fe20000011403 */
[----:B------:R-:W-:Y:S01]  /*1310*/  IMAD.SHL.U32 R151, R10, 0x200, RZ ;  /* 0x000002000a977824 */ /* 0x000fe200078e00ff */
[----:B------:R-:W-:-:S02]  /*1320*/  LOP3.LUT R5, R0, 0x8, R11, 0xf8, !PT ;  /* 0x0000000800057812 */ /* 0x000fc400078ef80b */
[----:B------:R-:W-:Y:S01]  /*1330*/  LEA.HI R2, R3, R10, RZ, 0x3 ;  /* 0x0000000a03027211 */ /* 0x000fe200078f18ff */
[----:B------:R-:W-:Y:S01]  /*1340*/  IMAD.SHL.U32 R3, R8, 0x8, RZ ;  /* 0x0000000808037824 */ /* 0x000fe200078e00ff */
[----:B------:R-:W-:Y:S02]  /*1350*/  SHF.R.S32.HI R11, RZ, 0x1f, R19 ;  /* 0x0000001fff0b7819 */ /* 0x000fe40000011413 */
[----:B------:R-:W-:Y:S02]  /*1360*/  SHF.R.U32.HI R4, RZ, 0x3, R0 ;  /* 0x00000003ff047819 */ /* 0x000fe40000011600 */
[----:B------:R-:W-:Y:S02]  /*1370*/  LOP3.LUT R0, R2, 0xffffff8, RZ, 0xc0, !PT ;  /* 0x0ffffff802007812 */ /* 0x000fe400078ec0ff */
[----:B------:R-:W-:Y:S02]  /*1380*/  LEA.HI R11, R11, R19, RZ, 0x2 ;  /* 0x000000130b0b7211 */ /* 0x000fe400078f10ff */
[----:B------:R-:W-:Y:S01]  /*1390*/  LOP3.LUT R144, R7, 0x7ffffe00, R3, 0xf8, !PT ;  /* 0x7ffffe0007907812 */ /* 0x000fe200078ef803 */
[----:B------:R-:W-:Y:S01]  /*13a0*/  IMAD.IADD R3, R10, 0x1, -R0 ;  /* 0x000000010a037824 */ /* 0x000fe200078e0a00 */
[----:B------:R-:W-:Y:S01]  /*13b0*/  SHF.R.S32.HI R2, RZ, 0x2, R11 ;  /* 0x00000002ff027819 */ /* 0x000fe2000001140b */
[----:B------:R-:W-:Y:S01]  /*13c0*/  IMAD.SHL.U32 R0, R6, 0x40, RZ ;  /* 0x0000004006007824 */ /* 0x000fe200078e00ff */
[----:B------:R-:W-:Y:S01]  /*13d0*/  LEA.HI R7, R12, R14, RZ, 0x2 ;  /* 0x0000000e0c077211 */ /* 0x000fe200078f10ff */
[----:B------:R-:W-:Y:S01]  /*13e0*/  IMAD.SHL.U32 R10, R10, 0x400, RZ ;  /* 0x000004000a0a7824 */ /* 0x000fe200078e00ff */
[----:B------:R-:W-:Y:S01]  /*13f0*/  LOP3.LUT R8, R5, R4, RZ, 0x3c, !PT ;  /* 0x0000000405087212 */ /* 0x000fe200078e3cff */
[----:B------:R-:W-:Y:S01]  /*1400*/  IMAD R18, R3, 0x10, R2 ;  /* 0x0000001003127824 */ /* 0x000fe200078e0202 */
[----:B------:R-:W-:Y:S01]  /*1410*/  LOP3.LUT R2, R7, 0xfffffffc, RZ, 0xc0, !PT ;  /* 0xfffffffc07027812 */ /* 0x000fe200078ec0ff */
[----:B------:R-:W-:Y:S01]  /*1420*/  IMAD.SHL.U32 R4, R9, 0x8, RZ ;  /* 0x0000000809047824 */ /* 0x000fe200078e00ff */
[--C-:B------:R-:W-:Y:S01]  /*1430*/  SHF.R.S32.HI R227, RZ, 0x2, R7.reuse ;  /* 0x00000002ffe37819 */ /* 0x100fe20000011407 */
[----:B------:R-:W-:Y:S01]  /*1440*/  IMAD.SHL.U32 R144, R144, 0x2, RZ ;  /* 0x0000000290907824 */ /* 0x000fe200078e00ff */
[----:B------:R-:W-:Y:S01]  /*1450*/  SHF.R.S32.HI R3, RZ, 0x1f, R7 ;  /* 0x0000001fff037819 */ /* 0x000fe20000011407 */
[----:B------:R-:W-:Y:S01]  /*1460*/  IMAD.IADD R21, R14, 0x1, -R2 ;  /* 0x000000010e157824 */ /* 0x000fe200078e0a02 */
[----:B------:R-:W-:Y:S01]  /*1470*/  LOP3.LUT R0, R0, 0x1c0, RZ, 0xc0, !PT ;  /* 0x000001c000007812 */ /* 0x000fe200078ec0ff */
[----:B------:R-:W-:Y:S01]  /*1480*/  STL [R1+0x6c], R18 ;  /* 0x00006c1201007387 */ /* 0x000fe20000100800 */
[----:B------:R-:W-:Y:S01]  /*1490*/  LEA.HI R3, R3, R227, RZ, 0x3 ;  /* 0x000000e303037211 */ /* 0x000fe200078f18ff */
[C---:B------:R-:W-:Y:S01]  /*14a0*/  IMAD.SHL.U32 R110, R21.reuse, 0x4, RZ ;  /* 0x00000004156e7824 */ /* 0x040fe200078e00ff */
[----:B------:R-:W-:Y:S01]  /*14b0*/  LOP3.LUT R5, R0, 0x8, R4, 0xf8, !PT ;  /* 0x0000000800057812 */ /* 0x000fe200078ef804 */
[----:B------:R-:W-:Y:S01]  /*14c0*/  IMAD.SHL.U32 R104, R21, 0x8, RZ ;  /* 0x0000000815687824 */ /* 0x000fe200078e00ff */
[----:B------:R-:W-:-:S02]  /*14d0*/  R2P PR, R6, 0x6 ;  /* 0x0000000606007804 */ /* 0x000fc40000000000 */
[----:B------:R-:W-:Y:S01]  /*14e0*/  SHF.R.U32.HI R4, RZ, 0x3, R0 ;  /* 0x00000003ff047819 */ /* 0x000fe20000011600 */
[----:B------:R-:W-:Y:S01]  /*14f0*/  IMAD R0, R9, 0x200, R8 ;  /* 0x0000020009007824 */ /* 0x000fe200078e0208 */
[----:B------:R-:W-:Y:S02]  /*1500*/  IADD3 R6, R227, 0x40, RZ ;  /* 0x00000040e3067810 */ /* 0x000fe40007ffe0ff */
[----:B------:R-:W-:Y:S02]  /*1510*/  LOP3.LUT R3, R3, 0xfffffff8, RZ, 0xc0, !PT ;  /* 0xfffffff803037812 */ /* 0x000fe400078ec0ff */
[----:B------:R-:W-:Y:S01]  /*1520*/  IADD3 R146, R110, 0x20, RZ ;  /* 0x000000206e927810 */ /* 0x000fe20007ffe0ff */
[----:B------:R-:W-:Y:S01]  /*1530*/  IMAD.SHL.U32 R2, R6, 0x40, RZ ;  /* 0x0000004006027824 */ /* 0x000fe200078e00ff */
[----:B------:R-:W-:Y:S01]  /*1540*/  LOP3.LUT R9, R5, R4, RZ, 0x3c, !PT ;  /* 0x0000000405097212 */ /* 0x000fe200078e3cff */
[----:B------:R-:W-:Y:S01]  /*1550*/  IMAD.IADD R5, R227, 0x1, -R3 ;  /* 0x00000001e3057824 */ /* 0x000fe200078e0a03 */
[----:B------:R-:W-:Y:S01]  /*1560*/  SHF.R.S32.HI R4, RZ, 0x1f, R6 ;  /* 0x0000001fff047819 */ /* 0x000fe20000011406 */
[----:B------:R-:W-:Y:S01]  /*1570*/  IMAD.IADD R109, R110, 0x1, R146 ;  /* 0x000000016e6d7824 */ /* 0x000fe200078e0292 */
[----:B------:R-:W-:-:S02]  /*1580*/  LOP3.LUT R20, R2, 0x1c0, RZ, 0xc0, !PT ;  /* 0x000001c002147812 */ /* 0x000fc400078ec0ff */
[----:B------:R-:W-:Y:S01]  /*1590*/  LEA.HI R3, R4, R6, RZ, 0x3 ;  /* 0x0000000604037211 */ /* 0x000fe200078f18ff */
[----:B------:R-:W-:Y:S01]  /*15a0*/  IMAD.SHL.U32 R4, R5, 0x40, RZ ;  /* 0x0000004005047824 */ /* 0x000fe200078e00ff */
[----:B------:R-:W-:Y:S01]  /*15b0*/  IADD3 R145, R110, 0x40, RZ ;  /* 0x000000406e917810 */ /* 0x000fe20007ffe0ff */
[----:B------:R1:W-:Y:S01]  /*15c0*/  STL [R1+0x10], R5 ;  /* 0x0000100501007387 */ /* 0x0003e20000100800 */
[----:B------:R-:W-:Y:S01]  /*15d0*/  SHF.R.S32.HI R2, RZ, 0x1f, R109 ;  /* 0x0000001fff027819 */ /* 0x000fe2000001146d */
[----:B------:R-:W-:Y:S01]  /*15e0*/  IMAD.SHL.U32 R3, R3, 0x40, RZ ;  /* 0x0000004003037824 */ /* 0x000fe200078e00ff */
[----:B------:R-:W-:Y:S01]  /*15f0*/  LOP3.LUT R233, R4, 0x1c0, RZ, 0xc0, !PT ;  /* 0x000001c004e97812 */ /* 0x000fe200078ec0ff */
[----:B------:R-:W-:Y:S01]  /*1600*/  IMAD.IADD R108, R110, 0x1, R145 ;  /* 0x000000016e6c7824 */ /* 0x000fe200078e0291 */
[CC--:B------:R-:W-:Y:S02]  /*1610*/  LEA.HI R4, R2.reuse, R109.reuse, RZ, 0x6 ;  /* 0x0000006d02047211 */ /* 0x0c0fe400078f30ff */
[----:B------:R-:W-:-:S02]  /*1620*/  LEA.HI R8, R2, R109, RZ, 0x3 ;  /* 0x0000006d02087211 */ /* 0x000fc400078f18ff */
[----:B------:R-:W-:Y:S01]  /*1630*/  LOP3.LUT R16, R3, 0xfffffe00, RZ, 0xc0, !PT ;  /* 0xfffffe0003107812 */ /* 0x000fe200078ec0ff */
[----:B------:R-:W-:Y:S01]  /*1640*/  IMAD.SHL.U32 R2, R4, 0x80, RZ ;  /* 0x0000008004027824 */ /* 0x000fe200078e00ff */
[----:B------:R-:W-:Y:S02]  /*1650*/  SHF.R.U32.HI R150, RZ, 0x3, R233 ;  /* 0x00000003ff967819 */ /* 0x000fe400000116e9 */
[----:B------:R-:W-:Y:S01]  /*1660*/  SHF.R.U32.HI R17, RZ, 0x3, R20 ;  /* 0x00000003ff117819 */ /* 0x000fe20000011614 */
[----:B------:R-:W-:Y:S01]  /*1670*/  STL [R1+0x34], R16 ;  /* 0x0000341001007387 */ /* 0x000fe20000100800 */
[----:B------:R-:W-:Y:S02]  /*1680*/  LOP3.LUT R4, R20, 0x38, R8, 0xf8, !PT ;  /* 0x0000003814047812 */ /* 0x000fe400078ef808 */
[----:B------:R-:W-:Y:S02]  /*1690*/  SHF.R.S32.HI R3, RZ, 0x1f, R108 ;  /* 0x0000001fff037819 */ /* 0x000fe4000001146c */
[----:B------:R-:W-:-:S02]  /*16a0*/  LOP3.LUT R2, R2, 0xffffe000, RZ, 0xc0, !PT ;  /* 0xffffe00002027812 */ /* 0x000fc400078ec0ff */
[----:B------:R-:W-:Y:S02]  /*16b0*/  LOP3.LUT R4, R4, R17, RZ, 0x3c, !PT ;  /* 0x0000001104047212 */ /* 0x000fe400078e3cff */
[----:B------:R-:W-:Y:S02]  /*16c0*/  LEA.HI R7, R3, R108, RZ, 0x3 ;  /* 0x0000006c03077211 */ /* 0x000fe400078f18ff */
[----:B-1----:R-:W-:Y:S02]  /*16d0*/  LOP3.LUT R5, R233, 0x38, R8, 0xf8, !PT ;  /* 0x00000038e9057812 */ /* 0x002fe400078ef808 */
[----:B------:R-:W-:Y:S02]  /*16e0*/  IADD3 R14, R4, R2, R16 ;  /* 0x00000002040e7210 */ /* 0x000fe40007ffe010 */
[----:B------:R-:W-:Y:S02]  /*16f0*/  LOP3.LUT R6, R5, R150, RZ, 0x3c, !PT ;  /* 0x0000009605067212 */ /* 0x000fe400078e3cff */
[----:B------:R-:W-:-:S02]  /*1700*/  LEA.HI R5, R3, R108, RZ, 0x6 ;  /* 0x0000006c03057211 */ /* 0x000fc400078f30ff */
[----:B------:R-:W-:Y:S01]  /*1710*/  IADD3 R15, R6, R2, R151 ;  /* 0x00000002060f7210 */ /* 0x000fe20007ffe097 */
[----:B------:R-:W-:Y:S01]  /*1720*/  IMAD.SHL.U32 R6, R13, 0x40, RZ ;  /* 0x000000400d067824 */ /* 0x000fe200078e00ff */
[--C-:B------:R-:W-:Y:S01]  /*1730*/  LOP3.LUT R4, R233, 0x38, R7.reuse, 0xf8, !PT ;  /* 0x00000038e9047812 */ /* 0x100fe200078ef807 */
[----:B------:R-:W-:Y:S01]  /*1740*/  IMAD.SHL.U32 R2, R5, 0x80, RZ ;  /* 0x0000008005027824 */ /* 0x000fe200078e00ff */
[----:B------:R-:W-:Y:S02]  /*1750*/  LOP3.LUT R3, R20, 0x38, R7, 0xf8, !PT ;  /* 0x0000003814037812 */ /* 0x000fe400078ef807 */
[----:B------:R-:W-:Y:S02]  /*1760*/  LOP3.LUT R5, R4, R150, RZ, 0x3c, !PT ;  /* 0x0000009604057212 */ /* 0x000fe400078e3cff */
[----:B------:R-:W-:Y:S02]  /*1770*/  LOP3.LUT R2, R2, 0xffffe000, RZ, 0xc0, !PT ;  /* 0xffffe00002027812 */ /* 0x000fe400078ec0ff */
[----:B------:R-:W-:-:S02]  /*1780*/  LOP3.LUT R4, R3, R17, RZ, 0x3c, !PT ;  /* 0x0000001103047212 */ /* 0x000fc400078e3cff */
[-C--:B------:R-:W-:Y:S02]  /*1790*/  IADD3 R13, R5, R2.reuse, R151 ;  /* 0x00000002050d7210 */ /* 0x080fe40007ffe097 */
[----:B------:R-:W-:Y:S02]  /*17a0*/  LEA.HI R5, R21, R21, RZ, 0x1 ;  /* 0x0000001515057211 */ /* 0x000fe400078f08ff */
[----:B------:R-:W-:Y:S02]  /*17b0*/  LOP3.LUT R3, R6, 0xfffffe00, RZ, 0xc0, !PT ;  /* 0xfffffe0006037812 */ /* 0x000fe400078ec0ff */
[----:B------:R-:W-:Y:S02]  /*17c0*/  LOP3.LUT R5, R5, 0x1ffffffe, RZ, 0xc0, !PT ;  /* 0x1ffffffe05057812 */ /* 0x000fe400078ec0ff */
[----:B------:R-:W-:Y:S01]  /*17d0*/  IADD3 R12, R4, R2, R16 ;  /* 0x00000002040c7210 */ /* 0x000fe20007ffe010 */
[----:B------:R-:W-:Y:S01]  /*17e0*/  IMAD.MOV.U32 R4, RZ, RZ, 0x20 ;  /* 0x00000020ff047424 */ /* 0x000fe200078e00ff */
[----:B------:R-:W-:Y:S01]  /*17f0*/  IADD3 R2, R9, R3, R10 ;  /* 0x0000000309027210 */ /* 0x000fe20007ffe00a */
[----:B------:R-:W-:Y:S01]  /*1800*/  IMAD.MOV.U32 R10, RZ, RZ, 0x40 ;  /* 0x00000040ff0a7424 */ /* 0x000fe200078e00ff */
[----:B------:R-:W-:-:S02]  /*1810*/  IADD3 R149, R110, 0x10, RZ ;  /* 0x000000106e957810 */ /* 0x000fc40007ffe0ff */
[----:B------:R-:W-:Y:S01]  /*1820*/  LOP3.LUT R3, R9, R3, RZ, 0xfc, !PT ;  /* 0x0000000309037212 */ /* 0x000fe200078efcff */
[----:B------:R-:W-:Y:S01]  /*1830*/  IMAD.IADD R9, R21, 0x1, -R5 ;  /* 0x0000000115097824 */ /* 0x000fe200078e0a05 */
[----:B------:R-:W-:Y:S02]  /*1840*/  LOP3.LUT R6, R11, 0x7ffffffc, RZ, 0xc0, !PT ;  /* 0x7ffffffc0b067812 */ /* 0x000fe400078ec0ff */
[----:B------:R-:W-:Y:S02]  /*1850*/  LOP3.LUT R5, R20, 0x38, R104, 0xf8, !PT ;  /* 0x0000003814057812 */ /* 0x000fe400078ef868 */
[----:B------:R-:W-:Y:S01]  /*1860*/  SHF.R.S32.HI R20, RZ, 0x1f, R149 ;  /* 0x0000001fff147819 */ /* 0x000fe20000011495 */
[----:B------:R-:W-:Y:S01]  /*1870*/  IMAD.IADD R6, R19, 0x1, -R6 ;  /* 0x0000000113067824 */ /* 0x000fe200078e0a06 */
[C---:B------:R-:W-:Y:S02]  /*1880*/  IADD3 R148, R110.reuse, 0x30, RZ ;  /* 0x000000306e947810 */ /* 0x040fe40007ffe0ff */
[----:B------:R-:W-:Y:S01]  /*1890*/  SHF.R.S32.HI R11, RZ, 0x1f, R146 ;  /* 0x0000001fff0b7819 */ /* 0x000fe20000011492 */
[----:B------:R1:W-:Y:S01]  /*18a0*/  STL [R1+0x48], R20 ;  /* 0x0000481401007387 */ /* 0x0003e20000100800 */
[----:B------:R-:W-:Y:S01]  /*18b0*/  IADD3 R147, R110, 0x50, RZ ;  /* 0x000000506e937810 */ /* 0x000fe20007ffe0ff */
[----:B------:R-:W-:Y:S01]  /*18c0*/  IMAD.SHL.U32 R252, R6, 0x2, RZ ;  /* 0x0000000206fc7824 */ /* 0x000fe200078e00ff */
[----:B------:R-:W-:Y:S01]  /*18d0*/  SHF.R.S32.HI R21, RZ, 0x1f, R148 ;  /* 0x0000001fff157819 */ /* 0x000fe20000011494 */
[----:B------:R2:W-:Y:S01]  /*18e0*/  STL [R1+0x44], R11 ;  /* 0x0000440b01007387 */ /* 0x0005e20000100800 */
[----:B------:R-:W-:Y:S01]  /*18f0*/  LOP3.LUT R5, R16, R5, R17, 0xf6, !PT ;  /* 0x0000000510057212 */ /* 0x000fe200078ef611 */
[----:B------:R-:W-:Y:S01]  /*1900*/  IMAD R6, R9, 0x8, R18 ;  /* 0x0000000809067824 */ /* 0x000fe200078e0212 */
[----:B------:R-:W-:Y:S01]  /*1910*/  IADD3 R34, R252, 0x8, RZ ;  /* 0x00000008fc227810 */ /* 0x000fe20007ffe0ff */
[----:B------:R-:W-:Y:S01]  /*1920*/  STL [R1+0x40], R21 ;  /* 0x0000401501007387 */ /* 0x000fe20000100800 */
[----:B------:R-:W-:-:S02]  /*1930*/  LEA R5, R5, 0x18100, 0x1 ;  /* 0x0001810005057811 */ /* 0x000fc400078e08ff */
[C---:B------:R-:W-:Y:S02]  /*1940*/  IADD3 R33, R252.reuse, 0x10, RZ ;  /* 0x00000010fc217810 */ /* 0x040fe40007ffe0ff */
[C---:B------:R-:W-:Y:S02]  /*1950*/  IADD3 R32, R252.reuse, 0x18, RZ ;  /* 0x00000018fc207810 */ /* 0x040fe40007ffe0ff */
[C---:B------:R-:W-:Y:S02]  /*1960*/  IADD3 R31, R252.reuse, 0x20, RZ ;  /* 0x00000020fc1f7810 */ /* 0x040fe40007ffe0ff */
[C---:B------:R-:W-:Y:S02]  /*1970*/  IADD3 R29, R252.reuse, 0x30, RZ ;  /* 0x00000030fc1d7810 */ /* 0x040fe40007ffe0ff */
[C---:B------:R-:W-:Y:S02]  /*1980*/  IADD3 R28, R252.reuse, 0x38, RZ ;  /* 0x00000038fc1c7810 */ /* 0x040fe40007ffe0ff */
[----:B------:R-:W-:-:S02]  /*1990*/  IADD3 R26, R252, 0x48, RZ ;  /* 0x00000048fc1a7810 */ /* 0x000fc40007ffe0ff */
[----:B------:R-:W-:Y:S02]  /*19a0*/  SEL R184, R4, 0xffffffe0, !P1 ;  /* 0xffffffe004b87807 */ /* 0x000fe40004800000 */
[----:B-1----:R-:W-:Y:S02]  /*19b0*/  SHF.R.S32.HI R20, RZ, 0x1f, R145 ;  /* 0x0000001fff147819 */ /* 0x002fe40000011491 */
[C---:B------:R-:W-:Y:S02]  /*19c0*/  IADD3 R25, R252.reuse, 0x50, RZ ;  /* 0x00000050fc197810 */ /* 0x040fe40007ffe0ff */
[----:B--2---:R-:W-:Y:S01]  /*19d0*/  SHF.R.S32.HI R11, RZ, 0x1f, R147 ;  /* 0x0000001fff0b7819 */ /* 0x004fe20000011493 */
[----:B------:R1:W-:Y:S01]  /*19e0*/  STL [R1+0x3c], R20 ;  /* 0x00003c1401007387 */ /* 0x0003e20000100800 */
[C---:B------:R-:W-:Y:S02]  /*19f0*/  IADD3 R23, R252.reuse, 0x60, RZ ;  /* 0x00000060fc177810 */ /* 0x040fe40007ffe0ff */
[----:B------:R-:W-:Y:S01]  /*1a00*/  IADD3 R22, R252, 0x68, RZ ;  /* 0x00000068fc167810 */ /* 0x000fe20007ffe0ff */
[----:B------:R-:W-:Y:S01]  /*1a10*/  STL [R1+0x38], R11 ;  /* 0x0000380b01007387 */ /* 0x000fe20000100800 */
[----:B------:R-:W-:-:S02]  /*1a20*/  SHF.R.S32.HI R4, RZ, 0x1f, R33 ;  /* 0x0000001fff047819 */ /* 0x000fc40000011421 */
[----:B------:R-:W-:Y:S01]  /*1a30*/  SHF.R.S32.HI R235, RZ, 0x3, R8 ;  /* 0x00000003ffeb7819 */ /* 0x000fe20000011408 */
[----:B------:R-:W-:Y:S01]  /*1a40*/  STL [R1+0x64], R6 ;  /* 0x0000640601007387 */ /* 0x000fe20000100800 */
[C---:B------:R-:W-:Y:S02]  /*1a50*/  IADD3 R19, R252.reuse, 0x80, RZ ;  /* 0x00000080fc137810 */ /* 0x040fe40007ffe0ff */
[C---:B------:R-:W-:Y:S01]  /*1a60*/  IADD3 R17, R252.reuse, 0x90, RZ ;  /* 0x00000090fc117810 */ /* 0x040fe20007ffe0ff */
[----:B------:R2:W-:Y:S01]  /*1a70*/  STL [R1+0x60], R5 ;  /* 0x0000600501007387 */ /* 0x0005e20000100800 */
[----:B------:R-:W-:Y:S02]  /*1a80*/  SHF.R.S32.HI R4, RZ, 0x1f, R31 ;  /* 0x0000001fff047819 */ /* 0x000fe4000001141f */
[----:B------:R-:W-:Y:S02]  /*1a90*/  SHF.R.S32.HI R234, RZ, 0x3, R7 ;  /* 0x00000003ffea7819 */ /* 0x000fe40000011407 */
[----:B------:R-:W-:-:S02]  /*1aa0*/  IADD3 R16, R252, 0x98, RZ ;  /* 0x00000098fc107810 */ /* 0x000fc40007ffe0ff */
[C---:B------:R-:W-:Y:S02]  /*1ab0*/  IADD3 R8, R252.reuse, 0xa8, RZ ;  /* 0x000000a8fc087810 */ /* 0x040fe40007ffe0ff */
[----:B------:R-:W-:Y:S02]  /*1ac0*/  SHF.R.S32.HI R4, RZ, 0x1f, R28 ;  /* 0x0000001fff047819 */ /* 0x000fe4000001141c */
[C---:B------:R-:W-:Y:S02]  /*1ad0*/  IADD3 R7, R252.reuse, 0xb0, RZ ;  /* 0x000000b0fc077810 */ /* 0x040fe40007ffe0ff */
[----:B-1----:R-:W-:Y:S02]  /*1ae0*/  IADD3 R20, R252, 0x78, RZ ;  /* 0x00000078fc147810 */ /* 0x002fe40007ffe0ff */
[----:B------:R-:W-:Y:S02]  /*1af0*/  SHF.R.S32.HI R4, RZ, 0x1f, R25 ;  /* 0x0000001fff047819 */ /* 0x000fe40000011419 */
[----:B------:R-:W-:-:S02]  /*1b00*/  SHF.R.S32.HI R4, RZ, 0x1f, R22 ;  /* 0x0000001fff047819 */ /* 0x000fc40000011416 */
[----:B------:R-:W-:Y:S02]  /*1b10*/  SHF.R.S32.HI R4, RZ, 0x1f, R19 ;  /* 0x0000001fff047819 */ /* 0x000fe40000011413 */
[----:B------:R-:W-:Y:S02]  /*1b20*/  SHF.R.S32.HI R4, RZ, 0x1f, R16 ;  /* 0x0000001fff047819 */ /* 0x000fe40000011410 */
[----:B------:R-:W-:Y:S02]  /*1b30*/  SHF.R.S32.HI R4, RZ, 0x1f, R7 ;  /* 0x0000001fff047819 */ /* 0x000fe40000011407 */
[----:B--2---:R-:W-:Y:S02]  /*1b40*/  SHF.R.S32.HI R5, RZ, 0x1f, R34 ;  /* 0x0000001fff057819 */ /* 0x004fe40000011422 */
        /* <DEDUP_REMOVED lines=8> */
[----:B------:R-:W-:Y:S02]  /*1bd0*/  LEA R4, R14, 0x18100, 0x1 ;  /* 0x000181000e047811 */ /* 0x000fe400078e08ff */
[----:B------:R-:W-:Y:S01]  /*1be0*/  LEA R180, R2, 0x18100, 0x1 ;  /* 0x0001810002b47811 */ /* 0x000fe200078e08ff */
[----:B------:R-:W-:Y:S01]  /*1bf0*/  STL [R1+0x5c], R5 ;  /* 0x00005c0501007387 */ /* 0x000fe20000100800 */
[----:B------:R-:W-:Y:S02]  /*1c00*/  LEA R2, R13, 0x18100, 0x1 ;  /* 0x000181000d027811 */ /* 0x000fe400078e08ff */
[----:B------:R-:W-:Y:S01]  /*1c10*/  LEA R186, R3, 0x100, 0x1 ;  /* 0x0000010003ba7811 */ /* 0x000fe200078e08ff */
[----:B------:R-:W-:Y:S01]  /*1c20*/  STL [R1+0x58], R4 ;  /* 0x0000580401007387 */ /* 0x000fe20000100800 */
[----:B------:R-:W-:Y:S01]  /*1c30*/  LEA R185, R0, 0xc100, 0x1 ;  /* 0x0000c10000b97811 */ /* 0x000fe200078e08ff */
[----:B------:R-:W-:Y:S01]  /*1c40*/  IMAD.IADD R181, R180, 0x1, R184 ;  /* 0x00000001b4b57824 */ /* 0x000fe200078e02b8 */
[----:B------:R-:W-:Y:S01]  /*1c50*/  SEL R0, R10, 0xffffffc0, !P2 ;  /* 0xffffffc00a007807 */ /* 0x000fe20005000000 */
[----:B------:R1:W-:Y:S01]  /*1c60*/  STL [R1+0x54], R2 ;  /* 0x0000540201007387 */ /* 0x0003e20000100800 */
[----:B------:R-:W-:-:S02]  /*1c70*/  LEA R3, R12, 0x18100, 0x1 ;  /* 0x000181000c037811 */ /* 0x000fc400078e08ff */
[----:B------:R-:W-:Y:S01]  /*1c80*/  IADD3 R218, R216, 0x40, RZ ;  /* 0x00000040d8da7810 */ /* 0x000fe20007ffe0ff */
[----:B------:R-:W-:Y:S01]  /*1c90*/  IMAD.IADD R187, R0, 0x1, R186 ;  /* 0x0000000100bb7824 */ /* 0x000fe200078e02ba */
[----:B------:R-:W-:Y:S01]  /*1ca0*/  IADD3 R219, R216, 0x80, RZ ;  /* 0x00000080d8db7810 */ /* 0x000fe20007ffe0ff */
[----:B------:R-:W-:Y:S01]  /*1cb0*/  STL [R1+0x50], R3 ;  /* 0x0000500301007387 */ /* 0x000fe20000100800 */
[--C-:B------:R-:W-:Y:S01]  /*1cc0*/  IMAD.IADD R183, R180, 0x1, R0.reuse ;  /* 0x00000001b4b77824 */ /* 0x100fe200078e0200 */
[C---:B------:R-:W-:Y:S01]  /*1cd0*/  IADD3 R224, R104.reuse, 0x60, RZ ;  /* 0x0000006068e07810 */ /* 0x040fe20007ffe0ff */
[----:B------:R-:W-:Y:S01]  /*1ce0*/  IMAD.IADD R182, R181, 0x1, R0 ;  /* 0x00000001b5b67824 */ /* 0x000fe200078e0200 */
[C---:B------:R-:W-:Y:S02]  /*1cf0*/  IADD3 R223, R104.reuse, 0x80, RZ ;  /* 0x0000008068df7810 */ /* 0x040fe40007ffe0ff */
[----:B------:R-:W-:Y:S02]  /*1d00*/  IADD3 R222, R104, 0xa0, RZ ;  /* 0x000000a068de7810 */ /* 0x000fe40007ffe0ff */
[----:B------:R-:W-:-:S02]  /*1d10*/  IADD3 R30, R252, 0x28, RZ ;  /* 0x00000028fc1e7810 */ /* 0x000fc40007ffe0ff */
[C---:B------:R-:W-:Y:S02]  /*1d20*/  IADD3 R27, R252.reuse, 0x40, RZ ;  /* 0x00000040fc1b7810 */ /* 0x040fe40007ffe0ff */
[C---:B------:R-:W-:Y:S02]  /*1d30*/  IADD3 R24, R252.reuse, 0x58, RZ ;  /* 0x00000058fc187810 */ /* 0x040fe40007ffe0ff */
[C---:B------:R-:W-:Y:S02]  /*1d40*/  IADD3 R21, R252.reuse, 0x70, RZ ;  /* 0x00000070fc157810 */ /* 0x040fe40007ffe0ff */
[C---:B------:R-:W-:Y:S02]  /*1d50*/  IADD3 R18, R252.reuse, 0x88, RZ ;  /* 0x00000088fc127810 */ /* 0x040fe40007ffe0ff */
[----:B------:R-:W-:Y:S01]  /*1d60*/  IADD3 R9, R252, 0xa0, RZ ;  /* 0x000000a0fc097810 */ /* 0x000fe20007ffe0ff */
[----:B-1----:R-:W-:Y:S01]  /*1d70*/  IMAD.IADD R2, R184, 0x1, R186 ;  /* 0x00000001b8027824 */ /* 0x002fe200078e02ba */
[----:B------:R-:W-:-:S02]  /*1d80*/  IADD3 R6, R252, 0xb8, RZ ;  /* 0x000000b8fc067810 */ /* 0x000fc40007ffe0ff */
[----:B------:R-:W-:Y:S02]  /*1d90*/  SHF.R.S32.HI R217, RZ, 0x1f, R216 ;  /* 0x0000001fffd97819 */ /* 0x000fe400000114d8 */
        /* <DEDUP_REMOVED lines=9> */
[----:B------:R-:W-:Y:S02]  /*1e30*/  SHF.R.S32.HI R30, RZ, 0x1f, R30 ;  /* 0x0000001fff1e7819 */ /* 0x000fe4000001141e */
[----:B------:R-:W-:Y:S02]  /*1e40*/  SHF.R.S32.HI R27, RZ, 0x1f, R27 ;  /* 0x0000001fff1b7819 */ /* 0x000fe4000001141b */
[----:B------:R-:W-:-:S02]  /*1e50*/  SHF.R.S32.HI R24, RZ, 0x1f, R24 ;  /* 0x0000001fff187819 */ /* 0x000fc40000011418 */
[----:B------:R-:W-:Y:S01]  /*1e60*/  SHF.R.S32.HI R21, RZ, 0x1f, R21 ;  /* 0x0000001fff157819 */ /* 0x000fe20000011415 */
[----:B-1----:R-:W-:Y:S01]  /*1e70*/  IMAD.IADD R2, R0, 0x1, R2 ;  /* 0x0000000100027824 */ /* 0x002fe200078e0202 */
[----:B------:R-:W-:Y:S01]  /*1e80*/  SHF.R.S32.HI R18, RZ, 0x1f, R18 ;  /* 0x0000001fff127819 */ /* 0x000fe20000011412 */
[----:B------:R-:W-:Y:S01]  /*1e90*/  IMAD.IADD R0, R184, 0x1, R187 ;  /* 0x00000001b8007824 */ /* 0x000fe200078e02bb */
[----:B------:R-:W-:Y:S02]  /*1ea0*/  SHF.R.S32.HI R9, RZ, 0x1f, R9 ;  /* 0x0000001fff097819 */ /* 0x000fe40000011409 */
[----:B------:R-:W-:Y:S02]  /*1eb0*/  SHF.R.S32.HI R6, RZ, 0x1f, R6 ;  /* 0x0000001fff067819 */ /* 0x000fe40000011406 */
[----:B------:R1:W-:Y:S04]  /*1ec0*/  STL [R1+0x24], R0 ;  /* 0x0000240001007387 */ /* 0x0003e80000100800 */
[----:B------:R1:W-:Y:S02]  /*1ed0*/  STL [R1+0x4c], R2 ;  /* 0x00004c0201007387 */ /* 0x0003e40000100800 */
.L_x_3047:
[----:B-1----:R-:W2:Y:S01]  /*1ee0*/  LDL R0, [R1+0xc] ;  /* 0x00000c0001007983 */ /* 0x002ea20000100800 */
[----:B------:R-:W-:Y:S01]  /*1ef0*/  IMAD.MOV.U32 R2, RZ, RZ, 0x4 ;  /* 0x00000004ff027424 */ /* 0x000fe200078e00ff */
[----:B------:R-:W-:-:S02]  /*1f00*/  ISETP.NE.U32.AND P0, PT, RZ, c[0x0][0x370], PT ;  /* 0x0000dc00ff007a0c */ /* 0x000fc40003f05070 */
[----:B------:R-:W-:Y:S02]  /*1f10*/  ISETP.NE.U32.AND P4, PT, RZ, c[0x0][0x360], PT ;  /* 0x0000d800ff007a0c */ /* 0x000fe40003f85070 */
[----:B------:R-:W-:Y:S01]  /*1f20*/  ISETP.NE.AND.EX P1, PT, RZ, c[0x0][0x374], PT, P0 ;  /* 0x0000dd00ff007a0c */ /* 0x000fe20003f25300 */
[----:B--2---:R-:W-:-:S05]  /*1f30*/  IMAD.WIDE R2, R0, R2, c[0x0][0x588] ;  /* 0x0001620000027625 */ /* 0x004fca00078e0202 */
[----:B------:R-:W2:Y:S01]  /*1f40*/  LDG.E R24, [R2.64] ;  /* 0x0000000802187981 */ /* 0x000ea2000c1e1900 */
[----:B------:R-:W-:Y:S01]  /*1f50*/  ISETP.NE.AND.EX P4, PT, RZ, c[0x0][0x364], PT, P4 ;  /* 0x0000d900ff007a0c */ /* 0x000fe20003f85340 */
[----:B------:R-:W-:Y:S01]  /*1f60*/  IMAD.MOV.U32 R248, RZ, RZ, RZ ;  /* 0x000000fffff87224 */ /* 0x000fe200078e00ff */
[----:B------:R-:W-:Y:S02]  /*1f70*/  ISETP.NE.U32.AND P3, PT, RZ, c[0x0][0x348], PT ;  /* 0x0000d200ff007a0c */ /* 0x000fe40003f65070 */
[----:B------:R-:W-:Y:S02]  /*1f80*/  ISETP.NE.U32.AND P5, PT, RZ, c[0x0][0x350], PT ;  /* 0x0000d400ff007a0c */ /* 0x000fe40003fa5070 */
[----:B------:R-:W-:Y:S02]  /*1f90*/  ISETP.NE.U32.AND P6, PT, RZ, c[0x0][0x358], PT ;  /* 0x0000d600ff007a0c */ /* 0x000fe40003fc5070 */
[----:B------:R-:W-:Y:S02]  /*1fa0*/  ISETP.NE.AND.EX P3, PT, RZ, c[0x0][0x34c], PT, P3 ;  /* 0x0000d300ff007a0c */ /* 0x000fe40003f65330 */
[----:B------:R-:W-:-:S02]  /*1fb0*/  ISETP.NE.AND.EX P5, PT, RZ, c[0x0][0x354], PT, P5 ;  /* 0x0000d500ff007a0c */ /* 0x000fc40003fa5350 */
[----:B------:R-:W-:Y:S01]  /*1fc0*/  ISETP.NE.AND.EX P6, PT, RZ, c[0x0][0x35c], PT, P6 ;  /* 0x0000d700ff007a0c */ /* 0x000fe20003fc5360 */
[----:B------:R-:W-:Y:S02]  /*1fd0*/  IMAD.MOV.U32 R139, RZ, RZ, RZ ;  /* 0x000000ffff8b7224 */ /* 0x000fe400078e00ff */
[----:B------:R-:W-:Y:S02]  /*1fe0*/  IMAD.MOV.U32 R20, RZ, RZ, RZ ;  /* 0x000000ffff147224 */ /* 0x000fe400078e00ff */
[----:B------:R-:W-:Y:S01]  /*1ff0*/  IMAD.MOV.U32 R13, RZ, RZ, RZ ;  /* 0x000000ffff0d7224 */ /* 0x000fe200078e00ff */
[----:B--2---:R-:W-:Y:S01]  /*2000*/  SHF.R.S32.HI R21, RZ, 0x1f, R24 ;  /* 0x0000001fff157819 */ /* 0x004fe20000011418 */
[C---:B------:R-:W-:Y:S01]  /*2010*/  IMAD.SHL.U32 R22, R24.reuse, 0x4, RZ ;  /* 0x0000000418167824 */ /* 0x040fe200078e00ff */
[C---:B------:R-:W-:Y:S01]  /*2020*/  @P1 LEA R4, P0, R24.reuse, c[0x0][0x370], 0x2 ;  /* 0x0000dc0018041a11 */ /* 0x040fe200078010ff */
[----:B------:R1:W-:Y:S01]  /*2030*/  STL [R1+0x1c], R24 ;  /* 0x00001c1801007387 */ /* 0x0003e20000100800 */
[----:B------:R-:W-:-:S02]  /*2040*/  SHF.L.U64.HI R16, R24, 0x2, R21 ;  /* 0x0000000218107819 */ /* 0x000fc40000010215 */
[----:B------:R-:W-:Y:S01]  /*2050*/  @P1 LEA.HI.X R5, R24, c[0x0][0x374], R21, 0x2, P0 ;  /* 0x0000dd0018051a11 */ /* 0x000fe200000f1415 */
[----:B------:R1:W-:Y:S01]  /*2060*/  STL [R1+0x28], R21 ;  /* 0x0000281501007387 */ /* 0x0003e20000100800 */
[C---:B------:R-:W-:Y:S02]  /*2070*/  @P4 IADD3 R2, P0, R22.reuse, c[0x0][0x360], RZ ;  /* 0x0000d80016024a10 */ /* 0x040fe40007f1e0ff */
[----:B------:R-:W-:Y:S01]  /*2080*/  IADD3 R6, P2, R22, c[0x0][0x348], RZ ;  /* 0x0000d20016067a10 */ /* 0x000fe20007f5e0ff */
[----:B------:R2:W5:Y:S01]  /*2090*/  @P1 LDG.E R248, [R4.64] ;  /* 0x0000000804f81981 */ /* 0x000562000c1e1900 */
[----:B------:R-:W-:-:S03]  /*20a0*/  @P4 IADD3.X R3, R16, c[0x0][0x364], RZ, P0, !PT ;  /* 0x0000d90010034a10 */ /* 0x000fc600007fe4ff */
[----:B------:R1:W-:Y:S04]  /*20b0*/  STL [R1+0x14], R22 ;  /* 0x0000141601007387 */ /* 0x0003e80000100800 */
[----:B------:R3:W5:Y:S01]  /*20c0*/  @P4 LDG.E R250, [R2.64] ;  /* 0x0000000802fa4981 */ /* 0x000762000c1e1900 */
[----:B------:R-:W-:-:S03]  /*20d0*/  IADD3.X R7, R16, c[0x0][0x34c], RZ, P2, !PT ;  /* 0x0000d30010077a10 */ /* 0x000fc600017fe4ff */
[----:B------:R1:W-:Y:S04]  /*20e0*/  STL [R1+0x18], R16 ;  /* 0x0000181001007387 */ /* 0x0003e80000100800 */
[----:B------:R1:W5:Y:S01]  /*20f0*/  @P3 LDG.E R139, [R6.64] ;  /* 0x00000008068b3981 */ /* 0x000362000c1e1900 */
[----:B--2---:R-:W-:-:S04]  /*2100*/  IADD3 R4, P1, R22, c[0x0][0x350], RZ ;  /* 0x0000d40016047a10 */ /* 0x004fc80007f3e0ff */
[----:B------:R-:W-:Y:S02]  /*2110*/  IADD3.X R5, R16, c[0x0][0x354], RZ, P1, !PT ;  /* 0x0000d50010057a10 */ /* 0x000fe40000ffe4ff */
[----:B---3--:R-:W-:-:S03]  /*2120*/  IADD3 R2, P0, R22, c[0x0][0x358], RZ ;  /* 0x0000d60016027a10 */ /* 0x008fc60007f1e0ff */
[----:B------:R1:W5:Y:S01]  /*2130*/  @P5 LDG.E R20, [R4.64] ;  /* 0x0000000804145981 */ /* 0x000362000c1e1900 */
[----:B------:R-:W-:-:S05]  /*2140*/  IADD3.X R3, R16, c[0x0][0x35c], RZ, P0, !PT ;  /* 0x0000d70010037a10 */ /* 0x000fca00007fe4ff */
[----:B------:R1:W5:Y:S01]  /*2150*/  @P6 LDG.E R13, [R2.64] ;  /* 0x00000008020d6981 */ /* 0x000362000c1e1900 */
[----:B------:R-:W-:Y:S01]  /*2160*/  YIELD ;  /* 0x0000000000007946 */ /* 0x000fe20003800000 */
[----:B------:R-:W-:Y:S05]  /*2170*/  @P4 BRA `(.L_x_2856) ;  /* 0x0000005000004947 */ /* 0x000fea0003800000 */
[----:B-----5:R-:W-:Y:S01]  /*2180*/  MOV R250, c[0x0][0x168] ;  /* 0x00005a0000fa7a02 */ /* 0x020fe20000000f00 */
[----:B------:R-:W-:Y:S05]  /*2190*/  @!P3 BRA `(.L_x_2856) ;  /* 0x000000300000b947 */ /* 0x000fea0003800000 */
[----:B------:R-:W2:Y:S04]  /*21a0*/  LDG.E R8, [R6.64] ;  /* 0x0000000806087981 */ /* 0x000ea8000c1e1900 */
[----:B------:R-:W2:Y:S02]  /*21b0*/  LDG.E R0, [R6.64+0x4] ;  /* 0x0000040806007981 */ /* 0x000ea4000c1e1900 */
[----:B--2---:R-:W-:Y:S02]  /*21c0*/  IADD3 R250, -R8, R0, RZ ;  /* 0x0000000008fa7210 */ /* 0x004fe40007ffe1ff */
.L_x_2856:
[----:B------:R-:W-:-:S04]  /*21d0*/  ISETP.NE.U32.AND P0, PT, RZ, c[0x0][0x368], PT ;  /* 0x0000da00ff007a0c */ /* 0x000fc80003f05070 */
[----:B------:R-:W-:-:S13]  /*21e0*/  ISETP.NE.AND.EX P0, PT, RZ, c[0x0][0x36c], PT, P0 ;  /* 0x0000db00ff007a0c */ /* 0x000fda0003f05300 */
[----:B------:R-:W-:Y:S05]  /*21f0*/  @!P0 BRA `(.L_x_2857) ;  /* 0x0000004000008947 */ /* 0x000fea0003800000 */
[----:B-1----:R-:W-:-:S04]  /*2200*/  IADD3 R4, P0, R22, c[0x0][0x368], RZ ;  /* 0x0000da0016047a10 */ /* 0x002fc80007f1e0ff */
[----:B------:R-:W-:-:S05]  /*2210*/  IADD3.X R5, R16, c[0x0][0x36c], RZ, P0, !PT ;  /* 0x0000db0010057a10 */ /* 0x000fca00007fe4ff */
[----:B------:R1:W5:Y:S01]  /*2220*/  LDG.E R15, [R4.64] ;  /* 0x00000008040f7981 */ /* 0x000362000c1e1900 */
[----:B------:R-:W-:Y:S05]  /*2230*/  BRA `(.L_x_2858) ;  /* 0x0000005000007947 */ /* 0x000fea0003800000 */
.L_x_2857:
[----:B------:R-:W-:Y:S01]  /*2240*/  MOV R15, UR6 ;  /* 0x00000006000f7c02 */ /* 0x000fe20008000f00 */
[----:B------:R-:W-:Y:S05]  /*2250*/  @!P5 BRA `(.L_x_2858) ;  /* 0x000000300000d947 */ /* 0x000fea0003800000 */
[----:B-1----:R-:W2:Y:S04]  /*2260*/  LDG.E R6, [R4.64] ;  /* 0x0000000804067981 */ /* 0x002ea8000c1e1900 */
[----:B------:R-:W2:Y:S02]  /*2270*/  LDG.E R0, [R4.64+0x4] ;  /* 0x0000040804007981 */ /* 0x000ea4000c1e1900 */
[----:B--2---:R-:W-:Y:S02]  /*2280*/  IADD3 R15, -R6, R0, RZ ;  /* 0x00000000060f7210 */ /* 0x004fe40007ffe1ff */
.L_x_2858:
[----:B------:R-:W2:Y:S04]  /*2290*/  LDL.LU R0, [R1+0x4] ;  /* 0x0000040001007983 */ /* 0x000ea80000300800 */
[----:B-1----:R1:W3:Y:S04]  /*22a0*/  @P6 LDG.E R5, [R2.64] ;  /* 0x0000000802056981 */ /* 0x0022e8000c1e1900 */
[----:B------:R1:W3:Y:S04]  /*22b0*/  @P6 LDG.E R4, [R2.64+0x4] ;  /* 0x0000040802046981 */ /* 0x0002e8000c1e1900 */
[----:B------:R-:W4:Y:S01]  /*22c0*/  LDL R14, [R1+0x8] ;  /* 0x00000800010e7983 */ /* 0x000f220000100800 */
[----:B------:R-:W-:-:S04]  /*22d0*/  ISETP.NE.U32.AND P0, PT, RZ, c[0x0][0x378], PT ;  /* 0x0000de00ff007a0c */ /* 0x000fc80003f05070 */
[----:B------:R-:W-:Y:S01]  /*22e0*/  ISETP.NE.AND.EX P1, PT, RZ, c[0x0][0x37c], PT, P0 ;  /* 0x0000df00ff007a0c */ /* 0x000fe20003f25300 */
[----:B------:R-:W-:-:S05]  /*22f0*/  IMAD.MOV.U32 R6, RZ, RZ, c[0x0][0x2c4] ;  /* 0x0000b100ff067624 */ /* 0x000fca00078e00ff */
[----:B------:R-:W-:Y:S01]  /*2300*/  ISETP.NE.AND P2, PT, R6, 0x1, PT ;  /* 0x000000010600780c */ /* 0x000fe20003f45270 */
[----:B-----5:R-:W-:Y:S02]  /*2310*/  IMAD.MOV.U32 R138, RZ, RZ, R15 ;  /* 0x000000ffff8a7224 */ /* 0x020fe400078e000f */
[----:B------:R-:W-:-:S04]  /*2320*/  IMAD.MOV.U32 R67, RZ, RZ, c[0x0][0x228] ;  /* 0x00008a00ff437624 */ /* 0x000fc800078e00ff */
[----:B-1----:R-:W-:Y:S01]  /*2330*/  @P1 IADD3 R2, P0, R22, c[0x0][0x378], RZ ;  /* 0x0000de0016021a10 */ /* 0x002fe20007f1e0ff */
[----:B------:R-:W-:-:S03]  /*2340*/  IMAD.IADD R7, R15, 0x1, -R248 ;  /* 0x000000010f077824 */ /* 0x000fc600078e0af8 */
[----:B------:R-:W-:-:S05]  /*2350*/  @P1 IADD3.X R3, R16, c[0x0][0x37c], RZ, P0, !PT ;  /* 0x0000df0010031a10 */ /* 0x000fca00007fe4ff */
[----:B------:R4:W5:Y:S01]  /*2360*/  @P1 LDG.E R138, [R2.64] ;  /* 0x00000008028a1981 */ /* 0x000962000c1e1900 */
[----:B------:R-:W-:Y:S01]  /*2370*/  LOP3.LUT R232, R232, 0xffffffbf, RZ, 0xc0, !PT ;  /* 0xffffffbfe8e87812 */ /* 0x000fe200078ec0ff */
[----:B------:R-:W-:Y:S03]  /*2380*/  BSSY B0, `(.L_x_2859) ;  /* 0x000003c000007945 */ /* 0x000fe60003800000 */
[----:B------:R-:W-:Y:S01]  /*2390*/  @P2 LOP3.LUT R232, R232, 0x40, RZ, 0xfc, !PT ;  /* 0x00000040e8e82812 */ /* 0x000fe200078efcff */
[----:B--2---:R-:W-:-:S05]  /*23a0*/  IMAD.SHL.U32 R0, R0, 0x80, RZ ;  /* 0x0000008000007824 */ /* 0x004fca00078e00ff */
[----:B------:R1:W-:Y:S01]  /*23b0*/  STL [R1+0x4], R0 ;  /* 0x0000040001007387 */ /* 0x0003e20000100800 */
[----:B---3--:R-:W-:-:S04]  /*23c0*/  @P6 IMAD.IADD R67, R4, 0x1, -R5 ;  /* 0x0000000104436824 */ /* 0x008fc800078e0a05 */
[----:B------:R-:W-:Y:S01]  /*23d0*/  IMAD.IADD R249, R7, 0x1, R67 ;  /* 0x0000000107f97824 */ /* 0x000fe200078e0243 */
[----:B----4-:R-:W-:-:S04]  /*23e0*/  LOP3.LUT R3, R14, 0xff000000, RZ, 0xc0, !PT ;  /* 0xff0000000e037812 */ /* 0x010fc800078ec0ff */
[----:B------:R-:W-:Y:S02]  /*23f0*/  IADD3 R119, R249, 0x40, -R250 ;  /* 0x00000040f9777810 */ /* 0x000fe40007ffe8fa */
[----:B-1----:R-:W-:-:S05]  /*2400*/  IADD3 R0, R0, 0x7f, RZ ;  /* 0x0000007f00007810 */ /* 0x002fca0007ffe0ff */
[----:B------:R-:W-:-:S05]  /*2410*/  @P2 IMAD.HI.U32 R2, R0, c[0x0][0x2c8], RZ ;  /* 0x0000b20000022a27 */ /* 0x000fca00078e00ff */
[----:B------:R-:W-:Y:S02]  /*2420*/  @P2 SHF.R.U32.HI R0, RZ, c[0x0][0x2cc], R2 ;  /* 0x0000b300ff002a19 */ /* 0x000fe40000011602 */
[----:B------:R-:W-:-:S03]  /*2430*/  IADD3 R2, R249, 0x3f, RZ ;  /* 0x0000003ff9027810 */ /* 0x000fc60007ffe0ff */
[----:B------:R-:W-:Y:S01]  /*2440*/  IMAD.IADD R0, R119, 0x1, R0 ;  /* 0x0000000177007824 */ /* 0x000fe200078e0200 */
[----:B------:R-:W-:Y:S02]  /*2450*/  SHF.R.S32.HI R4, RZ, 0x1f, R2 ;  /* 0x0000001fff047819 */ /* 0x000fe40000011402 */
[----:B------:R-:W-:Y:S02]  /*2460*/  LOP3.LUT R8, R14, 0xff0000, RZ, 0xc0, !PT ;  /* 0x00ff00000e087812 */ /* 0x000fe400078ec0ff */
[----:B------:R-:W-:Y:S02]  /*2470*/  SHF.R.U32.HI R6, RZ, 0x8, R3 ;  /* 0x00000008ff067819 */ /* 0x000fe40000011603 */
[----:B------:R-:W-:Y:S02]  /*2480*/  SHF.R.S32.HI R5, RZ, 0x1f, R0 ;  /* 0x0000001fff057819 */ /* 0x000fe40000011400 */
[----:B------:R-:W-:Y:S02]  /*2490*/  LEA.HI R3, R4, R2, RZ, 0x6 ;  /* 0x0000000204037211 */ /* 0x000fe400078f30ff */
[----:B------:R-:W-:-:S02]  /*24a0*/  LEA.HI R2, R8, R6, RZ, 0x10 ;  /* 0x0000000608027211 */ /* 0x000fc400078f80ff */
[----:B------:R-:W-:Y:S02]  /*24b0*/  LEA.HI R0, R5, R0, RZ, 0x6 ;  /* 0x0000000005007211 */ /* 0x000fe400078f30ff */
[----:B------:R-:W-:Y:S02]  /*24c0*/  SHF.R.U32.HI R9, RZ, 0x10, R2 ;  /* 0x00000010ff097819 */ /* 0x000fe40000011602 */
[----:B------:R-:W-:Y:S02]  /*24d0*/  LOP3.LUT R17, R2, 0xff, RZ, 0xc0, !PT ;  /* 0x000000ff02117812 */ /* 0x000fe400078ec0ff */
[----:B------:R-:W-:Y:S02]  /*24e0*/  SHF.R.S32.HI R118, RZ, 0x6, R3 ;  /* 0x00000006ff767819 */ /* 0x000fe40000011403 */
[----:B------:R-:W-:Y:S01]  /*24f0*/  SHF.R.S32.HI R0, RZ, 0x6, R0 ;  /* 0x00000006ff007819 */ /* 0x000fe20000011400 */
[----:B------:R1:W-:Y:S03]  /*2500*/  STL [R1+0x2c], R9 ;  /* 0x00002c0901007387 */ /* 0x0003e60000100800 */
[----:B------:R-:W-:Y:S01]  /*2510*/  IMNMX R6, R118, R0, PT ;  /* 0x0000000076067217 */ /* 0x000fe20003800200 */
[----:B------:R1:W-:Y:S03]  /*2520*/  STL [R1+0x30], R17 ;  /* 0x0000301101007387 */ /* 0x0003e60000100800 */
[----:B------:R-:W-:-:S02]  /*2530*/  ISETP.GE.AND P0, PT, R6, 0x1, PT ;  /* 0x000000010600780c */ /* 0x000fc40003f06270 */
[----:B------:R-:W-:Y:S01]  /*2540*/  ISETP.NE.AND P1, PT, R9, RZ, PT ;  /* 0x000000ff0900720c */ /* 0x000fe20003f25270 */
[----:B------:R-:W-:-:S03]  /*2550*/  IMAD.MOV.U32 R0, RZ, RZ, RZ ;  /* 0x000000ffff007224 */ /* 0x000fc600078e00ff */
[----:B------:R-:W-:-:S07]  /*2560*/  SEL R116, R9, c[0x0][0x338], P1 ;  /* 0x0000ce0009747a07 */ /* 0x000fce0000800000 */
        /* <DEDUP_REMOVED lines=13> */
[----:B-1----:R-:W-:Y:S02]  /*2640*/  IMAD.MOV R9, RZ, RZ, -R0 ;  /* 0x000000ffff097224 */ /* 0x002fe400078e0a00 */
        /* <DEDUP_REMOVED lines=15> */
.L_x_2860:
[----:B------:R-:W-:Y:S05]  /*2740*/  BSYNC B0 ;  /* 0x0000000000007941 */ /* 0x000fea0003800000 */
.L_x_2859:
[----:B------:R-:W-:-:S04]  /*2750*/  IMAD R2, R17, R0, RZ ;  /* 0x0000000011027224 */ /* 0x000fc800078e02ff */
        /* <DEDUP_REMOVED lines=15> */
[----:B------:R-:W-:Y:S02]  /*2850*/  SHF.R.S32.HI R2, RZ, 0x1f, R13 ;  /* 0x0000001fff027819 */ /* 0x000fe4000001140d */
[C---:B------:R-:W-:Y:S01]  /*2860*/  IADD3 R0, P0, R251.reuse, R13, RZ ;  /* 0x0000000dfb007210 */ /* 0x040fe20007f1e0ff */
[----:B------:R-:W-:Y:S01]  /*2870*/  IMAD.MOV.U32 R13, RZ, RZ, c[0x0][0x238] ;  /* 0x00008e00ff0d7624 */ /* 0x000fe200078e00ff */
[----:B------:R-:W-:Y:S02]  /*2880*/  LOP3.LUT R23, R14, 0xffff, RZ, 0xc0, !PT ;  /* 0x0000ffff0e177812 */ /* 0x000fe400078ec0ff */
[----:B-1----:R-:W-:Y:S01]  /*2890*/  LEA.HI.X.SX32 R17, R251, R2, 0x1, P0 ;  /* 0x00000002fb117211 */ /* 0x002fe200000f0eff */
[----:B------:R-:W-:Y:S01]  /*28a0*/  IMAD.WIDE.U32 R2, R0, c[0x0][0x238], R216 ;  /* 0x00008e0000027a25 */ /* 0x000fe200078e00d8 */
[----:B------:R-:W-:Y:S02]  /*28b0*/  SEL R12, R21, RZ, !P6 ;  /* 0x000000ff150c7207 */ /* 0x000fe40007000000 */
[----:B------:R-:W-:Y:S01]  /*28c0*/  IADD3 R18, R8, -0x1, RZ ;  /* 0xffffffff08127810 */ /* 0x000fe20007ffe0ff */
[----:B------:R-:W-:Y:S01]  /*28d0*/  IMAD R4, R17, c[0x0][0x238], RZ ;  /* 0x00008e0011047a24 */ /* 0x000fe200078e02ff */
[----:B------:R-:W-:Y:S01]  /*28e0*/  SEL R9, R24, RZ, !P6 ;  /* 0x000000ff18097207 */ /* 0x000fe20007000000 */
[----:B------:R-:W-:Y:S01]  /*28f0*/  IMAD R5, R12, c[0x0][0x248], RZ ;  /* 0x000092000c057a24 */ /* 0x000fe200078e02ff */
[----:B------:R-:W-:Y:S01]  /*2900*/  MOV R121, 0x6 ;  /* 0x0000000600797802 */ /* 0x000fe20000000f00 */
[----:B------:R-:W-:Y:S01]  /*2910*/  IMAD R4, R0, c[0x0][0x23c], R4 ;  /* 0x00008f0000047a24 */ /* 0x000fe200078e0204 */
[----:B------:R-:W-:Y:S01]  /*2920*/  SHF.R.S32.HI R19, RZ, 0x1f, R18 ;  /* 0x0000001fff137819 */ /* 0x000fe20000011412 */
[----:B------:R-:W-:Y:S01]  /*2930*/  IMAD R5, R9, c[0x0][0x24c], R5 ;  /* 0x0000930009057a24 */ /* 0x000fe200078e0205 */
        /* <DEDUP_REMOVED lines=8> */
[----:B------:R-:W-:Y:S01]  /*29c0*/  IMAD R3, R23, c[0x0][0x244], R3 ;  /* 0x0000910017037a24 */ /* 0x000fe200078e0203 */
[----:B------:R-:W-:Y:S01]  /*29d0*/  P2R R14, PR, RZ, 0x10 ;  /* 0x00000010ff0e7803 */ /* 0x000fe20000000000 */
[----:B------:R-:W-:Y:S01]  /*29e0*/  IMAD R4, R18, -0x40, R4 ;  /* 0xffffffc012047824 */ /* 0x000fe200078e0204 */
[----:B------:R-:W-:Y:S01]  /*29f0*/  ISETP.GE.AND P6, PT, R216, c[0x0][0x1d4], PT ;  /* 0x00007500d8007a0c */ /* 0x000fe20003fc6270 */
[----:B------:R-:W-:Y:S01]  /*2a00*/  IMAD.WIDE.U32 R78, R9, c[0x0][0x248], R2 ;  /* 0x00009200094e7a25 */ /* 0x000fe200078e0002 */
[----:B------:R-:W-:Y:S02]  /*2a10*/  ISETP.GE.AND P5, PT, R218, c[0x0][0x1d4], PT ;  /* 0x00007500da007a0c */ /* 0x000fe40003fa6270 */
[C---:B------:R-:W-:Y:S01]  /*2a20*/  ISETP.GE.AND P1, PT, R4.reuse, 0x21, PT ;  /* 0x000000210400780c */ /* 0x040fe20003f26270 */
[----:B------:R-:W-:Y:S01]  /*2a30*/  IMAD.SHL.U32 R126, R13, 0x40, RZ ;  /* 0x000000400d7e7824 */ /* 0x000fe200078e00ff */
[----:B------:R-:W-:Y:S01]  /*2a40*/  ISETP.GE.AND P2, PT, R4, 0x1, PT ;  /* 0x000000010400780c */ /* 0x000fe20003f46270 */
[----:B------:R-:W-:-:S02]  /*2a50*/  IMAD R3, R125, R18, RZ ;  /* 0x000000127d037224 */ /* 0x000fc400078e02ff */
[----:B------:R-:W-:Y:S02]  /*2a60*/  IMAD.IADD R75, R79, 0x1, R5 ;  /* 0x000000014f4b7824 */ /* 0x000fe400078e0205 */
[----:B------:R-:W-:Y:S02]  /*2a70*/  IMAD.MOV.U32 R74, RZ, RZ, R78 ;  /* 0x000000ffff4a7224 */ /* 0x000fe400078e004e */
[-C--:B------:R-:W-:Y:S02]  /*2a80*/  IMAD R3, R19, R126.reuse, R3 ;  /* 0x0000007e13037224 */ /* 0x080fe400078e0203 */
[----:B------:R-:W-:-:S04]  /*2a90*/  IMAD.WIDE.U32 R6, R18, R126, R74 ;  /* 0x0000007e12067225 */ /* 0x000fc800078e004a */
[----:B------:R-:W-:Y:S01]  /*2aa0*/  IMAD.SHL.U32 R127, R13, 0x20, RZ ;  /* 0x000000200d7f7824 */ /* 0x000fe200078e00ff */
[----:B------:R-:W-:Y:S02]  /*2ab0*/  IADD3 R3, R7, R3, RZ ;  /* 0x0000000307037210 */ /* 0x000fe40007ffe0ff */
[C---:B------:R-:W-:Y:S02]  /*2ac0*/  @P2 LEA R4, P3, R6.reuse, c[0x0][0x220], 0x1 ;  /* 0x0000880006042a11 */ /* 0x040fe400078608ff */
[----:B------:R-:W-:Y:S02]  /*2ad0*/  @P1 IADD3 R7, P0, R127, R6, RZ ;  /* 0x000000067f071210 */ /* 0x000fe40007f1e0ff */
[----:B------:R-:W-:Y:S02]  /*2ae0*/  @P2 LEA.HI.X R5, R6, c[0x0][0x224], R3, 0x1, P3 ;  /* 0x0000890006052a11 */ /* 0x000fe400018f0c03 */
[----:B------:R-:W-:Y:S01]  /*2af0*/  @P4 IADD3 R6, P3, R22, c[0x0][0x340], RZ ;  /* 0x0000d00016064a10 */ /* 0x000fe20007f7e0ff */
[----:B------:R-:W-:Y:S01]  /*2b00*/  @P1 IMAD.X R13, R3, 0x1, R122, P0 ;  /* 0x00000001030d1824 */ /* 0x000fe200000e067a */
[----:B------:R-:W-:Y:S01]  /*2b10*/  @P1 LEA R2, P0, R7, c[0x0][0x220], 0x1 ;  /* 0x0000880007021a11 */ /* 0x000fe200078008ff */
[----:B------:R-:W-:Y:S01]  /*2b20*/  @!PT LDS RZ, [RZ] ;  /* 0x00000000fffff984 */ /* 0x000fe20000000800 */
[----:B------:R-:W-:Y:S01]  /*2b30*/  @!PT LDS RZ, [RZ] ;  /* 0x00000000fffff984 */ /* 0x000fe20000000800 */
[----:B------:R-:W-:Y:S01]  /*2b40*/  @!PT LDS RZ, [RZ] ;  /* 0x00000000fffff984 */ /* 0x000fe20000000800 */
[----:B------:R1:W-:Y:S01]  /*2b50*/  @P2 LDGSTS.E.BYPASS.LTC128B.128 [R144+0xc100], [R4.64], !P6 ;  /* 0x0c10000004902fae */ /* 0x0003e2000f101d48 */
[----:B------:R-:W-:-:S02]  /*2b60*/  ISETP.GE.AND P4, PT, R219, c[0x0][0x1d4], PT ;  /* 0x00007500db007a0c */ /* 0x000fc40003f86270 */
[----:B------:R-:W-:Y:S01]  /*2b70*/  @P1 LEA.HI.X R3, R7, c[0x0][0x224], R13, 0x1, P0 ;  /* 0x0000890007031a11 */ /* 0x000fe200000f0c0d */
[----:B------:R1:W-:Y:S01]  /*2b80*/  @P2 LDGSTS.E.BYPASS.LTC128B.128 [R144+0xe100], [R4.64+0x80], !P5 ;  /* 0x0e10008004902fae */ /* 0x0003e2000e901d48 */
[----:B------:R-:W-:-:S09]  /*2b90*/  ISETP.NE.AND P0, PT, R14, RZ, PT ;  /* 0x000000ff0e00720c */ /* 0x000fd20003f05270 */
[----:B------:R1:W-:Y:S04]  /*2ba0*/  @P2 LDGSTS.E.BYPASS.LTC128B.128 [R144+0x10100], [R4.64+0x100], !P4 ;  /* 0x1010010004902fae */ /* 0x0003e8000e101d48 */
[----:B------:R-:W-:Y:S01]  /*2bb0*/  @P0 IADD3.X R7, R16, c[0x0][0x344], RZ, P3, !PT ;  /* 0x0000d10010070a10 */ /* 0x000fe20001ffe4ff */
[----:B------:R2:W-:Y:S04]  /*2bc0*/  @P1 LDGSTS.E.BYPASS.LTC128B.128 [R144+0xd100], [R2.64], !P6 ;  /* 0x0d10000002901fae */ /* 0x0005e8000f101d48 */
        /* <DEDUP_REMOVED lines=9> */
[----:B------:R-:W-:Y:S01]  /*2c60*/  SHF.L.U64.HI R124, R131, R121, c[0x0][0x25c] ;  /* 0x00009700837c7619 */ /* 0x000fe20000010279 */
[----:B-1----:R-:W-:Y:S01]  /*2c70*/  IMAD R4, R17, c[0x0][0x258], RZ ;  /* 0x0000960011047a24 */ /* 0x002fe200078e02ff */
[----:B------:R-:W-:Y:S01]  /*2c80*/  SHF.R.S32.HI R111, RZ, 0x1f, R110 ;  /* 0x0000001fff6f7819 */ /* 0x000fe2000001146e */
[C---:B------:R-:W-:Y:S01]  /*2c90*/  IMAD.SHL.U32 R130, R131.reuse, 0x40, RZ ;  /* 0x0000004083827824 */ /* 0x040fe200078e00ff */
[----:B------:R-:W-:Y:S01]  /*2ca0*/  SHF.L.U32 R131, R131, 0x5, RZ ;  /* 0x0000000583837819 */ /* 0x000fe200000006ff */
[----:B------:R-:W-:Y:S02]  /*2cb0*/  IMAD.SHL.U32 R117, R117, 0x2, RZ ;  /* 0x0000000275757824 */ /* 0x000fe400078e00ff */
[----:B------:R-:W-:Y:S02]  /*2cc0*/  IMAD.MOV.U32 R28, RZ, RZ, R18 ;  /* 0x000000ffff1c7224 */ /* 0x000fe400078e0012 */
[----:B------:R-:W-:Y:S02]  /*2cd0*/  IMAD R73, R23, c[0x0][0x1ec], R69 ;  /* 0x00007b0017497a24 */ /* 0x000fe400078e0245 */
[----:B--2---:R-:W-:-:S04]  /*2ce0*/  IMAD.WIDE.U32 R2, R0, c[0x0][0x258], R216 ;  /* 0x0000960000027a25 */ /* 0x004fc800078e00d8 */
[----:B------:R-:W-:-:S04]  /*2cf0*/  IMAD R0, R0, c[0x0][0x25c], R4 ;  /* 0x0000970000007a24 */ /* 0x000fc800078e0204 */
[----:B------:R-:W-:Y:S02]  /*2d00*/  IMAD.IADD R3, R3, 0x1, R0 ;  /* 0x0000000103037824 */ /* 0x000fe400078e0200 */
[----:B------:R-:W-:Y:S01]  /*2d10*/  IMAD R0, R12, c[0x0][0x268], RZ ;  /* 0x00009a000c007a24 */ /* 0x000fe200078e02ff */
[----:B------:R-:W-:Y:S01]  /*2d20*/  SHF.R.S32.HI R12, RZ, 0x1f, R227 ;  /* 0x0000001fff0c7819 */ /* 0x000fe200000114e3 */
        /* <DEDUP_REMOVED lines=8> */
[----:B------:R-:W-:Y:S01]  /*2db0*/  IMAD R0, R124, R18, RZ ;  /* 0x000000127c007224 */ /* 0x000fe200078e02ff */
[----:B------:R-:W-:Y:S01]  /*2dc0*/  BAR.SYNC.DEFER_BLOCKING 0x0 ;  /* 0x0000000000007b1d */ /* 0x000fe20000010000 */
[----:B------:R-:W-:Y:S01]  /*2dd0*/  IMAD.MOV.U32 R2, RZ, RZ, R76 ;  /* 0x000000ffff027224 */ /* 0x000fe200078e004c */
[----:B------:R-:W-:Y:S01]  /*2de0*/  ISETP.GE.AND P3, PT, R109, c[0x0][0x27c], PT ;  /* 0x00009f006d007a0c */ /* 0x000fe20003f66270 */
[----:B------:R-:W-:Y:S01]  /*2df0*/  IMAD.MOV.U32 R3, RZ, RZ, R92 ;  /* 0x000000ffff037224 */ /* 0x000fe200078e005c */
[----:B------:R-:W-:Y:S01]  /*2e00*/  LOP3.LUT R232, R232, 0xfffffffd, RZ, 0xc0, !PT ;  /* 0xfffffffde8e87812 */ /* 0x000fe200078ec0ff */
[-C--:B------:R-:W-:Y:S01]  /*2e10*/  IMAD R0, R19, R130.reuse, R0 ;  /* 0x0000008213007224 */ /* 0x080fe200078e0200 */
[----:B------:R-:W1:Y:S01]  /*2e20*/  S2R R25, SR_TID.X ;  /* 0x0000000000197919 */ /* 0x000e620000002100 */
[----:B------:R-:W-:Y:S01]  /*2e30*/  IMAD.WIDE.U32 R2, R18, R130, R2 ;  /* 0x0000008212027225 */ /* 0x000fe200078e0002 */
[----:B------:R-:W-:-:S03]  /*2e40*/  ULDC.U8 UR5, c[0x0][0x298] ;  /* 0x0000a60000057ab9 */ /* 0x000fc60000000000 */
[----:B------:R-:W-:Y:S01]  /*2e50*/  IMAD.IADD R0, R3, 0x1, R0 ;  /* 0x0000000103007824 */ /* 0x000fe200078e0200 */
[----:B------:R-:W-:Y:S01]  /*2e60*/  @P2 LEA R6, P0, R2, c[0x0][0x250], 0x1 ;  /* 0x0000940002062a11 */ /* 0x000fe200078008ff */
[----:B------:R-:W-:Y:S02]  /*2e70*/  IMAD.IADD R114, R15, 0x1, R20 ;  /* 0x000000010f727824 */ /* 0x000fe400078e0214 */
[----:B------:R-:W-:Y:S01]  /*2e80*/  IMAD.WIDE.U32 R90, R16, c[0x0][0x2b0], RZ ;  /* 0x0000ac00105a7a25 */ /* 0x000fe200078e00ff */
[----:B------:R-:W-:Y:S02]  /*2e90*/  @P2 LEA.HI.X R7, R2, c[0x0][0x254], R0, 0x1, P0 ;  /* 0x0000950002072a11 */ /* 0x000fe400000f0c00 */
[----:B------:R-:W-:Y:S01]  /*2ea0*/  @P1 IADD3 R2, P0, R131, R2, RZ ;  /* 0x0000000283021210 */ /* 0x000fe20007f1e0ff */
[----:B------:R-:W-:Y:S02]  /*2eb0*/  IMAD.MOV.U32 R129, RZ, RZ, c[0x0][0x290] ;  /* 0x0000a400ff817624 */ /* 0x000fe400078e00ff */
[----:B------:R-:W-:-:S02]  /*2ec0*/  IMAD.MOV.U32 R128, RZ, RZ, c[0x0][0x280] ;  /* 0x0000a000ff807624 */ /* 0x000fc400078e00ff */
[----:B------:R-:W-:Y:S01]  /*2ed0*/  @P1 IMAD.X R0, R0, 0x1, R123, P0 ;  /* 0x0000000100001824 */ /* 0x000fe200000e067b */
[C---:B------:R-:W-:Y:S01]  /*2ee0*/  @P1 LEA R4, P0, R2.reuse, c[0x0][0x250], 0x1 ;  /* 0x0000940002041a11 */ /* 0x040fe200078008ff */
[----:B------:R-:W-:Y:S01]  /*2ef0*/  @!PT LDS RZ, [RZ] ;  /* 0x00000000fffff984 */ /* 0x000fe20000000800 */
[----:B------:R-:W-:Y:S01]  /*2f00*/  @!PT LDS RZ, [RZ] ;  /* 0x00000000fffff984 */ /* 0x000fe20000000800 */
[----:B------:R-:W-:Y:S01]  /*2f10*/  @!PT LDS RZ, [RZ] ;  /* 0x00000000fffff984 */ /* 0x000fe20000000800 */
[----:B------:R2:W-:Y:S03]  /*2f20*/  @P2 LDGSTS.E.BYPASS.LTC128B.128 [R144+0x100], [R6.64], !P6 ;  /* 0x0010000006902fae */ /* 0x0005e6000f101d48 */
[----:B------:R-:W-:Y:S01]  /*2f30*/  @P1 LEA.HI.X R5, R2, c[0x0][0x254], R0, 0x1, P0 ;  /* 0x0000950002051a11 */ /* 0x000fe200000f0c00 */
[----:B------:R2:W-:Y:S01]  /*2f40*/  @P2 LDGSTS.E.BYPASS.LTC128B.128 [R144+0x2100], [R6.64+0x80], !P5 ;  /* 0x0210008006902fae */ /* 0x0005e2000e901d48 */
[----:B------:R-:W-:Y:S01]  /*2f50*/  ISETP.GT.AND P0, PT, R28, R31, PT ;  /* 0x0000001f1c00720c */ /* 0x000fe20003f04270 */
[----:B------:R-:W-:Y:S01]  /*2f60*/  IMAD.MOV.U32 R133, RZ, RZ, 0x1 ;  /* 0x00000001ff857424 */ /* 0x000fe200078e00ff */
[----:B-1----:R-:W-:Y:S01]  /*2f70*/  SHF.R.S32.HI R24, RZ, 0x1f, R25 ;  /* 0x0000001fff187819 */ /* 0x002fe20000011419 */
[----:B------:R2:W-:Y:S03]  /*2f80*/  @P2 LDGSTS.E.BYPASS.LTC128B.128 [R144+0x4100], [R6.64+0x100], !P4 ;  /* 0x0410010006902fae */ /* 0x0005e6000e101d48 */
[----:B------:R-:W-:Y:S01]  /*2f90*/  LEA.HI R24, R24, R25, RZ, 0x2 ;  /* 0x0000001918187211 */ /* 0x000fe200078f10ff */
[----:B------:R1:W-:Y:S03]  /*2fa0*/  @P1 LDGSTS.E.BYPASS.LTC128B.128 [R144+0x1100], [R4.64], !P6 ;  /* 0x0110000004901fae */ /* 0x0003e6000f101d48 */
[----:B------:R-:W-:Y:S01]  /*2fb0*/  LOP3.LUT R24, R24, 0xfffffffc, RZ, 0xc0, !PT ;  /* 0xfffffffc18187812 */ /* 0x000fe200078ec0ff */
[----:B------:R1:W-:Y:S02]  /*2fc0*/  @P1 LDGSTS.E.BYPASS.LTC128B.128 [R144+0x3100], [R4.64+0x80], !P5 ;  /* 0x0310008004901fae */ /* 0x0003e4000e901d48 */
[----:B------:R-:W-:-:S02]  /*2fd0*/  @P0 IADD3 R0, R8, -0x2, RZ ;  /* 0xfffffffe08000810 */ /* 0x000fc40007ffe0ff */
[----:B------:R1:W-:Y:S01]  /*2fe0*/  @P1 LDGSTS.E.BYPASS.LTC128B.128 [R144+0x5100], [R4.64+0x100], !P4 ;  /* 0x0510010004901fae */ /* 0x0003e2000e101d48 */
[----:B------:R-:W-:Y:S01]  /*2ff0*/  IMAD.IADD R24, R25, 0x1, -R24 ;  /* 0x0000000119187824 */ /* 0x000fe200078e0a18 */
[----:B------:R-:W-:Y:S01]  /*3000*/  @P0 SHF.R.S32.HI R3, RZ, 0x1f, R0 ;  /* 0x0000001fff030819 */ /* 0x000fe20000011400 */
[----:B------:R-:W-:Y:S01]  /*3010*/  @P0 IMAD R2, R125, R0, RZ ;  /* 0x000000007d020224 */ /* 0x000fe200078e02ff */
[----:B------:R-:W0:Y:S01]  /*3020*/  LDGDEPBAR ;  /* 0x00000000000079af */ /* 0x000e220000000000 */
[----:B------:R-:W-:-:S04]  /*3030*/  @P0 IMAD.WIDE.U32 R8, R0, R126, R74 ;  /* 0x0000007e00080225 */ /* 0x000fc800078e004a */
[----:B------:R-:W-:Y:S01]  /*3040*/  @P0 IMAD R3, R3, R126, R2 ;  /* 0x0000007e03030224 */ /* 0x000fe200078e0202 */
[----:B------:R-:W-:Y:S01]  /*3050*/  @P0 LEA R2, P2, R8, c[0x0][0x220], 0x1 ;  /* 0x0000880008020a11 */ /* 0x000fe200078408ff */
[----:B------:R-:W-:Y:S02]  /*3060*/  IMAD R0, R12, c[0x0][0x290], RZ ;  /* 0x0000a4000c007a24 */ /* 0x000fe400078e02ff */
[----:B------:R-:W-:Y:S02]  /*3070*/  @P0 IMAD.IADD R3, R9, 0x1, R3 ;  /* 0x0000000109030824 */ /* 0x000fe400078e0203 */
[----:B--2---:R-:W-:-:S03]  /*3080*/  IMAD.WIDE.U32 R6, R227, c[0x0][0x290], R104 ;  /* 0x0000a400e3067a25 */ /* 0x004fc600078e0068 */
[----:B------:R-:W-:Y:S01]  /*3090*/  @P0 LEA.HI.X R3, R8, c[0x0][0x224], R3, 0x1, P2 ;  /* 0x0000890008030a11 */ /* 0x000fe200010f0c03 */
[----:B------:R-:W-:Y:S01]  /*30a0*/  IMAD.MOV.U32 R8, RZ, RZ, R6 ;  /* 0x000000ffff087224 */ /* 0x000fe200078e0006 */
[----:B------:R-:W-:Y:S01]  /*30b0*/  ISETP.GE.AND P2, PT, R104, c[0x0][0x27c], PT ;  /* 0x00009f0068007a0c */ /* 0x000fe20003f46270 */
[----:B------:R-:W-:Y:S01]  /*30c0*/  IMAD R6, R12, c[0x0][0x280], RZ ;  /* 0x0000a0000c067a24 */ /* 0x000fe200078e02ff */
[----:B------:R-:W-:Y:S01]  /*30d0*/  SEL R12, RZ, c[0x0][0x27c], !P3 ;  /* 0x00009f00ff0c7a07 */ /* 0x000fe20005800000 */
[----:B------:R2:W-:Y:S01]  /*30e0*/  @P0 LDGSTS.E.BYPASS.LTC128B.128 [R144+0x12100], [R2.64], !P6 ;  /* 0x1210000002900fae */ /* 0x0005e2000f101d48 */
[C---:B------:R-:W-:Y:S02]  /*30f0*/  IMAD R0, R227.reuse, c[0x0][0x294], R0 ;  /* 0x0000a500e3007a24 */ /* 0x040fe400078e0200 */
[----:B------:R-:W-:Y:S01]  /*3100*/  IMAD R15, R227, c[0x0][0x284], R6 ;  /* 0x0000a100e30f7a24 */ /* 0x000fe200078e0206 */
[----:B-1----:R-:W-:Y:S01]  /*3110*/  @P0 LEA R4, P1, R127, R2, 0x1 ;  /* 0x000000027f040211 */ /* 0x002fe200078208ff */
[----:B------:R2:W-:Y:S01]  /*3120*/  @P0 LDGSTS.E.BYPASS.LTC128B.128 [R144+0x14100], [R2.64+0x80], !P5 ;  /* 0x1410008002900fae */ /* 0x0005e2000e901d48 */
[----:B------:R-:W-:Y:S01]  /*3130*/  SEL R6, RZ, c[0x0][0x27c], !P2 ;  /* 0x00009f00ff067a07 */ /* 0x000fe20005000000 */
[----:B------:R-:W-:Y:S01]  /*3140*/  IMAD.IADD R9, R7, 0x1, R0 ;  /* 0x0000000107097824 */ /* 0x000fe200078e0200 */
[----:B------:R-:W-:Y:S01]  /*3150*/  @P0 LEA.HI.X R5, R127, R3, R122, 0x1, P1 ;  /* 0x000000037f050211 */ /* 0x000fe200008f0c7a */
[----:B------:R2:W-:Y:S01]  /*3160*/  @P0 LDGSTS.E.BYPASS.LTC128B.128 [R144+0x16100], [R2.64+0x100], !P4 ;  /* 0x1610010002900fae */ /* 0x0005e2000e101d48 */
[----:B------:R-:W-:Y:S01]  /*3170*/  IMAD.IADD R12, R109, 0x1, R12 ;  /* 0x000000016d0c7824 */ /* 0x000fe200078e020c */
[----:B------:R-:W-:Y:S01]  /*3180*/  @P2 LOP3.LUT R232, R232, 0x2, RZ, 0xfc, !PT ;  /* 0x00000002e8e82812 */ /* 0x000fe200078efcff */
[----:B------:R-:W-:Y:S01]  /*3190*/  IMAD.WIDE.U32 R88, R23, c[0x0][0x210], RZ ;  /* 0x0000840017587a25 */ /* 0x000fe200078e00ff */
[----:B------:R1:W-:Y:S02]  /*31a0*/  @P0 LDGSTS.E.BYPASS.LTC128B.128 [R144+0x13100], [R4.64], !P6 ;  /* 0x1310000004900fae */ /* 0x0003e4000f101d48 */
[----:B------:R-:W-:Y:S01]  /*31b0*/  SHF.R.S32.HI R18, RZ, 0x1f, R12 ;  /* 0x0000001fff127819 */ /* 0x000fe2000001140c */
[----:B------:R-:W-:Y:S01]  /*31c0*/  IMAD R132, R24, 0x40, R227 ;  /* 0x0000004018847824 */ /* 0x000fe200078e02e3 */
[----:B------:R1:W-:Y:S01]  /*31d0*/  @P0 LDGSTS.E.BYPASS.LTC128B.128 [R144+0x15100], [R4.64+0x80], !P5 ;  /* 0x1510008004900fae */ /* 0x0003e2000e901d48 */
[----:B------:R-:W-:-:S02]  /*31e0*/  LOP3.LUT R232, R232, 0xfffffffe, RZ, 0xc0, !PT ;  /* 0xfffffffee8e87812 */ /* 0x000fc400078ec0ff */
[-C--:B------:R-:W-:Y:S01]  /*31f0*/  LEA.HI R13, R18, R12.reuse, RZ, 0x3 ;  /* 0x0000000c120d7211 */ /* 0x080fe200078f18ff */
[----:B------:R1:W-:Y:S01]  /*3200*/  @P0 LDGSTS.E.BYPASS.LTC128B.128 [R144+0x17100], [R4.64+0x100], !P4 ;  /* 0x1710010004900fae */ /* 0x0003e2000e101d48 */
[----:B------:R-:W-:Y:S02]  /*3210*/  ISETP.GE.AND P0, PT, R108, c[0x0][0x27c], PT ;  /* 0x00009f006c007a0c */ /* 0x000fe40003f06270 */
[----:B------:R-:W-:Y:S01]  /*3220*/  LEA.HI R18, R18, R12, RZ, 0x6 ;  /* 0x0000000c12127211 */ /* 0x000fe200078f30ff */
[----:B------:R-:W0:Y:S01]  /*3230*/  LDGDEPBAR ;  /* 0x00000000000079af */ /* 0x000e220000000000 */
[----:B------:R-:W-:-:S03]  /*3240*/  @P3 LOP3.LUT R232, R232, 0x1, RZ, 0xfc, !PT ;  /* 0x00000001e8e83812 */ /* 0x000fc600078efcff */
[----:B------:R-:W-:Y:S01]  /*3250*/  IMAD.SHL.U32 R18, R18, 0x40, RZ ;  /* 0x0000004012127824 */ /* 0x000fe200078e00ff */
[----:B------:R-:W-:-:S04]  /*3260*/  LOP3.LUT R232, R232, 0xfffffffb, RZ, 0xc0, !PT ;  /* 0xfffffffbe8e87812 */ /* 0x000fc800078ec0ff */
[----:B------:R-:W-:Y:S01]  /*3270*/  LOP3.LUT R18, R18, 0xfffff000, RZ, 0xc0, !PT ;  /* 0xfffff00012127812 */ /* 0x000fe200078ec0ff */
[----:B--2---:R-:W-:Y:S01]  /*3280*/  IMAD.WIDE.U32 R2, R227, c[0x0][0x280], R104 ;  /* 0x0000a000e3027a25 */ /* 0x004fe200078e0068 */
[----:B------:R-:W-:-:S03]  /*3290*/  @P0 LOP3.LUT R232, R232, 0x4, RZ, 0xfc, !PT ;  /* 0x00000004e8e80812 */ /* 0x000fc600078efcff */
[----:B------:R-:W-:Y:S02]  /*32a0*/  IMAD.IADD R7, R3, 0x1, R15 ;  /* 0x0000000103077824 */ /* 0x000fe400078e020f */
[----:B------:R-:W-:Y:S02]  /*32b0*/  IMAD.IADD R3, R104, 0x1, R6 ;  /* 0x0000000168037824 */ /* 0x000fe400078e0206 */
[----:B------:R-:W-:-:S03]  /*32c0*/  IMAD.MOV.U32 R6, RZ, RZ, R2 ;  /* 0x000000ffff067224 */ /* 0x000fc600078e0002 */
[----:B------:R-:W-:Y:S01]  /*32d0*/  SHF.R.S32.HI R2, RZ, 0x1f, R3 ;  /* 0x0000001fff027819 */ /* 0x000fe20000011403 */
[----:B-1----:R-:W-:-:S03]  /*32e0*/  IMAD.WIDE.U32 R4, R227, c[0x0][0x290], R110 ;  /* 0x0000a400e3047a25 */ /* 0x002fc600078e006e */
[-C--:B------:R-:W-:Y:S01]  /*32f0*/  LEA.HI R19, R2, R3.reuse, RZ, 0x6 ;  /* 0x0000000302137211 */ /* 0x080fe200078f30ff */
[----:B------:R-:W-:Y:S01]  /*3300*/  IMAD.IADD R5, R0, 0x1, R5 ;  /* 0x0000000100057824 */ /* 0x000fe200078e0205 */
[----:B------:R-:W-:Y:S02]  /*3310*/  SEL R0, RZ, c[0x0][0x27c], !P0 ;  /* 0x00009f00ff007a07 */ /* 0x000fe40004000000 */
[----:B------:R-:W-:Y:S01]  /*3320*/  LEA.HI R14, R2, R3, RZ, 0x3 ;  /* 0x00000003020e7211 */ /* 0x000fe200078f18ff */
[----:B------:R-:W-:-:S04]  /*3330*/  IMAD.WIDE.U32 R2, R227, c[0x0][0x280], R110 ;  /* 0x0000a000e3027a25 */ /* 0x000fc800078e006e */
[----:B------:R-:W-:Y:S02]  /*3340*/  IMAD.IADD R0, R108, 0x1, R0 ;  /* 0x000000016c007824 */ /* 0x000fe400078e0200 */
[----:B------:R-:W-:Y:S02]  /*3350*/  IMAD.SHL.U32 R19, R19, 0x40, RZ ;  /* 0x0000004013137824 */ /* 0x000fe400078e00ff */
[----:B------:R-:W-:Y:S01]  /*3360*/  IMAD.IADD R3, R15, 0x1, R3 ;  /* 0x000000010f037824 */ /* 0x000fe200078e0203 */
[----:B------:R-:W-:Y:S02]  /*3370*/  SHF.R.S32.HI R17, RZ, 0x1f, R0 ;  /* 0x0000001fff117819 */ /* 0x000fe40000011400 */
[----:B------:R-:W-:Y:S02]  /*3380*/  LOP3.LUT R15, R233, 0x38, R13, 0xf8, !PT ;  /* 0x00000038e90f7812 */ /* 0x000fe400078ef80d */
[CC--:B------:R-:W-:Y:S02]  /*3390*/  LEA.HI R12, R17.reuse, R0.reuse, RZ, 0x3 ;  /* 0x00000000110c7211 */ /* 0x0c0fe400078f18ff */
[----:B------:R-:W-:-:S02]  /*33a0*/  LEA.HI R0, R17, R0, RZ, 0x6 ;  /* 0x0000000011007211 */ /* 0x000fc400078f30ff */
[----:B------:R-:W-:Y:S02]  /*33b0*/  LOP3.LUT R17, R233, 0x38, R14, 0xf8, !PT ;  /* 0x00000038e9117812 */ /* 0x000fe400078ef80e */
[----:B------:R-:W-:Y:S01]  /*33c0*/  LOP3.LUT R21, R19, 0xfffff000, RZ, 0xc0, !PT ;  /* 0xfffff00013157812 */ /* 0x000fe200078ec0ff */
[----:B------:R-:W-:Y:S01]  /*33d0*/  IMAD.SHL.U32 R0, R0, 0x40, RZ ;  /* 0x0000004000007824 */ /* 0x000fe200078e00ff */
[-C--:B------:R-:W-:Y:S02]  /*33e0*/  LOP3.LUT R19, R17, R150.reuse, RZ, 0x3c, !PT ;  /* 0x0000009611137212 */ /* 0x080fe400078e3cff */
[----:B------:R-:W-:Y:S02]  /*33f0*/  LOP3.LUT R17, R15, R150, RZ, 0x3c, !PT ;  /* 0x000000960f117212 */ /* 0x000fe400078e3cff */
[----:B------:R-:W-:Y:S02]  /*3400*/  LOP3.LUT R20, R233, 0x38, R12, 0xf8, !PT ;  /* 0x00000038e9147812 */ /* 0x000fe400078ef80c */
[----:B------:R-:W-:-:S02]  /*3410*/  IADD3 R112, R17, R18, R151 ;  /* 0x0000001211707210 */ /* 0x000fc40007ffe097 */
[----:B------:R-:W2:Y:S01]  /*3420*/  LDL R18, [R1+0x10] ;  /* 0x0000100001127983 */ /* 0x000ea20000100800 */
[----:B------:R-:W-:Y:S02]  /*3430*/  LOP3.LUT R15, R0, 0xfffff000, RZ, 0xc0, !PT ;  /* 0xfffff000000f7812 */ /* 0x000fe400078ec0ff */
[----:B------:R-:W-:Y:S02]  /*3440*/  LOP3.LUT R232, R232, 0xfffffff7, RZ, 0xc0, !PT ;  /* 0xfffffff7e8e87812 */ /* 0x000fe400078ec0ff */
[----:B------:R-:W-:Y:S02]  /*3450*/  LOP3.LUT R0, R20, R150, RZ, 0x3c, !PT ;  /* 0x0000009614007212 */ /* 0x000fe400078e3cff */
[----:B------:R-:W-:Y:S02]  /*3460*/  ISETP.NE.AND P1, PT, R133, c[0x0][0x2b8], PT ;  /* 0x0000ae0085007a0c */ /* 0x000fe40003f25270 */
[----:B------:R-:W-:Y:S01]  /*3470*/  IADD3 R107, R0, R15, R151 ;  /* 0x0000000f006b7210 */ /* 0x000fe20007ffe097 */
[----:B------:R-:W-:Y:S01]  /*3480*/  IMAD R0, R22, c[0x0][0x2b0], RZ ;  /* 0x0000ac0016007a24 */ /* 0x000fe200078e02ff */
[----:B-----5:R-:W-:Y:S01]  /*3490*/  SHF.R.S32.HI R15, RZ, 0x1f, R138 ;  /* 0x0000001fff0f7819 */ /* 0x020fe2000001148a */
[----:B------:R-:W-:Y:S01]  /*34a0*/  IMAD.WIDE.U32 R86, R138, c[0x0][0x290], R8 ;  /* 0x0000a4008a567a25 */ /* 0x000fe200078e0008 */
[----:B------:R-:W-:-:S02]  /*34b0*/  LOP3.LUT R72, R14, 0xfffffff8, RZ, 0xc0, !PT ;  /* 0xfffffff80e487812 */ /* 0x000fc400078ec0ff */
[----:B------:R-:W-:Y:S01]  /*34c0*/  LOP3.LUT R71, R13, 0xfffffff8, RZ, 0xc0, !PT ;  /* 0xfffffff80d477812 */ /* 0x000fe200078ec0ff */
[----:B------:R-:W-:Y:S01]  /*34d0*/  IMAD R17, R16, c[0x0][0x2b4], R0 ;  /* 0x0000ad0010117a24 */ /* 0x000fe200078e0200 */
[----:B------:R-:W-:Y:S01]  /*34e0*/  LOP3.LUT R0, R233, 0x18, R104, 0xf8, !PT ;  /* 0x00000018e9007812 */ /* 0x000fe200078ef868 */
[C---:B------:R-:W-:Y:S01]  /*34f0*/  IMAD R16, R15.reuse, c[0x0][0x290], RZ ;  /* 0x0000a4000f107a24 */ /* 0x040fe200078e02ff */
[----:B------:R-:W-:Y:S01]  /*3500*/  LOP3.LUT R70, R12, 0xfffffff8, RZ, 0xc0, !PT ;  /* 0xfffffff80c467812 */ /* 0x000fe200078ec0ff */
[----:B------:R-:W-:Y:S01]  /*3510*/  IMAD R15, R15, c[0x0][0x280], RZ ;  /* 0x0000a0000f0f7a24 */ /* 0x000fe200078e02ff */
[----:B------:R-:W-:Y:S01]  /*3520*/  SHF.L.U64.HI R120, R129, R121, c[0x0][0x294] ;  /* 0x0000a50081787619 */ /* 0x000fe20000010279 */
[C---:B------:R-:W-:Y:S01]  /*3530*/  IMAD R16, R138.reuse, c[0x0][0x294], R16 ;  /* 0x0000a5008a107a24 */ /* 0x040fe200078e0210 */
[----:B------:R-:W-:Y:S01]  /*3540*/  IADD3 R113, R19, R21, R151 ;  /* 0x0000001513717210 */ /* 0x000fe20007ffe097 */
[C---:B------:R-:W-:Y:S02]  /*3550*/  IMAD R15, R138.reuse, c[0x0][0x284], R15 ;  /* 0x0000a1008a0f7a24 */ /* 0x040fe400078e020f */
[----:B------:R-:W-:Y:S01]  /*3560*/  IMAD.WIDE.U32 R84, R138, c[0x0][0x280], R6 ;  /* 0x0000a0008a547a25 */ /* 0x000fe200078e0006 */
[----:B------:R-:W-:-:S03]  /*3570*/  SHF.L.U64.HI R121, R128, R121, c[0x0][0x284] ;  /* 0x0000a10080797619 */ /* 0x000fc60000010279 */
[----:B------:R-:W-:-:S04]  /*3580*/  IMAD.WIDE.U32 R82, R138, c[0x0][0x290], R4 ;  /* 0x0000a4008a527a25 */ /* 0x000fc800078e0004 */
[----:B------:R-:W-:Y:S01]  /*3590*/  IMAD.WIDE.U32 R80, R138, c[0x0][0x280], R2 ;  /* 0x0000a0008a507a25 */ /* 0x000fe200078e0002 */
[----:B------:R-:W-:Y:S02]  /*35a0*/  LOP3.LUT R0, R151, R0, R150, 0xf6, !PT ;  /* 0x0000000097007212 */ /* 0x000fe400078ef696 */
[----:B------:R-:W-:Y:S01]  /*35b0*/  SHF.R.S32.HI R102, RZ, 0x3, R14 ;  /* 0x00000003ff667819 */ /* 0x000fe2000001140e */
[----:B------:R-:W-:Y:S01]  /*35c0*/  IMAD.MOV.U32 R32, RZ, RZ, RZ ;  /* 0x000000ffff207224 */ /* 0x000fe200078e00ff */
[----:B------:R-:W-:Y:S01]  /*35d0*/  SHF.R.S32.HI R101, RZ, 0x3, R13 ;  /* 0x00000003ff657819 */ /* 0x000fe2000001140d */
[----:B------:R-:W-:Y:S01]  /*35e0*/  IMAD.MOV.U32 R35, RZ, RZ, 0x1 ;  /* 0x00000001ff237424 */ /* 0x000fe200078e00ff */
[----:B------:R-:W-:Y:S01]  /*35f0*/  SHF.R.S32.HI R100, RZ, 0x3, R12 ;  /* 0x00000003ff647819 */ /* 0x000fe2000001140c */
[----:B------:R-:W-:Y:S01]  /*3600*/  IMAD.SHL.U32 R129, R129, 0x40, RZ ;  /* 0x0000004081817824 */ /* 0x000fe200078e00ff */
[----:B------:R-:W-:Y:S01]  /*3610*/  SHF.R.S32.HI R96, RZ, 0x1f, R72 ;  /* 0x0000001fff607819 */ /* 0x000fe20000011448 */
[----:B------:R-:W-:Y:S01]  /*3620*/  IMAD.SHL.U32 R128, R128, 0x40, RZ ;  /* 0x0000004080807824 */ /* 0x000fe200078e00ff */
[----:B------:R-:W-:Y:S01]  /*3630*/  SHF.R.S32.HI R95, RZ, 0x1f, R71 ;  /* 0x0000001fff5f7819 */ /* 0x000fe20000011447 */
[----:B------:R-:W-:Y:S01]  /*3640*/  IMAD R106, R23, c[0x0][0x214], R89 ;  /* 0x00008500176a7a24 */ /* 0x000fe200078e0259 */
[----:B------:R-:W-:Y:S01]  /*3650*/  SHF.R.S32.HI R94, RZ, 0x1f, R70 ;  /* 0x0000001fff5e7819 */ /* 0x000fe20000011446 */
[----:B------:R-:W-:-:S02]  /*3660*/  IMAD.IADD R103, R91, 0x1, R17 ;  /* 0x000000015b677824 */ /* 0x000fc400078e0211 */
[----:B------:R-:W-:Y:S02]  /*3670*/  IMAD.IADD R99, R87, 0x1, R16 ;  /* 0x0000000157637824 */ /* 0x000fe400078e0210 */
[----:B------:R-:W-:Y:S02]  /*3680*/  IMAD.IADD R97, R16, 0x1, R83 ;  /* 0x0000000110617824 */ /* 0x000fe400078e0253 */
[----:B------:R-:W-:Y:S02]  /*3690*/  IMAD.IADD R98, R85, 0x1, R15 ;  /* 0x0000000155627824 */ /* 0x000fe400078e020f */
[----:B------:R-:W-:Y:S01]  /*36a0*/  IMAD.IADD R93, R15, 0x1, R81 ;  /* 0x000000010f5d7824 */ /* 0x000fe200078e0251 */
[----:B--2---:R-:W-:-:S13]  /*36b0*/  LOP3.LUT P0, RZ, R18, 0x4, RZ, 0xc0, !PT ;  /* 0x0000000412ff7812 */ /* 0x004fda000780c0ff */
[----:B------:R-:W-:Y:S02]  /*36c0*/  @P0 LOP3.LUT R232, R232, 0x8, RZ, 0xfc, !PT ;  /* 0x00000008e8e80812 */ /* 0x000fe400078efcff */
[----:B------:R-:W-:Y:S02]  /*36d0*/  ISETP.LE.AND P0, PT, R133, c[0x0][0x27c], PT ;  /* 0x00009f0085007a0c */ /* 0x000fe40003f03270 */
[----:B------:R-:W-:-:S04]  /*36e0*/  LOP3.LUT R232, R232, 0xffffffdf, RZ, 0xc0, !PT ;  /* 0xffffffdfe8e87812 */ /* 0x000fc800078ec0ff */
[----:B------:R-:W-:-:S04]  /*36f0*/  LOP3.LUT R232, R232, 0xffffffef, RZ, 0xc0, !PT ;  /* 0xffffffefe8e87812 */ /* 0x000fc800078ec0ff */
[----:B------:R-:W-:-:S04]  /*3700*/  @P1 LOP3.LUT R232, R232, 0x10, RZ, 0xfc, !PT ;  /* 0x00000010e8e81812 */ /* 0x000fc800078efcff */
[----:B------:R-:W-:Y:S02]  /*3710*/  @P0 LOP3.LUT R232, R232, 0x20, RZ, 0xfc, !PT ;  /* 0x00000020e8e80812 */ /* 0x000fe400078efcff */
.L_x_2886:
[----:B------:R-:W-:Y:S01]  /*3720*/  ISETP.NE.AND P1, PT, R133, c[0x0][0x2b8], PT ;  /* 0x0000ae0085007a0c */ /* 0x000fe20003f25270 */
[----:B------:R-:W-:Y:S01]  /*3730*/  IMAD.SHL.U32 R8, R28, 0x40, RZ ;  /* 0x000000401c087824 */ /* 0x000fe200078e00ff */
[----:B------:R-:W2:Y:S01]  /*3740*/  LDL R9, [R1+0x10] ;  /* 0x0000100001097983 */ /* 0x000ea20000100800 */
[----:B------:R-:W-:Y:S01]  /*3750*/  IMAD.MOV.U32 R60, RZ, RZ, RZ ;  /* 0x000000ffff3c7224 */ /* 0x000fe200078e00ff */
[----:B------:R-:W-:Y:S04]  /*3760*/  DEPBAR.LE SB0, 0x2 ;  /* 0x000080800000791a */ /* 0x000fe80000000000 */
[----:B-1----:R-:W-:Y:S01]  /*3770*/  IMAD.IADD R2, R132, 0x1, R8 ;  /* 0x0000000184027824 */ /* 0x002fe200078e0208 */
        /* <DEDUP_REMOVED lines=17> */
[C---:B------:R-:W-:Y:S01]  /*3890*/  LEA R61, R2.reuse, 0x100, 0x1 ;  /* 0x00000100023d7811 */ /* 0x040fe200078e08ff */
[----:B------:R-:W-:Y:S01]  /*38a0*/  BAR.SYNC.DEFER_BLOCKING 0x0 ;  /* 0x0000000000007b1d */ /* 0x000fe20000010000 */
[----:B--2---:R-:W-:Y:S11]  /*38b0*/  LOP3.LUT P2, RZ, R9, 0x4, RZ, 0xc0, !PT ;  /* 0x0000000409ff7812 */ /* 0x004ff6000784c0ff */
[----:B------:R-:W-:Y:S02]  /*38c0*/  @!UPT UIADD3 URZ, URZ, URZ, URZ ;  /* 0x0000003f3f3ff290 */ /* 0x000fe4000fffe03f */
[----:B------:R-:W-:Y:S02]  /*38d0*/  @P2 IADD3 R5, R2, -0x20, RZ ;  /* 0xffffffe002052810 */ /* 0x000fe40007ffe0ff */
[----:B------:R-:W-:Y:S02]  /*38e0*/  ISETP.LE.AND P2, PT, R133, c[0x0][0x27c], PT ;  /* 0x00009f0085007a0c */ /* 0x000fe40003f43270 */
[----:B------:R-:W-:Y:S11]  /*38f0*/  LEA R62, R5, 0x100, 0x1 ;  /* 0x00000100053e7811 */ /* 0x000ff600078e08ff */
[----:B----4-:R-:W-:-:S05]  /*3900*/  @!P2 BRA `(.L_x_2863) ;  /* 0x00003b100000a947 */ /* 0x010fca0003800000 */
[----:B-1----:R-:W-:Y:S01]  /*3910*/  IMAD.WIDE.U32 R2, R63, c[0x0][0x1e0], RZ ;  /* 0x000078003f027a25 */ /* 0x002fe200078e00ff */
        /* <DEDUP_REMOVED lines=84> */
.L_x_2866:
[----:B------:R-:W-:Y:S05]  /*3e60*/  BSYNC B0 ;  /* 0x0000000000007941 */ /* 0x000fea0003800000 */
.L_x_2865:
        /* <DEDUP_REMOVED lines=36> */
[----:B------:R-:W-:Y:S01]  /*40b0*/  ISETP.GE.AND P0, PT, R110, c[0x0][0x27c], PT ;  /* 0x00009f006e007a0c */ /* 0x000fe20003f06270 */
[----:B------:R-:W1:Y:S01]  /*40c0*/  LDS.128 R12, [R61+0xc000] ;  /* 0x00c000003d0c7984 */ /* 0x000e620000000c00 */
[----:B------:R-:W-:Y:S01]  /*40d0*/  MOV R4, R2 ;  /* 0x0000000200047202 */ /* 0x000fe20000000f00 */
[----:B------:R-:W-:Y:S02]  /*40e0*/  IMAD.MOV.U32 R30, RZ, RZ, R16 ;  /* 0x000000ffff1e7224 */ /* 0x000fe400078e0010 */
[--C-:B------:R-:W-:Y:S08]  /*40f0*/  IMAD.MOV.U32 R46, RZ, RZ, R17.reuse ;  /* 0x000000ffff2e7224 */ /* 0x100ff000078e0011 */
[----:B--2---:R-:W-:Y:S02]  /*4100*/  @!P0 SHF.R.U64 R33, R16, 0x10, R17 ;  /* 0x0000001010218819 */ /* 0x004fe40000001211 */
[----:B------:R-:W-:Y:S02]  /*4110*/  @!P0 SHF.R.U64 R5, R2, 0x10, R3 ;  /* 0x0000001002058819 */ /* 0x000fe40000001203 */
[----:B------:R-:W-:Y:S02]  /*4120*/  @!P0 PRMT R33, R30, 0x5410, R33 ;  /* 0x000054101e218816 */ /* 0x000fe40000000021 */
[----:B------:R-:W-:Y:S02]  /*4130*/  @!P0 PRMT R4, R4, 0x5410, R5 ;  /* 0x0000541004048816 */ /* 0x000fe40000000005 */
[----:B------:R-:W-:Y:S01]  /*4140*/  @!P0 SHF.R.U32.HI R34, RZ, 0x10, R17 ;  /* 0x00000010ff228819 */ /* 0x000fe20000011611 */
[----:B------:R-:W-:Y:S01]  /*4150*/  @!P0 IMAD.U32 R30, R33, 0x10000, RZ ;  /* 0x00010000211e8824 */ /* 0x000fe200078e00ff */
[--C-:B------:R-:W-:Y:S01]  /*4160*/  @!P0 SHF.R.U32.HI R16, RZ, 0x10, R3.reuse ;  /* 0x00000010ff108819 */ /* 0x100fe20000011603 */
[----:B------:R-:W-:Y:S01]  /*4170*/  IMAD.MOV.U32 R17, RZ, RZ, R3 ;  /* 0x000000ffff117224 */ /* 0x000fe200078e0003 */
[----:B------:R-:W-:Y:S02]  /*4180*/  @!P0 SHF.L.U32 R3, R4, 0x10, RZ ;  /* 0x0000001004038819 */ /* 0x000fe400000006ff */
[----:B------:R-:W-:Y:S02]  /*4190*/  @!P0 PRMT R34, R46, 0x5410, R34 ;  /* 0x000054102e228816 */ /* 0x000fe40000000022 */
[----:B------:R-:W-:Y:S02]  /*41a0*/  @!P0 LOP3.LUT R4, R4, 0xffff0000, RZ, 0xc0, !PT ;  /* 0xffff000004048812 */ /* 0x000fe400078ec0ff */
[----:B------:R-:W-:Y:S02]  /*41b0*/  @!P0 PRMT R16, R17, 0x5410, R16 ;  /* 0x0000541011108816 */ /* 0x000fe40000000010 */
[----:B------:R-:W-:Y:S02]  /*41c0*/  @!P0 SHF.L.U32 R17, R34, 0x10, RZ ;  /* 0x0000001022118819 */ /* 0x000fe400000006ff */
[----:B------:R-:W-:Y:S01]  /*41d0*/  @!P0 LOP3.LUT R33, R33, 0xffff0000, RZ, 0xc0, !PT ;  /* 0xffff000021218812 */ /* 0x000fe200078ec0ff */
[C---:B-1----:R-:W-:Y:S01]  /*41e0*/  @!P0 IMAD.U32 R5, R12.reuse, 0x10000, RZ ;  /* 0x000100000c058824 */ /* 0x042fe200078e00ff */
[----:B------:R-:W-:Y:S05]  /*41f0*/  @!P0 LOP3.LUT R2, R12, 0xffff0000, RZ, 0xc0, !PT ;  /* 0xffff00000c028812 */ /* 0x000fea00078ec0ff */
[C---:B------:R-:W-:Y:S02]  /*4200*/  @!P0 FMUL.FTZ R46, R2.reuse, R30 ;  /* 0x0000001e022e8220 */ /* 0x040fe40000410000 */
[-C--:B------:R-:W-:Y:S02]  /*4210*/  @!P0 FMUL.FTZ R2, R2, R3.reuse ;  /* 0x0000000302028220 */ /* 0x080fe40000410000 */
[----:B------:R-:W-:Y:S01]  /*4220*/  @!P0 FFMA.FTZ R46, R5, R3, -R46 ;  /* 0x00000003052e8223 */ /* 0x000fe2000001082e */
[C---:B------:R-:W-:Y:S01]  /*4230*/  @!P0 LOP3.LUT R3, R13.reuse, 0xffff0000, RZ, 0xc0, !PT ;  /* 0xffff00000d038812 */ /* 0x040fe200078ec0ff */
[----:B------:R-:W-:Y:S02]  /*4240*/  @!P0 FFMA.FTZ R2, R30, R5, R2 ;  /* 0x000000051e028223 */ /* 0x000fe40000010002 */
[----:B------:R-:W-:Y:S02]  /*4250*/  @!P0 IMAD.U32 R5, R13, 0x10000, RZ ;  /* 0x000100000d058824 */ /* 0x000fe400078e00ff */
[C---:B------:R-:W-:Y:S02]  /*4260*/  @!P0 FMUL.FTZ R30, R3.reuse, R33 ;  /* 0x00000021031e8220 */ /* 0x040fe40000410000 */
[-C--:B------:R-:W-:Y:S02]  /*4270*/  @!P0 FMUL.FTZ R3, R3, R4.reuse ;  /* 0x0000000403038220 */ /* 0x080fe40000410000 */
[----:B------:R-:W-:Y:S01]  /*4280*/  @!P0 FFMA.FTZ R55, R5, R4, -R30 ;  /* 0x0000000405378223 */ /* 0x000fe2000001081e */
[----:B------:R-:W-:Y:S01]  /*4290*/  @!P0 LOP3.LUT R4, R14, 0xffff0000, RZ, 0xc0, !PT ;  /* 0xffff00000e048812 */ /* 0x000fe200078ec0ff */
        /* <DEDUP_REMOVED lines=19> */
[C---:B----4-:R-:W-:Y:S02]  /*43d0*/  LEA R16, P1, R104.reuse, R52, 0x1 ;  /* 0x0000003468107211 */ /* 0x050fe400078208ff */
[----:B------:R-:W-:Y:S01]  /*43e0*/  @!P0 F2FP.BF16.PACK_AB R2, R5, R34 ;  /* 0x000000220502823e */ /* 0x000fe200000010ff */
[----:B------:R-:W-:Y:S01]  /*43f0*/  @!P0 IMAD.MOV.U32 R14, RZ, RZ, R3 ;  /* 0x000000ffff0e8224 */ /* 0x000fe200078e0003 */
[----:B---3--:R-:W-:Y:S02]  /*4400*/  LEA.HI.X R17, R104, R53, R105, 0x1, P1 ;  /* 0x0000003568117211 */ /* 0x008fe400008f0c69 */
[----:B------:R-:W-:Y:S02]  /*4410*/  @!P0 MOV R13, R30 ;  /* 0x0000001e000d8202 */ /* 0x000fe40000000f00 */
[----:B------:R-:W-:Y:S05]  /*4420*/  @!P0 MOV R15, R2 ;  /* 0x00000002000f8202 */ /* 0x000fea0000000f00 */
[----:B------:R1:W-:Y:S02]  /*4430*/  ST.E.128 [R16.64], R12 ;  /* 0x0000000c10007985 */ /* 0x0003e4000c101d08 */
.L_x_2869:
[----:B------:R-:W-:Y:S05]  /*4440*/  BSYNC B0 ;  /* 0x0000000000007941 */ /* 0x000fea0003800000 */
.L_x_2868:
        /* <DEDUP_REMOVED lines=16> */
[----:B--2---:R-:W-:Y:S02]  /*4550*/  @!P0 PRMT R33, R47, 0x5432, R4 ;  /* 0x000054322f218816 */ /* 0x004fe40000000004 */
        /* <DEDUP_REMOVED lines=29> */
[----:B------:R-:W-:Y:S01]  /*4730*/  IMAD.SHL.U32 R7, R235, 0x8, RZ ;  /* 0x00000008eb077824 */ /* 0x000fe200078e00ff */
[----:B------:R-:W-:Y:S01]  /*4740*/  @!P0 F2FP.BF16.PACK_AB R17, R2, R47 ;  /* 0x0000002f0211823e */ /* 0x000fe200000010ff */
[----:B------:R-:W-:Y:S01]  /*4750*/  @!P0 FFMA.FTZ R37, R34, R6, -R37 ;  /* 0x0000000622258223 */ /* 0x000fe20000010825 */
[----:B------:R-:W-:Y:S01]  /*4760*/  @!P0 F2FP.BF16.PACK_AB R3, R4, R46 ;  /* 0x0000002e0403823e */ /* 0x000fe200000010ff */
[----:B------:R-:W-:Y:S01]  /*4770*/  @!P0 FFMA.FTZ R5, R33, R34, R5 ;  /* 0x0000002221058223 */ /* 0x000fe20000010005 */
[----:B----4-:R-:W-:Y:S01]  /*4780*/  LEA R6, P1, R7, R52, 0x1 ;  /* 0x0000003407067211 */ /* 0x010fe200078208ff */
[----:B------:R-:W-:Y:S01]  /*4790*/  @!P0 IMAD.MOV.U32 R13, RZ, RZ, R16 ;  /* 0x000000ffff0d8224 */ /* 0x000fe200078e0010 */
[----:B------:R-:W-:Y:S01]  /*47a0*/  @!P0 MOV R12, R17 ;  /* 0x00000011000c8202 */ /* 0x000fe20000000f00 */
[----:B------:R-:W-:Y:S01]  /*47b0*/  @!P0 IMAD.MOV.U32 R14, RZ, RZ, R3 ;  /* 0x000000ffff0e8224 */ /* 0x000fe200078e0003 */
[----:B------:R-:W-:Y:S02]  /*47c0*/  @!P0 F2FP.BF16.PACK_AB R2, R5, R37 ;  /* 0x000000250502823e */ /* 0x000fe400000010ff */
[----:B---3--:R-:W-:Y:S02]  /*47d0*/  LEA.HI.X.SX32 R7, R7, R53, 0x1, P1 ;  /* 0x0000003507077211 */ /* 0x008fe400008f0eff */
[----:B------:R-:W-:Y:S05]  /*47e0*/  @!P0 MOV R15, R2 ;  /* 0x00000002000f8202 */ /* 0x000fea0000000f00 */
[----:B------:R1:W-:Y:S02]  /*47f0*/  ST.E.128 [R6.64], R12 ;  /* 0x0000000c06007985 */ /* 0x0003e4000c101d08 */
.L_x_2871:
[----:B------:R-:W-:Y:S05]  /*4800*/  BSYNC B0 ;  /* 0x0000000000007941 */ /* 0x000fea0003800000 */
.L_x_2870:
        /* <DEDUP_REMOVED lines=39> */
[----:B--2---:R-:W-:Y:S01]  /*4a80*/  @!P0 FFMA.FTZ R34, R17, R5, -R30 ;  /* 0x0000000511228223 */ /* 0x004fe2000001081e */
        /* <DEDUP_REMOVED lines=21> */
.L_x_2873:
[----:B------:R-:W-:Y:S05]  /*4be0*/  BSYNC B0 ;  /* 0x0000000000007941 */ /* 0x000fea0003800000 */
.L_x_2872:
        /* <DEDUP_REMOVED lines=28> */
[----:B--2---:R-:W-:Y:S01]  /*4db0*/  @!P0 FFMA.FTZ R34, R9, R7, -R19 ;  /* 0x0000000709228223 */ /* 0x004fe20000010813 */
        /* <DEDUP_REMOVED lines=29> */
.L_x_2875:
[----:B------:R-:W-:Y:S05]  /*4f90*/  BSYNC B0 ;  /* 0x0000000000007941 */ /* 0x000fea0003800000 */
.L_x_2874:
        /* <DEDUP_REMOVED lines=58> */
.L_x_2877:
[----:B------:R-:W-:Y:S05]  /*5340*/  BSYNC B0 ;  /* 0x0000000000007941 */ /* 0x000fea0003800000 */
.L_x_2876:
        /* <DEDUP_REMOVED lines=58> */
.L_x_2864:
        /* <DEDUP_REMOVED lines=47> */
.L_x_2879:
[----:B------:R-:W-:Y:S05]  /*59e0*/  BSYNC B0 ;  /* 0x0000000000007941 */ /* 0x000fea0003800000 */
.L_x_2878:
        /* <DEDUP_REMOVED lines=37> */
[----:B------:R-:W-:Y:S02]  /*5c40*/  IMAD.MOV.U32 R21, RZ, RZ, R12 ;  /* 0x000000ffff157224 */ /* 0x000fe400078e000c */
[----:B--2---:R-:W-:Y:S01]  /*5c50*/  IMAD.MOV.U32 R33, RZ, RZ, R14 ;  /* 0x000000ffff217224 */ /* 0x004fe200078e000e */
[----:B------:R-:W-:Y:S01]  /*5c60*/  SHF.R.S32.HI R3, RZ, 0x1f, R2 ;  /* 0x0000001fff037819 */ /* 0x000fe20000011402 */
[----:B------:R-:W-:Y:S03]  /*5c70*/  IMAD.MOV.U32 R20, RZ, RZ, R5 ;  /* 0x000000ffff147224 */ /* 0x000fe600078e0005 */
[----:B------:R-:W-:Y:S03]  /*5c80*/  LEA.HI R2, R3, R2, RZ, 0x4 ;  /* 0x0000000203027211 */ /* 0x000fe600078f20ff */
[--C-:B------:R-:W-:Y:S02]  /*5c90*/  @!P0 SHF.R.U64 R12, R12, 0x10, R13.reuse ;  /* 0x000000100c0c8819 */ /* 0x100fe4000000120d */
[----:B------:R-:W-:Y:S02]  /*5ca0*/  LEA.HI.SX32 R2, R2, R102, 0x1c ;  /* 0x0000006602027211 */ /* 0x000fe400078fe2ff */
[----:B------:R-:W-:Y:S02]  /*5cb0*/  @!P0 SHF.R.U32.HI R36, RZ, 0x10, R13 ;  /* 0x00000010ff248819 */ /* 0x000fe4000001160d */
[----:B------:R-:W-:Y:S01]  /*5cc0*/  SHF.R.S32.HI R3, RZ, 0x1f, R2 ;  /* 0x0000001fff037819 */ /* 0x000fe20000011402 */
[----:B------:R-:W-:Y:S01]  /*5cd0*/  IMAD.SHL.U32 R59, R2, 0x8, RZ ;  /* 0x00000008023b7824 */ /* 0x000fe200078e00ff */
[--C-:B------:R-:W-:Y:S02]  /*5ce0*/  @!P0 SHF.R.U64 R34, R14, 0x10, R15.reuse ;  /* 0x000000100e228819 */ /* 0x100fe4000000120f */
        /* <DEDUP_REMOVED lines=12> */
[----:B------:R-:W-:Y:S01]  /*5db0*/  @!P0 PRMT R51, R37, 0x5410, R36 ;  /* 0x0000541025338816 */ /* 0x000fe20000000024 */
[----:B------:R-:W-:Y:S01]  /*5dc0*/  IMAD.IADD R4, R58, 0x1, R4 ;  /* 0x000000013a047824 */ /* 0x000fe200078e0204 */
[----:B------:R-:W-:Y:S01]  /*5dd0*/  @!P0 SHF.R.U32.HI R8, RZ, 0x10, R5 ;  /* 0x00000010ff088819 */ /* 0x000fe20000011605 */
        /* <DEDUP_REMOVED lines=99> */
.L_x_2881:
[----:B------:R-:W-:Y:S05]  /*6410*/  BSYNC B0 ;  /* 0x0000000000007941 */ /* 0x000fea0003800000 */
.L_x_2880:
        /* <DEDUP_REMOVED lines=16> */
[----:B------:R-:W-:Y:S02]  /*6520*/  @!P0 PRMT R9, R52, 0x5410, R6 ;  /* 0x0000541034098816 */ /* 0x000fe40000000006 */
[----:B------:R-:W-:Y:S01]  /*6530*/  @!P0 PRMT R5, R22, 0x5432, R5 ;  /* 0x0000543216058816 */ /* 0x000fe20000000005 */
[----:B------:R-:W-:Y:S01]  /*6540*/  IMAD.SHL.U32 R2, R2, 0x200, RZ ;  /* 0x0000020002027824 */ /* 0x000fe200078e00ff */
[----:B------:R-:W-:Y:S02]  /*6550*/  LOP3.LUT R3, R233, 0x38, R48, 0xf8, !PT ;  /* 0x00000038e9037812 */ /* 0x000fe400078ef830 */
[----:B------:R-:W-:Y:S02]  /*6560*/  @!P0 SHF.R.U64 R4, R18, 0x10, R19 ;  /* 0x0000001012048819 */ /* 0x000fe40000001213 */
[----:B------:R-:W-:Y:S02]  /*6570*/  LOP3.LUT R3, R3, R150, RZ, 0x3c, !PT ;  /* 0x0000009603037212 */ /* 0x000fe400078e3cff */
[----:B------:R-:W-:Y:S02]  /*6580*/  LOP3.LUT R2, R2, 0x7ffff000, RZ, 0xc0, !PT ;  /* 0x7ffff00002027812 */ /* 0x000fe400078ec0ff */
[----:B------:R-:W-:Y:S02]  /*6590*/  @!P0 SHF.R.U32.HI R16, RZ, 0x10, R43 ;  /* 0x00000010ff108819 */ /* 0x000fe4000001162b */
[----:B------:R-:W-:Y:S01]  /*65a0*/  IADD3 R2, R3, R2, R151 ;  /* 0x0000000203027210 */ /* 0x000fe20007ffe097 */
[----:B------:R-:W-:Y:S01]  /*65b0*/  IMAD.IADD R3, R112, 0x1, R58 ;  /* 0x0000000170037824 */ /* 0x000fe200078e023a */
[----:B------:R-:W-:Y:S02]  /*65c0*/  @!P0 PRMT R21, R52, 0x5432, R7 ;  /* 0x0000543234158816 */ /* 0x000fe40000000007 */
[----:B------:R-:W-:Y:S01]  /*65d0*/  @!P0 SHF.L.U32 R6, R9, 0x10, RZ ;  /* 0x0000001009068819 */ /* 0x000fe200000006ff */
[----:B------:R-:W-:Y:S01]  /*65e0*/  IMAD.IADD R2, R58, 0x1, R2 ;  /* 0x000000013a027824 */ /* 0x000fe200078e0202 */
[----:B------:R-:W-:Y:S01]  /*65f0*/  @!P0 SHF.R.U64 R8, R42, 0x10, R43 ;  /* 0x000000102a088819 */ /* 0x000fe2000000122b */
[----:B------:R-:W-:Y:S01]  /*6600*/  IMAD.SHL.U32 R3, R3, 0x2, RZ ;  /* 0x0000000203037824 */ /* 0x000fe200078e00ff */
[C---:B--2---:R-:W-:Y:S01]  /*6610*/  @!P0 PRMT R33, R53.reuse, 0x5432, R16 ;  /* 0x0000543235218816 */ /* 0x044fe20000000010 */
[----:B------:R-:W-:Y:S01]  /*6620*/  IMAD.SHL.U32 R2, R2, 0x2, RZ ;  /* 0x0000000202027824 */ /* 0x000fe200078e00ff */
[----:B------:R-:W-:Y:S02]  /*6630*/  @!P0 PRMT R34, R53, 0x5410, R8 ;  /* 0x0000541035228816 */ /* 0x000fe40000000008 */
[----:B------:R1:W2:Y:S01]  /*6640*/  LDS.128 R36, [R3+0xc100] ;  /* 0x00c1000003247984 */ /* 0x0002a20000000c00 */
[----:B------:R-:W-:Y:S07]  /*6650*/  @!P0 LOP3.LUT R9, R9, 0xffff0000, RZ, 0xc0, !PT ;  /* 0xffff000009098812 */ /* 0x000fee00078ec0ff */
[----:B------:R5:W4:Y:S01]  /*6660*/  LDS.128 R12, [R2+0xc100] ;  /* 0x00c10000020c7984 */ /* 0x000b220000000c00 */
[----:B-1----:R-:W-:Y:S01]  /*6670*/  @!P0 SHF.R.U32.HI R3, RZ, 0x10, R19 ;  /* 0x00000010ff038819 */ /* 0x002fe20000011613 */
[C---:B------:R-:W-:Y:S01]  /*6680*/  @!P0 IMAD.U32 R19, R21.reuse, 0x10000, RZ ;  /* 0x0001000015138824 */ /* 0x040fe200078e00ff */
[----:B------:R-:W-:Y:S02]  /*6690*/  @!P0 LOP3.LUT R21, R21, 0xffff0000, RZ, 0xc0, !PT ;  /* 0xffff000015158812 */ /* 0x000fe400078ec0ff */
[C---:B------:R-:W-:Y:S02]  /*66a0*/  @!P0 PRMT R16, R23.reuse, 0x5432, R3 ;  /* 0x0000543217108816 */ /* 0x040fe40000000003 */
[----:B-----5:R-:W-:Y:S02]  /*66b0*/  @!P0 SHF.R.U32.HI R2, RZ, 0x10, R17 ;  /* 0x00000010ff028819 */ /* 0x020fe40000011611 */
[----:B------:R-:W-:Y:S01]  /*66c0*/  @!P0 PRMT R17, R23, 0x5410, R4 ;  /* 0x0000541017118816 */ /* 0x000fe20000000004 */
[----:B------:R-:W-:Y:S01]  /*66d0*/  @!P0 IMAD.U32 R4, R5, 0x10000, RZ ;  /* 0x0001000005048824 */ /* 0x000fe200078e00ff */
[----:B------:R-:W-:Y:S01]  /*66e0*/  @!P0 PRMT R7, R22, 0x5410, R2 ;  /* 0x0000541016078816 */ /* 0x000fe20000000002 */
[----:B--2---:R-:W-:Y:S02]  /*66f0*/  @!P0 IMAD.U32 R8, R36, 0x10000, RZ ;  /* 0x0001000024088824 */ /* 0x004fe400078e00ff */
[----:B------:R-:W-:Y:S02]  /*6700*/  @!P0 IMAD.U32 R20, R37, 0x10000, RZ ;  /* 0x0001000025148824 */ /* 0x000fe400078e00ff */
[----:B----4-:R-:W-:Y:S01]  /*6710*/  @!P0 IMAD.U32 R2, R12, 0x10000, RZ ;  /* 0x000100000c028824 */ /* 0x010fe200078e00ff */
[----:B------:R-:W-:Y:S03]  /*6720*/  @!P0 SHF.L.U32 R3, R13, 0x10, RZ ;  /* 0x000000100d038819 */ /* 0x000fe600000006ff */
[C---:B------:R-:W-:Y:S02]  /*6730*/  @!P0 FMUL.FTZ R18, R2.reuse, R6 ;  /* 0x0000000602128220 */ /* 0x040fe40000410000 */
[-C--:B------:R-:W-:Y:S02]  /*6740*/  @!P0 FMUL.FTZ R2, R2, R4.reuse ;  /* 0x0000000402028220 */ /* 0x080fe40000410000 */
[----:B------:R-:W-:Y:S02]  /*6750*/  @!P0 FFMA.FTZ R49, R8, R4, -R18 ;  /* 0x0000000408318223 */ /* 0x000fe40000010812 */
[----:B------:R-:W-:Y:S01]  /*6760*/  @!P0 FFMA.FTZ R2, R6, R8, R2 ;  /* 0x0000000806028223 */ /* 0x000fe20000010002 */
[----:B------:R-:W-:Y:S01]  /*6770*/  @!P0 LOP3.LUT R6, R12, 0xffff0000, RZ, 0xc0, !PT ;  /* 0xffff00000c068812 */ /* 0x000fe200078ec0ff */
[C---:B------:R-:W-:Y:S01]  /*6780*/  @!P0 IMAD.U32 R8, R7.reuse, 0x10000, RZ ;  /* 0x0001000007088824 */ /* 0x040fe200078e00ff */
[----:B------:R-:W-:Y:S01]  /*6790*/  @!P0 LOP3.LUT R7, R7, 0xffff0000, RZ, 0xc0, !PT ;  /* 0xffff000007078812 */ /* 0x000fe200078ec0ff */
[C---:B------:R-:W-:Y:S02]  /*67a0*/  @!P0 FMUL.FTZ R18, R3.reuse, R19 ;  /* 0x0000001303128220 */ /* 0x040fe40000410000 */
[-C--:B------:R-:W-:Y:S02]  /*67b0*/  @!P0 FMUL.FTZ R4, R3, R8.reuse ;  /* 0x0000000803048220 */ /* 0x080fe40000410000 */
[----:B------:R-:W-:Y:S01]  /*67c0*/  @!P0 FFMA.FTZ R42, R20, R8, -R18 ;  /* 0x00000008142a8223 */ /* 0x000fe20000010812 */
[----:B------:R-:W-:Y:S01]  /*67d0*/  @!P0 LOP3.LUT R8, R5, 0xffff0000, RZ, 0xc0, !PT ;  /* 0xffff000005088812 */ /* 0x000fe200078ec0ff */
[----:B------:R-:W-:Y:S01]  /*67e0*/  @!P0 FMUL.FTZ R22, R6, R9 ;  /* 0x0000000906168220 */ /* 0x000fe20000410000 */
[----:B------:R-:W-:Y:S02]  /*67f0*/  @!P0 LOP3.LUT R18, R36, 0xffff0000, RZ, 0xc0, !PT ;  /* 0xffff000024128812 */ /* 0x000fe400078ec0ff */
[----:B------:R-:W-:Y:S01]  /*6800*/  @!P0 LOP3.LUT R5, R13, 0xffff0000, RZ, 0xc0, !PT ;  /* 0xffff00000d058812 */ /* 0x000fe200078ec0ff */
[-C--:B------:R-:W-:Y:S02]  /*6810*/  @!P0 FMUL.FTZ R3, R6, R8.reuse ;  /* 0x0000000806038220 */ /* 0x080fe40000410000 */
[----:B------:R-:W-:Y:S01]  /*6820*/  @!P0 FFMA.FTZ R43, R18, R8, -R22 ;  /* 0x00000008122b8223 */ /* 0x000fe20000010816 */
[----:B------:R-:W-:Y:S01]  /*6830*/  @!P0 LOP3.LUT R22, R37, 0xffff0000, RZ, 0xc0, !PT ;  /* 0xffff000025168812 */ /* 0x000fe200078ec0ff */
[----:B------:R-:W-:Y:S01]  /*6840*/  @!P0 FMUL.FTZ R6, R5, R21 ;  /* 0x0000001505068220 */ /* 0x000fe20000410000 */
[----:B------:R-:W-:Y:S01]  /*6850*/  @!P0 SHF.L.U32 R8, R17, 0x10, RZ ;  /* 0x0000001011088819 */ /* 0x000fe200000006ff */
[----:B------:R-:W-:Y:S02]  /*6860*/  @!P0 FFMA.FTZ R3, R9, R18, R3 ;  /* 0x0000001209038223 */ /* 0x000fe40000010003 */
[-C--:B------:R-:W-:Y:S02]  /*6870*/  @!P0 FFMA.FTZ R40, R22, R7.reuse, -R6 ;  /* 0x0000000716288223 */ /* 0x080fe40000010806 */
[----:B------:R-:W-:Y:S02]  /*6880*/  @!P0 IMAD.U32 R9, R34, 0x10000, RZ ;  /* 0x0001000022098824 */ /* 0x000fe400078e00ff */
[----:B------:R-:W-:Y:S01]  /*6890*/  @!P0 IMAD.U32 R6, R14, 0x10000, RZ ;  /* 0x000100000e068824 */ /* 0x000fe200078e00ff */
[----:B------:R-:W-:Y:S01]  /*68a0*/  @!P0 F2FP.BF16.PACK_AB R40, R40, R42 ;  /* 0x0000002a2828823e */ /* 0x000fe200000010ff */
[----:B------:R-:W-:Y:S02]  /*68b0*/  @!P0 FMUL.FTZ R5, R5, R7 ;  /* 0x0000000705058220 */ /* 0x000fe40000410000 */
[----:B------:R-:W-:Y:S02]  /*68c0*/  @!P0 FFMA.FTZ R4, R19, R20, R4 ;  /* 0x0000001413048223 */ /* 0x000fe40000010004 */
[----:B------:R-:W-:Y:S02]  /*68d0*/  @!P0 IMAD.U32 R18, R38, 0x10000, RZ ;  /* 0x0001000026128824 */ /* 0x000fe400078e00ff */
[C---:B------:R-:W-:Y:S02]  /*68e0*/  @!P0 FMUL.FTZ R20, R6.reuse, R9 ;  /* 0x0000000906148220 */ /* 0x040fe40000410000 */
[----:B------:R-:W-:Y:S02]  /*68f0*/  @!P0 FMUL.FTZ R6, R6, R8 ;  /* 0x0000000806068220 */ /* 0x000fe40000410000 */
[----:B------:R-:W-:Y:S01]  /*6900*/  @!P0 FFMA.FTZ R5, R21, R22, R5 ;  /* 0x0000001615058223 */ /* 0x000fe20000010005 */
[C---:B------:R-:W-:Y:S01]  /*6910*/  @!P0 LOP3.LUT R21, R33.reuse, 0xffff0000, RZ, 0xc0, !PT ;  /* 0xffff000021158812 */ /* 0x040fe200078ec0ff */
[----:B------:R-:W-:Y:S01]  /*6920*/  @!P0 IMAD.U32 R19, R33, 0x10000, RZ ;  /* 0x0001000021138824 */ /* 0x000fe200078e00ff */
[----:B------:R-:W-:Y:S01]  /*6930*/  @!P0 LOP3.LUT R22, R39, 0xffff0000, RZ, 0xc0, !PT ;  /* 0xffff000027168812 */ /* 0x000fe200078ec0ff */
[----:B------:R-:W-:Y:S01]  /*6940*/  @!P0 IMAD.U32 R7, R15, 0x10000, RZ ;  /* 0x000100000f078824 */ /* 0x000fe200078e00ff */
[----:B------:R-:W-:Y:S01]  /*6950*/  @!P0 F2FP.BF16.PACK_AB R33, R43, R49 ;  /* 0x000000312b21823e */ /* 0x000fe200000010ff */
[----:B------:R-:W-:Y:S01]  /*6960*/  @!P0 FFMA.FTZ R6, R9, R18, R6 ;  /* 0x0000001209068223 */ /* 0x000fe20000010006 */
[----:B------:R-:W-:Y:S01]  /*6970*/  @!P0 F2FP.BF16.PACK_AB R4, R5, R4 ;  /* 0x000000040504823e */ /* 0x000fe200000010ff */
[----:B------:R-:W-:Y:S02]  /*6980*/  @!P0 IMAD.U32 R9, R16, 0x10000, RZ ;  /* 0x0001000010098824 */ /* 0x000fe400078e00ff */
[----:B------:R-:W-:Y:S01]  /*6990*/  @!P0 FFMA.FTZ R41, R18, R8, -R20 ;  /* 0x0000000812298223 */ /* 0x000fe20000010814 */
[----:B------:R-:W-:Y:S01]  /*69a0*/  @!P0 SHF.L.U32 R20, R39, 0x10, RZ ;  /* 0x0000001027148819 */ /* 0x000fe200000006ff */
[C---:B------:R-:W-:Y:S02]  /*69b0*/  @!P0 FMUL.FTZ R18, R7.reuse, R19 ;  /* 0x0000001307128220 */ /* 0x040fe40000410000 */
[-C--:B------:R-:W-:Y:S01]  /*69c0*/  @!P0 FMUL.FTZ R8, R7, R9.reuse ;  /* 0x0000000907088220 */ /* 0x080fe20000410000 */
[----:B------:R-:W-:Y:S01]  /*69d0*/  @!P0 LOP3.LUT R7, R15, 0xffff0000, RZ, 0xc0, !PT ;  /* 0xffff00000f078812 */ /* 0x000fe200078ec0ff */
[----:B------:R-:W-:Y:S01]  /*69e0*/  @!P0 FFMA.FTZ R23, R20, R9, -R18 ;  /* 0x0000000914178223 */ /* 0x000fe20000010812 */
[----:B------:R-:W-:Y:S01]  /*69f0*/  @!P0 LOP3.LUT R9, R16, 0xffff0000, RZ, 0xc0, !PT ;  /* 0xffff000010098812 */ /* 0x000fe200078ec0ff */
[----:B------:R-:W-:Y:S01]  /*6a00*/  @!P0 IMAD.MOV.U32 R36, RZ, RZ, R33 ;  /* 0x000000ffff248224 */ /* 0x000fe200078e0021 */
[----:B------:R-:W-:Y:S01]  /*6a10*/  @!P0 LOP3.LUT R18, R34, 0xffff0000, RZ, 0xc0, !PT ;  /* 0xffff000022128812 */ /* 0x000fe200078ec0ff */
[C---:B------:R-:W-:Y:S02]  /*6a20*/  @!P0 FMUL.FTZ R16, R7.reuse, R21 ;  /* 0x0000001507108220 */ /* 0x040fe40000410000 */
[----:B------:R-:W-:Y:S02]  /*6a30*/  @!P0 IMAD.MOV.U32 R37, RZ, RZ, R40 ;  /* 0x000000ffff258224 */ /* 0x000fe400078e0028 */
[-C--:B------:R-:W-:Y:S02]  /*6a40*/  @!P0 FFMA.FTZ R16, R22, R9.reuse, -R16 ;  /* 0x0000000916108223 */ /* 0x080fe40000010810 */
[----:B------:R-:W-:Y:S01]  /*6a50*/  @!P0 FMUL.FTZ R9, R7, R9 ;  /* 0x0000000907098220 */ /* 0x000fe20000410000 */
[----:B------:R-:W-:Y:S01]  /*6a60*/  @!P0 LOP3.LUT R7, R14, 0xffff0000, RZ, 0xc0, !PT ;  /* 0xffff00000e078812 */ /* 0x000fe200078ec0ff */
[----:B------:R-:W-:Y:S01]  /*6a70*/  @!P0 IMAD.MOV.U32 R13, RZ, RZ, R4 ;  /* 0x000000ffff0d8224 */ /* 0x000fe200078e0004 */
[----:B------:R-:W-:Y:S02]  /*6a80*/  @!P0 F2FP.BF16.PACK_AB R23, R16, R23 ;  /* 0x000000171017823e */ /* 0x000fe400000010ff */
[----:B------:R-:W-:Y:S01]  /*6a90*/  @!P0 LOP3.LUT R16, R17, 0xffff0000, RZ, 0xc0, !PT ;  /* 0xffff000011108812 */ /* 0x000fe200078ec0ff */
[C---:B------:R-:W-:Y:S01]  /*6aa0*/  @!P0 FMUL.FTZ R34, R7.reuse, R18 ;  /* 0x0000001207228220 */ /* 0x040fe20000410000 */
[----:B------:R-:W-:Y:S01]  /*6ab0*/  @!P0 LOP3.LUT R17, R38, 0xffff0000, RZ, 0xc0, !PT ;  /* 0xffff000026118812 */ /* 0x000fe200078ec0ff */
[----:B------:R-:W-:Y:S02]  /*6ac0*/  @!P0 IMAD.MOV.U32 R39, RZ, RZ, R23 ;  /* 0x000000ffff278224 */ /* 0x000fe400078e0017 */
[-C--:B------:R-:W-:Y:S02]  /*6ad0*/  @!P0 FMUL.FTZ R7, R7, R16.reuse ;  /* 0x0000001007078220 */ /* 0x080fe40000410000 */
[----:B------:R-:W-:Y:S01]  /*6ae0*/  @!P0 FFMA.FTZ R34, R17, R16, -R34 ;  /* 0x0000001011228223 */ /* 0x000fe20000010822 */
[----:B------:R-:W-:Y:S01]  /*6af0*/  @!P0 F2FP.BF16.PACK_AB R16, R3, R2 ;  /* 0x000000020310823e */ /* 0x000fe200000010ff */
[----:B------:R-:W-:Y:S02]  /*6b00*/  @!P0 FFMA.FTZ R7, R18, R17, R7 ;  /* 0x0000001112078223 */ /* 0x000fe40000010007 */
[----:B------:R-:W-:Y:S01]  /*6b10*/  @!P0 FFMA.FTZ R8, R19, R20, R8 ;  /* 0x0000001413088223 */ /* 0x000fe20000010008 */
[----:B------:R-:W-:Y:S01]  /*6b20*/  @!P0 F2FP.BF16.PACK_AB R17, R34, R41 ;  /* 0x000000292211823e */ /* 0x000fe200000010ff */
[----:B------:R-:W-:Y:S01]  /*6b30*/  @!P0 FFMA.FTZ R9, R21, R22, R9 ;  /* 0x0000001615098223 */ /* 0x000fe20000010009 */
[----:B------:R-:W-:Y:S02]  /*6b40*/  @!P0 F2FP.BF16.PACK_AB R3, R7, R6 ;  /* 0x000000060703823e */ /* 0x000fe400000010ff */
[----:B------:R-:W-:Y:S01]  /*6b50*/  @!P0 MOV R12, R16 ;  /* 0x00000010000c8202 */ /* 0x000fe20000000f00 */
[----:B------:R-:W-:Y:S01]  /*6b60*/  @!P0 IMAD.MOV.U32 R38, RZ, RZ, R17 ;  /* 0x000000ffff268224 */ /* 0x000fe200078e0011 */
        /* <DEDUP_REMOVED lines=9> */
.L_x_2883:
[----:B------:R-:W-:Y:S05]  /*6c00*/  BSYNC B0 ;  /* 0x0000000000007941 */ /* 0x000fea0003800000 */
.L_x_2882:
        /* <DEDUP_REMOVED lines=19> */
[--C-:B------:R-:W-:Y:S02]  /*6d40*/  @!P0 SHF.R.U64 R7, R44, 0x10, R45.reuse ;  /* 0x000000102c078819 */ /* 0x100fe4000000122d */
[----:B------:R-:W-:Y:S02]  /*6d50*/  LOP3.LUT R3, R3, R150, RZ, 0x3c, !PT ;  /* 0x0000009603037212 */ /* 0x000fe400078e3cff */
[----:B------:R-:W-:Y:S02]  /*6d60*/  LOP3.LUT R2, R2, 0x7ffff000, RZ, 0xc0, !PT ;  /* 0x7ffff00002027812 */ /* 0x000fe400078ec0ff */
[----:B------:R-:W-:Y:S02]  /*6d70*/  @!P0 SHF.R.U32.HI R6, RZ, 0x10, R45 ;  /* 0x00000010ff068819 */ /* 0x000fe4000001162d */
[----:B------:R-:W-:Y:S01]  /*6d80*/  IADD3 R2, R3, R2, R151 ;  /* 0x0000000203027210 */ /* 0x000fe20007ffe097 */
[----:B------:R-:W-:Y:S01]  /*6d90*/  IMAD.IADD R3, R107, 0x1, R58 ;  /* 0x000000016b037824 */ /* 0x000fe200078e023a */
[----:B------:R-:W-:Y:S02]  /*6da0*/  @!P0 SHF.R.U64 R9, R46, 0x10, R47 ;  /* 0x000000102e098819 */ /* 0x000fe4000000122f */
[----:B------:R-:W-:Y:S01]  /*6db0*/  @!P0 PRMT R7, R54, 0x5410, R7 ;  /* 0x0000541036078816 */ /* 0x000fe20000000007 */
[----:B------:R-:W-:Y:S01]  /*6dc0*/  IMAD.IADD R2, R58, 0x1, R2 ;  /* 0x000000013a027824 */ /* 0x000fe200078e0202 */
[----:B------:R-:W-:Y:S01]  /*6dd0*/  @!P0 SHF.R.U32.HI R8, RZ, 0x10, R47 ;  /* 0x00000010ff088819 */ /* 0x000fe2000001162f */
[----:B------:R-:W-:Y:S01]  /*6de0*/  IMAD.SHL.U32 R3, R3, 0x2, RZ ;  /* 0x0000000203037824 */ /* 0x000fe200078e00ff */
[----:B------:R-:W-:Y:S01]  /*6df0*/  @!P0 LOP3.LUT R18, R7, 0xffff0000, RZ, 0xc0, !PT ;  /* 0xffff000007128812 */ /* 0x000fe200078ec0ff */
[----:B------:R-:W-:Y:S01]  /*6e00*/  IMAD.SHL.U32 R2, R2, 0x2, RZ ;  /* 0x0000000202027824 */ /* 0x000fe200078e00ff */
[----:B------:R-:W-:Y:S02]  /*6e10*/  @!P0 PRMT R26, R55, 0x5432, R9 ;  /* 0x00005432371a8816 */ /* 0x000fe40000000009 */
[----:B------:R1:W3:Y:S01]  /*6e20*/  LDS.128 R36, [R3+0xc100] ;  /* 0x00c1000003247984 */ /* 0x0002e20000000c00 */
[----:B------:R-:W-:Y:S02]  /*6e30*/  @!P0 SHF.L.U32 R9, R7, 0x10, RZ ;  /* 0x0000001007098819 */ /* 0x000fe400000006ff */
[----:B------:R-:W-:Y:S05]  /*6e40*/  @!P0 PRMT R22, R54, 0x5432, R6 ;  /* 0x0000543236168816 */ /* 0x000fea0000000006 */
[----:B------:R4:W5:Y:S01]  /*6e50*/  LDS.128 R12, [R2+0xc100] ;  /* 0x00c10000020c7984 */ /* 0x0009620000000c00 */
[----:B-1----:R-:W-:Y:S04]  /*6e60*/  @!P0 SHF.R.U32.HI R3, RZ, 0x10, R25 ;  /* 0x00000010ff038819 */ /* 0x002fe80000011619 */
[----:B------:R-:W-:Y:S02]  /*6e70*/  @!P0 PRMT R6, R29, 0x5410, R3 ;  /* 0x000054101d068816 */ /* 0x000fe40000000003 */
[----:B----4-:R-:W-:Y:S02]  /*6e80*/  @!P0 SHF.R.U64 R2, R24, 0x10, R25 ;  /* 0x0000001018028819 */ /* 0x010fe40000001219 */
[----:B------:R-:W-:Y:S02]  /*6e90*/  @!P0 PRMT R24, R55, 0x5410, R8 ;  /* 0x0000541037188816 */ /* 0x000fe40000000008 */
[----:B------:R-:W-:Y:S02]  /*6ea0*/  @!P0 PRMT R8, R30, 0x5410, R5 ;  /* 0x000054101e088816 */ /* 0x000fe40000000005 */
[----:B--2---:R-:W-:Y:S02]  /*6eb0*/  @!P0 LOP3.LUT R33, R24, 0xffff0000, RZ, 0xc0, !PT ;  /* 0xffff000018218812 */ /* 0x004fe400078ec0ff */
[----:B------:R-:W-:Y:S01]  /*6ec0*/  @!P0 PRMT R2, R29, 0x5432, R2 ;  /* 0x000054321d028816 */ /* 0x000fe20000000002 */
[C---:B---3--:R-:W-:Y:S01]  /*6ed0*/  @!P0 IMAD.U32 R17, R36.reuse, 0x10000, RZ ;  /* 0x0001000024118824 */ /* 0x048fe200078e00ff */
[----:B------:R-:W-:Y:S01]  /*6ee0*/  @!P0 LOP3.LUT R19, R36, 0xffff0000, RZ, 0xc0, !PT ;  /* 0xffff000024138812 */ /* 0x000fe200078ec0ff */
[C---:B------:R-:W-:Y:S01]  /*6ef0*/  @!P0 IMAD.U32 R21, R37.reuse, 0x10000, RZ ;  /* 0x0001000025158824 */ /* 0x040fe200078e00ff */
[----:B------:R-:W-:Y:S01]  /*6f00*/  @!P0 LOP3.LUT R23, R37, 0xffff0000, RZ, 0xc0, !PT ;  /* 0xffff000025178812 */ /* 0x000fe200078ec0ff */
[----:B------:R-:W-:Y:S01]  /*6f10*/  @!P0 IMAD.U32 R7, R2, 0x10000, RZ ;  /* 0x0001000002078824 */ /* 0x000fe200078e00ff */
[C---:B------:R-:W-:Y:S01]  /*6f20*/  @!P0 LOP3.LUT R34, R39.reuse, 0xffff0000, RZ, 0xc0, !PT ;  /* 0xffff000027228812 */ /* 0x040fe200078ec0ff */
[----:B------:R-:W-:Y:S01]  /*6f30*/  @!P0 IMAD.U32 R29, R24, 0x10000, RZ ;  /* 0x00010000181d8824 */ /* 0x000fe200078e00ff */
[----:B------:R-:W-:Y:S01]  /*6f40*/  @!P0 LOP3.LUT R27, R38, 0xffff0000, RZ, 0xc0, !PT ;  /* 0xffff0000261b8812 */ /* 0x000fe200078ec0ff */
[C---:B-----5:R-:W-:Y:S01]  /*6f50*/  @!P0 IMAD.U32 R4, R12.reuse, 0x10000, RZ ;  /* 0x000100000c048824 */ /* 0x060fe200078e00ff */
[----:B------:R-:W-:Y:S01]  /*6f60*/  @!P0 LOP3.LUT R3, R12, 0xffff0000, RZ, 0xc0, !PT ;  /* 0xffff00000c038812 */ /* 0x000fe200078ec0ff */
[----:B------:R-:W-:Y:S01]  /*6f70*/  @!P0 IMAD.U32 R30, R39, 0x10000, RZ ;  /* 0x00010000271e8824 */ /* 0x000fe200078e00ff */
        /* <DEDUP_REMOVED lines=23> */
[----:B------:R-:W-:Y:S01]  /*70f0*/  @!P0 FMUL.FTZ R24, R6, R29 ;  /* 0x0000001d06188220 */ /* 0x000fe20000410000 */
[----:B------:R-:W-:Y:S01]  /*7100*/  @!P0 LOP3.LUT R7, R15, 0xffff0000, RZ, 0xc0, !PT ;  /* 0xffff00000f078812 */ /* 0x000fe200078ec0ff */
[----:B------:R-:W-:Y:S01]  /*7110*/  @!P0 FFMA.FTZ R3, R18, R19, R3 ;  /* 0x0000001312038223 */ /* 0x000fe20000010003 */
[----:B------:R-:W-:Y:S01]  /*7120*/  @!P0 F2FP.BF16.PACK_AB R19, R47, R50 ;  /* 0x000000322f13823e */ /* 0x000fe200000010ff */
[----:B------:R-:W-:Y:S02]  /*7130*/  @!P0 FMUL.FTZ R8, R6, R9 ;  /* 0x0000000906088220 */ /* 0x000fe40000410000 */
[C---:B------:R-:W-:Y:S02]  /*7140*/  @!P0 FMUL.FTZ R25, R7.reuse, R33 ;  /* 0x0000002107198220 */ /* 0x040fe40000410000 */
[----:B------:R-:W-:Y:S02]  /*7150*/  @!P0 FFMA.FTZ R44, R30, R9, -R24 ;  /* 0x000000091e2c8223 */ /* 0x000fe40000010818 */
[-C--:B------:R-:W-:Y:S01]  /*7160*/  @!P0 FMUL.FTZ R9, R7, R17.reuse ;  /* 0x0000001107098220 */ /* 0x080fe20000410000 */
[----:B------:R-:W-:Y:S01]  /*7170*/  @!P0 LOP3.LUT R7, R14, 0xffff0000, RZ, 0xc0, !PT ;  /* 0xffff00000e078812 */ /* 0x000fe200078ec0ff */
[C---:B------:R-:W-:Y:S01]  /*7180*/  @!P0 IMAD.U32 R24, R26.reuse, 0x10000, RZ ;  /* 0x000100001a188824 */ /* 0x040fe200078e00ff */
[----:B------:R-:W-:Y:S01]  /*7190*/  @!P0 LOP3.LUT R26, R26, 0xffff0000, RZ, 0xc0, !PT ;  /* 0xffff00001a1a8812 */ /* 0x000fe200078ec0ff */
[----:B------:R-:W-:Y:S02]  /*71a0*/  @!P0 IMAD.U32 R6, R14, 0x10000, RZ ;  /* 0x000100000e068824 */ /* 0x000fe400078e00ff */
[----:B------:R-:W-:Y:S01]  /*71b0*/  @!P0 FFMA.FTZ R43, R34, R17, -R25 ;  /* 0x00000011222b8223 */ /* 0x000fe20000010819 */
[----:B------:R-:W-:Y:S01]  /*71c0*/  @!P0 SHF.L.U32 R25, R38, 0x10, RZ ;  /* 0x0000001026198819 */ /* 0x000fe200000006ff */
[C---:B------:R-:W-:Y:S01]  /*71d0*/  @!P0 IMAD.U32 R17, R16.reuse, 0x10000, RZ ;  /* 0x0001000010118824 */ /* 0x040fe200078e00ff */
[----:B------:R-:W-:Y:S01]  /*71e0*/  @!P0 LOP3.LUT R16, R16, 0xffff0000, RZ, 0xc0, !PT ;  /* 0xffff000010108812 */ /* 0x000fe200078ec0ff */
[C---:B------:R-:W-:Y:S01]  /*71f0*/  @!P0 FMUL.FTZ R40, R6.reuse, R24 ;  /* 0x0000001806288220 */ /* 0x040fe20000410000 */
[----:B------:R-:W-:Y:S01]  /*7200*/  @!P0 F2FP.BF16.PACK_AB R18, R43, R44 ;  /* 0x0000002c2b12823e */ /* 0x000fe200000010ff */
        /* <DEDUP_REMOVED lines=8> */
[----:B------:R-:W-:Y:S01]  /*7290*/  @!P0 FFMA.FTZ R5, R22, R23, R5 ;  /* 0x0000001716058223 */ /* 0x000fe20000010005 */
[----:B------:R-:W-:Y:S01]  /*72a0*/  @!P0 F2FP.BF16.PACK_AB R16, R3, R2 ;  /* 0x000000020310823e */ /* 0x000fe200000010ff */
[----:B------:R-:W-:Y:S02]  /*72b0*/  @!P0 FFMA.FTZ R6, R24, R25, R6 ;  /* 0x0000001918068223 */ /* 0x000fe40000010006 */
[----:B------:R-:W-:Y:S01]  /*72c0*/  @!P0 FFMA.FTZ R7, R26, R27, R7 ;  /* 0x0000001b1a078223 */ /* 0x000fe20000010007 */
[----:B------:R-:W-:Y:S01]  /*72d0*/  @!P0 F2FP.BF16.PACK_AB R4, R5, R4 ;  /* 0x000000040504823e */ /* 0x000fe200000010ff */
[----:B------:R-:W-:Y:S01]  /*72e0*/  @!P0 FFMA.FTZ R8, R29, R30, R8 ;  /* 0x0000001e1d088223 */ /* 0x000fe20000010008 */
[----:B------:R-:W-:Y:S01]  /*72f0*/  @!P0 MOV R12, R16 ;  /* 0x00000010000c8202 */ /* 0x000fe20000000f00 */
        /* <DEDUP_REMOVED lines=18> */
.L_x_2863:
[----:B-1----:R-:W-:Y:S01]  /*7420*/  IMAD.WIDE.U32 R2, R63, c[0x0][0x1e0], RZ ;  /* 0x000078003f027a25 */ /* 0x002fe200078e00ff */
        /* <DEDUP_REMOVED lines=12> */
[----:B------:R-:W1:Y:S08]  /*74f0*/  SHFL.IDX PT, R2, R3, RZ, 0x1c1f ;  /* 0x001c1fff03027589 */ /* 0x000e7000000e0000 */
[----:B------:R2:W3:Y:S02]  /*7500*/  SHFL.IDX PT, R3, R4, RZ, 0x1c1f ;  /* 0x001c1fff04037589 */ /* 0x0004e400000e0000 */
[----:B--2---:R-:W-:Y:S05]  /*7510*/  IMAD.IADD R4, R67, 0x1, -R8 ;  /* 0x0000000143047824 */ /* 0x004fea00078e0a08 */
[----:B------:R-:W-:Y:S04]  /*7520*/  IMNMX R64, R4, 0x40, PT ;  /* 0x0000004004407817 */ /* 0x000fe80003800200 */
[----:B------:R-:W-:Y:S11]  /*7530*/  ISETP.GT.AND P0, PT, R64, R227, PT ;  /* 0x000000e34000720c */ /* 0x000ff60003f04270 */
[----:B------:R-:W-:Y:S02]  /*7540*/  @!UPT UIADD3 URZ, URZ, URZ, URZ ;  /* 0x0000003f3f3ff290 */ /* 0x000fe4000fffe03f */
[----:B------:R-:W-:-:S05]  /*7550*/  @!P0 BRA `(.L_x_2867) ;  /* 0x0000020000008947 */ /* 0x000fca0003800000 */
[----:B-1-3--:R-:W-:Y:S02]  /*7560*/  ISETP.GE.AND P1, PT, R104, c[0x0][0x1d4], PT ;  /* 0x0000750068007a0c */ /* 0x00afe40003f26270 */
[----:B------:R-:W-:Y:S02]  /*7570*/  ISETP.GE.AND P3, PT, R224, c[0x0][0x1d4], PT ;  /* 0x00007500e0007a0c */ /* 0x000fe40003f66270 */
[C---:B------:R-:W-:Y:S09]  /*7580*/  ISETP.GE.AND P2, PT, R223.reuse, c[0x0][0x1d4], PT ;  /* 0x00007500df007a0c */ /* 0x040ff20003f46270 */
[----:B------:R-:W1:Y:S01]  /*7590*/  @!P1 LDS.128 R12, [R61+0xc000] ;  /* 0x00c000003d0c9984 */ /* 0x000e620000000c00 */
        /* <DEDUP_REMOVED lines=28> */
.L_x_2867:
[----:B-1-3--:R-:W-:Y:S05]  /*7760*/  BSYNC B1 ;  /* 0x0000000000017941 */ /* 0x00afea0003800000 */
.L_x_2862:
[----:B------:R-:W-:Y:S01]  /*7770*/  ISETP.GT.AND P0, PT, R28, R31, PT ;  /* 0x0000001f1c00720c */ /* 0x000fe20003f04270 */
[----:B-----5:R-:W-:Y:S01]  /*7780*/  IMAD R8, R66, c[0x0][0x218], RZ ;  /* 0x0000860042087a24 */ /* 0x020fe200078e02ff */
[C---:B------:R-:W-:Y:S01]  /*7790*/  ISETP.GE.AND P1, PT, R35.reuse, 0x1, PT ;  /* 0x000000012300780c */ /* 0x040fe20003f26270 */
[----:B------:R-:W-:Y:S01]  /*77a0*/  BSSY B0, `(.L_x_2884) ;  /* 0x000004a000007945 */ /* 0x000fe20003800000 */
[C---:B--2---:R-:W-:Y:S01]  /*77b0*/  IADD3 R3, R35.reuse, 0x1, RZ ;  /* 0x0000000123037810 */ /* 0x044fe20007ffe0ff */
        /* <DEDUP_REMOVED lines=36> */
[----:B------:R2:W3:Y:S01]  /*7a00*/  SHFL.IDX PT, R5, R3, RZ, 0x1c1f ;  /* 0x001c1fff03057589 */ /* 0x0004e200000e0000 */
[----:B------:R-:W-:Y:S04]  /*7a10*/  DEPBAR.LE SB0, 0x2 ;  /* 0x000080800000791a */ /* 0x000fe80000000000 */
[----:B------:R-:W-:Y:S06]  /*7a20*/  BAR.SYNC.DEFER_BLOCKING 0x0 ;  /* 0x0000000000007b1d */ /* 0x000fec0000010000 */
[----:B------:R-:W-:-:S05]  /*7a30*/  @!P0 BRA `(.L_x_2885) ;  /* 0x0000020000008947 */ /* 0x000fca0003800000 */
[----:B-123--:R-:W-:Y:S02]  /*7a40*/  ISETP.GE.AND P1, PT, R104, c[0x0][0x1d4], PT ;  /* 0x0000750068007a0c */ /* 0x00efe40003f26270 */
        /* <DEDUP_REMOVED lines=31> */
.L_x_2885:
[----:B-123--:R-:W-:Y:S05]  /*7c40*/  BSYNC B0 ;  /* 0x0000000000007941 */ /* 0x00efea0003800000 */
.L_x_2884:
        /* <DEDUP_REMOVED lines=33> */
.L_x_2861:
[----:B------:R-:W2:Y:S01]  /*7e60*/  LDL R16, [R1+0x4] ;  /* 0x0000040001107983 */ /* 0x000ea20000100800 */
[----:B------:R-:W-:-:S05]  /*7e70*/  IMAD.MOV.U32 R0, RZ, RZ, c[0x0][0x2c4] ;  /* 0x0000b100ff007624 */ /* 0x000fca00078e00ff */
[----:B------:R-:W-:Y:S01]  /*7e80*/  ISETP.NE.AND P3, PT, R0, 0x1, PT ;  /* 0x000000010000780c */ /* 0x000fe20003f65270 */
[----:B------:R-:W-:Y:S01]  /*7e90*/  BSSY B0, `(.L_x_2887) ;  /* 0x0000028000007945 */ /* 0x000fe20003800000 */
[----:B--2---:R-:W-:-:S11]  /*7ea0*/  IADD3 R0, R16, 0x7f, RZ ;  /* 0x0000007f10007810 */ /* 0x004fd60007ffe0ff */
[----:B-1----:R-:W-:-:S05]  /*7eb0*/  @P3 IMAD.HI.U32 R2, R0, c[0x0][0x2c8], RZ ;  /* 0x0000b20000023a27 */ /* 0x002fca00078e00ff */
[----:B------:R-:W-:-:S05]  /*7ec0*/  @P3 SHF.R.U32.HI R0, RZ, c[0x0][0x2cc], R2 ;  /* 0x0000b300ff003a19 */ /* 0x000fca0000011602 */
[----:B------:R-:W-:-:S05]  /*7ed0*/  IMAD.IADD R0, R119, 0x1, R0 ;  /* 0x0000000177007824 */ /* 0x000fca00078e0200 */
[----:B------:R-:W-:-:S04]  /*7ee0*/  SHF.R.S32.HI R2, RZ, 0x1f, R0 ;  /* 0x0000001fff027819 */ /* 0x000fc80000011400 */
[----:B------:R-:W-:-:S04]  /*7ef0*/  LEA.HI R0, R2, R0, RZ, 0x6 ;  /* 0x0000000002007211 */ /* 0x000fc800078f30ff */
[----:B------:R-:W-:-:S04]  /*7f00*/  SHF.R.S32.HI R0, RZ, 0x6, R0 ;  /* 0x00000006ff007819 */ /* 0x000fc80000011400 */
[----:B------:R-:W-:-:S04]  /*7f10*/  IMNMX R6, R118, R0, PT ;  /* 0x0000000076067217 */ /* 0x000fc80003800200 */
[----:B------:R-:W-:Y:S01]  /*7f20*/  ISETP.GE.AND P0, PT, R6, 0x1, PT ;  /* 0x000000010600780c */ /* 0x000fe20003f06270 */
[----:B------:R-:W-:-:S12]  /*7f30*/  IMAD.MOV.U32 R0, RZ, RZ, RZ ;  /* 0x000000ffff007224 */ /* 0x000fd800078e00ff */
        /* <DEDUP_REMOVED lines=29> */
.L_x_2888:
[----:B------:R-:W-:Y:S05]  /*8110*/  BSYNC B0 ;  /* 0x0000000000007941 */ /* 0x000fea0003800000 */
.L_x_2887:
[----:B------:R-:W2:Y:S01]  /*8120*/  LDL R2, [R1+0x30] ;  /* 0x0000300001027983 */ /* 0x000ea20000100800 */
[----:B------:R-:W-:Y:S01]  /*8130*/  MOV R17, RZ ;  /* 0x000000ff00117202 */ /* 0x000fe20000000f00 */
[----:B------:R-:W-:Y:S01]  /*8140*/  IMAD.MOV.U32 R22, RZ, RZ, RZ ;  /* 0x000000ffff167224 */ /* 0x000fe200078e00ff */
        /* <DEDUP_REMOVED lines=54> */
[----:B------:R-:W2:Y:S04]  /*84b0*/  LDL R3, [R1+0x14] ;  /* 0x0000140001037983 */ /* 0x000ea80000100800 */
[----:B------:R-:W3:Y:S04]  /*84c0*/  LDL R7, [R1+0x18] ;  /* 0x0000180001077983 */ /* 0x000ee80000100800 */
[----:B------:R-:W4:Y:S04]  /*84d0*/  LDL R4, [R1+0x8] ;  /* 0x0000080001047983 */ /* 0x000f280000100800 */
[----:B------:R-:W4:Y:S04]  /*84e0*/  LDL R5, [R1+0x28] ;  /* 0x0000280001057983 */ /* 0x000f280000100800 */
[----:B------:R-:W4:Y:S01]  /*84f0*/  LDL R8, [R1+0x1c] ;  /* 0x00001c0001087983 */ /* 0x000f220000100800 */
[----:B------:R-:W-:-:S04]  /*8500*/  ISETP.NE.U32.AND P0, PT, RZ, c[0x0][0x340], PT ;  /* 0x0000d000ff007a0c */ /* 0x000fc80003f05070 */
[----:B------:R-:W-:Y:S02]  /*8510*/  ISETP.NE.AND.EX P1, PT, RZ, c[0x0][0x344], PT, P0 ;  /* 0x0000d100ff007a0c */ /* 0x000fe40003f25300 */
[----:B------:R-:W-:-:S05]  /*8520*/  SHF.R.S32.HI R0, RZ, 0x1f, R139 ;  /* 0x0000001fff007819 */ /* 0x000fca000001148b */
[----:B------:R-:W-:-:S04]  /*8530*/  IMAD R0, R0, c[0x0][0x178], RZ ;  /* 0x00005e0000007a24 */ /* 0x000fc800078e02ff */
[----:B------:R-:W-:Y:S02]  /*8540*/  IMAD R0, R139, c[0x0][0x17c], R0 ;  /* 0x00005f008b007a24 */ /* 0x000fe400078e0200 */
[----:B--2---:R-:W-:-:S04]  /*8550*/  @P1 IADD3 R2, P0, R3, c[0x0][0x340], RZ ;  /* 0x0000d00003021a10 */ /* 0x004fc80007f1e0ff */
[----:B---3--:R-:W-:-:S05]  /*8560*/  @P1 IADD3.X R3, R7, c[0x0][0x344], RZ, P0, !PT ;  /* 0x0000d10007031a10 */ /* 0x008fca00007fe4ff */
[----:B------:R1:W5:Y:S01]  /*8570*/  @P1 LDG.E R14, [R2.64] ;  /* 0x00000008020e1981 */ /* 0x000362000c1e1900 */
[----:B------:R-:W-:Y:S02]  /*8580*/  ISETP.NE.U32.AND P0, PT, RZ, c[0x0][0x348], PT ;  /* 0x0000d200ff007a0c */ /* 0x000fe40003f05070 */
[----:B----4-:R-:W-:Y:S01]  /*8590*/  LOP3.LUT R15, R4, 0xffff, RZ, 0xc0, !PT ;  /* 0x0000ffff040f7812 */ /* 0x010fe200078ec0ff */
[----:B------:R-:W-:Y:S01]  /*85a0*/  IMAD.IADD R4, R231, 0x1, R16 ;  /* 0x00000001e7047824 */ /* 0x000fe200078e0210 */
[----:B------:R-:W-:Y:S02]  /*85b0*/  ISETP.NE.AND.EX P0, PT, RZ, c[0x0][0x34c], PT, P0 ;  /* 0x0000d300ff007a0c */ /* 0x000fe40003f05300 */
[----:B------:R-:W-:Y:S01]  /*85c0*/  ISETP.GE.AND P5, PT, R216, c[0x0][0x198], PT ;  /* 0x00006600d8007a0c */ /* 0x000fe20003fa6270 */
[----:B------:R-:W-:Y:S01]  /*85d0*/  @P3 IMAD.HI.U32 R7, R4, c[0x0][0x2c8], RZ ;  /* 0x0000b20004073a27 */ /* 0x000fe200078e00ff */
[----:B------:R-:W-:Y:S02]  /*85e0*/  SEL R6, R5, RZ, !P0 ;  /* 0x000000ff05067207 */ /* 0x000fe40004000000 */
[----:B------:R-:W-:-:S02]  /*85f0*/  SEL R5, R8, RZ, !P0 ;  /* 0x000000ff08057207 */ /* 0x000fc40004000000 */
        /* <DEDUP_REMOVED lines=8> */
[----:B------:R-:W-:Y:S01]  /*8680*/  IMAD.WIDE.U32 R2, R15, c[0x0][0x1b8], R2 ;  /* 0x00006e000f027a25 */ /* 0x000fe200078e0002 */
[----:B------:R-:W-:Y:S02]  /*8690*/  ISETP.GE.AND P3, PT, R219, c[0x0][0x198], PT ;  /* 0x00006600db007a0c */ /* 0x000fe40003f66270 */
        /* <DEDUP_REMOVED lines=21> */
.L_x_3052:
[----:B------:R-:W-:Y:S05]  /*87f0*/  BRA.DIV ~URZ, `(.L_x_2891) ;  /* 0x000178327f007947 */ /* 0x000fea000b800000 */
[----:B------:R3:W4:Y:S02]  /*8800*/  SHFL.IDX PT, R0, R13, RZ, 0x181f ;  /* 0x00181fff0d007589 */ /* 0x00072400000e0000 */
.L_x_3053:
        /* <DEDUP_REMOVED lines=16> */
.L_x_2893:
[----:B------:R-:W-:Y:S05]  /*8910*/  BSYNC B0 ;  /* 0x0000000000007941 */ /* 0x000fea0003800000 */
.L_x_2892:
[----:B------:R-:W-:Y:S05]  /*8920*/  BRA.DIV ~URZ, `(.L_x_2894) ;  /* 0x000177727f007947 */ /* 0x000fea000b800000 */
[----:B--2---:R2:W1:Y:S04]  /*8930*/  SHFL.IDX PT, R4, R12, 0x1, 0x181f ;  /* 0x00381f000c047f89 */ /* 0x00446800000e0000 */
[----:B----4-:R2:W4:Y:S02]  /*8940*/  SHFL.IDX PT, R0, R13, 0x1, 0x181f ;  /* 0x00381f000d007f89 */ /* 0x01052400000e0000 */
.L_x_3054:
        /* <DEDUP_REMOVED lines=16> */
.L_x_2896:
[----:B------:R-:W-:Y:S05]  /*8a50*/  BSYNC B0 ;  /* 0x0000000000007941 */ /* 0x000fea0003800000 */
.L_x_2895:
[----:B------:R-:W-:Y:S05]  /*8a60*/  BRA.DIV ~URZ, `(.L_x_2897) ;  /* 0x000177027f007947 */ /* 0x000fea000b800000 */
[----:B-1----:R1:W2:Y:S02]  /*8a70*/  SHFL.IDX PT, R4, R12, 0x2, 0x181f ;  /* 0x00581f000c047f89 */ /* 0x0022a400000e0000 */
.L_x_3055:
[----:B------:R-:W-:Y:S05]  /*8a80*/  BRA.DIV ~URZ, `(.L_x_2898) ;  /* 0x000177527f007947 */ /* 0x000fea000b800000 */
[----:B----4-:R4:W1:Y:S02]  /*8a90*/  SHFL.IDX PT, R0, R13, 0x2, 0x181f ;  /* 0x00581f000d007f89 */ /* 0x01086400000e0000 */
.L_x_3056:
        /* <DEDUP_REMOVED lines=16> */
.L_x_2900:
[----:B------:R-:W-:Y:S05]  /*8ba0*/  BSYNC B0 ;  /* 0x0000000000007941 */ /* 0x000fea0003800000 */
.L_x_2899:
[----:B------:R-:W-:Y:S05]  /*8bb0*/  BRA.DIV ~URZ, `(.L_x_2901) ;  /* 0x000176927f007947 */ /* 0x000fea000b800000 */
[----:B--2---:R2:W3:Y:S04]  /*8bc0*/  SHFL.IDX PT, R4, R12, 0x3, 0x181f ;  /* 0x00781f000c047f89 */ /* 0x0044e800000e0000 */
[----:B-1----:R2:W1:Y:S02]  /*8bd0*/  SHFL.IDX PT, R0, R13, 0x3, 0x181f ;  /* 0x00781f000d007f89 */ /* 0x00246400000e0000 */
.L_x_3057:
[----:B------:R-:W-:Y:S01]  /*8be0*/  IADD3 R2, R5, 0x60, RZ ;  /* 0x0000006005027810 */ /* 0x000fe20007ffe0ff */
[----:B-----5:R-:W-:-:S03]  /*8bf0*/  IMAD.WIDE.U32 R238, R14, c[0x0][0x2b0], RZ ;  /* 0x0000ac000eee7a25 */ /* 0x020fc600078e00ff */
[----:B------:R-:W-:-:S13]  /*8c00*/  ISETP.GE.AND P0, PT, R2, R52, PT ;  /* 0x000000340200720c */ /* 0x000fda0003f06270 */
        /* <DEDUP_REMOVED lines=41> */
[----:B------:R-:W-:Y:S01]  /*8ea0*/  SHF.L.U64.HI R18, R219, 0x1, R229 ;  /* 0x00000001db127819 */ /* 0x000fe200000102e5 */
[----:B------:R-:W-:Y:S02]  /*8eb0*/  IMAD R211, R0, c[0x0][0x2b8], R2 ;  /* 0x0000ae0000d37a24 */ /* 0x000fe400078e0202 */
[----:B------:R-:W-:Y:S02]  /*8ec0*/  IMAD R242, R15, c[0x0][0x1ec], R237 ;  /* 0x00007b000ff27a24 */ /* 0x000fe400078e02ed */
[----:B------:R-:W-:-:S04]  /*8ed0*/  IMAD.WIDE.U32 R2, R211, c[0x0][0x1e0], RZ ;  /* 0x00007800d3027a25 */ /* 0x000fc800078e00ff */
[----:B------:R-:W-:Y:S02]  /*8ee0*/  IMAD R107, R106, -0x40, R249 ;  /* 0xffffffc06a6b7824 */ /* 0x000fe400078e02f9 */
        /* <DEDUP_REMOVED lines=8> */
[----:B------:R-:W-:-:S04]  /*8f70*/  IMAD R0, R211, c[0x0][0x1e4], R0 ;  /* 0x00007900d3007a24 */ /* 0x000fc800078e0200 */
[----:B------:R-:W-:Y:S02]  /*8f80*/  IMAD.IADD R3, R3, 0x1, R0 ;  /* 0x0000000103037824 */ /* 0x000fe400078e0200 */
[----:B------:R-:W-:Y:S02]  /*8f90*/  @P1 ISETP.GE.AND P5, PT, R218, c[0x0][0x1d4], PT ;  /* 0x00007500da001a0c */ /* 0x000fe40003fa6270 */
[----:B------:R-:W-:Y:S02]  /*8fa0*/  @P1 ISETP.GE.AND P4, PT, R219, c[0x0][0x1d4], PT ;  /* 0x00007500db001a0c */ /* 0x000fe40003f86270 */
[----:B---3--:R-:W-:Y:S01]  /*8fb0*/  SHF.R.S32.HI R7, RZ, 0x1f, R196 ;  /* 0x0000001fff077819 */ /* 0x008fe200000114c4 */
[----:B------:R-:W-:-:S04]  /*8fc0*/  IMAD.WIDE.U32 R2, R196, c[0x0][0x1f0], R2 ;  /* 0x00007c00c4027a25 */ /* 0x000fc800078e0002 */
[C---:B------:R-:W-:Y:S02]  /*8fd0*/  IMAD R0, R7.reuse, c[0x0][0x1f0], RZ ;  /* 0x00007c0007007a24 */ /* 0x040fe400078e02ff */
[----:B------:R-:W-:Y:S02]  /*8fe0*/  IMAD R7, R7, c[0x0][0x218], RZ ;  /* 0x0000860007077a24 */ /* 0x000fe400078e02ff */
[----:B------:R-:W-:Y:S01]  /*8ff0*/  IMAD R5, R196, c[0x0][0x1f4], R0 ;  /* 0x00007d00c4057a24 */ /* 0x000fe200078e0200 */
[----:B------:R-:W-:Y:S01]  /*9000*/  IADD3 R0, P0, R2, R236, RZ ;  /* 0x000000ec02007210 */ /* 0x000fe20007f1e0ff */
[----:B--2-4-:R-:W-:-:S03]  /*9010*/  IMAD R13, R196, c[0x0][0x21c], R7 ;  /* 0x00008700c40d7a24 */ /* 0x014fc600078e0207 */
[----:B------:R-:W-:Y:S01]  /*9020*/  IADD3.X R2, R242, R3, R5, P0, !PT ;  /* 0x00000003f2027210 */ /* 0x000fe200007fe405 */
[----:B------:R-:W-:Y:S01]  /*9030*/  IMAD R5, R211, c[0x0][0x20c], R4 ;  /* 0x00008300d3057a24 */ /* 0x000fe200078e0204 */
[----:B------:R-:W-:-:S04]  /*9040*/  LEA R6, P0, R0, c[0x0][0x1c8], 0x1 ;  /* 0x0000720000067a11 */ /* 0x000fc800078008ff */
[----:B------:R-:W-:Y:S01]  /*9050*/  LEA.HI.X R12, R0, c[0x0][0x1cc], R2, 0x1, P0 ;  /* 0x00007300000c7a11 */ /* 0x000fe200000f0c02 */
[----:B------:R-:W-:Y:S01]  /*9060*/  IMAD.WIDE.U32 R2, R211, c[0x0][0x208], RZ ;  /* 0x00008200d3027a25 */ /* 0x000fe200078e00ff */
[----:B------:R-:W1:Y:S01]  /*9070*/  SHFL.IDX PT, R0, R6, RZ, 0x181f ;  /* 0x00181fff06007589 */ /* 0x000e6200000e0000 */
[----:B------:R-:W-:Y:S02]  /*9080*/  @P1 ISETP.GE.AND P0, PT, R216, c[0x0][0x1d4], PT ;  /* 0x00007500d8001a0c */ /* 0x000fe40003f06270 */
[----:B------:R-:W-:Y:S01]  /*9090*/  IMAD.IADD R3, R3, 0x1, R5 ;  /* 0x0000000103037824 */ /* 0x000fe200078e0205 */
[----:B------:R-:W2:Y:S03]  /*90a0*/  SHFL.IDX PT, R8, R12, RZ, 0x181f ;  /* 0x00181fff0c087589 */ /* 0x000ea600000e0000 */
[----:B------:R-:W-:Y:S01]  /*90b0*/  IMAD.WIDE.U32 R2, R196, c[0x0][0x218], R2 ;  /* 0x00008600c4027a25 */ /* 0x000fe200078e0002 */
[----:B------:R3:W4:Y:S04]  /*90c0*/  SHFL.IDX PT, R9, R6, 0x1, 0x181f ;  /* 0x00381f0006097f89 */ /* 0x00072800000e0000 */
[----:B------:R-:W5:Y:S01]  /*90d0*/  SHFL.IDX PT, R12, R12, 0x1, 0x181f ;  /* 0x00381f000c0c7f89 */ /* 0x000f6200000e0000 */
[----:B-1----:R-:W-:-:S04]  /*90e0*/  @P1 LEA R4, P2, R216, R0, 0x1 ;  /* 0x00000000d8041211 */ /* 0x002fc800078408ff */
[----:B--2---:R-:W-:-:S05]  /*90f0*/  @P1 LEA.HI.X R5, R216, R8, R217, 0x1, P2 ;  /* 0x00000008d8051211 */ /* 0x004fca00010f0cd9 */
[----:B------:R1:W-:Y:S01]  /*9100*/  @P1 LDGSTS.E.BYPASS.LTC128B.128 [R144+0xc100], [R4.64], !P0 ;  /* 0x0c10000004901fae */ /* 0x0003e2000c101d48 */
[----:B---3--:R-:W-:-:S04]  /*9110*/  @P1 LEA R6, P0, R218, R0, 0x1 ;  /* 0x00000000da061211 */ /* 0x008fc800078008ff */
[----:B------:R-:W-:Y:S02]  /*9120*/  @P1 LEA.HI.X R7, R218, R8, R230, 0x1, P0 ;  /* 0x00000008da071211 */ /* 0x000fe400000f0ce6 */
[----:B------:R-:W-:-:S03]  /*9130*/  ISETP.GE.AND P0, PT, R14, 0x21, PT ;  /* 0x000000210e00780c */ /* 0x000fc60003f06270 */
[----:B------:R4:W-:Y:S01]  /*9140*/  @P1 LDGSTS.E.BYPASS.LTC128B.128 [R144+0xe100], [R6.64], !P5 ;  /* 0x0e10000006901fae */ /* 0x0009e2000e901d48 */
[C---:B-1----:R-:W-:Y:S02]  /*9150*/  @P1 LEA R4, P3, R219.reuse, R0, 0x1 ;  /* 0x00000000db041211 */ /* 0x042fe400078608ff */
[----:B------:R-:W-:Y:S02]  /*9160*/  IADD3 R0, P2, R2, R240, RZ ;  /* 0x000000f002007210 */ /* 0x000fe40007f5e0ff */
[----:B------:R-:W-:Y:S02]  /*9170*/  @P1 LEA.HI.X R5, R219, R8, R229, 0x1, P3 ;  /* 0x00000008db051211 */ /* 0x000fe400018f0ce5 */
[----:B------:R-:W-:Y:S02]  /*9180*/  IADD3.X R2, R247, R3, R13, P2, !PT ;  /* 0x00000003f7027210 */ /* 0x000fe400017fe40d */
[----:B------:R-:W-:Y:S01]  /*9190*/  LEA R15, P2, R0, c[0x0][0x1f8], 0x1 ;  /* 0x00007e00000f7a11 */ /* 0x000fe200078408ff */
[----:B------:R1:W-:Y:S01]  /*91a0*/  @P1 LDGSTS.E.BYPASS.LTC128B.128 [R144+0x10100], [R4.64], !P4 ;  /* 0x1010000004901fae */ /* 0x0003e2000e101d48 */
[----:B----4-:R-:W-:-:S02]  /*91b0*/  @P0 LEA R6, P1, R216, R9, 0x1 ;  /* 0x00000009d8060211 */ /* 0x010fc400078208ff */
[----:B------:R-:W-:Y:S01]  /*91c0*/  LEA.HI.X R17, R0, c[0x0][0x1fc], R2, 0x1, P2 ;  /* 0x00007f0000117a11 */ /* 0x000fe200010f0c02 */
[----:B------:R-:W2:Y:S01]  /*91d0*/  SHFL.IDX PT, R8, R15, RZ, 0x181f ;  /* 0x00181fff0f087589 */ /* 0x000ea200000e0000 */
[----:B------:R-:W-:Y:S02]  /*91e0*/  @P0 ISETP.GE.AND P4, PT, R216, c[0x0][0x1d4], PT ;  /* 0x00007500d8000a0c */ /* 0x000fe40003f86270 */
[----:B------:R-:W-:Y:S01]  /*91f0*/  @P0 ISETP.GE.AND P3, PT, R218, c[0x0][0x1d4], PT ;  /* 0x00007500da000a0c */ /* 0x000fe20003f66270 */
[----:B------:R-:W3:Y:S01]  /*9200*/  SHFL.IDX PT, R13, R17, RZ, 0x181f ;  /* 0x00181fff110d7589 */ /* 0x000ee200000e0000 */
[----:B-----5:R-:W-:Y:S02]  /*9210*/  @P0 LEA.HI.X R7, R216, R12, R217, 0x1, P1 ;  /* 0x0000000cd8070211 */ /* 0x020fe400008f0cd9 */
[----:B------:R-:W-:Y:S01]  /*9220*/  @P0 ISETP.GE.AND P2, PT, R219, c[0x0][0x1d4], PT ;  /* 0x00007500db000a0c */ /* 0x000fe20003f46270 */
[----:B------:R4:W5:Y:S06]  /*9230*/  SHFL.IDX PT, R0, R15, 0x1, 0x181f ;  /* 0x00381f000f007f89 */ /* 0x00096c00000e0000 */
[----:B------:R5:W-:Y:S01]  /*9240*/  @P0 LDGSTS.E.BYPASS.LTC128B.128 [R144+0xd100], [R6.64], !P4 ;  /* 0x0d10000006900fae */ /* 0x000be2000e101d48 */
[----:B------:R-:W-:-:S02]  /*9250*/  ISETP.GE.AND P4, PT, R218, c[0x0][0x1d4], PT ;  /* 0x00007500da007a0c */ /* 0x000fc40003f86270 */
[----:B-1----:R-:W-:-:S04]  /*9260*/  @P0 LEA R4, P1, R218, R9, 0x1 ;  /* 0x00000009da040211 */ /* 0x002fc800078208ff */
[-C--:B------:R-:W-:Y:S02]  /*9270*/  @P0 LEA.HI.X R5, R218, R12.reuse, R230, 0x1, P1 ;  /* 0x0000000cda050211 */ /* 0x080fe400008f0ce6 */
[C---:B------:R-:W-:Y:S01]  /*9280*/  @P0 LEA R2, P1, R219.reuse, R9, 0x1 ;  /* 0x00000009db020211 */ /* 0x040fe200078208ff */
[C---:B----4-:R-:W-:Y:S02]  /*9290*/  IMAD.SHL.U32 R15, R216.reuse, 0x2, RZ ;  /* 0x00000002d80f7824 */ /* 0x050fe400078e00ff */
        /* <DEDUP_REMOVED lines=10> */
[----:B------:R-:W-:Y:S02]  /*9340*/  ISETP.GT.AND P4, PT, R106, R226, PT ;  /* 0x000000e26a00720c */ /* 0x000fe40003f84270 */
[----:B--2---:R-:W-:Y:S01]  /*9350*/  IADD3 R4, P0, R8, R15, RZ ;  /* 0x0000000f08047210 */ /* 0x004fe20007f1e0ff */
[----:B-1----:R-:W-:-:S04]  /*9360*/  IMAD.SHL.U32 R17, R218, 0x2, RZ ;  /* 0x00000002da117824 */ /* 0x002fc800078e00ff */
[----:B---3--:R-:W-:Y:S01]  /*9370*/  IMAD.X R5, R13, 0x1, R16, P0 ;  /* 0x000000010d057824 */ /* 0x008fe200000e0610 */
[----:B----4-:R-:W-:-:S04]  /*9380*/  IADD3 R2, P0, R8, R17, RZ ;  /* 0x0000001108027210 */ /* 0x010fc80007f1e0ff */
[----:B------:R1:W-:Y:S01]  /*9390*/  LDGSTS.E.BYPASS.LTC128B.128 [R144+0x100], [R4.64], !P2 ;  /* 0x0010000004907fae */ /* 0x0003e2000d101d48 */
[----:B------:R-:W-:Y:S01]  /*93a0*/  ISETP.GE.AND P2, PT, R219, c[0x0][0x1d4], PT ;  /* 0x00007500db007a0c */ /* 0x000fe20003f46270 */
[----:B------:R-:W-:Y:S01]  /*93b0*/  IMAD.X R3, R13, 0x1, R20, P0 ;  /* 0x000000010d037824 */ /* 0x000fe200000e0614 */
[----:B-----5:R-:W-:Y:S02]  /*93c0*/  IADD3 R6, P0, R0, R15, RZ ;  /* 0x0000000f00067210 */ /* 0x020fe40007f1e0ff */
[----:B------:R-:W-:Y:S02]  /*93d0*/  ISETP.LT.OR P5, PT, R14, 0x1, P2 ;  /* 0x000000010e00780c */ /* 0x000fe400017a1670 */
[----:B------:R2:W-:Y:S01]  /*93e0*/  LDGSTS.E.BYPASS.LTC128B.128 [R144+0x2100], [R2.64], !P1 ;  /* 0x0210000002907fae */ /* 0x0005e2000c901d48 */
[----:B------:R-:W-:Y:S01]  /*93f0*/  IADD3 R8, P1, R8, R19, RZ ;  /* 0x0000001308087210 */ /* 0x000fe20007f3e0ff */
[----:B------:R-:W-:-:S04]  /*9400*/  IMAD.X R7, R12, 0x1, R16, P0 ;  /* 0x000000010c077824 */ /* 0x000fc800000e0610 */
[----:B------:R-:W-:Y:S01]  /*9410*/  IMAD.X R9, R13, 0x1, R18, P1 ;  /* 0x000000010d097824 */ /* 0x000fe200008e0612 */
[----:B------:R-:W-:-:S04]  /*9420*/  ISETP.LT.OR P1, PT, R14, 0x21, P2 ;  /* 0x000000210e00780c */ /* 0x000fc80001721670 */
[----:B------:R3:W-:Y:S04]  /*9430*/  LDGSTS.E.BYPASS.LTC128B.128 [R144+0x4100], [R8.64], !P5 ;  /* 0x0410000008907fae */ /* 0x0007e8000e901d48 */
[----:B------:R3:W-:Y:S01]  /*9440*/  LDGSTS.E.BYPASS.LTC128B.128 [R144+0x1100], [R6.64], !P6 ;  /* 0x0110000006907fae */ /* 0x0007e2000f101d48 */
[----:B------:R-:W-:Y:S02]  /*9450*/  ISETP.GT.AND P6, PT, R231, 0x3f, PT ;  /* 0x0000003fe700780c */ /* 0x000fe40003fc4270 */
[----:B-1----:R-:W-:-:S05]  /*9460*/  IADD3 R4, P0, R0, R17, RZ ;  /* 0x0000001100047210 */ /* 0x002fca0007f1e0ff */
[----:B------:R-:W-:Y:S01]  /*9470*/  IMAD.X R5, R12, 0x1, R20, P0 ;  /* 0x000000010c057824 */ /* 0x000fe200000e0614 */
[----:B--2---:R-:W-:-:S04]  /*9480*/  IADD3 R2, P0, R0, R19, RZ ;  /* 0x0000001300027210 */ /* 0x004fc80007f1e0ff */
[----:B------:R3:W-:Y:S01]  /*9490*/  LDGSTS.E.BYPASS.LTC128B.128 [R144+0x3100], [R4.64], !P3 ;  /* 0x0310000004907fae */ /* 0x0007e2000d901d48 */
[----:B------:R-:W-:-:S05]  /*94a0*/  IMAD.X R3, R12, 0x1, R18, P0 ;  /* 0x000000010c037824 */ /* 0x000fca00000e0612 */
[----:B------:R3:W-:Y:S04]  /*94b0*/  LDGSTS.E.BYPASS.LTC128B.128 [R144+0x5100], [R2.64], !P1 ;  /* 0x0510000002907fae */ /* 0x0007e8000c901d48 */
[----:B------:R-:W0:Y:S01]  /*94c0*/  LDGDEPBAR ;  /* 0x00000000000079af */ /* 0x000e220000000000 */
[----:B------:R-:W-:Y:S05]  /*94d0*/  @!P4 BRA `(.L_x_2903) ;  /* 0x000004600000c947 */ /* 0x000fea0003800000 */
[----:B------:R-:W-:Y:S01]  /*94e0*/  ISETP.NE.AND P2, PT, R21, 0x1, PT ;  /* 0x000000011500780c */ /* 0x000fe20003f45270 */
[----:B---3--:R-:W-:Y:S02]  /*94f0*/  IMAD R2, R106, 0x40, R248 ;  /* 0x000000406a027824 */ /* 0x008fe400078e02f8 */
        /* <DEDUP_REMOVED lines=27> */
.L_x_3058:
        /* <DEDUP_REMOVED lines=20> */
.L_x_3059:
        /* <DEDUP_REMOVED lines=21> */
.L_x_2903:
[----:B------:R-:W-:Y:S05]  /*9940*/  BSYNC B0 ;  /* 0x0000000000007941 */ /* 0x000fea0003800000 */
.L_x_2902:
[----:B------:R-:W-:Y:S01]  /*9950*/  ISETP.LT.AND P0, PT, RZ, c[0x0][0x27c], PT ;  /* 0x00009f00ff007a0c */ /* 0x000fe20003f01270 */
[----:B------:R-:W0:Y:S01]  /*9960*/  LDGDEPBAR ;  /* 0x00000000000079af */ /* 0x000e220000000000 */
[----:B------:R-:W-:Y:S11]  /*9970*/  BSSY B2, `(.L_x_2906) ;  /* 0x0000710000027945 */ /* 0x000ff60003800000 */
[----:B------:R-:W-:Y:S05]  /*9980*/  @P0 BRA `(.L_x_2907) ;  /* 0x0000002000000947 */ /* 0x000fea0003800000 */
[----:B------:R-:W-:-:S04]  /*9990*/  DEPBAR.LE SB0, 0x3 ;  /* 0x000080c00000791a */ /* 0x000fc80000000000 */
[----:B------:R-:W-:Y:S05]  /*99a0*/  BRA `(.L_x_2908) ;  /* 0x000070c000007947 */ /* 0x000fea0003800000 */
.L_x_2907:
[----:B-1-3--:R-:W2:Y:S01]  /*99b0*/  LDL R2, [R1+0x4] ;  /* 0x0000040001027983 */ /* 0x00aea20000100800 */
[----:B------:R-:W-:Y:S01]  /*99c0*/  ULDC.U8 UR4, c[0x0][0x298] ;  /* 0x0000a60000047ab9 */ /* 0x000fe20000000000 */
[----:B------:R-:W-:Y:S01]  /*99d0*/  SHF.R.S32.HI R0, RZ, 0x1f, R138 ;  /* 0x0000001fff007819 */ /* 0x000fe2000001148a */
[----:B------:R-:W-:Y:S01]  /*99e0*/  IMAD.WIDE.U32 R4, R138, c[0x0][0x280], RZ ;  /* 0x0000a0008a047a25 */ /* 0x000fe200078e00ff */
[----:B------:R-:W1:Y:S01]  /*99f0*/  S2R R3, SR_TID.X ;  /* 0x0000000000037919 */ /* 0x000e620000002100 */
[----:B------:R-:W-:Y:S02]  /*9a00*/  ISETP.NE.AND P0, PT, RZ, UR4, PT ;  /* 0x00000004ff007c0c */ /* 0x000fe4000bf05270 */
[----:B-1----:R-:W-:-:S04]  /*9a10*/  SHF.R.S32.HI R8, RZ, 0x1f, R3 ;  /* 0x0000001fff087819 */ /* 0x002fc80000011403 */
[----:B------:R-:W-:-:S04]  /*9a20*/  LEA.HI R8, R8, R3, RZ, 0x2 ;  /* 0x0000000308087211 */ /* 0x000fc800078f10ff */
[----:B------:R-:W-:-:S04]  /*9a30*/  LOP3.LUT R8, R8, 0xfffffffc, RZ, 0xc0, !PT ;  /* 0xfffffffc08087812 */ /* 0x000fc800078ec0ff */
[----:B------:R-:W-:Y:S02]  /*9a40*/  IADD3 R8, -R8, R3, RZ ;  /* 0x0000000308087210 */ /* 0x000fe40007ffe1ff */
[----:B--2---:R-:W-:Y:S01]  /*9a50*/  IADD3 R35, R227, R2, RZ ;  /* 0x00000002e3237210 */ /* 0x004fe20007ffe0ff */
[C---:B------:R-:W-:Y:S02]  /*9a60*/  IMAD R2, R0.reuse, c[0x0][0x280], RZ ;  /* 0x0000a00000027a24 */ /* 0x040fe400078e02ff */
[----:B------:R-:W-:Y:S02]  /*9a70*/  IMAD R0, R0, c[0x0][0x290], RZ ;  /* 0x0000a40000007a24 */ /* 0x000fe400078e02ff */
[C---:B------:R-:W-:Y:S02]  /*9a80*/  IMAD R7, R138.reuse, c[0x0][0x284], R2 ;  /* 0x0000a1008a077a24 */ /* 0x040fe400078e0202 */
[C---:B------:R-:W-:Y:S02]  /*9a90*/  IMAD R6, R138.reuse, c[0x0][0x294], R0 ;  /* 0x0000a5008a067a24 */ /* 0x040fe400078e0200 */
[----:B------:R-:W-:Y:S01]  /*9aa0*/  IMAD.WIDE.U32 R2, R138, c[0x0][0x290], RZ ;  /* 0x0000a4008a027a25 */ /* 0x000fe200078e00ff */
[----:B------:R-:W-:-:S03]  /*9ab0*/  IADD3 R7, R7, R5, RZ ;  /* 0x0000000507077210 */ /* 0x000fc60007ffe0ff */
[----:B------:R-:W-:Y:S02]  /*9ac0*/  IMAD R0, R8, 0x40, R35 ;  /* 0x0000004008007824 */ /* 0x000fe400078e0223 */
[----:B------:R-:W-:Y:S01]  /*9ad0*/  IMAD.IADD R6, R6, 0x1, R3 ;  /* 0x0000000106067824 */ /* 0x000fe200078e0203 */
[----:B------:R-:W-:Y:S05]  /*9ae0*/  @!P0 BRA `(.L_x_2909) ;  /* 0x0000381000008947 */ /* 0x000fea0003800000 */
[----:B------:R-:W-:Y:S02]  /*9af0*/  IMAD.MOV.U32 R8, RZ, RZ, c[0x0][0x2c4] ;  /* 0x0000b100ff087624 */ /* 0x000fe400078e00ff */
[----:B------:R-:W-:Y:S01]  /*9b00*/  IMAD.MOV.U32 R5, RZ, RZ, R7 ;  /* 0x000000ffff057224 */ /* 0x000fe200078e0007 */
[----:B------:R-:W-:Y:S01]  /*9b10*/  MOV R7, R6 ;  /* 0x0000000600077202 */ /* 0x000fe20000000f00 */
[----:B------:R-:W-:Y:S01]  /*9b20*/  IMAD.MOV.U32 R6, RZ, RZ, R2 ;  /* 0x000000ffff067224 */ /* 0x000fe200078e0002 */
[----:B------:R-:W-:-:S13]  /*9b30*/  ISETP.NE.AND P1, PT, R8, 0x1, PT ;  /* 0x000000010800780c */ /* 0x000fda0003f25270 */
[----:B------:R-:W-:-:S05]  /*9b40*/  @P1 IMAD.HI.U32 R3, R0, c[0x0][0x2c8], RZ ;  /* 0x0000b20000031a27 */ /* 0x000fca00078e00ff */
[----:B------:R-:W-:-:S04]  /*9b50*/  @P1 SHF.R.U32.HI R0, RZ, c[0x0][0x2cc], R3 ;  /* 0x0000b300ff001a19 */ /* 0x000fc80000011603 */
[----:B------:R-:W-:Y:S01]  /*9b60*/  SHF.R.S32.HI R3, RZ, 0x1f, R0 ;  /* 0x0000001fff037819 */ /* 0x000fe20000011400 */
[----:B------:R-:W-:-:S04]  /*9b70*/  IMAD.WIDE.U32 R4, R0, c[0x0][0x280], R4 ;  /* 0x0000a00000047a25 */ /* 0x000fc800078e0004 */
[C---:B------:R-:W-:Y:S01]  /*9b80*/  IMAD R9, R3.reuse, c[0x0][0x280], RZ ;  /* 0x0000a00003097a24 */ /* 0x040fe200078e02ff */
[----:B------:R-:W-:Y:S01]  /*9b90*/  LEA R48, P1, R4, c[0x0][0x270], 0x1 ;  /* 0x00009c0004307a11 */ /* 0x000fe200078208ff */
[----:B------:R-:W-:Y:S02]  /*9ba0*/  IMAD R8, R3, c[0x0][0x290], RZ ;  /* 0x0000a40003087a24 */ /* 0x000fe400078e02ff */
[----:B------:R-:W-:-:S04]  /*9bb0*/  IMAD.WIDE.U32 R2, R0, c[0x0][0x290], R6 ;  /* 0x0000a40000027a25 */ /* 0x000fc800078e0006 */
[----:B------:R-:W-:Y:S01]  /*9bc0*/  IMAD R6, R0, c[0x0][0x284], R9 ;  /* 0x0000a10000067a24 */ /* 0x000fe200078e0209 */
[----:B------:R-:W-:Y:S01]  /*9bd0*/  LEA R49, P0, R2, c[0x0][0x288], 0x1 ;  /* 0x0000a20002317a11 */ /* 0x000fe200078008ff */
[----:B------:R-:W-:-:S03]  /*9be0*/  IMAD R0, R0, c[0x0][0x294], R8 ;  /* 0x0000a50000007a24 */ /* 0x000fc600078e0208 */
[----:B------:R-:W-:Y:S02]  /*9bf0*/  IADD3 R6, R5, R6, RZ ;  /* 0x0000000605067210 */ /* 0x000fe40007ffe0ff */
[----:B------:R-:W-:Y:S02]  /*9c00*/  IADD3 R0, R3, R0, RZ ;  /* 0x0000000003007210 */ /* 0x000fe40007ffe0ff */
[----:B------:R-:W-:Y:S02]  /*9c10*/  LEA.HI.X R43, R4, c[0x0][0x274], R6, 0x1, P1 ;  /* 0x00009d00042b7a11 */ /* 0x000fe400008f0c06 */
[----:B------:R-:W-:Y:S01]  /*9c20*/  LEA.HI.X R42, R2, c[0x0][0x28c], R0, 0x1, P0 ;  /* 0x0000a300022a7a11 */ /* 0x000fe200000f0c00 */
[----:B------:R-:W-:Y:S05]  /*9c30*/  BRA.DIV ~URZ, `(.L_x_2910) ;  /* 0x000169927f007947 */ /* 0x000fea000b800000 */
[----:B------:R1:W2:Y:S02]  /*9c40*/  SHFL.IDX PT, R5, R43, RZ, 0x1c1f ;  /* 0x001c1fff2b057589 */ /* 0x0002a400000e0000 */
.L_x_3060:
[----:B------:R-:W-:Y:S05]  /*9c50*/  BRA.DIV ~URZ, `(.L_x_2911) ;  /* 0x000169e27f007947 */ /* 0x000fea000b800000 */
[----:B------:R3:W4:Y:S04]  /*9c60*/  SHFL.IDX PT, R4, R48, RZ, 0x1c1f ;  /* 0x001c1fff30047589 */ /* 0x00072800000e0000 */
[----:B------:R3:W1:Y:S04]  /*9c70*/  SHFL.IDX PT, R6, R42, RZ, 0x1c1f ;  /* 0x001c1fff2a067589 */ /* 0x00066800000e0000 */
[----:B------:R3:W2:Y:S02]  /*9c80*/  SHFL.IDX PT, R0, R49, RZ, 0x1c1f ;  /* 0x001c1fff31007589 */ /* 0x0006a400000e0000 */
.L_x_3061:
        /* <DEDUP_REMOVED lines=16> */
[----:B---3--:R-:W3:Y:S04]  /*9d90*/  LDL R3, [R1+0x48] ;  /* 0x0000480001037983 */ /* 0x008ee80000100800 */
[----:B----4-:R-:W4:Y:S04]  /*9da0*/  LDL R14, [R1+0x44] ;  /* 0x00004400010e7983 */ /* 0x010f280000100800 */
[----:B--2---:R-:W2:Y:S01]  /*9db0*/  LDL R13, [R1+0x40] ;  /* 0x00004000010d7983 */ /* 0x004ea20000100800 */
[----:B------:R-:W-:-:S02]  /*9dc0*/  ISETP.GE.AND P0, PT, R149, c[0x0][0x27c], PT ;  /* 0x00009f0095007a0c */ /* 0x000fc40003f06270 */
[----:B------:R-:W-:Y:S01]  /*9dd0*/  ISETP.GE.AND P1, PT, R146, c[0x0][0x27c], PT ;  /* 0x00009f0092007a0c */ /* 0x000fe20003f26270 */
[----:B------:R-:W2:Y:S04]  /*9de0*/  LDL R12, [R1+0x3c] ;  /* 0x00003c00010c7983 */ /* 0x000ea80000100800 */
[----:B------:R-:W2:Y:S06]  /*9df0*/  LDL R32, [R1+0x38] ;  /* 0x0000380001207983 */ /* 0x000eac0000100800 */
[----:B------:R-:W-:-:S05]  /*9e00*/  @!P0 IMAD.SHL.U32 R2, R149, 0x2, RZ ;  /* 0x0000000295028824 */ /* 0x000fca00078e00ff */
[----:B------:R-:W-:Y:S01]  /*9e10*/  @!P0 IADD3 R8, P2, R4, R2, RZ ;  /* 0x0000000204088210 */ /* 0x000fe20007f5e0ff */
[----:B------:R-:W-:Y:S01]  /*9e20*/  CS2R R22, SRZ ;  /* 0x0000000000167805 */ /* 0x000fe2000001ff00 */
[----:B------:R-:W-:Y:S01]  /*9e30*/  CS2R R24, SRZ ;  /* 0x0000000000187805 */ /* 0x000fe2000001ff00 */
[----:B------:R-:W-:Y:S01]  /*9e40*/  @!P1 IMAD.SHL.U32 R7, R146, 0x2, RZ ;  /* 0x0000000292079824 */ /* 0x000fe200078e00ff */
        /* <DEDUP_REMOVED lines=10> */
[----:B---3--:R-:W-:-:S05]  /*9ef0*/  @!P0 SHF.L.U64.HI R3, R149, 0x1, R3 ;  /* 0x0000000195038819 */ /* 0x008fca0000010203 */
[----:B------:R-:W-:Y:S01]  /*9f00*/  @!P0 IMAD.X R9, R5, 0x1, R3, P2 ;  /* 0x0000000105098824 */ /* 0x000fe200010e0603 */
[----:B------:R-:W-:-:S04]  /*9f10*/  @!P0 IADD3 R2, P2, R0, R2, RZ ;  /* 0x0000000200028210 */ /* 0x000fc80007f5e0ff */
[----:B------:R3:W5:Y:S01]  /*9f20*/  @!P0 LD.E.64 R22, [R8.64] ;  /* 0x0000000808168980 */ /* 0x000762000c101b00 */
[----:B-1----:R-:W-:-:S05]  /*9f30*/  @!P0 IMAD.X R3, R6, 0x1, R3, P2 ;  /* 0x0000000106038824 */ /* 0x002fca00010e0603 */
[----:B------:R4:W5:Y:S01]  /*9f40*/  @!P0 LD.E.64 R24, [R2.64] ;  /* 0x0000000802188980 */ /* 0x000962000c101b00 */
[----:B------:R-:W-:Y:S02]  /*9f50*/  ISETP.GE.AND P0, PT, R148, c[0x0][0x27c], PT ;  /* 0x00009f0094007a0c */ /* 0x000fe40003f06270 */
[----:B---3--:R-:W-:Y:S02]  /*9f60*/  @!P1 IADD3 R8, P2, R4, R7, RZ ;  /* 0x0000000704089210 */ /* 0x008fe40007f5e0ff */
[----:B----4-:R-:W-:-:S05]  /*9f70*/  @!P1 SHF.L.U64.HI R3, R146, 0x1, R14 ;  /* 0x0000000192039819 */ /* 0x010fca000001020e */
[----:B------:R-:W-:Y:S01]  /*9f80*/  @!P1 IMAD.X R9, R5, 0x1, R3, P2 ;  /* 0x0000000105099824 */ /* 0x000fe200010e0603 */
[----:B------:R-:W-:-:S03]  /*9f90*/  @!P1 IADD3 R2, P2, R0, R7, RZ ;  /* 0x0000000700029210 */ /* 0x000fc60007f5e0ff */
[----:B------:R-:W-:Y:S01]  /*9fa0*/  @!P0 IMAD.SHL.U32 R7, R148, 0x2, RZ ;  /* 0x0000000294078824 */ /* 0x000fe200078e00ff */
[----:B------:R1:W5:Y:S01]  /*9fb0*/  @!P1 LD.E.64 R26, [R8.64] ;  /* 0x00000008081a9980 */ /* 0x000362000c101b00 */
[----:B------:R-:W-:Y:S01]  /*9fc0*/  @!P1 IMAD.X R3, R6, 0x1, R3, P2 ;  /* 0x0000000106039824 */ /* 0x000fe200010e0603 */
[----:B------:R-:W-:-:S04]  /*9fd0*/  ISETP.GE.AND P2, PT, R145, c[0x0][0x27c], PT ;  /* 0x00009f0091007a0c */ /* 0x000fc80003f46270 */
[----:B------:R2:W5:Y:S01]  /*9fe0*/  @!P1 LD.E.64 R28, [R2.64] ;  /* 0x00000008021c9980 */ /* 0x000562000c101b00 */
[----:B-1----:R-:W-:Y:S02]  /*9ff0*/  @!P0 IADD3 R8, P1, R4, R7, RZ ;  /* 0x0000000704088210 */ /* 0x002fe40007f3e0ff */
[----:B--2---:R-:W-:-:S05]  /*a000*/  @!P0 SHF.L.U64.HI R3, R148, 0x1, R13 ;  /* 0x0000000194038819 */ /* 0x004fca000001020d */
[----:B------:R-:W-:Y:S01]  /*a010*/  @!P0 IMAD.X R9, R5, 0x1, R3, P1 ;  /* 0x0000000105098824 */ /* 0x000fe200008e0603 */
[----:B------:R-:W-:Y:S01]  /*a020*/  @!P0 IADD3 R2, P1, R0, R7, RZ ;  /* 0x0000000700028210 */ /* 0x000fe20007f3e0ff */
[----:B------:R-:W-:-:S03]  /*a030*/  @!P2 IMAD.SHL.U32 R14, R145, 0x2, RZ ;  /* 0x00000002910ea824 */ /* 0x000fc600078e00ff */
[----:B------:R1:W5:Y:S01]  /*a040*/  @!P0 LD.E.64 R30, [R8.64] ;  /* 0x00000008081e8980 */ /* 0x000362000c101b00 */
[----:B------:R-:W-:Y:S01]  /*a050*/  @!P0 IMAD.X R3, R6, 0x1, R3, P1 ;  /* 0x0000000106038824 */ /* 0x000fe200008e0603 */
[----:B------:R-:W-:Y:S02]  /*a060*/  @!P2 SHF.L.U64.HI R7, R145, 0x1, R12 ;  /* 0x000000019107a819 */ /* 0x000fe4000001020c */
[----:B------:R-:W-:Y:S02]  /*a070*/  ISETP.GE.AND P1, PT, R110, c[0x0][0x27c], PT ;  /* 0x00009f006e007a0c */ /* 0x000fe40003f26270 */
[----:B------:R2:W5:Y:S01]  /*a080*/  @!P0 LD.E.64 R36, [R2.64] ;  /* 0x0000000802248980 */ /* 0x000562000c101b00 */
[-C--:B------:R-:W-:Y:S02]  /*a090*/  @!P2 IADD3 R12, P3, R4, R14.reuse, RZ ;  /* 0x0000000e040ca210 */ /* 0x080fe40007f7e0ff */
[----:B-1----:R-:W-:-:S05]  /*a0a0*/  @!P2 IADD3 R8, P0, R0, R14, RZ ;  /* 0x0000000e0008a210 */ /* 0x002fca0007f1e0ff */
[----:B------:R-:W-:Y:S01]  /*a0b0*/  @!P2 IMAD.X R9, R6, 0x1, R7, P0 ;  /* 0x000000010609a824 */ /* 0x000fe200000e0607 */
[----:B------:R-:W-:Y:S02]  /*a0c0*/  ISETP.GE.AND P0, PT, R147, c[0x0][0x27c], PT ;  /* 0x00009f0093007a0c */ /* 0x000fe40003f06270 */
[----:B--2---:R-:W-:Y:S02]  /*a0d0*/  @!P1 IMAD.MOV.U32 R2, RZ, RZ, R4 ;  /* 0x000000ffff029224 */ /* 0x004fe400078e0004 */
[----:B------:R-:W-:Y:S01]  /*a0e0*/  @!P1 IMAD.MOV.U32 R3, RZ, RZ, R5 ;  /* 0x000000ffff039224 */ /* 0x000fe200078e0005 */
[----:B------:R1:W5:Y:S01]  /*a0f0*/  @!P2 LD.E.64 R40, [R8.64] ;  /* 0x000000080828a980 */ /* 0x000362000c101b00 */
[----:B------:R-:W-:Y:S02]  /*a100*/  @!P1 IMAD.MOV.U32 R14, RZ, RZ, R0 ;  /* 0x000000ffff0e9224 */ /* 0x000fe400078e0000 */
[----:B------:R-:W-:Y:S02]  /*a110*/  @!P1 IMAD.MOV.U32 R15, RZ, RZ, R6 ;  /* 0x000000ffff0f9224 */ /* 0x000fe400078e0006 */
[----:B------:R-:W-:-:S04]  /*a120*/  @!P1 IMAD.WIDE R20, R110, 0x2, R2 ;  /* 0x000000026e149825 */ /* 0x000fc800078e0202 */
[----:B------:R-:W-:Y:S01]  /*a130*/  @!P1 IMAD.WIDE R14, R110, 0x2, R14 ;  /* 0x000000026e0e9825 */ /* 0x000fe200078e020e */
[----:B------:R1:W5:Y:S03]  /*a140*/  @!P1 LD.E.64 R16, [R20.64] ;  /* 0x0000000814109980 */ /* 0x000366000c101b00 */
[C---:B------:R-:W-:Y:S01]  /*a150*/  @!P0 IMAD.SHL.U32 R2, R147.reuse, 0x2, RZ ;  /* 0x0000000293028824 */ /* 0x040fe200078e00ff */
[----:B------:R1:W5:Y:S01]  /*a160*/  @!P1 LD.E.64 R18, [R14.64] ;  /* 0x000000080e129980 */ /* 0x000362000c101b00 */
[----:B------:R-:W-:-:S03]  /*a170*/  @!P0 SHF.L.U64.HI R3, R147, 0x1, R32 ;  /* 0x0000000193038819 */ /* 0x000fc60000010220 */
[----:B------:R-:W-:Y:S01]  /*a180*/  @!P0 IADD3 R4, P1, R4, R2, RZ ;  /* 0x0000000204048210 */ /* 0x000fe20007f3e0ff */
[----:B------:R-:W-:-:S04]  /*a190*/  @!P2 IMAD.X R13, R5, 0x1, R7, P3 ;  /* 0x00000001050da824 */ /* 0x000fc800018e0607 */
[--C-:B------:R-:W-:Y:S01]  /*a1a0*/  @!P0 IMAD.X R5, R5, 0x1, R3.reuse, P1 ;  /* 0x0000000105058824 */ /* 0x100fe200008e0603 */
[----:B------:R-:W-:Y:S01]  /*a1b0*/  @!P0 IADD3 R2, P1, R0, R2, RZ ;  /* 0x0000000200028210 */ /* 0x000fe20007f3e0ff */
[----:B------:R1:W5:Y:S04]  /*a1c0*/  @!P2 LD.E.64 R38, [R12.64] ;  /* 0x000000080c26a980 */ /* 0x000368000c101b00 */
[----:B------:R-:W-:Y:S01]  /*a1d0*/  @!P0 IMAD.X R3, R6, 0x1, R3, P1 ;  /* 0x0000000106038824 */ /* 0x000fe200008e0603 */
[----:B------:R1:W5:Y:S04]  /*a1e0*/  @!P0 LD.E.64 R44, [R4.64] ;  /* 0x00000008042c8980 */ /* 0x000368000c101b00 */
[----:B------:R1:W5:Y:S03]  /*a1f0*/  @!P0 LD.E.64 R46, [R2.64] ;  /* 0x00000008022e8980 */ /* 0x000366000c101b00 */
.L_x_2913:
[----:B------:R-:W-:Y:S05]  /*a200*/  BSYNC B0 ;  /* 0x0000000000007941 */ /* 0x000fea0003800000 */
.L_x_2912:
[----:B-1--45:R-:W-:Y:S01]  /*a210*/  IMAD.MOV.U32 R4, RZ, RZ, R44 ;  /* 0x000000ffff047224 */ /* 0x032fe200078e002c */
[----:B--2---:R-:W-:Y:S01]  /*a220*/  MOV R0, R39 ;  /* 0x0000002700007202 */ /* 0x004fe20000000f00 */
[----:B------:R-:W-:-:S02]  /*a230*/  IMAD.MOV.U32 R3, RZ, RZ, R45 ;  /* 0x000000ffff037224 */ /* 0x000fc400078e002d */
        /* <DEDUP_REMOVED lines=38> */
.L_x_3062:
[----:B------:R-:W-:Y:S01]  /*a4a0*/  IADD3 R2, R35, 0x40, RZ ;  /* 0x0000004023027810 */ /* 0x000fe20007ffe0ff */
[----:B------:R-:W-:Y:S01]  /*a4b0*/  BSSY B0, `(.L_x_2915) ;  /* 0x0000055000007945 */ /* 0x000fe20003800000 */
[----:B------:R-:W-:Y:S01]  /*a4c0*/  CS2R R62, SRZ ;  /* 0x00000000003e7805 */ /* 0x000fe2000001ff00 */
[----:B------:R-:W-:Y:S01]  /*a4d0*/  CS2R R56, SRZ ;  /* 0x0000000000387805 */ /* 0x000fe2000001ff00 */
[----:B------:R-:W-:Y:S01]  /*a4e0*/  ISETP.GE.AND P0, PT, R2, R52, PT ;  /* 0x000000340200720c */ /* 0x000fe20003f06270 */
        /* <DEDUP_REMOVED lines=8> */
[----:B------:R-:W-:-:S04]  /*a570*/  CS2R R34, SRZ ;  /* 0x0000000000227805 */ /* 0x000fc8000001ff00 */
[----:B------:R-:W-:Y:S05]  /*a580*/  @P0 BRA `(.L_x_2916) ;  /* 0x0000047000000947 */ /* 0x000fea0003800000 */
[----:B------:R-:W3:Y:S04]  /*a590*/  LDL R3, [R1+0x48] ;  /* 0x0000480001037983 */ /* 0x000ee80000100800 */
[----:B----4-:R-:W4:Y:S04]  /*a5a0*/  LDL R14, [R1+0x44] ;  /* 0x00004400010e7983 */ /* 0x010f280000100800 */
[----:B--2---:R-:W2:Y:S01]  /*a5b0*/  LDL R13, [R1+0x40] ;  /* 0x00004000010d7983 */ /* 0x004ea20000100800 */
[C---:B------:R-:W-:Y:S02]  /*a5c0*/  ISETP.GE.AND P0, PT, R149.reuse, c[0x0][0x27c], PT ;  /* 0x00009f0095007a0c */ /* 0x040fe40003f06270 */
        /* <DEDUP_REMOVED lines=21> */
[----:B------:R-:W-:-:S05]  /*a720*/  @!P0 IMAD.X R3, R6, 0x1, R3, P2 ;  /* 0x0000000106038824 */ /* 0x000fca00010e0603 */
[----:B------:R4:W5:Y:S01]  /*a730*/  @!P0 LD.E.64 R48, [R2.64] ;  /* 0x0000000802308980 */ /* 0x000962000c101b00 */
[----:B------:R-:W-:Y:S02]  /*a740*/  ISETP.GE.AND P0, PT, R148, c[0x0][0x27c], PT ;  /* 0x00009f0094007a0c */ /* 0x000fe40003f06270 */
[----:B-1----:R-:W-:Y:S02]  /*a750*/  @!P1 IADD3 R8, P2, R4, R7, RZ ;  /* 0x0000000704089210 */ /* 0x002fe40007f5e0ff */
        /* <DEDUP_REMOVED lines=23> */
[----:B------:R-:W-:Y:S02]  /*a8d0*/  @!P1 IMAD.MOV.U32 R3, RZ, RZ, R5 ;  /* 0x000000ffff039224 */ /* 0x000fe400078e0005 */
        /* <DEDUP_REMOVED lines=12> */
[----:B------:R-:W-:Y:S01]  /*a9a0*/  CS2R R60, SRZ ;  /* 0x00000000003c7805 */ /* 0x000fe2000001ff00 */
[----:B------:R1:W5:Y:S03]  /*a9b0*/  @!P2 LD.E.64 R62, [R12.64] ;  /* 0x000000080c3ea980 */ /* 0x000366000c101b00 */
[----:B------:R-:W-:Y:S01]  /*a9c0*/  @!P0 IMAD.X R3, R6, 0x1, R3, P1 ;  /* 0x0000000106038824 */ /* 0x000fe200008e0603 */
[----:B------:R1:W5:Y:S04]  /*a9d0*/  @!P0 LD.E.64 R66, [R4.64] ;  /* 0x0000000804428980 */ /* 0x000368000c101b00 */
[----:B------:R1:W5:Y:S04]  /*a9e0*/  @!P2 LD.E.64 R60, [R8.64] ;  /* 0x00000008083ca980 */ /* 0x000368000c101b00 */
[----:B------:R1:W5:Y:S02]  /*a9f0*/  @!P0 LD.E.64 R64, [R2.64] ;  /* 0x0000000802408980 */ /* 0x000364000c101b00 */
.L_x_2916:
[----:B------:R-:W-:Y:S05]  /*aa00*/  BSYNC B0 ;  /* 0x0000000000007941 */ /* 0x000fea0003800000 */
.L_x_2915:
[----:B------:R-:W3:Y:S04]  /*aa10*/  LDL R6, [R1+0x4] ;  /* 0x0000040001067983 */ /* 0x000ee80000100800 */
[----:B-12---:R-:W2:Y:S01]  /*aa20*/  LDL R5, [R1+0x10] ;  /* 0x0000100001057983 */ /* 0x006ea20000100800 */
[----:B----45:R-:W-:Y:S01]  /*aa30*/  IMAD.MOV.U32 R4, RZ, RZ, R66 ;  /* 0x000000ffff047224 */ /* 0x030fe200078e0042 */
[----:B------:R-:W-:-:S04]  /*aa40*/  DEPBAR.LE SB0, 0x3 ;  /* 0x000080c00000791a */ /* 0x000fc80000000000 */
[----:B------:R-:W-:Y:S01]  /*aa50*/  IMAD.MOV.U32 R3, RZ, RZ, R67 ;  /* 0x000000ffff037224 */ /* 0x000fe200078e0043 */
[----:B------:R-:W-:Y:S01]  /*aa60*/  WARPSYNC 0xffffffff ;  /* 0xffffffff00007948 */ /* 0x000fe20003800000 */
[----:B------:R-:W-:Y:S01]  /*aa70*/  IMAD.MOV.U32 R2, RZ, RZ, R62 ;  /* 0x000000ffff027224 */ /* 0x000fe200078e003e */
[----:B------:R-:W-:Y:S01]  /*aa80*/  BSSY B1, `(.L_x_2917) ;  /* 0x0000159000017945 */ /* 0x000fe20003800000 */
[----:B------:R-:W-:Y:S01]  /*aa90*/  IMAD.MOV.U32 R0, RZ, RZ, R63 ;  /* 0x000000ffff007224 */ /* 0x000fe200078e003f */
[----:B------:R-:W-:Y:S01]  /*aaa0*/  PRMT R90, R3, 0x5410, R4 ;  /* 0x00005410035a7816 */ /* 0x000fe20000000004 */
        /* <DEDUP_REMOVED lines=24> */
[----:B------:R-:W-:-:S04]  /*ac30*/  MOV R4, R49 ;  /* 0x0000003100047202 */ /* 0x000fc80000000f00 */
[----:B------:R-:W-:Y:S01]  /*ac40*/  PRMT R83, R0, 0x5410, R2 ;  /* 0x0000541000537816 */ /* 0x000fe20000000002 */
[----:B------:R-:W-:Y:S01]  /*ac50*/  IMAD.MOV.U32 R2, RZ, RZ, R48 ;  /* 0x000000ffff027224 */ /* 0x000fe200078e0030 */
[----:B------:R-:W-:-:S04]  /*ac60*/  LOP3.LUT R0, R233, 0x18, R104, 0xf8, !PT ;  /* 0x00000018e9007812 */ /* 0x000fc800078ef868 */
[----:B------:R-:W-:Y:S02]  /*ac70*/  LOP3.LUT R0, R151, R0, R150, 0xf6, !PT ;  /* 0x0000000097007212 */ /* 0x000fe400078ef696 */
[----:B------:R-:W-:Y:S01]  /*ac80*/  PRMT R80, R80, 0x5410, R2 ;  /* 0x0000541050507816 */ /* 0x000fe20000000002 */
[----:B------:R-:W-:Y:S02]  /*ac90*/  IMAD.MOV.U32 R2, RZ, RZ, R34 ;  /* 0x000000ffff027224 */ /* 0x000fe400078e0022 */
[----:B------:R-:W-:Y:S01]  /*aca0*/  IMAD.SHL.U32 R20, R0, 0x2, RZ ;  /* 0x0000000200147824 */ /* 0x000fe200078e00ff */
[----:B------:R-:W-:Y:S01]  /*acb0*/  PRMT R80, R4, 0x7610, R80 ;  /* 0x0000761004507816 */ /* 0x000fe20000000050 */
[----:B------:R-:W-:-:S03]  /*acc0*/  IMAD.MOV.U32 R0, RZ, RZ, R35 ;  /* 0x000000ffff007224 */ /* 0x000fc600078e0023 */
[----:B------:R-:W-:Y:S02]  /*acd0*/  IADD3 R21, R20, 0x18140, RZ ;  /* 0x0001814014157810 */ /* 0x000fe40007ffe0ff */
[----:B------:R-:W-:Y:S01]  /*ace0*/  PRMT R76, R0, 0x5410, R2 ;  /* 0x00005410004c7816 */ /* 0x000fe20000000002 */
[----:B------:R-:W-:Y:S01]  /*acf0*/  BAR.SYNC.DEFER_BLOCKING 0x0 ;  /* 0x0000000000007b1d */ /* 0x000fe20000010000 */
[----:B---3--:R-:W-:Y:S01]  /*ad00*/  IMAD.IADD R3, R52, 0x1, -R6 ;  /* 0x0000000134037824 */ /* 0x008fe200078e0a06 */
[----:B--2---:R-:W-:-:S04]  /*ad10*/  LOP3.LUT P0, RZ, R5, 0x4, RZ, 0xc0, !PT ;  /* 0x0000000405ff7812 */ /* 0x004fc8000780c0ff */
[----:B------:R-:W-:Y:S02]  /*ad20*/  IMNMX R52, R3, 0x80, PT ;  /* 0x0000008003347817 */ /* 0x000fe40003800200 */
[----:B------:R-:W-:Y:S02]  /*ad30*/  IADD3 R3, R20, 0x18100, RZ ;  /* 0x0001810014037810 */ /* 0x000fe40007ffe0ff */
[----:B------:R-:W-:-:S05]  /*ad40*/  ISETP.GE.AND P1, PT, R227, R52, PT ;  /* 0x00000034e300720c */ /* 0x000fca0003f26270 */
[----:B------:R-:W-:-:S08]  /*ad50*/  @P0 IADD3 R21, R3, -0x40, RZ ;  /* 0xffffffc003150810 */ /* 0x000fd00007ffe0ff */
[----:B------:R-:W-:Y:S05]  /*ad60*/  @P1 BRA `(.L_x_2918) ;  /* 0x000012a000001947 */ /* 0x000fea0003800000 */
[----:B------:R-:W-:Y:S01]  /*ad70*/  ISETP.GE.AND P0, PT, R110, c[0x0][0x27c], PT ;  /* 0x00009f006e007a0c */ /* 0x000fe20003f06270 */
[----:B------:R-:W-:-:S12]  /*ad80*/  BSSY B0, `(.L_x_2919) ;  /* 0x0000030000007945 */ /* 0x000fd80003800000 */
[----:B------:R-:W-:Y:S05]  /*ad90*/  @P0 BRA `(.L_x_2920) ;  /* 0x000002e000000947 */ /* 0x000fea0003800000 */
[----:B------:R-:W1:Y:S01]  /*ada0*/  LDS.128 R4, [R20+0x18100] ;  /* 0x0181000014047984 */ /* 0x000e620000000c00 */
[----:B------:R-:W-:Y:S02]  /*adb0*/  SHF.R.U32.HI R0, RZ, 0x10, R17 ;  /* 0x00000010ff007819 */ /* 0x000fe40000011611 */
[--C-:B------:R-:W-:Y:S02]  /*adc0*/  SHF.R.U32.HI R2, RZ, 0x10, R19.reuse ;  /* 0x00000010ff027819 */ /* 0x100fe40000011613 */
[----:B------:R-:W-:Y:S02]  /*add0*/  SHF.R.U64 R9, R18, 0x10, R19 ;  /* 0x0000001012097819 */ /* 0x000fe40000001213 */
[----:B------:R-:W-:Y:S02]  /*ade0*/  PRMT R8, R68, 0x5410, R0 ;  /* 0x0000541044087816 */ /* 0x000fe40000000000 */
[C---:B------:R-:W-:Y:S02]  /*adf0*/  PRMT R0, R53.reuse, 0x5410, R2 ;  /* 0x0000541035007816 */ /* 0x040fe40000000002 */
[----:B------:R-:W-:-:S02]  /*ae00*/  PRMT R12, R53, 0x5432, R9 ;  /* 0x00005432350c7816 */ /* 0x000fc40000000009 */
[----:B------:R-:W-:Y:S01]  /*ae10*/  SHF.R.U64 R3, R16, 0x10, R17 ;  /* 0x0000001010037819 */ /* 0x000fe20000001211 */
[----:B------:R-:W-:Y:S01]  /*ae20*/  IMAD.U32 R16, R8, 0x10000, RZ ;  /* 0x0001000008107824 */ /* 0x000fe200078e00ff */
[C---:B------:R-:W-:Y:S01]  /*ae30*/  LOP3.LUT R19, R0.reuse, 0xffff0000, RZ, 0xc0, !PT ;  /* 0xffff000000137812 */ /* 0x040fe200078ec0ff */
[----:B------:R-:W-:Y:S01]  /*ae40*/  IMAD.U32 R17, R0, 0x10000, RZ ;  /* 0x0001000000117824 */ /* 0x000fe200078e00ff */
[----:B------:R-:W-:Y:S02]  /*ae50*/  LOP3.LUT R18, R8, 0xffff0000, RZ, 0xc0, !PT ;  /* 0xffff000008127812 */ /* 0x000fe400078ec0ff */
[----:B------:R-:W-:Y:S02]  /*ae60*/  PRMT R13, R68, 0x5432, R3 ;  /* 0x00005432440d7816 */ /* 0x000fe40000000003 */
        /* <DEDUP_REMOVED lines=33> */
.L_x_2920:
[----:B------:R-:W-:Y:S05]  /*b080*/  BSYNC B0 ;  /* 0x0000000000007941 */ /* 0x000fea0003800000 */
.L_x_2919:
[----:B------:R-:W-:Y:S01]  /*b090*/  ISETP.GE.AND P0, PT, R149, c[0x0][0x27c], PT ;  /* 0x00009f0095007a0c */ /* 0x000fe20003f06270 */
[----:B------:R-:W-:-:S12]  /*b0a0*/  BSSY B0, `(.L_x_2921) ;  /* 0x0000030000007945 */ /* 0x000fd80003800000 */
[----:B------:R-:W-:Y:S05]  /*b0b0*/  @P0 BRA `(.L_x_2922) ;  /* 0x000002e000000947 */ /* 0x000fea0003800000 */
[----:B-1----:R-:W1:Y:S01]  /*b0c0*/  LDS.128 R4, [R21] ;  /* 0x0000000015047984 */ /* 0x002e620000000c00 */
        /* <DEDUP_REMOVED lines=44> */
[----:B------:R1:W-:Y:S02]  /*b390*/  STS.128 [R21], R4 ;  /* 0x0000000415007388 */ /* 0x0003e40000000c00 */
.L_x_2922:
[----:B------:R-:W-:Y:S05]  /*b3a0*/  BSYNC B0 ;  /* 0x0000000000007941 */ /* 0x000fea0003800000 */
.L_x_2921:
        /* <DEDUP_REMOVED lines=49> */
.L_x_2924:
[----:B------:R-:W-:Y:S05]  /*b6c0*/  BSYNC B0 ;  /* 0x0000000000007941 */ /* 0x000fea0003800000 */
.L_x_2923:
        /* <DEDUP_REMOVED lines=49> */
.L_x_2926:
[----:B------:R-:W-:Y:S05]  /*b9e0*/  BSYNC B0 ;  /* 0x0000000000007941 */ /* 0x000fea0003800000 */
.L_x_2925:
        /* <DEDUP_REMOVED lines=49> */
.L_x_2928:
[----:B------:R-:W-:Y:S05]  /*bd00*/  BSYNC B0 ;  /* 0x0000000000007941 */ /* 0x000fea0003800000 */
.L_x_2927:
        /* <DEDUP_REMOVED lines=48> */
.L_x_2918:
[----:B------:R-:W-:Y:S05]  /*c010*/  BSYNC B1 ;  /* 0x0000000000017941 */ /* 0x000fea0003800000 */
.L_x_2917:
        /* <DEDUP_REMOVED lines=52> */
.L_x_2930:
[----:B------:R-:W-:Y:S05]  /*c360*/  BSYNC B0 ;  /* 0x0000000000007941 */ /* 0x000fea0003800000 */
.L_x_2929:
        /* <DEDUP_REMOVED lines=49> */
.L_x_2932:
[----:B------:R-:W-:Y:S05]  /*c680*/  BSYNC B0 ;  /* 0x0000000000007941 */ /* 0x000fea0003800000 */
.L_x_2931:
        /* <DEDUP_REMOVED lines=49> */
.L_x_2934:
[----:B------:R-:W-:Y:S05]  /*c9a0*/  BSYNC B0 ;  /* 0x0000000000007941 */ /* 0x000fea0003800000 */
.L_x_2933:
        /* <DEDUP_REMOVED lines=49> */
.L_x_2936:
[----:B------:R-:W-:Y:S05]  /*ccc0*/  BSYNC B0 ;  /* 0x0000000000007941 */ /* 0x000fea0003800000 */
.L_x_2935:
        /* <DEDUP_REMOVED lines=49> */
.L_x_2938:
[----:B------:R-:W-:Y:S05]  /*cfe0*/  BSYNC B0 ;  /* 0x0000000000007941 */ /* 0x000fea0003800000 */
.L_x_2937:
        /* <DEDUP_REMOVED lines=49> */
.L_x_2909:
        /* <DEDUP_REMOVED lines=22> */
.L_x_3063:
[----:B------:R-:W-:Y:S05]  /*d460*/  BRA.DIV ~URZ, `(.L_x_2940) ;  /* 0x000135027f007947 */ /* 0x000fea000b800000 */
[----:B------:R3:W4:Y:S01]  /*d470*/  SHFL.IDX PT, R8, R23, RZ, 0x1c1f ;  /* 0x001c1fff17087589 */ /* 0x00072200000e0000 */
[----:B--2---:R-:W-:-:S03]  /*d480*/  MOV R9, R0 ;  /* 0x0000000000097202 */ /* 0x004fc60000000f00 */
[----:B------:R3:W2:Y:S04]  /*d490*/  SHFL.IDX PT, R20, R21, RZ, 0x1c1f ;  /* 0x001c1fff15147589 */ /* 0x0006a800000e0000 */
[----:B------:R3:W1:Y:S02]  /*d4a0*/  SHFL.IDX PT, R3, R24, RZ, 0x1c1f ;  /* 0x001c1fff18037589 */ /* 0x00066400000e0000 */
.L_x_3064:
        /* <DEDUP_REMOVED lines=16> */
[----:B------:R-:W-:Y:S01]  /*d5b0*/  ISETP.GE.AND P0, PT, R104, c[0x0][0x27c], PT ;  /* 0x00009f0068007a0c */ /* 0x000fe20003f06270 */
[----:B------:R-:W-:Y:S01]  /*d5c0*/  CS2R R30, SRZ ;  /* 0x00000000001e7805 */ /* 0x000fe2000001ff00 */
[----:B------:R-:W-:Y:S01]  /*d5d0*/  ISETP.GE.AND P2, PT, R109, c[0x0][0x27c], PT ;  /* 0x00009f006d007a0c */ /* 0x000fe20003f46270 */
[----:B------:R-:W-:Y:S01]  /*d5e0*/  CS2R R28, SRZ ;  /* 0x00000000001c7805 */ /* 0x000fe2000001ff00 */
[----:B------:R-:W-:Y:S01]  /*d5f0*/  CS2R R38, SRZ ;  /* 0x0000000000267805 */ /* 0x000fe2000001ff00 */
[----:B------:R-:W-:Y:S01]  /*d600*/  CS2R R36, SRZ ;  /* 0x0000000000247805 */ /* 0x000fe2000001ff00 */
[----:B------:R-:W-:Y:S01]  /*d610*/  CS2R R46, SRZ ;  /* 0x00000000002e7805 */ /* 0x000fe2000001ff00 */
[----:B------:R-:W-:-:S06]  /*d620*/  CS2R R44, SRZ ;  /* 0x00000000002c7805 */ /* 0x000fcc000001ff00 */
[C---:B------:R-:W-:Y:S01]  /*d630*/  @!P0 IMAD.SHL.U32 R2, R104.reuse, 0x2, RZ ;  /* 0x0000000268028824 */ /* 0x040fe200078e00ff */
[----:B------:R-:W-:Y:S02]  /*d640*/  @!P0 SHF.L.U64.HI R0, R104, 0x1, R105 ;  /* 0x0000000168008819 */ /* 0x000fe40000010269 */
[----:B------:R-:W-:Y:S02]  /*d650*/  @!P2 SHF.L.U32 R4, R235, 0x3, RZ ;  /* 0x00000003eb04a819 */ /* 0x000fe400000006ff */
[-C--:B----4-:R-:W-:Y:S02]  /*d660*/  @!P0 IADD3 R18, P1, R8, R2.reuse, RZ ;  /* 0x0000000208128210 */ /* 0x090fe40007f3e0ff */
[----:B-1----:R-:W-:Y:S01]  /*d670*/  @!P0 IADD3 R16, P3, R3, R2, RZ ;  /* 0x0000000203108210 */ /* 0x002fe20007f7e0ff */
[----:B------:R-:W-:Y:S01]  /*d680*/  @!P2 IMAD.WIDE R12, R4, 0x2, R8 ;  /* 0x00000002040ca825 */ /* 0x000fe200078e0208 */
[----:B------:R-:W-:Y:S02]  /*d690*/  @!P0 IADD3.X R19, R9, R0, RZ, P1, !PT ;  /* 0x0000000009138210 */ /* 0x000fe40000ffe4ff */
[----:B------:R-:W-:Y:S01]  /*d6a0*/  ISETP.GE.AND P1, PT, R108, c[0x0][0x27c], PT ;  /* 0x00009f006c007a0c */ /* 0x000fe20003f26270 */
[----:B--2---:R-:W-:Y:S01]  /*d6b0*/  @!P0 IMAD.X R17, R20, 0x1, R0, P3 ;  /* 0x0000000114118824 */ /* 0x004fe200018e0600 */
[----:B------:R-:W-:Y:S01]  /*d6c0*/  MOV R2, R3 ;  /* 0x0000000300027202 */ /* 0x000fe20000000f00 */
[----:B------:R-:W-:Y:S01]  /*d6d0*/  IMAD.MOV.U32 R3, RZ, RZ, R20 ;  /* 0x000000ffff037224 */ /* 0x000fe200078e0014 */
[----:B------:R1:W5:Y:S03]  /*d6e0*/  @!P2 LD.E.128 R28, [R12.64] ;  /* 0x000000080c1ca980 */ /* 0x000366000c101d00 */
[----:B------:R-:W-:Y:S01]  /*d6f0*/  @!P2 IMAD.WIDE R6, R4, 0x2, R2 ;  /* 0x000000020406a825 */ /* 0x000fe200078e0202 */
[----:B------:R-:W-:Y:S01]  /*d700*/  CS2R R42, SRZ ;  /* 0x00000000002a7805 */ /* 0x000fe2000001ff00 */
[----:B------:R-:W-:Y:S01]  /*d710*/  CS2R R40, SRZ ;  /* 0x0000000000287805 */ /* 0x000fe2000001ff00 */
[----:B------:R-:W-:-:S02]  /*d720*/  CS2R R14, SRZ ;  /* 0x00000000000e7805 */ /* 0x000fc4000001ff00 */
[----:B------:R2:W5:Y:S01]  /*d730*/  @!P2 LD.E.128 R36, [R6.64] ;  /* 0x000000080624a980 */ /* 0x000562000c101d00 */
[----:B------:R-:W-:-:S04]  /*d740*/  @!P1 IMAD.SHL.U32 R0, R234, 0x8, RZ ;  /* 0x00000008ea009824 */ /* 0x000fc800078e00ff */
[----:B------:R-:W-:-:S04]  /*d750*/  @!P1 IMAD.WIDE R4, R0, 0x2, R8 ;  /* 0x0000000200049825 */ /* 0x000fc800078e0208 */
[----:B------:R-:W-:Y:S01]  /*d760*/  @!P1 IMAD.WIDE R2, R0, 0x2, R2 ;  /* 0x0000000200029825 */ /* 0x000fe200078e0202 */
[----:B------:R4:W5:Y:S04]  /*d770*/  @!P1 LD.E.128 R44, [R4.64] ;  /* 0x00000008042c9980 */ /* 0x000968000c101d00 */
[----:B------:R3:W5:Y:S01]  /*d780*/  @!P1 LD.E.128 R40, [R2.64] ;  /* 0x0000000802289980 */ /* 0x000762000c101d00 */
[----:B-1----:R-:W-:-:S06]  /*d790*/  CS2R R12, SRZ ;  /* 0x00000000000c7805 */ /* 0x002fcc000001ff00 */
[----:B------:R3:W5:Y:S01]  /*d7a0*/  @!P0 LD.E.128 R12, [R18.64] ;  /* 0x00000008120c8980 */ /* 0x000762000c101d00 */
[----:B--2---:R-:W-:Y:S01]  /*d7b0*/  CS2R R6, SRZ ;  /* 0x0000000000067805 */ /* 0x004fe2000001ff00 */
[----:B----4-:R-:W-:-:S06]  /*d7c0*/  CS2R R4, SRZ ;  /* 0x0000000000047805 */ /* 0x010fcc000001ff00 */
[----:B------:R3:W5:Y:S02]  /*d7d0*/  @!P0 LD.E.128 R4, [R16.64] ;  /* 0x0000000810048980 */ /* 0x000764000c101d00 */
.L_x_2942:
[----:B------:R-:W-:Y:S05]  /*d7e0*/  BSYNC B0 ;  /* 0x0000000000007941 */ /* 0x000fea0003800000 */
.L_x_2941:
[----:B----45:R-:W-:Y:S01]  /*d7f0*/  IMAD.MOV.U32 R8, RZ, RZ, R46 ;  /* 0x000000ffff087224 */ /* 0x030fe200078e002e */
[----:B------:R-:W-:Y:S01]  /*d800*/  MOV R0, R45 ;  /* 0x0000002d00007202 */ /* 0x000fe20000000f00 */
[----:B-1-3--:R-:W-:Y:S02]  /*d810*/  IMAD.MOV.U32 R3, RZ, RZ, R47 ;  /* 0x000000ffff037224 */ /* 0x00afe400078e002f */
        /* <DEDUP_REMOVED lines=34> */
[----:B------:R1:W3:Y:S04]  /*da40*/  SHFL.IDX PT, R9, R22, 0x1, 0x1c1f ;  /* 0x003c1f0016097f89 */ /* 0x0002e800000e0000 */
[----:B------:R1:W4:Y:S04]  /*da50*/  SHFL.IDX PT, R8, R23, 0x1, 0x1c1f ;  /* 0x003c1f0017087f89 */ /* 0x00032800000e0000 */
[----:B--2---:R1:W2:Y:S04]  /*da60*/  SHFL.IDX PT, R20, R21, 0x1, 0x1c1f ;  /* 0x003c1f0015147f89 */ /* 0x0042a800000e0000 */
[----:B------:R1:W1:Y:S02]  /*da70*/  SHFL.IDX PT, R2, R24, 0x1, 0x1c1f ;  /* 0x003c1f0018027f89 */ /* 0x00026400000e0000 */
.L_x_3065:
        /* <DEDUP_REMOVED lines=24> */
[----:B------:R-:W-:-:S04]  /*dc00*/  @!P0 SHF.L.U64.HI R3, R104, 0x1, R105 ;  /* 0x0000000168038819 */ /* 0x000fc80000010269 */
[-C--:B----4-:R-:W-:Y:S02]  /*dc10*/  @!P0 IADD3 R18, P1, R8, R0.reuse, RZ ;  /* 0x0000000008128210 */ /* 0x090fe40007f3e0ff */
[----:B-1----:R-:W-:-:S03]  /*dc20*/  @!P0 IADD3 R16, P3, R2, R0, RZ ;  /* 0x0000000002108210 */ /* 0x002fc60007f7e0ff */
[----:B---3--:R-:W-:Y:S01]  /*dc30*/  @!P0 IMAD.X R19, R9, 0x1, R3, P1 ;  /* 0x0000000109138824 */ /* 0x008fe200008e0603 */
[----:B------:R-:W-:Y:S02]  /*dc40*/  ISETP.GE.AND P1, PT, R108, c[0x0][0x27c], PT ;  /* 0x00009f006c007a0c */ /* 0x000fe40003f26270 */
[----:B--2---:R-:W-:Y:S01]  /*dc50*/  @!P0 IADD3.X R17, R20, R3, RZ, P3, !PT ;  /* 0x0000000314118210 */ /* 0x004fe20001ffe4ff */
[----:B------:R-:W-:Y:S01]  /*dc60*/  IMAD.MOV.U32 R3, RZ, RZ, R20 ;  /* 0x000000ffff037224 */ /* 0x000fe200078e0014 */
[----:B------:R-:W-:Y:S01]  /*dc70*/  @!P2 SHF.L.U32 R20, R235, 0x3, RZ ;  /* 0x00000003eb14a819 */ /* 0x000fe200000006ff */
[----:B------:R-:W-:Y:S01]  /*dc80*/  CS2R R70, SRZ ;  /* 0x0000000000467805 */ /* 0x000fe2000001ff00 */
[----:B------:R-:W-:Y:S01]  /*dc90*/  CS2R R68, SRZ ;  /* 0x0000000000447805 */ /* 0x000fe2000001ff00 */
[----:B------:R-:W-:Y:S01]  /*dca0*/  CS2R R50, SRZ ;  /* 0x0000000000327805 */ /* 0x000fe2000001ff00 */
[----:B------:R-:W-:Y:S01]  /*dcb0*/  CS2R R48, SRZ ;  /* 0x0000000000307805 */ /* 0x000fe2000001ff00 */
[----:B------:R-:W-:Y:S01]  /*dcc0*/  @!P2 IMAD.WIDE R22, R20, 0x2, R8 ;  /* 0x000000021416a825 */ /* 0x000fe200078e0208 */
[----:B------:R-:W-:-:S03]  /*dcd0*/  CS2R R58, SRZ ;  /* 0x00000000003a7805 */ /* 0x000fc6000001ff00 */
[----:B------:R-:W-:Y:S01]  /*dce0*/  @!P1 IMAD.SHL.U32 R0, R234, 0x8, RZ ;  /* 0x00000008ea009824 */ /* 0x000fe200078e00ff */
[----:B------:R-:W-:Y:S01]  /*dcf0*/  CS2R R56, SRZ ;  /* 0x0000000000387805 */ /* 0x000fe2000001ff00 */
[----:B------:R-:W-:Y:S01]  /*dd00*/  @!P2 IMAD.WIDE R20, R20, 0x2, R2 ;  /* 0x000000021414a825 */ /* 0x000fe200078e0202 */
[----:B------:R1:W5:Y:S03]  /*dd10*/  @!P2 LD.E.128 R60, [R22.64] ;  /* 0x00000008163ca980 */ /* 0x000366000c101d00 */
[C---:B------:R-:W-:Y:S01]  /*dd20*/  @!P1 IMAD.WIDE R8, R0.reuse, 0x2, R8 ;  /* 0x0000000200089825 */ /* 0x040fe200078e0208 */
[----:B------:R1:W5:Y:S03]  /*dd30*/  @!P2 LD.E.128 R64, [R20.64] ;  /* 0x000000081440a980 */ /* 0x000366000c101d00 */
[----:B------:R-:W-:Y:S01]  /*dd40*/  @!P1 IMAD.WIDE R2, R0, 0x2, R2 ;  /* 0x0000000200029825 */ /* 0x000fe200078e0202 */
[----:B------:R1:W5:Y:S04]  /*dd50*/  @!P1 LD.E.128 R72, [R8.64] ;  /* 0x0000000808489980 */ /* 0x000368000c101d00 */
[----:B------:R1:W5:Y:S04]  /*dd60*/  @!P1 LD.E.128 R68, [R2.64] ;  /* 0x0000000802449980 */ /* 0x000368000c101d00 */
[----:B------:R1:W5:Y:S04]  /*dd70*/  @!P0 LD.E.128 R48, [R18.64] ;  /* 0x0000000812308980 */ /* 0x000368000c101d00 */
[----:B------:R1:W5:Y:S02]  /*dd80*/  @!P0 LD.E.128 R56, [R16.64] ;  /* 0x0000000810388980 */ /* 0x000364000c101d00 */
.L_x_2945:
[----:B------:R-:W-:Y:S05]  /*dd90*/  BSYNC B0 ;  /* 0x0000000000007941 */ /* 0x000fea0003800000 */
.L_x_2944:
[----:B-1-3--:R-:W3:Y:S01]  /*dda0*/  LDL R9, [R1+0x4] ;  /* 0x0000040001097983 */ /* 0x00aee20000100800 */
[----:B-----5:R-:W-:Y:S01]  /*ddb0*/  IMAD.MOV.U32 R0, RZ, RZ, R74 ;  /* 0x000000ffff007224 */ /* 0x020fe200078e004a */
[----:B------:R-:W-:-:S04]  /*ddc0*/  DEPBAR.LE SB0, 0x3 ;  /* 0x000080c00000791a */ /* 0x000fc80000000000 */
[----:B----4-:R-:W-:Y:S01]  /*ddd0*/  IMAD.MOV.U32 R8, RZ, RZ, R75 ;  /* 0x000000ffff087224 */ /* 0x010fe200078e004b */
[----:B------:R-:W-:Y:S01]  /*dde0*/  WARPSYNC 0xffffffff ;  /* 0xffffffff00007948 */ /* 0x000fe20003800000 */
[----:B------:R-:W-:Y:S01]  /*ddf0*/  IMAD.MOV.U32 R3, RZ, RZ, R72 ;  /* 0x000000ffff037224 */ /* 0x000fe200078e0048 */
[----:B------:R-:W-:Y:S01]  /*de00*/  BSSY B1, `(.L_x_2946) ;  /* 0x0000174000017945 */ /* 0x000fe20003800000 */
[----:B------:R-:W-:Y:S01]  /*de10*/  IMAD.MOV.U32 R2, RZ, RZ, R73 ;  /* 0x000000ffff027224 */ /* 0x000fe200078e0049 */
[----:B------:R-:W-:Y:S01]  /*de20*/  PRMT R96, R8, 0x5410, R0 ;  /* 0x0000541008607816 */ /* 0x000fe20000000000 */
[----:B------:R-:W-:Y:S01]  /*de30*/  IMAD.MOV.U32 R0, RZ, RZ, R62 ;  /* 0x000000ffff007224 */ /* 0x000fe200078e003e */
[----:B------:R-:W-:Y:S02]  /*de40*/  MOV R8, R63 ;  /* 0x0000003f00087202 */ /* 0x000fe40000000f00 */
[----:B------:R-:W-:Y:S01]  /*de50*/  PRMT R95, R2, 0x5410, R3 ;  /* 0x00005410025f7816 */ /* 0x000fe20000000003 */
[----:B------:R-:W-:Y:S01]  /*de60*/  IMAD.MOV.U32 R3, RZ, RZ, R60 ;  /* 0x000000ffff037224 */ /* 0x000fe200078e003c */
[----:B------:R-:W-:Y:S01]  /*de70*/  PRMT R92, R92, 0x5410, R0 ;  /* 0x000054105c5c7816 */ /* 0x000fe20000000000 */
[----:B------:R-:W-:-:S02]  /*de80*/  IMAD.MOV.U32 R0, RZ, RZ, R50 ;  /* 0x000000ffff007224 */ /* 0x000fc400078e0032 */
        /* <DEDUP_REMOVED lines=12> */
[----:B------:R-:W-:Y:S02]  /*df50*/  PRMT R94, R8, 0x7610, R94 ;  /* 0x00007610085e7816 */ /* 0x000fe4000000005e */
[----:B------:R-:W-:Y:S01]  /*df60*/  PRMT R87, R2, 0x5410, R3 ;  /* 0x0000541002577816 */ /* 0x000fe20000000003 */
[----:B------:R-:W-:Y:S01]  /*df70*/  IMAD.MOV.U32 R2, RZ, RZ, R69 ;  /* 0x000000ffff027224 */ /* 0x000fe200078e0045 */
[----:B------:R-:W-:Y:S02]  /*df80*/  MOV R3, R68 ;  /* 0x0000004400037202 */ /* 0x000fe40000000f00 */
        /* <DEDUP_REMOVED lines=9> */
[----:B------:R-:W-:-:S04]  /*e020*/  MOV R3, R59 ;  /* 0x0000003b00037202 */ /* 0x000fc80000000f00 */
[----:B------:R-:W-:Y:S01]  /*e030*/  PRMT R85, R0, 0x5410, R2 ;  /* 0x0000541000557816 */ /* 0x000fe20000000002 */
[----:B------:R-:W-:Y:S01]  /*e040*/  BAR.SYNC.DEFER_BLOCKING 0x0 ;  /* 0x0000000000007b1d */ /* 0x000fe20000010000 */
[----:B---3--:R-:W-:-:S05]  /*e050*/  IMAD.IADD R8, R52, 0x1, -R9 ;  /* 0x0000000134087824 */ /* 0x008fca00078e0a09 */
[----:B------:R-:W-:Y:S01]  /*e060*/  IMNMX R76, R8, 0x80, PT ;  /* 0x00000080084c7817 */ /* 0x000fe20003800200 */
[----:B------:R-:W-:-:S03]  /*e070*/  IMAD.MOV.U32 R8, RZ, RZ, R58 ;  /* 0x000000ffff087224 */ /* 0x000fc600078e003a */
[----:B------:R-:W-:Y:S02]  /*e080*/  ISETP.GE.AND P0, PT, R227, R76, PT ;  /* 0x0000004ce300720c */ /* 0x000fe40003f06270 */
[----:B------:R-:W-:-:S11]  /*e090*/  PRMT R86, R3, 0x5410, R8 ;  /* 0x0000541003567816 */ /* 0x000fd60000000008 */
[----:B------:R-:W-:Y:S05]  /*e0a0*/  @P0 BRA `(.L_x_2947) ;  /* 0x0000149000000947 */ /* 0x000fea0003800000 */
[----:B------:R-:W-:Y:S01]  /*e0b0*/  ISETP.GE.AND P0, PT, R104, c[0x0][0x27c], PT ;  /* 0x00009f0068007a0c */ /* 0x000fe20003f06270 */
[----:B------:R-:W-:-:S12]  /*e0c0*/  BSSY B0, `(.L_x_2948) ;  /* 0x0000071000007945 */ /* 0x000fd80003800000 */
[----:B------:R-:W-:Y:S05]  /*e0d0*/  @P0 BRA `(.L_x_2949) ;  /* 0x000006f000000947 */ /* 0x000fea0003800000 */
[----:B------:R-:W1:Y:S01]  /*e0e0*/  S2R R16, SR_TID.X ;  /* 0x0000000000107919 */ /* 0x000e620000002100 */
[----:B------:R-:W-:Y:S01]  /*e0f0*/  IMAD.MOV.U32 R0, RZ, RZ, c[0x0][0x27c] ;  /* 0x00009f00ff007624 */ /* 0x000fe200078e00ff */
[--C-:B------:R-:W-:Y:S02]  /*e100*/  SHF.R.U64 R4, R4, 0x10, R5.reuse ;  /* 0x0000001004047819 */ /* 0x100fe40000001205 */
[----:B------:R-:W-:Y:S02]  /*e110*/  SHF.R.U32.HI R5, RZ, 0x10, R5 ;  /* 0x00000010ff057819 */ /* 0x000fe40000011605 */
[----:B-1----:R-:W-:-:S04]  /*e120*/  SHF.R.S32.HI R9, RZ, 0x1f, R16 ;  /* 0x0000001fff097819 */ /* 0x002fc80000011410 */
[----:B------:R-:W-:-:S04]  /*e130*/  LEA.HI R9, R9, R16, RZ, 0x2 ;  /* 0x0000001009097211 */ /* 0x000fc800078f10ff */
[----:B------:R-:W-:-:S05]  /*e140*/  LOP3.LUT R9, R9, 0xfffffffc, RZ, 0xc0, !PT ;  /* 0xfffffffc09097812 */ /* 0x000fca00078ec0ff */
[----:B------:R-:W-:-:S05]  /*e150*/  IMAD.IADD R9, R16, 0x1, -R9 ;  /* 0x0000000110097824 */ /* 0x000fca00078e0a09 */
[----:B------:R-:W-:Y:S02]  /*e160*/  LEA.HI R0, R0, R9, RZ, 0x1d ;  /* 0x0000000900007211 */ /* 0x000fe400078fe8ff */
[----:B------:R-:W-:Y:S02]  /*e170*/  SHF.R.U64 R9, R14, 0x10, R15 ;  /* 0x000000100e097819 */ /* 0x000fe4000000120f */
[----:B------:R-:W-:Y:S01]  /*e180*/  SHF.R.S32.HI R3, RZ, 0x1f, R0 ;  /* 0x0000001fff037819 */ /* 0x000fe20000011400 */
[----:B------:R-:W-:-:S03]  /*e190*/  IMAD.SHL.U32 R2, R0, 0x8, RZ ;  /* 0x0000000800027824 */ /* 0x000fc600078e00ff */
[----:B------:R-:W-:Y:S02]  /*e1a0*/  LEA.HI R0, R3, R0, RZ, 0x3 ;  /* 0x0000000003007211 */ /* 0x000fe400078f18ff */
[C---:B------:R-:W-:Y:S02]  /*e1b0*/  LOP3.LUT R2, R233.reuse, 0x38, R2, 0xf8, !PT ;  /* 0x00000038e9027812 */ /* 0x040fe400078ef802 */
[----:B------:R-:W-:Y:S01]  /*e1c0*/  LOP3.LUT R3, R233, 0x38, R104, 0xf8, !PT ;  /* 0x00000038e9037812 */ /* 0x000fe200078ef868 */
[----:B------:R-:W-:Y:S01]  /*e1d0*/  IMAD.SHL.U32 R0, R0, 0x400, RZ ;  /* 0x0000040000007824 */ /* 0x000fe200078e00ff */
[----:B------:R-:W-:-:S04]  /*e1e0*/  LOP3.LUT R2, R2, R150, RZ, 0x3c, !PT ;  /* 0x0000009602027212 */ /* 0x000fc800078e3cff */
[----:B------:R-:W-:-:S04]  /*e1f0*/  LOP3.LUT R0, R0, 0x7fffe000, RZ, 0xc0, !PT ;  /* 0x7fffe00000007812 */ /* 0x000fc800078ec0ff */
[----:B------:R-:W-:Y:S02]  /*e200*/  IADD3 R0, R2, R0, R151 ;  /* 0x0000000002007210 */ /* 0x000fe40007ffe097 */
[----:B------:R-:W-:Y:S02]  /*e210*/  LOP3.LUT R2, R151, R3, R150, 0xf6, !PT ;  /* 0x0000000397027212 */ /* 0x000fe400078ef696 */
[----:B------:R-:W-:Y:S01]  /*e220*/  SHF.R.U64 R3, R12, 0x10, R13 ;  /* 0x000000100c037819 */ /* 0x000fe2000000120d */
[----:B------:R-:W-:Y:S01]  /*e230*/  IMAD.SHL.U32 R27, R0, 0x2, RZ ;  /* 0x00000002001b7824 */ /* 0x000fe200078e00ff */
[----:B------:R-:W-:Y:S01]  /*e240*/  SHF.R.U32.HI R0, RZ, 0x10, R15 ;  /* 0x00000010ff007819 */ /* 0x000fe2000001160f */
[----:B------:R-:W-:Y:S01]  /*e250*/  IMAD.SHL.U32 R26, R2, 0x2, RZ ;  /* 0x00000002021a7824 */ /* 0x000fe200078e00ff */
[--C-:B------:R-:W-:Y:S02]  /*e260*/  SHF.R.U64 R15, R6, 0x10, R7.reuse ;  /* 0x00000010060f7819 */ /* 0x100fe40000001207 */
[----:B------:R-:W1:Y:S01]  /*e270*/  LDS.128 R16, [R27+0x18100] ;  /* 0x018100001b107984 */ /* 0x000e620000000c00 */
[----:B------:R-:W-:-:S02]  /*e280*/  SHF.R.U32.HI R6, RZ, 0x10, R7 ;  /* 0x00000010ff067819 */ /* 0x000fc40000011607 */
[----:B------:R-:W-:Y:S01]  /*e290*/  SHF.R.U32.HI R2, RZ, 0x10, R13 ;  /* 0x00000010ff027819 */ /* 0x000fe2000001160d */
[----:B--2---:R-:W2:Y:S01]  /*e2a0*/  LDS.128 R20, [R26+0x18100] ;  /* 0x018100001a147984 */ /* 0x004ea20000000c00 */
[----:B------:R-:W-:Y:S02]  /*e2b0*/  PRMT R8, R25, 0x5432, R3 ;  /* 0x0000543219087816 */ /* 0x000fe40000000003 */
[----:B------:R-:W-:Y:S02]  /*e2c0*/  PRMT R7, R53, 0x5410, R4 ;  /* 0x0000541035077816 */ /* 0x000fe40000000004 */
[----:B------:R-:W-:Y:S01]  /*e2d0*/  PRMT R12, R25, 0x5410, R2 ;  /* 0x00005410190c7816 */ /* 0x000fe20000000002 */
[----:B------:R-:W-:Y:S01]  /*e2e0*/  IMAD.U32 R13, R8, 0x10000, RZ ;  /* 0x00010000080d7824 */ /* 0x000fe200078e00ff */
[C---:B------:R-:W-:Y:S01]  /*e2f0*/  PRMT R24, R54.reuse, 0x5410, R0 ;  /* 0x0000541036187816 */ /* 0x040fe20000000000 */
[----:B------:R-:W-:Y:S01]  /*e300*/  IMAD.U32 R14, R7, 0x10000, RZ ;  /* 0x00010000070e7824 */ /* 0x000fe200078e00ff */
[----:B------:R-:W-:-:S02]  /*e310*/  PRMT R25, R54, 0x5432, R9 ;  /* 0x0000543236197816 */ /* 0x000fc40000000009 */
[----:B------:R-:W-:Y:S01]  /*e320*/  PRMT R9, R53, 0x5432, R5 ;  /* 0x0000543235097816 */ /* 0x000fe20000000005 */
[----:B------:R-:W-:Y:S01]  /*e330*/  IMAD.U32 R5, R12, 0x10000, RZ ;  /* 0x000100000c057824 */ /* 0x000fe200078e00ff */
[----:B------:R-:W-:Y:S02]  /*e340*/  LOP3.LUT R8, R8, 0xffff0000, RZ, 0xc0, !PT ;  /* 0xffff000008087812 */ /* 0x000fe400078ec0ff */
[----:B------:R-:W-:Y:S01]  /*e350*/  PRMT R15, R55, 0x5432, R15 ;  /* 0x00005432370f7816 */ /* 0x000fe2000000000f */
[C---:B------:R-:W-:Y:S01]  /*e360*/  IMAD.U32 R33, R9.reuse, 0x10000, RZ ;  /* 0x0001000009217824 */ /* 0x040fe200078e00ff */
[----:B------:R-:W-:Y:S01]  /*e370*/  LOP3.LUT R9, R9, 0xffff0000, RZ, 0xc0, !PT ;  /* 0xffff000009097812 */ /* 0x000fe200078ec0ff */
[----:B-1----:R-:W-:-:S04]  /*e380*/  IMAD.U32 R0, R16, 0x10000, RZ ;  /* 0x0001000010007824 */ /* 0x002fc800078e00ff */
[C---:B------:R-:W-:Y:S02]  /*e390*/  FMUL.FTZ R4, R0.reuse, R14 ;  /* 0x0000000e00047220 */ /* 0x040fe40000410000 */
[----:B------:R-:W-:Y:S01]  /*e3a0*/  FMUL.FTZ R3, R0, R13 ;  /* 0x0000000d00037220 */ /* 0x000fe20000410000 */
[----:B------:R-:W-:Y:S01]  /*e3b0*/  SHF.L.U32 R0, R17, 0x10, RZ ;  /* 0x0000001011007819 */ /* 0x000fe200000006ff */
[----:B--2---:R-:W-:-:S04]  /*e3c0*/  IMAD.U32 R2, R20, 0x10000, RZ ;  /* 0x0001000014027824 */ /* 0x004fc800078e00ff */
[C---:B------:R-:W-:Y:S01]  /*e3d0*/  FFMA.FTZ R35, R2.reuse, R14, R3 ;  /* 0x0000000e02237223 */ /* 0x040fe20000010003 */
[----:B------:R-:W-:Y:S01]  /*e3e0*/  PRMT R14, R55, 0x5410, R6 ;  /* 0x00005410370e7816 */ /* 0x000fe20000000006 */
[----:B------:R-:W-:Y:S01]  /*e3f0*/  FFMA.FTZ R52, R2, R13, -R4 ;  /* 0x0000000d02347223 */ /* 0x000fe20000010804 */
[C---:B------:R-:W-:Y:S01]  /*e400*/  LOP3.LUT R6, R21.reuse, 0xffff0000, RZ, 0xc0, !PT ;  /* 0xffff000015067812 */ /* 0x040fe200078ec0ff */
[C---:B------:R-:W-:Y:S02]  /*e410*/  FMUL.FTZ R3, R0.reuse, R33 ;  /* 0x0000002100037220 */ /* 0x040fe40000410000 */
[----:B------:R-:W-:Y:S02]  /*e420*/  IMAD.U32 R2, R21, 0x10000, RZ ;  /* 0x0001000015027824 */ /* 0x000fe400078e00ff */
[-C--:B------:R-:W-:Y:S02]  /*e430*/  FMUL.FTZ R0, R0, R5.reuse ;  /* 0x0000000500007220 */ /* 0x080fe40000410000 */
[----:B------:R-:W-:Y:S01]  /*e440*/  FFMA.FTZ R34, R2, R5, -R3 ;  /* 0x0000000502227223 */ /* 0x000fe20000010803 */
[----:B------:R-:W-:Y:S01]  /*e450*/  LOP3.LUT R3, R20, 0xffff0000, RZ, 0xc0, !PT ;  /* 0xffff000014037812 */ /* 0x000fe200078ec0ff */
[----:B------:R-:W-:Y:S01]  /*e460*/  FFMA.FTZ R33, R2, R33, R0 ;  /* 0x0000002102217223 */ /* 0x000fe20000010000 */
[----:B------:R-:W-:Y:S01]  /*e470*/  SHF.L.U32 R0, R23, 0x10, RZ ;  /* 0x0000001017007819 */ /* 0x000fe200000006ff */
[C---:B------:R-:W-:Y:S01]  /*e480*/  IMAD.U32 R13, R14.reuse, 0x10000, RZ ;  /* 0x000100000e0d7824 */ /* 0x040fe200078e00ff */
[----:B------:R-:W-:Y:S01]  /*e490*/  LOP3.LUT R14, R14, 0xffff0000, RZ, 0xc0, !PT ;  /* 0xffff00000e0e7812 */ /* 0x000fe200078ec0ff */
[----:B------:R-:W-:-:S02]  /*e4a0*/  IMAD.U32 R2, R19, 0x10000, RZ ;  /* 0x0001000013027824 */ /* 0x000fc400078e00ff */
[----:B------:R-:W-:Y:S02]  /*e4b0*/  IMAD.U32 R5, R24, 0x10000, RZ ;  /* 0x0001000018057824 */ /* 0x000fe400078e00ff */
[C---:B------:R-:W-:Y:S02]  /*e4c0*/  FMUL.FTZ R4, R2.reuse, R13 ;  /* 0x0000000d02047220 */ /* 0x040fe40000410000 */
[-C--:B------:R-:W-:Y:S02]  /*e4d0*/  FMUL.FTZ R2, R2, R5.reuse ;  /* 0x0000000502027220 */ /* 0x080fe40000410000 */
[C---:B------:R-:W-:Y:S01]  /*e4e0*/  FFMA.FTZ R32, R0.reuse, R5, -R4 ;  /* 0x0000000500207223 */ /* 0x040fe20000010804 */
[----:B------:R-:W-:Y:S01]  /*e4f0*/  LOP3.LUT R4, R23, 0xffff0000, RZ, 0xc0, !PT ;  /* 0xffff000017047812 */ /* 0x000fe200078ec0ff */
[----:B------:R-:W-:Y:S01]  /*e500*/  FFMA.FTZ R21, R0, R13, R2 ;  /* 0x0000000d00157223 */ /* 0x000fe20000010002 */
[C---:B------:R-:W-:Y:S01]  /*e510*/  LOP3.LUT R13, R22.reuse, 0xffff0000, RZ, 0xc0, !PT ;  /* 0xffff0000160d7812 */ /* 0x040fe200078ec0ff */
[----:B------:R-:W-:Y:S01]  /*e520*/  IMAD.U32 R5, R22, 0x10000, RZ ;  /* 0x0001000016057824 */ /* 0x000fe200078e00ff */
[----:B------:R-:W-:-:S02]  /*e530*/  LOP3.LUT R22, R7, 0xffff0000, RZ, 0xc0, !PT ;  /* 0xffff000007167812 */ /* 0x000fc400078ec0ff */
[----:B------:R-:W-:Y:S02]  /*e540*/  LOP3.LUT R2, R16, 0xffff0000, RZ, 0xc0, !PT ;  /* 0xffff000010027812 */ /* 0x000fe400078ec0ff */
[----:B------:R-:W-:-:S03]  /*e550*/  LOP3.LUT R0, R17, 0xffff0000, RZ, 0xc0, !PT ;  /* 0xffff000011007812 */ /* 0x000fc600078ec0ff */
[C---:B------:R-:W-:Y:S02]  /*e560*/  FMUL.FTZ R7, R2.reuse, R22 ;  /* 0x0000001602077220 */ /* 0x040fe40000410000 */
[-C--:B------:R-:W-:Y:S02]  /*e570*/  FMUL.FTZ R2, R2, R8.reuse ;  /* 0x0000000802027220 */ /* 0x080fe40000410000 */
[C---:B------:R-:W-:Y:S01]  /*e580*/  FFMA.FTZ R20, R3.reuse, R8, -R7 ;  /* 0x0000000803147223 */ /* 0x040fe20000010807 */
[----:B------:R-:W-:Y:S01]  /*e590*/  LOP3.LUT R7, R12, 0xffff0000, RZ, 0xc0, !PT ;  /* 0xffff00000c077812 */ /* 0x000fe200078ec0ff */
[----:B------:R-:W-:Y:S01]  /*e5a0*/  FFMA.FTZ R17, R3, R22, R2 ;  /* 0x0000001603117223 */ /* 0x000fe20000010002 */
[----:B------:R-:W-:Y:S01]  /*e5b0*/  LOP3.LUT R12, R24, 0xffff0000, RZ, 0xc0, !PT ;  /* 0xffff0000180c7812 */ /* 0x000fe200078ec0ff */
[C---:B------:R-:W-:Y:S02]  /*e5c0*/  FMUL.FTZ R2, R0.reuse, R9 ;  /* 0x0000000900027220 */ /* 0x040fe40000410000 */
[----:B------:R-:W-:-:S02]  /*e5d0*/  FMUL.FTZ R0, R0, R7 ;  /* 0x0000000700007220 */ /* 0x000fc40000410000 */
[C---:B------:R-:W-:Y:S01]  /*e5e0*/  IMAD.U32 R22, R15.reuse, 0x10000, RZ ;  /* 0x000100000f167824 */ /* 0x040fe200078e00ff */
[----:B------:R-:W-:Y:S01]  /*e5f0*/  LOP3.LUT R15, R15, 0xffff0000, RZ, 0xc0, !PT ;  /* 0xffff00000f0f7812 */ /* 0x000fe200078ec0ff */
[----:B------:R-:W-:Y:S02]  /*e600*/  IMAD.U32 R3, R18, 0x10000, RZ ;  /* 0x0001000012037824 */ /* 0x000fe400078e00ff */
[----:B------:R-:W-:Y:S01]  /*e610*/  FFMA.FTZ R16, R6, R7, -R2 ;  /* 0x0000000706107223 */ /* 0x000fe20000010802 */
[----:B------:R-:W-:Y:S01]  /*e620*/  LOP3.LUT R2, R18, 0xffff0000, RZ, 0xc0, !PT ;  /* 0xffff000012027812 */ /* 0x000fe200078ec0ff */
[----:B------:R-:W-:Y:S01]  /*e630*/  FFMA.FTZ R9, R6, R9, R0 ;  /* 0x0000000906097223 */ /* 0x000fe20000010000 */
[----:B------:R-:W-:Y:S01]  /*e640*/  LOP3.LUT R0, R19, 0xffff0000, RZ, 0xc0, !PT ;  /* 0xffff000013007812 */ /* 0x000fe200078ec0ff */
[----:B------:R-:W-:Y:S02]  /*e650*/  IMAD.U32 R7, R25, 0x10000, RZ ;  /* 0x0001000019077824 */ /* 0x000fe400078e00ff */
[----:B------:R-:W-:-:S02]  /*e660*/  FMUL.FTZ R6, R3, R22 ;  /* 0x0000001603067220 */ /* 0x000fc40000410000 */
[-C--:B------:R-:W-:Y:S02]  /*e670*/  FMUL.FTZ R3, R3, R7.reuse ;  /* 0x0000000703037220 */ /* 0x080fe40000410000 */
[----:B------:R-:W-:Y:S01]  /*e680*/  FFMA.FTZ R8, R5, R7, -R6 ;  /* 0x0000000705087223 */ /* 0x000fe20000010806 */
[----:B------:R-:W-:Y:S01]  /*e690*/  LOP3.LUT R6, R25, 0xffff0000, RZ, 0xc0, !PT ;  /* 0xffff000019067812 */ /* 0x000fe200078ec0ff */
[----:B------:R-:W-:Y:S02]  /*e6a0*/  FFMA.FTZ R7, R5, R22, R3 ;  /* 0x0000001605077223 */ /* 0x000fe40000010003 */
[C---:B------:R-:W-:Y:S02]  /*e6b0*/  FMUL.FTZ R5, R2.reuse, R15 ;  /* 0x0000000f02057220 */ /* 0x040fe40000410000 */
[----:B------:R-:W-:Y:S02]  /*e6c0*/  FMUL.FTZ R3, R2, R6 ;  /* 0x0000000602037220 */ /* 0x000fe40000410000 */
[----:B------:R-:W-:-:S02]  /*e6d0*/  FMUL.FTZ R2, R0, R14 ;  /* 0x0000000e00027220 */ /* 0x000fc40000410000 */
[----:B------:R-:W-:Y:S02]  /*e6e0*/  FMUL.FTZ R0, R0, R12 ;  /* 0x0000000c00007220 */ /* 0x000fe40000410000 */
[----:B------:R-:W-:Y:S01]  /*e6f0*/  FFMA.FTZ R6, R13, R6, -R5 ;  /* 0x000000060d067223 */ /* 0x000fe20000010805 */
[----:B------:R-:W-:Y:S01]  /*e700*/  F2FP.BF16.PACK_AB R5, R9, R33 ;  /* 0x000000210905723e */ /* 0x000fe200000010ff */
[----:B------:R-:W-:Y:S01]  /*e710*/  FFMA.FTZ R3, R13, R15, R3 ;  /* 0x0000000f0d037223 */ /* 0x000fe20000010003 */
[----:B------:R-:W-:Y:S01]  /*e720*/  F2FP.BF16.PACK_AB R13, R16, R34 ;  /* 0x00000022100d723e */ /* 0x000fe200000010ff */
[----:B------:R-:W-:Y:S01]  /*e730*/  FFMA.FTZ R2, R4, R12, -R2 ;  /* 0x0000000c04027223 */ /* 0x000fe20000010802 */
[----:B------:R-:W-:Y:S01]  /*e740*/  F2FP.BF16.PACK_AB R12, R20, R52 ;  /* 0x00000034140c723e */ /* 0x000fe200000010ff */
[----:B------:R-:W-:Y:S01]  /*e750*/  FFMA.FTZ R0, R4, R14, R0 ;  /* 0x0000000e04007223 */ /* 0x000fe20000010000 */
[----:B------:R-:W-:Y:S02]  /*e760*/  F2FP.BF16.PACK_AB R14, R6, R8 ;  /* 0x00000008060e723e */ /* 0x000fe400000010ff */
[----:B------:R-:W-:-:S02]  /*e770*/  F2FP.BF16.PACK_AB R6, R3, R7 ;  /* 0x000000070306723e */ /* 0x000fc400000010ff */
[----:B------:R-:W-:Y:S02]  /*e780*/  F2FP.BF16.PACK_AB R15, R2, R32 ;  /* 0x00000020020f723e */ /* 0x000fe400000010ff */
[----:B------:R-:W-:Y:S02]  /*e790*/  F2FP.BF16.PACK_AB R4, R17, R35 ;  /* 0x000000231104723e */ /* 0x000fe400000010ff */
[----:B------:R-:W-:Y:S01]  /*e7a0*/  F2FP.BF16.PACK_AB R7, R0, R21 ;  /* 0x000000150007723e */ /* 0x000fe200000010ff */
[----:B------:R1:W-:Y:S04]  /*e7b0*/  STS.128 [R26+0x18100], R12 ;  /* 0x0181000c1a007388 */ /* 0x0003e80000000c00 */
[----:B------:R1:W-:Y:S02]  /*e7c0*/  STS.128 [R27+0x18100], R4 ;  /* 0x018100041b007388 */ /* 0x0003e40000000c00 */
.L_x_2949:
[----:B------:R-:W-:Y:S05]  /*e7d0*/  BSYNC B0 ;  /* 0x0000000000007941 */ /* 0x000fea0003800000 */
.L_x_2948:
[----:B------:R-:W-:Y:S01]  /*e7e0*/  ISETP.GE.AND P0, PT, R109, c[0x0][0x27c], PT ;  /* 0x00009f006d007a0c */ /* 0x000fe20003f06270 */
[----:B------:R-:W-:-:S12]  /*e7f0*/  BSSY B0, `(.L_x_2950) ;  /* 0x000006a000007945 */ /* 0x000fd80003800000 */
[----:B------:R-:W-:Y:S05]  /*e800*/  @P0 BRA `(.L_x_2951) ;  /* 0x0000068000000947 */ /* 0x000fea0003800000 */
[----:B------:R-:W3:Y:S01]  /*e810*/  LDL R52, [R1+0x5c] ;  /* 0x00005c0001347983 */ /* 0x000ee20000100800 */
[----:B------:R-:W-:Y:S01]  /*e820*/  IMAD.MOV.U32 R0, RZ, RZ, c[0x0][0x27c] ;  /* 0x00009f00ff007624 */ /* 0x000fe200078e00ff */
[----:B------:R-:W-:Y:S02]  /*e830*/  SHF.R.U64 R9, R36, 0x10, R37 ;  /* 0x0000001024097819 */ /* 0x000fe40000001225 */
[----:B------:R-:W-:Y:S02]  /*e840*/  SHF.R.U32.HI R21, RZ, 0x10, R39 ;  /* 0x00000010ff157819 */ /* 0x000fe40000011627 */
[----:B------:R-:W-:Y:S02]  /*e850*/  LEA.HI R0, R0, R235, RZ, 0x1d ;  /* 0x000000eb00007211 */ /* 0x000fe400078fe8ff */
[----:B------:R-:W-:Y:S02]  /*e860*/  PRMT R17, R77, 0x5432, R9 ;  /* 0x000054324d117816 */ /* 0x000fe40000000009 */
[----:B------:R-:W-:Y:S01]  /*e870*/  SHF.R.S32.HI R2, RZ, 0x1f, R0 ;  /* 0x0000001fff027819 */ /* 0x000fe20000011400 */
[----:B------:R-:W-:Y:S01]  /*e880*/  IMAD.SHL.U32 R3, R0, 0x8, RZ ;  /* 0x0000000800037824 */ /* 0x000fe200078e00ff */
[----:B------:R-:W-:-:S02]  /*e890*/  SHF.R.U32.HI R16, RZ, 0x10, R37 ;  /* 0x00000010ff107819 */ /* 0x000fc40000011625 */
[----:B------:R-:W-:Y:S02]  /*e8a0*/  LEA.HI R0, R2, R0, RZ, 0x3 ;  /* 0x0000000002007211 */ /* 0x000fe400078f18ff */
[----:B------:R-:W-:Y:S02]  /*e8b0*/  LOP3.LUT R2, R233, 0x38, R3, 0xf8, !PT ;  /* 0x00000038e9027812 */ /* 0x000fe400078ef803 */
[----:B--2---:R-:W-:Y:S01]  /*e8c0*/  SHF.R.U64 R20, R38, 0x10, R39 ;  /* 0x0000001026147819 */ /* 0x004fe20000001227 */
[----:B------:R-:W-:Y:S01]  /*e8d0*/  IMAD.SHL.U32 R0, R0, 0x400, RZ ;  /* 0x0000040000007824 */ /* 0x000fe200078e00ff */
[----:B------:R-:W-:Y:S02]  /*e8e0*/  LOP3.LUT R2, R2, R150, RZ, 0x3c, !PT ;  /* 0x0000009602027212 */ /* 0x000fe400078e3cff */
[----:B------:R-:W-:Y:S02]  /*e8f0*/  SHF.R.U64 R3, R30, 0x10, R31 ;  /* 0x000000101e037819 */ /* 0x000fe4000000121f */
[----:B------:R-:W-:-:S02]  /*e900*/  LOP3.LUT R0, R0, 0x7fffe000, RZ, 0xc0, !PT ;  /* 0x7fffe00000007812 */ /* 0x000fc400078ec0ff */
[----:B------:R-:W-:Y:S02]  /*e910*/  PRMT R25, R78, 0x5410, R21 ;  /* 0x000054104e197816 */ /* 0x000fe40000000015 */
[----:B------:R-:W-:Y:S02]  /*e920*/  IADD3 R0, R2, R0, R151 ;  /* 0x0000000002007210 */ /* 0x000fe40007ffe097 */
[----:B------:R-:W-:Y:S01]  /*e930*/  SHF.R.U32.HI R8, RZ, 0x10, R31 ;  /* 0x00000010ff087819 */ /* 0x000fe2000001161f */
[----:B------:R-:W-:Y:S01]  /*e940*/  IMAD.U32 R31, R17, 0x10000, RZ ;  /* 0x00010000111f7824 */ /* 0x000fe200078e00ff */
[--C-:B------:R-:W-:Y:S01]  /*e950*/  SHF.R.U32.HI R2, RZ, 0x10, R29.reuse ;  /* 0x00000010ff027819 */ /* 0x100fe2000001161d */
[----:B------:R-:W-:Y:S01]  /*e960*/  IMAD.SHL.U32 R32, R0, 0x2, RZ ;  /* 0x0000000200207824 */ /* 0x000fe200078e00ff */
[----:B------:R-:W-:Y:S01]  /*e970*/  SHF.R.U64 R0, R28, 0x10, R29 ;  /* 0x000000101c007819 */ /* 0x000fe2000000121d */
[----:B------:R-:W-:Y:S01]  /*e980*/  IMAD.U32 R34, R25, 0x10000, RZ ;  /* 0x0001000019227824 */ /* 0x000fe200078e00ff */
[----:B------:R-:W-:-:S02]  /*e990*/  PRMT R16, R77, 0x5410, R16 ;  /* 0x000054104d107816 */ /* 0x000fc40000000010 */
[----:B-1----:R-:W1:Y:S01]  /*e9a0*/  LDS.128 R4, [R32+0x18100] ;  /* 0x0181000020047984 */ /* 0x002e620000000c00 */
[----:B------:R-:W-:Y:S02]  /*e9b0*/  PRMT R19, R79, 0x5432, R0 ;  /* 0x000054324f137816 */ /* 0x000fe40000000000 */
[----:B------:R-:W-:Y:S01]  /*e9c0*/  PRMT R26, R78, 0x5432, R20 ;  /* 0x000054324e1a7816 */ /* 0x000fe20000000014 */
[----:B------:R-:W-:Y:S01]  /*e9d0*/  IMAD.U32 R35, R16, 0x10000, RZ ;  /* 0x0001000010237824 */ /* 0x000fe200078e00ff */
[C---:B------:R-:W-:Y:S01]  /*e9e0*/  PRMT R28, R80.reuse, 0x5432, R3 ;  /* 0x00005432501c7816 */ /* 0x040fe20000000003 */
[----:B------:R-:W-:Y:S01]  /*e9f0*/  IMAD.U32 R30, R19, 0x10000, RZ ;  /* 0x00010000131e7824 */ /* 0x000fe200078e00ff */
[----:B------:R-:W-:Y:S02]  /*ea00*/  PRMT R27, R80, 0x5410, R8 ;  /* 0x00005410501b7816 */ /* 0x000fe40000000008 */
[----:B------:R-:W-:Y:S02]  /*ea10*/  PRMT R18, R79, 0x5410, R2 ;  /* 0x000054104f127816 */ /* 0x000fe40000000002 */
[----:B------:R-:W-:-:S02]  /*ea20*/  LOP3.LUT R16, R16, 0xffff0000, RZ, 0xc0, !PT ;  /* 0xffff000010107812 */ /* 0x000fc400078ec0ff */
[----:B-1----:R-:W-:Y:S01]  /*ea30*/  LOP3.LUT R9, R4, 0xffff0000, RZ, 0xc0, !PT ;  /* 0xffff000004097812 */ /* 0x002fe200078ec0ff */
[----:B------:R-:W-:Y:S01]  /*ea40*/  IMAD.U32 R2, R7, 0x10000, RZ ;  /* 0x0001000007027824 */ /* 0x000fe200078e00ff */
[----:B------:R-:W-:Y:S02]  /*ea50*/  LOP3.LUT R3, R6, 0xffff0000, RZ, 0xc0, !PT ;  /* 0xffff000006037812 */ /* 0x000fe400078ec0ff */
[----:B------:R-:W-:Y:S02]  /*ea60*/  SHF.L.U32 R8, R5, 0x10, RZ ;  /* 0x0000001005087819 */ /* 0x000fe400000006ff */
[----:B------:R-:W-:Y:S02]  /*ea70*/  LOP3.LUT R0, R7, 0xffff0000, RZ, 0xc0, !PT ;  /* 0xffff000007007812 */ /* 0x000fe400078ec0ff */
[----:B------:R-:W-:Y:S01]  /*ea80*/  LOP3.LUT R5, R5, 0xffff0000, RZ, 0xc0, !PT ;  /* 0xffff000005057812 */ /* 0x000fe200078ec0ff */
[----:B---3--:R-:W1:Y:S02]  /*ea90*/  LDS.128 R12, [R52] ;  /* 0x00000000340c7984 */ /* 0x008e640000000c00 */
[C---:B-1----:R-:W-:Y:S01]  /*eaa0*/  IMAD.U32 R21, R12.reuse, 0x10000, RZ ;  /* 0x000100000c157824 */ /* 0x042fe200078e00ff */
[----:B------:R-:W-:Y:S01]  /*eab0*/  LOP3.LUT R24, R12, 0xffff0000, RZ, 0xc0, !PT ;  /* 0xffff00000c187812 */ /* 0x000fe200078ec0ff */
[----:B------:R-:W-:Y:S01]  /*eac0*/  IMAD.U32 R12, R4, 0x10000, RZ ;  /* 0x00010000040c7824 */ /* 0x000fe200078e00ff */
[C---:B------:R-:W-:Y:S01]  /*ead0*/  SHF.L.U32 R20, R13.reuse, 0x10, RZ ;  /* 0x000000100d147819 */ /* 0x040fe200000006ff */
[C---:B------:R-:W-:Y:S01]  /*eae0*/  IMAD.U32 R23, R14.reuse, 0x10000, RZ ;  /* 0x000100000e177824 */ /* 0x040fe200078e00ff */
[----:B------:R-:W-:Y:S01]  /*eaf0*/  LOP3.LUT R22, R13, 0xffff0000, RZ, 0xc0, !PT ;  /* 0xffff00000d167812 */ /* 0x000fe200078ec0ff */
[----:B------:R-:W-:Y:S01]  /*eb00*/  IMAD.U32 R13, R15, 0x10000, RZ ;  /* 0x000100000f0d7824 */ /* 0x000fe200078e00ff */
[----:B------:R-:W-:-:S02]  /*eb10*/  LOP3.LUT R29, R14, 0xffff0000, RZ, 0xc0, !PT ;  /* 0xffff00000e1d7812 */ /* 0x000fc400078ec0ff */
[----:B------:R-:W-:Y:S01]  /*eb20*/  LOP3.LUT R14, R15, 0xffff0000, RZ, 0xc0, !PT ;  /* 0xffff00000f0e7812 */ /* 0x000fe200078ec0ff */
[-C--:B------:R-:W-:Y:S01]  /*eb30*/  FMUL.FTZ R15, R12, R31.reuse ;  /* 0x0000001f0c0f7220 */ /* 0x080fe20000410000 */
[----:B------:R-:W-:Y:S01]  /*eb40*/  SHF.L.U32 R4, R6, 0x10, RZ ;  /* 0x0000001006047819 */ /* 0x000fe200000006ff */
[-C--:B------:R-:W-:Y:S02]  /*eb50*/  FMUL.FTZ R6, R12, R30.reuse ;  /* 0x0000001e0c067220 */ /* 0x080fe40000410000 */
[C---:B------:R-:W-:Y:S02]  /*eb60*/  FFMA.FTZ R33, R21.reuse, R30, -R15 ;  /* 0x0000001e15217223 */ /* 0x040fe4000001080f */
[----:B------:R-:W-:Y:S01]  /*eb70*/  FFMA.FTZ R31, R21, R31, R6 ;  /* 0x0000001f151f7223 */ /* 0x000fe20000010006 */
[----:B------:R-:W-:Y:S01]  /*eb80*/  SHF.L.U32 R21, R27, 0x10, RZ ;  /* 0x000000101b157819 */ /* 0x000fe200000006ff */
[----:B------:R-:W-:Y:S02]  /*eb90*/  IMAD.U32 R15, R18, 0x10000, RZ ;  /* 0x00010000120f7824 */ /* 0x000fe400078e00ff */
[----:B------:R-:W-:-:S02]  /*eba0*/  FMUL.FTZ R12, R8, R35 ;  /* 0x00000023080c7220 */ /* 0x000fc40000410000 */
[-C--:B------:R-:W-:Y:S02]  /*ebb0*/  FMUL.FTZ R7, R8, R15.reuse ;  /* 0x0000000f08077220 */ /* 0x080fe40000410000 */
[----:B------:R-:W-:Y:S01]  /*ebc0*/  FFMA.FTZ R30, R20, R15, -R12 ;  /* 0x0000000f141e7223 */ /* 0x000fe2000001080c */
[----:B------:R-:W-:Y:S01]  /*ebd0*/  LOP3.LUT R15, R17, 0xffff0000, RZ, 0xc0, !PT ;  /* 0xffff0000110f7812 */ /* 0x000fe200078ec0ff */
[C---:B------:R-:W-:Y:S02]  /*ebe0*/  FMUL.FTZ R6, R2.reuse, R34 ;  /* 0x0000002202067220 */ /* 0x040fe40000410000 */
[----:B------:R-:W-:Y:S02]  /*ebf0*/  FMUL.FTZ R2, R2, R21 ;  /* 0x0000001502027220 */ /* 0x000fe40000410000 */
[----:B------:R-:W-:Y:S01]  /*ec00*/  FFMA.FTZ R20, R20, R35, R7 ;  /* 0x0000002314147223 */ /* 0x000fe20000010007 */
[----:B------:R-:W-:Y:S01]  /*ec10*/  LOP3.LUT R7, R19, 0xffff0000, RZ, 0xc0, !PT ;  /* 0xffff000013077812 */ /* 0x000fe200078ec0ff */
[----:B------:R-:W-:-:S02]  /*ec20*/  FFMA.FTZ R21, R13, R21, -R6 ;  /* 0x000000150d157223 */ /* 0x000fc40000010806 */
[----:B------:R-:W-:Y:S01]  /*ec30*/  FFMA.FTZ R17, R13, R34, R2 ;  /* 0x000000220d117223 */ /* 0x000fe20000010002 */
[----:B------:R-:W-:Y:S01]  /*ec40*/  LOP3.LUT R13, R18, 0xffff0000, RZ, 0xc0, !PT ;  /* 0xffff0000120d7812 */ /* 0x000fe200078ec0ff */
[C---:B------:R-:W-:Y:S01]  /*ec50*/  FMUL.FTZ R2, R9.reuse, R15 ;  /* 0x0000000f09027220 */ /* 0x040fe20000410000 */
[C---:B------:R-:W-:Y:S01]  /*ec60*/  LOP3.LUT R18, R26.reuse, 0xffff0000, RZ, 0xc0, !PT ;  /* 0xffff00001a127812 */ /* 0x040fe200078ec0ff */
[----:B------:R-:W-:Y:S02]  /*ec70*/  IMAD.U32 R19, R26, 0x10000, RZ ;  /* 0x000100001a137824 */ /* 0x000fe400078e00ff */
[-C--:B------:R-:W-:Y:S02]  /*ec80*/  FFMA.FTZ R12, R24, R7.reuse, -R2 ;  /* 0x00000007180c7223 */ /* 0x080fe40000010802 */
[----:B------:R-:W-:Y:S02]  /*ec90*/  FMUL.FTZ R6, R9, R7 ;  /* 0x0000000709067220 */ /* 0x000fe40000410000 */
[----:B------:R-:W-:Y:S01]  /*eca0*/  FMUL.FTZ R2, R5, R13 ;  /* 0x0000000d05027220 */ /* 0x000fe20000410000 */
[----:B------:R-:W-:Y:S01]  /*ecb0*/  F2FP.BF16.PACK_AB R12, R12, R33 ;  /* 0x000000210c0c723e */ /* 0x000fe200000010ff */
[----:B------:R-:W-:-:S02]  /*ecc0*/  IMAD.U32 R8, R28, 0x10000, RZ ;  /* 0x000100001c087824 */ /* 0x000fc400078e00ff */
[-C--:B------:R-:W-:Y:S02]  /*ecd0*/  FMUL.FTZ R7, R5, R16.reuse ;  /* 0x0000001005077220 */ /* 0x080fe40000410000 */
[----:B------:R-:W-:Y:S02]  /*ece0*/  FMUL.FTZ R5, R4, R19 ;  /* 0x0000001304057220 */ /* 0x000fe40000410000 */
[----:B------:R-:W-:Y:S01]  /*ecf0*/  FFMA.FTZ R9, R22, R16, R2 ;  /* 0x0000001016097223 */ /* 0x000fe20000010002 */
[----:B------:R-:W-:Y:S01]  /*ed00*/  LOP3.LUT R16, R25, 0xffff0000, RZ, 0xc0, !PT ;  /* 0xffff000019107812 */ /* 0x000fe200078ec0ff */
[----:B------:R-:W-:Y:S01]  /*ed10*/  FFMA.FTZ R15, R24, R15, R6 ;  /* 0x0000000f180f7223 */ /* 0x000fe20000010006 */
[----:B------:R-:W-:Y:S01]  /*ed20*/  LOP3.LUT R6, R28, 0xffff0000, RZ, 0xc0, !PT ;  /* 0xffff00001c067812 */ /* 0x000fe200078ec0ff */
[-C--:B------:R-:W-:Y:S02]  /*ed30*/  FMUL.FTZ R2, R4, R8.reuse ;  /* 0x0000000804027220 */ /* 0x080fe40000410000 */
[----:B------:R-:W-:Y:S01]  /*ed40*/  FFMA.FTZ R8, R23, R8, -R5 ;  /* 0x0000000817087223 */ /* 0x000fe20000010805 */
[----:B------:R-:W-:Y:S01]  /*ed50*/  LOP3.LUT R5, R27, 0xffff0000, RZ, 0xc0, !PT ;  /* 0xffff00001b057812 */ /* 0x000fe200078ec0ff */
[----:B------:R-:W-:-:S02]  /*ed60*/  FFMA.FTZ R13, R22, R13, -R7 ;  /* 0x0000000d160d7223 */ /* 0x000fc40000010807 */
[----:B------:R-:W-:Y:S02]  /*ed70*/  FFMA.FTZ R7, R23, R19, R2 ;  /* 0x0000001317077223 */ /* 0x000fe40000010002 */
[----:B------:R-:W-:Y:S01]  /*ed80*/  FMUL.FTZ R4, R3, R18 ;  /* 0x0000001203047220 */ /* 0x000fe20000410000 */
[----:B------:R-:W-:Y:S01]  /*ed90*/  F2FP.BF16.PACK_AB R13, R13, R30 ;  /* 0x0000001e0d0d723e */ /* 0x000fe200000010ff */
[----:B------:R-:W-:Y:S02]  /*eda0*/  FMUL.FTZ R3, R3, R6 ;  /* 0x0000000603037220 */ /* 0x000fe40000410000 */
        /* <DEDUP_REMOVED lines=11> */
[----:B------:R-:W-:-:S03]  /*ee60*/  F2FP.BF16.PACK_AB R7, R0, R17 ;  /* 0x000000110007723e */ /* 0x000fc600000010ff */
[----:B------:R1:W-:Y:S04]  /*ee70*/  STS.128 [R52], R12 ;  /* 0x0000000c34007388 */ /* 0x0003e80000000c00 */
[----:B------:R1:W-:Y:S02]  /*ee80*/  STS.128 [R32+0x18100], R4 ;  /* 0x0181000420007388 */ /* 0x0003e40000000c00 */
.L_x_2951:
[----:B------:R-:W-:Y:S05]  /*ee90*/  BSYNC B0 ;  /* 0x0000000000007941 */ /* 0x000fea0003800000 */
.L_x_2950:
[----:B------:R-:W-:-:S13]  /*eea0*/  ISETP.GE.AND P0, PT, R108, c[0x0][0x27c], PT ;  /* 0x00009f006c007a0c */ /* 0x000fda0003f06270 */
        /* <DEDUP_REMOVED lines=9> */
[----:B------:R-:W-:Y:S01]  /*ef40*/  SHF.R.U32.HI R16, RZ, 0x10, R41 ;  /* 0x00000010ff107819 */ /* 0x000fe20000011629 */
[----:B-1----:R-:W-:Y:S01]  /*ef50*/  IMAD.U32 R32, R17, 0x10000, RZ ;  /* 0x0001000011207824 */ /* 0x002fe200078e00ff */
[----:B------:R-:W-:-:S02]  /*ef60*/  LEA.HI R0, R2, R0, RZ, 0x3 ;  /* 0x0000000002007211 */ /* 0x000fc400078f18ff */
[----:B------:R-:W-:Y:S02]  /*ef70*/  LOP3.LUT R2, R233, 0x38, R3, 0xf8, !PT ;  /* 0x00000038e9027812 */ /* 0x000fe400078ef803 */
[----:B--2---:R-:W-:Y:S01]  /*ef80*/  SHF.R.U64 R20, R42, 0x10, R43 ;  /* 0x000000102a147819 */ /* 0x004fe2000000122b */
[----:B------:R-:W-:Y:S01]  /*ef90*/  IMAD.SHL.U32 R0, R0, 0x400, RZ ;  /* 0x0000040000007824 */ /* 0x000fe200078e00ff */
[----:B------:R-:W-:Y:S02]  /*efa0*/  LOP3.LUT R2, R2, R150, RZ, 0x3c, !PT ;  /* 0x0000009602027212 */ /* 0x000fe400078e3cff */
[----:B------:R-:W-:Y:S02]  /*efb0*/  SHF.R.U64 R3, R46, 0x10, R47 ;  /* 0x000000102e037819 */ /* 0x000fe4000000122f */
[----:B------:R-:W-:Y:S02]  /*efc0*/  LOP3.LUT R0, R0, 0x7fffe000, RZ, 0xc0, !PT ;  /* 0x7fffe00000007812 */ /* 0x000fe400078ec0ff */
[----:B------:R-:W-:-:S02]  /*efd0*/  PRMT R25, R82, 0x5410, R21 ;  /* 0x0000541052197816 */ /* 0x000fc40000000015 */
[----:B------:R-:W-:Y:S02]  /*efe0*/  IADD3 R0, R2, R0, R151 ;  /* 0x0000000002007210 */ /* 0x000fe40007ffe097 */
[----:B------:R-:W-:Y:S01]  /*eff0*/  SHF.R.U32.HI R8, RZ, 0x10, R47 ;  /* 0x00000010ff087819 */ /* 0x000fe2000001162f */
[----:B------:R-:W-:Y:S01]  /*f000*/  IMAD.U32 R34, R25, 0x10000, RZ ;  /* 0x0001000019227824 */ /* 0x000fe200078e00ff */
[--C-:B------:R-:W-:Y:S01]  /*f010*/  SHF.R.U32.HI R2, RZ, 0x10, R45.reuse ;  /* 0x00000010ff027819 */ /* 0x100fe2000001162d */
[----:B------:R-:W-:Y:S01]  /*f020*/  IMAD.SHL.U32 R30, R0, 0x2, RZ ;  /* 0x00000002001e7824 */ /* 0x000fe200078e00ff */
[----:B------:R-:W-:Y:S02]  /*f030*/  SHF.R.U64 R0, R44, 0x10, R45 ;  /* 0x000000102c007819 */ /* 0x000fe4000000122d */
[----:B------:R-:W-:Y:S02]  /*f040*/  PRMT R16, R81, 0x5410, R16 ;  /* 0x0000541051107816 */ /* 0x000fe40000000010 */
[----:B------:R-:W1:Y:S01]  /*f050*/  LDS.128 R4, [R30+0x18100] ;  /* 0x018100001e047984 */ /* 0x000e620000000c00 */
[----:B------:R-:W-:-:S02]  /*f060*/  PRMT R19, R83, 0x5432, R0 ;  /* 0x0000543253137816 */ /* 0x000fc40000000000 */
[----:B------:R-:W-:Y:S01]  /*f070*/  PRMT R26, R82, 0x5432, R20 ;  /* 0x00005432521a7816 */ /* 0x000fe20000000014 */
[----:B------:R-:W-:Y:S01]  /*f080*/  IMAD.U32 R35, R16, 0x10000, RZ ;  /* 0x0001000010237824 */ /* 0x000fe200078e00ff */
[C---:B------:R-:W-:Y:S01]  /*f090*/  PRMT R28, R84.reuse, 0x5432, R3 ;  /* 0x00005432541c7816 */ /* 0x040fe20000000003 */
[----:B------:R-:W-:Y:S01]  /*f0a0*/  IMAD.U32 R31, R19, 0x10000, RZ ;  /* 0x00010000131f7824 */ /* 0x000fe200078e00ff */
[----:B------:R-:W-:Y:S02]  /*f0b0*/  PRMT R27, R84, 0x5410, R8 ;  /* 0x00005410541b7816 */ /* 0x000fe40000000008 */
[----:B------:R-:W-:Y:S02]  /*f0c0*/  PRMT R18, R83, 0x5410, R2 ;  /* 0x0000541053127816 */ /* 0x000fe40000000002 */
[----:B------:R-:W-:Y:S02]  /*f0d0*/  LOP3.LUT R16, R16, 0xffff0000, RZ, 0xc0, !PT ;  /* 0xffff000010107812 */ /* 0x000fe400078ec0ff */
[----:B-1----:R-:W-:Y:S01]  /*f0e0*/  LOP3.LUT R9, R4, 0xffff0000, RZ, 0xc0, !PT ;  /* 0xffff000004097812 */ /* 0x002fe200078ec0ff */
[----:B------:R-:W-:Y:S01]  /*f0f0*/  IMAD.U32 R2, R7, 0x10000, RZ ;  /* 0x0001000007027824 */ /* 0x000fe200078e00ff */
[----:B------:R-:W-:-:S02]  /*f100*/  LOP3.LUT R3, R6, 0xffff0000, RZ, 0xc0, !PT ;  /* 0xffff000006037812 */ /* 0x000fc400078ec0ff */
        /* <DEDUP_REMOVED lines=67> */
.L_x_2947:
[----:B------:R-:W-:Y:S05]  /*f540*/  BSYNC B1 ;  /* 0x0000000000017941 */ /* 0x000fea0003800000 */
.L_x_2946:
[----:B------:R-:W-:-:S04]  /*f550*/  IADD3 R0, R227, 0x40, RZ ;  /* 0x00000040e3007810 */ /* 0x000fc80007ffe0ff */
[----:B------:R-:W-:-:S13]  /*f560*/  ISETP.GE.AND P0, PT, R0, R76, PT ;  /* 0x0000004c0000720c */ /* 0x000fda0003f06270 */
[----:B------:R-:W-:Y:S05]  /*f570*/  @P0 BRA `(.L_x_2908) ;  /* 0x000014f000000947 */ /* 0x000fea0003800000 */
[----:B------:R3:W5:Y:S01]  /*f580*/  LDL R37, [R1+0x34] ;  /* 0x0000340001257983 */ /* 0x0007620000100800 */
        /* <DEDUP_REMOVED lines=10> */
[----:B-1----:R-:W4:Y:S04]  /*f630*/  LDL R36, [R1+0x60] ;  /* 0x0000600001247983 */ /* 0x002f280000100800 */
[----:B------:R-:W1:Y:S02]  /*f640*/  S2R R0, SR_TID.X ;  /* 0x0000000000007919 */ /* 0x000e640000002100 */
[----:B-1----:R-:W-:-:S04]  /*f650*/  SHF.R.S32.HI R2, RZ, 0x1f, R0 ;  /* 0x0000001fff027819 */ /* 0x002fc80000011400 */
[----:B------:R-:W-:-:S04]  /*f660*/  LEA.HI R2, R2, R0, RZ, 0x2 ;  /* 0x0000000002027211 */ /* 0x000fc800078f10ff */
[----:B------:R-:W-:-:S05]  /*f670*/  LOP3.LUT R2, R2, 0xfffffffc, RZ, 0xc0, !PT ;  /* 0xfffffffc02027812 */ /* 0x000fca00078ec0ff */
[----:B------:R-:W-:Y:S02]  /*f680*/  IMAD.IADD R2, R0, 0x1, -R2 ;  /* 0x0000000100027824 */ /* 0x000fe400078e0a02 */
[----:B------:R-:W-:-:S05]  /*f690*/  IMAD.MOV.U32 R0, RZ, RZ, c[0x0][0x27c] ;  /* 0x00009f00ff007624 */ /* 0x000fca00078e00ff */
[----:B------:R-:W-:-:S04]  /*f6a0*/  LEA.HI R0, R0, R2, RZ, 0x1d ;  /* 0x0000000200007211 */ /* 0x000fc800078fe8ff */
[----:B------:R-:W-:Y:S01]  /*f6b0*/  SHF.R.S32.HI R3, RZ, 0x1f, R0 ;  /* 0x0000001fff037819 */ /* 0x000fe20000011400 */
[----:B------:R-:W-:-:S03]  /*f6c0*/  IMAD.SHL.U32 R2, R0, 0x8, RZ ;  /* 0x0000000800027824 */ /* 0x000fc600078e00ff */
[----:B------:R-:W-:Y:S02]  /*f6d0*/  LEA.HI R0, R3, R0, RZ, 0x3 ;  /* 0x0000000003007211 */ /* 0x000fe400078f18ff */
[----:B------:R-:W-:-:S03]  /*f6e0*/  LOP3.LUT R2, R39, 0x38, R2, 0xf8, !PT ;  /* 0x0000003827027812 */ /* 0x000fc600078ef802 */
[----:B------:R-:W-:Y:S01]  /*f6f0*/  IMAD.SHL.U32 R0, R0, 0x400, RZ ;  /* 0x0000040000007824 */ /* 0x000fe200078e00ff */
[----:B------:R-:W-:-:S04]  /*f700*/  LOP3.LUT R2, R2, R38, RZ, 0x3c, !PT ;  /* 0x0000002602027212 */ /* 0x000fc800078e3cff */
[----:B------:R-:W-:-:S04]  /*f710*/  LOP3.LUT R0, R0, 0x7fffe000, RZ, 0xc0, !PT ;  /* 0x7fffe00000007812 */ /* 0x000fc800078ec0ff */
[----:B-----5:R-:W-:-:S05]  /*f720*/  IADD3 R0, R2, R0, R37 ;  /* 0x0000000002007210 */ /* 0x020fca0007ffe025 */
[----:B------:R-:W-:-:S05]  /*f730*/  IMAD.SHL.U32 R30, R0, 0x2, RZ ;  /* 0x00000002001e7824 */ /* 0x000fca00078e00ff */
[----:B------:R-:W1:Y:S01]  /*f740*/  LDS.128 R4, [R30+0x18100] ;  /* 0x018100001e047984 */ /* 0x000e620000000c00 */
[----:B------:R-:W-:Y:S02]  /*f750*/  SHF.R.U64 R9, R56, 0x10, R57 ;  /* 0x0000001038097819 */ /* 0x000fe40000001239 */
[----:B------:R-:W-:Y:S02]  /*f760*/  SHF.R.U64 R0, R48, 0x10, R49 ;  /* 0x0000001030007819 */ /* 0x000fe40000001231 */
[----:B------:R-:W-:Y:S02]  /*f770*/  SHF.R.U32.HI R21, RZ, 0x10, R59 ;  /* 0x00000010ff157819 */ /* 0x000fe4000001163b */
[----:B------:R-:W-:Y:S02]  /*f780*/  PRMT R17, R85, 0x5432, R9 ;  /* 0x0000543255117816 */ /* 0x000fe40000000009 */
[----:B------:R-:W-:Y:S02]  /*f790*/  SHF.R.U32.HI R16, RZ, 0x10, R57 ;  /* 0x00000010ff107819 */ /* 0x000fe40000011639 */
[----:B------:R-:W-:-:S02]  /*f7a0*/  PRMT R19, R87, 0x5432, R0 ;  /* 0x0000543257137816 */ /* 0x000fc40000000000 */
[----:B--2---:R-:W-:Y:S02]  /*f7b0*/  SHF.R.U64 R20, R58, 0x10, R59 ;  /* 0x000000103a147819 */ /* 0x004fe4000000123b */
[----:B------:R-:W-:Y:S01]  /*f7c0*/  PRMT R25, R86, 0x5410, R21 ;  /* 0x0000541056197816 */ /* 0x000fe20000000015 */
[----:B------:R-:W-:Y:S01]  /*f7d0*/  IMAD.U32 R32, R17, 0x10000, RZ ;  /* 0x0001000011207824 */ /* 0x000fe200078e00ff */
[----:B------:R-:W-:Y:S02]  /*f7e0*/  SHF.R.U64 R3, R50, 0x10, R51 ;  /* 0x0000001032037819 */ /* 0x000fe40000001233 */
[----:B------:R-:W-:Y:S02]  /*f7f0*/  SHF.R.U32.HI R2, RZ, 0x10, R49 ;  /* 0x00000010ff027819 */ /* 0x000fe40000011631 */
[----:B------:R-:W-:Y:S02]  /*f800*/  SHF.R.U32.HI R8, RZ, 0x10, R51 ;  /* 0x00000010ff087819 */ /* 0x000fe40000011633 */
[----:B------:R-:W-:-:S02]  /*f810*/  PRMT R16, R85, 0x5410, R16 ;  /* 0x0000541055107816 */ /* 0x000fc40000000010 */
[----:B------:R-:W-:Y:S02]  /*f820*/  SHF.L.U32 R31, R19, 0x10, RZ ;  /* 0x00000010131f7819 */ /* 0x000fe400000006ff */
[----:B------:R-:W-:Y:S02]  /*f830*/  PRMT R26, R86, 0x5432, R20 ;  /* 0x00005432561a7816 */ /* 0x000fe40000000014 */
[----:B------:R-:W-:Y:S01]  /*f840*/  PRMT R28, R88, 0x5432, R3 ;  /* 0x00005432581c7816 */ /* 0x000fe20000000003 */
[----:B------:R-:W-:Y:S01]  /*f850*/  IMAD.U32 R35, R16, 0x10000, RZ ;  /* 0x0001000010237824 */ /* 0x000fe200078e00ff */
[----:B------:R-:W-:Y:S02]  /*f860*/  PRMT R18, R87, 0x5410, R2 ;  /* 0x0000541057127816 */ /* 0x000fe40000000002 */
[----:B------:R-:W-:Y:S02]  /*f870*/  PRMT R27, R88, 0x5410, R8 ;  /* 0x00005410581b7816 */ /* 0x000fe40000000008 */
[----:B------:R-:W-:-:S02]  /*f880*/  SHF.L.U32 R34, R25, 0x10, RZ ;  /* 0x0000001019227819 */ /* 0x000fc400000006ff */
[----:B-1----:R-:W-:Y:S01]  /*f890*/  LOP3.LUT R9, R4, 0xffff0000, RZ, 0xc0, !PT ;  /* 0xffff000004097812 */ /* 0x002fe200078ec0ff */
[----:B------:R-:W-:Y:S01]  /*f8a0*/  IMAD.U32 R8, R5, 0x10000, RZ ;  /* 0x0001000005087824 */ /* 0x000fe200078e00ff */
[----:B------:R-:W-:Y:S01]  /*f8b0*/  LOP3.LUT R3, R6, 0xffff0000, RZ, 0xc0, !PT ;  /* 0xffff000006037812 */ /* 0x000fe200078ec0ff */
[C---:B------:R-:W-:Y:S01]  /*f8c0*/  IMAD.U32 R2, R7.reuse, 0x10000, RZ ;  /* 0x0001000007027824 */ /* 0x040fe200078e00ff */
[----:B------:R-:W-:Y:S02]  /*f8d0*/  LOP3.LUT R0, R7, 0xffff0000, RZ, 0xc0, !PT ;  /* 0xffff000007007812 */ /* 0x000fe400078ec0ff */
[----:B------:R-:W-:Y:S02]  /*f8e0*/  LOP3.LUT R5, R5, 0xffff0000, RZ, 0xc0, !PT ;  /* 0xffff000005057812 */ /* 0x000fe400078ec0ff */
[----:B------:R-:W-:Y:S01]  /*f8f0*/  LOP3.LUT R16, R16, 0xffff0000, RZ, 0xc0, !PT ;  /* 0xffff000010107812 */ /* 0x000fe200078ec0ff */
[----:B----4-:R-:W1:Y:S02]  /*f900*/  LDS.128 R12, [R36] ;  /* 0x00000000240c7984 */ /* 0x010e640000000c00 */
[C---:B-1----:R-:W-:Y:S01]  /*f910*/  IMAD.U32 R21, R12.reuse, 0x10000, RZ ;  /* 0x000100000c157824 */ /* 0x042fe200078e00ff */
[----:B------:R-:W-:Y:S01]  /*f920*/  LOP3.LUT R24, R12, 0xffff0000, RZ, 0xc0, !PT ;  /* 0xffff00000c187812 */ /* 0x000fe200078ec0ff */
[----:B------:R-:W-:Y:S01]  /*f930*/  IMAD.U32 R12, R4, 0x10000, RZ ;  /* 0x00010000040c7824 */ /* 0x000fe200078e00ff */
[C---:B------:R-:W-:Y:S01]  /*f940*/  LOP3.LUT R22, R13.reuse, 0xffff0000, RZ, 0xc0, !PT ;  /* 0xffff00000d167812 */ /* 0x040fe200078ec0ff */
[----:B------:R-:W-:Y:S01]  /*f950*/  IMAD.U32 R20, R13, 0x10000, RZ ;  /* 0x000100000d147824 */ /* 0x000fe200078e00ff */
[C---:B------:R-:W-:Y:S01]  /*f960*/  LOP3.LUT R29, R14.reuse, 0xffff0000, RZ, 0xc0, !PT ;  /* 0xffff00000e1d7812 */ /* 0x040fe200078ec0ff */
[----:B------:R-:W-:Y:S01]  /*f970*/  IMAD.U32 R23, R14, 0x10000, RZ ;  /* 0x000100000e177824 */ /* 0x000fe200078e00ff */
[C---:B------:R-:W-:Y:S01]  /*f980*/  SHF.L.U32 R13, R15.reuse, 0x10, RZ ;  /* 0x000000100f0d7819 */ /* 0x040fe200000006ff */
[----:B------:R-:W-:Y:S01]  /*f990*/  IMAD.U32 R4, R6, 0x10000, RZ ;  /* 0x0001000006047824 */ /* 0x000fe200078e00ff */
[----:B------:R-:W-:Y:S01]  /*f9a0*/  LOP3.LUT R14, R15, 0xffff0000, RZ, 0xc0, !PT ;  /* 0xffff00000f0e7812 */ /* 0x000fe200078ec0ff */
[----:B------:R-:W-:-:S02]  /*f9b0*/  FMUL.FTZ R15, R12, R32 ;  /* 0x000000200c0f7220 */ /* 0x000fc40000410000 */
[-C--:B------:R-:W-:Y:S02]  /*f9c0*/  FMUL.FTZ R6, R12, R31.reuse ;  /* 0x0000001f0c067220 */ /* 0x080fe40000410000 */
[C---:B------:R-:W-:Y:S02]  /*f9d0*/  FFMA.FTZ R33, R21.reuse, R31, -R15 ;  /* 0x0000001f15217223 */ /* 0x040fe4000001080f */
[----:B------:R-:W-:Y:S02]  /*f9e0*/  IMAD.U32 R15, R18, 0x10000, RZ ;  /* 0x00010000120f7824 */ /* 0x000fe400078e00ff */
[----:B------:R-:W-:Y:S02]  /*f9f0*/  FMUL.FTZ R12, R8, R35 ;  /* 0x00000023080c7220 */ /* 0x000fe40000410000 */
[----:B------:R-:W-:Y:S02]  /*fa00*/  FFMA.FTZ R32, R21, R32, R6 ;  /* 0x0000002015207223 */ /* 0x000fe40000010006 */
[----:B------:R-:W-:-:S02]  /*fa10*/  IMAD.U32 R21, R27, 0x10000, RZ ;  /* 0x000100001b157824 */ /* 0x000fc400078e00ff */
        /* <DEDUP_REMOVED lines=10> */
[C---:B------:R-:W-:Y:S02]  /*fac0*/  FMUL.FTZ R2, R9.reuse, R15 ;  /* 0x0000000f09027220 */ /* 0x040fe40000410000 */
[----:B------:R-:W-:Y:S02]  /*fad0*/  IMAD.U32 R19, R26, 0x10000, RZ ;  /* 0x000100001a137824 */ /* 0x000fe400078e00ff */
[-C--:B------:R-:W-:Y:S02]  /*fae0*/  FFMA.FTZ R12, R24, R7.reuse, -R2 ;  /* 0x00000007180c7223 */ /* 0x080fe40000010802 */
[----:B------:R-:W-:Y:S02]  /*faf0*/  FMUL.FTZ R6, R9, R7 ;  /* 0x0000000709067220 */ /* 0x000fe40000410000 */
[----:B------:R-:W-:-:S02]  /*fb00*/  FMUL.FTZ R2, R5, R13 ;  /* 0x0000000d05027220 */ /* 0x000fc40000410000 */
[----:B------:R-:W-:Y:S02]  /*fb10*/  IMAD.U32 R8, R28, 0x10000, RZ ;  /* 0x000100001c087824 */ /* 0x000fe400078e00ff */
[-C--:B------:R-:W-:Y:S02]  /*fb20*/  FMUL.FTZ R7, R5, R16.reuse ;  /* 0x0000001005077220 */ /* 0x080fe40000410000 */
[----:B------:R-:W-:Y:S01]  /*fb30*/  FMUL.FTZ R5, R4, R19 ;  /* 0x0000001304057220 */ /* 0x000fe20000410000 */
[----:B------:R-:W-:Y:S01]  /*fb40*/  LOP3.LUT R18, R26, 0xffff0000, RZ, 0xc0, !PT ;  /* 0xffff00001a127812 */ /* 0x000fe200078ec0ff */
[----:B------:R-:W-:Y:S01]  /*fb50*/  FFMA.FTZ R9, R22, R16, R2 ;  /* 0x0000001016097223 */ /* 0x000fe20000010002 */
[----:B------:R-:W-:Y:S01]  /*fb60*/  LOP3.LUT R16, R25, 0xffff0000, RZ, 0xc0, !PT ;  /* 0xffff000019107812 */ /* 0x000fe200078ec0ff */
[----:B------:R-:W-:Y:S01]  /*fb70*/  FFMA.FTZ R15, R24, R15, R6 ;  /* 0x0000000f180f7223 */ /* 0x000fe20000010006 */
[----:B------:R-:W-:Y:S01]  /*fb80*/  LOP3.LUT R6, R28, 0xffff0000, RZ, 0xc0, !PT ;  /* 0xffff00001c067812 */ /* 0x000fe200078ec0ff */
[----:B------:R-:W-:-:S02]  /*fb90*/  FMUL.FTZ R2, R4, R8 ;  /* 0x0000000804027220 */ /* 0x000fc40000410000 */
[----:B------:R-:W-:Y:S01]  /*fba0*/  FFMA.FTZ R8, R23, R8, -R5 ;  /* 0x0000000817087223 */ /* 0x000fe20000010805 */
[----:B------:R-:W-:Y:S01]  /*fbb0*/  LOP3.LUT R5, R27, 0xffff0000, RZ, 0xc0, !PT ;  /* 0xffff00001b057812 */ /* 0x000fe200078ec0ff */
[----:B------:R-:W-:Y:S02]  /*fbc0*/  FFMA.FTZ R13, R22, R13, -R7 ;  /* 0x0000000d160d7223 */ /* 0x000fe40000010807 */
[----:B------:R-:W-:Y:S02]  /*fbd0*/  FFMA.FTZ R7, R23, R19, R2 ;  /* 0x0000001317077223 */ /* 0x000fe40000010002 */
[C---:B------:R-:W-:Y:S02]  /*fbe0*/  FMUL.FTZ R4, R3.reuse, R18 ;  /* 0x0000001203047220 */ /* 0x040fe40000410000 */
[----:B------:R-:W-:Y:S02]  /*fbf0*/  FMUL.FTZ R3, R3, R6 ;  /* 0x0000000603037220 */ /* 0x000fe40000410000 */
[----:B------:R-:W-:-:S02]  /*fc00*/  FMUL.FTZ R2, R0, R16 ;  /* 0x0000001000027220 */ /* 0x000fc40000410000 */
[-C--:B------:R-:W-:Y:S02]  /*fc10*/  FMUL.FTZ R0, R0, R5.reuse ;  /* 0x0000000500007220 */ /* 0x080fe40000410000 */
[C---:B------:R-:W-:Y:S02]  /*fc20*/  FFMA.FTZ R6, R29.reuse, R6, -R4 ;  /* 0x000000061d067223 */ /* 0x040fe40000010804 */
[----:B------:R-:W-:Y:S02]  /*fc30*/  FFMA.FTZ R3, R29, R18, R3 ;  /* 0x000000121d037223 */ /* 0x000fe40000010003 */
[C---:B------:R-:W-:Y:S02]  /*fc40*/  FFMA.FTZ R2, R14.reuse, R5, -R2 ;  /* 0x000000050e027223 */ /* 0x040fe40000010802 */
[----:B------:R-:W-:Y:S01]  /*fc50*/  FFMA.FTZ R0, R14, R16, R0 ;  /* 0x000000100e007223 */ /* 0x000fe20000010000 */
[----:B------:R-:W-:Y:S02]  /*fc60*/  F2FP.BF16.PACK_AB R4, R15, R32 ;  /* 0x000000200f04723e */ /* 0x000fe400000010ff */
[----:B------:R-:W-:-:S02]  /*fc70*/  F2FP.BF16.PACK_AB R14, R6, R8 ;  /* 0x00000008060e723e */ /* 0x000fc400000010ff */
[----:B------:R-:W-:Y:S02]  /*fc80*/  F2FP.BF16.PACK_AB R12, R12, R33 ;  /* 0x000000210c0c723e */ /* 0x000fe400000010ff */
[----:B------:R-:W-:Y:S02]  /*fc90*/  F2FP.BF16.PACK_AB R13, R13, R31 ;  /* 0x0000001f0d0d723e */ /* 0x000fe400000010ff */
[----:B------:R-:W-:Y:S02]  /*fca0*/  F2FP.BF16.PACK_AB R6, R3, R7 ;  /* 0x000000070306723e */ /* 0x000fe400000010ff */
[----:B------:R-:W-:Y:S02]  /*fcb0*/  F2FP.BF16.PACK_AB R15, R2, R21 ;  /* 0x00000015020f723e */ /* 0x000fe400000010ff */
[----:B------:R-:W-:Y:S02]  /*fcc0*/  F2FP.BF16.PACK_AB R5, R9, R20 ;  /* 0x000000140905723e */ /* 0x000fe400000010ff */
[----:B------:R-:W-:Y:S01]  /*fcd0*/  F2FP.BF16.PACK_AB R7, R0, R17 ;  /* 0x000000110007723e */ /* 0x000fe200000010ff */
[----:B------:R1:W-:Y:S04]  /*fce0*/  STS.128 [R36], R12 ;  /* 0x0000000c24007388 */ /* 0x0003e80000000c00 */
[----:B------:R1:W-:Y:S02]  /*fcf0*/  STS.128 [R30+0x18100], R4 ;  /* 0x018100041e007388 */ /* 0x0003e40000000c00 */
.L_x_2953:
[----:B------:R-:W-:Y:S05]  /*fd00*/  BSYNC B0 ;  /* 0x0000000000007941 */ /* 0x000fea0003800000 */
.L_x_2952:
[----:B------:R-:W-:Y:S01]  /*fd10*/  ISETP.GE.AND P0, PT, R109, c[0x0][0x27c], PT ;  /* 0x00009f006d007a0c */ /* 0x000fe20003f06270 */
[----:B------:R-:W-:-:S12]  /*fd20*/  BSSY B0, `(.L_x_2954) ;  /* 0x000006a000007945 */ /* 0x000fd80003800000 */
[----:B------:R-:W-:Y:S05]  /*fd30*/  @P0 BRA `(.L_x_2955) ;  /* 0x0000068000000947 */ /* 0x000fea0003800000 */
[----:B-1----:R-:W4:Y:S01]  /*fd40*/  LDL R36, [R1+0x58] ;  /* 0x0000580001247983 */ /* 0x002f220000100800 */
        /* <DEDUP_REMOVED lines=17> */
[----:B-----5:R-:W-:Y:S02]  /*fe60*/  IADD3 R0, R2, R0, R37 ;  /* 0x0000000002007210 */ /* 0x020fe40007ffe025 */
        /* <DEDUP_REMOVED lines=21> */
[----:B----4-:R-:W1:Y:S02]  /*ffc0*/  LDS.128 R12, [R36] ;  /* 0x00000000240c7984 */ /* 0x010e640000000c00 */
        /* <DEDUP_REMOVED lines=63> */
.L_x_2955:
[----:B------:R-:W-:Y:S05]  /*103c0*/  BSYNC B0 ;  /* 0x0000000000007941 */ /* 0x000fea0003800000 */
.L_x_2954:
[----:B------:R-:W-:-:S13]  /*103d0*/  ISETP.GE.AND P0, PT, R108, c[0x0][0x27c], PT ;  /* 0x00009f006c007a0c */ /* 0x000fda0003f06270 */
        /* <DEDUP_REMOVED lines=105> */
.L_x_2908:
[----:B------:R-:W-:Y:S05]  /*10a70*/  BSYNC B2 ;  /* 0x0000000000027941 */ /* 0x000fea0003800000 */
.L_x_2906:
[----:B-1-3--:R-:W1:Y:S01]  /*10a80*/  S2R R2, SR_TID.X ;  /* 0x0000000000027919 */ /* 0x00ae620000002100 */
[----:B------:R-:W-:-:S04]  /*10a90*/  DEPBAR.LE SB0, 0x2 ;  /* 0x000080800000791a */ /* 0x000fc80000000000 */
[----:B------:R-:W-:Y:S01]  /*10aa0*/  WARPSYNC 0xffffffff ;  /* 0xffffffff00007948 */ /* 0x000fe20003800000 */
[----:B------:R-:W-:Y:S06]  /*10ab0*/  BAR.SYNC.DEFER_BLOCKING 0x0 ;  /* 0x0000000000007b1d */ /* 0x000fec0000010000 */
[----:B------:R-:W-:Y:S01]  /*10ac0*/  BSSY B0, `(.L_x_2956) ;  /* 0x0000053000007945 */ /* 0x000fe20003800000 */
[----:B-1----:R-:W-:-:S04]  /*10ad0*/  SHF.R.S32.HI R0, RZ, 0x1f, R2 ;  /* 0x0000001fff007819 */ /* 0x002fc80000011402 */
[----:B------:R-:W-:Y:S01]  /*10ae0*/  LEA.HI R0, R0, R2, RZ, 0x3 ;  /* 0x0000000200007211 */ /* 0x000fe200078f18ff */
[----:B--2---:R1:W2:Y:S03]  /*10af0*/  LDSM.16.M88.4 R20, [R180] ;  /* 0x00000000b414783b */ /* 0x0042a60000000200 */
[----:B------:R-:W-:Y:S01]  /*10b00*/  LOP3.LUT R0, R0, 0xfffffff8, RZ, 0xc0, !PT ;  /* 0xfffffff800007812 */ /* 0x000fe200078ec0ff */
[----:B-----5:R1:W3:Y:S04]  /*10b10*/  LDSM.16.M88.4 R36, [R185] ;  /* 0x00000000b924783b */ /* 0x0202e80000000200 */
[----:B------:R-:W-:Y:S01]  /*10b20*/  IMAD.IADD R0, R2, 0x1, -R0 ;  /* 0x0000000102007824 */ /* 0x000fe200078e0a00 */
[----:B------:R1:W4:Y:S04]  /*10b30*/  LDSM.16.M88.4 R48, [R185+0x800] ;  /* 0x00080000b930783b */ /* 0x0003280000000200 */
[----:B------:R-:W-:Y:S01]  /*10b40*/  LOP3.LUT P0, RZ, R0, 0x2, RZ, 0xc0, !PT ;  /* 0x0000000200ff7812 */ /* 0x000fe2000780c0ff */
[----:B------:R-:W-:Y:S01]  /*10b50*/  IMAD.MOV.U32 R0, RZ, RZ, 0x20 ;  /* 0x00000020ff007424 */ /* 0x000fe200078e00ff */
[----:B------:R1:W1:Y:S04]  /*10b60*/  LDSM.16.M88.4 R72, [R185+0x1000] ;  /* 0x00100000b948783b */ /* 0x0002680000000200 */
[----:B------:R-:W-:Y:S01]  /*10b70*/  SEL R179, R0, 0xffffffe0, !P0 ;  /* 0xffffffe000b37807 */ /* 0x000fe20004000000 */
[----:B------:R1:W1:Y:S04]  /*10b80*/  LDSM.16.M88.4 R60, [R185+0x1800] ;  /* 0x00180000b93c783b */ /* 0x0002680000000200 */
[----:B------:R-:W-:Y:S01]  /*10b90*/  IMAD.IADD R4, R185, 0x1, R179 ;  /* 0x00000001b9047824 */ /* 0x000fe200078e02b3 */
[----:B------:R1:W1:Y:S04]  /*10ba0*/  LDSM.16.M88.4 R16, [R181] ;  /* 0x00000000b510783b */ /* 0x0002680000000200 */
[----:B------:R1:W1:Y:S04]  /*10bb0*/  LDSM.16.M88.4 R40, [R4] ;  /* 0x000000000428783b */ /* 0x0002680000000200 */
[----:B------:R1:W1:Y:S04]  /*10bc0*/  LDSM.16.M88.4 R80, [R4+0x800] ;  /* 0x000800000450783b */ /* 0x0002680000000200 */
[----:B------:R1:W1:Y:S04]  /*10bd0*/  LDSM.16.M88.4 R96, [R4+0x1000] ;  /* 0x001000000460783b */ /* 0x0002680000000200 */
[----:B------:R1:W1:Y:S01]  /*10be0*/  LDSM.16.M88.4 R120, [R4+0x1800] ;  /* 0x001800000478783b */ /* 0x0002620000000200 */
[----:B------:R-:W-:Y:S05]  /*10bf0*/  @!P4 BRA `(.L_x_2957) ;  /* 0x000003f00000c947 */ /* 0x000fea0003800000 */
[----:B--2---:R-:W-:Y:S01]  /*10c00*/  SHF.R.S32.HI R0, RZ, 0x1f, R211 ;  /* 0x0000001fff007819 */ /* 0x004fe200000114d3 */
        /* <DEDUP_REMOVED lines=19> */
[----:B------:R2:W4:Y:S02]  /*10d40*/  SHFL.IDX PT, R5, R12, RZ, 0x181f ;  /* 0x00181fff0c057589 */ /* 0x00052400000e0000 */
.L_x_3066:
        /* <DEDUP_REMOVED lines=10> */
[C---:B------:R-:W-:Y:S01]  /*10df0*/  IMAD.X R3, R5.reuse, 0x1, R27, P3 ;  /* 0x0000000105037824 */ /* 0x040fe200018e061b */
        /* <DEDUP_REMOVED lines=10> */
.L_x_3067:
        /* <DEDUP_REMOVED lines=8> */
[-C--:B---3--:R-:W-:Y:S02]  /*10f20*/  IADD3.X R9, RZ, R5.reuse, R26, P1, P0 ;  /* 0x00000005ff097210 */ /* 0x088fe40000fe041a */
        /* <DEDUP_REMOVED lines=12> */
.L_x_2957:
[----:B--2---:R-:W-:Y:S05]  /*10ff0*/  BSYNC B0 ;  /* 0x0000000000007941 */ /* 0x004fea0003800000 */
.L_x_2956:
[----:B------:R-:W2:Y:S04]  /*11000*/  S2R R2, SR_TID.X ;  /* 0x0000000000027919 */ /* 0x000ea80000002100 */
[----:B------:R-:W0:Y:S04]  /*11010*/  LDGDEPBAR ;  /* 0x00000000000079af */ /* 0x000e280000000000 */
[----:B------:R-:W5:Y:S04]  /*11020*/  LDL R9, [R1+0x4] ;  /* 0x0000040001097983 */ /* 0x000f680000100800 */
[----:B------:R-:W5:Y:S04]  /*11030*/  LDL R8, [R1+0x64] ;  /* 0x0000640001087983 */ /* 0x000f680000100800 */
[----:B----4-:R-:W4:Y:S04]  /*11040*/  LDL R177, [R1+0x20] ;  /* 0x0000200001b17983 */ /* 0x010f280000100800 */
[----:B---3--:R-:W3:Y:S01]  /*11050*/  LDL R189, [R1+0x4c] ;  /* 0x00004c0001bd7983 */ /* 0x008ee20000100800 */
[----:B--2---:R-:W-:Y:S01]  /*11060*/  SHF.R.S32.HI R0, RZ, 0x1f, R2 ;  /* 0x0000001fff007819 */ /* 0x004fe20000011402 */
[----:B------:R-:W-:-:S02]  /*11070*/  IMAD.MOV.U32 R136, RZ, RZ, c[0x0][0x2c4] ;  /* 0x0000b100ff887624 */ /* 0x000fc400078e00ff */
[----:B------:R-:W2:Y:S01]  /*11080*/  LDL R176, [R1+0x24] ;  /* 0x0000240001b07983 */ /* 0x000ea20000100800 */
[----:B------:R-:W-:-:S04]  /*11090*/  LEA.HI R0, R0, R2, RZ, 0x3 ;  /* 0x0000000200007211 */ /* 0x000fc800078f18ff */
[----:B------:R-:W-:-:S05]  /*110a0*/  LOP3.LUT R0, R0, 0xfffffff8, RZ, 0xc0, !PT ;  /* 0xfffffff800007812 */ /* 0x000fca00078ec0ff */
[----:B------:R-:W-:-:S05]  /*110b0*/  IMAD.IADD R0, R2, 0x1, -R0 ;  /* 0x0000000102007824 */ /* 0x000fca00078e0a00 */
[----:B------:R-:W-:Y:S01]  /*110c0*/  LOP3.LUT P0, RZ, R0, 0x4, RZ, 0xc0, !PT ;  /* 0x0000000400ff7812 */ /* 0x000fe2000780c0ff */
[----:B------:R-:W-:Y:S01]  /*110d0*/  IMAD.MOV.U32 R0, RZ, RZ, 0x40 ;  /* 0x00000040ff007424 */ /* 0x000fe200078e00ff */
[----:B------:R-:W-:Y:S01]  /*110e0*/  WARPSYNC 0xffffffff ;  /* 0xffffffff00007948 */ /* 0x000fe20003800000 */
[C---:B------:R-:W-:Y:S01]  /*110f0*/  HMMA.16816.F32.BF16 R24, R20.reuse, R36, RZ ;  /* 0x000000241418723c */ /* 0x040fe200000418ff */
[----:B------:R-:W-:Y:S02]  /*11100*/  LDSM.16.M88.4 R12, [R183] ;  /* 0x00000000b70c783b */ /* 0x000fe40000000200 */
[----:B------:R-:W-:Y:S02]  /*11110*/  SEL R178, R0, 0xffffffc0, !P0 ;  /* 0xffffffc000b27807 */ /* 0x000fe40004000000 */
[----:B------:R-:W-:Y:S03]  /*11120*/  LDSM.16.M88.4 R84, [R185+0x2000] ;  /* 0x00200000b954783b */ /* 0x000fe60000000200 */
[----:B------:R-:W-:Y:S01]  /*11130*/  IMAD.IADD R2, R185, 0x1, R178 ;  /* 0x00000001b9027824 */ /* 0x000fe200078e02b2 */
[----:B-1----:R-:W-:Y:S01]  /*11140*/  HMMA.16816.F32.BF16 R68, R20, R60, RZ ;  /* 0x0000003c1444723c */ /* 0x002fe200000418ff */
[----:B------:R-:W-:Y:S04]  /*11150*/  LDSM.16.M88.4 R112, [R4+0x2000] ;  /* 0x002000000470783b */ /* 0x000fe80000000200 */
[----:B------:R-:W1:Y:S01]  /*11160*/  LDSM.16.M88.4 R44, [R2] ;  /* 0x00000000022c783b */ /* 0x000e620000000200 */
[----:B------:R-:W-:-:S02]  /*11170*/  IADD3 R0, R178, R185, R179 ;  /* 0x000000b9b2007210 */ /* 0x000fc40007ffe0b3 */
[----:B------:R-:W-:Y:S01]  /*11180*/  HMMA.16816.F32.BF16 R32, R20, R38, RZ ;  /* 0x000000261420723c */ /* 0x000fe200000418ff */
[----:B------:R-:W-:Y:S04]  /*11190*/  LDSM.16.M88.4 R76, [R2+0x800] ;  /* 0x00080000024c783b */ /* 0x000fe80000000200 */
[----:B------:R-:W-:Y:S03]  /*111a0*/  LDSM.16.M88.4 R64, [R0] ;  /* 0x000000000040783b */ /* 0x000fe60000000200 */
[----:B------:R-:W-:Y:S01]  /*111b0*/  HMMA.16816.F32.BF16 R28, R16, R40, R24 ;  /* 0x00000028101c723c */ /* 0x000fe20000041818 */
[----:B------:R-:W1:Y:S04]  /*111c0*/  LDSM.16.M88.4 R24, [R182] ;  /* 0x00000000b618783b */ /* 0x000e680000000200 */
[----:B------:R-:W-:Y:S03]  /*111d0*/  LDSM.16.M88.4 R88, [R2+0x1000] ;  /* 0x001000000258783b */ /* 0x000fe60000000200 */
[C---:B------:R-:W-:Y:S01]  /*111e0*/  HMMA.16816.F32.BF16 R36, R20.reuse, R48, RZ ;  /* 0x000000301424723c */ /* 0x040fe200000418ff */
[----:B------:R-:W-:Y:S04]  /*111f0*/  LDSM.16.M88.4 R92, [R0+0x800] ;  /* 0x00080000005c783b */ /* 0x000fe80000000200 */
[----:B------:R-:W-:Y:S03]  /*11200*/  LDSM.16.M88.4 R100, [R0+0x1000] ;  /* 0x001000000064783b */ /* 0x000fe60000000200 */
[----:B------:R-:W-:Y:S01]  /*11210*/  HMMA.16816.F32.BF16 R60, R20, R62, RZ ;  /* 0x0000003e143c723c */ /* 0x000fe200000418ff */
[----:B------:R-:W-:Y:S04]  /*11220*/  LDSM.16.M88.4 R116, [R185+0x2800] ;  /* 0x00280000b974783b */ /* 0x000fe80000000200 */
[----:B------:R-:W-:Y:S04]  /*11230*/  LDSM.16.M88.4 R124, [R2+0x2000] ;  /* 0x00200000027c783b */ /* 0x000fe80000000200 */
[----:B------:R-:W-:Y:S01]  /*11240*/  LDSM.16.M88.4 R132, [R0+0x2000] ;  /* 0x002000000084783b */ /* 0x000fe20000000200 */
[----:B-1----:R-:W-:Y:S03]  /*11250*/  HMMA.16816.F32.BF16 R28, R12, R44, R28 ;  /* 0x0000002c0c1c723c */ /* 0x002fe6000004181c */
[----:B------:R-:W-:Y:S05]  /*11260*/  LDSM.16.M88.4 R128, [R185+0x4000] ;  /* 0x00400000b980783b */ /* 0x000fea0000000200 */
[C---:B------:R-:W-:Y:S01]  /*11270*/  HMMA.16816.F32.BF16 R40, R16.reuse, R42, R32 ;  /* 0x0000002a1028723c */ /* 0x040fe20000041820 */
[----:B------:R-:W1:Y:S07]  /*11280*/  LDSM.16.M88.4 R32, [R180+0x4000] ;  /* 0x00400000b420783b */ /* 0x000e6e0000000200 */
[----:B------:R-:W-:Y:S08]  /*11290*/  HMMA.16816.F32.BF16 R56, R16, R80, R36 ;  /* 0x000000501038723c */ /* 0x000ff00000041824 */
[----:B------:R-:W-:Y:S08]  /*112a0*/  HMMA.16816.F32.BF16 R36, R20, R50, RZ ;  /* 0x000000321424723c */ /* 0x000ff000000418ff */
[----:B------:R-:W-:Y:S08]  /*112b0*/  HMMA.16816.F32.BF16 R52, R24, R64, R28 ;  /* 0x000000401834723c */ /* 0x000ff0000004181c */
[----:B------:R-:W-:Y:S08]  /*112c0*/  HMMA.16816.F32.BF16 R28, R20, R72, RZ ;  /* 0x00000048141c723c */ /* 0x000ff000000418ff */
[----:B------:R-:W-:Y:S01]  /*112d0*/  HMMA.16816.F32.BF16 R44, R12, R46, R40 ;  /* 0x0000002e0c2c723c */ /* 0x000fe20000041828 */
[----:B------:R-:W1:Y:S07]  /*112e0*/  LDSM.16.M88.4 R40, [R181+0x4000] ;  /* 0x00400000b528783b */ /* 0x000e6e0000000200 */
[----:B------:R-:W-:Y:S08]  /*112f0*/  HMMA.16816.F32.BF16 R72, R20, R74, RZ ;  /* 0x0000004a1448723c */ /* 0x000ff000000418ff */
[C---:B------:R-:W-:Y:S01]  /*11300*/  HMMA.16816.F32.BF16 R48, R16.reuse, R82, R36 ;  /* 0x000000521030723c */ /* 0x040fe20000041824 */
[----:B------:R-:W1:Y:S04]  /*11310*/  LDSM.16.M88.4 R80, [R2+0x1800] ;  /* 0x001800000250783b */ /* 0x000e680000000200 */
[----:B------:R-:W5:Y:S03]  /*11320*/  LDSM.16.M88.4 R36, [R183+0x4000] ;  /* 0x00400000b724783b */ /* 0x000f660000000200 */
[----:B------:R-:W-:Y:S08]  /*11330*/  HMMA.16816.F32.BF16 R28, R16, R96, R28 ;  /* 0x00000060101c723c */ /* 0x000ff0000004181c */
[----:B------:R-:W-:Y:S08]  /*11340*/  HMMA.16816.F32.BF16 R56, R12, R76, R56 ;  /* 0x0000004c0c38723c */ /* 0x000ff00000041838 */
[----:B------:R-:W-:Y:S08]  /*11350*/  HMMA.16816.F32.BF16 R44, R24, R66, R44 ;  /* 0x00000042182c723c */ /* 0x000ff0000004182c */
[----:B-1----:R-:W-:Y:S08]  /*11360*/  HMMA.16816.F32.BF16 R20, R32, R84, R52 ;  /* 0x000000542014723c */ /* 0x002ff00000041834 */
[C---:B------:R-:W-:Y:S01]  /*11370*/  HMMA.16816.F32.BF16 R72, R16.reuse, R98, R72 ;  /* 0x000000621048723c */ /* 0x040fe20000041848 */
[----:B------:R-:W-:Y:S07]  /*11380*/  LDSM.16.M88.4 R96, [R185+0x3000] ;  /* 0x00300000b960783b */ /* 0x000fee0000000200 */
[C---:B------:R-:W-:Y:S01]  /*11390*/  HMMA.16816.F32.BF16 R64, R16.reuse, R120, R68 ;  /* 0x000000781040723c */ /* 0x040fe20000041844 */
[----:B------:R-:W-:Y:S07]  /*113a0*/  LDSM.16.M88.4 R68, [R185+0x3800] ;  /* 0x00380000b944783b */ /* 0x000fee0000000200 */
[----:B------:R-:W-:Y:S01]  /*113b0*/  HMMA.16816.F32.BF16 R60, R16, R122, R60 ;  /* 0x0000007a103c723c */ /* 0x000fe2000004183c */
[----:B------:R-:W-:Y:S07]  /*113c0*/  LDSM.16.M88.4 R120, [R4+0x2800] ;  /* 0x002800000478783b */ /* 0x000fee0000000200 */
[C---:B------:R-:W-:Y:S01]  /*113d0*/  HMMA.16816.F32.BF16 R52, R12.reuse, R78, R48 ;  /* 0x0000004e0c34723c */ /* 0x040fe20000041830 */
[----:B------:R-:W1:Y:S07]  /*113e0*/  LDSM.16.M88.4 R76, [R0+0x1800] ;  /* 0x00180000004c783b */ /* 0x000e6e0000000200 */
[----:B------:R-:W-:Y:S01]  /*113f0*/  HMMA.16816.F32.BF16 R48, R12, R88, R28 ;  /* 0x000000580c30723c */ /* 0x000fe2000004181c */
[----:B------:R-:W1:Y:S07]  /*11400*/  LDSM.16.M88.4 R28, [R182+0x4000] ;  /* 0x00400000b61c783b */ /* 0x000e6e0000000200 */
[----:B------:R-:W-:Y:S08]  /*11410*/  HMMA.16816.F32.BF16 R56, R24, R92, R56 ;  /* 0x0000005c1838723c */ /* 0x000ff00000041838 */
[----:B------:R-:W-:Y:S08]  /*11420*/  HMMA.16816.F32.BF16 R16, R40, R112, R20 ;  /* 0x000000702810723c */ /* 0x000ff00000041814 */
[C---:B------:R-:W-:Y:S01]  /*11430*/  HMMA.16816.F32.BF16 R72, R12.reuse, R90, R72 ;  /* 0x0000005a0c48723c */ /* 0x040fe20000041848 */
[----:B------:R-:W-:Y:S07]  /*11440*/  LDSM.16.M88.4 R88, [R2+0x2800] ;  /* 0x002800000258783b */ /* 0x000fee0000000200 */
[----:B------:R-:W-:Y:S08]  /*11450*/  HMMA.16816.F32.BF16 R64, R12, R80, R64 ;  /* 0x000000500c40723c */ /* 0x000ff00000041840 */
[----:B------:R-:W-:Y:S01]  /*11460*/  HMMA.16816.F32.BF16 R20, R32, R86, R44 ;  /* 0x000000562014723c */ /* 0x000fe2000004182c */
[----:B------:R-:W1:Y:S07]  /*11470*/  LDSM.16.M88.4 R84, [R4+0x3000] ;  /* 0x003000000454783b */ /* 0x000e6e0000000200 */
[----:B------:R-:W-:Y:S01]  /*11480*/  HMMA.16816.F32.BF16 R60, R12, R82, R60 ;  /* 0x000000520c3c723c */ /* 0x000fe2000004183c */
[----:B------:R-:W-:Y:S07]  /*11490*/  LDSM.16.M88.4 R80, [R2+0x3800] ;  /* 0x003800000250783b */ /* 0x000fee0000000200 */
[C---:B------:R-:W-:Y:S01]  /*114a0*/  HMMA.16816.F32.BF16 R52, R24.reuse, R94, R52 ;  /* 0x0000005e1834723c */ /* 0x040fe20000041834 */
[----:B------:R-:W-:Y:S07]  /*114b0*/  LDSM.16.M88.4 R92, [R0+0x3000] ;  /* 0x00300000005c783b */ /* 0x000fee0000000200 */
[----:B------:R-:W-:Y:S08]  /*114c0*/  HMMA.16816.F32.BF16 R44, R24, R100, R48 ;  /* 0x00000064182c723c */ /* 0x000ff00000041830 */
[----:B------:R-:W-:Y:S08]  /*114d0*/  HMMA.16816.F32.BF16 R56, R32, R116, R56 ;  /* 0x000000742038723c */ /* 0x000ff00000041838 */
[----:B-----5:R-:W-:Y:S08]  /*114e0*/  HMMA.16816.F32.BF16 R12, R36, R124, R16 ;  /* 0x0000007c240c723c */ /* 0x020ff00000041810 */
[C---:B------:R-:W-:Y:S01]  /*114f0*/  HMMA.16816.F32.BF16 R72, R24.reuse, R102, R72 ;  /* 0x000000661848723c */ /* 0x040fe20000041848 */
[----:B------:R-:W-:Y:S07]  /*11500*/  LDSM.16.M88.4 R100, [R2+0x3000] ;  /* 0x003000000264783b */ /* 0x000fee0000000200 */
[----:B-1----:R-:W-:Y:S08]  /*11510*/  HMMA.16816.F32.BF16 R64, R24, R76, R64 ;  /* 0x0000004c1840723c */ /* 0x002ff00000041840 */
[----:B------:R-:W-:Y:S01]  /*11520*/  HMMA.16816.F32.BF16 R16, R40, R114, R20 ;  /* 0x000000722810723c */ /* 0x000fe20000041814 */
[----:B------:R-:W-:Y:S04]  /*11530*/  LDSM.16.M88.4 R20, [R180+0x8000] ;  /* 0x00800000b414783b */ /* 0x000fe80000000200 */
[----:B------:R-:W-:Y:S03]  /*11540*/  LDSM.16.M88.4 R112, [R185+0x4800] ;  /* 0x00480000b970783b */ /* 0x000fe60000000200 */
[----:B------:R-:W-:Y:S01]  /*11550*/  HMMA.16816.F32.BF16 R60, R24, R78, R60 ;  /* 0x0000004e183c723c */ /* 0x000fe2000004183c */
[----:B------:R-:W1:Y:S07]  /*11560*/  LDSM.16.M88.4 R76, [R4+0x3800] ;  /* 0x00380000044c783b */ /* 0x000e6e0000000200 */
[C---:B------:R-:W-:Y:S01]  /*11570*/  HMMA.16816.F32.BF16 R48, R32.reuse, R118, R52 ;  /* 0x000000762030723c */ /* 0x040fe20000041834 */
[----:B------:R-:W5:Y:S07]  /*11580*/  LDSM.16.M88.4 R116, [R0+0x2800] ;  /* 0x002800000074783b */ /* 0x000f6e0000000200 */
[----:B------:R-:W-:Y:S08]  /*11590*/  HMMA.16816.F32.BF16 R44, R32, R96, R44 ;  /* 0x00000060202c723c */ /* 0x000ff0000004182c */
[----:B------:R-:W-:Y:S08]  /*115a0*/  HMMA.16816.F32.BF16 R56, R40, R120, R56 ;  /* 0x000000782838723c */ /* 0x000ff00000041838 */
[----:B------:R-:W-:Y:S08]  /*115b0*/  HMMA.16816.F32.BF16 R24, R28, R132, R12 ;  /* 0x000000841c18723c */ /* 0x000ff0000004180c */
[C---:B------:R-:W-:Y:S01]  /*115c0*/  HMMA.16816.F32.BF16 R72, R32.reuse, R98, R72 ;  /* 0x000000622048723c */ /* 0x040fe20000041848 */
[----:B------:R-:W-:Y:S07]  /*115d0*/  LDSM.16.M88.4 R96, [R0+0x4000] ;  /* 0x004000000060783b */ /* 0x000fee0000000200 */
[----:B------:R-:W-:Y:S08]  /*115e0*/  HMMA.16816.F32.BF16 R64, R32, R68, R64 ;  /* 0x000000442040723c */ /* 0x000ff00000041840 */
[----:B------:R-:W-:Y:S01]  /*115f0*/  HMMA.16816.F32.BF16 R12, R36, R126, R16 ;  /* 0x0000007e240c723c */ /* 0x000fe20000041810 */
[----:B------:R-:W-:Y:S04]  /*11600*/  LDSM.16.M88.4 R16, [R181+0x8000] ;  /* 0x00800000b510783b */ /* 0x000fe80000000200 */
[----:B------:R-:W1:Y:S03]  /*11610*/  LDSM.16.M88.4 R124, [R4+0x4000] ;  /* 0x00400000047c783b */ /* 0x000e660000000200 */
[----:B------:R-:W-:Y:S08]  /*11620*/  HMMA.16816.F32.BF16 R60, R32, R70, R60 ;  /* 0x00000046203c723c */ /* 0x000ff0000004183c */
[C---:B------:R-:W-:Y:S01]  /*11630*/  HMMA.16816.F32.BF16 R52, R40.reuse, R122, R48 ;  /* 0x0000007a2834723c */ /* 0x040fe20000041830 */
[----:B------:R-:W-:Y:S07]  /*11640*/  LDSM.16.M88.4 R120, [R2+0x4000] ;  /* 0x004000000278783b */ /* 0x000fee0000000200 */
[----:B------:R-:W-:Y:S08]  /*11650*/  HMMA.16816.F32.BF16 R48, R40, R84, R44 ;  /* 0x000000542830723c */ /* 0x000ff0000004182c */
[----:B------:R-:W-:Y:S08]  /*11660*/  HMMA.16816.F32.BF16 R44, R36, R88, R56 ;  /* 0x00000058242c723c */ /* 0x000ff00000041838 */
[C---:B------:R-:W-:Y:S01]  /*11670*/  HMMA.16816.F32.BF16 R72, R40.reuse, R86, R72 ;  /* 0x000000562848723c */ /* 0x040fe20000041848 */
[----:B------:R-:W-:Y:S07]  /*11680*/  LDSM.16.M88.4 R84, [R185+0x5000] ;  /* 0x00500000b954783b */ /* 0x000fee0000000200 */
[----:B-1----:R-:W-:Y:S08]  /*11690*/  HMMA.16816.F32.BF16 R68, R40, R76, R64 ;  /* 0x0000004c2844723c */ /* 0x002ff00000041840 */
[----:B------:R-:W-:Y:S08]  /*116a0*/  HMMA.16816.F32.BF16 R24, R20, R128, R24 ;  /* 0x000000801418723c */ /* 0x000ff00000041818 */
[----:B------:R-:W-:Y:S01]  /*116b0*/  HMMA.16816.F32.BF16 R32, R28, R134, R12 ;  /* 0x000000861c20723c */ /* 0x000fe2000004180c */
[----:B------:R-:W1:Y:S07]  /*116c0*/  LDSM.16.M88.4 R12, [R183+0x8000] ;  /* 0x00800000b70c783b */ /* 0x000e6e0000000200 */
[----:B------:R-:W-:Y:S01]  /*116d0*/  HMMA.16816.F32.BF16 R60, R40, R78, R60 ;  /* 0x0000004e283c723c */ /* 0x000fe2000004183c */
[----:B------:R-:W1:Y:S07]  /*116e0*/  LDSM.16.M88.4 R76, [R0+0x3800] ;  /* 0x00380000004c783b */ /* 0x000e6e0000000200 */
[C---:B------:R-:W-:Y:S01]  /*116f0*/  HMMA.16816.F32.BF16 R56, R36.reuse, R90, R52 ;  /* 0x0000005a2438723c */ /* 0x040fe20000041834 */
[----:B------:R-:W1:Y:S07]  /*11700*/  LDSM.16.M88.4 R88, [R4+0x4800] ;  /* 0x004800000458783b */ /* 0x000e6e0000000200 */
[----:B------:R-:W-:Y:S08]  /*11710*/  HMMA.16816.F32.BF16 R52, R36, R100, R48 ;  /* 0x000000642434723c */ /* 0x000ff00000041830 */
[----:B-----5:R-:W-:Y:S08]  /*11720*/  HMMA.16816.F32.BF16 R48, R28, R116, R44 ;  /* 0x000000741c30723c */ /* 0x020ff0000004182c */
[C---:B------:R-:W-:Y:S01]  /*11730*/  HMMA.16816.F32.BF16 R64, R36.reuse, R102, R72 ;  /* 0x000000662440723c */ /* 0x040fe20000041848 */
[----:B------:R-:W-:Y:S07]  /*11740*/  LDSM.16.M88.4 R72, [R2+0x4800] ;  /* 0x004800000248783b */ /* 0x000fee0000000200 */
[----:B------:R-:W-:Y:S08]  /*11750*/  HMMA.16816.F32.BF16 R68, R36, R80, R68 ;  /* 0x000000502444723c */ /* 0x000ff00000041844 */
[----:B------:R-:W-:Y:S01]  /*11760*/  HMMA.16816.F32.BF16 R44, R16, R124, R24 ;  /* 0x0000007c102c723c */ /* 0x000fe20000041818 */
[----:B------:R-:W5:Y:S07]  /*11770*/  LDSM.16.M88.4 R24, [R182+0x8000] ;  /* 0x00800000b618783b */ /* 0x000f6e0000000200 */
[----:B------:R-:W-:Y:S08]  /*11780*/  HMMA.16816.F32.BF16 R40, R20, R130, R32 ;  /* 0x000000821428723c */ /* 0x000ff00000041820 */
[----:B------:R-:W-:Y:S01]  /*11790*/  HMMA.16816.F32.BF16 R36, R36, R82, R60 ;  /* 0x000000522424723c */ /* 0x000fe2000004183c */
[----:B------:R-:W2:Y:S07]  /*117a0*/  LDSM.16.M88.4 R80, [R185+0x5800] ;  /* 0x00580000b950783b */ /* 0x000eae0000000200 */
[C---:B------:R-:W-:Y:S08]  /*117b0*/  HMMA.16816.F32.BF16 R32, R28.reuse, R118, R56 ;  /* 0x000000761c20723c */ /* 0x040ff00000041838 */
[----:B------:R-:W-:Y:S08]  /*117c0*/  HMMA.16816.F32.BF16 R52, R28, R92, R52 ;  /* 0x0000005c1c34723c */ /* 0x000ff00000041834 */
[----:B------:R-:W-:Y:S08]  /*117d0*/  HMMA.16816.F32.BF16 R48, R20, R112, R48 ;  /* 0x000000701430723c */ /* 0x000ff00000041830 */
[----:B------:R-:W-:Y:S08]  /*117e0*/  HMMA.16816.F32.BF16 R56, R28, R94, R64 ;  /* 0x0000005e1c38723c */ /* 0x000ff00000041840 */
[----:B-1----:R-:W-:Y:S08]  /*117f0*/  HMMA.16816.F32.BF16 R44, R12, R120, R44 ;  /* 0x000000780c2c723c */ /* 0x002ff0000004182c */
[----:B------:R-:W-:Y:S08]  /*11800*/  HMMA.16816.F32.BF16 R92, R28, R78, R36 ;  /* 0x0000004e1c5c723c */ /* 0x000ff00000041824 */
[----:B------:R-:W-:Y:S08]  /*11810*/  HMMA.16816.F32.BF16 R36, R20, R114, R32 ;  /* 0x000000721424723c */ /* 0x000ff00000041820 */
[----:B------:R-:W-:Y:S08]  /*11820*/  HMMA.16816.F32.BF16 R40, R16, R126, R40 ;  /* 0x0000007e1028723c */ /* 0x000ff00000041828 */
[----:B------:R-:W-:Y:S01]  /*11830*/  HMMA.16816.F32.BF16 R60, R20, R84, R52 ;  /* 0x00000054143c723c */ /* 0x000fe20000041834 */
[----:B------:R-:W1:Y:S07]  /*11840*/  LDSM.16.M88.4 R52, [R4+0x5000] ;  /* 0x005000000434783b */ /* 0x000e6e0000000200 */
[----:B------:R-:W-:Y:S08]  /*11850*/  HMMA.16816.F32.BF16 R32, R16, R88, R48 ;  /* 0x000000581020723c */ /* 0x000ff00000041830 */
[----:B------:R-:W-:Y:S01]  /*11860*/  HMMA.16816.F32.BF16 R64, R28, R76, R68 ;  /* 0x0000004c1c40723c */ /* 0x000fe20000041844 */
[----:B------:R-:W1:Y:S07]  /*11870*/  LDSM.16.M88.4 R68, [R0+0x4800] ;  /* 0x004800000044783b */ /* 0x000e6e0000000200 */
[----:B-----5:R-:W-:Y:S08]  /*11880*/  HMMA.16816.F32.BF16 R48, R24, R96, R44 ;  /* 0x000000601830723c */ /* 0x020ff0000004182c */
[----:B------:R-:W-:Y:S08]  /*11890*/  HMMA.16816.F32.BF16 R44, R16, R90, R36 ;  /* 0x0000005a102c723c */ /* 0x000ff00000041824 */
[C---:B------:R-:W-:Y:S08]  /*118a0*/  HMMA.16816.F32.BF16 R28, R12.reuse, R122, R40 ;  /* 0x0000007a0c1c723c */ /* 0x040ff00000041828 */
[----:B------:R-:W-:Y:S08]  /*118b0*/  HMMA.16816.F32.BF16 R40, R12, R72, R32 ;  /* 0x000000480c28723c */ /* 0x000ff00000041820 */
[C---:B------:R-:W-:Y:S08]  /*118c0*/  HMMA.16816.F32.BF16 R56, R20.reuse, R86, R56 ;  /* 0x000000561438723c */ /* 0x040ff00000041838 */
[----:B--2---:R-:W-:Y:S01]  /*118d0*/  HMMA.16816.F32.BF16 R76, R20, R80, R64 ;  /* 0x00000050144c723c */ /* 0x004fe20000041840 */
[----:B------:R-:W2:Y:S07]  /*118e0*/  LDSM.16.M88.4 R64, [R2+0x5000] ;  /* 0x005000000240783b */ /* 0x000eae0000000200 */
[----:B-1----:R-:W-:Y:S01]  /*118f0*/  HMMA.16816.F32.BF16 R36, R16, R52, R60 ;  /* 0x000000341024723c */ /* 0x002fe2000004183c */
[----:B------:R-:W1:Y:S01]  /*11900*/  LDSM.16.M88.4 R60, [R4+0x5800] ;  /* 0x00580000043c783b */ /* 0x000e620000000200 */
[----:B------:R-:W-:-:S06]  /*11910*/  FMUL.FTZ R3, R48, c[0x0][0x320] ;  /* 0x0000c80030037a20 */ /* 0x000fcc0000410000 */
[----:B------:R-:W-:Y:S01]  /*11920*/  HMMA.16816.F32.BF16 R32, R12, R74, R44 ;  /* 0x0000004a0c20723c */ /* 0x000fe2000004182c */
[----:B------:R5:W1:Y:S07]  /*11930*/  MUFU.TANH R73, R3 ;  /* 0x0000000300497308 */ /* 0x000a6e0000002400 */
[C---:B------:R-:W-:Y:S08]  /*11940*/  HMMA.16816.F32.BF16 R40, R24.reuse, R68, R40 ;  /* 0x000000441828723c */ /* 0x040ff00000041828 */
[----:B------:R-:W-:Y:S01]  /*11950*/  HMMA.16816.F32.BF16 R28, R24, R98, R28 ;  /* 0x00000062181c723c */ /* 0x000fe2000004181c */
[----:B-----5:R-:W-:-:S07]  /*11960*/  FMUL.FTZ R3, R49, c[0x0][0x320] ;  /* 0x0000c80031037a20 */ /* 0x020fce0000410000 */
[----:B------:R-:W-:Y:S01]  /*11970*/  HMMA.16816.F32.BF16 R44, R16, R54, R56 ;  /* 0x00000036102c723c */ /* 0x000fe20000041838 */
[----:B------:R-:W5:Y:S01]  /*11980*/  LDSM.16.M88.4 R52, [R0+0x5000] ;  /* 0x005000000034783b */ /* 0x000f620000000200 */
[----:B------:R1:W1:Y:S06]  /*11990*/  MUFU.TANH R72, R3 ;  /* 0x0000000300487308 */ /* 0x00026c0000002400 */
[----:B------:R-:W-:Y:S01]  /*119a0*/  HMMA.16816.F32.BF16 R20, R20, R82, R92 ;  /* 0x000000521414723c */ /* 0x000fe2000004185c */
[----:B-1----:R-:W-:-:S04]  /*119b0*/  FMUL.FTZ R3, R50, c[0x0][0x320] ;  /* 0x0000c80032037a20 */ /* 0x002fc80000410000 */
[----:B------:R1:W-:Y:S03]  /*119c0*/  MUFU.TANH R80, R3 ;  /* 0x0000000300507308 */ /* 0x0003e60000002400 */
[----:B------:R-:W-:Y:S08]  /*119d0*/  HMMA.16816.F32.BF16 R32, R24, R70, R32 ;  /* 0x000000461820723c */ /* 0x000ff00000041820 */
[----:B--2---:R-:W-:Y:S01]  /*119e0*/  HMMA.16816.F32.BF16 R36, R12, R64, R36 ;  /* 0x000000400c24723c */ /* 0x004fe20000041824 */
[----:B-1----:R-:W-:-:S02]  /*119f0*/  FMUL.FTZ R3, R51, c[0x0][0x320] ;  /* 0x0000c80033037a20 */ /* 0x002fc40000410000 */
[----:B------:R1:W2:Y:S02]  /*11a00*/  LDSM.16.M88.4 R48, [R2+0x5800] ;  /* 0x005800000230783b */ /* 0x0002a40000000200 */
[----:B------:R3:W-:Y:S03]  /*11a10*/  MUFU.TANH R74, R3 ;  /* 0x00000003004a7308 */ /* 0x0007e60000002400 */
[----:B------:R-:W-:Y:S01]  /*11a20*/  HMMA.16816.F32.BF16 R4, R16, R60, R76 ;  /* 0x0000003c1004723c */ /* 0x000fe2000004184c */
[----:B---3--:R-:W-:Y:S02]  /*11a30*/  FMUL.FTZ R3, R28, c[0x0][0x320] ;  /* 0x0000c8001c037a20 */ /* 0x008fe40000410000 */
[----:B-1----:R-:W-:Y:S02]  /*11a40*/  FMUL.FTZ R2, R40, c[0x0][0x320] ;  /* 0x0000c80028027a20 */ /* 0x002fe40000410000 */
[----:B------:R1:W3:Y:S08]  /*11a50*/  MUFU.TANH R68, R3 ;  /* 0x0000000300447308 */ /* 0x0002f00000002400 */
[----:B------:R2:W-:Y:S01]  /*11a60*/  MUFU.TANH R57, R2 ;  /* 0x0000000200397308 */ /* 0x0005e20000002400 */
[----:B-1----:R-:W-:-:S02]  /*11a70*/  FMUL.FTZ R3, R29, c[0x0][0x320] ;  /* 0x0000c8001d037a20 */ /* 0x002fc40000410000 */
[----:B--2---:R-:W-:-:S05]  /*11a80*/  FMUL.FTZ R2, R41, c[0x0][0x320] ;  /* 0x0000c80029027a20 */ /* 0x004fca0000410000 */
[----:B------:R1:W2:Y:S01]  /*11a90*/  MUFU.TANH R58, R3 ;  /* 0x00000003003a7308 */ /* 0x0002a20000002400 */
[----:B------:R-:W-:Y:S01]  /*11aa0*/  HMMA.16816.F32.BF16 R16, R16, R62, R20 ;  /* 0x0000003e1010723c */ /* 0x000fe20000041814 */
[----:B------:R2:W3:Y:S01]  /*11ab0*/  LDSM.16.M88.4 R20, [R0+0x5800] ;  /* 0x005800000014783b */ /* 0x0004e20000000200 */
[----:B------:R-:W-:Y:S01]  /*11ac0*/  ISETP.NE.AND P1, PT, R136, 0x1, PT ;  /* 0x000000018800780c */ /* 0x000fe20003f25270 */
[----:B------:R-:W-:Y:S01]  /*11ad0*/  IMAD.IADD R225, R8, 0x1, R9 ;  /* 0x0000000108e17824 */ /* 0x000fe200078e0209 */
[----:B------:R-:W-:-:S04]  /*11ae0*/  DEPBAR.LE SB0, 0x2 ;  /* 0x000080800000791a */ /* 0x000fc80000000000 */
[----:B------:R2:W2:Y:S01]  /*11af0*/  MUFU.TANH R56, R2 ;  /* 0x0000000200387308 */ /* 0x0004a20000002400 */
[----:B-1----:R-:W-:Y:S01]  /*11b00*/  FMUL.FTZ R3, R30, c[0x0][0x320] ;  /* 0x0000c8001e037a20 */ /* 0x002fe20000410000 */
[----:B-----5:R-:W-:Y:S01]  /*11b10*/  HMMA.16816.F32.BF16 R36, R24, R52, R36 ;  /* 0x000000341824723c */ /* 0x020fe20000041824 */
[----:B--2---:R-:W-:-:S07]  /*11b20*/  FMUL.FTZ R0, R34, c[0x0][0x320] ;  /* 0x0000c80022007a20 */ /* 0x004fce0000410000 */
[----:B------:R-:W-:Y:S01]  /*11b30*/  HMMA.16816.F32.BF16 R4, R12, R48, R4 ;  /* 0x000000300c04723c */ /* 0x000fe20000041804 */
[----:B------:R-:W-:Y:S01]  /*11b40*/  FMUL.FTZ R2, R42, c[0x0][0x320] ;  /* 0x0000c8002a027a20 */ /* 0x000fe20000410000 */
[----:B------:R1:W-:Y:S01]  /*11b50*/  MUFU.TANH R69, R3 ;  /* 0x0000000300457308 */ /* 0x0003e20000002400 */
[----:B------:R-:W-:Y:S01]  /*11b60*/  IMAD.MOV.U32 R9, RZ, RZ, 0x1 ;  /* 0x00000001ff097424 */ /* 0x000fe200078e00ff */
[----:B------:R-:W-:Y:S06]  /*11b70*/  BAR.SYNC.DEFER_BLOCKING 0x0 ;  /* 0x0000000000007b1d */ /* 0x000fec0000010000 */
[----:B------:R2:W-:Y:S01]  /*11b80*/  MUFU.TANH R59, R2 ;  /* 0x00000002003b7308 */ /* 0x0005e20000002400 */
[----:B-1----:R-:W-:-:S02]  /*11b90*/  FMUL.FTZ R3, R31, c[0x0][0x320] ;  /* 0x0000c8001f037a20 */ /* 0x002fc40000410000 */
[----:B------:R-:W-:Y:S01]  /*11ba0*/  HMMA.16816.F32.BF16 R28, R12, R66, R44 ;  /* 0x000000420c1c723c */ /* 0x000fe2000004182c */
[----:B--2---:R-:W-:-:S07]  /*11bb0*/  FMUL.FTZ R2, R43, c[0x0][0x320] ;  /* 0x0000c8002b027a20 */ /* 0x004fce0000410000 */
[----:B------:R-:W-:Y:S01]  /*11bc0*/  HMMA.16816.F32.BF16 R16, R12, R50, R16 ;  /* 0x000000320c10723c */ /* 0x000fe20000041810 */
[----:B------:R-:W-:Y:S01]  /*11bd0*/  LDSM.16.MT88.4 R60, [R176+0x800] ;  /* 0x00080000b03c783b */ /* 0x000fe20000004200 */
[----:B------:R1:W-:Y:S03]  /*11be0*/  MUFU.TANH R44, R2 ;  /* 0x00000002002c7308 */ /* 0x0003e60000002400 */
[----:B------:R-:W-:Y:S01]  /*11bf0*/  LDSM.16.MT88.4 R76, [R186+0x2800] ;  /* 0x00280000ba4c783b */ /* 0x000fe20000004200 */
[----:B-1----:R-:W-:-:S04]  /*11c00*/  FMUL.FTZ R2, R32, c[0x0][0x320] ;  /* 0x0000c80020027a20 */ /* 0x002fc80000410000 */
[----:B------:R1:W2:Y:S08]  /*11c10*/  MUFU.TANH R41, R2 ;  /* 0x0000000200297308 */ /* 0x0002b00000002400 */
[----:B------:R5:W-:Y:S01]  /*11c20*/  MUFU.TANH R43, R0 ;  /* 0x00000000002b7308 */ /* 0x000be20000002400 */
[----:B-1----:R-:W-:-:S07]  /*11c30*/  FMUL.FTZ R2, R33, c[0x0][0x320] ;  /* 0x0000c80021027a20 */ /* 0x002fce0000410000 */
[----:B------:R1:W-:Y:S01]  /*11c40*/  MUFU.TANH R40, R2 ;  /* 0x0000000200287308 */ /* 0x0003e20000002400 */
[----:B-----5:R-:W-:Y:S02]  /*11c50*/  IMAD.MOV.U32 R0, RZ, RZ, R225 ;  /* 0x000000ffff007224 */ /* 0x020fe400078e00e1 */
[----:B-1----:R-:W-:-:S05]  /*11c60*/  @P1 IMAD.HI.U32 R2, R225, c[0x0][0x2c8], RZ ;  /* 0x0000b200e1021a27 */ /* 0x002fca00078e00ff */
[----:B------:R-:W-:-:S05]  /*11c70*/  @P1 SHF.R.U32.HI R0, RZ, c[0x0][0x2cc], R2 ;  /* 0x0000b300ff001a19 */ /* 0x000fca0000011602 */
[----:B------:R-:W1:Y:S04]  /*11c80*/  SHFL.IDX PT, R2, R0, RZ, 0x1c1f ;  /* 0x001c1fff00027589 */ /* 0x000e6800000e0000 */
[----:B------:R5:W1:Y:S01]  /*11c90*/  SHFL.IDX PT, R8, R0, 0x1, 0x1c1f ;  /* 0x003c1f0000087f89 */ /* 0x000a6200000e0000 */
[C---:B------:R-:W-:Y:S01]  /*11ca0*/  HMMA.16816.F32.BF16 R28, R24.reuse, R54, R28 ;  /* 0x00000036181c723c */ /* 0x040fe2000004181c */
[----:B------:R2:W-:Y:S02]  /*11cb0*/  MUFU.TANH R64, R3 ;  /* 0x0000000300407308 */ /* 0x0005e40000002400 */
[----:B------:R-:W-:Y:S05]  /*11cc0*/  LDSM.16.MT88.4 R52, [R187] ;  /* 0x00000000bb34783b */ /* 0x000fea0000004200 */
[----:B---3--:R-:W-:Y:S01]  /*11cd0*/  HMMA.16816.F32.BF16 R4, R24, R20, R4 ;  /* 0x000000141804723c */ /* 0x008fe20000041804 */
[----:B--2---:R-:W-:-:S02]  /*11ce0*/  FMUL.FTZ R3, R35, c[0x0][0x320] ;  /* 0x0000c80023037a20 */ /* 0x004fc40000410000 */
[----:B-----5:R-:W-:-:S04]  /*11cf0*/  FMUL.FTZ R0, R36, c[0x0][0x320] ;  /* 0x0000c80024007a20 */ /* 0x020fc80000410000 */
[----:B------:R2:W3:Y:S08]  /*11d00*/  MUFU.TANH R33, R0 ;  /* 0x0000000000217308 */ /* 0x0004f00000002400 */
[----:B------:R5:W-:Y:S01]  /*11d10*/  MUFU.TANH R42, R3 ;  /* 0x00000003002a7308 */ /* 0x000be20000002400 */
[----:B--2---:R-:W-:-:S05]  /*11d20*/  IMAD R0, R106, -0x40, R9 ;  /* 0xffffffc06a007824 */ /* 0x004fca00078e0209 */
[----:B------:R-:W-:Y:S01]  /*11d30*/  IADD3 R0, -R252, R0, R249 ;  /* 0x00000000fc007210 */ /* 0x000fe20007ffe1f9 */
[----:B-----5:R-:W-:-:S04]  /*11d40*/  FMUL.FTZ R3, R37, c[0x0][0x320] ;  /* 0x0000c80025037a20 */ /* 0x020fc80000410000 */
[----:B------:R-:W-:Y:S01]  /*11d50*/  IMAD.IADD R0, R0, 0x1, -R250 ;  /* 0x0000000100007824 */ /* 0x000fe200078e0afa */
[----:B------:R2:W5:Y:S03]  /*11d60*/  MUFU.TANH R32, R3 ;  /* 0x0000000300207308 */ /* 0x0005660000002400 */
[C---:B-1----:R-:W-:Y:S02]  /*11d70*/  IMAD.IADD R2, R0.reuse, 0x1, R2 ;  /* 0x0000000100027824 */ /* 0x042fe400078e0202 */
[----:B------:R-:W-:Y:S01]  /*11d80*/  IMAD.IADD R0, R0, 0x1, R8 ;  /* 0x0000000100007824 */ /* 0x000fe200078e0208 */
[----:B------:R-:W-:Y:S01]  /*11d90*/  HMMA.16816.F32.BF16 R24, R24, R22, R16 ;  /* 0x000000161818723c */ /* 0x000fe20000041810 */
[----:B--2---:R-:W-:-:S04]  /*11da0*/  FMUL.FTZ R3, R38, c[0x0][0x320] ;  /* 0x0000c80026037a20 */ /* 0x004fc80000410000 */
[----:B------:R1:W-:Y:S02]  /*11db0*/  MUFU.TANH R35, R3 ;  /* 0x0000000300237308 */ /* 0x0003e40000002400 */
[----:B-1----:R-:W-:-:S05]  /*11dc0*/  IMAD.IADD R3, R107, 0x1, -R252 ;  /* 0x000000016b037824 */ /* 0x002fca00078e0afc */
[C---:B------:R-:W-:Y:S02]  /*11dd0*/  IMNMX R2, R3.reuse, R2, PT ;  /* 0x0000000203027217 */ /* 0x040fe40003800200 */
[----:B------:R-:W-:Y:S01]  /*11de0*/  IMNMX R0, R3, R0, PT ;  /* 0x0000000003007217 */ /* 0x000fe20003800200 */
[----:B------:R-:W-:-:S04]  /*11df0*/  FMUL.FTZ R3, R28, c[0x0][0x320] ;  /* 0x0000c8001c037a20 */ /* 0x000fc80000410000 */
[----:B------:R1:W2:Y:S01]  /*11e00*/  MUFU.TANH R19, R3 ;  /* 0x0000000300137308 */ /* 0x0002a20000002400 */
[----:B------:R-:W-:Y:S01]  /*11e10*/  FMUL.FTZ R9, R39, c[0x0][0x320] ;  /* 0x0000c80027097a20 */ /* 0x000fe20000410000 */
[C---:B------:R-:W-:Y:S02]  /*11e20*/  ISETP.GT.AND P0, PT, R2.reuse, RZ, PT ;  /* 0x000000ff0200720c */ /* 0x040fe40003f04270 */
[----:B------:R-:W-:Y:S01]  /*11e30*/  ISETP.GT.AND P1, PT, R2, 0x1, PT ;  /* 0x000000010200780c */ /* 0x000fe20003f24270 */
[----:B-1----:R-:W-:-:S04]  /*11e40*/  FMUL.FTZ R3, R29, c[0x0][0x320] ;  /* 0x0000c8001d037a20 */ /* 0x002fc80000410000 */
[----:B------:R1:W-:Y:S01]  /*11e50*/  MUFU.TANH R16, R3 ;  /* 0x0000000300107308 */ /* 0x0003e20000002400 */
[----:B------:R-:W-:Y:S02]  /*11e60*/  ISETP.GT.AND P2, PT, R2, 0x8, PT ;  /* 0x000000080200780c */ /* 0x000fe40003f44270 */
[----:B------:R-:W-:Y:S02]  /*11e70*/  FSEL R8, R73, -INF , P0 ;  /* 0xff80000049087808 */ /* 0x000fe40000000000 */
[----:B------:R-:W-:-:S03]  /*11e80*/  FSEL R12, R72, -INF , P1 ;  /* 0xff800000480c7808 */ /* 0x000fc60000800000 */
[----:B------:R-:W-:Y:S01]  /*11e90*/  MUFU.TANH R34, R9 ;  /* 0x0000000900227308 */ /* 0x000fe20000002400 */
[----:B-1----:R-:W-:-:S07]  /*11ea0*/  FMUL.FTZ R3, R4, c[0x0][0x320] ;  /* 0x0000c80004037a20 */ /* 0x002fce0000410000 */
[----:B------:R1:W1:Y:S01]  /*11eb0*/  MUFU.TANH R20, R3 ;  /* 0x0000000300147308 */ /* 0x0002620000002400 */
[----:B------:R-:W-:Y:S02]  /*11ec0*/  ISETP.GT.AND P3, PT, R2, 0x9, PT ;  /* 0x000000090200780c */ /* 0x000fe40003f64270 */
[----:B------:R-:W-:Y:S01]  /*11ed0*/  FSEL R13, R68, -INF , P2 ;  /* 0xff800000440d7808 */ /* 0x000fe20001000000 */
[----:B-1----:R-:W-:-:S04]  /*11ee0*/  FMUL.FTZ R3, R5, c[0x0][0x320] ;  /* 0x0000c80005037a20 */ /* 0x002fc80000410000 */
[----:B------:R1:W1:Y:S01]  /*11ef0*/  MUFU.TANH R9, R3 ;  /* 0x0000000300097308 */ /* 0x0002620000002400 */
[C---:B------:R-:W-:Y:S02]  /*11f00*/  ISETP.GT.AND P0, PT, R2.reuse, 0x10, PT ;  /* 0x000000100200780c */ /* 0x040fe40003f04270 */
[----:B------:R-:W-:Y:S02]  /*11f10*/  ISETP.GT.AND P1, PT, R2, 0x11, PT ;  /* 0x000000110200780c */ /* 0x000fe40003f24270 */
[----:B------:R-:W-:Y:S01]  /*11f20*/  FSEL R14, R58, -INF , P3 ;  /* 0xff8000003a0e7808 */ /* 0x000fe20001800000 */
[----:B-1----:R-:W-:-:S04]  /*11f30*/  FMUL.FTZ R3, R24, c[0x0][0x320] ;  /* 0x0000c80018037a20 */ /* 0x002fc80000410000 */
[----:B------:R1:W1:Y:S01]  /*11f40*/  MUFU.TANH R5, R3 ;  /* 0x0000000300057308 */ /* 0x0002620000002400 */
[----:B------:R-:W-:Y:S02]  /*11f50*/  ISETP.GT.AND P2, PT, R2, 0x18, PT ;  /* 0x000000180200780c */ /* 0x000fe40003f44270 */
[----:B------:R-:W-:Y:S02]  /*11f60*/  FSEL R15, R57, -INF , P0 ;  /* 0xff800000390f7808 */ /* 0x000fe40000000000 */
[----:B------:R-:W-:Y:S02]  /*11f70*/  FSEL R18, R56, -INF , P1 ;  /* 0xff80000038127808 */ /* 0x000fe40000800000 */
[C---:B------:R-:W-:Y:S02]  /*11f80*/  ISETP.GT.AND P0, PT, R2.reuse, 0x20, PT ;  /* 0x000000200200780c */ /* 0x040fe40003f04270 */
[----:B------:R-:W-:Y:S02]  /*11f90*/  ISETP.GT.AND P1, PT, R2, 0x21, PT ;  /* 0x000000210200780c */ /* 0x000fe40003f24270 */
[----:B-1----:R-:W-:-:S04]  /*11fa0*/  FMNMX.FTZ R3, R8, R12, !PT ;  /* 0x0000000c08037209 */ /* 0x002fc80007810000 */
[----:B------:R-:W-:Y:S02]  /*11fb0*/  FMNMX.FTZ R3, R13, R3, !PT ;  /* 0x000000030d037209 */ /* 0x000fe40007810000 */
[----:B------:R-:W-:Y:S02]  /*11fc0*/  ISETP.GT.AND P3, PT, R2, 0x19, PT ;  /* 0x000000190200780c */ /* 0x000fe40003f64270 */
[----:B------:R-:W-:Y:S02]  /*11fd0*/  FMNMX.FTZ R3, R14, R3, !PT ;  /* 0x000000030e037209 */ /* 0x000fe40007810000 */
[----:B------:R-:W-:Y:S02]  /*11fe0*/  FSEL R17, R41, -INF , P2 ;  /* 0xff80000029117808 */ /* 0x000fe40001000000 */
[----:B------:R-:W-:Y:S02]  /*11ff0*/  ISETP.GT.AND P2, PT, R2, 0x28, PT ;  /* 0x000000280200780c */ /* 0x000fe40003f44270 */
[----:B---3--:R-:W-:-:S02]  /*12000*/  FSEL R103, R33, -INF , P0 ;  /* 0xff80000021677808 */ /* 0x008fc40000000000 */
[----:B-----5:R-:W-:Y:S02]  /*12010*/  FSEL R102, R32, -INF , P1 ;  /* 0xff80000020667808 */ /* 0x020fe40000800000 */
[C---:B------:R-:W-:Y:S02]  /*12020*/  ISETP.GT.AND P0, PT, R2.reuse, 0x30, PT ;  /* 0x000000300200780c */ /* 0x040fe40003f04270 */
[----:B------:R-:W-:Y:S02]  /*12030*/  ISETP.GT.AND P1, PT, R2, 0x31, PT ;  /* 0x000000310200780c */ /* 0x000fe40003f24270 */
[----:B------:R-:W-:Y:S02]  /*12040*/  FMNMX.FTZ R3, R15, R3, !PT ;  /* 0x000000030f037209 */ /* 0x000fe40007810000 */
[----:B------:R-:W-:Y:S02]  /*12050*/  FSEL R23, R40, -INF , P3 ;  /* 0xff80000028177808 */ /* 0x000fe40001800000 */
[----:B------:R-:W-:-:S02]  /*12060*/  ISETP.GT.AND P3, PT, R2, 0x29, PT ;  /* 0x000000290200780c */ /* 0x000fc40003f64270 */
[----:B--2---:R-:W-:Y:S02]  /*12070*/  FSEL R101, R19, -INF , P2 ;  /* 0xff80000013657808 */ /* 0x004fe40001000000 */
[----:B------:R-:W-:Y:S02]  /*12080*/  ISETP.GT.AND P2, PT, R2, 0x38, PT ;  /* 0x000000380200780c */ /* 0x000fe40003f44270 */
[----:B------:R-:W-:Y:S02]  /*12090*/  FSEL R94, R20, -INF , P0 ;  /* 0xff800000145e7808 */ /* 0x000fe40000000000 */
[----:B------:R-:W-:Y:S02]  /*120a0*/  FSEL R92, R9, -INF , P1 ;  /* 0xff800000095c7808 */ /* 0x000fe40000800000 */
[----:B------:R-:W-:Y:S02]  /*120b0*/  FMNMX.FTZ R3, R18, R3, !PT ;  /* 0x0000000312037209 */ /* 0x000fe40007810000 */
[----:B------:R-:W-:-:S02]  /*120c0*/  ISETP.GT.AND P0, PT, R0, RZ, PT ;  /* 0x000000ff0000720c */ /* 0x000fc40003f04270 */
[----:B------:R-:W-:Y:S02]  /*120d0*/  ISETP.GT.AND P1, PT, R0, 0x1, PT ;  /* 0x000000010000780c */ /* 0x000fe40003f24270 */
[----:B------:R-:W-:Y:S01]  /*120e0*/  FSEL R100, R16, -INF , P3 ;  /* 0xff80000010647808 */ /* 0x000fe20001800000 */
[----:B------:R-:W-:Y:S01]  /*120f0*/  FMUL.FTZ R6, R6, c[0x0][0x320] ;  /* 0x0000c80006067a20 */ /* 0x000fe20000410000 */
[----:B------:R-:W-:Y:S01]  /*12100*/  ISETP.GT.AND P3, PT, R2, 0x39, PT ;  /* 0x000000390200780c */ /* 0x000fe20003f64270 */
[----:B------:R-:W-:Y:S01]  /*12110*/  FMUL.FTZ R2, R30, c[0x0][0x320] ;  /* 0x0000c8001e027a20 */ /* 0x000fe20000410000 */
[----:B------:R-:W-:Y:S01]  /*12120*/  FSEL R89, R5, -INF , P2 ;  /* 0xff80000005597808 */ /* 0x000fe20001000000 */
[----:B------:R-:W-:Y:S01]  /*12130*/  FMUL.FTZ R22, R7, c[0x0][0x320] ;  /* 0x0000c80007167a20 */ /* 0x000fe20000410000 */
[----:B------:R-:W-:Y:S02]  /*12140*/  FMNMX.FTZ R3, R17, R3, !PT ;  /* 0x0000000311037209 */ /* 0x000fe40007810000 */
[----:B------:R-:W-:-:S02]  /*12150*/  ISETP.GT.AND P2, PT, R0, 0x8, PT ;  /* 0x000000080000780c */ /* 0x000fc40003f44270 */
[----:B------:R-:W-:Y:S02]  /*12160*/  FSEL R5, R80, -INF , P0 ;  /* 0xff80000050057808 */ /* 0x000fe40000000000 */
[----:B------:R-:W-:Y:S01]  /*12170*/  FSEL R7, R74, -INF , P1 ;  /* 0xff8000004a077808 */ /* 0x000fe20000800000 */
[----:B------:R-:W-:Y:S01]  /*12180*/  FMUL.FTZ R19, R25, c[0x0][0x320] ;  /* 0x0000c80019137a20 */ /* 0x000fe20000410000 */
[----:B------:R1:W-:Y:S01]  /*12190*/  MUFU.TANH R28, R2 ;  /* 0x00000002001c7308 */ /* 0x0003e20000002400 */
[----:B------:R-:W-:Y:S02]  /*121a0*/  FMNMX.FTZ R3, R23, R3, !PT ;  /* 0x0000000317037209 */ /* 0x000fe40007810000 */
[----:B------:R-:W-:-:S05]  /*121b0*/  ISETP.GT.AND P0, PT, R0, 0x9, PT ;  /* 0x000000090000780c */ /* 0x000fca0003f04270 */
[----:B------:R2:W-:Y:S01]  /*121c0*/  MUFU.TANH R25, R6 ;  /* 0x0000000600197308 */ /* 0x0005e20000002400 */
[----:B------:R-:W-:Y:S01]  /*121d0*/  FMNMX.FTZ R3, R103, R3, !PT ;  /* 0x0000000367037209 */ /* 0x000fe20007810000 */
[----:B------:R-:W-:Y:S01]  /*121e0*/  FMUL.FTZ R4, R31, c[0x0][0x320] ;  /* 0x0000c8001f047a20 */ /* 0x000fe20000410000 */
[----:B------:R-:W-:Y:S02]  /*121f0*/  ISETP.GT.AND P1, PT, R0, 0x10, PT ;  /* 0x000000100000780c */ /* 0x000fe40003f24270 */
[----:B-1----:R-:W-:Y:S02]  /*12200*/  FMNMX.FTZ R2, R5, R7, !PT ;  /* 0x0000000705027209 */ /* 0x002fe40007810000 */
[----:B------:R-:W-:Y:S02]  /*12210*/  FSEL R16, R64, -INF , P0 ;  /* 0xff80000040107808 */ /* 0x000fe40000000000 */
[----:B--2---:R-:W-:Y:S01]  /*12220*/  FSEL R6, R69, -INF , P2 ;  /* 0xff80000045067808 */ /* 0x004fe20001000000 */
[----:B------:R-:W-:Y:S01]  /*12230*/  FMUL.FTZ R29, R26, c[0x0][0x320] ;  /* 0x0000c8001a1d7a20 */ /* 0x000fe20000410000 */
[----:B------:R-:W-:Y:S01]  /*12240*/  FMNMX.FTZ R3, R102, R3, !PT ;  /* 0x0000000366037209 */ /* 0x000fe20007810000 */
[----:B------:R1:W-:Y:S01]  /*12250*/  MUFU.TANH R24, R22 ;  /* 0x0000001600187308 */ /* 0x0003e20000002400 */
[----:B------:R-:W-:Y:S01]  /*12260*/  FMNMX.FTZ R2, R6, R2, !PT ;  /* 0x0000000206027209 */ /* 0x000fe20007810000 */
[----:B------:R-:W-:Y:S01]  /*12270*/  FMUL.FTZ R27, R27, c[0x0][0x320] ;  /* 0x0000c8001b1b7a20 */ /* 0x000fe20000410000 */
[----:B------:R-:W-:Y:S01]  /*12280*/  ISETP.GT.AND P2, PT, R0, 0x11, PT ;  /* 0x000000110000780c */ /* 0x000fe20003f44270 */
[----:B------:R-:W-:Y:S01]  /*12290*/  LDSM.16.MT88.4 R64, [R186+0x2000] ;  /* 0x00200000ba40783b */ /* 0x000fe20000004200 */
[----:B------:R-:W-:-:S02]  /*122a0*/  FSEL R21, R59, -INF , P1 ;  /* 0xff8000003b157808 */ /* 0x000fc40000800000 */
[----:B------:R-:W-:Y:S01]  /*122b0*/  FMNMX.FTZ R2, R16, R2, !PT ;  /* 0x0000000210027209 */ /* 0x000fe20007810000 */
[----:B------:R-:W-:Y:S01]  /*122c0*/  MUFU.TANH R26, R4 ;  /* 0x00000004001a7308 */ /* 0x000fe20000002400 */
[----:B------:R-:W-:Y:S01]  /*122d0*/  FMNMX.FTZ R3, R101, R3, !PT ;  /* 0x0000000365037209 */ /* 0x000fe20007810000 */
[----:B------:R-:W-:Y:S01]  /*122e0*/  LDSM.16.MT88.4 R56, [R187+0x800] ;  /* 0x00080000bb38783b */ /* 0x000fe20000004200 */
[----:B------:R-:W-:Y:S02]  /*122f0*/  ISETP.GT.AND P0, PT, R0, 0x18, PT ;  /* 0x000000180000780c */ /* 0x000fe40003f04270 */
[----:B------:R-:W-:Y:S02]  /*12300*/  FSEL R20, R44, -INF , P2 ;  /* 0xff8000002c147808 */ /* 0x000fe40001000000 */
[----:B------:R-:W-:Y:S01]  /*12310*/  FMNMX.FTZ R2, R21, R2, !PT ;  /* 0x0000000215027209 */ /* 0x000fe20007810000 */
[----:B------:R-:W2:Y:S01]  /*12320*/  MUFU.TANH R4, R19 ;  /* 0x0000001300047308 */ /* 0x000ea20000002400 */
[----:B------:R-:W-:-:S02]  /*12330*/  FMNMX.FTZ R3, R100, R3, !PT ;  /* 0x0000000364037209 */ /* 0x000fc40007810000 */
[----:B------:R-:W-:Y:S02]  /*12340*/  ISETP.GT.AND P1, PT, R0, 0x19, PT ;  /* 0x000000190000780c */ /* 0x000fe40003f24270 */
[----:B-1----:R-:W-:Y:S02]  /*12350*/  FSEL R22, R43, -INF , P0 ;  /* 0xff8000002b167808 */ /* 0x002fe40000000000 */
[----:B------:R-:W-:Y:S02]  /*12360*/  FMNMX.FTZ R2, R20, R2, !PT ;  /* 0x0000000214027209 */ /* 0x000fe40007810000 */
[----:B------:R-:W-:Y:S02]  /*12370*/  FMNMX.FTZ R3, R94, R3, !PT ;  /* 0x000000035e037209 */ /* 0x000fe40007810000 */
[----:B------:R-:W-:Y:S02]  /*12380*/  ISETP.GT.AND P2, PT, R0, 0x20, PT ;  /* 0x000000200000780c */ /* 0x000fe40003f44270 */
[----:B------:R-:W-:-:S02]  /*12390*/  FSEL R44, R42, -INF , P1 ;  /* 0xff8000002a2c7808 */ /* 0x000fc40000800000 */
[----:B------:R-:W-:Y:S01]  /*123a0*/  FMNMX.FTZ R2, R22, R2, !PT ;  /* 0x0000000216027209 */ /* 0x000fe20007810000 */
[----:B------:R4:W1:Y:S01]  /*123b0*/  MUFU.TANH R19, R29 ;  /* 0x0000001d00137308 */ /* 0x0008620000002400 */
[----:B------:R-:W-:Y:S01]  /*123c0*/  FMNMX.FTZ R3, R92, R3, !PT ;  /* 0x000000035c037209 */ /* 0x000fe20007810000 */
[----:B------:R-:W-:Y:S01]  /*123d0*/  LDSM.16.MT88.4 R40, [R189] ;  /* 0x00000000bd28783b */ /* 0x000fe20000004200 */
[----:B------:R-:W-:Y:S02]  /*123e0*/  ISETP.GT.AND P0, PT, R0, 0x21, PT ;  /* 0x000000210000780c */ /* 0x000fe40003f04270 */
[----:B------:R-:W-:Y:S02]  /*123f0*/  FSEL R97, R35, -INF , P2 ;  /* 0xff80000023617808 */ /* 0x000fe40001000000 */
[----:B------:R-:W-:Y:S02]  /*12400*/  FMNMX.FTZ R2, R44, R2, !PT ;  /* 0x000000022c027209 */ /* 0x000fe40007810000 */
[----:B--2---:R-:W-:-:S02]  /*12410*/  FSEL R88, R4, -INF , P3 ;  /* 0xff80000004587808 */ /* 0x004fc40001800000 */
[----:B------:R-:W-:Y:S02]  /*12420*/  FMNMX.FTZ R3, R89, R3, !PT ;  /* 0x0000000359037209 */ /* 0x000fe40007810000 */
[----:B------:R-:W-:Y:S02]  /*12430*/  ISETP.GT.AND P1, PT, R0, 0x28, PT ;  /* 0x000000280000780c */ /* 0x000fe40003f24270 */
[----:B------:R-:W-:Y:S02]  /*12440*/  FSEL R99, R34, -INF , P0 ;  /* 0xff80000022637808 */ /* 0x000fe40000000000 */
[----:B------:R-:W-:Y:S01]  /*12450*/  FMNMX.FTZ R2, R97, R2, !PT ;  /* 0x0000000261027209 */ /* 0x000fe20007810000 */
[----:B------:R-:W2:Y:S01]  /*12460*/  MUFU.TANH R9, R27 ;  /* 0x0000001b00097308 */ /* 0x000ea20000002400 */
[----:B------:R-:W-:Y:S01]  /*12470*/  FMNMX.FTZ R3, R88, R3, !PT ;  /* 0x0000000358037209 */ /* 0x000fe20007810000 */
[----:B------:R-:W-:Y:S01]  /*12480*/  LDSM.16.MT88.4 R32, [R186+0x800] ;  /* 0x00080000ba20783b */ /* 0x000fe20000004200 */
[----:B------:R-:W-:-:S02]  /*12490*/  ISETP.GT.AND P0, PT, R0, 0x29, PT ;  /* 0x000000290000780c */ /* 0x000fc40003f04270 */
[----:B------:R-:W-:Y:S02]  /*124a0*/  FSEL R93, R28, -INF , P1 ;  /* 0xff8000001c5d7808 */ /* 0x000fe40000800000 */
[----:B------:R-:W-:Y:S01]  /*124b0*/  FMNMX.FTZ R2, R99, R2, !PT ;  /* 0x0000000263027209 */ /* 0x000fe20007810000 */
[----:B------:R-:W3:Y:S01]  /*124c0*/  SHFL.BFLY PT, R4, R3, 0x2, 0x1f ;  /* 0x0c401f0003047f89 */ /* 0x000ee200000e0000 */
[----:B------:R-:W-:Y:S02]  /*124d0*/  ISETP.GT.AND P1, PT, R0, 0x30, PT ;  /* 0x000000300000780c */ /* 0x000fe40003f24270 */
[----:B------:R-:W-:Y:S01]  /*124e0*/  FSEL R98, R26, -INF , P0 ;  /* 0xff8000001a627808 */ /* 0x000fe20000000000 */
[----:B----4-:R-:W-:Y:S01]  /*124f0*/  LDSM.16.MT88.4 R28, [R177+0x800] ;  /* 0x00080000b11c783b */ /* 0x010fe20000004200 */
        /* <DEDUP_REMOVED lines=8> */
[----:B-1----:R-:W-:Y:S02]  /*12580*/  FSEL R91, R19, -INF , P1 ;  /* 0xff800000135b7808 */ /* 0x002fe40000800000 */
[----:B------:R-:W-:Y:S02]  /*12590*/  FMNMX.FTZ R2, R95, R2, !PT ;  /* 0x000000025f027209 */ /* 0x000fe40007810000 */
[----:B--2---:R-:W-:Y:S02]  /*125a0*/  FSEL R90, R9, -INF , P0 ;  /* 0xff800000095a7808 */ /* 0x004fe40000000000 */
[----:B------:R-:W-:-:S04]  /*125b0*/  FMNMX.FTZ R2, R91, R2, !PT ;  /* 0x000000025b027209 */ /* 0x000fc80007810000 */
[----:B------:R-:W-:Y:S02]  /*125c0*/  FMNMX.FTZ R2, R90, R2, !PT ;  /* 0x000000025a027209 */ /* 0x000fe40007810000 */
[----:B---3--:R-:W-:-:S03]  /*125d0*/  FMNMX.FTZ R0, R3, R4, !PT ;  /* 0x0000000403007209 */ /* 0x008fc60007810000 */
        /* <DEDUP_REMOVED lines=11> */
[----:B--2---:R-:W-:-:S06]  /*12690*/  FFMA.FTZ R0, R12, c[0x0][0x2d0], -R2 ;  /* 0x0000b4000c007a23 */ /* 0x004fcc0000010802 */
[----:B------:R1:W2:Y:S01]  /*126a0*/  MUFU.EX2 R70, R0 ;  /* 0x0000000000467308 */ /* 0x0002a20000000800 */
[--C-:B------:R-:W-:Y:S01]  /*126b0*/  FFMA.FTZ R3, R14, c[0x0][0x2d0], -R2.reuse ;  /* 0x0000b4000e037a23 */ /* 0x100fe20000010802 */
[----:B------:R-:W-:Y:S01]  /*126c0*/  FSETP.NEU.FTZ.AND P0, PT, R8, -INF , PT ;  /* 0xff8000000800780b */ /* 0x000fe20003f1d000 */
[----:B-1----:R-:W-:-:S05]  /*126d0*/  FFMA.FTZ R0, R13, c[0x0][0x2d0], -R2 ;  /* 0x0000b4000d007a23 */ /* 0x002fca0000010802 */
[----:B------:R1:W-:Y:S08]  /*126e0*/  MUFU.EX2 R74, R0 ;  /* 0x00000000004a7308 */ /* 0x0003f00000000800 */
[----:B------:R3:W4:Y:S01]  /*126f0*/  MUFU.EX2 R81, R3 ;  /* 0x0000000300517308 */ /* 0x0007220000000800 */
[----:B-1----:R-:W-:-:S05]  /*12700*/  FMUL.FTZ R0, R8, c[0x0][0x2d0] ;  /* 0x0000b40008007a20 */ /* 0x002fca0000410000 */
[----:B------:R-:W-:Y:S01]  /*12710*/  FSEL R0, R0, RZ, P0 ;  /* 0x000000ff00007208 */ /* 0x000fe20000000000 */
[----:B---3--:R-:W-:Y:S02]  /*12720*/  FFMA.FTZ R3, R15, c[0x0][0x2d0], -R2 ;  /* 0x0000b4000f037a23 */ /* 0x008fe40000010802 */
[----:B------:R-:W-:Y:S02]  /*12730*/  LDSM.16.MT88.4 R12, [R186] ;  /* 0x00000000ba0c783b */ /* 0x000fe40000004200 */
[----:B------:R1:W-:Y:S02]  /*12740*/  MUFU.EX2 R82, R3 ;  /* 0x0000000300527308 */ /* 0x0003e40000000800 */
[----:B-1----:R-:W-:-:S06]  /*12750*/  FFMA.FTZ R3, R5, c[0x0][0x2d0], -R0 ;  /* 0x0000b40005037a23 */ /* 0x002fcc0000010800 */
[----:B------:R1:W-:Y:S02]  /*12760*/  MUFU.EX2 R69, R3 ;  /* 0x0000000300457308 */ /* 0x0003e40000000800 */
[----:B-1----:R-:W-:-:S06]  /*12770*/  FFMA.FTZ R3, R7, c[0x0][0x2d0], -R0 ;  /* 0x0000b40007037a23 */ /* 0x002fcc0000010800 */
[----:B------:R1:W3:Y:S02]  /*12780*/  MUFU.EX2 R68, R3 ;  /* 0x0000000300447308 */ /* 0x0002e40000000800 */
[--C-:B-1----:R-:W-:Y:S02]  /*12790*/  FFMA.FTZ R3, R6, c[0x0][0x2d0], -R0.reuse ;  /* 0x0000b40006037a23 */ /* 0x102fe40000010800 */
[----:B------:R-:W1:Y:S04]  /*127a0*/  LDSM.16.MT88.4 R4, [R177] ;  /* 0x00000000b104783b */ /* 0x000e680000004200 */
[----:B------:R5:W-:Y:S02]  /*127b0*/  MUFU.EX2 R73, R3 ;  /* 0x0000000300497308 */ /* 0x000be40000000800 */
[----:B-----5:R-:W-:-:S06]  /*127c0*/  FFMA.FTZ R3, R16, c[0x0][0x2d0], -R0 ;  /* 0x0000b40010037a23 */ /* 0x020fcc0000010800 */
[----:B------:R5:W1:Y:S02]  /*127d0*/  MUFU.EX2 R75, R3 ;  /* 0x00000003004b7308 */ /* 0x000a640000000800 */
[----:B-----5:R-:W-:-:S06]  /*127e0*/  FFMA.FTZ R3, R18, c[0x0][0x2d0], -R2 ;  /* 0x0000b40012037a23 */ /* 0x020fcc0000010802 */
[----:B------:R5:W1:Y:S02]  /*127f0*/  MUFU.EX2 R83, R3 ;  /* 0x0000000300537308 */ /* 0x000a640000000800 */
[----:B-----5:R-:W-:-:S06]  /*12800*/  FFMA.FTZ R3, R17, c[0x0][0x2d0], -R2 ;  /* 0x0000b40011037a23 */ /* 0x020fcc0000010802 */
[----:B------:R5:W-:Y:S02]  /*12810*/  MUFU.EX2 R86, R3 ;  /* 0x0000000300567308 */ /* 0x000be40000000800 */
[----:B-----5:R-:W-:-:S06]  /*12820*/  FFMA.FTZ R3, R23, c[0x0][0x2d0], -R2 ;  /* 0x0000b40017037a23 */ /* 0x020fcc0000010802 */
[----:B------:R5:W-:Y:S01]  /*12830*/  MUFU.EX2 R87, R3 ;  /* 0x0000000300577308 */ /* 0x000be20000000800 */
[----:B--2---:R-:W-:Y:S02]  /*12840*/  F2FP.BF16.PACK_AB R16, R70, R71 ;  /* 0x000000474610723e */ /* 0x004fe400000010ff */
[----:B----4-:R-:W-:Y:S02]  /*12850*/  F2FP.BF16.PACK_AB R18, R81, R74 ;  /* 0x0000004a5112723e */ /* 0x010fe400000010ff */
[----:B---3--:R-:W-:Y:S01]  /*12860*/  F2FP.BF16.PACK_AB R17, R68, R69 ;  /* 0x000000454411723e */ /* 0x008fe200000010ff */
[----:B-----5:R-:W-:-:S04]  /*12870*/  FFMA.FTZ R3, R21, c[0x0][0x2d0], -R0 ;  /* 0x0000b40015037a23 */ /* 0x020fc80000010800 */
[----:B------:R2:W-:Y:S01]  /*12880*/  MUFU.EX2 R72, R3 ;  /* 0x0000000300487308 */ /* 0x0005e20000000800 */
[----:B-1----:R-:W-:Y:S01]  /*12890*/  F2FP.BF16.PACK_AB R19, R75, R73 ;  /* 0x000000494b13723e */ /* 0x002fe200000010ff */
[----:B--2---:R-:W-:-:S06]  /*128a0*/  FFMA.FTZ R3, R20, c[0x0][0x2d0], -R0 ;  /* 0x0000b40014037a23 */ /* 0x004fcc0000010800 */
[----:B------:R1:W2:Y:S01]  /*128b0*/  MUFU.EX2 R80, R3 ;  /* 0x0000000300507308 */ /* 0x0002a20000000800 */
[----:B------:R-:W-:Y:S01]  /*128c0*/  HMMA.16816.F32.BF16 R24, R16, R4, RZ ;  /* 0x000000041018723c */ /* 0x000fe200000418ff */
[----:B-1----:R-:W-:-:S06]  /*128d0*/  FFMA.FTZ R3, R22, c[0x0][0x2d0], -R0 ;  /* 0x0000b40016037a23 */ /* 0x002fcc0000010800 */
[----:B------:R1:W-:Y:S01]  /*128e0*/  MUFU.EX2 R85, R3 ;  /* 0x0000000300557308 */ /* 0x0003e20000000800 */
[----:B------:R-:W-:Y:S01]  /*128f0*/  HMMA.16816.F32.BF16 R20, R16, R6, RZ ;  /* 0x000000061014723c */ /* 0x000fe200000418ff */
[----:B-1----:R-:W-:-:S07]  /*12900*/  FFMA.FTZ R3, R44, c[0x0][0x2d0], -R0 ;  /* 0x0000b4002c037a23 */ /* 0x002fce0000010800 */
[C---:B------:R-:W-:Y:S01]  /*12910*/  HMMA.16816.F32.BF16 R48, R16.reuse, R12, RZ ;  /* 0x0000000c1030723c */ /* 0x040fe200000418ff */
[----:B------:R-:W-:Y:S01]  /*12920*/  LDSM.16.MT88.4 R44, [R187+0x2000] ;  /* 0x00200000bb2c783b */ /* 0x000fe20000004200 */
[----:B------:R-:W1:Y:S05]  /*12930*/  MUFU.EX2 R84, R3 ;  /* 0x0000000300547308 */ /* 0x000e6a0000000800 */
[----:B------:R-:W-:Y:S01]  /*12940*/  F2FP.BF16.PACK_AB R12, R83, R82 ;  /* 0x00000052530c723e */ /* 0x000fe200000010ff */
[----:B------:R-:W-:Y:S01]  /*12950*/  HMMA.16816.F32.BF16 R36, R16, R14, RZ ;  /* 0x0000000e1024723c */ /* 0x000fe200000418ff */
[----:B--2---:R-:W-:-:S06]  /*12960*/  F2FP.BF16.PACK_AB R13, R80, R72 ;  /* 0x00000048500d723e */ /* 0x004fcc00000010ff */
[----:B------:R-:W-:Y:S02]  /*12970*/  F2FP.BF16.PACK_AB R14, R87, R86 ;  /* 0x00000056570e723e */ /* 0x000fe400000010ff */
[----:B-1----:R-:W-:-:S07]  /*12980*/  F2FP.BF16.PACK_AB R15, R84, R85 ;  /* 0x00000055540f723e */ /* 0x002fce00000010ff */
[C---:B------:R-:W-:Y:S08]  /*12990*/  HMMA.16816.F32.BF16 R172, R12.reuse, R28, R24 ;  /* 0x0000001c0cac723c */ /* 0x040ff00000041818 */
[----:B------:R-:W-:Y:S08]  /*129a0*/  HMMA.16816.F32.BF16 R128, R12, R30, R20 ;  /* 0x0000001e0c80723c */ /* 0x000ff00000041814 */
[C---:B------:R-:W-:Y:S08]  /*129b0*/  HMMA.16816.F32.BF16 R24, R16.reuse, R40, RZ ;  /* 0x000000281018723c */ /* 0x040ff000000418ff */
[C---:B------:R-:W-:Y:S01]  /*129c0*/  HMMA.16816.F32.BF16 R20, R16.reuse, R42, RZ ;  /* 0x0000002a1014723c */ /* 0x040fe200000418ff */
[----:B------:R-:W1:Y:S07]  /*129d0*/  LDSM.16.MT88.4 R40, [R177+0x2000] ;  /* 0x00200000b128783b */ /* 0x000e6e0000004200 */
[----:B------:R-:W-:Y:S08]  /*129e0*/  HMMA.16816.F32.BF16 R4, R16, R52, RZ ;  /* 0x000000341004723c */ /* 0x000ff000000418ff */
[C---:B------:R-:W-:Y:S08]  /*129f0*/  HMMA.16816.F32.BF16 R112, R12.reuse, R32, R48 ;  /* 0x000000200c70723c */ /* 0x040ff00000041830 */
[C---:B------:R-:W-:Y:S01]  /*12a00*/  HMMA.16816.F32.BF16 R120, R12.reuse, R34, R36 ;  /* 0x000000220c78723c */ /* 0x040fe20000041824 */
[----:B------:R-:W2:Y:S04]  /*12a10*/  LDSM.16.MT88.4 R32, [R177+0x2800] ;  /* 0x00280000b120783b */ /* 0x000ea80000004200 */
[----:B------:R-:W3:Y:S03]  /*12a20*/  LDSM.16.MT88.4 R36, [R187+0x2800] ;  /* 0x00280000bb24783b */ /* 0x000ee60000004200 */
[----:B------:R-:W-:Y:S08]  /*12a30*/  HMMA.16816.F32.BF16 R168, R12, R56, R4 ;  /* 0x000000380ca8723c */ /* 0x000ff00000041804 */
[C---:B------:R-:W-:Y:S08]  /*12a40*/  HMMA.16816.F32.BF16 R4, R16.reuse, R64, RZ ;  /* 0x000000401004723c */ /* 0x040ff000000418ff */
[----:B------:R-:W-:Y:S08]  /*12a50*/  HMMA.16816.F32.BF16 R28, R16, R54, RZ ;  /* 0x00000036101c723c */ /* 0x000ff000000418ff */
[C---:B------:R-:W-:Y:S08]  /*12a60*/  HMMA.16816.F32.BF16 R164, R12.reuse, R60, R24 ;  /* 0x0000003c0ca4723c */ /* 0x040ff00000041818 */
[----:B------:R-:W-:Y:S08]  /*12a70*/  HMMA.16816.F32.BF16 R156, R12, R62, R20 ;  /* 0x0000003e0c9c723c */ /* 0x000ff00000041814 */
[C---:B-1----:R-:W-:Y:S08]  /*12a80*/  HMMA.16816.F32.BF16 R24, R16.reuse, R40, RZ ;  /* 0x000000281018723c */ /* 0x042ff000000418ff */
[----:B------:R-:W-:Y:S01]  /*12a90*/  HMMA.16816.F32.BF16 R20, R16, R42, RZ ;  /* 0x0000002a1014723c */ /* 0x000fe200000418ff */
[----:B------:R-:W1:Y:S07]  /*12aa0*/  LDSM.16.MT88.4 R40, [R176+0x2000] ;  /* 0x00200000b028783b */ /* 0x000e6e0000004200 */
[----:B------:R-:W-:Y:S08]  /*12ab0*/  HMMA.16816.F32.BF16 R160, R12, R76, R4 ;  /* 0x0000004c0ca0723c */ /* 0x000ff00000041804 */
[----:B------:R-:W-:Y:S08]  /*12ac0*/  HMMA.16816.F32.BF16 R4, R16, R44, RZ ;  /* 0x0000002c1004723c */ /* 0x000ff000000418ff */
[C---:B------:R-:W-:Y:S08]  /*12ad0*/  HMMA.16816.F32.BF16 R136, R12.reuse, R58, R28 ;  /* 0x0000003a0c88723c */ /* 0x040ff0000004181c */
[----:B--2---:R-:W-:Y:S01]  /*12ae0*/  HMMA.16816.F32.BF16 R56, R12, R32, R24 ;  /* 0x000000200c38723c */ /* 0x004fe20000041818 */
[----:B------:R-:W2:Y:S07]  /*12af0*/  LDSM.16.MT88.4 R24, [R176+0x2800] ;  /* 0x00280000b018783b */ /* 0x000eae0000004200 */
[----:B------:R-:W-:Y:S08]  /*12b00*/  HMMA.16816.F32.BF16 R28, R16, R66, RZ ;  /* 0x00000042101c723c */ /* 0x000ff000000418ff */
[----:B---3--:R-:W-:Y:S08]  /*12b10*/  HMMA.16816.F32.BF16 R64, R12, R36, R4 ;  /* 0x000000240c40723c */ /* 0x008ff00000041804 */
[----:B-1----:R-:W-:Y:S08]  /*12b20*/  HMMA.16816.F32.BF16 R4, R16, R40, RZ ;  /* 0x000000281004723c */ /* 0x002ff000000418ff */
[C---:B------:R-:W-:Y:S01]  /*12b30*/  HMMA.16816.F32.BF16 R48, R12.reuse, R78, R28 ;  /* 0x0000004e0c30723c */ /* 0x040fe2000004181c */
[----:B------:R-:W1:Y:S11]  /*12b40*/  LDSM.16.MT88.4 R28, [R186+0x4000] ;  /* 0x00400000ba1c783b */ /* 0x000e760000004200 */
[----:B------:R-:W-:Y:S04]  /*12b50*/  @!UPT UIADD3 URZ, URZ, URZ, URZ ;  /* 0x0000003f3f3ff290 */ /* 0x000fe8000fffe03f */
[----:B--2---:R-:W-:Y:S08]  /*12b60*/  HMMA.16816.F32.BF16 R140, R12, R24, R4 ;  /* 0x000000180c8c723c */ /* 0x004ff00000041804 */
[----:B------:R-:W-:Y:S11]  /*12b70*/  HMMA.16816.F32.BF16 R4, R16, R42, RZ ;  /* 0x0000002a1004723c */ /* 0x000ff600000418ff */
[----:B------:R-:W-:Y:S11]  /*12b80*/  @!UPT UIADD3 URZ, URZ, URZ, URZ ;  /* 0x0000003f3f3ff290 */ /* 0x000ff6000fffe03f */
[----:B------:R-:W-:Y:S02]  /*12b90*/  @!UPT UIADD3 URZ, URZ, URZ, URZ ;  /* 0x0000003f3f3ff290 */ /* 0x000fe4000fffe03f */
[----:B------:R-:W-:Y:S01]  /*12ba0*/  HMMA.16816.F32.BF16 R132, R12, R26, R4 ;  /* 0x0000001a0c84723c */ /* 0x000fe20000041804 */
[----:B------:R-:W2:Y:S07]  /*12bb0*/  LDSM.16.MT88.4 R24, [R186+0x4800] ;  /* 0x00480000ba18783b */ /* 0x000eae0000004200 */
[----:B-1----:R-:W-:Y:S08]  /*12bc0*/  HMMA.16816.F32.BF16 R4, R16, R28, RZ ;  /* 0x0000001c1004723c */ /* 0x002ff000000418ff */
[----:B------:R-:W-:Y:S08]  /*12bd0*/  HMMA.16816.F32.BF16 R60, R12, R34, R20 ;  /* 0x000000220c3c723c */ /* 0x000ff00000041814 */
[----:B------:R-:W-:Y:S01]  /*12be0*/  HMMA.16816.F32.BF16 R20, R16, R46, RZ ;  /* 0x0000002e1014723c */ /* 0x000fe200000418ff */
[----:B------:R-:W-:-:S07]  /*12bf0*/  FADD.FTZ R3, R71, R70 ;  /* 0x0000004647037221 */ /* 0x000fce0000010000 */
[----:B--2---:R-:W-:Y:S08]  /*12c00*/  HMMA.16816.F32.BF16 R124, R12, R24, R4 ;  /* 0x000000180c7c723c */ /* 0x004ff00000041804 */
[----:B------:R-:W-:Y:S01]  /*12c10*/  HMMA.16816.F32.BF16 R4, R16, R30, RZ ;  /* 0x0000001e1004723c */ /* 0x000fe200000418ff */
[----:B------:R-:W-:-:S07]  /*12c20*/  FADD.FTZ R3, R74, R3 ;  /* 0x000000034a037221 */ /* 0x000fce0000010000 */
[----:B------:R-:W-:Y:S07]  /*12c30*/  HMMA.16816.F32.BF16 R76, R12, R38, R20 ;  /* 0x000000260c4c723c */ /* 0x000fee0000041814 */
[----:B------:R-:W-:Y:S02]  /*12c40*/  FADD.FTZ R21, R69, R68 ;  /* 0x0000004445157221 */ /* 0x000fe40000010000 */
[----:B------:R-:W-:Y:S02]  /*12c50*/  FADD.FTZ R20, R81, R3 ;  /* 0x0000000351147221 */ /* 0x000fe40000010000 */
[----:B------:R-:W-:-:S04]  /*12c60*/  FADD.FTZ R21, R73, R21 ;  /* 0x0000001549157221 */ /* 0x000fc80000010000 */
[----:B------:R-:W-:Y:S01]  /*12c70*/  FADD.FTZ R3, R75, R21 ;  /* 0x000000154b037221 */ /* 0x000fe20000010000 */
[----:B------:R-:W-:Y:S01]  /*12c80*/  HMMA.16816.F32.BF16 R116, R12, R26, R4 ;  /* 0x0000001a0c74723c */ /* 0x000fe20000041804 */
[----:B------:R-:W-:Y:S06]  /*12c90*/  LDSM.16.MT88.4 R24, [R177+0x4800] ;  /* 0x00480000b118783b */ /* 0x000fec0000004200 */
[----:B------:R-:W-:Y:S02]  /*12ca0*/  FADD.FTZ R4, R82, R20 ;  /* 0x0000001452047221 */ /* 0x000fe40000010000 */
[----:B------:R-:W1:Y:S02]  /*12cb0*/  LDSM.16.MT88.4 R20, [R177+0x4000] ;  /* 0x00400000b114783b */ /* 0x000e640000004200 */
[----:B------:R-:W-:-:S02]  /*12cc0*/  FADD.FTZ R29, R83, R4 ;  /* 0x00000004531d7221 */ /* 0x000fc40000010000 */
[----:B-1----:R-:W-:Y:S01]  /*12cd0*/  HMMA.16816.F32.BF16 R4, R16, R20, RZ ;  /* 0x000000141004723c */ /* 0x002fe200000418ff */
[----:B------:R-:W-:Y:S02]  /*12ce0*/  FADD.FTZ R3, R72, R3 ;  /* 0x0000000348037221 */ /* 0x000fe40000010000 */
[--C-:B------:R-:W-:Y:S11]  /*12cf0*/  FFMA.FTZ R28, R103, c[0x0][0x2d0], -R2.reuse ;  /* 0x0000b400671c7a23 */ /* 0x100ff60000010802 */
[----:B------:R-:W-:Y:S10]  /*12d00*/  @!UPT UIADD3 URZ, URZ, URZ, URZ ;  /* 0x0000003f3f3ff290 */ /* 0x000ff4000fffe03f */
[----:B------:R-:W-:Y:S08]  /*12d10*/  HMMA.16816.F32.BF16 R68, R12, R24, R4 ;  /* 0x000000180c44723c */ /* 0x000ff00000041804 */
[----:B------:R-:W-:Y:S01]  /*12d20*/  HMMA.16816.F32.BF16 R4, R16, R22, RZ ;  /* 0x000000161004723c */ /* 0x000fe200000418ff */
[----:B------:R-:W-:Y:S02]  /*12d30*/  FFMA.FTZ R30, R102, c[0x0][0x2d0], -R2 ;  /* 0x0000b400661e7a23 */ /* 0x000fe40000010802 */
[----:B------:R-:W-:-:S02]  /*12d40*/  FADD.FTZ R31, R80, R3 ;  /* 0x00000003501f7221 */ /* 0x000fc40000010000 */
[--C-:B------:R-:W-:Y:S01]  /*12d50*/  FFMA.FTZ R32, R101, c[0x0][0x2d0], -R2.reuse ;  /* 0x0000b40065207a23 */ /* 0x100fe20000010802 */
[----:B------:R-:W1:Y:S01]  /*12d60*/  MUFU.EX2 R3, R28 ;  /* 0x0000001c00037308 */ /* 0x000e620000000800 */
[--C-:B------:R-:W-:Y:S02]  /*12d70*/  FFMA.FTZ R33, R100, c[0x0][0x2d0], -R2.reuse ;  /* 0x0000b40064217a23 */ /* 0x100fe40000010802 */
[--C-:B------:R-:W-:Y:S02]  /*12d80*/  FFMA.FTZ R40, R94, c[0x0][0x2d0], -R2.reuse ;  /* 0x0000b4005e287a23 */ /* 0x100fe40000010802 */
[--C-:B------:R-:W-:Y:S02]  /*12d90*/  FFMA.FTZ R41, R92, c[0x0][0x2d0], -R2.reuse ;  /* 0x0000b4005c297a23 */ /* 0x100fe40000010802 */
[--C-:B------:R-:W-:Y:S02]  /*12da0*/  FFMA.FTZ R42, R89, c[0x0][0x2d0], -R2.reuse ;  /* 0x0000b400592a7a23 */ /* 0x100fe40000010802 */
[----:B------:R-:W-:-:S02]  /*12db0*/  FFMA.FTZ R43, R88, c[0x0][0x2d0], -R2 ;  /* 0x0000b400582b7a23 */ /* 0x000fc40000010802 */
[----:B------:R2:W-:Y:S07]  /*12dc0*/  MUFU.EX2 R2, R30 ;  /* 0x0000001e00027308 */ /* 0x0005ee0000000800 */
[----:B------:R-:W-:Y:S01]  /*12dd0*/  HMMA.16816.F32.BF16 R152, R12, R26, R4 ;  /* 0x0000001a0c98723c */ /* 0x000fe20000041804 */
[----:B------:R-:W-:Y:S01]  /*12de0*/  MUFU.EX2 R20, R32 ;  /* 0x0000002000147308 */ /* 0x000fe20000000800 */
[----:B------:R-:W-:Y:S05]  /*12df0*/  LDSM.16.MT88.4 R24, [R187+0x4800] ;  /* 0x00480000bb18783b */ /* 0x000fea0000004200 */
[----:B------:R-:W-:-:S02]  /*12e00*/  FADD.FTZ R4, R86, R29 ;  /* 0x0000001d56047221 */ /* 0x000fc40000010000 */
[----:B------:R-:W-:Y:S02]  /*12e10*/  FADD.FTZ R5, R85, R31 ;  /* 0x0000001f55057221 */ /* 0x000fe40000010000 */
[----:B--2---:R-:W2:Y:S01]  /*12e20*/  LDSM.16.MT88.4 R28, [R187+0x4000] ;  /* 0x00400000bb1c783b */ /* 0x004ea20000004200 */
[--C-:B------:R-:W-:Y:S02]  /*12e30*/  FFMA.FTZ R6, R97, c[0x0][0x2d0], -R0.reuse ;  /* 0x0000b40061067a23 */ /* 0x100fe40000010800 */
[----:B------:R-:W-:Y:S02]  /*12e40*/  FADD.FTZ R22, R84, R5 ;  /* 0x0000000554167221 */ /* 0x000fe40000010000 */
[----:B------:R-:W-:Y:S02]  /*12e50*/  FFMA.FTZ R5, R99, c[0x0][0x2d0], -R0 ;  /* 0x0000b40063057a23 */ /* 0x000fe40000010800 */
[----:B------:R-:W3:Y:S01]  /*12e60*/  MUFU.EX2 R6, R6 ;  /* 0x0000000600067308 */ /* 0x000ee20000000800 */
[----:B------:R-:W-:-:S02]  /*12e70*/  FADD.FTZ R4, R87, R4 ;  /* 0x0000000457047221 */ /* 0x000fc40000010000 */
[----:B------:R-:W-:Y:S01]  /*12e80*/  FFMA.FTZ R35, R93, c[0x0][0x2d0], -R0 ;  /* 0x0000b4005d237a23 */ /* 0x000fe20000010800 */
[----:B------:R-:W-:Y:S04]  /*12e90*/  LDSM.16.MT88.4 R84, [R177+0x5800] ;  /* 0x00580000b154783b */ /* 0x000fe80000004200 */
[----:B------:R-:W4:Y:S08]  /*12ea0*/  MUFU.EX2 R5, R5 ;  /* 0x0000000500057308 */ /* 0x000f300000000800 */
[----:B------:R4:W5:Y:S01]  /*12eb0*/  MUFU.EX2 R7, R33 ;  /* 0x0000002100077308 */ /* 0x0009620000000800 */
[----:B-1----:R-:W-:-:S02]  /*12ec0*/  FADD.FTZ R4, R3, R4 ;  /* 0x0000000403047221 */ /* 0x002fc40000010000 */
[--C-:B------:R-:W-:Y:S02]  /*12ed0*/  FFMA.FTZ R34, R98, c[0x0][0x2d0], -R0.reuse ;  /* 0x0000b40062227a23 */ /* 0x100fe40000010800 */
[--C-:B------:R-:W-:Y:S02]  /*12ee0*/  FFMA.FTZ R37, R96, c[0x0][0x2d0], -R0.reuse ;  /* 0x0000b40060257a23 */ /* 0x100fe40000010800 */
[--C-:B------:R-:W-:Y:S02]  /*12ef0*/  FFMA.FTZ R36, R95, c[0x0][0x2d0], -R0.reuse ;  /* 0x0000b4005f247a23 */ /* 0x100fe40000010800 */
[--C-:B------:R-:W-:Y:S02]  /*12f00*/  FFMA.FTZ R39, R91, c[0x0][0x2d0], -R0.reuse ;  /* 0x0000b4005b277a23 */ /* 0x100fe40000010800 */
[----:B------:R-:W-:Y:S02]  /*12f10*/  FFMA.FTZ R38, R90, c[0x0][0x2d0], -R0 ;  /* 0x0000b4005a267a23 */ /* 0x000fe40000010800 */
[----:B---3--:R-:W-:-:S02]  /*12f20*/  FADD.FTZ R0, R6, R22 ;  /* 0x0000001606007221 */ /* 0x008fc40000010000 */
[C---:B------:R-:W-:Y:S01]  /*12f30*/  FADD.FTZ R21, R2.reuse, R4 ;  /* 0x0000000402157221 */ /* 0x040fe20000010000 */
[----:B------:R-:W-:Y:S01]  /*12f40*/  F2FP.BF16.PACK_AB R4, R2, R3 ;  /* 0x000000030204723e */ /* 0x000fe200000010ff */
[C---:B----4-:R-:W-:Y:S01]  /*12f50*/  FADD.FTZ R33, R5.reuse, R0 ;  /* 0x0000000005217221 */ /* 0x050fe20000010000 */
[----:B------:R-:W-:Y:S01]  /*12f60*/  F2FP.BF16.PACK_AB R5, R5, R6 ;  /* 0x000000060505723e */ /* 0x000fe200000010ff */
[----:B------:R-:W-:Y:S01]  /*12f70*/  FADD.FTZ R2, R20, R21 ;  /* 0x0000001514027221 */ /* 0x000fe20000010000 */
[C---:B-----5:R-:W-:Y:S02]  /*12f80*/  F2FP.BF16.PACK_AB R6, R7.reuse, R20 ;  /* 0x000000140706723e */ /* 0x060fe400000010ff */
[C---:B--2---:R-:W-:Y:S01]  /*12f90*/  HMMA.16816.F32.BF16 R20, R16.reuse, R28, RZ ;  /* 0x0000001c1014723c */ /* 0x044fe200000418ff */
[----:B------:R-:W-:Y:S02]  /*12fa0*/  FADD.FTZ R32, R7, R2 ;  /* 0x0000000207207221 */ /* 0x000fe40000010000 */
[----:B------:R-:W1:Y:S05]  /*12fb0*/  MUFU.EX2 R2, R35 ;  /* 0x0000002300027308 */ /* 0x000e6a0000000800 */
[----:B------:R-:W-:Y:S03]  /*12fc0*/  HMMA.16816.F32.BF16 R28, R16, R30, RZ ;  /* 0x0000001e101c723c */ /* 0x000fe600000418ff */
[----:B------:R-:W-:Y:S08]  /*12fd0*/  MUFU.EX2 R0, R34 ;  /* 0x0000002200007308 */ /* 0x000ff00000000800 */
[----:B------:R-:W-:Y:S05]  /*12fe0*/  MUFU.EX2 R3, R41 ;  /* 0x0000002900037308 */ /* 0x000fea0000000800 */
[----:B------:R-:W-:Y:S03]  /*12ff0*/  HMMA.16816.F32.BF16 R52, R12, R24, R20 ;  /* 0x000000180c34723c */ /* 0x000fe60000041814 */
[----:B------:R-:W2:Y:S01]  /*13000*/  MUFU.EX2 R20, R40 ;  /* 0x0000002800147308 */ /* 0x000ea20000000800 */
[----:B-1----:R-:W-:-:S07]  /*13010*/  FADD.FTZ R7, R2, R33 ;  /* 0x0000002102077221 */ /* 0x002fce0000010000 */
[----:B------:R-:W-:Y:S08]  /*13020*/  MUFU.EX2 R24, R42 ;  /* 0x0000002a00187308 */ /* 0x000ff00000000800 */
[----:B------:R-:W1:Y:S01]  /*13030*/  MUFU.EX2 R22, R37 ;  /* 0x0000002500167308 */ /* 0x000e620000000800 */
[----:B--2---:R-:W-:Y:S01]  /*13040*/  FADD.FTZ R25, R20, R32 ;  /* 0x0000002014197221 */ /* 0x004fe20000010000 */
[----:B------:R-:W-:Y:S06]  /*13050*/  HMMA.16816.F32.BF16 R44, R12, R26, R28 ;  /* 0x0000001a0c2c723c */ /* 0x000fec000004181c */
[----:B------:R-:W2:Y:S01]  /*13060*/  MUFU.EX2 R21, R36 ;  /* 0x0000002400157308 */ /* 0x000ea20000000800 */
[----:B------:R-:W-:-:S07]  /*13070*/  FADD.FTZ R26, R0, R7 ;  /* 0x00000007001a7221 */ /* 0x000fce0000010000 */
[----:B------:R-:W3:Y:S01]  /*13080*/  MUFU.EX2 R23, R43 ;  /* 0x0000002b00177308 */ /* 0x000ee20000000800 */
[----:B------:R-:W-:Y:S01]  /*13090*/  F2FP.BF16.PACK_AB R7, R0, R2 ;  /* 0x000000020007723e */ /* 0x000fe200000010ff */
[C---:B------:R-:W-:Y:S02]  /*130a0*/  FADD.FTZ R2, R3.reuse, R25 ;  /* 0x0000001903027221 */ /* 0x040fe40000010000 */
[----:B-1----:R-:W-:Y:S02]  /*130b0*/  FADD.FTZ R0, R22, R26 ;  /* 0x0000001a16007221 */ /* 0x002fe40000010000 */
[----:B------:R-:W-:Y:S01]  /*130c0*/  FADD.FTZ R2, R24, R2 ;  /* 0x0000000218027221 */ /* 0x000fe20000010000 */
[----:B------:R-:W-:Y:S01]  /*130d0*/  F2FP.BF16.PACK_AB R100, R3, R20 ;  /* 0x000000140364723e */ /* 0x000fe200000010ff */
[C---:B--2---:R-:W-:Y:S01]  /*130e0*/  FADD.FTZ R3, R21.reuse, R0 ;  /* 0x0000000015037221 */ /* 0x044fe20000010000 */
[----:B------:R-:W-:Y:S01]  /*130f0*/  F2FP.BF16.PACK_AB R101, R21, R22 ;  /* 0x000000161565723e */ /* 0x000fe200000010ff */
[C---:B---3--:R-:W-:Y:S01]  /*13100*/  FADD.FTZ R221, R23.reuse, R2 ;  /* 0x0000000217dd7221 */ /* 0x048fe20000010000 */
[----:B------:R-:W-:-:S02]  /*13110*/  F2FP.BF16.PACK_AB R102, R23, R24 ;  /* 0x000000181766723e */ /* 0x000fc400000010ff */
[----:B------:R-:W1:Y:S02]  /*13120*/  LDSM.16.MT88.4 R20, [R189+0x4000] ;  /* 0x00400000bd14783b */ /* 0x000e640000004200 */
[C---:B-1----:R-:W-:Y:S08]  /*13130*/  HMMA.16816.F32.BF16 R24, R16.reuse, R20, RZ ;  /* 0x000000141018723c */ /* 0x042ff000000418ff */
        /* <DEDUP_REMOVED lines=14> */
[----:B------:R-:W1:Y:S01]  /*13220*/  LDSM.16.MT88.4 R12, [R176+0x1000] ;  /* 0x00100000b00c783b */ /* 0x000e620000004200 */
[----:B------:R-:W-:Y:S08]  /*13230*/  MUFU.EX2 R2, R39 ;  /* 0x0000002700027308 */ /* 0x000ff00000000800 */
[----:B------:R2:W3:Y:S01]  /*13240*/  MUFU.EX2 R0, R38 ;  /* 0x0000002600007308 */ /* 0x0004e20000000800 */
[C---:B-1----:R-:W-:Y:S08]  /*13250*/  HMMA.16816.F32.BF16 R136, R4.reuse, R12, R164 ;  /* 0x0000000c0488723c */ /* 0x042ff000000418a4 */
[C---:B--2---:R-:W-:Y:S01]  /*13260*/  HMMA.16816.F32.BF16 R36, R4.reuse, R14, R156 ;  /* 0x0000000e0424723c */ /* 0x044fe2000004189c */
        /* <DEDUP_REMOVED lines=11> */
[----:B---3--:R-:W-:Y:S01]  /*13320*/  F2FP.BF16.PACK_AB R103, R0, R2 ;  /* 0x000000020067723e */ /* 0x008fe200000010ff */
[----:B------:R-:W-:Y:S06]  /*13330*/  LDSM.16.MT88.4 R140, [R176+0x1800] ;  /* 0x00180000b08c783b */ /* 0x000fec0000004200 */
        /* <DEDUP_REMOVED lines=13> */
[----:B------:R-:W1:Y:S07]  /*13410*/  LDSM.16.MT88.4 R44, [R186+0x3800] ;  /* 0x00380000ba2c783b */ /* 0x000e6e0000004200 */
[----:B------:R-:W-:Y:S01]  /*13420*/  HMMA.16816.F32.BF16 R160, R4, R12, R52 ;  /* 0x0000000c04a0723c */ /* 0x000fe20000041834 */
[----:B------:R-:W2:Y:S04]  /*13430*/  LDSM.16.MT88.4 R52, [R177+0x3800] ;  /* 0x00380000b134783b */ /* 0x000ea80000004200 */
[----:B------:R-:W-:Y:S03]  /*13440*/  LDSM.16.MT88.4 R12, [R176+0x5000] ;  /* 0x00500000b00c783b */ /* 0x000fe60000004200 */
[C---:B-1----:R-:W-:Y:S08]  /*13450*/  HMMA.16816.F32.BF16 R40, R100.reuse, R44, R40 ;  /* 0x0000002c6428723c */ /* 0x042ff00000041828 */
[C---:B------:R-:W-:Y:S08]  /*13460*/  HMMA.16816.F32.BF16 R44, R100.reuse, R46, R48 ;  /* 0x0000002e642c723c */ /* 0x040ff00000041830 */
[C---:B--2---:R-:W-:Y:S08]  /*13470*/  HMMA.16816.F32.BF16 R48, R100.reuse, R52, R56 ;  /* 0x000000346430723c */ /* 0x044ff00000041838 */
[C---:B------:R-:W-:Y:S01]  /*13480*/  HMMA.16816.F32.BF16 R52, R100.reuse, R54, R60 ;  /* 0x000000366434723c */ /* 0x040fe2000004183c */
[----:B------:R-:W1:Y:S07]  /*13490*/  LDSM.16.MT88.4 R60, [R187+0x3800] ;  /* 0x00380000bb3c783b */ /* 0x000e6e0000004200 */
[C---:B-1----:R-:W-:Y:S08]  /*134a0*/  HMMA.16816.F32.BF16 R56, R100.reuse, R60, R64 ;  /* 0x0000003c6438723c */ /* 0x042ff00000041840 */
[C---:B------:R-:W-:Y:S01]  /*134b0*/  HMMA.16816.F32.BF16 R64, R100.reuse, R68, R76 ;  /* 0x000000446440723c */ /* 0x040fe2000004184c */
[----:B------:R-:W1:Y:S07]  /*134c0*/  LDSM.16.MT88.4 R76, [R186+0x5800] ;  /* 0x00580000ba4c783b */ /* 0x000e6e0000004200 */
[----:B------:R-:W-:Y:S08]  /*134d0*/  HMMA.16816.F32.BF16 R60, R100, R62, R72 ;  /* 0x0000003e643c723c */ /* 0x000ff00000041848 */
[C---:B------:R-:W-:Y:S08]  /*134e0*/  HMMA.16816.F32.BF16 R24, R4.reuse, R12, R24 ;  /* 0x0000000c0418723c */ /* 0x040ff00000041818 */
[----:B------:R-:W-:Y:S01]  /*134f0*/  HMMA.16816.F32.BF16 R16, R4, R14, R16 ;  /* 0x0000000e0410723c */ /* 0x000fe20000041810 */
[----:B------:R-:W-:Y:S07]  /*13500*/  LDSM.16.MT88.4 R4, [R176+0x5800] ;  /* 0x00580000b004783b */ /* 0x000fee0000004200 */
[C---:B-1----:R-:W-:Y:S08]  /*13510*/  HMMA.16816.F32.BF16 R72, R100.reuse, R76, R88 ;  /* 0x0000004c6448723c */ /* 0x042ff00000041858 */
[----:B------:R-:W-:Y:S01]  /*13520*/  HMMA.16816.F32.BF16 R76, R100, R78, R92 ;  /* 0x0000004e644c723c */ /* 0x000fe2000004185c */
[----:B------:R-:W1:Y:S01]  /*13530*/  LDSM.16.MT88.4 R92, [R187+0x5800] ;  /* 0x00580000bb5c783b */ /* 0x000e620000004200 */
[----:B------:R-:W-:-:S04]  /*13540*/  FADD.FTZ R3, R2, R3 ;  /* 0x0000000302037221 */ /* 0x000fc80000010000 */
[----:B------:R-:W-:Y:S01]  /*13550*/  FADD.FTZ R220, R0, R3 ;  /* 0x0000000300dc7221 */ /* 0x000fe20000010000 */
[----:B------:R-:W-:-:S04]  /*13560*/  IADD3 R0, R188, -0x3, RZ ;  /* 0xfffffffdbc007810 */ /* 0x000fc80007ffe0ff */
[----:B------:R-:W-:Y:S01]  /*13570*/  ISETP.GE.AND P0, PT, R0, R226, PT ;  /* 0x000000e20000720c */ /* 0x000fe20003f06270 */
[C---:B------:R-:W-:Y:S01]  /*13580*/  HMMA.16816.F32.BF16 R68, R100.reuse, R70, R80 ;  /* 0x000000466444723c */ /* 0x040fe20000041850 */
[----:B------:R-:W-:Y:S07]  /*13590*/  BSSY B0, `(.L_x_2960) ;  /* 0x000005f000007945 */ /* 0x000fee0003800000 */
        /* <DEDUP_REMOVED lines=20> */
[----:B------:R-:W-:-:S05]  /*136e0*/  IADD3 R2, R2, -0x80, R231 ;  /* 0xffffff8002027810 */ /* 0x000fca0007ffe0e7 */
        /* <DEDUP_REMOVED lines=8> */
[----:B------:R-:W-:Y:S01]  /*13770*/  IADD3 R0, -R0, RZ, RZ ;  /* 0x000000ff00007210 */ /* 0x000fe20007ffe1ff */
[C---:B------:R-:W-:Y:S01]  /*13780*/  IMAD.SHL.U32 R17, R219.reuse, 0x2, RZ ;  /* 0x00000002db117824 */ /* 0x040fe200078e00ff */
[----:B------:R-:W-:Y:S01]  /*13790*/  SHF.L.U64.HI R18, R219, 0x1, R229 ;  /* 0x00000001db127819 */ /* 0x000fe200000102e5 */
[----:B------:R-:W-:Y:S01]  /*137a0*/  IMAD.SHL.U32 R13, R216, 0x2, RZ ;  /* 0x00000002d80d7824 */ /* 0x000fe200078e00ff */
[----:B------:R-:W-:Y:S01]  /*137b0*/  SHF.L.U64.HI R16, R218, 0x1, R230 ;  /* 0x00000001da107819 */ /* 0x000fe200000102e6 */
[----:B------:R-:W-:Y:S01]  /*137c0*/  IMAD R211, R0, c[0x0][0x2b8], R2 ;  /* 0x0000ae0000d37a24 */ /* 0x000fe200078e0202 */
[----:B------:R-:W-:Y:S02]  /*137d0*/  SHF.L.U32 R15, R218, 0x1, RZ ;  /* 0x00000001da0f7819 */ /* 0x000fe400000006ff */
[----:B------:R-:W-:Y:S01]  /*137e0*/  SHF.L.U64.HI R14, R216, 0x1, R217 ;  /* 0x00000001d80e7819 */ /* 0x000fe200000102d9 */
        /* <DEDUP_REMOVED lines=15> */
.L_x_3068:
[----:B------:R-:W-:Y:S05]  /*138e0*/  BRA.DIV ~URZ, `(.L_x_2963) ;  /* 0x0000d6827f007947 */ /* 0x000fea000b800000 */
[----:B------:R-:W3:Y:S01]  /*138f0*/  SHFL.IDX PT, R0, R12, RZ, 0x181f ;  /* 0x00181fff0c007589 */ /* 0x000ee200000e0000 */
[----:B------:R-:W-:Y:S02]  /*13900*/  ISETP.GE.AND P2, PT, R216, c[0x0][0x1d4], PT ;  /* 0x00007500d8007a0c */ /* 0x000fe40003f46270 */
[----:B------:R-:W-:-:S04]  /*13910*/  ISETP.GE.AND P1, PT, R218, c[0x0][0x1d4], PT ;  /* 0x00007500da007a0c */ /* 0x000fc80003f26270 */
[----:B------:R-:W-:Y:S02]  /*13920*/  SEL R7, RZ, 0x10, P1 ;  /* 0x00000010ff077807 */ /* 0x000fe40000800000 */
[----:B---3--:R-:W-:-:S05]  /*13930*/  IADD3 R2, P0, R0, R13, RZ ;  /* 0x0000000d00027210 */ /* 0x008fca0007f1e0ff */
[----:B--2---:R-:W-:-:S05]  /*13940*/  IMAD.X R3, R4, 0x1, R14, P0 ;  /* 0x0000000104037824 */ /* 0x004fca00000e060e */
[----:B------:R-:W-:Y:S01]  /*13950*/  @!PT LDS RZ, [RZ] ;  /* 0x00000000fffff984 */ /* 0x000fe20000000800 */
[----:B------:R-:W-:Y:S01]  /*13960*/  @!PT LDS RZ, [RZ] ;  /* 0x00000000fffff984 */ /* 0x000fe20000000800 */
[----:B------:R2:W-:Y:S02]  /*13970*/  LDGSTS.E.BYPASS.LTC128B.128 [R144+0xc100], [R2.64], !P2 ;  /* 0x0c10000002907fae */ /* 0x0005e4000d101d48 */
[----:B--2---:R-:W-:-:S05]  /*13980*/  IADD3 R2, P0, R0, R15, RZ ;  /* 0x0000000f00027210 */ /* 0x004fca0007f1e0ff */
[----:B------:R-:W-:Y:S01]  /*13990*/  IMAD.X R3, R4, 0x1, R16, P0 ;  /* 0x0000000104037824 */ /* 0x000fe200000e0610 */
[----:B------:R-:W-:-:S04]  /*139a0*/  ISETP.GE.AND P0, PT, R219, c[0x0][0x1d4], PT ;  /* 0x00007500db007a0c */ /* 0x000fc80003f06270 */
[----:B------:R2:W-:Y:S01]  /*139b0*/  LDGSTS.E.BYPASS.LTC128B.128 [R144+0xe100], [R2.64], !P1 ;  /* 0x0e10000002907fae */ /* 0x0005e2000c901d48 */
[----:B------:R-:W-:Y:S02]  /*139c0*/  SEL R6, RZ, 0x10, P0 ;  /* 0x00000010ff067807 */ /* 0x000fe40000000000 */
[----:B--2---:R-:W-:Y:S02]  /*139d0*/  IADD3 R2, P3, R0, R17, RZ ;  /* 0x0000001100027210 */ /* 0x004fe40007f7e0ff */
[----:B------:R-:W2:Y:S03]  /*139e0*/  SHFL.IDX PT, R0, R12, 0x1, 0x181f ;  /* 0x00381f000c007f89 */ /* 0x000ea600000e0000 */
[----:B------:R-:W-:Y:S02]  /*139f0*/  IMAD.X R3, R4, 0x1, R18, P3 ;  /* 0x0000000104037824 */ /* 0x000fe400018e0612 */
[----:B------:R3:W4:Y:S04]  /*13a00*/  SHFL.IDX PT, R4, R5, 0x1, 0x181f ;  /* 0x00381f0005047f89 */ /* 0x00072800000e0000 */
[----:B------:R1:W-:Y:S02]  /*13a10*/  LDGSTS.E.BYPASS.LTC128B.128 [R144+0x10100], [R2.64], !P0 ;  /* 0x1010000002907fae */ /* 0x0003e4000c101d48 */
[----:B-1-3--:R-:W-:-:S04]  /*13a20*/  SEL R5, RZ, 0x10, P2 ;  /* 0x00000010ff057807 */ /* 0x00afc80001000000 */
.L_x_3069:
[C---:B--2---:R-:W-:Y:S02]  /*13a30*/  IADD3 R2, -R5.reuse, 0x10, RZ ;  /* 0x0000001005027810 */ /* 0x044fe40007ffe1ff */
[----:B------:R-:W-:-:S02]  /*13a40*/  ISETP.NE.U32.AND P2, PT, R5, RZ, PT ;  /* 0x000000ff0500720c */ /* 0x000fc40003f45070 */
[----:B------:R-:W-:Y:S02]  /*13a50*/  LOP3.LUT R2, R2, 0xf, RZ, 0xc0, !PT ;  /* 0x0000000f02027812 */ /* 0x000fe400078ec0ff */
[----:B------:R-:W-:Y:S02]  /*13a60*/  ISETP.NE.U32.AND P3, PT, R7, RZ, PT ;  /* 0x000000ff0700720c */ /* 0x000fe40003f65070 */
[----:B------:R-:W-:-:S04]  /*13a70*/  IADD3 R2, P1, P0, R2, R0, R13 ;  /* 0x0000000002027210 */ /* 0x000fc8000783e00d */
[----:B----4-:R-:W-:-:S05]  /*13a80*/  IADD3.X R3, RZ, R4, R14, P1, P0 ;  /* 0x00000004ff037210 */ /* 0x010fca0000fe040e */
[----:B------:R-:W-:Y:S01]  /*13a90*/  @!PT LDS RZ, [RZ] ;  /* 0x00000000fffff984 */ /* 0x000fe20000000800 */
[----:B------:R-:W-:Y:S01]  /*13aa0*/  @!PT LDS RZ, [RZ] ;  /* 0x00000000fffff984 */ /* 0x000fe20000000800 */
[----:B------:R-:W-:Y:S01]  /*13ab0*/  @!PT LDS RZ, [RZ] ;  /* 0x00000000fffff984 */ /* 0x000fe20000000800 */
[----:B------:R1:W-:Y:S01]  /*13ac0*/  LDGSTS.E.BYPASS.LTC128B.128.ZFILL [R144+0xd100], [R2.64], P2 ;  /* 0x0d10000002907fae */ /* 0x0003e20009141d48 */
[----:B------:R-:W-:Y:S02]  /*13ad0*/  ISETP.NE.U32.AND P2, PT, R6, RZ, PT ;  /* 0x000000ff0600720c */ /* 0x000fe40003f45070 */
[----:B-1----:R-:W-:-:S04]  /*13ae0*/  IADD3 R2, -R7, 0x10, RZ ;  /* 0x0000001007027810 */ /* 0x002fc80007ffe1ff */
[----:B------:R-:W-:Y:S02]  /*13af0*/  LOP3.LUT R3, R2, 0xf, RZ, 0xc0, !PT ;  /* 0x0000000f02037812 */ /* 0x000fe400078ec0ff */
[----:B------:R-:W-:Y:S02]  /*13b00*/  IADD3 R2, -R6, 0x10, RZ ;  /* 0x0000001006027810 */ /* 0x000fe40007ffe1ff */
[----:B------:R-:W-:Y:S02]  /*13b10*/  IADD3 R6, P1, P0, R3, R0, R15 ;  /* 0x0000000003067210 */ /* 0x000fe4000783e00f */
[----:B------:R-:W-:Y:S02]  /*13b20*/  LOP3.LUT R2, R2, 0xf, RZ, 0xc0, !PT ;  /* 0x0000000f02027812 */ /* 0x000fe400078ec0ff */
[----:B------:R-:W-:Y:S02]  /*13b30*/  IADD3.X R7, RZ, R4, R16, P1, P0 ;  /* 0x00000004ff077210 */ /* 0x000fe40000fe0410 */
[----:B------:R-:W-:-:S03]  /*13b40*/  IADD3 R2, P1, P0, R2, R0, R17 ;  /* 0x0000000002027210 */ /* 0x000fc6000783e011 */
[----:B------:R1:W-:Y:S01]  /*13b50*/  LDGSTS.E.BYPASS.LTC128B.128.ZFILL [R144+0xf100], [R6.64], P3 ;  /* 0x0f10000006907fae */ /* 0x0003e20009941d48 */
[----:B------:R-:W-:-:S05]  /*13b60*/  IADD3.X R3, RZ, R4, R18, P1, P0 ;  /* 0x00000004ff037210 */ /* 0x000fca0000fe0412 */
[----:B------:R1:W-:Y:S04]  /*13b70*/  LDGSTS.E.BYPASS.LTC128B.128.ZFILL [R144+0x11100], [R2.64], P2 ;  /* 0x1110000002907fae */ /* 0x0003e80009141d48 */
.L_x_2961:
[----:B------:R-:W-:Y:S05]  /*13b80*/  BSYNC B0 ;  /* 0x0000000000007941 */ /* 0x000fea0003800000 */
.L_x_2960:
[----:B------:R-:W2:Y:S01]  /*13b90*/  LDL R0, [R1+0x4] ;  /* 0x0000040001007983 */ /* 0x000ea20000100800 */
[----:B-1----:R-:W-:-:S03]  /*13ba0*/  IMAD.MOV.U32 R2, RZ, RZ, c[0x0][0x2c4] ;  /* 0x0000b100ff027624 */ /* 0x002fc600078e00ff */
[----:B------:R-:W0:Y:S02]  /*13bb0*/  LDGDEPBAR ;  /* 0x00000000000079af */ /* 0x000e240000000000 */
[----:B------:R-:W-:Y:S02]  /*13bc0*/  ISETP.NE.AND P0, PT, R2, 0x1, PT ;  /* 0x000000010200780c */ /* 0x000fe40003f05270 */
[----:B------:R-:W-:Y:S01]  /*13bd0*/  IADD3 R188, R188, -0x2, RZ ;  /* 0xfffffffebcbc7810 */ /* 0x000fe20007ffe0ff */
[----:B------:R-:W-:Y:S02]  /*13be0*/  IMAD.MOV.U32 R177, RZ, RZ, 0x1 ;  /* 0x00000001ffb17424 */ /* 0x000fe400078e00ff */
[----:B------:R-:W-:-:S08]  /*13bf0*/  IMAD.MOV.U32 R214, RZ, RZ, RZ ;  /* 0x000000ffffd67224 */ /* 0x000fd000078e00ff */
[----:B--2---:R-:W-:-:S05]  /*13c00*/  @P0 IMAD.HI.U32 R2, R0, c[0x0][0x2c8], RZ ;  /* 0x0000b20000020a27 */ /* 0x004fca00078e00ff */
[----:B------:R-:W-:-:S04]  /*13c10*/  @P0 SHF.R.U32.HI R0, RZ, c[0x0][0x2cc], R2 ;  /* 0x0000b300ff000a19 */ /* 0x000fc80000011602 */
        /* <DEDUP_REMOVED lines=11> */
.L_x_2973:
        /* <DEDUP_REMOVED lines=20> */
[----:B------:R-:W-:Y:S01]  /*13e10*/  SHF.R.S32.HI R2, RZ, 0x1f, R211 ;  /* 0x0000001fff027819 */ /* 0x000fe200000114d3 */
[----:B------:R-:W-:Y:S01]  /*13e20*/  IMAD.SHL.U32 R18, R216, 0x2, RZ ;  /* 0x00000002d8127824 */ /* 0x000fe200078e00ff */
[----:B------:R-:W-:Y:S02]  /*13e30*/  SHF.R.S32.HI R5, RZ, 0x1f, R196 ;  /* 0x0000001fff057819 */ /* 0x000fe400000114c4 */
[----:B------:R-:W-:Y:S01]  /*13e40*/  SHF.L.U64.HI R27, R219, 0x1, R229 ;  /* 0x00000001db1b7819 */ /* 0x000fe200000102e5 */
[----:B------:R-:W-:Y:S01]  /*13e50*/  IMAD R4, R2, c[0x0][0x208], RZ ;  /* 0x0000820002047a24 */ /* 0x000fe200078e02ff */
[C---:B------:R-:W-:Y:S01]  /*13e60*/  SHF.L.U64.HI R25, R218.reuse, 0x1, R230 ;  /* 0x00000001da197819 */ /* 0x040fe200000102e6 */
[C---:B------:R-:W-:Y:S01]  /*13e70*/  IMAD.WIDE.U32 R2, R211.reuse, c[0x0][0x208], RZ ;  /* 0x00008200d3027a25 */ /* 0x040fe200078e00ff */
        /* <DEDUP_REMOVED lines=13> */
.L_x_3070:
        /* <DEDUP_REMOVED lines=22> */
.L_x_3071:
[C---:B------:R-:W-:Y:S02]  /*140b0*/  IADD3 R3, -R6.reuse, 0x10, RZ ;  /* 0x0000001006037810 */ /* 0x040fe40007ffe1ff */
[----:B------:R-:W-:Y:S02]  /*140c0*/  ISETP.NE.U32.AND P2, PT, R6, RZ, PT ;  /* 0x000000ff0600720c */ /* 0x000fe40003f45070 */
[----:B------:R-:W-:Y:S02]  /*140d0*/  LOP3.LUT R3, R3, 0xf, RZ, 0xc0, !PT ;  /* 0x0000000f03037812 */ /* 0x000fe400078ec0ff */
[C---:B------:R-:W-:Y:S02]  /*140e0*/  ISETP.NE.U32.AND P3, PT, R16.reuse, RZ, PT ;  /* 0x000000ff1000720c */ /* 0x040fe40003f65070 */
        /* <DEDUP_REMOVED lines=17> */
.L_x_2966:
[----:B------:R-:W-:Y:S05]  /*14200*/  BSYNC B0 ;  /* 0x0000000000007941 */ /* 0x000fea0003800000 */
.L_x_2965:
[----:B------:R-:W0:Y:S01]  /*14210*/  LDGDEPBAR ;  /* 0x00000000000079af */ /* 0x000e220000000000 */
[----:B------:R-:W-:Y:S01]  /*14220*/  WARPSYNC 0xffffffff ;  /* 0xffffffff00007948 */ /* 0x000fe20003800000 */
[C---:B--23--:R-:W-:Y:S01]  /*14230*/  HMMA.16816.F32.BF16 R4, R36.reuse, R12, RZ ;  /* 0x0000000c2404723c */ /* 0x04cfe200000418ff */
[----:B------:R-:W-:Y:S01]  /*14240*/  MOV R189, c[0x0][0x2c4] ;  /* 0x0000b10000bd7a02 */ /* 0x000fe20000000f00 */
[----:B------:R-:W-:Y:S02]  /*14250*/  BSSY B0, `(.L_x_2969) ;  /* 0x0000314000007945 */ /* 0x000fe40003800000 */
[-C--:B------:R-:W-:Y:S02]  /*14260*/  IADD3 R2, R178, R0.reuse, RZ ;  /* 0x00000000b2027210 */ /* 0x080fe40007ffe0ff */
[CC--:B------:R-:W-:Y:S02]  /*14270*/  IADD3 R8, R179.reuse, R0.reuse, RZ ;  /* 0x00000000b3087210 */ /* 0x0c0fe40007ffe0ff */
[C---:B------:R-:W-:Y:S01]  /*14280*/  HMMA.16816.F32.BF16 R12, R36.reuse, R14, RZ ;  /* 0x0000000e240c723c */ /* 0x040fe200000418ff */
[----:B------:R-:W-:Y:S02]  /*14290*/  IADD3 R3, R179, R0, R178 ;  /* 0x00000000b3037210 */ /* 0x000fe40007ffe0b2 */
[----:B------:R-:W-:Y:S02]  /*142a0*/  ISETP.NE.AND P0, PT, R189, 0x1, PT ;  /* 0x00000001bd00780c */ /* 0x000fe40003f05270 */
[----:B------:R-:W-:Y:S03]  /*142b0*/  SHF.L.U32 R215, R188, 0x6, RZ ;  /* 0x00000006bcd77819 */ /* 0x000fe600000006ff */
        /* <DEDUP_REMOVED lines=142> */
[----:B------:R2:W-:Y:S01]  /*14ba0*/  MUFU.TANH R162, R2 ;  /* 0x0000000200a27308 */ /* 0x0005e20000002400 */
[----:B-1----:R-:W-:Y:S09]  /*14bb0*/  FMUL.FTZ R0, R5, c[0x0][0x320] ;  /* 0x0000c80005007a20 */ /* 0x002ff20000410000 */
[----:B------:R1:W3:Y:S01]  /*14bc0*/  MUFU.TANH R169, R0 ;  /* 0x0000000000a97308 */ /* 0x0002e20000002400 */
[----:B--2---:R-:W-:Y:S04]  /*14bd0*/  @P0 IMAD.HI.U32 R2, R225, c[0x0][0x2c8], RZ ;  /* 0x0000b200e1020a27 */ /* 0x004fe800078e00ff */
[----:B-1----:R-:W-:Y:S05]  /*14be0*/  FMUL.FTZ R0, R6, c[0x0][0x320] ;  /* 0x0000c80006007a20 */ /* 0x002fea0000410000 */
[----:B------:R1:W-:Y:S02]  /*14bf0*/  MUFU.TANH R168, R0 ;  /* 0x0000000000a87308 */ /* 0x0003e40000002400 */
[----:B-1----:R-:W-:Y:S02]  /*14c00*/  FMUL.FTZ R0, R7, c[0x0][0x320] ;  /* 0x0000c80007007a20 */ /* 0x002fe40000410000 */
[----:B------:R-:W1:Y:S06]  /*14c10*/  LDSM.16.M88.4 R4, [R3+0x5000] ;  /* 0x005000000304783b */ /* 0x000e6c0000000200 */
[----:B------:R2:W-:Y:S02]  /*14c20*/  MUFU.TANH R163, R0 ;  /* 0x0000000000a37308 */ /* 0x0005e40000002400 */
[----:B--2---:R-:W-:Y:S08]  /*14c30*/  FMUL.FTZ R0, R13, c[0x0][0x320] ;  /* 0x0000c8000d007a20 */ /* 0x004ff00000410000 */
[----:B------:R2:W-:Y:S01]  /*14c40*/  MUFU.TANH R161, R0 ;  /* 0x0000000000a17308 */ /* 0x0005e20000002400 */
[C---:B-1----:R-:W-:Y:S08]  /*14c50*/  HMMA.16816.F32.BF16 R24, R164.reuse, R4, R24 ;  /* 0x00000004a418723c */ /* 0x042ff00000041818 */
[C---:B------:R-:W-:Y:S04]  /*14c60*/  HMMA.16816.F32.BF16 R28, R164.reuse, R6, R28 ;  /* 0x00000006a41c723c */ /* 0x040fe8000004181c */
[----:B--2---:R-:W-:Y:S04]  /*14c70*/  FMUL.FTZ R0, R14, c[0x0][0x320] ;  /* 0x0000c8000e007a20 */ /* 0x004fe80000410000 */
[----:B------:R1:W-:Y:S11]  /*14c80*/  MUFU.TANH R160, R0 ;  /* 0x0000000000a07308 */ /* 0x0003f60000002400 */
[----:B------:R-:W-:Y:S05]  /*14c90*/  @!UPT UIADD3 URZ, URZ, URZ, URZ ;  /* 0x0000003f3f3ff290 */ /* 0x000fea000fffe03f */
[----:B------:R-:W-:Y:S02]  /*14ca0*/  FMUL.FTZ R4, R29, c[0x0][0x320] ;  /* 0x0000c8001d047a20 */ /* 0x000fe40000410000 */
[----:B------:R-:W-:Y:S02]  /*14cb0*/  FMUL.FTZ R6, R31, c[0x0][0x320] ;  /* 0x0000c8001f067a20 */ /* 0x000fe40000410000 */
[----:B-1----:R-:W-:Y:S02]  /*14cc0*/  FMUL.FTZ R0, R15, c[0x0][0x320] ;  /* 0x0000c8000f007a20 */ /* 0x002fe40000410000 */
[----:B------:R1:W2:Y:S01]  /*14cd0*/  LDSM.16.M88.4 R12, [R3+0x5800] ;  /* 0x00580000030c783b */ /* 0x0002a20000000200 */
[----:B------:R-:W-:Y:S04]  /*14ce0*/  DEPBAR.LE SB0, 0x2 ;  /* 0x000080800000791a */ /* 0x000fe80000000000 */
[----:B------:R4:W5:Y:S03]  /*14cf0*/  MUFU.TANH R158, R0 ;  /* 0x00000000009e7308 */ /* 0x0009660000002400 */
[----:B------:R-:W-:Y:S01]  /*14d00*/  BAR.SYNC.DEFER_BLOCKING 0x0 ;  /* 0x0000000000007b1d */ /* 0x000fe20000010000 */
[----:B-1----:R-:W-:Y:S02]  /*14d10*/  FMUL.FTZ R3, R25, c[0x0][0x320] ;  /* 0x0000c80019037a20 */ /* 0x002fe40000410000 */
[----:B----4-:R-:W-:Y:S04]  /*14d20*/  FMUL.FTZ R0, R16, c[0x0][0x320] ;  /* 0x0000c80010007a20 */ /* 0x010fe80000410000 */
[----:B------:R1:W-:Y:S01]  /*14d30*/  MUFU.TANH R159, R0 ;  /* 0x00000000009f7308 */ /* 0x0003e20000002400 */
[C---:B--2---:R-:W-:Y:S08]  /*14d40*/  HMMA.16816.F32.BF16 R32, R164.reuse, R12, R32 ;  /* 0x0000000ca420723c */ /* 0x044ff00000041820 */
[----:B------:R-:W-:Y:S04]  /*14d50*/  HMMA.16816.F32.BF16 R36, R164, R14, R36 ;  /* 0x0000000ea424723c */ /* 0x000fe80000041824 */
[----:B-1----:R-:W-:Y:S02]  /*14d60*/  FMUL.FTZ R0, R17, c[0x0][0x320] ;  /* 0x0000c80011007a20 */ /* 0x002fe40000410000 */
[----:B------:R1:W-:Y:S10]  /*14d70*/  MUFU.TANH R17, R3 ;  /* 0x0000000300117308 */ /* 0x0003f40000002400 */
[----:B------:R-:W-:Y:S02]  /*14d80*/  FMUL.FTZ R8, R33, c[0x0][0x320] ;  /* 0x0000c80021087a20 */ /* 0x000fe40000410000 */
[----:B------:R-:W-:Y:S01]  /*14d90*/  FMUL.FTZ R9, R34, c[0x0][0x320] ;  /* 0x0000c80022097a20 */ /* 0x000fe20000410000 */
[----:B------:R2:W-:Y:S01]  /*14da0*/  MUFU.TANH R157, R0 ;  /* 0x00000000009d7308 */ /* 0x0005e20000002400 */
[----:B-1----:R-:W-:Y:S09]  /*14db0*/  FMUL.FTZ R3, R26, c[0x0][0x320] ;  /* 0x0000c8001a037a20 */ /* 0x002ff20000410000 */
[----:B------:R-:W-:Y:S01]  /*14dc0*/  MUFU.TANH R26, R3 ;  /* 0x00000003001a7308 */ /* 0x000fe20000002400 */
[----:B--2---:R-:W-:Y:S09]  /*14dd0*/  FMUL.FTZ R0, R18, c[0x0][0x320] ;  /* 0x0000c80012007a20 */ /* 0x004ff20000410000 */
[----:B------:R1:W-:Y:S02]  /*14de0*/  MUFU.TANH R156, R0 ;  /* 0x00000000009c7308 */ /* 0x0003e40000002400 */
[----:B-1----:R-:W-:Y:S02]  /*14df0*/  FMUL.FTZ R0, R19, c[0x0][0x320] ;  /* 0x0000c80013007a20 */ /* 0x002fe40000410000 */
[----:B------:R-:W-:Y:S06]  /*14e00*/  FMUL.FTZ R19, R35, c[0x0][0x320] ;  /* 0x0000c80023137a20 */ /* 0x000fec0000410000 */
[----:B------:R1:W2:Y:S10]  /*14e10*/  MUFU.TANH R155, R0 ;  /* 0x00000000009b7308 */ /* 0x0002b40000002400 */
[----:B------:R-:W-:Y:S01]  /*14e20*/  MUFU.TANH R19, R19 ;  /* 0x0000001300137308 */ /* 0x000fe20000002400 */
[----:B-1----:R-:W-:Y:S09]  /*14e30*/  FMUL.FTZ R0, R20, c[0x0][0x320] ;  /* 0x0000c80014007a20 */ /* 0x002ff20000410000 */
[----:B------:R1:W-:Y:S10]  /*14e40*/  MUFU.TANH R20, R8 ;  /* 0x0000000800147308 */ /* 0x0003f40000002400 */
[----:B------:R4:W-:Y:S01]  /*14e50*/  MUFU.TANH R154, R0 ;  /* 0x00000000009a7308 */ /* 0x0009e20000002400 */
[----:B-1----:R-:W-:Y:S02]  /*14e60*/  FMUL.FTZ R8, R36, c[0x0][0x320] ;  /* 0x0000c80024087a20 */ /* 0x002fe40000410000 */
[----:B----4-:R-:W-:Y:S07]  /*14e70*/  FMUL.FTZ R0, R21, c[0x0][0x320] ;  /* 0x0000c80015007a20 */ /* 0x010fee0000410000 */
[----:B------:R1:W-:Y:S02]  /*14e80*/  MUFU.TANH R21, R0 ;  /* 0x0000000000157308 */ /* 0x0003e40000002400 */
[----:B-1----:R-:W-:Y:S08]  /*14e90*/  FMUL.FTZ R0, R22, c[0x0][0x320] ;  /* 0x0000c80016007a20 */ /* 0x002ff00000410000 */
[----:B------:R-:W-:Y:S10]  /*14ea0*/  MUFU.TANH R22, R6 ;  /* 0x0000000600167308 */ /* 0x000ff40000002400 */
[----:B------:R1:W-:Y:S02]  /*14eb0*/  MUFU.TANH R152, R0 ;  /* 0x0000000000987308 */ /* 0x0003e40000002400 */
[----:B-1----:R-:W-:Y:S08]  /*14ec0*/  FMUL.FTZ R0, R23, c[0x0][0x320] ;  /* 0x0000c80017007a20 */ /* 0x002ff00000410000 */
[----:B------:R1:W-:Y:S10]  /*14ed0*/  MUFU.TANH R23, R4 ;  /* 0x0000000400177308 */ /* 0x0003f40000002400 */
[----:B------:R4:W2:Y:S01]  /*14ee0*/  MUFU.TANH R18, R0 ;  /* 0x0000000000127308 */ /* 0x0008a20000002400 */
[----:B-1----:R-:W-:Y:S02]  /*14ef0*/  FMUL.FTZ R4, R30, c[0x0][0x320] ;  /* 0x0000c8001e047a20 */ /* 0x002fe40000410000 */
[----:B----4-:R-:W-:Y:S07]  /*14f00*/  FMUL.FTZ R0, R24, c[0x0][0x320] ;  /* 0x0000c80018007a20 */ /* 0x010fee0000410000 */
[----:B------:R-:W-:Y:S10]  /*14f10*/  MUFU.TANH R24, R4 ;  /* 0x0000000400187308 */ /* 0x000ff40000002400 */
[----:B------:R1:W4:Y:S02]  /*14f20*/  MUFU.TANH R153, R0 ;  /* 0x0000000000997308 */ /* 0x0003240000002400 */
        /* <DEDUP_REMOVED lines=13> */
[C---:B------:R-:W-:Y:S02]  /*15000*/  ISETP.GT.AND P1, PT, R2.reuse, 0x1, PT ;  /* 0x000000010200780c */ /* 0x040fe40003f24270 */
[----:B------:R-:W-:Y:S01]  /*15010*/  ISETP.GT.AND P2, PT, R2, RZ, PT ;  /* 0x000000ff0200720c */ /* 0x000fe20003f44270 */
[----:B------:R1:W2:Y:S01]  /*15020*/  MUFU.TANH R16, R3 ;  /* 0x0000000300107308 */ /* 0x0002a20000002400 */
[----:B---3--:R-:W-:Y:S02]  /*15030*/  FSEL R4, R169, -INF , P1 ;  /* 0xff800000a9047808 */ /* 0x008fe40000800000 */
[----:B------:R-:W-:Y:S02]  /*15040*/  ISETP.GT.AND P1, PT, R0, 0x9, PT ;  /* 0x000000090000780c */ /* 0x000fe40003f24270 */
[----:B------:R-:W-:Y:S02]  /*15050*/  FSEL R5, R170, -INF , P2 ;  /* 0xff800000aa057808 */ /* 0x000fe40001000000 */
[----:B------:R-:W-:Y:S02]  /*15060*/  ISETP.GT.AND P0, PT, R0, RZ, PT ;  /* 0x000000ff0000720c */ /* 0x000fe40003f04270 */
[----:B------:R-:W-:Y:S02]  /*15070*/  ISETP.GT.AND P2, PT, R2, 0x9, PT ;  /* 0x000000090200780c */ /* 0x000fe40003f44270 */
[----:B-----5:R-:W-:Y:S02]  /*15080*/  FSEL R15, R158, -INF , P1 ;  /* 0xff8000009e0f7808 */ /* 0x020fe40000800000 */
[----:B------:R-:W-:Y:S02]  /*15090*/  ISETP.GT.AND P4, PT, R2, 0x8, PT ;  /* 0x000000080200780c */ /* 0x000fe40003f84270 */
[----:B------:R-:W-:Y:S02]  /*150a0*/  ISETP.GT.AND P1, PT, R0, 0x11, PT ;  /* 0x000000110000780c */ /* 0x000fe40003f24270 */
[----:B------:R-:W-:Y:S02]  /*150b0*/  FSEL R14, R168, -INF , P0 ;  /* 0xff800000a80e7808 */ /* 0x000fe40000000000 */
[----:B------:R-:W-:Y:S02]  /*150c0*/  FSEL R6, R161, -INF , P2 ;  /* 0xff800000a1067808 */ /* 0x000fe40001000000 */
[----:B------:R-:W-:Y:S02]  /*150d0*/  ISETP.GT.AND P0, PT, R0, 0x8, PT ;  /* 0x000000080000780c */ /* 0x000fe40003f04270 */
[----:B------:R-:W-:Y:S02]  /*150e0*/  ISETP.GT.AND P2, PT, R2, 0x11, PT ;  /* 0x000000110200780c */ /* 0x000fe40003f44270 */
[----:B------:R-:W-:Y:S02]  /*150f0*/  FSEL R7, R162, -INF , P4 ;  /* 0xff800000a2077808 */ /* 0x000fe40002000000 */
[----:B------:R-:W-:Y:S02]  /*15100*/  FSEL R162, R155, -INF , P1 ;  /* 0xff8000009ba27808 */ /* 0x000fe40000800000 */
[----:B------:R-:W-:Y:S02]  /*15110*/  ISETP.GT.AND P1, PT, R0, 0x19, PT ;  /* 0x000000190000780c */ /* 0x000fe40003f24270 */
[----:B------:R-:W-:Y:S02]  /*15120*/  FSEL R12, R160, -INF , P0 ;  /* 0xff800000a00c7808 */ /* 0x000fe40000000000 */
[----:B------:R-:W-:Y:S02]  /*15130*/  FSEL R160, R157, -INF , P2 ;  /* 0xff8000009da07808 */ /* 0x000fe40001000000 */
[----:B------:R-:W-:Y:S02]  /*15140*/  ISETP.GT.AND P2, PT, R2, 0x19, PT ;  /* 0x000000190200780c */ /* 0x000fe40003f44270 */
[----:B------:R-:W-:Y:S02]  /*15150*/  FSEL R166, R18, -INF , P1 ;  /* 0xff80000012a67808 */ /* 0x000fe40000800000 */
[----:B-1----:R-:W-:Y:S01]  /*15160*/  FMNMX.FTZ R3, R5, R106, !PT ;  /* 0x0000006a05037209 */ /* 0x002fe20007810000 */
[----:B------:R1:W3:Y:S01]  /*15170*/  MUFU.TANH R18, R8 ;  /* 0x0000000800127308 */ /* 0x0002e20000002400 */
[----:B------:R-:W-:Y:S02]  /*15180*/  FSEL R164, R21, -INF , P2 ;  /* 0xff80000015a47808 */ /* 0x000fe40001000000 */
[----:B------:R-:W-:Y:S02]  /*15190*/  FMNMX.FTZ R3, R4, R3, !PT ;  /* 0x0000000304037209 */ /* 0x000fe40007810000 */
[----:B------:R-:W-:Y:S02]  /*151a0*/  ISETP.GT.AND P3, PT, R0, 0x1, PT ;  /* 0x000000010000780c */ /* 0x000fe40003f64270 */
[----:B------:R-:W-:Y:S02]  /*151b0*/  FMNMX.FTZ R3, R7, R3, !PT ;  /* 0x0000000307037209 */ /* 0x000fe40007810000 */
[----:B------:R-:W-:Y:S01]  /*151c0*/  FSEL R13, R163, -INF , P3 ;  /* 0xff800000a30d7808 */ /* 0x000fe20001800000 */
[----:B------:R5:W-:Y:S01]  /*151d0*/  MUFU.TANH R21, R9 ;  /* 0x0000000900157308 */ /* 0x000be20000002400 */
[----:B------:R-:W-:Y:S02]  /*151e0*/  ISETP.GT.AND P3, PT, R2, 0x10, PT ;  /* 0x000000100200780c */ /* 0x000fe40003f64270 */
[----:B------:R-:W-:Y:S02]  /*151f0*/  FMNMX.FTZ R3, R6, R3, !PT ;  /* 0x0000000306037209 */ /* 0x000fe40007810000 */
[----:B------:R-:W-:Y:S02]  /*15200*/  FSEL R159, R159, -INF , P3 ;  /* 0xff8000009f9f7808 */ /* 0x000fe40001800000 */
[----:B------:R-:W-:Y:S02]  /*15210*/  ISETP.GT.AND P3, PT, R2, 0x18, PT ;  /* 0x000000180200780c */ /* 0x000fe40003f64270 */
[----:B------:R-:W-:Y:S02]  /*15220*/  FMNMX.FTZ R3, R159, R3, !PT ;  /* 0x000000039f037209 */ /* 0x000fe40007810000 */
[----:B------:R-:W-:Y:S02]  /*15230*/  FSEL R163, R154, -INF , P3 ;  /* 0xff8000009aa37808 */ /* 0x000fe40001800000 */
[----:B------:R-:W-:Y:S02]  /*15240*/  FMNMX.FTZ R3, R160, R3, !PT ;  /* 0x00000003a0037209 */ /* 0x000fe40007810000 */
[----:B------:R-:W-:Y:S02]  /*15250*/  ISETP.GT.AND P3, PT, R2, 0x20, PT ;  /* 0x000000200200780c */ /* 0x000fe40003f64270 */
[----:B------:R-:W-:Y:S02]  /*15260*/  FMNMX.FTZ R3, R163, R3, !PT ;  /* 0x00000003a3037209 */ /* 0x000fe40007810000 */
[----:B-1----:R-:W-:Y:S02]  /*15270*/  FMNMX.FTZ R8, R14, R107, !PT ;  /* 0x0000006b0e087209 */ /* 0x002fe40007810000 */
[----:B------:R-:W-:Y:S02]  /*15280*/  ISETP.GT.AND P2, PT, R2, 0x21, PT ;  /* 0x000000210200780c */ /* 0x000fe40003f44270 */
[----:B----4-:R-:W-:Y:S01]  /*15290*/  FSEL R167, R153, -INF , P3 ;  /* 0xff80000099a77808 */ /* 0x010fe20001800000 */
[----:B-----5:R-:W-:Y:S01]  /*152a0*/  FMUL.FTZ R9, R37, c[0x0][0x320] ;  /* 0x0000c80025097a20 */ /* 0x020fe20000410000 */
[----:B------:R-:W-:Y:S02]  /*152b0*/  FMNMX.FTZ R3, R164, R3, !PT ;  /* 0x00000003a4037209 */ /* 0x000fe40007810000 */
[----:B------:R-:W-:Y:S02]  /*152c0*/  FMNMX.FTZ R8, R13, R8, !PT ;  /* 0x000000080d087209 */ /* 0x000fe40007810000 */
[----:B------:R-:W-:Y:S02]  /*152d0*/  FSEL R169, R17, -INF , P2 ;  /* 0xff80000011a97808 */ /* 0x000fe40001000000 */
[----:B------:R1:W4:Y:S01]  /*152e0*/  MUFU.TANH R17, R9 ;  /* 0x0000000900117308 */ /* 0x0003220000002400 */
[----:B------:R-:W-:Y:S02]  /*152f0*/  ISETP.GT.AND P1, PT, R2, 0x28, PT ;  /* 0x000000280200780c */ /* 0x000fe40003f24270 */
[----:B------:R-:W-:Y:S02]  /*15300*/  FMNMX.FTZ R3, R167, R3, !PT ;  /* 0x00000003a7037209 */ /* 0x000fe40007810000 */
[----:B------:R-:W-:Y:S02]  /*15310*/  FMNMX.FTZ R8, R12, R8, !PT ;  /* 0x000000080c087209 */ /* 0x000fe40007810000 */
[C---:B------:R-:W-:Y:S02]  /*15320*/  ISETP.GT.AND P4, PT, R2.reuse, 0x30, PT ;  /* 0x000000300200780c */ /* 0x040fe40003f84270 */
[----:B------:R-:W-:Y:S02]  /*15330*/  FSEL R175, R25, -INF , P1 ;  /* 0xff80000019af7808 */ /* 0x000fe40000800000 */
[C---:B------:R-:W-:Y:S02]  /*15340*/  ISETP.GT.AND P5, PT, R2.reuse, 0x29, PT ;  /* 0x000000290200780c */ /* 0x040fe40003fa4270 */
[----:B------:R-:W-:Y:S02]  /*15350*/  FMNMX.FTZ R3, R169, R3, !PT ;  /* 0x00000003a9037209 */ /* 0x000fe40007810000 */
[C---:B------:R-:W-:Y:S02]  /*15360*/  ISETP.GT.AND P2, PT, R2.reuse, 0x38, PT ;  /* 0x000000380200780c */ /* 0x040fe40003f44270 */
[C---:B------:R-:W-:Y:S02]  /*15370*/  ISETP.GT.AND P1, PT, R2.reuse, 0x39, PT ;  /* 0x000000390200780c */ /* 0x040fe40003f24270 */
[----:B------:R-:W-:Y:S02]  /*15380*/  ISETP.GT.AND P3, PT, R2, 0x31, PT ;  /* 0x000000310200780c */ /* 0x000fe40003f64270 */
[----:B------:R-:W-:Y:S01]  /*15390*/  FMNMX.FTZ R2, R15, R8, !PT ;  /* 0x000000080f027209 */ /* 0x000fe20007810000 */
[----:B------:R-:W-:Y:S01]  /*153a0*/  FMUL.FTZ R8, R38, c[0x0][0x320] ;  /* 0x0000c80026087a20 */ /* 0x000fe20000410000 */
[----:B--2---:R-:W-:Y:S01]  /*153b0*/  FSEL R204, R16, -INF , P4 ;  /* 0xff80000010cc7808 */ /* 0x004fe20002000000 */
[----:B-1----:R-:W-:Y:S01]  /*153c0*/  FMUL.FTZ R9, R39, c[0x0][0x320] ;  /* 0x0000c80027097a20 */ /* 0x002fe20000410000 */
[----:B------:R-:W-:Y:S01]  /*153d0*/  FSEL R171, R23, -INF , P5 ;  /* 0xff80000017ab7808 */ /* 0x000fe20002800000 */
[----:B------:R1:W2:Y:S01]  /*153e0*/  MUFU.TANH R16, R8 ;  /* 0x0000000800107308 */ /* 0x0002a20000002400 */
[----:B------:R-:W-:Y:S02]  /*153f0*/  FMNMX.FTZ R3, R175, R3, !PT ;  /* 0x00000003af037209 */ /* 0x000fe40007810000 */
[----:B------:R-:W-:Y:S02]  /*15400*/  FSEL R201, R20, -INF , P3 ;  /* 0xff80000014c97808 */ /* 0x000fe40001800000 */
[----:B------:R-:W-:Y:S02]  /*15410*/  FMNMX.FTZ R3, R171, R3, !PT ;  /* 0x00000003ab037209 */ /* 0x000fe40007810000 */
[----:B---3--:R-:W-:Y:S02]  /*15420*/  FSEL R200, R18, -INF , P2 ;  /* 0xff80000012c87808 */ /* 0x008fe40001000000 */
[----:B------:R-:W-:Y:S01]  /*15430*/  FMNMX.FTZ R3, R204, R3, !PT ;  /* 0x00000003cc037209 */ /* 0x000fe20007810000 */
[----:B------:R-:W3:Y:S01]  /*15440*/  MUFU.TANH R9, R9 ;  /* 0x0000000900097308 */ /* 0x000ee20000002400 */
[----:B----4-:R-:W-:Y:S02]  /*15450*/  FSEL R197, R17, -INF , P1 ;  /* 0xff80000011c57808 */ /* 0x010fe40000800000 */
[----:B------:R-:W-:Y:S02]  /*15460*/  FMNMX.FTZ R3, R201, R3, !PT ;  /* 0x00000003c9037209 */ /* 0x000fe40007810000 */
[----:B------:R-:W-:Y:S02]  /*15470*/  ISETP.GT.AND P0, PT, R0, 0x10, PT ;  /* 0x000000100000780c */ /* 0x000fe40003f04270 */
[----:B------:R-:W-:Y:S02]  /*15480*/  FMNMX.FTZ R3, R200, R3, !PT ;  /* 0x00000003c8037209 */ /* 0x000fe40007810000 */
[----:B------:R-:W-:Y:S02]  /*15490*/  FSEL R161, R156, -INF , P0 ;  /* 0xff8000009ca17808 */ /* 0x000fe40000000000 */
[----:B------:R-:W-:Y:S02]  /*154a0*/  FMNMX.FTZ R3, R197, R3, !PT ;  /* 0x00000003c5037209 */ /* 0x000fe40007810000 */
[C---:B------:R-:W-:Y:S02]  /*154b0*/  ISETP.GT.AND P0, PT, R0.reuse, 0x18, PT ;  /* 0x000000180000780c */ /* 0x040fe40003f04270 */
[----:B------:R-:W-:Y:S01]  /*154c0*/  ISETP.GT.AND P1, PT, R0, 0x30, PT ;  /* 0x000000300000780c */ /* 0x000fe20003f24270 */
[----:B-1----:R-:W1:Y:S01]  /*154d0*/  SHFL.BFLY PT, R8, R3, 0x2, 0x1f ;  /* 0x0c401f0003087f89 */ /* 0x002e6200000e0000 */
[----:B------:R-:W-:Y:S02]  /*154e0*/  FSEL R165, R152, -INF , P0 ;  /* 0xff80000098a57808 */ /* 0x000fe40000000000 */
[C---:B------:R-:W-:Y:S02]  /*154f0*/  ISETP.GT.AND P0, PT, R0.reuse, 0x20, PT ;  /* 0x000000200000780c */ /* 0x040fe40003f04270 */
[----:B------:R-:W-:Y:S02]  /*15500*/  ISETP.GT.AND P3, PT, R0, 0x28, PT ;  /* 0x000000280000780c */ /* 0x000fe40003f64270 */
[----:B------:R-:W-:Y:S02]  /*15510*/  FSEL R170, R26, -INF , P0 ;  /* 0xff8000001aaa7808 */ /* 0x000fe40000000000 */
[C---:B------:R-:W-:Y:S02]  /*15520*/  ISETP.GT.AND P0, PT, R0.reuse, 0x21, PT ;  /* 0x000000210000780c */ /* 0x040fe40003f04270 */
[----:B------:R-:W-:Y:S02]  /*15530*/  FSEL R199, R21, -INF , P1 ;  /* 0xff80000015c77808 */ /* 0x000fe40000800000 */
[----:B------:R-:W-:Y:S02]  /*15540*/  FSEL R168, R27, -INF , P0 ;  /* 0xff8000001ba87808 */ /* 0x000fe40000000000 */
[C---:B------:R-:W-:Y:S02]  /*15550*/  ISETP.GT.AND P0, PT, R0.reuse, 0x29, PT ;  /* 0x000000290000780c */ /* 0x040fe40003f04270 */
[----:B------:R-:W-:Y:S02]  /*15560*/  ISETP.GT.AND P1, PT, R0, 0x38, PT ;  /* 0x000000380000780c */ /* 0x000fe40003f24270 */
[----:B------:R-:W-:Y:S02]  /*15570*/  FSEL R174, R22, -INF , P0 ;  /* 0xff80000016ae7808 */ /* 0x000fe40000000000 */
[----:B------:R-:W-:Y:S02]  /*15580*/  ISETP.GT.AND P0, PT, R0, 0x31, PT ;  /* 0x000000310000780c */ /* 0x000fe40003f04270 */
[----:B--2---:R-:W-:Y:S02]  /*15590*/  FSEL R202, R16, -INF , P1 ;  /* 0xff80000010ca7808 */ /* 0x004fe40000800000 */
[----:B------:R-:W-:Y:S02]  /*155a0*/  FSEL R198, R19, -INF , P0 ;  /* 0xff80000013c67808 */ /* 0x000fe40000000000 */
[----:B------:R-:W-:Y:S02]  /*155b0*/  ISETP.GT.AND P0, PT, R0, 0x39, PT ;  /* 0x000000390000780c */ /* 0x000fe40003f04270 */
[----:B-1----:R-:W-:Y:S02]  /*155c0*/  FMNMX.FTZ R0, R3, R8, !PT ;  /* 0x0000000803007209 */ /* 0x002fe40007810000 */
[----:B---3--:R-:W-:Y:S02]  /*155d0*/  FSEL R207, R9, -INF , P0 ;  /* 0xff80000009cf7808 */ /* 0x008fe40000000000 */
[----:B------:R-:W-:Y:S01]  /*155e0*/  FMNMX.FTZ R2, R161, R2, !PT ;  /* 0x00000002a1027209 */ /* 0x000fe20007810000 */
[----:B------:R-:W1:Y:S01]  /*155f0*/  SHFL.BFLY PT, R9, R0, 0x1, 0x1f ;  /* 0x0c201f0000097f89 */ /* 0x000e6200000e0000 */
[----:B------:R-:W-:Y:S02]  /*15600*/  FSEL R173, R24, -INF , P3 ;  /* 0xff80000018ad7808 */ /* 0x000fe40001800000 */
[----:B------:R-:W-:Y:S02]  /*15610*/  FMNMX.FTZ R2, R162, R2, !PT ;  /* 0x00000002a2027209 */ /* 0x000fe40007810000 */
[----:B------:R-:W-:Y:S02]  /*15620*/  IADD3 R156, R187, R176, RZ ;  /* 0x000000b0bb9c7210 */ /* 0x000fe40007ffe0ff */
[----:B------:R-:W-:Y:S03]  /*15630*/  FMNMX.FTZ R2, R165, R2, !PT ;  /* 0x00000002a5027209 */ /* 0x000fe60007810000 */
[----:B------:R-:W-:Y:S01]  /*15640*/  LDSM.16.MT88.4 R32, [R156] ;  /* 0x000000009c20783b */ /* 0x000fe20000004200 */
[----:B------:R-:W-:Y:S04]  /*15650*/  FMNMX.FTZ R2, R166, R2, !PT ;  /* 0x00000002a6027209 */ /* 0x000fe80007810000 */
[----:B------:R-:W-:Y:S04]  /*15660*/  FMNMX.FTZ R2, R170, R2, !PT ;  /* 0x00000002aa027209 */ /* 0x000fe80007810000 */
[----:B------:R-:W-:Y:S04]  /*15670*/  FMNMX.FTZ R2, R168, R2, !PT ;  /* 0x00000002a8027209 */ /* 0x000fe80007810000 */
[----:B------:R-:W-:Y:S02]  /*15680*/  FMNMX.FTZ R2, R173, R2, !PT ;  /* 0x00000002ad027209 */ /* 0x000fe40007810000 */
[----:B-1----:R-:W-:Y:S02]  /*15690*/  FMNMX.FTZ R9, R0, R9, !PT ;  /* 0x0000000900097209 */ /* 0x002fe40007810000 */
[----:B------:R-:W-:Y:S02]  /*156a0*/  FMNMX.FTZ R2, R174, R2, !PT ;  /* 0x00000002ae027209 */ /* 0x000fe40007810000 */
[C---:B------:R-:W-:Y:S01]  /*156b0*/  FSETP.NEU.FTZ.AND P1, PT, R9.reuse, -INF , PT ;  /* 0xff8000000900780b */ /* 0x040fe20003f3d000 */
[----:B------:R-:W-:Y:S01]  /*156c0*/  FMUL.FTZ R0, R9, c[0x0][0x2d0] ;  /* 0x0000b40009007a20 */ /* 0x000fe20000410000 */
[----:B------:R-:W-:Y:S04]  /*156d0*/  FMNMX.FTZ R2, R199, R2, !PT ;  /* 0x00000002c7027209 */ /* 0x000fe80007810000 */
[----:B------:R-:W-:Y:S02]  /*156e0*/  FSEL R157, R0, RZ, P1 ;  /* 0x000000ff009d7208 */ /* 0x000fe40000800000 */
[----:B------:R-:W-:Y:S03]  /*156f0*/  FMNMX.FTZ R2, R198, R2, !PT ;  /* 0x00000002c6027209 */ /* 0x000fe60007810000 */
[--C-:B------:R-:W-:Y:S01]  /*15700*/  FFMA.FTZ R0, R5, c[0x0][0x2d0], -R157.reuse ;  /* 0x0000b40005007a23 */ /* 0x100fe2000001089d */
[----:B------:R-:W-:Y:S03]  /*15710*/  FMNMX.FTZ R2, R202, R2, !PT ;  /* 0x00000002ca027209 */ /* 0x000fe60007810000 */
[----:B------:R1:W-:Y:S01]  /*15720*/  MUFU.EX2 R206, R0 ;  /* 0x0000000000ce7308 */ /* 0x0003e20000000800 */
[----:B------:R-:W-:Y:S05]  /*15730*/  FMNMX.FTZ R2, R207, R2, !PT ;  /* 0x00000002cf027209 */ /* 0x000fea0007810000 */
[----:B------:R-:W2:Y:S01]  /*15740*/  SHFL.BFLY PT, R3, R2, 0x2, 0x1f ;  /* 0x0c401f0002037f89 */ /* 0x000ea200000e0000 */
[--C-:B-1----:R-:W-:Y:S04]  /*15750*/  FFMA.FTZ R0, R4, c[0x0][0x2d0], -R157.reuse ;  /* 0x0000b40004007a23 */ /* 0x102fe8000001089d */
[----:B------:R1:W3:Y:S01]  /*15760*/  MUFU.EX2 R205, R0 ;  /* 0x0000000000cd7308 */ /* 0x0002e20000000800 */
[----:B--2---:R-:W-:Y:S05]  /*15770*/  FMNMX.FTZ R2, R2, R3, !PT ;  /* 0x0000000302027209 */ /* 0x004fea0007810000 */
[----:B------:R-:W2:Y:S01]  /*15780*/  SHFL.BFLY PT, R3, R2, 0x1, 0x1f ;  /* 0x0c201f0002037f89 */ /* 0x000ea200000e0000 */
[--C-:B-1----:R-:W-:Y:S01]  /*15790*/  FFMA.FTZ R0, R7, c[0x0][0x2d0], -R157.reuse ;  /* 0x0000b40007007a23 */ /* 0x102fe2000001089d */
[----:B---3--:R-:W-:Y:S03]  /*157a0*/  F2FP.BF16.PACK_AB R152, R205, R206 ;  /* 0x000000cecd98723e */ /* 0x008fe600000010ff */
[----:B------:R1:W-:Y:S01]  /*157b0*/  MUFU.EX2 R213, R0 ;  /* 0x0000000000d57308 */ /* 0x0003e20000000800 */
[----:B--2---:R-:W-:Y:S04]  /*157c0*/  FMNMX.FTZ R8, R2, R3, !PT ;  /* 0x0000000302087209 */ /* 0x004fe80007810000 */
[C---:B------:R-:W-:Y:S01]  /*157d0*/  FSETP.NEU.FTZ.AND P0, PT, R8.reuse, -INF , PT ;  /* 0xff8000000800780b */ /* 0x040fe20003f1d000 */
[----:B------:R-:W-:Y:S05]  /*157e0*/  FMUL.FTZ R2, R8, c[0x0][0x2d0] ;  /* 0x0000b40008027a20 */ /* 0x000fea0000410000 */
[----:B------:R-:W-:Y:S02]  /*157f0*/  FSEL R158, R2, RZ, P0 ;  /* 0x000000ff029e7208 */ /* 0x000fe40000000000 */
[----:B------:R-:W-:Y:S02]  /*15800*/  FSEL R2, R9, RZ, P1 ;  /* 0x000000ff09027208 */ /* 0x000fe40000800000 */
[----:B------:R-:W-:Y:S01]  /*15810*/  ISETP.GE.AND P1, PT, R214, 0x1, PT ;  /* 0x00000001d600780c */ /* 0x000fe20003f26270 */
[----:B------:R-:W-:Y:S02]  /*15820*/  FFMA.FTZ R3, R15, c[0x0][0x2d0], -R158 ;  /* 0x0000b4000f037a23 */ /* 0x000fe4000001089e */
[----:B------:R-:W-:Y:S02]  /*15830*/  FADD.FTZ R2, -R2, R106 ;  /* 0x0000006a02027221 */ /* 0x000fe40000010100 */
[----:B------:R2:W-:Y:S01]  /*15840*/  MUFU.EX2 R208, R3 ;  /* 0x0000000300d07308 */ /* 0x0005e20000000800 */
[----:B-1----:R-:W-:Y:S02]  /*15850*/  FFMA.FTZ R0, R6, c[0x0][0x2d0], -R157 ;  /* 0x0000b40006007a23 */ /* 0x002fe4000001089d */
[----:B------:R-:W-:Y:S07]  /*15860*/  FMUL.FTZ R2, R2, c[0x0][0x2d0] ;  /* 0x0000b40002027a20 */ /* 0x000fee0000410000 */
[----:B------:R1:W3:Y:S10]  /*15870*/  MUFU.EX2 R212, R0 ;  /* 0x0000000000d47308 */ /* 0x0002f40000000800 */
[----:B------:R-:W4:Y:S01]  /*15880*/  MUFU.EX2 R2, R2 ;  /* 0x0000000200027308 */ /* 0x000f220000000800 */
[----:B--2---:R-:W-:Y:S04]  /*15890*/  IADD3 R3, R186, R176, RZ ;  /* 0x000000b0ba037210 */ /* 0x004fe80007ffe0ff */
[----:B------:R-:W-:Y:S01]  /*158a0*/  IADD3 R106, R184, R3, RZ ;  /* 0x00000003b86a7210 */ /* 0x000fe20007ffe0ff */
[----:B------:R-:W2:Y:S01]  /*158b0*/  LDSM.16.MT88.4 R16, [R3] ;  /* 0x000000000310783b */ /* 0x000ea20000004200 */
[--C-:B-1----:R-:W-:Y:S01]  /*158c0*/  FFMA.FTZ R0, R14, c[0x0][0x2d0], -R158.reuse ;  /* 0x0000b4000e007a23 */ /* 0x102fe2000001089e */
[----:B---3--:R-:W-:Y:S06]  /*158d0*/  F2FP.BF16.PACK_AB R154, R212, R213 ;  /* 0x000000d5d49a723e */ /* 0x008fec00000010ff */
[----:B------:R-:W1:Y:S01]  /*158e0*/  LDSM.16.MT88.4 R24, [R106] ;  /* 0x000000006a18783b */ /* 0x000e620000004200 */
[----:B------:R3:W-:Y:S01]  /*158f0*/  MUFU.EX2 R203, R0 ;  /* 0x0000000000cb7308 */ /* 0x0007e20000000800 */
[C---:B----4-:R-:W-:Y:S02]  /*15900*/  FMUL.FTZ R4, R2.reuse, R112 ;  /* 0x0000007002047220 */ /* 0x050fe40000410000 */
        /* <DEDUP_REMOVED lines=8> */
[--C-:B---3--:R-:W-:Y:S02]  /*15990*/  FFMA.FTZ R0, R13, c[0x0][0x2d0], -R158.reuse ;  /* 0x0000b4000d007a23 */ /* 0x108fe4000001089e */
[C---:B------:R-:W-:Y:S02]  /*159a0*/  FMUL.FTZ R13, R2.reuse, R117 ;  /* 0x00000075020d7220 */ /* 0x040fe40000410000 */
[----:B------:R-:W3:Y:S01]  /*159b0*/  MUFU.EX2 R210, R0 ;  /* 0x0000000000d27308 */ /* 0x000ee20000000800 */
        /* <DEDUP_REMOVED lines=12> */
[----:B---3--:R-:W-:Y:S01]  /*15a80*/  F2FP.BF16.PACK_AB R153, R210, R203 ;  /* 0x000000cbd299723e */ /* 0x008fe200000010ff */
[--C-:B------:R-:W-:Y:S02]  /*15a90*/  FFMA.FTZ R0, R12, c[0x0][0x2d0], -R158.reuse ;  /* 0x0000b4000c007a23 */ /* 0x100fe4000001089e */
[C---:B------:R-:W-:Y:S02]  /*15aa0*/  FMUL.FTZ R12, R2.reuse, R116 ;  /* 0x00000074020c7220 */ /* 0x040fe40000410000 */
[----:B------:R3:W4:Y:S01]  /*15ab0*/  MUFU.EX2 R209, R0 ;  /* 0x0000000000d17308 */ /* 0x0007220000000800 */
        /* <DEDUP_REMOVED lines=12> */
[----:B---3--:R-:W-:Y:S01]  /*15b80*/  FSEL R0, R8, RZ, P0 ;  /* 0x000000ff08007208 */ /* 0x008fe20000000000 */
[----:B------:R-:W-:Y:S01]  /*15b90*/  FMUL.FTZ R89, R2, R89 ;  /* 0x0000005902597220 */ /* 0x000fe20000410000 */
[----:B----4-:R-:W-:Y:S01]  /*15ba0*/  F2FP.BF16.PACK_AB R155, R208, R209 ;  /* 0x000000d1d09b723e */ /* 0x010fe200000010ff */
[----:B------:R-:W-:Y:S02]  /*15bb0*/  FMUL.FTZ R92, R2, R92 ;  /* 0x0000005c025c7220 */ /* 0x000fe40000410000 */
[----:B------:R-:W-:Y:S01]  /*15bc0*/  FADD.FTZ R0, -R0, R107 ;  /* 0x0000006b00007221 */ /* 0x000fe20000010100 */
[----:B------:R-:W-:Y:S01]  /*15bd0*/  IADD3 R107, R184, R156, RZ ;  /* 0x0000009cb86b7210 */ /* 0x000fe20007ffe0ff */
[----:B------:R-:W-:Y:S02]  /*15be0*/  FMUL.FTZ R93, R2, R93 ;  /* 0x0000005d025d7220 */ /* 0x000fe40000410000 */
[----:B------:R-:W-:Y:S02]  /*15bf0*/  FMUL.FTZ R0, R0, c[0x0][0x2d0] ;  /* 0x0000b40000007a20 */ /* 0x000fe40000410000 */
[C---:B------:R-:W-:Y:S02]  /*15c00*/  FMUL.FTZ R96, R2.reuse, R96 ;  /* 0x0000006002607220 */ /* 0x040fe40000410000 */
[C---:B------:R-:W-:Y:S02]  /*15c10*/  FMUL.FTZ R97, R2.reuse, R97 ;  /* 0x0000006102617220 */ /* 0x040fe40000410000 */
[----:B------:R-:W3:Y:S01]  /*15c20*/  MUFU.EX2 R0, R0 ;  /* 0x0000000000007308 */ /* 0x000ee20000000800 */
[C---:B------:R-:W-:Y:S02]  /*15c30*/  FMUL.FTZ R100, R2.reuse, R100 ;  /* 0x0000006402647220 */ /* 0x040fe40000410000 */
[----:B------:R-:W-:Y:S02]  /*15c40*/  FMUL.FTZ R101, R2, R101 ;  /* 0x0000006502657220 */ /* 0x000fe40000410000 */
[--C-:B------:R-:W-:Y:S05]  /*15c50*/  FFMA.FTZ R124, R169, c[0x0][0x2d0], -R157.reuse ;  /* 0x0000b400a97c7a23 */ /* 0x100fea000001089d */
[----:B------:R4:W-:Y:S01]  /*15c60*/  MUFU.EX2 R169, R124 ;  /* 0x0000007c00a97308 */ /* 0x0009e20000000800 */
[C---:B---3--:R-:W-:Y:S02]  /*15c70*/  FMUL.FTZ R6, R0.reuse, R114 ;  /* 0x0000007200067220 */ /* 0x048fe40000410000 */
[C---:B------:R-:W-:Y:S02]  /*15c80*/  FMUL.FTZ R7, R0.reuse, R115 ;  /* 0x0000007300077220 */ /* 0x040fe40000410000 */
[----:B------:R-:W3:Y:S01]  /*15c90*/  LDSM.16.MT88.4 R112, [R107] ;  /* 0x000000006b70783b */ /* 0x000ee20000004200 */
        /* <DEDUP_REMOVED lines=14> */
[C---:B-1----:R-:W-:Y:S03]  /*15d80*/  HMMA.16816.F32.BF16 R16, R152.reuse, R24, R16 ;  /* 0x000000189810723c */ /* 0x042fe60000041810 */
        /* <DEDUP_REMOVED lines=11> */
[C---:B------:R-:W-:Y:S03]  /*15e40*/  HMMA.16816.F32.BF16 R24, R152.reuse, R32, R24 ;  /* 0x000000209818723c */ /* 0x040fe60000041818 */
        /* <DEDUP_REMOVED lines=11> */
[C---:B---3--:R-:W-:Y:S03]  /*15f00*/  HMMA.16816.F32.BF16 R32, R152.reuse, R112, R32 ;  /* 0x000000709820723c */ /* 0x048fe60000041820 */
        /* <DEDUP_REMOVED lines=35> */
[----:B------:R-:W5:Y:S03]  /*16140*/  LDSM.16.MT88.4 R116, [R3+0x4000] ;  /* 0x004000000374783b */ /* 0x000f660000004200 */
[C---:B------:R-:W-:Y:S02]  /*16150*/  FMUL.FTZ R102, R0.reuse, R102 ;  /* 0x0000006600667220 */ /* 0x040fe40000410000 */
[----:B------:R-:W-:Y:S02]  /*16160*/  FMUL.FTZ R103, R0, R103 ;  /* 0x0000006700677220 */ /* 0x000fe40000410000 */
[----:B----4-:R-:W-:Y:S04]  /*16170*/  FFMA.FTZ R124, R170, c[0x0][0x2d0], -R158 ;  /* 0x0000b400aa7c7a23 */ /* 0x010fe8000001089e */
[----:B------:R-:W-:Y:S02]  /*16180*/  FFMA.FTZ R2, R2, R221, R206 ;  /* 0x000000dd02027223 */ /* 0x000fe400000100ce */
[----:B------:R-:W-:Y:S02]  /*16190*/  FFMA.FTZ R0, R0, R220, R203 ;  /* 0x000000dc00007223 */ /* 0x000fe400000100cb */
[----:B------:R-:W-:Y:S02]  /*161a0*/  FADD.FTZ R2, R205, R2 ;  /* 0x00000002cd027221 */ /* 0x000fe40000010000 */
[----:B--2---:R-:W-:Y:S02]  /*161b0*/  FFMA.FTZ R120, R161, c[0x0][0x2d0], -R158 ;  /* 0x0000b400a1787a23 */ /* 0x004fe4000001089e */
[----:B------:R-:W-:Y:S02]  /*161c0*/  FADD.FTZ R0, R210, R0 ;  /* 0x00000000d2007221 */ /* 0x000fe40000010000 */
[----:B------:R2:W4:Y:S01]  /*161d0*/  MUFU.EX2 R193, R120 ;  /* 0x0000007800c17308 */ /* 0x0005220000000800 */
[----:B------:R-:W-:Y:S01]  /*161e0*/  FADD.FTZ R2, R213, R2 ;  /* 0x00000002d5027221 */ /* 0x000fe20000010000 */
[C---:B-1----:R-:W-:Y:S03]  /*161f0*/  HMMA.16816.F32.BF16 R64, R152.reuse, R112, R64 ;  /* 0x000000709840723c */ /* 0x042fe60000041840 */
[----:B------:R-:W-:Y:S02]  /*16200*/  FADD.FTZ R0, R209, R0 ;  /* 0x00000000d1007221 */ /* 0x000fe40000010000 */
[----:B------:R-:W-:Y:S02]  /*16210*/  FADD.FTZ R2, R212, R2 ;  /* 0x00000002d4027221 */ /* 0x000fe40000010000 */
[----:B------:R-:W-:Y:S01]  /*16220*/  FADD.FTZ R0, R208, R0 ;  /* 0x00000000d0007221 */ /* 0x000fe20000010000 */
[C---:B------:R-:W-:Y:S01]  /*16230*/  HMMA.16816.F32.BF16 R68, R152.reuse, R114, R68 ;  /* 0x000000729844723c */ /* 0x040fe20000041844 */
[----:B------:R-:W1:Y:S03]  /*16240*/  LDSM.16.MT88.4 R112, [R106+0x4000] ;  /* 0x004000006a70783b */ /* 0x000e660000004200 */
[----:B---3--:R-:W-:Y:S04]  /*16250*/  FADD.FTZ R2, R195, R2 ;  /* 0x00000002c3027221 */ /* 0x008fe80000010000 */
[C---:B-----5:R-:W-:Y:S04]  /*16260*/  HMMA.16816.F32.BF16 R72, R152.reuse, R116, R72 ;  /* 0x000000749848723c */ /* 0x060fe80000041848 */
[----:B--2---:R-:W-:Y:S02]  /*16270*/  FFMA.FTZ R120, R162, c[0x0][0x2d0], -R158 ;  /* 0x0000b400a2787a23 */ /* 0x004fe4000001089e */
[----:B------:R-:W-:Y:S02]  /*16280*/  MUFU.EX2 R162, R129 ;  /* 0x0000008100a27308 */ /* 0x000fe40000000800 */
[C---:B------:R-:W-:Y:S01]  /*16290*/  HMMA.16816.F32.BF16 R76, R152.reuse, R118, R76 ;  /* 0x00000076984c723c */ /* 0x040fe2000004184c */
[----:B------:R-:W2:Y:S03]  /*162a0*/  LDSM.16.MT88.4 R116, [R156+0x4000] ;  /* 0x004000009c74783b */ /* 0x000ea60000004200 */
[----:B----4-:R-:W-:Y:S04]  /*162b0*/  FADD.FTZ R0, R193, R0 ;  /* 0x00000000c1007221 */ /* 0x010fe80000010000 */
        /* <DEDUP_REMOVED lines=158> */
[----:B------:R1:W5:Y:S07]  /*16ca0*/  LDSM.16.MT88.4 R4, [R3+0x5800] ;  /* 0x005800000304783b */ /* 0x00036e0000004200 */
[C---:B--2---:R-:W-:Y:S08]  /*16cb0*/  HMMA.16816.F32.BF16 R48, R152.reuse, R12, R48 ;  /* 0x0000000c9830723c */ /* 0x044ff00000041830 */
[C---:B------:R-:W-:Y:S01]  /*16cc0*/  HMMA.16816.F32.BF16 R52, R152.reuse, R14, R52 ;  /* 0x0000000e9834723c */ /* 0x040fe20000041834 */
[----:B------:R-:W2:Y:S07]  /*16cd0*/  LDSM.16.MT88.4 R12, [R156+0x5800] ;  /* 0x005800009c0c783b */ /* 0x000eae0000004200 */
[C---:B---3--:R-:W-:Y:S04]  /*16ce0*/  HMMA.16816.F32.BF16 R56, R152.reuse, R16, R56 ;  /* 0x000000109838723c */ /* 0x048fe80000041838 */
[----:B-1----:R-:W-:Y:S02]  /*16cf0*/  FADD.FTZ R3, R165, R0 ;  /* 0x00000000a5037221 */ /* 0x002fe40000010000 */
[----:B------:R-:W-:Y:S02]  /*16d00*/  FADD.FTZ R0, R160, R2 ;  /* 0x00000002a0007221 */ /* 0x000fe40000010000 */
[C---:B------:R-:W-:Y:S04]  /*16d10*/  HMMA.16816.F32.BF16 R60, R152.reuse, R18, R60 ;  /* 0x00000012983c723c */ /* 0x040fe8000004183c */
[----:B------:R-:W-:Y:S02]  /*16d20*/  FADD.FTZ R3, R159, R3 ;  /* 0x000000039f037221 */ /* 0x000fe40000010000 */
[----:B------:R-:W-:Y:S02]  /*16d30*/  FADD.FTZ R2, R163, R0 ;  /* 0x00000000a3027221 */ /* 0x000fe40000010000 */
[C---:B----4-:R-:W-:Y:S04]  /*16d40*/  HMMA.16816.F32.BF16 R64, R152.reuse, R20, R64 ;  /* 0x000000149840723c */ /* 0x050fe80000041840 */
[----:B------:R-:W-:Y:S02]  /*16d50*/  FADD.FTZ R0, R161, R3 ;  /* 0x00000003a1007221 */ /* 0x000fe40000010000 */
[----:B------:R-:W-:Y:S01]  /*16d60*/  FADD.FTZ R3, R162, R2 ;  /* 0x00000002a2037221 */ /* 0x000fe20000010000 */
[----:B------:R-:W-:Y:S01]  /*16d70*/  IADD3 R2, R214, 0x1, RZ ;  /* 0x00000001d6027810 */ /* 0x000fe20007ffe0ff */
[C---:B------:R-:W-:Y:S04]  /*16d80*/  HMMA.16816.F32.BF16 R68, R152.reuse, R22, R68 ;  /* 0x000000169844723c */ /* 0x040fe80000041844 */
[----:B------:R-:W-:Y:S01]  /*16d90*/  FADD.FTZ R0, R157, R0 ;  /* 0x000000009d007221 */ /* 0x000fe20000010000 */
[----:B------:R-:W-:Y:S01]  /*16da0*/  SEL R214, R2, RZ, !P1 ;  /* 0x000000ff02d67207 */ /* 0x000fe20004800000 */
[----:B------:R-:W-:Y:S02]  /*16db0*/  FADD.FTZ R221, R164, R3 ;  /* 0x00000003a4dd7221 */ /* 0x000fe40000010000 */
[C---:B-----5:R-:W-:Y:S04]  /*16dc0*/  HMMA.16816.F32.BF16 R72, R152.reuse, R4, R72 ;  /* 0x000000049848723c */ /* 0x060fe80000041848 */
[----:B------:R-:W-:Y:S04]  /*16dd0*/  FADD.FTZ R220, R158, R0 ;  /* 0x000000009edc7221 */ /* 0x000fe80000010000 */
[C---:B------:R-:W-:Y:S01]  /*16de0*/  HMMA.16816.F32.BF16 R76, R152.reuse, R6, R76 ;  /* 0x00000006984c723c */ /* 0x040fe2000004184c */
[----:B------:R-:W1:Y:S07]  /*16df0*/  LDSM.16.MT88.4 R4, [R107+0x5800] ;  /* 0x005800006b04783b */ /* 0x000e6e0000004200 */
[C---:B------:R-:W-:Y:S08]  /*16e00*/  HMMA.16816.F32.BF16 R80, R152.reuse, R24, R80 ;  /* 0x000000189850723c */ /* 0x040ff00000041850 */
[C---:B------:R-:W-:Y:S08]  /*16e10*/  HMMA.16816.F32.BF16 R84, R152.reuse, R26, R84 ;  /* 0x0000001a9854723c */ /* 0x040ff00000041854 */
[C---:B--2---:R-:W-:Y:S08]  /*16e20*/  HMMA.16816.F32.BF16 R88, R152.reuse, R12, R88 ;  /* 0x0000000c9858723c */ /* 0x044ff00000041858 */
[C---:B------:R-:W-:Y:S08]  /*16e30*/  HMMA.16816.F32.BF16 R92, R152.reuse, R14, R92 ;  /* 0x0000000e985c723c */ /* 0x040ff0000004185c */
[C---:B-1----:R-:W-:Y:S07]  /*16e40*/  HMMA.16816.F32.BF16 R96, R152.reuse, R4, R96 ;  /* 0x000000049860723c */ /* 0x042fee0000041860 */
[----:B------:R-:W-:Y:S01]  /*16e50*/  IADD3 R4, R188, -0x2, RZ ;  /* 0xfffffffebc047810 */ /* 0x000fe20007ffe0ff */
[----:B------:R-:W-:Y:S03]  /*16e60*/  HMMA.16816.F32.BF16 R100, R152, R6, R100 ;  /* 0x000000069864723c */ /* 0x000fe60000041864 */
[----:B------:R-:W-:Y:S11]  /*16e70*/  ISETP.GE.AND P0, PT, R4, R226, PT ;  /* 0x000000e20400720c */ /* 0x000ff60003f06270 */
[----:B------:R-:W-:Y:S02]  /*16e80*/  @!UPT UIADD3 URZ, URZ, URZ, URZ ;  /* 0x0000003f3f3ff290 */ /* 0x000fe4000fffe03f */
[----:B------:R-:W-:-:S05]  /*16e90*/  @!P0 BRA `(.L_x_2970) ;  /* 0x000004f000008947 */ /* 0x000fca0003800000 */
[----:B------:R-:W-:Y:S01]  /*16ea0*/  IMAD.MOV.U32 R175, RZ, RZ, c[0x0][0x2b8] ;  /* 0x0000ae00ffaf7624 */ /* 0x000fe200078e00ff */
[----:B------:R-:W-:Y:S01]  /*16eb0*/  IADD3 R2, R231, R215, R248 ;  /* 0x000000d7e7027210 */ /* 0x000fe20007ffe0f8 */
[----:B------:R-:W-:Y:S01]  /*16ec0*/  IMAD.MOV.U32 R196, RZ, RZ, RZ ;  /* 0x000000ffffc47224 */ /* 0x000fe200078e00ff */
[C---:B------:R-:W-:Y:S01]  /*16ed0*/  SHF.L.U64.HI R20, R219.reuse, 0x1, R229 ;  /* 0x00000001db147819 */ /* 0x040fe200000102e5 */
[----:B------:R-:W-:Y:S01]  /*16ee0*/  IMAD.SHL.U32 R19, R219, 0x2, RZ ;  /* 0x00000002db137824 */ /* 0x000fe200078e00ff */
[----:B------:R-:W-:Y:S01]  /*16ef0*/  ISETP.NE.AND P5, PT, R175, 0x1, PT ;  /* 0x00000001af00780c */ /* 0x000fe20003fa5270 */
[----:B------:R-:W-:Y:S01]  /*16f00*/  IMAD.SHL.U32 R17, R218, 0x2, RZ ;  /* 0x00000002da117824 */ /* 0x000fe200078e00ff */
[----:B------:R-:W-:Y:S01]  /*16f10*/  IADD3 R2, R2, -0x80, RZ ;  /* 0xffffff8002027810 */ /* 0x000fe20007ffe0ff */
[----:B------:R-:W-:Y:S01]  /*16f20*/  IMAD.SHL.U32 R15, R216, 0x2, RZ ;  /* 0x00000002d80f7824 */ /* 0x000fe200078e00ff */
[----:B------:R-:W-:Y:S02]  /*16f30*/  SHF.L.U64.HI R18, R218, 0x1, R230 ;  /* 0x00000001da127819 */ /* 0x000fe400000102e6 */
        /* <DEDUP_REMOVED lines=26> */
.L_x_3072:
[----:B------:R-:W-:-:S05]  /*170e0*/  BRA.DIV ~URZ, `(.L_x_2972) ;  /* 0x0000a3f27f007947 */ /* 0x000fca000b800000 */
[----:B------:R-:W3:Y:S01]  /*170f0*/  SHFL.IDX PT, R2, R14, RZ, 0x181f ;  /* 0x00181fff0e027589 */ /* 0x000ee200000e0000 */
[----:B------:R-:W-:Y:S01]  /*17100*/  ISETP.GE.AND P3, PT, R216, c[0x0][0x1d4], PT ;  /* 0x00007500d8007a0c */ /* 0x000fe20003f66270 */
[----:B------:R-:W-:Y:S01]  /*17110*/  IMAD R0, R214, 0x6000, R11 ;  /* 0x00006000d6007824 */ /* 0x000fe200078e020b */
[----:B------:R-:W-:Y:S04]  /*17120*/  ISETP.GE.AND P1, PT, R218, c[0x0][0x1d4], PT ;  /* 0x00007500da007a0c */ /* 0x000fe80003f26270 */
[----:B------:R-:W-:Y:S02]  /*17130*/  SEL R13, RZ, 0x10, P1 ;  /* 0x00000010ff0d7807 */ /* 0x000fe40000800000 */
[----:B---3--:R-:W-:Y:S05]  /*17140*/  IADD3 R6, P0, R2, R15, RZ ;  /* 0x0000000f02067210 */ /* 0x008fea0007f1e0ff */
[----:B--2---:R-:W-:Y:S01]  /*17150*/  IMAD.X R7, R4, 0x1, R16, P0 ;  /* 0x0000000104077824 */ /* 0x004fe200000e0610 */
[----:B------:R-:W-:Y:S04]  /*17160*/  ISETP.GE.AND P0, PT, R219, c[0x0][0x1d4], PT ;  /* 0x00007500db007a0c */ /* 0x000fe80003f06270 */
[----:B------:R-:W-:Y:S01]  /*17170*/  @!PT LDS RZ, [RZ] ;  /* 0x00000000fffff984 */ /* 0x000fe20000000800 */
[----:B------:R-:W-:Y:S01]  /*17180*/  @!PT LDS RZ, [RZ] ;  /* 0x00000000fffff984 */ /* 0x000fe20000000800 */
[----:B------:R2:W-:Y:S01]  /*17190*/  LDGSTS.E.BYPASS.LTC128B.128 [R0], [R6.64], !P3 ;  /* 0x0000000006007fae */ /* 0x0005e2000d901d48 */
[----:B------:R-:W-:Y:S02]  /*171a0*/  SEL R12, RZ, 0x10, P0 ;  /* 0x00000010ff0c7807 */ /* 0x000fe40000000000 */
        /* <DEDUP_REMOVED lines=9> */
.L_x_3073:
[C---:B----4-:R-:W-:Y:S02]  /*17240*/  IADD3 R3, -R5.reuse, 0x10, RZ ;  /* 0x0000001005037810 */ /* 0x050fe40007ffe1ff */
[----:B------:R-:W-:Y:S02]  /*17250*/  ISETP.NE.U32.AND P2, PT, R5, RZ, PT ;  /* 0x000000ff0500720c */ /* 0x000fe40003f45070 */
[----:B------:R-:W-:Y:S02]  /*17260*/  LOP3.LUT R3, R3, 0xf, RZ, 0xc0, !PT ;  /* 0x0000000f03037812 */ /* 0x000fe400078ec0ff */
[----:B------:R-:W-:Y:S02]  /*17270*/  ISETP.NE.U32.AND P3, PT, R13, RZ, PT ;  /* 0x000000ff0d00720c */ /* 0x000fe40003f65070 */
        /* <DEDUP_REMOVED lines=8> */
[C---:B------:R-:W-:Y:S02]  /*17300*/  ISETP.NE.U32.AND P2, PT, R12.reuse, RZ, PT ;  /* 0x000000ff0c00720c */ /* 0x040fe40003f45070 */
[----:B-1----:R-:W-:Y:S02]  /*17310*/  IADD3 R6, P1, P0, R3, R2, R17 ;  /* 0x0000000203067210 */ /* 0x002fe4000783e011 */
[----:B------:R-:W-:Y:S02]  /*17320*/  IADD3 R3, -R12, 0x10, RZ ;  /* 0x000000100c037810 */ /* 0x000fe40007ffe1ff */
[----:B------:R-:W-:Y:S02]  /*17330*/  IADD3.X R7, RZ, R4, R18, P1, P0 ;  /* 0x00000004ff077210 */ /* 0x000fe40000fe0412 */
[----:B------:R-:W-:Y:S03]  /*17340*/  LOP3.LUT R3, R3, 0xf, RZ, 0xc0, !PT ;  /* 0x0000000f03037812 */ /* 0x000fe600078ec0ff */
[----:B------:R1:W-:Y:S01]  /*17350*/  LDGSTS.E.BYPASS.LTC128B.128.ZFILL [R0+0x3000], [R6.64], P3 ;  /* 0x0300000006007fae */ /* 0x0003e20009941d48 */
[----:B------:R-:W-:Y:S04]  /*17360*/  IADD3 R2, P1, P0, R3, R2, R19 ;  /* 0x0000000203027210 */ /* 0x000fe8000783e013 */
[----:B------:R-:W-:Y:S05]  /*17370*/  IADD3.X R3, RZ, R4, R20, P1, P0 ;  /* 0x00000004ff037210 */ /* 0x000fea0000fe0414 */
[----:B------:R1:W-:Y:S04]  /*17380*/  LDGSTS.E.BYPASS.LTC128B.128.ZFILL [R0+0x5000], [R2.64], P2 ;  /* 0x0500000002007fae */ /* 0x0003e80009141d48 */
.L_x_2970:
[----:B------:R-:W-:Y:S05]  /*17390*/  BSYNC B0 ;  /* 0x0000000000007941 */ /* 0x000fea0003800000 */
.L_x_2969:
        /* <DEDUP_REMOVED lines=9> */
.L_x_2964:
[----:B------:R-:W-:Y:S01]  /*17430*/  ISETP.GE.AND P0, PT, R188, R226, PT ;  /* 0x000000e2bc00720c */ /* 0x000fe20003f06270 */
[----:B------:R-:W-:Y:S01]  /*17440*/  IMAD.MOV.U32 R197, RZ, RZ, 0x1f ;  /* 0x0000001fffc57424 */ /* 0x000fe200078e00ff */
[----:B------:R-:W-:-:S11]  /*17450*/  MOV R195, 0xffffffff ;  /* 0xffffffff00c37802 */ /* 0x000fd60000000f00 */
[----:B------:R-:W-:Y:S05]  /*17460*/  @!P0 BRA `(.L_x_2974) ;  /* 0x0000326000008947 */ /* 0x000fea0003800000 */
[----:B------:R-:W-:Y:S02]  /*17470*/  MOV R106, R8 ;  /* 0x00000008006a7202 */ /* 0x000fe40000000f00 */
[----:B------:R-:W-:Y:S02]  /*17480*/  MOV R0, R9 ;  /* 0x0000000900007202 */ /* 0x000fe40000000f00 */
.L_x_2984:
        /* <DEDUP_REMOVED lines=40> */
.L_x_3074:
        /* <DEDUP_REMOVED lines=22> */
.L_x_3075:
        /* <DEDUP_REMOVED lines=12> */
[----:B------:R-:W-:Y:S02]  /*17930*/  ISETP.NE.U32.AND P2, PT, R9, RZ, PT ;  /* 0x000000ff0900720c */ /* 0x000fe40003f45070 */
        /* <DEDUP_REMOVED lines=8> */
.L_x_2976:
[----:B------:R-:W-:Y:S05]  /*179c0*/  BSYNC B0 ;  /* 0x0000000000007941 */ /* 0x000fea0003800000 */
.L_x_2975:
        /* <DEDUP_REMOVED lines=151> */
[----:B------:R2:W-:Y:S10]  /*18340*/  MUFU.TANH R157, R9 ;  /* 0x00000009009d7308 */ /* 0x0005f40000002400 */
[----:B------:R-:W-:Y:S01]  /*18350*/  MUFU.TANH R163, R8 ;  /* 0x0000000800a37308 */ /* 0x000fe20000002400 */
[----:B-1----:R-:W-:Y:S09]  /*18360*/  FMUL.FTZ R2, R6, c[0x0][0x320] ;  /* 0x0000c80006027a20 */ /* 0x002ff20000410000 */
[----:B------:R1:W3:Y:S01]  /*18370*/  MUFU.TANH R169, R2 ;  /* 0x0000000200a97308 */ /* 0x0002e20000002400 */
[----:B--2---:R-:W-:Y:S09]  /*18380*/  FMUL.FTZ R9, R20, c[0x0][0x320] ;  /* 0x0000c80014097a20 */ /* 0x004ff20000410000 */
[----:B------:R-:W-:Y:S01]  /*18390*/  MUFU.TANH R152, R9 ;  /* 0x0000000900987308 */ /* 0x000fe20000002400 */
[----:B-1----:R-:W-:Y:S09]  /*183a0*/  FMUL.FTZ R2, R5, c[0x0][0x320] ;  /* 0x0000c80005027a20 */ /* 0x002ff20000410000 */
[----:B------:R1:W-:Y:S02]  /*183b0*/  MUFU.TANH R162, R2 ;  /* 0x0000000200a27308 */ /* 0x0003e40000002400 */
[----:B-1----:R-:W-:Y:S02]  /*183c0*/  FMUL.FTZ R2, R7, c[0x0][0x320] ;  /* 0x0000c80007027a20 */ /* 0x002fe40000410000 */
[----:B------:R-:W1:Y:S06]  /*183d0*/  LDSM.16.M88.4 R4, [R3+0x5000] ;  /* 0x005000000304783b */ /* 0x000e6c0000000200 */
[----:B------:R2:W4:Y:S02]  /*183e0*/  MUFU.TANH R170, R2 ;  /* 0x0000000200aa7308 */ /* 0x0005240000002400 */
[----:B--2---:R-:W-:Y:S08]  /*183f0*/  FMUL.FTZ R2, R12, c[0x0][0x320] ;  /* 0x0000c8000c027a20 */ /* 0x004ff00000410000 */
[----:B------:R2:W-:Y:S01]  /*18400*/  MUFU.TANH R161, R2 ;  /* 0x0000000200a17308 */ /* 0x0005e20000002400 */
[C---:B-1----:R-:W-:Y:S07]  /*18410*/  HMMA.16816.F32.BF16 R24, R164.reuse, R4, R24 ;  /* 0x00000004a418723c */ /* 0x042fee0000041818 */
[----:B------:R-:W-:Y:S01]  /*18420*/  FMUL.FTZ R5, R21, c[0x0][0x320] ;  /* 0x0000c80015057a20 */ /* 0x000fe20000410000 */
[C---:B------:R-:W-:Y:S03]  /*18430*/  HMMA.16816.F32.BF16 R28, R164.reuse, R6, R28 ;  /* 0x00000006a41c723c */ /* 0x040fe6000004181c */
[----:B------:R-:W-:Y:S01]  /*18440*/  MUFU.TANH R107, R5 ;  /* 0x00000005006b7308 */ /* 0x000fe20000002400 */
[----:B------:R-:W-:Y:S02]  /*18450*/  FMUL.FTZ R4, R22, c[0x0][0x320] ;  /* 0x0000c80016047a20 */ /* 0x000fe40000410000 */
[----:B--2---:R-:W-:Y:S02]  /*18460*/  FMUL.FTZ R2, R14, c[0x0][0x320] ;  /* 0x0000c8000e027a20 */ /* 0x004fe40000410000 */
[----:B------:R1:W2:Y:S05]  /*18470*/  LDSM.16.M88.4 R12, [R3+0x5800] ;  /* 0x00580000030c783b */ /* 0x0002aa0000000200 */
[----:B------:R5:W2:Y:S10]  /*18480*/  MUFU.TANH R168, R2 ;  /* 0x0000000200a87308 */ /* 0x000ab40000002400 */
[----:B------:R-:W-:Y:S01]  /*18490*/  MUFU.TANH R156, R4 ;  /* 0x00000004009c7308 */ /* 0x000fe20000002400 */
[----:B-1----:R-:W-:Y:S02]  /*184a0*/  FMUL.FTZ R3, R29, c[0x0][0x320] ;  /* 0x0000c8001d037a20 */ /* 0x002fe40000410000 */
[----:B-----5:R-:W-:Y:S07]  /*184b0*/  FMUL.FTZ R2, R16, c[0x0][0x320] ;  /* 0x0000c80010027a20 */ /* 0x020fee0000410000 */
[----:B------:R1:W-:Y:S01]  /*184c0*/  MUFU.TANH R154, R2 ;  /* 0x00000002009a7308 */ /* 0x0003e20000002400 */
[C---:B--2---:R-:W-:Y:S08]  /*184d0*/  HMMA.16816.F32.BF16 R32, R164.reuse, R12, R32 ;  /* 0x0000000ca420723c */ /* 0x044ff00000041820 */
[----:B------:R-:W-:Y:S04]  /*184e0*/  HMMA.16816.F32.BF16 R36, R164, R14, R36 ;  /* 0x0000000ea424723c */ /* 0x000fe80000041824 */
[----:B-1----:R-:W-:Y:S04]  /*184f0*/  FMUL.FTZ R2, R18, c[0x0][0x320] ;  /* 0x0000c80012027a20 */ /* 0x002fe80000410000 */
[----:B------:R1:W2:Y:S08]  /*18500*/  MUFU.TANH R160, R2 ;  /* 0x0000000200a07308 */ /* 0x0002b00000002400 */
[----:B------:R-:W-:Y:S04]  /*18510*/  FMUL.FTZ R4, R35, c[0x0][0x320] ;  /* 0x0000c80023047a20 */ /* 0x000fe80000410000 */
[----:B------:R5:W-:Y:S04]  /*18520*/  MUFU.TANH R15, R4 ;  /* 0x00000004000f7308 */ /* 0x000be80000002400 */
[----:B------:R-:W-:Y:S02]  /*18530*/  FMUL.FTZ R7, R36, c[0x0][0x320] ;  /* 0x0000c80024077a20 */ /* 0x000fe40000410000 */
[----:B------:R-:W-:Y:S04]  /*18540*/  FMUL.FTZ R6, R37, c[0x0][0x320] ;  /* 0x0000c80025067a20 */ /* 0x000fe80000410000 */
[----:B------:R-:W-:Y:S01]  /*18550*/  MUFU.TANH R7, R7 ;  /* 0x0000000700077308 */ /* 0x000fe20000002400 */
[----:B-1----:R-:W-:Y:S09]  /*18560*/  FMUL.FTZ R2, R17, c[0x0][0x320] ;  /* 0x0000c80011027a20 */ /* 0x002ff20000410000 */
[----:B------:R1:W-:Y:S01]  /*18570*/  MUFU.TANH R153, R2 ;  /* 0x0000000200997308 */ /* 0x0003e20000002400 */
[----:B-----5:R-:W-:Y:S09]  /*18580*/  FMUL.FTZ R4, R38, c[0x0][0x320] ;  /* 0x0000c80026047a20 */ /* 0x020ff20000410000 */
[----:B------:R3:W-:Y:S10]  /*18590*/  MUFU.TANH R17, R3 ;  /* 0x0000000300117308 */ /* 0x0007f40000002400 */
[----:B------:R5:W-:Y:S01]  /*185a0*/  MUFU.TANH R14, R4 ;  /* 0x00000004000e7308 */ /* 0x000be20000002400 */
[----:B-1----:R-:W-:Y:S09]  /*185b0*/  FMUL.FTZ R2, R19, c[0x0][0x320] ;  /* 0x0000c80013027a20 */ /* 0x002ff20000410000 */
[----:B------:R1:W1:Y:S01]  /*185c0*/  MUFU.TANH R159, R2 ;  /* 0x00000002009f7308 */ /* 0x0002620000002400 */
[----:B---3--:R-:W-:Y:S04]  /*185d0*/  FMNMX.FTZ R3, R169, R106, !PT ;  /* 0x0000006aa9037209 */ /* 0x008fe80007810000 */
[----:B----4-:R-:W-:Y:S05]  /*185e0*/  FMNMX.FTZ R3, R170, R3, !PT ;  /* 0x00000003aa037209 */ /* 0x010fea0007810000 */
[----:B------:R-:W-:Y:S01]  /*185f0*/  MUFU.TANH R6, R6 ;  /* 0x0000000600067308 */ /* 0x000fe20000002400 */
[----:B------:R-:W-:Y:S01]  /*18600*/  FMNMX.FTZ R3, R168, R3, !PT ;  /* 0x00000003a8037209 */ /* 0x000fe20007810000 */
[----:B-----5:R-:W-:Y:S03]  /*18610*/  FMUL.FTZ R4, R39, c[0x0][0x320] ;  /* 0x0000c80027047a20 */ /* 0x020fe60000410000 */
[----:B------:R-:W-:Y:S05]  /*18620*/  FMNMX.FTZ R3, R163, R3, !PT ;  /* 0x00000003a3037209 */ /* 0x000fea0007810000 */
[----:B------:R3:W-:Y:S01]  /*18630*/  MUFU.TANH R12, R4 ;  /* 0x00000004000c7308 */ /* 0x0007e20000002400 */
[----:B--2---:R-:W-:Y:S01]  /*18640*/  FMNMX.FTZ R3, R160, R3, !PT ;  /* 0x00000003a0037209 */ /* 0x004fe20007810000 */
[----:B-1----:R-:W-:Y:S03]  /*18650*/  FMUL.FTZ R2, R23, c[0x0][0x320] ;  /* 0x0000c80017027a20 */ /* 0x002fe60000410000 */
[----:B------:R-:W-:Y:S04]  /*18660*/  FMNMX.FTZ R3, R159, R3, !PT ;  /* 0x000000039f037209 */ /* 0x000fe80007810000 */
[----:B------:R-:W-:Y:S01]  /*18670*/  FMNMX.FTZ R3, R156, R3, !PT ;  /* 0x000000039c037209 */ /* 0x000fe20007810000 */
[----:B------:R1:W2:Y:S01]  /*18680*/  MUFU.TANH R155, R2 ;  /* 0x00000002009b7308 */ /* 0x0002a20000002400 */
[----:B---3--:R-:W-:Y:S04]  /*18690*/  IADD3 R4, R214, 0x1, RZ ;  /* 0x00000001d6047810 */ /* 0x008fe80007ffe0ff */
[----:B------:R-:W-:Y:S01]  /*186a0*/  SEL R214, R4, RZ, !P0 ;  /* 0x000000ff04d67207 */ /* 0x000fe20004000000 */
[----:B-1----:R-:W-:Y:S01]  /*186b0*/  FMUL.FTZ R2, R24, c[0x0][0x320] ;  /* 0x0000c80018027a20 */ /* 0x002fe20000410000 */
[----:B--2---:R-:W-:Y:S03]  /*186c0*/  FMNMX.FTZ R3, R155, R3, !PT ;  /* 0x000000039b037209 */ /* 0x004fe60007810000 */
        /* <DEDUP_REMOVED lines=45> */
.L_x_3076:
        /* <DEDUP_REMOVED lines=42> */
[----:B------:R3:W-:Y:S01]  /*18c40*/  MUFU.EX2 R19, R29 ;  /* 0x0000001d00137308 */ /* 0x0007e20000000800 */
[C---:B------:R-:W-:Y:S02]  /*18c50*/  FMUL.FTZ R49, R2.reuse, R49 ;  /* 0x0000003102317220 */ /* 0x040fe40000410000 */
[C---:B------:R-:W-:Y:S01]  /*18c60*/  FMUL.FTZ R52, R2.reuse, R52 ;  /* 0x0000003402347220 */ /* 0x040fe20000410000 */
[C---:B-1----:R-:W-:Y:S01]  /*18c70*/  F2FP.BF16.PACK_AB R152, R3.reuse, R7 ;  /* 0x000000070398723e */ /* 0x042fe200000010ff */
[----:B------:R-:W-:Y:S02]  /*18c80*/  FADD.FTZ R6, R3, R0 ;  /* 0x0000000003067221 */ /* 0x000fe40000010000 */
[----:B------:R-:W1:Y:S01]  /*18c90*/  SHFL.BFLY PT, R0, R5, 0x2, 0x1f ;  /* 0x0c401f0005007f89 */ /* 0x000e6200000e0000 */
[C---:B------:R-:W-:Y:S02]  /*18ca0*/  FMUL.FTZ R53, R2.reuse, R53 ;  /* 0x0000003502357220 */ /* 0x040fe40000410000 */
[----:B------:R-:W4:Y:S01]  /*18cb0*/  MUFU.EX2 R13, R27 ;  /* 0x0000001b000d7308 */ /* 0x000f220000000800 */
[C---:B------:R-:W-:Y:S02]  /*18cc0*/  FMUL.FTZ R56, R2.reuse, R56 ;  /* 0x0000003802387220 */ /* 0x040fe40000410000 */
[C---:B------:R-:W-:Y:S02]  /*18cd0*/  FMUL.FTZ R57, R2.reuse, R57 ;  /* 0x0000003902397220 */ /* 0x040fe40000410000 */
[C---:B--2---:R-:W-:Y:S02]  /*18ce0*/  FMUL.FTZ R28, R2.reuse, R132 ;  /* 0x00000084021c7220 */ /* 0x044fe40000410000 */
        /* <DEDUP_REMOVED lines=8> */
[----:B-1----:R-:W-:Y:S01]  /*18d70*/  FMNMX.FTZ R0, R5, R0, !PT ;  /* 0x0000000005007209 */ /* 0x002fe20007810000 */
[C---:B------:R-:W-:Y:S01]  /*18d80*/  FMUL.FTZ R72, R2.reuse, R72 ;  /* 0x0000004802487220 */ /* 0x040fe20000410000 */
[----:B----4-:R-:W-:Y:S01]  /*18d90*/  F2FP.BF16.PACK_AB R154, R13, R17 ;  /* 0x000000110d9a723e */ /* 0x010fe200000010ff */
[C---:B------:R-:W-:Y:S02]  /*18da0*/  FMUL.FTZ R73, R2.reuse, R73 ;  /* 0x0000004902497220 */ /* 0x040fe40000410000 */
        /* <DEDUP_REMOVED lines=41> */
[----:B------:R1:W-:Y:S01]  /*19040*/  MUFU.EX2 R132, R7 ;  /* 0x0000000700847308 */ /* 0x0003e20000000800 */
[C---:B------:R-:W-:Y:S01]  /*19050*/  FMUL.FTZ R12, R2.reuse, R116 ;  /* 0x00000074020c7220 */ /* 0x040fe20000410000 */
[----:B------:R-:W-:Y:S01]  /*19060*/  F2FP.BF16.PACK_AB R116, R19, R23 ;  /* 0x000000171374723e */ /* 0x000fe200000010ff */
[----:B------:R-:W-:Y:S01]  /*19070*/  FMUL.FTZ R16, R2, R120 ;  /* 0x0000007802107220 */ /* 0x000fe20000410000 */
[----:B--2---:R-:W-:Y:S01]  /*19080*/  F2FP.BF16.PACK_AB R153, R14, R15 ;  /* 0x0000000f0e99723e */ /* 0x004fe200000010ff */
[C---:B------:R-:W-:Y:S02]  /*19090*/  FMUL.FTZ R5, R2.reuse, R113 ;  /* 0x0000007102057220 */ /* 0x040fe40000410000 */
[C---:B------:R-:W-:Y:S02]  /*190a0*/  FMUL.FTZ R17, R2.reuse, R121 ;  /* 0x0000007902117220 */ /* 0x040fe40000410000 */
[C---:B------:R-:W-:Y:S01]  /*190b0*/  FMUL.FTZ R20, R2.reuse, R124 ;  /* 0x0000007c02147220 */ /* 0x040fe20000410000 */
[----:B------:R-:W2:Y:S01]  /*190c0*/  MUFU.EX2 R133, R18 ;  /* 0x0000001200857308 */ /* 0x000ea20000000800 */
[C---:B------:R-:W-:Y:S02]  /*190d0*/  FMUL.FTZ R24, R2.reuse, R128 ;  /* 0x0000008002187220 */ /* 0x040fe40000410000 */
[----:B------:R-:W-:Y:S02]  /*190e0*/  FADD.FTZ R3, R13, R3 ;  /* 0x000000030d037221 */ /* 0x000fe40000010000 */
[----:B------:R-:W-:Y:S01]  /*190f0*/  FMUL.FTZ R13, R2, R117 ;  /* 0x00000075020d7220 */ /* 0x000fe20000410000 */
[----:B------:R-:W-:Y:S01]  /*19100*/  IADD3 R2, R186, R176, RZ ;  /* 0x000000b0ba027210 */ /* 0x000fe20007ffe0ff */
[----:B------:R-:W-:Y:S02]  /*19110*/  FADD.FTZ R3, R23, R3 ;  /* 0x0000000317037221 */ /* 0x000fe40000010000 */
[----:B---3--:R-:W-:Y:S01]  /*19120*/  FFMA.FTZ R6, R0, R220, R15 ;  /* 0x000000dc00067223 */ /* 0x008fe2000001000f */
[----:B------:R-:W-:Y:S01]  /*19130*/  MUFU.EX2 R117, R165 ;  /* 0x000000a500757308 */ /* 0x000fe20000000800 */
[----:B------:R-:W3:Y:S01]  /*19140*/  LDSM.16.MT88.4 R156, [R2] ;  /* 0x00000000029c783b */ /* 0x000ee20000004200 */
[----:B------:R-:W-:Y:S01]  /*19150*/  FADD.FTZ R107, R19, R3 ;  /* 0x00000003136b7221 */ /* 0x000fe20000010000 */
[----:B------:R-:W-:Y:S01]  /*19160*/  IADD3 R3, R184, R2, RZ ;  /* 0x00000002b8037210 */ /* 0x000fe20007ffe0ff */
[----:B-1----:R-:W-:Y:S02]  /*19170*/  FMUL.FTZ R7, R0, R115 ;  /* 0x0000007300077220 */ /* 0x002fe40000410000 */
[----:B------:R-:W-:Y:S02]  /*19180*/  FADD.FTZ R128, R14, R6 ;  /* 0x000000060e807221 */ /* 0x000fe40000010000 */
[C---:B------:R-:W-:Y:S02]  /*19190*/  FMUL.FTZ R6, R0.reuse, R114 ;  /* 0x0000007200067220 */ /* 0x040fe40000410000 */
[----:B------:R-:W1:Y:S01]  /*191a0*/  LDSM.16.MT88.4 R112, [R3] ;  /* 0x000000000370783b */ /* 0x000e620000004200 */
[C---:B------:R-:W-:Y:S01]  /*191b0*/  FMUL.FTZ R14, R0.reuse, R118 ;  /* 0x00000076000e7220 */ /* 0x040fe20000410000 */
[----:B------:R-:W-:Y:S01]  /*191c0*/  MUFU.EX2 R129, R161 ;  /* 0x000000a100817308 */ /* 0x000fe20000000800 */
[C---:B------:R-:W-:Y:S01]  /*191d0*/  FMUL.FTZ R15, R0.reuse, R119 ;  /* 0x00000077000f7220 */ /* 0x040fe20000410000 */
[----:B--2---:R-:W-:Y:S01]  /*191e0*/  F2FP.BF16.PACK_AB R155, R133, R132 ;  /* 0x00000084859b723e */ /* 0x004fe200000010ff */
[C---:B------:R-:W-:Y:S02]  /*191f0*/  FMUL.FTZ R18, R0.reuse, R122 ;  /* 0x0000007a00127220 */ /* 0x040fe40000410000 */
[C---:B------:R-:W-:Y:S02]  /*19200*/  FMUL.FTZ R19, R0.reuse, R123 ;  /* 0x0000007b00137220 */ /* 0x040fe40000410000 */
[C---:B------:R-:W-:Y:S02]  /*19210*/  FMUL.FTZ R30, R0.reuse, R134 ;  /* 0x00000086001e7220 */ /* 0x040fe40000410000 */
[C---:B------:R-:W-:Y:S01]  /*19220*/  FMUL.FTZ R31, R0.reuse, R135 ;  /* 0x00000087001f7220 */ /* 0x040fe20000410000 */
[----:B------:R-:W-:Y:S01]  /*19230*/  MUFU.EX2 R121, R174 ;  /* 0x000000ae00797308 */ /* 0x000fe20000000800 */
[C---:B------:R-:W-:Y:S02]  /*19240*/  FMUL.FTZ R38, R0.reuse, R142 ;  /* 0x0000008e00267220 */ /* 0x040fe40000410000 */
[----:B------:R-:W-:Y:S02]  /*19250*/  FMUL.FTZ R39, R0, R143 ;  /* 0x0000008f00277220 */ /* 0x000fe40000410000 */
[----:B------:R-:W-:Y:S02]  /*19260*/  FADD.FTZ R128, R132, R128 ;  /* 0x0000008084807221 */ /* 0x000fe40000010000 */
[C---:B------:R-:W-:Y:S02]  /*19270*/  FMUL.FTZ R22, R0.reuse, R126 ;  /* 0x0000007e00167220 */ /* 0x040fe40000410000 */
[C---:B------:R-:W-:Y:S01]  /*19280*/  FMUL.FTZ R23, R0.reuse, R127 ;  /* 0x0000007f00177220 */ /* 0x040fe20000410000 */
[----:B------:R-:W-:Y:S01]  /*19290*/  MUFU.EX2 R120, R173 ;  /* 0x000000ad00787308 */ /* 0x000fe20000000800 */
[C---:B------:R-:W-:Y:S02]  /*192a0*/  FMUL.FTZ R26, R0.reuse, R130 ;  /* 0x00000082001a7220 */ /* 0x040fe40000410000 */
[C---:B------:R-:W-:Y:S02]  /*192b0*/  FMUL.FTZ R27, R0.reuse, R131 ;  /* 0x00000083001b7220 */ /* 0x040fe40000410000 */
[C---:B------:R-:W-:Y:S02]  /*192c0*/  FMUL.FTZ R34, R0.reuse, R138 ;  /* 0x0000008a00227220 */ /* 0x040fe40000410000 */
[C---:B------:R-:W-:Y:S01]  /*192d0*/  FMUL.FTZ R35, R0.reuse, R139 ;  /* 0x0000008b00237220 */ /* 0x040fe20000410000 */
[C---:B---3--:R-:W-:Y:S02]  /*192e0*/  HMMA.16816.F32.BF16 R4, R152.reuse, R156, R4 ;  /* 0x0000009c9804723c */ /* 0x048fe40000041804 */
[----:B------:R-:W-:Y:S03]  /*192f0*/  MUFU.EX2 R127, R189 ;  /* 0x000000bd007f7308 */ /* 0x000fe60000000800 */
[C---:B------:R-:W-:Y:S02]  /*19300*/  FMUL.FTZ R42, R0.reuse, R42 ;  /* 0x0000002a002a7220 */ /* 0x040fe40000410000 */
[C---:B------:R-:W-:Y:S01]  /*19310*/  FMUL.FTZ R43, R0.reuse, R43 ;  /* 0x0000002b002b7220 */ /* 0x040fe20000410000 */
[C---:B------:R-:W-:Y:S04]  /*19320*/  HMMA.16816.F32.BF16 R12, R152.reuse, R158, R12 ;  /* 0x0000009e980c723c */ /* 0x040fe8000004180c */
[----:B------:R-:W-:Y:S01]  /*19330*/  MUFU.EX2 R126, R193 ;  /* 0x000000c1007e7308 */ /* 0x000fe20000000800 */
[C---:B------:R-:W-:Y:S02]  /*19340*/  FMUL.FTZ R46, R0.reuse, R46 ;  /* 0x0000002e002e7220 */ /* 0x040fe40000410000 */
[C---:B------:R-:W-:Y:S01]  /*19350*/  FMUL.FTZ R47, R0.reuse, R47 ;  /* 0x0000002f002f7220 */ /* 0x040fe20000410000 */
[C---:B-1----:R-:W-:Y:S04]  /*19360*/  HMMA.16816.F32.BF16 R16, R152.reuse, R112, R16 ;  /* 0x000000709810723c */ /* 0x042fe80000041810 */
[C---:B------:R-:W-:Y:S02]  /*19370*/  FMUL.FTZ R50, R0.reuse, R50 ;  /* 0x0000003200327220 */ /* 0x040fe40000410000 */
[----:B------:R-:W-:Y:S01]  /*19380*/  MUFU.EX2 R118, R164 ;  /* 0x000000a400767308 */ /* 0x000fe20000000800 */
[C---:B------:R-:W-:Y:S01]  /*19390*/  FMUL.FTZ R51, R0.reuse, R51 ;  /* 0x0000003300337220 */ /* 0x040fe20000410000 */
[C---:B------:R-:W-:Y:S01]  /*193a0*/  HMMA.16816.F32.BF16 R20, R152.reuse, R114, R20 ;  /* 0x000000729814723c */ /* 0x040fe20000041814 */
[----:B------:R-:W1:Y:S03]  /*193b0*/  LDSM.16.MT88.4 R112, [R106] ;  /* 0x000000006a70783b */ /* 0x000e660000004200 */
[C---:B------:R-:W-:Y:S02]  /*193c0*/  FMUL.FTZ R54, R0.reuse, R54 ;  /* 0x0000003600367220 */ /* 0x040fe40000410000 */
[C---:B------:R-:W-:Y:S02]  /*193d0*/  FMUL.FTZ R55, R0.reuse, R55 ;  /* 0x0000003700377220 */ /* 0x040fe40000410000 */
[----:B------:R-:W-:Y:S01]  /*193e0*/  MUFU.EX2 R131, R160 ;  /* 0x000000a000837308 */ /* 0x000fe20000000800 */
[C---:B------:R-:W-:Y:S03]  /*193f0*/  FMUL.FTZ R58, R0.reuse, R58 ;  /* 0x0000003a003a7220 */ /* 0x040fe60000410000 */
[C---:B------:R-:W-:Y:S02]  /*19400*/  FMUL.FTZ R59, R0.reuse, R59 ;  /* 0x0000003b003b7220 */ /* 0x040fe40000410000 */
[C---:B------:R-:W-:Y:S02]  /*19410*/  FMUL.FTZ R62, R0.reuse, R62 ;  /* 0x0000003e003e7220 */ /* 0x040fe40000410000 */
        /* <DEDUP_REMOVED lines=16> */
[C---:B-1----:R-:W-:Y:S03]  /*19520*/  HMMA.16816.F32.BF16 R24, R152.reuse, R112, R24 ;  /* 0x000000709818723c */ /* 0x042fe60000041818 */
[C---:B------:R-:W-:Y:S02]  /*19530*/  FMUL.FTZ R90, R0.reuse, R90 ;  /* 0x0000005a005a7220 */ /* 0x040fe40000410000 */
[C---:B------:R-:W-:Y:S01]  /*19540*/  FMUL.FTZ R91, R0.reuse, R91 ;  /* 0x0000005b005b7220 */ /* 0x040fe20000410000 */
[----:B------:R-:W-:Y:S01]  /*19550*/  MUFU.EX2 R162, R167 ;  /* 0x000000a700a27308 */ /* 0x000fe20000000800 */
[C---:B------:R-:W-:Y:S01]  /*19560*/  FMUL.FTZ R94, R0.reuse, R94 ;  /* 0x0000005e005e7220 */ /* 0x040fe20000410000 */
[C---:B------:R-:W-:Y:S04]  /*19570*/  HMMA.16816.F32.BF16 R28, R152.reuse, R114, R28 ;  /* 0x00000072981c723c */ /* 0x040fe8000004181c */
[----:B------:R-:W-:Y:S01]  /*19580*/  FMUL.FTZ R95, R0, R95 ;  /* 0x0000005f005f7220 */ /* 0x000fe20000410000 */
[----:B--2---:R-:W-:Y:S01]  /*19590*/  F2FP.BF16.PACK_AB R119, R164, R130 ;  /* 0x00000082a477723e */ /* 0x004fe200000010ff */
[C---:B------:R-:W-:Y:S02]  /*195a0*/  FMUL.FTZ R98, R0.reuse, R98 ;  /* 0x0000006200627220 */ /* 0x040fe40000410000 */
[C---:B------:R-:W-:Y:S01]  /*195b0*/  FMUL.FTZ R99, R0.reuse, R99 ;  /* 0x0000006300637220 */ /* 0x040fe20000410000 */
[----:B------:R-:W-:Y:S03]  /*195c0*/  MUFU.EX2 R163, R166 ;  /* 0x000000a600a37308 */ /* 0x000fe60000000800 */
[C---:B------:R-:W-:Y:S02]  /*195d0*/  FMUL.FTZ R102, R0.reuse, R102 ;  /* 0x0000006600667220 */ /* 0x040fe40000410000 */
[----:B------:R-:W-:Y:S01]  /*195e0*/  FMUL.FTZ R103, R0, R103 ;  /* 0x0000006700677220 */ /* 0x000fe20000410000 */
[----:B------:R-:W-:Y:S01]  /*195f0*/  IADD3 R0, R184, R106, RZ ;  /* 0x0000006ab8007210 */ /* 0x000fe20007ffe0ff */
[----:B------:R-:W-:Y:S03]  /*19600*/  FADD.FTZ R107, R117, R107 ;  /* 0x0000006b756b7221 */ /* 0x000fe60000010000 */
[----:B------:R-:W-:Y:S01]  /*19610*/  MUFU.EX2 R160, R168 ;  /* 0x000000a800a07308 */ /* 0x000fe20000000800 */
[----:B------:R-:W1:Y:S01]  /*19620*/  LDSM.16.MT88.4 R112, [R0] ;  /* 0x000000000070783b */ /* 0x000e620000004200 */
[C---:B------:R-:W-:Y:S01]  /*19630*/  FADD.FTZ R107, R118.reuse, R107 ;  /* 0x0000006b766b7221 */ /* 0x040fe20000010000 */
[----:B------:R-:W-:Y:S02]  /*19640*/  F2FP.BF16.PACK_AB R118, R118, R117 ;  /* 0x000000757676723e */ /* 0x000fe400000010ff */
[----:B------:R-:W-:Y:S01]  /*19650*/  F2FP.BF16.PACK_AB R117, R131, R129 ;  /* 0x000000818375723e */ /* 0x000fe200000010ff */
[----:B------:R-:W-:Y:S03]  /*19660*/  FADD.FTZ R107, R121, R107 ;  /* 0x0000006b796b7221 */ /* 0x000fe60000010000 */
[----:B------:R-:W-:Y:S01]  /*19670*/  LDSM.16.MT88.4 R140, [R0+0x1800] ;  /* 0x00180000008c783b */ /* 0x000fe20000004200 */
[----:B------:R-:W-:Y:S01]  /*19680*/  FADD.FTZ R107, R120, R107 ;  /* 0x0000006b786b7221 */ /* 0x000fe20000010000 */
[----:B------:R-:W-:Y:S03]  /*19690*/  MUFU.EX2 R161, R169 ;  /* 0x000000a900a17308 */ /* 0x000fe60000000800 */
[----:B------:R-:W-:Y:S04]  /*196a0*/  FADD.FTZ R107, R125, R107 ;  /* 0x0000006b7d6b7221 */ /* 0x000fe80000010000 */
[----:B---3--:R-:W-:Y:S03]  /*196b0*/  FADD.FTZ R107, R124, R107 ;  /* 0x0000006b7c6b7221 */ /* 0x008fe60000010000 */
[----:B------:R-:W-:Y:S01]  /*196c0*/  MUFU.EX2 R159, R170 ;  /* 0x000000aa009f7308 */ /* 0x000fe20000000800 */
[----:B------:R-:W-:Y:S09]  /*196d0*/  FADD.FTZ R107, R127, R107 ;  /* 0x0000006b7f6b7221 */ /* 0x000ff20000010000 */
[----:B------:R-:W2:Y:S01]  /*196e0*/  MUFU.EX2 R158, R175 ;  /* 0x000000af009e7308 */ /* 0x000ea20000000800 */
[C---:B-1----:R-:W-:Y:S09]  /*196f0*/  HMMA.16816.F32.BF16 R32, R152.reuse, R112, R32 ;  /* 0x000000709820723c */ /* 0x042ff20000041820 */
[----:B------:R-:W-:Y:S01]  /*19700*/  MUFU.EX2 R157, R190 ;  /* 0x000000be009d7308 */ /* 0x000fe20000000800 */
[C---:B------:R-:W-:Y:S01]  /*19710*/  HMMA.16816.F32.BF16 R36, R152.reuse, R114, R36 ;  /* 0x000000729824723c */ /* 0x040fe20000041824 */
[----:B------:R-:W1:Y:S08]  /*19720*/  LDSM.16.MT88.4 R112, [R2+0x2000] ;  /* 0x002000000270783b */ /* 0x000e700000004200 */
        /* <DEDUP_REMOVED lines=134> */
[----:B------:R2:W4:Y:S07]  /*19f90*/  LDSM.16.MT88.4 R12, [R2+0x5800] ;  /* 0x00580000020c783b */ /* 0x00052e0000004200 */
[C---:B---3--:R-:W-:Y:S08]  /*19fa0*/  HMMA.16816.F32.BF16 R56, R152.reuse, R16, R56 ;  /* 0x000000109838723c */ /* 0x048ff00000041838 */
[C---:B------:R-:W-:Y:S01]  /*19fb0*/  HMMA.16816.F32.BF16 R60, R152.reuse, R18, R60 ;  /* 0x00000012983c723c */ /* 0x040fe2000004183c */
[----:B------:R3:W5:Y:S03]  /*19fc0*/  LDSM.16.MT88.4 R16, [R0+0x5800] ;  /* 0x005800000010783b */ /* 0x0007660000004200 */
[----:B--2---:R-:W-:Y:S04]  /*19fd0*/  IADD3 R2, R188, -0x2, RZ ;  /* 0xfffffffebc027810 */ /* 0x004fe80007ffe0ff */
[C---:B-1----:R-:W-:Y:S03]  /*19fe0*/  HMMA.16816.F32.BF16 R64, R152.reuse, R4, R64 ;  /* 0x000000049840723c */ /* 0x042fe60000041840 */
[----:B------:R-:W-:Y:S05]  /*19ff0*/  ISETP.GE.AND P0, PT, R2, R226, PT ;  /* 0x000000e20200720c */ /* 0x000fea0003f06270 */
[C---:B------:R-:W-:Y:S04]  /*1a000*/  HMMA.16816.F32.BF16 R68, R152.reuse, R6, R68 ;  /* 0x000000069844723c */ /* 0x040fe80000041844 */
[----:B---3--:R-:W-:Y:S04]  /*1a010*/  FADD.FTZ R0, R164, R107 ;  /* 0x0000006ba4007221 */ /* 0x008fe80000010000 */
        /* <DEDUP_REMOVED lines=38> */
[C---:B------:R-:W-:Y:S01]  /*1a280*/  IMAD.WIDE.U32 R2, R211.reuse, c[0x0][0x1e0], RZ ;  /* 0x00007800d3027a25 */ /* 0x040fe200078e00ff */
        /* <DEDUP_REMOVED lines=14> */
.L_x_3077:
        /* <DEDUP_REMOVED lines=22> */
.L_x_3078:
        /* <DEDUP_REMOVED lines=21> */
.L_x_2981:
[----:B------:R-:W-:Y:S05]  /*1a620*/  BSYNC B0 ;  /* 0x0000000000007941 */ /* 0x000fea0003800000 */
.L_x_2980:
        /* <DEDUP_REMOVED lines=10> */
.L_x_2974:
[----:B------:R-:W-:Y:S05]  /*1a6d0*/  BRA.DIV ~URZ, `(.L_x_2985) ;  /* 0x000076227f007947 */ /* 0x000fea000b800000 */
[----:B------:R1:W2:Y:S02]  /*1a6e0*/  SHFL.BFLY PT, R0, R221, 0x2, 0x1f ;  /* 0x0c401f00dd007f89 */ /* 0x0002a400000e0000 */
.L_x_3079:
[----:B--2---:R-:W-:Y:S01]  /*1a6f0*/  FADD.FTZ R0, R0, R221 ;  /* 0x000000dd00007221 */ /* 0x004fe20000010000 */
[----:B------:R-:W-:Y:S05]  /*1a700*/  BRA.DIV ~URZ, `(.L_x_2986) ;  /* 0x000076527f007947 */ /* 0x000fea000b800000 */
[----:B------:R-:W2:Y:S04]  /*1a710*/  SHFL.BFLY PT, R2, R220, 0x2, 0x1f ;  /* 0x0c401f00dc027f89 */ /* 0x000ea800000e0000 */
[----:B------:R-:W3:Y:S01]  /*1a720*/  SHFL.BFLY PT, R5, R0, 0x1, 0x1f ;  /* 0x0c201f0000057f89 */ /* 0x000ee200000e0000 */
[----:B--2---:R-:W-:-:S02]  /*1a730*/  FADD.FTZ R4, R2, R220 ;  /* 0x000000dc02047221 */ /* 0x004fc40000010000 */
[----:B---3--:R-:W-:-:S03]  /*1a740*/  FADD.FTZ R0, R0, R5 ;  /* 0x0000000500007221 */ /* 0x008fc60000010000 */
[----:B------:R2:W3:Y:S04]  /*1a750*/  SHFL.BFLY PT, R3, R4, 0x1, 0x1f ;  /* 0x0c201f0004037f89 */ /* 0x0004e800000e0000 */
.L_x_3080:
        /* <DEDUP_REMOVED lines=72> */
[----:B------:R-:W-:Y:S02]  /*1abe0*/  FMUL.FTZ R127, R0, R47 ;  /* 0x0000002f007f7220 */ /* 0x000fe40000410000 */
[----:B-----5:R-:W-:-:S02]  /*1abf0*/  @P0 FMUL.FTZ R2, R2, 0.69314718246459960938 ;  /* 0x3f31721802020820 */ /* 0x020fc40000410000 */
        /* <DEDUP_REMOVED lines=43> */
.L_x_2889:
[----:B------:R2:W5:Y:S01]  /*1aeb0*/  LDL R7, [R1] ;  /* 0x0000000001077983 */ /* 0x0005620000100800 */
[----:B------:R-:W-:Y:S03]  /*1aec0*/  BSSY B0, `(.L_x_2987) ;  /* 0x0000012000007945 */ /* 0x000fe60003800000 */
[----:B------:R-:W3:Y:S02]  /*1aed0*/  S2R R6, SR_TID.X ;  /* 0x0000000000067919 */ /* 0x000ee40000002100 */
[----:B---3--:R-:W-:-:S13]  /*1aee0*/  LOP3.LUT P0, RZ, R6, 0xff, RZ, 0xc0, !PT ;  /* 0x000000ff06ff7812 */ /* 0x008fda000780c0ff */
[----:B------:R-:W-:Y:S05]  /*1aef0*/  @P0 BRA `(.L_x_2988) ;  /* 0x000000e000000947 */ /* 0x000fea0003800000 */
[----:B--2---:R-:W2:Y:S01]  /*1af00*/  S2R R4, SR_LANEID ;  /* 0x0000000000047919 */ /* 0x004ea20000000000 */
        /* <DEDUP_REMOVED lines=11> */
[----:B---3-5:R-:W-:-:S05]  /*1afc0*/  IADD3 R7, R3, c[0x0][0xc], R2 ;  /* 0x0000030003077a10 */ /* 0x028fca0007ffe002 */
[----:B------:R2:W-:Y:S02]  /*1afd0*/  STL [R1], R7 ;  /* 0x0000000701007387 */ /* 0x0005e40000100800 */
.L_x_2988:
[----:B--2---:R-:W-:Y:S05]  /*1afe0*/  BSYNC B0 ;  /* 0x0000000000007941 */ /* 0x004fea0003800000 */
.L_x_2987:
[----:B------:R-:W-:Y:S01]  /*1aff0*/  PRMT R0, R0, 0x9910, RZ ;  /* 0x0000991000007816 */ /* 0x000fe200000000ff */
[----:B------:R-:W-:Y:S01]  /*1b000*/  BSSY B1, `(.L_x_2989) ;  /* 0x00003ad000017945 */ /* 0x000fe20003800000 */
[----:B-----5:R-:W-:Y:S02]  /*1b010*/  IMAD.MOV.U32 R35, RZ, RZ, R7 ;  /* 0x000000ffff237224 */ /* 0x020fe400078e0007 */
[----:B------:R-:W-:-:S13]  /*1b020*/  ISETP.NE.AND P0, PT, R0, RZ, PT ;  /* 0x000000ff0000720c */ /* 0x000fda0003f05270 */
[----:B------:R-:W-:Y:S05]  /*1b030*/  @!P0 BRA `(.L_x_2990) ;  /* 0x00002e4000008947 */ /* 0x000fea0003800000 */
[----:B------:R-:W2:Y:S01]  /*1b040*/  LDL R4, [R1+0x10] ;  /* 0x0000100001047983 */ /* 0x000ea20000100800 */
[--C-:B------:R-:W-:Y:S02]  /*1b050*/  SHF.R.S32.HI R2, RZ, 0x1f, R6.reuse ;  /* 0x0000001fff027819 */ /* 0x100fe40000011406 */
[----:B------:R-:W-:Y:S01]  /*1b060*/  SHF.R.S32.HI R3, RZ, 0x1f, R6 ;  /* 0x0000001fff037819 */ /* 0x000fe20000011406 */
[----:B------:R-:W3:Y:S01]  /*1b070*/  LDL.LU R15, [R1+0x14] ;  /* 0x00001400010f7983 */ /* 0x000ee20000300800 */
[-C--:B------:R-:W-:Y:S02]  /*1b080*/  LEA.HI R2, R2, R6.reuse, RZ, 0x2 ;  /* 0x0000000602027211 */ /* 0x080fe400078f10ff */
[----:B------:R-:W-:Y:S01]  /*1b090*/  LEA.HI R3, R3, R6, RZ, 0x5 ;  /* 0x0000000603037211 */ /* 0x000fe200078f28ff */
[----:B------:R-:W4:Y:S01]  /*1b0a0*/  LDL.LU R14, [R1+0x18] ;  /* 0x00001800010e7983 */ /* 0x000f220000300800 */
[----:B------:R-:W-:Y:S02]  /*1b0b0*/  LOP3.LUT R2, R2, 0xfffffffc, RZ, 0xc0, !PT ;  /* 0xfffffffc02027812 */ /* 0x000fe400078ec0ff */
[----:B------:R-:W-:Y:S01]  /*1b0c0*/  SHF.R.S32.HI R3, RZ, 0x5, R3 ;  /* 0x00000005ff037819 */ /* 0x000fe20000011403 */
[----:B------:R-:W-:Y:S01]  /*1b0d0*/  WARPSYNC 0xffffffff ;  /* 0xffffffff00007948 */ /* 0x000fe20003800000 */
[----:B------:R-:W-:Y:S01]  /*1b0e0*/  LOP3.LUT R0, R150, R233, RZ, 0xfc, !PT ;  /* 0x000000e996007212 */ /* 0x000fe200078efcff */
[----:B------:R-:W-:-:S02]  /*1b0f0*/  IMAD.IADD R2, R6, 0x1, -R2 ;  /* 0x0000000106027824 */ /* 0x000fc400078e0a02 */
[----:B------:R-:W-:Y:S01]  /*1b100*/  IMAD.MOV.U32 R7, RZ, RZ, 0x20 ;  /* 0x00000020ff077424 */ /* 0x000fe200078e00ff */
[----:B------:R-:W-:Y:S01]  /*1b110*/  F2FP.BF16.PACK_AB R5, R89, R88 ;  /* 0x000000585905723e */ /* 0x000fe200000010ff */
[----:B------:R-:W-:Y:S02]  /*1b120*/  IMAD.SHL.U32 R3, R3, 0x400, RZ ;  /* 0x0000040003037824 */ /* 0x000fe400078e00ff */
[----:B------:R-:W-:Y:S01]  /*1b130*/  IMAD.MOV.U32 R9, RZ, RZ, 0x40 ;  /* 0x00000040ff097424 */ /* 0x000fe200078e00ff */
[----:B------:R-:W-:Y:S01]  /*1b140*/  F2FP.BF16.PACK_AB R8, R115, R114 ;  /* 0x000000727308723e */ /* 0x000fe200000010ff */
[----:B------:R-:W-:Y:S01]  /*1b150*/  IMAD R3, R2, 0x2, R3 ;  /* 0x0000000202037824 */ /* 0x000fe200078e0203 */
[----:B------:R-:W3:Y:S03]  /*1b160*/  LDL.LU R13, [R1+0x2c] ;  /* 0x00002c00010d7983 */ /* 0x000ee60000300800 */
[----:B------:R-:W-:-:S04]  /*1b170*/  IMAD.IADD R0, R3, 0x1, R0 ;  /* 0x0000000103007824 */ /* 0x000fc800078e0200 */
[----:B------:R-:W-:-:S05]  /*1b180*/  IMAD.SHL.U32 R0, R0, 0x2, RZ ;  /* 0x0000000200007824 */ /* 0x000fca00078e00ff */
[----:B------:R-:W-:Y:S02]  /*1b190*/  IADD3 R3, R0, 0x80, RZ ;  /* 0x0000008000037810 */ /* 0x000fe40007ffe0ff */
[----:B------:R-:W-:Y:S01]  /*1b1a0*/  F2FP.BF16.PACK_AB R6, R27, R26 ;  /* 0x0000001a1b06723e */ /* 0x000fe200000010ff */
[----:B------:R-:W-:Y:S01]  /*1b1b0*/  IMAD.MOV.U32 R16, RZ, RZ, c[0x0][0x388] ;  /* 0x0000e200ff107624 */ /* 0x000fe200078e00ff */
[----:B------:R-:W-:Y:S01]  /*1b1c0*/  BAR.SYNC.DEFER_BLOCKING 0x1, 0x100 ;  /* 0x0044000000007b1d */ /* 0x000fe20000010000 */
[----:B--2---:R-:W-:-:S04]  /*1b1d0*/  LOP3.LUT R2, R4, 0x1, RZ, 0xc0, !PT ;  /* 0x0000000104027812 */ /* 0x004fc800078ec0ff */
[----:B------:R-:W-:-:S04]  /*1b1e0*/  ISETP.NE.U32.AND P0, PT, R2, 0x1, PT ;  /* 0x000000010200780c */ /* 0x000fc80003f05070 */
[----:B------:R-:W-:Y:S02]  /*1b1f0*/  R2P PR, R4, 0x6 ;  /* 0x0000000604007804 */ /* 0x000fe40000000000 */
[----:B------:R-:W-:Y:S02]  /*1b200*/  F2FP.BF16.PACK_AB R4, R153, R152 ;  /* 0x000000989904723e */ /* 0x000fe400000010ff */
[----:B------:R-:W-:-:S03]  /*1b210*/  IADD3 R2, R0, 0x70, RZ ;  /* 0x0000007000027810 */ /* 0x000fc60007ffe0ff */
[----:B------:R2:W-:Y:S02]  /*1b220*/  STS [R0+0x80], R4 ;  /* 0x0000800400007388 */ /* 0x0005e40000000800 */
[----:B------:R-:W-:Y:S02]  /*1b230*/  @P0 IADD3 R2, R3, 0x10, RZ ;  /* 0x0000001003020810 */ /* 0x000fe40007ffe0ff */
[----:B------:R-:W-:-:S05]  /*1b240*/  F2FP.BF16.PACK_AB R3, R97, R96 ;  /* 0x000000606103723e */ /* 0x000fca00000010ff */
[----:B------:R1:W-:Y:S01]  /*1b250*/  STS [R0+0x480], R3 ;  /* 0x0004800300007388 */ /* 0x0003e20000000800 */
[----:B------:R-:W-:-:S03]  /*1b260*/  SEL R9, R9, 0xffffffc0, !P2 ;  /* 0xffffffc009097807 */ /* 0x000fc60005000000 */
[----:B------:R3:W-:Y:S04]  /*1b270*/  STS [R2], R6 ;  /* 0x0000000602007388 */ /* 0x0007e80000000800 */
[----:B------:R4:W-:Y:S01]  /*1b280*/  STS [R2+0x400], R5 ;  /* 0x0004000502007388 */ /* 0x0009e20000000800 */
[----:B--2---:R-:W-:Y:S02]  /*1b290*/  SEL R4, R7, 0xffffffe0, !P1 ;  /* 0xffffffe007047807 */ /* 0x004fe40004800000 */
[----:B------:R-:W-:-:S03]  /*1b2a0*/  F2FP.BF16.PACK_AB R7, R29, R28 ;  /* 0x0000001c1d07723e */ /* 0x000fc600000010ff */
[----:B-1----:R-:W-:Y:S02]  /*1b2b0*/  IMAD.IADD R3, R0, 0x1, R4 ;  /* 0x0000000100037824 */ /* 0x002fe400078e0204 */
[--C-:B------:R-:W-:Y:S01]  /*1b2c0*/  IMAD.IADD R4, R4, 0x1, R2.reuse ;  /* 0x0000000104047824 */ /* 0x100fe200078e0202 */
[----:B---3--:R-:W-:Y:S02]  /*1b2d0*/  F2FP.BF16.PACK_AB R6, R123, R122 ;  /* 0x0000007a7b06723e */ /* 0x008fe400000010ff */
[----:B----4-:R-:W-:Y:S01]  /*1b2e0*/  F2FP.BF16.PACK_AB R5, R31, R30 ;  /* 0x0000001e1f05723e */ /* 0x010fe200000010ff */
[----:B------:R1:W-:Y:S04]  /*1b2f0*/  STS [R3+0x80], R7 ;  /* 0x0000800703007388 */ /* 0x0003e80000000800 */
[----:B------:R2:W-:Y:S04]  /*1b300*/  STS [R3+0x480], R6 ;  /* 0x0004800603007388 */ /* 0x0005e80000000800 */
[----:B------:R3:W-:Y:S01]  /*1b310*/  STS [R4], R5 ;  /* 0x0000000504007388 */ /* 0x0007e20000000800 */
[----:B------:R-:W-:-:S03]  /*1b320*/  IMAD.IADD R12, R9, 0x1, R2 ;  /* 0x00000001090c7824 */ /* 0x000fc600078e0202 */
[----:B------:R4:W-:Y:S01]  /*1b330*/  STS [R4+0x400], R8 ;  /* 0x0004000804007388 */ /* 0x0009e20000000800 */
[----:B-1----:R-:W-:Y:S01]  /*1b340*/  F2FP.BF16.PACK_AB R7, R37, R36 ;  /* 0x000000242507723e */ /* 0x002fe200000010ff */
[----:B--2---:R-:W-:Y:S01]  /*1b350*/  IMAD.IADD R6, R0, 0x1, R9 ;  /* 0x0000000100067824 */ /* 0x004fe200078e0209 */
[----:B---3--:R-:W-:-:S04]  /*1b360*/  F2FP.BF16.PACK_AB R5, R93, R92 ;  /* 0x0000005c5d05723e */ /* 0x008fc800000010ff */
[----:B------:R1:W-:Y:S04]  /*1b370*/  STS [R6+0x80], R7 ;  /* 0x0000800706007388 */ /* 0x0003e80000000800 */
[----:B------:R2:W-:Y:S01]  /*1b380*/  STS [R6+0x480], R5 ;  /* 0x0004800506007388 */ /* 0x0005e20000000800 */
[----:B----4-:R-:W-:Y:S02]  /*1b390*/  F2FP.BF16.PACK_AB R8, R107, R106 ;  /* 0x0000006a6b08723e */ /* 0x010fe400000010ff */
[----:B-1----:R-:W-:Y:S02]  /*1b3a0*/  F2FP.BF16.PACK_AB R7, R39, R38 ;  /* 0x000000262707723e */ /* 0x002fe400000010ff */
[----:B--2---:R-:W-:-:S03]  /*1b3b0*/  F2FP.BF16.PACK_AB R5, R129, R128 ;  /* 0x000000808105723e */ /* 0x004fc600000010ff */
[----:B------:R1:W-:Y:S04]  /*1b3c0*/  STS [R12], R7 ;  /* 0x000000070c007388 */ /* 0x0003e80000000800 */
[----:B------:R2:W-:Y:S01]  /*1b3d0*/  STS [R12+0x400], R5 ;  /* 0x000400050c007388 */ /* 0x0005e20000000800 */
[----:B-1----:R-:W-:Y:S01]  /*1b3e0*/  F2FP.BF16.PACK_AB R7, R119, R118 ;  /* 0x000000767707723e */ /* 0x002fe200000010ff */
[----:B--2---:R-:W-:-:S05]  /*1b3f0*/  IMAD.IADD R5, R9, 0x1, R3 ;  /* 0x0000000109057824 */ /* 0x004fca00078e0203 */
[----:B------:R1:W-:Y:S04]  /*1b400*/  STS [R5+0x480], R7 ;  /* 0x0004800705007388 */ /* 0x0003e80000000800 */
[----:B------:R2:W-:Y:S01]  /*1b410*/  STS [R5+0x80], R8 ;  /* 0x0000800805007388 */ /* 0x0005e20000000800 */
[----:B-1----:R-:W-:Y:S01]  /*1b420*/  IMAD.IADD R7, R4, 0x1, R9 ;  /* 0x0000000104077824 */ /* 0x002fe200078e0209 */
[----:B------:R-:W-:Y:S02]  /*1b430*/  F2FP.BF16.PACK_AB R9, R113, R112 ;  /* 0x000000707109723e */ /* 0x000fe400000010ff */
        /* <DEDUP_REMOVED lines=37> */
[----:B------:R-:W-:Y:S04]  /*1b690*/  STS [R0+0x8080], R9 ;  /* 0x0080800900007388 */ /* 0x000fe80000000800 */
[----:B------:R1:W-:Y:S02]  /*1b6a0*/  STS [R0+0x8480], R8 ;  /* 0x0084800800007388 */ /* 0x0003e40000000800 */
[----:B-1----:R-:W-:Y:S02]  /*1b6b0*/  F2FP.BF16.PACK_AB R0, R63, R62 ;  /* 0x0000003e3f00723e */ /* 0x002fe400000010ff */
[----:B------:R-:W-:-:S03]  /*1b6c0*/  F2FP.BF16.PACK_AB R8, R73, R72 ;  /* 0x000000484908723e */ /* 0x000fc600000010ff */
        /* <DEDUP_REMOVED lines=8> */
[----:B------:R1:W-:Y:S01]  /*1b750*/  STS [R4+0x8400], R0 ;  /* 0x0084000004007388 */ /* 0x0003e20000000800 */
[----:B------:R-:W-:-:S03]  /*1b760*/  F2FP.BF16.PACK_AB R3, R125, R124 ;  /* 0x0000007c7d03723e */ /* 0x000fc600000010ff */
[----:B------:R2:W-:Y:S04]  /*1b770*/  STS [R4+0x8000], R2 ;  /* 0x0080000204007388 */ /* 0x0005e80000000800 */
[----:B------:R3:W-:Y:S01]  /*1b780*/  STS [R6+0x8080], R3 ;  /* 0x0080800306007388 */ /* 0x0007e20000000800 */
[----:B------:R-:W-:Y:S02]  /*1b790*/  ISETP.NE.U32.AND P0, PT, RZ, c[0x0][0x508], PT ;  /* 0x00014200ff007a0c */ /* 0x000fe40003f05070 */
[----:B-1----:R-:W-:Y:S02]  /*1b7a0*/  F2FP.BF16.PACK_AB R0, R79, R78 ;  /* 0x0000004e4f00723e */ /* 0x002fe400000010ff */
[----:B--2---:R-:W-:-:S03]  /*1b7b0*/  F2FP.BF16.PACK_AB R2, R75, R74 ;  /* 0x0000004a4b02723e */ /* 0x004fc600000010ff */
[----:B------:R1:W-:Y:S01]  /*1b7c0*/  STS [R6+0x8480], R0 ;  /* 0x0084800006007388 */ /* 0x0003e20000000800 */
[----:B---3--:R-:W-:-:S03]  /*1b7d0*/  F2FP.BF16.PACK_AB R3, R121, R120 ;  /* 0x000000787903723e */ /* 0x008fc600000010ff */
[----:B------:R2:W-:Y:S04]  /*1b7e0*/  STS [R12+0x8400], R2 ;  /* 0x008400020c007388 */ /* 0x0005e80000000800 */
[----:B------:R3:W-:Y:S01]  /*1b7f0*/  STS [R12+0x8000], R3 ;  /* 0x008000030c007388 */ /* 0x0007e20000000800 */
[----:B------:R-:W-:Y:S02]  /*1b800*/  ISETP.NE.AND.EX P2, PT, RZ, c[0x0][0x50c], PT, P0 ;  /* 0x00014300ff007a0c */ /* 0x000fe40003f45300 */
[----:B-1----:R-:W-:Y:S02]  /*1b810*/  F2FP.BF16.PACK_AB R0, R85, R84 ;  /* 0x000000545500723e */ /* 0x002fe400000010ff */
[----:B--2---:R-:W-:-:S03]  /*1b820*/  F2FP.BF16.PACK_AB R2, R59, R58 ;  /* 0x0000003a3b02723e */ /* 0x004fc600000010ff */
[----:B------:R1:W-:Y:S01]  /*1b830*/  STS [R5+0x8080], R0 ;  /* 0x0080800005007388 */ /* 0x0003e20000000800 */
[----:B---3--:R-:W-:-:S03]  /*1b840*/  F2FP.BF16.PACK_AB R3, R55, R54 ;  /* 0x000000363703723e */ /* 0x008fc600000010ff */
[----:B------:R2:W-:Y:S04]  /*1b850*/  STS [R5+0x8480], R2 ;  /* 0x0084800205007388 */ /* 0x0005e80000000800 */
[----:B------:R-:W-:Y:S01]  /*1b860*/  STS [R7+0x8400], R3 ;  /* 0x0084000307007388 */ /* 0x000fe20000000800 */
[----:B------:R-:W-:Y:S02]  /*1b870*/  ISETP.NE.U32.AND P3, PT, RZ, c[0x0][0x500], PT ;  /* 0x00014000ff007a0c */ /* 0x000fe40003f65070 */
[----:B-1----:R-:W-:-:S05]  /*1b880*/  F2FP.BF16.PACK_AB R0, R25, R24 ;  /* 0x000000181900723e */ /* 0x002fca00000010ff */
[----:B------:R1:W-:Y:S04]  /*1b890*/  STS [R7+0x8000], R0 ;  /* 0x0080000007007388 */ /* 0x0003e80000000800 */
[----:B------:R-:W-:Y:S01]  /*1b8a0*/  BAR.SYNC.DEFER_BLOCKING 0x1, 0x100 ;  /* 0x0044000000007b1d */ /* 0x000fe20000010000 */
[----:B------:R-:W-:Y:S02]  /*1b8b0*/  ISETP.NE.AND.EX P3, PT, RZ, c[0x0][0x504], PT, P3 ;  /* 0x00014100ff007a0c */ /* 0x000fe40003f65330 */
[C---:B------:R-:W-:Y:S02]  /*1b8c0*/  @P2 IADD3 R8, P0, R15.reuse, c[0x0][0x508], RZ ;  /* 0x000142000f082a10 */ /* 0x040fe40007f1e0ff */
[----:B------:R-:W-:Y:S01]  /*1b8d0*/  IADD3 R4, P1, R15, c[0x0][0x500], RZ ;  /* 0x000140000f047a10 */ /* 0x000fe20007f3e0ff */
[----:B--2---:R-:W-:Y:S01]  /*1b8e0*/  IMAD.MOV.U32 R2, RZ, RZ, RZ ;  /* 0x000000ffff027224 */ /* 0x004fe200078e00ff */
[----:B------:R-:W-:-:S02]  /*1b8f0*/  @P2 IADD3.X R9, R14, c[0x0][0x50c], RZ, P0, !PT ;  /* 0x000143000e092a10 */ /* 0x000fc400007fe4ff */
[----:B------:R-:W-:-:S03]  /*1b900*/  IADD3.X R5, R14, c[0x0][0x504], RZ, P1, !PT ;  /* 0x000141000e057a10 */ /* 0x000fc60000ffe4ff */
[----:B------:R2:W5:Y:S04]  /*1b910*/  @P2 LDG.E R16, [R8.64] ;  /* 0x0000000808102981 */ /* 0x000568000c1e1900 */
[----:B------:R2:W5:Y:S01]  /*1b920*/  @P3 LDG.E R2, [R4.64] ;  /* 0x0000000804023981 */ /* 0x000562000c1e1900 */
[----:B------:R-:W-:-:S04]  /*1b930*/  ISETP.NE.AND P0, PT, R13, RZ, PT ;  /* 0x000000ff0d00720c */ /* 0x000fc80003f05270 */
[----:B-1----:R-:W-:Y:S01]  /*1b940*/  SEL R0, R13, c[0x0][0x3d4], P0 ;  /* 0x0000f5000d007a07 */ /* 0x002fe20000000000 */
[----:B------:R-:W-:Y:S05]  /*1b950*/  @P2 BRA `(.L_x_2991) ;  /* 0x0000004000002947 */ /* 0x000fea0003800000 */
[----:B------:R-:W-:Y:S05]  /*1b960*/  @!P3 BRA `(.L_x_2991) ;  /* 0x000000300000b947 */ /* 0x000fea0003800000 */
[----:B-----5:R1:W3:Y:S04]  /*1b970*/  LDG.E R16, [R4.64] ;  /* 0x0000000804107981 */ /* 0x0202e8000c1e1900 */
[----:B-12---:R-:W3:Y:S02]  /*1b980*/  LDG.E R4, [R4.64+0x4] ;  /* 0x0000040804047981 */ /* 0x006ee4000c1e1900 */
[----:B---3--:R-:W-:Y:S02]  /*1b990*/  IADD3 R16, -R16, R4, RZ ;  /* 0x0000000410107210 */ /* 0x008fe40007ffe1ff */
.L_x_2991:
[----:B--2---:R-:W2:Y:S04]  /*1b9a0*/  LDL.LU R5, [R1+0x1c] ;  /* 0x00001c0001057983 */ /* 0x004ea80000300800 */
[----:B------:R-:W3:Y:S04]  /*1b9b0*/  LDL.LU R4, [R1+0x8] ;  /* 0x0000080001047983 */ /* 0x000ee80000300800 */
[----:B------:R-:W4:Y:S04]  /*1b9c0*/  LDL.LU R3, [R1+0x28] ;  /* 0x0000280001037983 */ /* 0x000f280000300800 */
[----:B------:R-:W4:Y:S04]  /*1b9d0*/  LDL R13, [R1+0x64] ;  /* 0x00006400010d7983 */ /* 0x000f280000100800 */
[----:B------:R-:W4:Y:S04]  /*1b9e0*/  LDL R32, [R1+0x4] ;  /* 0x0000040001207983 */ /* 0x000f280000100800 */
[----:B------:R-:W4:Y:S04]  /*1b9f0*/  LDL R23, [R1+0x30] ;  /* 0x0000300001177983 */ /* 0x000f280000100800 */
[----:B------:R-:W4:Y:S01]  /*1ba00*/  LDL R33, [R1+0x6c] ;  /* 0x00006c0001217983 */ /* 0x000f220000100800 */
[----:B------:R-:W-:Y:S01]  /*1ba10*/  IMAD.MOV.U32 R12, RZ, RZ, 0x368 ;  /* 0x00000368ff0c7424 */ /* 0x000fe200078e00ff */
[----:B------:R-:W-:-:S04]  /*1ba20*/  ISETP.GT.AND P2, PT, R0, 0x1, PT ;  /* 0x000000010000780c */ /* 0x000fc80003f44270 */
[----:B------:R-:W-:-:S04]  /*1ba30*/  SEL R12, R12, 0x328, P2 ;  /* 0x000003280c0c7807 */ /* 0x000fc80001000000 */
[----:B------:R1:W2:Y:S08]  /*1ba40*/  LDC.64 R6, c[0x0][R12+0x170] ;  /* 0x00005c000c067b82 */ /* 0x0002b00000000a00 */
[----:B------:R1:W2:Y:S08]  /*1ba50*/  LDC.64 R8, c[0x0][R12+0x168] ;  /* 0x00005a000c087b82 */ /* 0x0002b00000000a00 */
[----:B------:R1:W2:Y:S01]  /*1ba60*/  LDC.64 R18, c[0x0][R12+0x178] ;  /* 0x00005e000c127b82 */ /* 0x0002a20000000a00 */
[----:B------:R-:W-:-:S07]  /*1ba70*/  ISETP.NE.U32.AND P0, PT, RZ, c[0x0][0x500], PT ;  /* 0x00014000ff007a0c */ /* 0x000fce0003f05070 */
[----:B------:R1:W2:Y:S01]  /*1ba80*/  LDC.64 R20, c[0x0][R12+0x160] ;  /* 0x000058000c147b82 */ /* 0x0002a20000000a00 */
[----:B------:R-:W-:Y:S01]  /*1ba90*/  ISETP.NE.AND.EX P0, PT, RZ, c[0x0][0x504], PT, P0 ;  /* 0x00014100ff007a0c */ /* 0x000fe20003f05300 */
[----:B-1----:R-:W-:-:S05]  /*1baa0*/  IMAD.MOV.U32 R12, RZ, RZ, c[0x0][0x4e8] ;  /* 0x00013a00ff0c7624 */ /* 0x002fca00078e00ff */
[----:B------:R-:W-:Y:S01]  /*1bab0*/  ISETP.NE.AND P5, PT, R12, 0x1, PT ;  /* 0x000000010c00780c */ /* 0x000fe20003fa5270 */
[----:B------:R-:W1:Y:S01]  /*1bac0*/  S2R R86, SR_TID.X ;  /* 0x0000000000567919 */ /* 0x000e620000002100 */
[----:B--2---:R-:W-:Y:S02]  /*1bad0*/  SEL R0, R5, RZ, !P0 ;  /* 0x000000ff05007207 */ /* 0x004fe40004000000 */
[----:B---3--:R-:W-:Y:S02]  /*1bae0*/  LOP3.LUT R5, R4, 0xffff, RZ, 0xc0, !PT ;  /* 0x0000ffff04057812 */ /* 0x008fe400078ec0ff */
[----:B----4-:R-:W-:Y:S01]  /*1baf0*/  SEL R4, R3, RZ, !P0 ;  /* 0x000000ff03047207 */ /* 0x010fe20004000000 */
[----:B------:R-:W-:-:S04]  /*1bb00*/  IMAD R3, R7, R0, RZ ;  /* 0x0000000007037224 */ /* 0x000fc800078e02ff */
[----:B------:R-:W-:Y:S02]  /*1bb10*/  IMAD R4, R6, R4, R3 ;  /* 0x0000000406047224 */ /* 0x000fe400078e0203 */
[-C--:B------:R-:W-:Y:S02]  /*1bb20*/  IMAD R3, R9, R5.reuse, RZ ;  /* 0x0000000509037224 */ /* 0x080fe400078e02ff */
[----:B------:R-:W-:-:S04]  /*1bb30*/  IMAD.WIDE.U32 R8, R8, R5, RZ ;  /* 0x0000000508087225 */ /* 0x000fc800078e00ff */
[----:B------:R-:W-:-:S04]  /*1bb40*/  IMAD.WIDE.U32 R6, R6, R0, RZ ;  /* 0x0000000006067225 */ /* 0x000fc800078e00ff */
[----:B------:R-:W-:Y:S02]  /*1bb50*/  IMAD.IADD R14, R9, 0x1, R3 ;  /* 0x00000001090e7824 */ /* 0x000fe400078e0203 */
[----:B------:R-:W-:Y:S01]  /*1bb60*/  IMAD.IADD R3, R13, 0x1, R32 ;  /* 0x000000010d037824 */ /* 0x000fe200078e0220 */
[----:B-----5:R-:W-:Y:S02]  /*1bb70*/  IADD3 R12, P4, P3, R6, R8, R2 ;  /* 0x00000008060c7210 */ /* 0x020fe40007b9e002 */
[----:B------:R-:W-:Y:S01]  /*1bb80*/  SEL R6, R23, RZ, P2 ;  /* 0x000000ff17067207 */ /* 0x000fe20001000000 */
[----:B------:R-:W-:-:S04]  /*1bb90*/  @P5 IMAD.HI.U32 R8, R3, c[0x0][0x4ec], RZ ;  /* 0x00013b0003085a27 */ /* 0x000fc800078e00ff */
[----:B------:R-:W-:Y:S02]  /*1bba0*/  IMAD.IADD R15, R7, 0x1, R4 ;  /* 0x00000001070f7824 */ /* 0x000fe400078e0204 */
[-C--:B------:R-:W-:Y:S02]  /*1bbb0*/  IMAD R9, R19, R6.reuse, RZ ;  /* 0x0000000613097224 */ /* 0x080fe400078e02ff */
[----:B------:R-:W-:Y:S01]  /*1bbc0*/  IMAD.MOV.U32 R4, RZ, RZ, R3 ;  /* 0x000000ffff047224 */ /* 0x000fe200078e0003 */
[----:B------:R-:W-:Y:S01]  /*1bbd0*/  @P5 SHF.R.U32.HI R4, RZ, c[0x0][0x4f0], R8 ;  /* 0x00013c00ff045a19 */ /* 0x000fe20000011608 */
[----:B------:R-:W-:Y:S01]  /*1bbe0*/  IMAD.WIDE.U32 R6, R18, R6, RZ ;  /* 0x0000000612067225 */ /* 0x000fe200078e00ff */
[----:B------:R-:W-:-:S03]  /*1bbf0*/  SHF.R.S32.HI R8, RZ, 0x1f, R2 ;  /* 0x0000001fff087819 */ /* 0x000fc60000011402 */
[----:B------:R-:W-:Y:S02]  /*1bc00*/  IMAD.IADD R13, R7, 0x1, R9 ;  /* 0x00000001070d7824 */ /* 0x000fe400078e0209 */
[----:B------:R-:W-:Y:S01]  /*1bc10*/  IMAD.MOV R7, RZ, RZ, -R4 ;  /* 0x000000ffff077224 */ /* 0x000fe200078e0a04 */
[----:B------:R-:W-:Y:S02]  /*1bc20*/  IADD3 R6, P1, P0, R4, R12, R6 ;  /* 0x0000000c04067210 */ /* 0x000fe4000783e006 */
[----:B------:R-:W-:Y:S01]  /*1bc30*/  SHF.R.S32.HI R9, RZ, 0x1f, R4 ;  /* 0x0000001fff097819 */ /* 0x000fe20000011404 */
[----:B------:R-:W-:Y:S01]  /*1bc40*/  IMAD R4, R7, c[0x0][0x4e8], R3 ;  /* 0x00013a0007047a24 */ /* 0x000fe200078e0203 */
[----:B------:R-:W-:-:S04]  /*1bc50*/  IADD3.X R12, R15, R14, R8, P4, P3 ;  /* 0x0000000e0f0c7210 */ /* 0x000fc800027e6408 */
[----:B------:R-:W-:Y:S01]  /*1bc60*/  IADD3.X R7, R9, R12, R13, P1, P0 ;  /* 0x0000000c09077210 */ /* 0x000fe20000fe040d */
[----:B------:R-:W-:Y:S01]  /*1bc70*/  IMAD R9, R21, R4, RZ ;  /* 0x0000000415097224 */ /* 0x000fe200078e02ff */
[----:B------:R-:W-:-:S05]  /*1bc80*/  SHF.R.S32.HI R12, RZ, 0x1f, R4 ;  /* 0x0000001fff0c7819 */ /* 0x000fca0000011404 */
[C---:B------:R-:W-:Y:S02]  /*1bc90*/  IMAD R9, R20.reuse, R12, R9 ;  /* 0x0000000c14097224 */ /* 0x040fe400078e0209 */
[----:B------:R-:W-:Y:S02]  /*1bca0*/  IMAD.MOV.U32 R12, RZ, RZ, c[0x0][0x4a8] ;  /* 0x00012a00ff0c7624 */ /* 0x000fe400078e00ff */
[----:B------:R-:W-:Y:S01]  /*1bcb0*/  IMAD.WIDE.U32 R6, R20, R4, R6 ;  /* 0x0000000414067225 */ /* 0x000fe200078e0006 */
[----:B-1----:R-:W-:Y:S02]  /*1bcc0*/  SHF.R.S32.HI R23, RZ, 0x1f, R86 ;  /* 0x0000001fff177819 */ /* 0x002fe40000011456 */
        /* <DEDUP_REMOVED lines=29> */
[-C--:B--2---:R-:W-:Y:S02]  /*1bea0*/  IADD3 R12, R251, R32.reuse, RZ ;  /* 0x00000020fb0c7210 */ /* 0x084fe40007ffe0ff */
[----:B------:R-:W-:Y:S01]  /*1beb0*/  IMAD R2, R2, c[0x0][0x3a4], R8 ;  /* 0x0000e90002027a24 */ /* 0x000fe200078e0208 */
[----:B------:R-:W-:Y:S01]  /*1bec0*/  IADD3 R8, R231, R32, RZ ;  /* 0x00000020e7087210 */ /* 0x000fe20007ffe0ff */
        /* <DEDUP_REMOVED lines=38> */
.L_x_3081:
[----:B------:R-:W-:Y:S05]  /*1c130*/  BRA.DIV ~URZ, `(.L_x_2994) ;  /* 0x00005d827f007947 */ /* 0x000fea000b800000 */
[----:B------:R4:W2:Y:S02]  /*1c140*/  SHFL.IDX PT, R0, R14, RZ, 0x181f ;  /* 0x00181fff0e007589 */ /* 0x0008a400000e0000 */
.L_x_3082:
        /* <DEDUP_REMOVED lines=15> */
.L_x_2996:
[----:B------:R-:W-:Y:S05]  /*1c240*/  BSYNC B0 ;  /* 0x0000000000007941 */ /* 0x000fea0003800000 */
.L_x_2995:
[----:B------:R-:W-:Y:S05]  /*1c250*/  BRA.DIV ~URZ, `(.L_x_2997) ;  /* 0x00005cd27f007947 */ /* 0x000fea000b800000 */
[----:B---3--:R3:W4:Y:S04]  /*1c260*/  SHFL.IDX PT, R5, R13, 0x1, 0x181f ;  /* 0x00381f000d057f89 */ /* 0x00872800000e0000 */
[----:B--2---:R3:W2:Y:S02]  /*1c270*/  SHFL.IDX PT, R0, R14, 0x1, 0x181f ;  /* 0x00381f000e007f89 */ /* 0x0046a400000e0000 */
.L_x_3083:
        /* <DEDUP_REMOVED lines=16> */
.L_x_2999:
[----:B------:R-:W-:Y:S05]  /*1c380*/  BSYNC B0 ;  /* 0x0000000000007941 */ /* 0x000fea0003800000 */
.L_x_2998:
[----:B------:R-:W-:Y:S05]  /*1c390*/  BRA.DIV ~URZ, `(.L_x_3000) ;  /* 0x00005c627f007947 */ /* 0x000fea000b800000 */
[----:B----4-:R4:W3:Y:S02]  /*1c3a0*/  SHFL.IDX PT, R5, R13, 0x2, 0x181f ;  /* 0x00581f000d057f89 */ /* 0x0108e400000e0000 */
.L_x_3084:
[----:B------:R-:W-:Y:S05]  /*1c3b0*/  BRA.DIV ~URZ, `(.L_x_3001) ;  /* 0x00005cb27f007947 */ /* 0x000fea000b800000 */
[----:B--2---:R2:W4:Y:S02]  /*1c3c0*/  SHFL.IDX PT, R0, R14, 0x2, 0x181f ;  /* 0x00581f000e007f89 */ /* 0x00452400000e0000 */
.L_x_3085:
        /* <DEDUP_REMOVED lines=16> */
.L_x_3003:
[----:B------:R-:W-:Y:S05]  /*1c4d0*/  BSYNC B0 ;  /* 0x0000000000007941 */ /* 0x000fea0003800000 */
.L_x_3002:
[----:B------:R-:W-:Y:S05]  /*1c4e0*/  BRA.DIV ~URZ, `(.L_x_3004) ;  /* 0x00005bf27f007947 */ /* 0x000fea000b800000 */
[----:B---3--:R3:W2:Y:S04]  /*1c4f0*/  SHFL.IDX PT, R6, R13, 0x3, 0x181f ;  /* 0x00781f000d067f89 */ /* 0x0086a800000e0000 */
[----:B----4-:R3:W4:Y:S02]  /*1c500*/  SHFL.IDX PT, R0, R14, 0x3, 0x181f ;  /* 0x00781f000e007f89 */ /* 0x01072400000e0000 */
.L_x_3086:
        /* <DEDUP_REMOVED lines=17> */
.L_x_2992:
[----:B------:R-:W3:Y:S01]  /*1c620*/  LDL.LU R9, [R1+0x30] ;  /* 0x0000300001097983 */ /* 0x000ee20000300800 */
        /* <DEDUP_REMOVED lines=20> */
[----:B---3--:R-:W-:-:S04]  /*1c770*/  IMAD.WIDE.U32 R4, R9, c[0x0][0x448], R4 ;  /* 0x0001120009047a25 */ /* 0x008fc800078e0004 */
        /* <DEDUP_REMOVED lines=12> */
.L_x_3087:
[----:B------:R-:W-:Y:S05]  /*1c840*/  BRA.DIV ~URZ, `(.L_x_3007) ;  /* 0x000059d27f007947 */ /* 0x000fea000b800000 */
[----:B------:R4:W1:Y:S02]  /*1c850*/  SHFL.IDX PT, R0, R14, RZ, 0x1c1f ;  /* 0x001c1fff0e007589 */ /* 0x00086400000e0000 */
.L_x_3088:
        /* <DEDUP_REMOVED lines=27> */
[C---:B------:R-:W-:Y:S02]  /*1ca10*/  IADD3 R19, R252.reuse, 0x80, RZ ;  /* 0x00000080fc137810 */ /* 0x040fe40007ffe0ff */
[----:B------:R-:W-:Y:S02]  /*1ca20*/  SHF.R.S32.HI R18, RZ, 0x1f, R18 ;  /* 0x0000001fff127819 */ /* 0x000fe40000011412 */
[----:B------:R-:W-:Y:S02]  /*1ca30*/  SHF.R.S32.HI R19, RZ, 0x1f, R19 ;  /* 0x0000001fff137819 */ /* 0x000fe40000011413 */
[----:B------:R-:W-:-:S02]  /*1ca40*/  IADD3 R20, R252, 0xa8, RZ ;  /* 0x000000a8fc147810 */ /* 0x000fc40007ffe0ff */
[----:B------:R-:W-:-:S04]  /*1ca50*/  IADD3 R21, R252, 0xa8, RZ ;  /* 0x000000a8fc157810 */ /* 0x000fc80007ffe0ff */
[----:B------:R-:W-:Y:S02]  /*1ca60*/  SHF.R.S32.HI R21, RZ, 0x1f, R21 ;  /* 0x0000001fff157819 */ /* 0x000fe40000011415 */
        /* <DEDUP_REMOVED lines=11> */
[----:B------:R-:W-:Y:S02]  /*1cb20*/  SHF.R.S32.HI R17, RZ, 0x1f, R17 ;  /* 0x0000001fff117819 */ /* 0x000fe40000011411 */
[----:B------:R-:W-:Y:S02]  /*1cb30*/  ISETP.GE.AND P4, PT, R8, c[0x0][0x3c8], PT ;  /* 0x0000f20008007a0c */ /* 0x000fe40003f86270 */
        /* <DEDUP_REMOVED lines=11> */
[----:B------:R-:W-:Y:S02]  /*1cbf0*/  IADD3 R13, R252, 0x38, RZ ;  /* 0x00000038fc0d7810 */ /* 0x000fe40007ffe0ff */
[----:B------:R-:W-:Y:S02]  /*1cc00*/  ISETP.GE.AND P1, PT, R9, c[0x0][0x3c8], PT ;  /* 0x0000f20009007a0c */ /* 0x000fe40003f26270 */
[----:B------:R-:W-:Y:S02]  /*1cc10*/  SHF.R.S32.HI R17, RZ, 0x1f, R17 ;  /* 0x0000001fff117819 */ /* 0x000fe40000011411 */
[----:B------:R-:W-:-:S02]  /*1cc20*/  SHF.R.S32.HI R13, RZ, 0x1f, R13 ;  /* 0x0000001fff0d7819 */ /* 0x000fc4000001140d */
        /* <DEDUP_REMOVED lines=40> */
[----:B------:R-:W-:Y:S02]  /*1ceb0*/  IADD3 R17, R252, 0x80, RZ ;  /* 0x00000080fc117810 */ /* 0x000fe40007ffe0ff */
[----:B-1----:R-:W-:-:S02]  /*1cec0*/  @!P2 LEA R6, P5, R16, R0, 0x2 ;  /* 0x000000001006a211 */ /* 0x002fc400078a10ff */
[C---:B--2---:R-:W-:Y:S02]  /*1ced0*/  @!P1 LEA R2, P0, R9.reuse, R0, 0x2 ;  /* 0x0000000009029211 */ /* 0x044fe400078010ff */
        /* <DEDUP_REMOVED lines=22> */
[C---:B------:R-:W-:Y:S02]  /*1d040*/  @!P2 LEA R8, P0, R17.reuse, R0, 0x2 ;  /* 0x000000001108a211 */ /* 0x040fe400078010ff */
[----:B------:R-:W-:Y:S02]  /*1d050*/  ISETP.GE.AND P5, PT, R12, c[0x0][0x3c8], PT ;  /* 0x0000f2000c007a0c */ /* 0x000fe40003fa6270 */
[----:B------:R-:W-:Y:S02]  /*1d060*/  @!P2 LEA.HI.X R9, R17, R4, R19, 0x2, P0 ;  /* 0x000000041109a211 */ /* 0x000fe400000f1413 */
[C---:B------:R-:W-:Y:S02]  /*1d070*/  IADD3 R17, R252.reuse, 0xa0, RZ ;  /* 0x000000a0fc117810 */ /* 0x040fe40007ffe0ff */
[----:B------:R-:W-:Y:S01]  /*1d080*/  IADD3 R19, R252, 0xa0, RZ ;  /* 0x000000a0fc137810 */ /* 0x000fe20007ffe0ff */
[----:B------:R-:W-:Y:S01]  /*1d090*/  @!P2 ST.E.64 [R8.64], R116 ;  /* 0x000000740800a985 */ /* 0x000fe2000c101b08 */
[----:B------:R-:W-:-:S02]  /*1d0a0*/  ISETP.GE.AND P4, PT, R17, c[0x0][0x3c8], PT ;  /* 0x0000f20011007a0c */ /* 0x000fc40003f86270 */
[----:B------:R-:W-:Y:S02]  /*1d0b0*/  ISETP.GE.AND P2, PT, R20, c[0x0][0x3c8], PT ;  /* 0x0000f20014007a0c */ /* 0x000fe40003f46270 */
        /* <DEDUP_REMOVED lines=34> */
.L_x_3009:
[----:B------:R-:W-:Y:S05]  /*1d2e0*/  BSYNC B0 ;  /* 0x0000000000007941 */ /* 0x000fea0003800000 */
.L_x_3008:
[----:B------:R-:W-:Y:S05]  /*1d2f0*/  BRA.DIV ~URZ, `(.L_x_3010) ;  /* 0x00004f927f007947 */ /* 0x000fea000b800000 */
[----:B---3--:R3:W2:Y:S04]  /*1d300*/  SHFL.IDX PT, R4, R5, 0x1, 0x1c1f ;  /* 0x003c1f0005047f89 */ /* 0x0086a800000e0000 */
[----:B-1----:R3:W1:Y:S02]  /*1d310*/  SHFL.IDX PT, R0, R14, 0x1, 0x1c1f ;  /* 0x003c1f000e007f89 */ /* 0x00266400000e0000 */
.L_x_3089:
        /* <DEDUP_REMOVED lines=182> */
.L_x_2990:
[----:B------:R-:W2:Y:S04]  /*1de80*/  LDL.LU R0, [R1+0x14] ;  /* 0x0000140001007983 */ /* 0x000ea80000300800 */
[----:B------:R-:W3:Y:S01]  /*1de90*/  LDL.LU R7, [R1+0x18] ;  /* 0x0000180001077983 */ /* 0x000ee20000300800 */
[----:B------:R-:W-:Y:S02]  /*1dea0*/  ISETP.NE.U32.AND P0, PT, RZ, c[0x0][0x508], PT ;  /* 0x00014200ff007a0c */ /* 0x000fe40003f05070 */
[----:B------:R-:W-:Y:S01]  /*1deb0*/  ISETP.NE.U32.AND P3, PT, RZ, c[0x0][0x500], PT ;  /* 0x00014000ff007a0c */ /* 0x000fe20003f65070 */
[----:B------:R-:W4:Y:S01]  /*1dec0*/  LDL.LU R6, [R1+0x2c] ;  /* 0x00002c0001067983 */ /* 0x000f220000300800 */
[----:B------:R-:W-:Y:S01]  /*1ded0*/  ISETP.NE.AND.EX P2, PT, RZ, c[0x0][0x50c], PT, P0 ;  /* 0x00014300ff007a0c */ /* 0x000fe20003f45300 */
[----:B------:R-:W-:Y:S01]  /*1dee0*/  IMAD.MOV.U32 R20, RZ, RZ, c[0x0][0x388] ;  /* 0x0000e200ff147624 */ /* 0x000fe200078e00ff */
[----:B------:R-:W-:-:S02]  /*1def0*/  ISETP.NE.AND.EX P3, PT, RZ, c[0x0][0x504], PT, P3 ;  /* 0x00014100ff007a0c */ /* 0x000fc40003f65330 */
[----:B--2---:R-:W-:-:S09]  /*1df00*/  IADD3 R2, P1, R0, c[0x0][0x500], RZ ;  /* 0x0001400000027a10 */ /* 0x004fd20007f3e0ff */
[----:B------:R-:W-:Y:S01]  /*1df10*/  @P2 IADD3 R4, P0, R0, c[0x0][0x508], RZ ;  /* 0x0001420000042a10 */ /* 0x000fe20007f1e0ff */
[----:B------:R-:W-:Y:S01]  /*1df20*/  IMAD.MOV.U32 R0, RZ, RZ, RZ ;  /* 0x000000ffff007224 */ /* 0x000fe200078e00ff */
[C---:B---3--:R-:W-:Y:S02]  /*1df30*/  IADD3.X R3, R7.reuse, c[0x0][0x504], RZ, P1, !PT ;  /* 0x0001410007037a10 */ /* 0x048fe40000ffe4ff */
[----:B------:R-:W-:-:S03]  /*1df40*/  @P2 IADD3.X R5, R7, c[0x0][0x50c], RZ, P0, !PT ;  /* 0x0001430007052a10 */ /* 0x000fc600007fe4ff */
[----:B------:R2:W5:Y:S04]  /*1df50*/  @P3 LDG.E R0, [R2.64] ;  /* 0x0000000802003981 */ /* 0x000568000c1e1900 */
[----:B------:R2:W5:Y:S01]  /*1df60*/  @P2 LDG.E R20, [R4.64] ;  /* 0x0000000804142981 */ /* 0x000562000c1e1900 */
[----:B----4-:R-:W-:-:S04]  /*1df70*/  ISETP.NE.AND P0, PT, R6, RZ, PT ;  /* 0x000000ff0600720c */ /* 0x010fc80003f05270 */
[----:B------:R-:W-:Y:S01]  /*1df80*/  SEL R21, R6, c[0x0][0x3d4], P0 ;  /* 0x0000f50006157a07 */ /* 0x000fe20000000000 */
[----:B------:R-:W-:Y:S05]  /*1df90*/  @P2 BRA `(.L_x_3011) ;  /* 0x0000004000002947 */ /* 0x000fea0003800000 */
[----:B------:R-:W-:Y:S05]  /*1dfa0*/  @!P3 BRA `(.L_x_3011) ;  /* 0x000000300000b947 */ /* 0x000fea0003800000 */
[----:B--2---:R2:W3:Y:S04]  /*1dfb0*/  LDG.E R4, [R2.64] ;  /* 0x0000000802047981 */ /* 0x0044e8000c1e1900 */
[----:B--2---:R-:W3:Y:S02]  /*1dfc0*/  LDG.E R2, [R2.64+0x4] ;  /* 0x0000040802027981 */ /* 0x004ee4000c1e1900 */
[----:B---3-5:R-:W-:Y:S02]  /*1dfd0*/  IADD3 R20, -R4, R2, RZ ;  /* 0x0000000204147210 */ /* 0x028fe40007ffe1ff */
.L_x_3011:
[----:B--2---:R-:W2:Y:S04]  /*1dfe0*/  LDL.LU R5, [R1+0x8] ;  /* 0x0000080001057983 */ /* 0x004ea80000300800 */
[----:B------:R-:W3:Y:S04]  /*1dff0*/  LDL.LU R3, [R1+0x1c] ;  /* 0x00001c0001037983 */ /* 0x000ee80000300800 */
[----:B------:R-:W4:Y:S01]  /*1e000*/  LDL.LU R2, [R1+0x28] ;  /* 0x0000280001027983 */ /* 0x000f220000300800 */
[----:B------:R-:W-:Y:S01]  /*1e010*/  BSSY B0, `(.L_x_3012) ;  /* 0x0000039000007945 */ /* 0x000fe20003800000 */
[----:B-----5:R-:W-:-:S02]  /*1e020*/  SHF.R.S32.HI R19, RZ, 0x1f, R0 ;  /* 0x0000001fff137819 */ /* 0x020fc40000011400 */
[----:B------:R-:W1:Y:S02]  /*1e030*/  S2R R4, SR_TID.X ;  /* 0x0000000000047919 */ /* 0x000e640000002100 */
[----:B-1----:R-:W-:Y:S02]  /*1e040*/  ISETP.GT.AND P0, PT, R4, 0x7f, PT ;  /* 0x0000007f0400780c */ /* 0x002fe40003f04270 */
[----:B--2---:R-:W-:Y:S02]  /*1e050*/  LOP3.LUT R8, R5, 0xffff, RZ, 0xc0, !PT ;  /* 0x0000ffff05087812 */ /* 0x004fe400078ec0ff */
[----:B---3--:R-:W-:Y:S02]  /*1e060*/  SEL R9, R3, RZ, !P3 ;  /* 0x000000ff03097207 */ /* 0x008fe40005800000 */
[----:B----4-:R-:W-:-:S07]  /*1e070*/  SEL R23, R2, RZ, !P3 ;  /* 0x000000ff02177207 */ /* 0x010fce0005800000 */
[----:B------:R-:W-:Y:S05]  /*1e080*/  @P0 BRA `(.L_x_3013) ;  /* 0x0000031000000947 */ /* 0x000fea0003800000 */
[----:B------:R-:W2:Y:S01]  /*1e090*/  LDL R3, [R1+0x4] ;  /* 0x0000040001037983 */ /* 0x000ea20000100800 */
[----:B------:R-:W-:Y:S01]  /*1e0a0*/  IMAD R2, R20, c[0x0][0x4e8], RZ ;  /* 0x00013a0014027a24 */ /* 0x000fe200078e02ff */
[----:B--2---:R-:W-:-:S04]  /*1e0b0*/  IADD3 R18, R3, R4, RZ ;  /* 0x0000000403127210 */ /* 0x004fc80007ffe0ff */
[----:B------:R-:W-:-:S13]  /*1e0c0*/  ISETP.GE.AND P0, PT, R18, R2, PT ;  /* 0x000000021200720c */ /* 0x000fda0003f06270 */
[----:B------:R-:W-:Y:S05]  /*1e0d0*/  @P0 BRA `(.L_x_3013) ;  /* 0x000002c000000947 */ /* 0x000fea0003800000 */
[----:B------:R-:W2:Y:S01]  /*1e0e0*/  LDL.LU R24, [R1+0x30] ;  /* 0x0000300001187983 */ /* 0x000ea20000300800 */
        /* <DEDUP_REMOVED lines=12> */
[----:B------:R-:W-:Y:S02]  /*1e1b0*/  IMAD R12, R12, R23, R3 ;  /* 0x000000170c0c7224 */ /* 0x000fe400078e0203 */
[-C--:B----4-:R-:W-:Y:S02]  /*1e1c0*/  IMAD R13, R7, R8.reuse, RZ ;  /* 0x00000008070d7224 */ /* 0x090fe400078e02ff */
        /* <DEDUP_REMOVED lines=8> */
[----:B--2---:R-:W-:-:S05]  /*1e250*/  SEL R3, R24, RZ, P2 ;  /* 0x000000ff18037207 */ /* 0x004fca0001000000 */
[-C--:B-----5:R-:W-:Y:S02]  /*1e260*/  IMAD R12, R17, R3.reuse, RZ ;  /* 0x00000003110c7224 */ /* 0x0a0fe400078e02ff */
        /* <DEDUP_REMOVED lines=19> */
.L_x_3013:
[----:B------:R-:W-:Y:S05]  /*1e3a0*/  BSYNC B0 ;  /* 0x0000000000007941 */ /* 0x000fea0003800000 */
.L_x_3012:
[----:B------:R-:W-:-:S13]  /*1e3b0*/  ISETP.GT.AND P0, PT, R21, 0x1, PT ;  /* 0x000000011500780c */ /* 0x000fda0003f04270 */
[----:B------:R-:W-:Y:S05]  /*1e3c0*/  @P0 BRA `(.L_x_3005) ;  /* 0x0000070000000947 */ /* 0x000fea0003800000 */
[----:B------:R-:W2:Y:S01]  /*1e3d0*/  LDL.LU R12, [R1+0x4] ;  /* 0x00000400010c7983 */ /* 0x000ea20000300800 */
[----:B-1----:R-:W-:Y:S01]  /*1e3e0*/  MOV R2, c[0x0][0x4e8] ;  /* 0x00013a0000027a02 */ /* 0x002fe20000000f00 */
[----:B------:R-:W-:Y:S02]  /*1e3f0*/  IMAD R4, R19, c[0x0][0x3a0], RZ ;  /* 0x0000e80013047a24 */ /* 0x000fe400078e02ff */
[----:B------:R-:W-:Y:S01]  /*1e400*/  IMAD R5, R23, c[0x0][0x3f0], RZ ;  /* 0x0000fc0017057a24 */ /* 0x000fe200078e02ff */
[----:B------:R-:W-:Y:S01]  /*1e410*/  ISETP.NE.AND P0, PT, R2, 0x1, PT ;  /* 0x000000010200780c */ /* 0x000fe20003f05270 */
[----:B------:R-:W-:-:S04]  /*1e420*/  IMAD.WIDE.U32 R2, R0, c[0x0][0x3a0], RZ ;  /* 0x0000e80000027a25 */ /* 0x000fc800078e00ff */
[----:B------:R-:W-:Y:S02]  /*1e430*/  IMAD R0, R0, c[0x0][0x3a4], R4 ;  /* 0x0000e90000007a24 */ /* 0x000fe400078e0204 */
[----:B------:R-:W-:-:S03]  /*1e440*/  IMAD R7, R9, c[0x0][0x3f4], R5 ;  /* 0x0000fd0009077a24 */ /* 0x000fc600078e0205 */
[----:B------:R-:W-:-:S05]  /*1e450*/  IADD3 R3, R3, R0, RZ ;  /* 0x0000000003037210 */ /* 0x000fca0007ffe0ff */
[----:B------:R-:W-:-:S04]  /*1e460*/  IMAD.WIDE.U32 R2, R8, c[0x0][0x3e8], R2 ;  /* 0x0000fa0008027a25 */ /* 0x000fc800078e0002 */
[----:B------:R-:W-:-:S04]  /*1e470*/  IMAD R3, R8, c[0x0][0x3ec], R3 ;  /* 0x0000fb0008037a24 */ /* 0x000fc800078e0203 */
[----:B------:R-:W-:-:S05]  /*1e480*/  IMAD.WIDE.U32 R2, R9, c[0x0][0x3f0], R2 ;  /* 0x0000fc0009027a25 */ /* 0x000fca00078e0002 */
[----:B------:R-:W-:Y:S02]  /*1e490*/  IADD3 R3, R3, R7, RZ ;  /* 0x0000000703037210 */ /* 0x000fe40007ffe0ff */
[-C--:B--2---:R-:W-:Y:S02]  /*1e4a0*/  IADD3 R4, R231, R12.reuse, RZ ;  /* 0x0000000ce7047210 */ /* 0x084fe40007ffe0ff */
[----:B------:R-:W-:Y:S02]  /*1e4b0*/  IADD3 R13, R251, R12, RZ ;  /* 0x0000000cfb0d7210 */ /* 0x000fe40007ffe0ff */
[----:B------:R-:W-:Y:S01]  /*1e4c0*/  MOV R0, R4 ;  /* 0x0000000400007202 */ /* 0x000fe20000000f00 */
[----:B------:R-:W-:-:S05]  /*1e4d0*/  @P0 IMAD.HI.U32 R6, R4, c[0x0][0x4ec], RZ ;  /* 0x00013b0004060a27 */ /* 0x000fca00078e00ff */
[----:B------:R-:W-:-:S04]  /*1e4e0*/  @P0 SHF.R.U32.HI R0, RZ, c[0x0][0x4f0], R6 ;  /* 0x00013c00ff000a19 */ /* 0x000fc80000011606 */
[----:B------:R-:W-:Y:S01]  /*1e4f0*/  SHF.R.S32.HI R6, RZ, 0x1f, R0 ;  /* 0x0000001fff067819 */ /* 0x000fe20000011400 */
[C---:B------:R-:W-:Y:S01]  /*1e500*/  IMAD.WIDE.U32 R2, R0.reuse, c[0x0][0x3e0], R2 ;  /* 0x0000f80000027a25 */ /* 0x040fe200078e0002 */
[----:B------:R-:W-:-:S03]  /*1e510*/  IADD3 R5, -R0, RZ, RZ ;  /* 0x000000ff00057210 */ /* 0x000fc60007ffe1ff */
[----:B------:R-:W-:Y:S02]  /*1e520*/  IMAD R6, R6, c[0x0][0x3e0], RZ ;  /* 0x0000f80006067a24 */ /* 0x000fe400078e02ff */
[----:B------:R-:W-:Y:S02]  /*1e530*/  IMAD R4, R5, c[0x0][0x4e8], R4 ;  /* 0x00013a0005047a24 */ /* 0x000fe400078e0204 */
[----:B------:R-:W-:-:S03]  /*1e540*/  IMAD R6, R0, c[0x0][0x3e4], R6 ;  /* 0x0000f90000067a24 */ /* 0x000fc600078e0206 */
[----:B------:R-:W-:Y:S02]  /*1e550*/  SHF.R.S32.HI R0, RZ, 0x1f, R4 ;  /* 0x0000001fff007819 */ /* 0x000fe40000011404 */
[----:B------:R-:W-:-:S03]  /*1e560*/  IADD3 R3, R3, R6, RZ ;  /* 0x0000000603037210 */ /* 0x000fc60007ffe0ff */
[----:B------:R-:W-:Y:S02]  /*1e570*/  IMAD R0, R0, c[0x0][0x3d8], RZ ;  /* 0x0000f60000007a24 */ /* 0x000fe400078e02ff */
[----:B------:R-:W-:-:S04]  /*1e580*/  IMAD.WIDE.U32 R2, R4, c[0x0][0x3d8], R2 ;  /* 0x0000f60004027a25 */ /* 0x000fc800078e0002 */
[----:B------:R-:W-:Y:S01]  /*1e590*/  IMAD R4, R4, c[0x0][0x3dc], R0 ;  /* 0x0000f70004047a24 */ /* 0x000fe200078e0200 */
[----:B------:R-:W-:-:S04]  /*1e5a0*/  LEA R14, P0, R2, c[0x0][0x380], 0x1 ;  /* 0x0000e000020e7a11 */ /* 0x000fc800078008ff */
[----:B------:R-:W-:-:S04]  /*1e5b0*/  IADD3 R4, R3, R4, RZ ;  /* 0x0000000403047210 */ /* 0x000fc80007ffe0ff */
[----:B------:R-:W-:Y:S01]  /*1e5c0*/  LEA.HI.X R5, R2, c[0x0][0x384], R4, 0x1, P0 ;  /* 0x0000e10002057a11 */ /* 0x000fe200000f0c04 */
[----:B------:R-:W-:Y:S05]  /*1e5d0*/  BRA.DIV ~URZ, `(.L_x_3014) ;  /* 0x00003d827f007947 */ /* 0x000fea000b800000 */
[----:B------:R1:W2:Y:S02]  /*1e5e0*/  SHFL.IDX PT, R4, R5, RZ, 0x181f ;  /* 0x00181fff05047589 */ /* 0x0002a400000e0000 */
.L_x_3090:
[----:B------:R-:W-:Y:S05]  /*1e5f0*/  BRA.DIV ~URZ, `(.L_x_3015) ;  /* 0x00003dd27f007947 */ /* 0x000fea000b800000 */
[----:B------:R3:W4:Y:S02]  /*1e600*/  SHFL.IDX PT, R0, R14, RZ, 0x181f ;  /* 0x00181fff0e007589 */ /* 0x00072400000e0000 */
.L_x_3091:
        /* <DEDUP_REMOVED lines=16> */
.L_x_3017:
[----:B------:R-:W-:Y:S05]  /*1e710*/  BSYNC B0 ;  /* 0x0000000000007941 */ /* 0x000fea0003800000 */
.L_x_3016:
[----:B------:R-:W-:Y:S05]  /*1e720*/  BRA.DIV ~URZ, `(.L_x_3018) ;  /* 0x00003d127f007947 */ /* 0x000fea000b800000 */
[----:B--2---:R2:W1:Y:S04]  /*1e730*/  SHFL.IDX PT, R4, R5, 0x1, 0x181f ;  /* 0x00381f0005047f89 */ /* 0x00446800000e0000 */
[----:B----4-:R2:W4:Y:S02]  /*1e740*/  SHFL.IDX PT, R0, R14, 0x1, 0x181f ;  /* 0x00381f000e007f89 */ /* 0x01052400000e0000 */
.L_x_3092:
        /* <DEDUP_REMOVED lines=16> */
.L_x_3020:
[----:B------:R-:W-:Y:S05]  /*1e850*/  BSYNC B0 ;  /* 0x0000000000007941 */ /* 0x000fea0003800000 */
.L_x_3019:
[----:B------:R-:W-:Y:S05]  /*1e860*/  BRA.DIV ~URZ, `(.L_x_3021) ;  /* 0x00003ca27f007947 */ /* 0x000fea000b800000 */
[----:B-1----:R1:W2:Y:S02]  /*1e870*/  SHFL.IDX PT, R4, R5, 0x2, 0x181f ;  /* 0x00581f0005047f89 */ /* 0x0022a400000e0000 */
.L_x_3093:
[----:B------:R-:W-:Y:S05]  /*1e880*/  BRA.DIV ~URZ, `(.L_x_3022) ;  /* 0x00003cf27f007947 */ /* 0x000fea000b800000 */
[----:B----4-:R4:W1:Y:S02]  /*1e890*/  SHFL.IDX PT, R0, R14, 0x2, 0x181f ;  /* 0x00581f000e007f89 */ /* 0x01086400000e0000 */
.L_x_3094:
        /* <DEDUP_REMOVED lines=16> */
.L_x_3024:
[----:B------:R-:W-:Y:S05]  /*1e9a0*/  BSYNC B0 ;  /* 0x0000000000007941 */ /* 0x000fea0003800000 */
.L_x_3023:
[----:B------:R-:W-:Y:S05]  /*1e9b0*/  BRA.DIV ~URZ, `(.L_x_3025) ;  /* 0x00003c327f007947 */ /* 0x000fea000b800000 */
[----:B--2---:R2:W3:Y:S04]  /*1e9c0*/  SHFL.IDX PT, R4, R5, 0x3, 0x181f ;  /* 0x00781f0005047f89 */ /* 0x0044e800000e0000 */
[----:B-1----:R2:W1:Y:S02]  /*1e9d0*/  SHFL.IDX PT, R0, R14, 0x3, 0x181f ;  /* 0x00781f000e007f89 */ /* 0x00246400000e0000 */
.L_x_3095:
        /* <DEDUP_REMOVED lines=15> */
.L_x_3005:
[----:B------:R-:W-:Y:S05]  /*1ead0*/  BSYNC B1 ;  /* 0x0000000000017941 */ /* 0x000fea0003800000 */
.L_x_2989:
[----:B-1--4-:R-:W4:Y:S02]  /*1eae0*/  LDL R0, [R1+0x68] ;  /* 0x0000680001007983 */ /* 0x012f240000100800 */
[----:B----4-:R-:W-:-:S13]  /*1eaf0*/  ISETP.NE.AND P0, PT, R0, RZ, PT ;  /* 0x000000ff0000720c */ /* 0x010fda0003f05270 */
[----:B------:R-:W-:Y:S01]  /*1eb00*/  @P0 WARPSYNC 0xffffffff ;  /* 0xffffffff00000948 */ /* 0x000fe20003800000 */
[----:B------:R-:W-:Y:S06]  /*1eb10*/  @P0 BAR.SYNC.DEFER_BLOCKING 0x5, 0x100 ;  /* 0x0144000000000b1d */ /* 0x000fec0000010000 */
[----:B--23--:R-:W1:Y:S04]  /*1eb20*/  @P0 LDS.128 R4, [0x24100] ;  /* 0x02410000ff040984 */ /* 0x00ce680000000c00 */
[----:B-1----:R1:W-:Y:S04]  /*1eb30*/  @P0 STL.64 [R1], R4 ;  /* 0x0000000401000387 */ /* 0x0023e80000100a00 */
[----:B------:R1:W-:Y:S04]  /*1eb40*/  @P0 STL.64 [R1+0x8], R6 ;  /* 0x0000080601000387 */ /* 0x0003e80000100a00 */
[----:B------:R-:W-:Y:S06]  /*1eb50*/  @P0 BAR.ARV 0x4, 0x100 ;  /* 0x0104000000000b1d */ /* 0x000fec0000002000 */
[----:B------:R-:W-:Y:S05]  /*1eb60*/  @P0 BRA `(.L_x_3026) ;  /* 0x0000105000000947 */ /* 0x000fea0003800000 */
[----:B------:R-:W2:Y:S01]  /*1eb70*/  S2R R0, SR_TID.X ;  /* 0x0000000000007919 */ /* 0x000ea20000002100 */
[----:B------:R-:W-:Y:S01]  /*1eb80*/  IMAD.MOV.U32 R8, RZ, RZ, RZ ;  /* 0x000000ffff087224 */ /* 0x000fe200078e00ff */
[----:B--2---:R-:W-:-:S04]  /*1eb90*/  LOP3.LUT R15, R0, 0x1f, RZ, 0xc0, !PT ;  /* 0x0000001f000f7812 */ /* 0x004fc800078ec0ff */
[----:B------:R-:W-:Y:S01]  /*1eba0*/  ISETP.NE.AND P6, PT, R15, 0x1f, PT ;  /* 0x0000001f0f00780c */ /* 0x000fe20003fc5270 */
[----:B------:R-:W-:Y:S10]  /*1ebb0*/  BRA.DIV ~URZ, `(.L_x_3027) ;  /* 0x00003b027f007947 */ /* 0x000ff4000b800000 */
[----:B------:R2:W3:Y:S02]  /*1ebc0*/  SHFL.IDX PT, R9, R35, RZ, 0x1f ;  /* 0x00001fff23097589 */ /* 0x0004e400000e0000 */
.L_x_3096:
[----:B------:R-:W-:Y:S05]  /*1ebd0*/  BRA.DIV ~URZ, `(.L_x_3028) ;  /* 0x00003b527f007947 */ /* 0x000fea000b800000 */
[----:B-1----:R1:W4:Y:S02]  /*1ebe0*/  SHFL.IDX PT, R6, R35, 0x1, 0x1f ;  /* 0x00201f0023067f89 */ /* 0x00232400000e0000 */
.L_x_3097:
[----:B------:R-:W5:Y:S01]  /*1ebf0*/  LDL R0, [R1+0xc] ;  /* 0x00000c0001007983 */ /* 0x000f620000100800 */
[----:B------:R-:W-:Y:S02]  /*1ec00*/  IMAD.MOV.U32 R7, RZ, RZ, RZ ;  /* 0x000000ffff077224 */ /* 0x000fe400078e00ff */
[----:B-----5:R-:W-:-:S05]  /*1ec10*/  IMAD.IADD R0, R0, 0x1, R15 ;  /* 0x0000000100007824 */ /* 0x020fca00078e020f */
        /* <DEDUP_REMOVED lines=15> */
[----:B------:R1:W2:Y:S02]  /*1ed10*/  SHFL.UP PT, R4, R0, 0x1, RZ ;  /* 0x0420000000047989 */ /* 0x0002a400000e00ff */
.L_x_3098:
        /* <DEDUP_REMOVED lines=16> */
.L_x_3099:
[----:B--2---:R-:W-:Y:S01]  /*1ee20*/  IMAD R0, R0, c[0x0][0x538], RZ ;  /* 0x00014e0000007a24 */ /* 0x004fe200078e02ff */
[----:B------:R-:W-:Y:S04]  /*1ee30*/  BSSY B1, `(.L_x_3031) ;  /* 0x00000cf000017945 */ /* 0x000fe80003800000 */
[----:B----4-:R-:W-:-:S04]  /*1ee40*/  IADD3 R6, R0, R6, RZ ;  /* 0x0000000600067210 */ /* 0x010fc80007ffe0ff */
[----:B---3--:R-:W-:-:S13]  /*1ee50*/  ISETP.GT.AND P0, PT, R6, R9, PT ;  /* 0x000000090600720c */ /* 0x008fda0003f04270 */
[----:B------:R-:W-:Y:S05]  /*1ee60*/  @P0 BRA `(.L_x_3032) ;  /* 0x0000026000000947 */ /* 0x000fea0003800000 */
.L_x_3036:
[----:B------:R-:W2:Y:S02]  /*1ee70*/  LDL.LU R0, [R1+0xc] ;  /* 0x00000c0001007983 */ /* 0x000ea40000300800 */
[----:B--2---:R-:W-:-:S04]  /*1ee80*/  IADD3 R0, R0, 0x1f, RZ ;  /* 0x0000001f00007810 */ /* 0x004fc80007ffe0ff */
[----:B------:R-:W-:-:S13]  /*1ee90*/  ISETP.GE.AND P0, PT, R0, c[0x0][0x53c], PT ;  /* 0x00014f0000007a0c */ /* 0x000fda0003f06270 */
[----:B------:R-:W-:Y:S05]  /*1eea0*/  @P0 BRA `(.L_x_3033) ;  /* 0x00000c2000000947 */ /* 0x000fea0003800000 */
[----:B------:R2:W-:Y:S01]  /*1eeb0*/  STL [R1+0xc], R0 ;  /* 0x00000c0001007387 */ /* 0x0005e20000100800 */
[----:B------:R-:W-:Y:S02]  /*1eec0*/  MOV R7, RZ ;  /* 0x000000ff00077202 */ /* 0x000fe40000000f00 */
[----:B------:R-:W-:Y:S02]  /*1eed0*/  MOV R8, RZ ;  /* 0x000000ff00087202 */ /* 0x000fe40000000f00 */
[----:B--2---:R-:W-:-:S04]  /*1eee0*/  IADD3 R0, R0, R15, RZ ;  /* 0x0000000f00007210 */ /* 0x004fc80007ffe0ff */
[----:B------:R-:W-:-:S13]  /*1eef0*/  ISETP.GE.OR P0, PT, R0, c[0x0][0x53c], !P6 ;  /* 0x00014f0000007a0c */ /* 0x000fda0007706670 */
[----:B-1----:R-:W-:Y:S02]  /*1ef00*/  @!P0 MOV R4, 0x4 ;  /* 0x0000000400048802 */ /* 0x002fe40000000f00 */
        /* <DEDUP_REMOVED lines=8> */
.L_x_3100:
        /* <DEDUP_REMOVED lines=16> */
.L_x_3101:
[----:B--2---:R-:W-:-:S05]  /*1f090*/  IMAD R0, R0, c[0x0][0x538], RZ ;  /* 0x00014e0000007a24 */ /* 0x004fca00078e02ff */
[----:B------:R-:W-:-:S04]  /*1f0a0*/  IADD3 R6, R0, R6, RZ ;  /* 0x0000000600067210 */ /* 0x000fc80007ffe0ff */
[----:B------:R-:W-:-:S13]  /*1f0b0*/  ISETP.GT.AND P0, PT, R6, R9, PT ;  /* 0x000000090600720c */ /* 0x000fda0003f04270 */
[----:B-1----:R-:W-:Y:S05]  /*1f0c0*/  @!P0 BRA `(.L_x_3036) ;  /* 0xfffffda000008947 */ /* 0x002fea000383ffff */
.L_x_3032:
[----:B------:R-:W-:-:S05]  /*1f0d0*/  IADD3 R13, -R0, R6, RZ ;  /* 0x00000006000d7210 */ /* 0x000fca0007ffe1ff */
[----:B------:R-:W-:-:S05]  /*1f0e0*/  IMAD R0, R4, c[0x0][0x538], R13 ;  /* 0x00014e0004007a24 */ /* 0x000fca00078e020d */
[----:B------:R-:W-:Y:S01]  /*1f0f0*/  ISETP.GT.AND P0, PT, R0, R9, PT ;  /* 0x000000090000720c */ /* 0x000fe20003f04270 */
[----:B------:R-:W-:-:S12]  /*1f100*/  BRA.DIV ~URZ, `(.L_x_3037) ;  /* 0x00003a827f007947 */ /* 0x000fd8000b800000 */
[----:B------:R-:W-:-:S03]  /*1f110*/  VOTE.ANY R6, PT, !P0 ;  /* 0x0000000000067806 */ /* 0x000fc600040e0100 */
.L_x_3102:
[----:B------:R-:W2:Y:S01]  /*1f120*/  LDL.LU R2, [R1+0xc] ;  /* 0x00000c0001027983 */ /* 0x000ea20000300800 */
[----:B------:R-:W2:Y:S02]  /*1f130*/  POPC R0, R6 ;  /* 0x0000000600007309 */ /* 0x000ea40000000000 */
[----:B--2---:R-:W-:-:S05]  /*1f140*/  IADD3 R2, R0, R2, RZ ;  /* 0x0000000200027210 */ /* 0x004fca0007ffe0ff */
[----:B------:R2:W-:Y:S01]  /*1f150*/  STL [R1+0xc], R2 ;  /* 0x00000c0201007387 */ /* 0x0005e20000100800 */
[----:B------:R-:W-:Y:S05]  /*1f160*/  BRA.DIV ~URZ, `(.L_x_3038) ;  /* 0x00003a727f007947 */ /* 0x000fea000b800000 */
[----:B------:R3:W4:Y:S04]  /*1f170*/  SHFL.IDX PT, R12, R7, R0, 0x1f ;  /* 0x00001f00070c7589 */ /* 0x00072800000e0000 */
[----:B------:R3:W1:Y:S02]  /*1f180*/  SHFL.IDX PT, R5, R8, R0, 0x1f ;  /* 0x00001f0008057589 */ /* 0x00066400000e0000 */
.L_x_3103:
[----:B------:R-:W-:Y:S01]  /*1f190*/  ISETP.NE.AND P0, PT, R6, RZ, PT ;  /* 0x000000ff0600720c */ /* 0x000fe20003f05270 */
[----:B------:R-:W-:-:S12]  /*1f1a0*/  BSSY B0, `(.L_x_3039) ;  /* 0x0000005000007945 */ /* 0x000fd80003800000 */
[----:B------:R-:W-:Y:S05]  /*1f1b0*/  @!P0 BRA `(.L_x_3040) ;  /* 0x0000003000008947 */ /* 0x000fea0003800000 */
[----:B---3--:R-:W-:Y:S01]  /*1f1c0*/  IADD3 R0, R0, -0x1, RZ ;  /* 0xffffffff00007810 */ /* 0x008fe20007ffe0ff */
[----:B------:R-:W-:Y:S05]  /*1f1d0*/  BRA.DIV ~URZ, `(.L_x_3041) ;  /* 0x00003ad27f007947 */ /* 0x000fea000b800000 */
[----:B------:R3:W2:Y:S02]  /*1f1e0*/  SHFL.IDX PT, R14, R4, R0, 0x1f ;  /* 0x00001f00040e7589 */ /* 0x0006a400000e0000 */
.L_x_3040:
[----:B------:R-:W-:Y:S05]  /*1f1f0*/  BSYNC B0 ;  /* 0x0000000000007941 */ /* 0x000fea0003800000 */
.L_x_3039:
[----:B--23--:R-:W-:Y:S01]  /*1f200*/  IMAD R0, R14, c[0x0][0x538], R13 ;  /* 0x00014e000e007a24 */ /* 0x00cfe200078e020d */
[----:B-1----:R-:W-:Y:S01]  /*1f210*/  ISETP.NE.AND P0, PT, R5, 0x1, PT ;  /* 0x000000010500780c */ /* 0x002fe20003f05270 */
[----:B------:R-:W-:Y:S03]  /*1f220*/  BSSY B0, `(.L_x_3042) ;  /* 0x0000086000007945 */ /* 0x000fe60003800000 */
[----:B------:R1:W-:Y:S01]  /*1f230*/  STL [R1], R0 ;  /* 0x0000000001007387 */ /* 0x0003e20000100800 */
[----:B------:R-:W-:-:S08]  /*1f240*/  IADD3 R8, -R0, R9, RZ ;  /* 0x0000000900087210 */ /* 0x000fd00007ffe1ff */
[----:B------:R-:W-:Y:S05]  /*1f250*/  @!P0 BRA `(.L_x_3043) ;  /* 0x000003e000008947 */ /* 0x000fea0003800000 */
[-C--:B----4-:R-:W-:Y:S02]  /*1f260*/  IABS R2, R12.reuse ;  /* 0x0000000c00027213 */ /* 0x090fe40000000000 */
[----:B------:R-:W-:Y:S02]  /*1f270*/  IABS R9, R12 ;  /* 0x0000000c00097213 */ /* 0x000fe40000000000 */
[----:B-1----:R-:W1:Y:S08]  /*1f280*/  I2F.RP R0, R2 ;  /* 0x0000000200007306 */ /* 0x002e700000209400 */
        /* <DEDUP_REMOVED lines=46> */
[C---:B------:R-:W-:Y:S02]  /*1f570*/  LOP3.LUT R3, R0.reuse, R5, RZ, 0x3c, !PT ;  /* 0x0000000500037212 */ /* 0x040fe400078e3cff */
[----:B------:R-:W-:Y:S02]  /*1f580*/  IADD3 R4, -R0, RZ, RZ ;  /* 0x000000ff00047210 */ /* 0x000fe40007ffe1ff */
        /* <DEDUP_REMOVED lines=8> */
[----:B------:R-:W-:-:S05]  /*1f610*/  IMAD R0, R3, 0x10000, R0 ;  /* 0x0001000003007824 */ /* 0x000fca00078e0200 */
[----:B------:R1:W-:Y:S01]  /*1f620*/  STL [R1+0x8], R0 ;  /* 0x0000080001007387 */ /* 0x0003e20000100800 */
[----:B------:R-:W-:Y:S05]  /*1f630*/  BRA `(.L_x_3044) ;  /* 0x0000044000007947 */ /* 0x000fea0003800000 */
.L_x_3043:
[----:B-1----:R-:W2:Y:S01]  /*1f640*/  LDL R0, [R1+0xc] ;  /* 0x00000c0001007983 */ /* 0x002ea20000100800 */
[----:B------:R-:W-:-:S04]  /*1f650*/  IMAD.MOV.U32 R2, RZ, RZ, 0x4 ;  /* 0x00000004ff027424 */ /* 0x000fc800078e00ff */
[----:B--2---:R-:W-:-:S05]  /*1f660*/  IMAD.WIDE R2, R0, R2, c[0x0][0x590] ;  /* 0x0001640000027625 */ /* 0x004fca00078e0202 */
[----:B------:R-:W2:Y:S02]  /*1f670*/  LDG.E R4, [R2.64] ;  /* 0x0000000802047981 */ /* 0x000ea4000c1e1900 */
        /* <DEDUP_REMOVED lines=38> */
[----:B------:R-:W-:Y:S02]  /*1f8e0*/  MOV R7, R2 ;  /* 0x0000000200077202 */ /* 0x000fe40000000f00 */
[----:B------:R-:W-:-:S05]  /*1f8f0*/  IMAD.MOV R2, RZ, RZ, -R13 ;  /* 0x000000ffff027224 */ /* 0x000fca00078e0a0d */
[----:B-1----:R-:W1:Y:S02]  /*1f900*/  MUFU.RCP R4, R4 ;  /* 0x0000000400047308 */ /* 0x002e640000001000 */
[----:B-1----:R-:W-:-:S06]  /*1f910*/  IADD3 R4, R4, 0xffffffe, RZ ;  /* 0x0ffffffe04047810 */ /* 0x002fcc0007ffe0ff */
[----:B------:R-:W1:Y:S02]  /*1f920*/  F2I.FTZ.U32.TRUNC.NTZ R5, R4 ;  /* 0x0000000400057305 */ /* 0x000e64000021f000 */
[----:B-1----:R-:W-:-:S04]  /*1f930*/  IMAD.MOV R4, RZ, RZ, -R5 ;  /* 0x000000ffff047224 */ /* 0x002fc800078e0a05 */
[----:B------:R-:W-:Y:S02]  /*1f940*/  IMAD R8, R4, R3, RZ ;  /* 0x0000000304087224 */ /* 0x000fe400078e02ff */
[----:B------:R-:W-:-:S04]  /*1f950*/  IMAD.MOV.U32 R4, RZ, RZ, RZ ;  /* 0x000000ffff047224 */ /* 0x000fc800078e00ff */
[----:B------:R-:W-:-:S04]  /*1f960*/  IMAD.HI.U32 R5, R5, R8, R4 ;  /* 0x0000000805057227 */ /* 0x000fc800078e0004 */
        /* <DEDUP_REMOVED lines=15> */
[----:B------:R-:W-:-:S05]  /*1fa60*/  IMAD R0, R2, R3, R6 ;  /* 0x0000000302007224 */ /* 0x000fca00078e0206 */
[----:B------:R1:W-:Y:S02]  /*1fa70*/  STL [R1+0x8], R0 ;  /* 0x0000080001007387 */ /* 0x0003e40000100800 */
.L_x_3044:
[----:B------:R-:W-:Y:S05]  /*1fa80*/  BSYNC B0 ;  /* 0x0000000000007941 */ /* 0x000fea0003800000 */
.L_x_3042:
[----:B------:R-:W-:-:S04]  /*1fa90*/  LOP3.LUT R2, RZ, R2, RZ, 0x33, !PT ;  /* 0x00000002ff027212 */ /* 0x000fc800078e33ff */
[----:B-1----:R-:W-:-:S05]  /*1faa0*/  IADD3 R0, R2, R12, RZ ;  /* 0x0000000c02007210 */ /* 0x002fca0007ffe0ff */
[----:B------:R1:W-:Y:S01]  /*1fab0*/  STL [R1+0x4], R0 ;  /* 0x0000040001007387 */ /* 0x0003e20000100800 */
[----:B------:R-:W-:Y:S05]  /*1fac0*/  BRA `(.L_x_3045) ;  /* 0x0000005000007947 */ /* 0x000fea0003800000 */
.L_x_3033:
[----:B------:R-:W-:Y:S01]  /*1fad0*/  MOV R0, c[0x0][0x53c] ;  /* 0x00014f0000007a02 */ /* 0x000fe20000000f00 */
[----:B------:R2:W-:Y:S04]  /*1fae0*/  STL [R1], R9 ;  /* 0x0000000901007387 */ /* 0x0005e80000100800 */
[----:B------:R2:W-:Y:S04]  /*1faf0*/  STL [R1+0x4], RZ ;  /* 0x000004ff01007387 */ /* 0x0005e80000100800 */
[----:B------:R2:W-:Y:S04]  /*1fb00*/  STL [R1+0x8], RZ ;  /* 0x000008ff01007387 */ /* 0x0005e80000100800 */
[----:B------:R2:W-:Y:S02]  /*1fb10*/  STL [R1+0xc], R0 ;  /* 0x00000c0001007387 */ /* 0x0005e40000100800 */
.L_x_3045:
[----:B------:R-:W-:Y:S05]  /*1fb20*/  BSYNC B1 ;  /* 0x0000000000017941 */ /* 0x000fea0003800000 */
.L_x_3031:
[----:B-1----:R-:W3:Y:S04]  /*1fb30*/  LDL R4, [R1] ;  /* 0x0000000001047983 */ /* 0x002ee80000100800 */
[----:B------:R-:W3:Y:S04]  /*1fb40*/  LDL R5, [R1+0x4] ;  /* 0x0000040001057983 */ /* 0x000ee80000100800 */
[----:B------:R-:W3:Y:S04]  /*1fb50*/  LDL R6, [R1+0x8] ;  /* 0x0000080001067983 */ /* 0x000ee80000100800 */
[----:B------:R-:W3:Y:S01]  /*1fb60*/  LDL R7, [R1+0xc] ;  /* 0x00000c0001077983 */ /* 0x000ee20000100800 */
[----:B------:R-:W-:Y:S03]  /*1fb70*/  WARPSYNC 0xffffffff ;  /* 0xffffffff00007948 */ /* 0x000fe60003800000 */
[----:B------:R-:W-:Y:S01]  /*1fb80*/  BAR.SYNC.DEFER_BLOCKING 0x4, 0x100 ;  /* 0x0104000000007b1d */ /* 0x000fe20000010000 */
[----:B------:R-:W-:-:S13]  /*1fb90*/  ISETP.NE.AND P0, PT, R15, RZ, PT ;  /* 0x000000ff0f00720c */ /* 0x000fda0003f05270 */
[----:B---3--:R1:W-:Y:S04]  /*1fba0*/  @!P0 STS.128 [0x24100], R4 ;  /* 0x02410004ff008388 */ /* 0x0083e80000000c00 */
[----:B------:R-:W-:Y:S06]  /*1fbb0*/  BAR.ARV 0x5, 0x100 ;  /* 0x0144000000007b1d */ /* 0x000fec0000002000 */
.L_x_3026:
[----:B--2---:R-:W2:Y:S02]  /*1fbc0*/  LDL R0, [R1+0xc] ;  /* 0x00000c0001007983 */ /* 0x004ea40000100800 */
[----:B--2---:R-:W-:-:S13]  /*1fbd0*/  ISETP.GE.AND P0, PT, R0, c[0x0][0x53c], PT ;  /* 0x00014f0000007a0c */ /* 0x004fda0003f06270 */
[----:B-1----:R-:W-:Y:S01]  /*1fbe0*/  @P0 CALL.REL.NOINC `(.L_x_3046) ;  /* 0x0000001000000944 */ /* 0x002fe20003c00000 */
[----:B------:R-:W-:Y:S05]  /*1fbf0*/  BRA `(.L_x_3047) ;  /* 0xfffe22e000007947 */ /* 0x000fea000383ffff */
.L_x_3046:
[----:B------:R-:W-:Y:S05]  /*1fc00*/  EXIT ;  /* 0x000000000000794d */ /* 0x000fea0003800000 */
.L_x_2844:
[----:B------:R-:W-:Y:S01]  /*1fc10*/  IMAD.MOV.U32 R0, RZ, RZ, R5 ;  /* 0x000000ffff007224 */ /* 0x000fe200078e0005 */
[----:B------:R-:W-:Y:S02]  /*1fc20*/  MOV R3, 0x1 ;  /* 0x0000000100037802 */ /* 0x000fe40000000f00 */
[----:B------:R-:W-:Y:S02]  /*1fc30*/  MOV R2, 0x1fc50 ;  /* 0x0001fc5000027802 */ /* 0x000fe40000000f00 */
[----:B------:R-:W-:Y:S05]  /*1fc40*/  CALL.REL.NOINC `($__internal_50_$__cuda_sm70_shflsync_up_p) ;  /* 0x0000317000007944 */ /* 0x000fea0003c00000 */
[----:B------:R-:W-:Y:S01]  /*1fc50*/  MOV R0, R4 ;  /* 0x0000000400007202 */ /* 0x000fe20000000f00 */
[----:B------:R-:W-:Y:S05]  /*1fc60*/  BRA `(.L_x_3048) ;  /* 0xfffe07f000007947 */ /* 0x000fea000383ffff */
.L_x_2845:
[----:B------:R-:W-:Y:S01]  /*1fc70*/  IMAD.MOV.U32 R0, RZ, RZ, R5 ;  /* 0x000000ffff007224 */ /* 0x000fe200078e0005 */
[----:B------:R-:W-:Y:S02]  /*1fc80*/  MOV R3, 0x2 ;  /* 0x0000000200037802 */ /* 0x000fe40000000f00 */
[----:B------:R-:W-:Y:S02]  /*1fc90*/  MOV R2, 0x1fcb0 ;  /* 0x0001fcb000027802 */ /* 0x000fe40000000f00 */
[----:B------:R-:W-:Y:S05]  /*1fca0*/  CALL.REL.NOINC `($__internal_50_$__cuda_sm70_shflsync_up_p) ;  /* 0x0000311000007944 */ /* 0x000fea0003c00000 */
[----:B------:R-:W-:Y:S01]  /*1fcb0*/  SEL R4, R4, RZ, P4 ;  /* 0x000000ff04047207 */ /* 0x000fe20002000000 */
[----:B------:R-:W-:Y:S01]  /*1fcc0*/  IMAD.MOV.U32 R3, RZ, RZ, 0x4 ;  /* 0x00000004ff037424 */ /* 0x000fe200078e00ff */
[----:B------:R-:W-:-:S03]  /*1fcd0*/  MOV R2, 0x1fd00 ;  /* 0x0001fd0000027802 */ /* 0x000fc60000000f00 */
[----:B------:R-:W-:Y:S02]  /*1fce0*/  IMAD.IADD R0, R5, 0x1, R4 ;  /* 0x0000000105007824 */ /* 0x000fe400078e0204 */
        /* <DEDUP_REMOVED lines=13> */
[----:B------:R-:W-:Y:S02]  /*1fdc0*/  MOV R32, 0x1f ;  /* 0x0000001f00207802 */ /* 0x000fe40000000f00 */
[----:B------:R-:W-:Y:S01]  /*1fdd0*/  MOV R3, 0x1fe10 ;  /* 0x0001fe1000037802 */ /* 0x000fe20000000f00 */
[----:B------:R-:W-:-:S04]  /*1fde0*/  IMAD.IADD R4, R0, 0x1, R4 ;  /* 0x0000000100047824 */ /* 0x000fc800078e0204 */
[----:B------:R-:W-:Y:S02]  /*1fdf0*/  IMAD.MOV.U32 R33, RZ, RZ, R4 ;  /* 0x000000ffff217224 */ /* 0x000fe400078e0004 */
[----:B------:R-:W-:Y:S05]  /*1fe00*/  CALL.REL.NOINC `($__internal_49_$__cuda_sm70_shflsync_idx_p) ;  /* 0x00002f5000007944 */ /* 0x000fea0003c00000 */
[----:B------:R-:W-:Y:S01]  /*1fe10*/  MOV R0, R34 ;  /* 0x0000002200007202 */ /* 0x000fe20000000f00 */
[----:B------:R-:W-:Y:S05]  /*1fe20*/  BRA `(.L_x_3049) ;  /* 0xfffe073000007947 */ /* 0x000fea000383ffff */
.L_x_2847:
[----:B------:R-:W-:Y:S02]  /*1fe30*/  SEL R0, RZ, 0x1, P0 ;  /* 0x00000001ff007807 */ /* 0x000fe40000000000 */
[----:B------:R-:W-:Y:S02]  /*1fe40*/  MOV R2, 0x1fe60 ;  /* 0x0001fe6000027802 */ /* 0x000fe40000000f00 */
[----:B------:R-:W-:Y:S05]  /*1fe50*/  CALL.REL.NOINC `($__internal_51_$__cuda_sm70_votesync_ballot) ;  /* 0x00002fc000007944 */ /* 0x000fea0003c00000 */
[----:B------:R-:W-:Y:S01]  /*1fe60*/  MOV R6, R0 ;  /* 0x0000000000067202 */ /* 0x000fe20000000f00 */
[----:B------:R-:W-:Y:S05]  /*1fe70*/  BRA `(.L_x_3050) ;  /* 0xfffe077000007947 */ /* 0x000fea000383ffff */
.L_x_2848:
[----:B------:R-:W-:Y:S01]  /*1fe80*/  IMAD.MOV.U32 R33, RZ, RZ, R9 ;  /* 0x000000ffff217224 */ /* 0x000fe200078e0009 */
[----:B-1----:R-:W-:Y:S01]  /*1fe90*/  MOV R2, R0 ;  /* 0x0000000000027202 */ /* 0x002fe20000000f00 */
[----:B------:R-:W-:Y:S01]  /*1fea0*/  IMAD.MOV.U32 R32, RZ, RZ, 0x1f ;  /* 0x0000001fff207424 */ /* 0x000fe200078e00ff */
[----:B------:R-:W-:Y:S02]  /*1feb0*/  MOV R3, 0x1fed0 ;  /* 0x0001fed000037802 */ /* 0x000fe40000000f00 */
[----:B------:R-:W-:Y:S05]  /*1fec0*/  CALL.REL.NOINC `($__internal_49_$__cuda_sm70_shflsync_idx_p) ;  /* 0x00002e9000007944 */ /* 0x000fea0003c00000 */
[----:B------:R-:W-:Y:S01]  /*1fed0*/  IMAD.MOV.U32 R12, RZ, RZ, R34 ;  /* 0x000000ffff0c7224 */ /* 0x000fe200078e0022 */
[----:B------:R-:W-:Y:S01]  /*1fee0*/  MOV R33, R8 ;  /* 0x0000000800217202 */ /* 0x000fe20000000f00 */
[----:B------:R-:W-:Y:S01]  /*1fef0*/  IMAD.MOV.U32 R5, RZ, RZ, RZ ;  /* 0x000000ffff057224 */ /* 0x000fe200078e00ff */
[----:B------:R-:W-:Y:S01]  /*1ff00*/  MOV R2, R0 ;  /* 0x0000000000027202 */ /* 0x000fe20000000f00 */
[----:B------:R-:W-:Y:S01]  /*1ff10*/  IMAD.MOV.U32 R32, RZ, RZ, 0x1f ;  /* 0x0000001fff207424 */ /* 0x000fe200078e00ff */
[----:B------:R-:W-:-:S02]  /*1ff20*/  MOV R3, 0x1ff40 ;  /* 0x0001ff4000037802 */ /* 0x000fc40000000f00 */
[----:B------:R-:W-:Y:S05]  /*1ff30*/  CALL.REL.NOINC `($__internal_49_$__cuda_sm70_shflsync_idx_p) ;  /* 0x00002e2000007944 */ /* 0x000fea0003c00000 */
[----:B------:R-:W-:Y:S01]  /*1ff40*/  MOV R9, R34 ;  /* 0x0000002200097202 */ /* 0x000fe20000000f00 */
[----:B------:R-:W-:Y:S05]  /*1ff50*/  BRA `(.L_x_3051) ;  /* 0xfffe070000007947 */ /* 0x000fea000383ffff */
.L_x_2851:
[----:B------:R-:W-:Y:S01]  /*1ff60*/  IMAD.MOV.U32 R33, RZ, RZ, R4 ;  /* 0x000000ffff217224 */ /* 0x000fe200078e0004 */
[----:B------:R-:W-:-:S02]  /*1ff70*/  MOV R32, 0x1f ;  /* 0x0000001f00207802 */ /* 0x000fc40000000f00 */
[----:B------:R-:W-:Y:S02]  /*1ff80*/  MOV R3, 0x1ffa0 ;  /* 0x0001ffa000037802 */ /* 0x000fe40000000f00 */
[----:B--234-:R-:W-:Y:S05]  /*1ff90*/  CALL.REL.NOINC `($__internal_49_$__cuda_sm70_shflsync_idx_p) ;  /* 0x00002dc000007944 */ /* 0x01cfea0003c00000 */
[----:B------:R-:W-:Y:S01]  /*1ffa0*/  MOV R5, R34 ;  /* 0x0000002200057202 */ /* 0x000fe20000000f00 */
[----:B------:R-:W-:Y:S05]  /*1ffb0*/  BRA `(.L_x_2850) ;  /* 0xfffe070000007947 */ /* 0x000fea000383ffff */
.L_x_2890:
[----:B------:R-:W-:Y:S01]  /*1ffc0*/  IMAD.MOV.U32 R33, RZ, RZ, R12 ;  /* 0x000000ffff217224 */ /* 0x000fe200078e000c */
[----:B------:R-:W-:Y:S01]  /*1ffd0*/  MOV R2, RZ ;  /* 0x000000ff00027202 */ /* 0x000fe20000000f00 */
[----:B------:R-:W-:Y:S01]  /*1ffe0*/  IMAD.MOV.U32 R32, RZ, RZ, 0x181f ;  /* 0x0000181fff207424 */ /* 0x000fe200078e00ff */
[----:B------:R-:W-:Y:S02]  /*1fff0*/  MOV R3, 0x20010 ;  /* 0x0002001000037802 */ /* 0x000fe40000000f00 */
[----:B-----5:R-:W-:Y:S05]  /*20000*/  CALL.REL.NOINC `($__internal_49_$__cuda_sm70_shflsync_idx_p) ;  /* 0x00002d5000007944 */ /* 0x020fea0003c00000 */
[----:B------:R-:W-:Y:S01]  /*20010*/  MOV R4, R34 ;  /* 0x0000002200047202 */ /* 0x000fe20000000f00 */
[----:B------:R-:W-:Y:S05]  /*20020*/  BRA `(.L_x_3052) ;  /* 0xfffe87c000007947 */ /* 0x000fea000383ffff */
.L_x_2891:
[----:B------:R-:W-:Y:S01]  /*20030*/  IMAD.MOV.U32 R33, RZ, RZ, R13 ;  /* 0x000000ffff217224 */ /* 0x000fe200078e000d */
[----:B------:R-:W-:Y:S01]  /*20040*/  MOV R2, RZ ;  /* 0x000000ff00027202 */ /* 0x000fe20000000f00 */
[----:B------:R-:W-:Y:S01]  /*20050*/  IMAD.MOV.U32 R32, RZ, RZ, 0x181f ;  /* 0x0000181fff207424 */ /* 0x000fe200078e00ff */
[----:B------:R-:W-:Y:S02]  /*20060*/  MOV R3, 0x20080 ;  /* 0x0002008000037802 */ /* 0x000fe40000000f00 */
[----:B-12--5:R-:W-:Y:S05]  /*20070*/  CALL.REL.NOINC `($__internal_49_$__cuda_sm70_shflsync_idx_p) ;  /* 0x00002ce000007944 */ /* 0x026fea0003c00000 */
[----:B------:R-:W-:Y:S01]  /*20080*/  MOV R0, R34 ;  /* 0x0000002200007202 */ /* 0x000fe20000000f00 */
[----:B------:R-:W-:Y:S05]  /*20090*/  BRA `(.L_x_3053) ;  /* 0xfffe877000007947 */ /* 0x000fea000383ffff */
.L_x_2894:
[----:B------:R-:W-:Y:S01]  /*200a0*/  IMAD.MOV.U32 R33, RZ, RZ, R12 ;  /* 0x000000ffff217224 */ /* 0x000fe200078e000c */
[----:B--2---:R-:W-:Y:S01]  /*200b0*/  MOV R2, 0x1 ;  /* 0x0000000100027802 */ /* 0x004fe20000000f00 */
[----:B------:R-:W-:Y:S01]  /*200c0*/  IMAD.MOV.U32 R32, RZ, RZ, 0x181f ;  /* 0x0000181fff207424 */ /* 0x000fe200078e00ff */
[----:B------:R-:W-:-:S02]  /*200d0*/  MOV R3, 0x200f0 ;  /* 0x000200f000037802 */ /* 0x000fc40000000f00 */
[----:B-1-345:R-:W-:Y:S05]  /*200e0*/  CALL.REL.NOINC `($__internal_49_$__cuda_sm70_shflsync_idx_p) ;  /* 0x00002c7000007944 */ /* 0x03afea0003c00000 */
[----:B------:R-:W-:Y:S01]  /*200f0*/  IMAD.MOV.U32 R4, RZ, RZ, R34 ;  /* 0x000000ffff047224 */ /* 0x000fe200078e0022 */
[----:B------:R-:W-:Y:S01]  /*20100*/  MOV R2, 0x1 ;  /* 0x0000000100027802 */ /* 0x000fe20000000f00 */
[----:B------:R-:W-:Y:S01]  /*20110*/  IMAD.MOV.U32 R33, RZ, RZ, R13 ;  /* 0x000000ffff217224 */ /* 0x000fe200078e000d */
[----:B------:R-:W-:-:S02]  /*20120*/  MOV R32, 0x181f ;  /* 0x0000181f00207802 */ /* 0x000fc40000000f00 */
[----:B------:R-:W-:Y:S02]  /*20130*/  MOV R3, 0x20150 ;  /* 0x0002015000037802 */ /* 0x000fe40000000f00 */
[----:B------:R-:W-:Y:S05]  /*20140*/  CALL.REL.NOINC `($__internal_49_$__cuda_sm70_shflsync_idx_p) ;  /* 0x00002c1000007944 */ /* 0x000fea0003c00000 */
[----:B------:R-:W-:Y:S01]  /*20150*/  MOV R0, R34 ;  /* 0x0000002200007202 */ /* 0x000fe20000000f00 */
[----:B------:R-:W-:Y:S05]  /*20160*/  BRA `(.L_x_3054) ;  /* 0xfffe87e000007947 */ /* 0x000fea000383ffff */
.L_x_2897:
[----:B------:R-:W-:Y:S01]  /*20170*/  IMAD.MOV.U32 R33, RZ, RZ, R12 ;  /* 0x000000ffff217224 */ /* 0x000fe200078e000c */
[----:B-1----:R-:W-:Y:S01]  /*20180*/  MOV R2, 0x2 ;  /* 0x0000000200027802 */ /* 0x002fe20000000f00 */
[----:B------:R-:W-:Y:S01]  /*20190*/  IMAD.MOV.U32 R32, RZ, RZ, 0x181f ;  /* 0x0000181fff207424 */ /* 0x000fe200078e00ff */
[----:B------:R-:W-:Y:S02]  /*201a0*/  MOV R3, 0x201c0 ;  /* 0x000201c000037802 */ /* 0x000fe40000000f00 */
[----:B--2345:R-:W-:Y:S05]  /*201b0*/  CALL.REL.NOINC `($__internal_49_$__cuda_sm70_shflsync_idx_p) ;  /* 0x00002ba000007944 */ /* 0x03cfea0003c00000 */
[----:B------:R-:W-:Y:S01]  /*201c0*/  MOV R4, R34 ;  /* 0x0000002200047202 */ /* 0x000fe20000000f00 */
[----:B------:R-:W-:Y:S05]  /*201d0*/  BRA `(.L_x_3055) ;  /* 0xfffe88a000007947 */ /* 0x000fea000383ffff */
.L_x_2898:
[----:B------:R-:W-:Y:S01]  /*201e0*/  IMAD.MOV.U32 R33, RZ, RZ, R13 ;  /* 0x000000ffff217224 */ /* 0x000fe200078e000d */
[----:B------:R-:W-:Y:S01]  /*201f0*/  MOV R2, 0x2 ;  /* 0x0000000200027802 */ /* 0x000fe20000000f00 */
[----:B------:R-:W-:Y:S01]  /*20200*/  IMAD.MOV.U32 R32, RZ, RZ, 0x181f ;  /* 0x0000181fff207424 */ /* 0x000fe200078e00ff */
[----:B------:R-:W-:Y:S02]  /*20210*/  MOV R3, 0x20230 ;  /* 0x0002023000037802 */ /* 0x000fe40000000f00 */
[----:B-12345:R-:W-:Y:S05]  /*20220*/  CALL.REL.NOINC `($__internal_49_$__cuda_sm70_shflsync_idx_p) ;  /* 0x00002b3000007944 */ /* 0x03efea0003c00000 */
[----:B------:R-:W-:Y:S01]  /*20230*/  MOV R0, R34 ;  /* 0x0000002200007202 */ /* 0x000fe20000000f00 */
[----:B------:R-:W-:Y:S05]  /*20240*/  BRA `(.L_x_3056) ;  /* 0xfffe885000007947 */ /* 0x000fea000383ffff */
.L_x_2901:
[----:B------:R-:W-:Y:S01]  /*20250*/  IMAD.MOV.U32 R33, RZ, RZ, R12 ;  /* 0x000000ffff217224 */ /* 0x000fe200078e000c */
[----:B-1----:R-:W-:Y:S01]  /*20260*/  MOV R2, 0x3 ;  /* 0x0000000300027802 */ /* 0x002fe20000000f00 */
[----:B------:R-:W-:Y:S01]  /*20270*/  IMAD.MOV.U32 R32, RZ, RZ, 0x181f ;  /* 0x0000181fff207424 */ /* 0x000fe200078e00ff */
[----:B------:R-:W-:-:S02]  /*20280*/  MOV R3, 0x202a0 ;  /* 0x000202a000037802 */ /* 0x000fc40000000f00 */
[----:B--2345:R-:W-:Y:S05]  /*20290*/  CALL.REL.NOINC `($__internal_49_$__cuda_sm70_shflsync_idx_p) ;  /* 0x00002ac000007944 */ /* 0x03cfea0003c00000 */
        /* <DEDUP_REMOVED lines=8> */
.L_x_2904:
[----:B------:R-:W-:Y:S01]  /*20320*/  IMAD.MOV.U32 R33, RZ, RZ, R5 ;  /* 0x000000ffff217224 */ /* 0x000fe200078e0005 */
[----:B------:R-:W-:Y:S01]  /*20330*/  MOV R2, RZ ;  /* 0x000000ff00027202 */ /* 0x000fe20000000f00 */
[----:B------:R-:W-:Y:S01]  /*20340*/  IMAD.MOV.U32 R32, RZ, RZ, 0x181f ;  /* 0x0000181fff207424 */ /* 0x000fe200078e00ff */
[----:B------:R-:W-:Y:S02]  /*20350*/  MOV R3, 0x20370 ;  /* 0x0002037000037802 */ /* 0x000fe40000000f00 */
[----:B------:R-:W-:Y:S05]  /*20360*/  CALL.REL.NOINC `($__internal_49_$__cuda_sm70_shflsync_idx_p) ;  /* 0x000029f000007944 */ /* 0x000fea0003c00000 */
[----:B------:R-:W-:Y:S01]  /*20370*/  MOV R4, R34 ;  /* 0x0000002200047202 */ /* 0x000fe20000000f00 */
[----:B------:R-:W-:Y:S05]  /*20380*/  BRA `(.L_x_3058) ;  /* 0xfffe932000007947 */ /* 0x000fea000383ffff */
.L_x_2905:
[----:B------:R-:W-:Y:S01]  /*20390*/  IMAD.MOV.U32 R33, RZ, RZ, R14 ;  /* 0x000000ffff217224 */ /* 0x000fe200078e000e */
[----:B------:R-:W-:Y:S01]  /*203a0*/  MOV R2, RZ ;  /* 0x000000ff00027202 */ /* 0x000fe20000000f00 */
[----:B------:R-:W-:Y:S01]  /*203b0*/  IMAD.MOV.U32 R32, RZ, RZ, 0x181f ;  /* 0x0000181fff207424 */ /* 0x000fe200078e00ff */
[----:B------:R-:W-:Y:S02]  /*203c0*/  MOV R3, 0x203e0 ;  /* 0x000203e000037802 */ /* 0x000fe40000000f00 */
[----:B-12---:R-:W-:Y:S05]  /*203d0*/  CALL.REL.NOINC `($__internal_49_$__cuda_sm70_shflsync_idx_p) ;  /* 0x0000298000007944 */ /* 0x006fea0003c00000 */
[C---:B------:R-:W-:Y:S01]  /*203e0*/  IADD3 R6, P1, R34.reuse, R17, RZ ;  /* 0x0000001122067210 */ /* 0x040fe20007f3e0ff */
[----:B------:R-:W-:Y:S01]  /*203f0*/  IMAD.MOV.U32 R33, RZ, RZ, R5 ;  /* 0x000000ffff217224 */ /* 0x000fe200078e0005 */
[----:B------:R-:W-:Y:S01]  /*20400*/  IADD3 R8, P0, R34, R15, RZ ;  /* 0x0000000f22087210 */ /* 0x000fe20007f1e0ff */
[----:B------:R-:W-:Y:S01]  /*20410*/  IMAD.MOV.U32 R32, RZ, RZ, 0x181f ;  /* 0x0000181fff207424 */ /* 0x000fe200078e00ff */
[----:B------:R-:W-:Y:S01]  /*20420*/  ISETP.GE.AND P2, PT, R216, c[0x0][0x1d4], PT ;  /* 0x00007500d8007a0c */ /* 0x000fe20003f46270 */
[----:B------:R-:W-:Y:S01]  /*20430*/  IMAD.X R7, R4, 0x1, R20, P1 ;  /* 0x0000000104077824 */ /* 0x000fe200008e0614 */
[----:B------:R-:W-:Y:S01]  /*20440*/  ISETP.GE.AND P1, PT, R218, c[0x0][0x1d4], PT ;  /* 0x00007500da007a0c */ /* 0x000fe20003f26270 */
[----:B------:R-:W-:Y:S01]  /*20450*/  IMAD.X R9, R4, 0x1, R16, P0 ;  /* 0x0000000104097824 */ /* 0x000fe200000e0610 */
[----:B------:R-:W-:-:S02]  /*20460*/  ISETP.GE.AND P0, PT, R219, c[0x0][0x1d4], PT ;  /* 0x00007500db007a0c */ /* 0x000fc40003f06270 */
[----:B------:R-:W-:Y:S02]  /*20470*/  IADD3 R2, P3, R34, R19, RZ ;  /* 0x0000001322027210 */ /* 0x000fe40007f7e0ff */
        /* <DEDUP_REMOVED lines=12> */
[----:B-1----:R-:W-:Y:S05]  /*20540*/  CALL.REL.NOINC `($__internal_49_$__cuda_sm70_shflsync_idx_p) ;  /* 0x0000281000007944 */ /* 0x002fea0003c00000 */
        /* <DEDUP_REMOVED lines=8> */
.L_x_2910:
[----:B------:R-:W-:Y:S01]  /*205d0*/  IMAD.MOV.U32 R33, RZ, RZ, R43 ;  /* 0x000000ffff217224 */ /* 0x000fe200078e002b */
[----:B------:R-:W-:Y:S01]  /*205e0*/  MOV R2, RZ ;  /* 0x000000ff00027202 */ /* 0x000fe20000000f00 */
[----:B------:R-:W-:Y:S01]  /*205f0*/  IMAD.MOV.U32 R32, RZ, RZ, 0x1c1f ;  /* 0x00001c1fff207424 */ /* 0x000fe200078e00ff */
[----:B------:R-:W-:Y:S02]  /*20600*/  MOV R3, 0x20620 ;  /* 0x0002062000037802 */ /* 0x000fe40000000f00 */
[----:B------:R-:W-:Y:S05]  /*20610*/  CALL.REL.NOINC `($__internal_49_$__cuda_sm70_shflsync_idx_p) ;  /* 0x0000274000007944 */ /* 0x000fea0003c00000 */
[----:B------:R-:W-:Y:S01]  /*20620*/  MOV R5, R34 ;  /* 0x0000002200057202 */ /* 0x000fe20000000f00 */
[----:B------:R-:W-:Y:S05]  /*20630*/  BRA `(.L_x_3060) ;  /* 0xfffe961000007947 */ /* 0x000fea000383ffff */
.L_x_2911:
[----:B------:R-:W-:Y:S01]  /*20640*/  IMAD.MOV.U32 R33, RZ, RZ, R48 ;  /* 0x000000ffff217224 */ /* 0x000fe200078e0030 */
[----:B------:R-:W-:Y:S01]  /*20650*/  MOV R2, RZ ;  /* 0x000000ff00027202 */ /* 0x000fe20000000f00 */
[----:B------:R-:W-:Y:S01]  /*20660*/  IMAD.MOV.U32 R32, RZ, RZ, 0x1c1f ;  /* 0x00001c1fff207424 */ /* 0x000fe200078e00ff */
[----:B------:R-:W-:Y:S02]  /*20670*/  MOV R3, 0x20690 ;  /* 0x0002069000037802 */ /* 0x000fe40000000f00 */
[----:B-12---:R-:W-:Y:S05]  /*20680*/  CALL.REL.NOINC `($__internal_49_$__cuda_sm70_shflsync_idx_p) ;  /* 0x000026d000007944 */ /* 0x006fea0003c00000 */
[----:B------:R-:W-:Y:S01]  /*20690*/  IMAD.MOV.U32 R33, RZ, RZ, R42 ;  /* 0x000000ffff217224 */ /* 0x000fe200078e002a */
[----:B------:R-:W-:Y:S01]  /*206a0*/  MOV R32, 0x1c1f ;  /* 0x00001c1f00207802 */ /* 0x000fe20000000f00 */
[----:B------:R-:W-:Y:S01]  /*206b0*/  IMAD.MOV.U32 R2, RZ, RZ, RZ ;  /* 0x000000ffff027224 */ /* 0x000fe200078e00ff */
[----:B------:R-:W-:-:S02]  /*206c0*/  MOV R4, R34 ;  /* 0x0000002200047202 */ /* 0x000fc40000000f00 */
[----:B------:R-:W-:Y:S02]  /*206d0*/  MOV R3, 0x206f0 ;  /* 0x000206f000037802 */ /* 0x000fe40000000f00 */
[----:B------:R-:W-:Y:S05]  /*206e0*/  CALL.REL.NOINC `($__internal_49_$__cuda_sm70_shflsync_idx_p) ;  /* 0x0000267000007944 */ /* 0x000fea0003c00000 */
[----:B------:R-:W-:Y:S01]  /*206f0*/  IMAD.MOV.U32 R6, RZ, RZ, R34 ;  /* 0x000000ffff067224 */ /* 0x000fe200078e0022 */
[----:B------:R-:W-:Y:S01]  /*20700*/  MOV R2, RZ ;  /* 0x000000ff00027202 */ /* 0x000fe20000000f00 */
[----:B------:R-:W-:Y:S01]  /*20710*/  IMAD.MOV.U32 R33, RZ, RZ, R49 ;  /* 0x000000ffff217224 */ /* 0x000fe200078e0031 */
[----:B------:R-:W-:Y:S02]  /*20720*/  MOV R32, 0x1c1f ;  /* 0x00001c1f00207802 */ /* 0x000fe40000000f00 */
[----:B------:R-:W-:Y:S02]  /*20730*/  MOV R3, 0x20750 ;  /* 0x0002075000037802 */ /* 0x000fe40000000f00 */
[----:B------:R-:W-:Y:S05]  /*20740*/  CALL.REL.NOINC `($__internal_49_$__cuda_sm70_shflsync_idx_p) ;  /* 0x0000261000007944 */ /* 0x000fea0003c00000 */
[----:B------:R-:W-:Y:S01]  /*20750*/  MOV R0, R34 ;  /* 0x0000002200007202 */ /* 0x000fe20000000f00 */
[----:B------:R-:W-:Y:S05]  /*20760*/  BRA `(.L_x_3061) ;  /* 0xfffe952000007947 */ /* 0x000fea000383ffff */
.L_x_2914:
[----:B------:R-:W-:Y:S01]  /*20770*/  IMAD.MOV.U32 R33, RZ, RZ, R43 ;  /* 0x000000ffff217224 */ /* 0x000fe200078e002b */
[----:B------:R-:W-:Y:S01]  /*20780*/  MOV R2, 0x1 ;  /* 0x0000000100027802 */ /* 0x000fe20000000f00 */
[----:B------:R-:W-:Y:S01]  /*20790*/  IMAD.MOV.U32 R32, RZ, RZ, 0x1c1f ;  /* 0x00001c1fff207424 */ /* 0x000fe200078e00ff */
[----:B------:R-:W-:Y:S02]  /*207a0*/  MOV R3, 0x207c0 ;  /* 0x000207c000037802 */ /* 0x000fe40000000f00 */
[----:B---3--:R-:W-:Y:S05]  /*207b0*/  CALL.REL.NOINC `($__internal_49_$__cuda_sm70_shflsync_idx_p) ;  /* 0x000025a000007944 */ /* 0x008fea0003c00000 */
[----:B------:R-:W-:Y:S01]  /*207c0*/  IMAD.MOV.U32 R5, RZ, RZ, R34 ;  /* 0x000000ffff057224 */ /* 0x000fe200078e0022 */
[----:B------:R-:W-:Y:S01]  /*207d0*/  MOV R2, 0x1 ;  /* 0x0000000100027802 */ /* 0x000fe20000000f00 */
[----:B------:R-:W-:Y:S01]  /*207e0*/  IMAD.MOV.U32 R33, RZ, RZ, R48 ;  /* 0x000000ffff217224 */ /* 0x000fe200078e0030 */
[----:B------:R-:W-:-:S02]  /*207f0*/  MOV R32, 0x1c1f ;  /* 0x00001c1f00207802 */ /* 0x000fc40000000f00 */
[----:B------:R-:W-:Y:S02]  /*20800*/  MOV R3, 0x20820 ;  /* 0x0002082000037802 */ /* 0x000fe40000000f00 */
[----:B------:R-:W-:Y:S05]  /*20810*/  CALL.REL.NOINC `($__internal_49_$__cuda_sm70_shflsync_idx_p) ;  /* 0x0000254000007944 */ /* 0x000fea0003c00000 */
[----:B------:R-:W-:Y:S01]  /*20820*/  IMAD.MOV.U32 R33, RZ, RZ, R42 ;  /* 0x000000ffff217224 */ /* 0x000fe200078e002a */
[----:B------:R-:W-:Y:S01]  /*20830*/  MOV R32, 0x1c1f ;  /* 0x00001c1f00207802 */ /* 0x000fe20000000f00 */
[----:B------:R-:W-:Y:S01]  /*20840*/  IMAD.MOV.U32 R2, RZ, RZ, 0x1 ;  /* 0x00000001ff027424 */ /* 0x000fe200078e00ff */
[----:B------:R-:W-:Y:S02]  /*20850*/  MOV R4, R34 ;  /* 0x0000002200047202 */ /* 0x000fe40000000f00 */
[----:B------:R-:W-:Y:S02]  /*20860*/  MOV R3, 0x20880 ;  /* 0x0002088000037802 */ /* 0x000fe40000000f00 */
[----:B------:R-:W-:Y:S05]  /*20870*/  CALL.REL.NOINC `($__internal_49_$__cuda_sm70_shflsync_idx_p) ;  /* 0x000024e000007944 */ /* 0x000fea0003c00000 */
[----:B------:R-:W-:Y:S01]  /*20880*/  IMAD.MOV.U32 R6, RZ, RZ, R34 ;  /* 0x000000ffff067224 */ /* 0x000fe200078e0022 */
[----:B------:R-:W-:Y:S01]  /*20890*/  MOV R2, 0x1 ;  /* 0x0000000100027802 */ /* 0x000fe20000000f00 */
[----:B------:R-:W-:Y:S01]  /*208a0*/  IMAD.MOV.U32 R33, RZ, RZ, R49 ;  /* 0x000000ffff217224 */ /* 0x000fe200078e0031 */
[----:B------:R-:W-:Y:S02]  /*208b0*/  MOV R32, 0x1c1f ;  /* 0x00001c1f00207802 */ /* 0x000fe40000000f00 */
[----:B------:R-:W-:-:S02]  /*208c0*/  MOV R3, 0x208e0 ;  /* 0x000208e000037802 */ /* 0x000fc40000000f00 */
[----:B------:R-:W-:Y:S05]  /*208d0*/  CALL.REL.NOINC `($__internal_49_$__cuda_sm70_shflsync_idx_p) ;  /* 0x0000248000007944 */ /* 0x000fea0003c00000 */
[----:B------:R-:W-:Y:S01]  /*208e0*/  MOV R0, R34 ;  /* 0x0000002200007202 */ /* 0x000fe20000000f00 */
[----:B------:R-:W-:Y:S05]  /*208f0*/  BRA `(.L_x_3062) ;  /* 0xfffe9ba000007947 */ /* 0x000fea000383ffff */
.L_x_2939:
[----:B------:R-:W-:Y:S01]  /*20900*/  IMAD.MOV.U32 R33, RZ, RZ, R22 ;  /* 0x000000ffff217224 */ /* 0x000fe200078e0016 */
[----:B------:R-:W-:Y:S01]  /*20910*/  MOV R2, RZ ;  /* 0x000000ff00027202 */ /* 0x000fe20000000f00 */
[----:B------:R-:W-:Y:S01]  /*20920*/  IMAD.MOV.U32 R32, RZ, RZ, 0x1c1f ;  /* 0x00001c1fff207424 */ /* 0x000fe200078e00ff */
[----:B------:R-:W-:-:S02]  /*20930*/  MOV R3, 0x20950 ;  /* 0x0002095000037802 */ /* 0x000fc40000000f00 */
[----:B------:R-:W-:Y:S05]  /*20940*/  CALL.REL.NOINC `($__internal_49_$__cuda_sm70_shflsync_idx_p) ;  /* 0x0000241000007944 */ /* 0x000fea0003c00000 */
[----:B------:R-:W-:Y:S01]  /*20950*/  MOV R0, R34 ;  /* 0x0000002200007202 */ /* 0x000fe20000000f00 */
[----:B------:R-:W-:Y:S05]  /*20960*/  BRA `(.L_x_3063) ;  /* 0xfffecaf000007947 */ /* 0x000fea000383ffff */
.L_x_2940:
[----:B------:R-:W-:Y:S01]  /*20970*/  IMAD.MOV.U32 R33, RZ, RZ, R23 ;  /* 0x000000ffff217224 */ /* 0x000fe200078e0017 */
[----:B------:R-:W-:Y:S01]  /*20980*/  MOV R2, RZ ;  /* 0x000000ff00027202 */ /* 0x000fe20000000f00 */
[----:B------:R-:W-:Y:S01]  /*20990*/  IMAD.MOV.U32 R32, RZ, RZ, 0x1c1f ;  /* 0x00001c1fff207424 */ /* 0x000fe200078e00ff */
[----:B------:R-:W-:-:S02]  /*209a0*/  MOV R3, 0x209c0 ;  /* 0x000209c000037802 */ /* 0x000fc40000000f00 */
[----:B-12---:R-:W-:Y:S05]  /*209b0*/  CALL.REL.NOINC `($__internal_49_$__cuda_sm70_shflsync_idx_p) ;  /* 0x000023a000007944 */ /* 0x006fea0003c00000 */
[----:B------:R-:W-:Y:S01]  /*209c0*/  IMAD.MOV.U32 R33, RZ, RZ, R21 ;  /* 0x000000ffff217224 */ /* 0x000fe200078e0015 */
[----:B------:R-:W-:Y:S01]  /*209d0*/  MOV R2, RZ ;  /* 0x000000ff00027202 */ /* 0x000fe20000000f00 */
[----:B------:R-:W-:Y:S01]  /*209e0*/  IMAD.MOV.U32 R32, RZ, RZ, 0x1c1f ;  /* 0x00001c1fff207424 */ /* 0x000fe200078e00ff */
[----:B------:R-:W-:Y:S01]  /*209f0*/  MOV R8, R34 ;  /* 0x0000002200087202 */ /* 0x000fe20000000f00 */
[----:B------:R-:W-:Y:S01]  /*20a00*/  IMAD.MOV.U32 R9, RZ, RZ, R0 ;  /* 0x000000ffff097224 */ /* 0x000fe200078e0000 */
[----:B------:R-:W-:-:S02]  /*20a10*/  MOV R3, 0x20a30 ;  /* 0x00020a3000037802 */ /* 0x000fc40000000f00 */
[----:B------:R-:W-:Y:S05]  /*20a20*/  CALL.REL.NOINC `($__internal_49_$__cuda_sm70_shflsync_idx_p) ;  /* 0x0000233000007944 */ /* 0x000fea0003c00000 */
[----:B------:R-:W-:Y:S01]  /*20a30*/  IMAD.MOV.U32 R20, RZ, RZ, R34 ;  /* 0x000000ffff147224 */ /* 0x000fe200078e0022 */
[----:B------:R-:W-:Y:S01]  /*20a40*/  MOV R2, RZ ;  /* 0x000000ff00027202 */ /* 0x000fe20000000f00 */
[----:B------:R-:W-:Y:S01]  /*20a50*/  IMAD.MOV.U32 R33, RZ, RZ, R24 ;  /* 0x000000ffff217224 */ /* 0x000fe200078e0018 */
[----:B------:R-:W-:-:S02]  /*20a60*/  MOV R32, 0x1c1f ;  /* 0x00001c1f00207802 */ /* 0x000fc40000000f00 */
[----:B------:R-:W-:Y:S02]  /*20a70*/  MOV R3, 0x20a90 ;  /* 0x00020a9000037802 */ /* 0x000fe40000000f00 */
[----:B------:R-:W-:Y:S05]  /*20a80*/  CALL.REL.NOINC `($__internal_49_$__cuda_sm70_shflsync_idx_p) ;  /* 0x000022d000007944 */ /* 0x000fea0003c00000 */
[----:B------:R-:W-:Y:S01]  /*20a90*/  MOV R3, R34 ;  /* 0x0000002200037202 */ /* 0x000fe20000000f00 */
[----:B------:R-:W-:Y:S05]  /*20aa0*/  BRA `(.L_x_3064) ;  /* 0xfffeca0000007947 */ /* 0x000fea000383ffff */
.L_x_2943:
[----:B------:R-:W-:Y:S01]  /*20ab0*/  IMAD.MOV.U32 R33, RZ, RZ, R22 ;  /* 0x000000ffff217224 */ /* 0x000fe200078e0016 */
[----:B------:R-:W-:Y:S01]  /*20ac0*/  MOV R2, 0x1 ;  /* 0x0000000100027802 */ /* 0x000fe20000000f00 */
[----:B------:R-:W-:Y:S01]  /*20ad0*/  IMAD.MOV.U32 R32, RZ, RZ, 0x1c1f ;  /* 0x00001c1fff207424 */ /* 0x000fe200078e00ff */
[----:B------:R-:W-:Y:S02]  /*20ae0*/  MOV R3, 0x20b00 ;  /* 0x00020b0000037802 */ /* 0x000fe40000000f00 */
[----:B--2---:R-:W-:Y:S05]  /*20af0*/  CALL.REL.NOINC `($__internal_49_$__cuda_sm70_shflsync_idx_p) ;  /* 0x0000226000007944 */ /* 0x004fea0003c00000 */
[----:B------:R-:W-:Y:S01]  /*20b00*/  IMAD.MOV.U32 R0, RZ, RZ, R34 ;  /* 0x000000ffff007224 */ /* 0x000fe200078e0022 */
[----:B------:R-:W-:Y:S01]  /*20b10*/  MOV R2, 0x1 ;  /* 0x0000000100027802 */ /* 0x000fe20000000f00 */
[----:B------:R-:W-:Y:S01]  /*20b20*/  IMAD.MOV.U32 R33, RZ, RZ, R23 ;  /* 0x000000ffff217224 */ /* 0x000fe200078e0017 */
[----:B------:R-:W-:Y:S02]  /*20b30*/  MOV R32, 0x1c1f ;  /* 0x00001c1f00207802 */ /* 0x000fe40000000f00 */
[----:B------:R-:W-:Y:S02]  /*20b40*/  MOV R3, 0x20b60 ;  /* 0x00020b6000037802 */ /* 0x000fe40000000f00 */
[----:B------:R-:W-:Y:S05]  /*20b50*/  CALL.REL.NOINC `($__internal_49_$__cuda_sm70_shflsync_idx_p) ;  /* 0x0000220000007944 */ /* 0x000fea0003c00000 */
[----:B------:R-:W-:Y:S01]  /*20b60*/  IMAD.MOV.U32 R33, RZ, RZ, R21 ;  /* 0x000000ffff217224 */ /* 0x000fe200078e0015 */
[----:B------:R-:W-:Y:S01]  /*20b70*/  MOV R2, 0x1 ;  /* 0x0000000100027802 */ /* 0x000fe20000000f00 */
[----:B------:R-:W-:Y:S01]  /*20b80*/  IMAD.MOV.U32 R32, RZ, RZ, 0x1c1f ;  /* 0x00001c1fff207424 */ /* 0x000fe200078e00ff */
[----:B------:R-:W-:Y:S01]  /*20b90*/  MOV R8, R34 ;  /* 0x0000002200087202 */ /* 0x000fe20000000f00 */
[----:B------:R-:W-:Y:S01]  /*20ba0*/  IMAD.MOV.U32 R9, RZ, RZ, R0 ;  /* 0x000000ffff097224 */ /* 0x000fe200078e0000 */
[----:B------:R-:W-:-:S02]  /*20bb0*/  MOV R3, 0x20bd0 ;  /* 0x00020bd000037802 */ /* 0x000fc40000000f00 */
[----:B------:R-:W-:Y:S05]  /*20bc0*/  CALL.REL.NOINC `($__internal_49_$__cuda_sm70_shflsync_idx_p) ;  /* 0x0000219000007944 */ /* 0x000fea0003c00000 */
        /* <DEDUP_REMOVED lines=8> */
.L_x_2958:
[----:B------:R-:W-:Y:S01]  /*20c50*/  IMAD.MOV.U32 R33, RZ, RZ, R12 ;  /* 0x000000ffff217224 */ /* 0x000fe200078e000c */
[----:B------:R-:W-:Y:S01]  /*20c60*/  MOV R2, RZ ;  /* 0x000000ff00027202 */ /* 0x000fe20000000f00 */
[----:B------:R-:W-:Y:S01]  /*20c70*/  IMAD.MOV.U32 R32, RZ, RZ, 0x181f ;  /* 0x0000181fff207424 */ /* 0x000fe200078e00ff */
[----:B------:R-:W-:Y:S02]  /*20c80*/  MOV R3, 0x20ca0 ;  /* 0x00020ca000037802 */ /* 0x000fe40000000f00 */
[----:B-1-34-:R-:W-:Y:S05]  /*20c90*/  CALL.REL.NOINC `($__internal_49_$__cuda_sm70_shflsync_idx_p) ;  /* 0x000020c000007944 */ /* 0x01afea0003c00000 */
[----:B------:R-:W-:Y:S01]  /*20ca0*/  MOV R5, R34 ;  /* 0x0000002200057202 */ /* 0x000fe20000000f00 */
[----:B------:R-:W-:Y:S05]  /*20cb0*/  BRA `(.L_x_3066) ;  /* 0xffff009000007947 */ /* 0x000fea000383ffff */
.L_x_2959:
[----:B------:R-:W-:Y:S01]  /*20cc0*/  IMAD.MOV.U32 R33, RZ, RZ, R15 ;  /* 0x000000ffff217224 */ /* 0x000fe200078e000f */
[----:B------:R-:W-:Y:S01]  /*20cd0*/  MOV R2, RZ ;  /* 0x000000ff00027202 */ /* 0x000fe20000000f00 */
[----:B------:R-:W-:Y:S01]  /*20ce0*/  IMAD.MOV.U32 R32, RZ, RZ, 0x181f ;  /* 0x0000181fff207424 */ /* 0x000fe200078e00ff */
[----:B------:R-:W-:Y:S02]  /*20cf0*/  MOV R3, 0x20d10 ;  /* 0x00020d1000037802 */ /* 0x000fe40000000f00 */
[----:B-1234-:R-:W-:Y:S05]  /*20d00*/  CALL.REL.NOINC `($__internal_49_$__cuda_sm70_shflsync_idx_p) ;  /* 0x0000205000007944 */ /* 0x01efea0003c00000 */
[----:B------:R-:W-:Y:S01]  /*20d10*/  ISETP.GE.AND P2, PT, R216, c[0x0][0x1d4], PT ;  /* 0x00007500d8007a0c */ /* 0x000fe20003f46270 */
[----:B------:R-:W-:Y:S01]  /*20d20*/  IMAD.MOV.U32 R33, RZ, RZ, R12 ;  /* 0x000000ffff217224 */ /* 0x000fe200078e000c */
[C---:B------:R-:W-:Y:S01]  /*20d30*/  IADD3 R2, P0, R34.reuse, R24, RZ ;  /* 0x0000001822027210 */ /* 0x040fe20007f1e0ff */
[----:B------:R-:W-:Y:S01]  /*20d40*/  IMAD.MOV.U32 R32, RZ, RZ, 0x181f ;  /* 0x0000181fff207424 */ /* 0x000fe200078e00ff */
[----:B------:R-:W-:-:S02]  /*20d50*/  IADD3 R6, P3, R34, R25, RZ ;  /* 0x0000001922067210 */ /* 0x000fc40007f7e0ff */
[----:B------:R-:W-:Y:S01]  /*20d60*/  ISETP.GE.AND P1, PT, R218, c[0x0][0x1d4], PT ;  /* 0x00007500da007a0c */ /* 0x000fe20003f26270 */
[----:B------:R-:W-:Y:S01]  /*20d70*/  IMAD.X R3, R5, 0x1, R26, P0 ;  /* 0x0000000105037824 */ /* 0x000fe200000e061a */
[----:B------:R-:W-:Y:S01]  /*20d80*/  ISETP.GE.AND P0, PT, R219, c[0x0][0x1d4], PT ;  /* 0x00007500db007a0c */ /* 0x000fe20003f06270 */
[----:B------:R-:W-:Y:S01]  /*20d90*/  IMAD.X R7, R5, 0x1, R27, P3 ;  /* 0x0000000105077824 */ /* 0x000fe200018e061b */
[----:B------:R-:W-:Y:S02]  /*20da0*/  SEL R14, RZ, 0x10, P2 ;  /* 0x00000010ff0e7807 */ /* 0x000fe40001000000 */
[----:B------:R-:W-:Y:S01]  /*20db0*/  SEL R13, RZ, 0x10, P1 ;  /* 0x00000010ff0d7807 */ /* 0x000fe20000800000 */
[----:B------:R-:W-:Y:S01]  /*20dc0*/  @!PT LDS RZ, [RZ] ;  /* 0x00000000fffff984 */ /* 0x000fe20000000800 */
[----:B------:R-:W-:Y:S01]  /*20dd0*/  @!PT LDS RZ, [RZ] ;  /* 0x00000000fffff984 */ /* 0x000fe20000000800 */
[----:B------:R-:W-:Y:S01]  /*20de0*/  @!PT LDS RZ, [RZ] ;  /* 0x00000000fffff984 */ /* 0x000fe20000000800 */
[----:B------:R1:W-:Y:S01]  /*20df0*/  LDGSTS.E.BYPASS.LTC128B.128 [R144+0x6100], [R2.64], !P2 ;  /* 0x0610000002907fae */ /* 0x0003e2000d101d48 */
[----:B------:R-:W-:-:S05]  /*20e00*/  SEL R12, RZ, 0x10, P0 ;  /* 0x00000010ff0c7807 */ /* 0x000fca0000000000 */
[----:B------:R2:W-:Y:S01]  /*20e10*/  LDGSTS.E.BYPASS.LTC128B.128 [R144+0x8100], [R6.64], !P1 ;  /* 0x0810000006907fae */ /* 0x0005e2000c901d48 */
[----:B-1----:R-:W-:-:S05]  /*20e20*/  IADD3 R2, P3, R34, R28, RZ ;  /* 0x0000001c22027210 */ /* 0x002fca0007f7e0ff */
[----:B------:R-:W-:-:S05]  /*20e30*/  IMAD.X R3, R5, 0x1, R29, P3 ;  /* 0x0000000105037824 */ /* 0x000fca00018e061d */
[----:B------:R1:W-:Y:S02]  /*20e40*/  LDGSTS.E.BYPASS.LTC128B.128 [R144+0xa100], [R2.64], !P0 ;  /* 0x0a10000002907fae */ /* 0x0003e4000c101d48 */
[----:B-1----:R-:W-:Y:S01]  /*20e50*/  IMAD.MOV.U32 R2, RZ, RZ, 0x1 ;  /* 0x00000001ff027424 */ /* 0x002fe200078e00ff */
        /* <DEDUP_REMOVED lines=8> */
[----:B------:R-:W-:Y:S01]  /*20ee0*/  MOV R0, R34 ;  /* 0x0000002200007202 */ /* 0x000fe20000000f00 */
[----:B------:R-:W-:Y:S05]  /*20ef0*/  BRA `(.L_x_3067) ;  /* 0xfffeffa000007947 */ /* 0x000fea000383ffff */
.L_x_2962:
[----:B------:R-:W-:Y:S01]  /*20f00*/  IMAD.MOV.U32 R33, RZ, RZ, R5 ;  /* 0x000000ffff217224 */ /* 0x000fe200078e0005 */
[----:B------:R-:W-:Y:S01]  /*20f10*/  MOV R2, RZ ;  /* 0x000000ff00027202 */ /* 0x000fe20000000f00 */
[----:B------:R-:W-:Y:S01]  /*20f20*/  IMAD.MOV.U32 R32, RZ, RZ, 0x181f ;  /* 0x0000181fff207424 */ /* 0x000fe200078e00ff */
[----:B------:R-:W-:-:S02]  /*20f30*/  MOV R3, 0x20f50 ;  /* 0x00020f5000037802 */ /* 0x000fc40000000f00 */
[----:B------:R-:W-:Y:S05]  /*20f40*/  CALL.REL.NOINC `($__internal_49_$__cuda_sm70_shflsync_idx_p) ;  /* 0x00001e1000007944 */ /* 0x000fea0003c00000 */
[----:B------:R-:W-:Y:S01]  /*20f50*/  MOV R4, R34 ;  /* 0x0000002200047202 */ /* 0x000fe20000000f00 */
[----:B------:R-:W-:Y:S05]  /*20f60*/  BRA `(.L_x_3068) ;  /* 0xffff297000007947 */ /* 0x000fea000383ffff */
.L_x_2963:
[----:B------:R-:W-:Y:S01]  /*20f70*/  IMAD.MOV.U32 R33, RZ, RZ, R12 ;  /* 0x000000ffff217224 */ /* 0x000fe200078e000c */
[----:B------:R-:W-:Y:S01]  /*20f80*/  MOV R2, RZ ;  /* 0x000000ff00027202 */ /* 0x000fe20000000f00 */
[----:B------:R-:W-:Y:S01]  /*20f90*/  IMAD.MOV.U32 R32, RZ, RZ, 0x181f ;  /* 0x0000181fff207424 */ /* 0x000fe200078e00ff */
[----:B------:R-:W-:-:S02]  /*20fa0*/  MOV R3, 0x20fc0 ;  /* 0x00020fc000037802 */ /* 0x000fc40000000f00 */
[----:B-12---:R-:W-:Y:S05]  /*20fb0*/  CALL.REL.NOINC `($__internal_49_$__cuda_sm70_shflsync_idx_p) ;  /* 0x00001da000007944 */ /* 0x006fea0003c00000 */
[----:B------:R-:W-:Y:S01]  /*20fc0*/  ISETP.GE.AND P2, PT, R216, c[0x0][0x1d4], PT ;  /* 0x00007500d8007a0c */ /* 0x000fe20003f46270 */
[----:B------:R-:W-:Y:S01]  /*20fd0*/  IMAD.MOV.U32 R33, RZ, RZ, R5 ;  /* 0x000000ffff217224 */ /* 0x000fe200078e0005 */
[----:B------:R-:W-:Y:S01]  /*20fe0*/  IADD3 R2, P0, R34, R13, RZ ;  /* 0x0000000d22027210 */ /* 0x000fe20007f1e0ff */
[----:B------:R-:W-:Y:S01]  /*20ff0*/  IMAD.MOV.U32 R32, RZ, RZ, 0x181f ;  /* 0x0000181fff207424 */ /* 0x000fe200078e00ff */
        /* <DEDUP_REMOVED lines=13> */
[----:B-1----:R-:W-:-:S05]  /*210d0*/  IADD3 R2, P3, R34, R17, RZ ;  /* 0x0000001122027210 */ /* 0x002fca0007f7e0ff */
[----:B------:R-:W-:-:S05]  /*210e0*/  IMAD.X R3, R4, 0x1, R18, P3 ;  /* 0x0000000104037824 */ /* 0x000fca00018e0612 */
[----:B------:R1:W-:Y:S02]  /*210f0*/  LDGSTS.E.BYPASS.LTC128B.128 [R144+0x10100], [R2.64], !P0 ;  /* 0x1010000002907fae */ /* 0x0003e4000c101d48 */
[----:B-1----:R-:W-:Y:S01]  /*21100*/  IMAD.MOV.U32 R2, RZ, RZ, 0x1 ;  /* 0x00000001ff027424 */ /* 0x002fe200078e00ff */
[----:B------:R-:W-:Y:S02]  /*21110*/  MOV R3, 0x21130 ;  /* 0x0002113000037802 */ /* 0x000fe40000000f00 */
[----:B------:R-:W-:Y:S05]  /*21120*/  CALL.REL.NOINC `($__internal_49_$__cuda_sm70_shflsync_idx_p) ;  /* 0x00001c3000007944 */ /* 0x000fea0003c00000 */
        /* <DEDUP_REMOVED lines=8> */
.L_x_2967:
[----:B------:R-:W-:Y:S01]  /*211b0*/  MOV R2, RZ ;  /* 0x000000ff00027202 */ /* 0x000fe20000000f00 */
[----:B------:R-:W-:Y:S01]  /*211c0*/  IMAD.MOV.U32 R33, RZ, RZ, R8 ;  /* 0x000000ffff217224 */ /* 0x000fe200078e0008 */
[----:B------:R-:W-:Y:S01]  /*211d0*/  MOV R3, 0x21200 ;  /* 0x0002120000037802 */ /* 0x000fe20000000f00 */
[----:B------:R-:W-:Y:S02]  /*211e0*/  IMAD.MOV.U32 R32, RZ, RZ, 0x181f ;  /* 0x0000181fff207424 */ /* 0x000fe400078e00ff */
[----:B-1234-:R-:W-:Y:S05]  /*211f0*/  CALL.REL.NOINC `($__internal_49_$__cuda_sm70_shflsync_idx_p) ;  /* 0x00001b6000007944 */ /* 0x01efea0003c00000 */
[----:B------:R-:W-:Y:S01]  /*21200*/  MOV R5, R34 ;  /* 0x0000002200057202 */ /* 0x000fe20000000f00 */
[----:B------:R-:W-:-:S05]  /*21210*/  BRA `(.L_x_3070) ;  /* 0xffff2d3000007947 */ /* 0x000fca000383ffff */
.L_x_2968:
[----:B------:R-:W-:Y:S01]  /*21220*/  MOV R2, RZ ;  /* 0x000000ff00027202 */ /* 0x000fe20000000f00 */
[----:B------:R-:W-:Y:S01]  /*21230*/  IMAD.MOV.U32 R33, RZ, RZ, R17 ;  /* 0x000000ffff217224 */ /* 0x000fe200078e0011 */
[----:B------:R-:W-:Y:S01]  /*21240*/  MOV R3, 0x21270 ;  /* 0x0002127000037802 */ /* 0x000fe20000000f00 */
[----:B------:R-:W-:Y:S02]  /*21250*/  IMAD.MOV.U32 R32, RZ, RZ, 0x181f ;  /* 0x0000181fff207424 */ /* 0x000fe400078e00ff */
[----:B-1234-:R-:W-:Y:S05]  /*21260*/  CALL.REL.NOINC `($__internal_49_$__cuda_sm70_shflsync_idx_p) ;  /* 0x00001af000007944 */ /* 0x01efea0003c00000 */
[----:B------:R-:W-:Y:S01]  /*21270*/  ISETP.GE.AND P2, PT, R216, c[0x0][0x1d4], PT ;  /* 0x00007500d8007a0c */ /* 0x000fe20003f46270 */
[----:B------:R-:W-:Y:S01]  /*21280*/  IMAD R4, R214, 0x6000, R10 ;  /* 0x00006000d6047824 */ /* 0x000fe200078e020a */
[----:B------:R-:W-:Y:S01]  /*21290*/  IADD3 R2, P0, R34, R18, RZ ;  /* 0x0000001222027210 */ /* 0x000fe20007f1e0ff */
[----:B------:R-:W-:Y:S01]  /*212a0*/  IMAD.MOV.U32 R33, RZ, RZ, R8 ;  /* 0x000000ffff217224 */ /* 0x000fe200078e0008 */
[----:B------:R-:W-:Y:S01]  /*212b0*/  ISETP.GE.AND P1, PT, R218, c[0x0][0x1d4], PT ;  /* 0x00007500da007a0c */ /* 0x000fe20003f26270 */
[----:B------:R-:W-:Y:S01]  /*212c0*/  IMAD.MOV.U32 R32, RZ, RZ, 0x181f ;  /* 0x0000181fff207424 */ /* 0x000fe200078e00ff */
        /* <DEDUP_REMOVED lines=11> */
[----:B-1----:R-:W-:Y:S02]  /*21380*/  IADD3 R2, P3, R34, R26, RZ ;  /* 0x0000001a22027210 */ /* 0x002fe40007f7e0ff */
[----:B--2---:R-:W-:Y:S03]  /*21390*/  SEL R6, RZ, 0x10, P2 ;  /* 0x00000010ff067807 */ /* 0x004fe60001000000 */
[----:B------:R-:W-:Y:S05]  /*213a0*/  IMAD.X R3, R5, 0x1, R27, P3 ;  /* 0x0000000105037824 */ /* 0x000fea00018e061b */
[----:B------:R1:W-:Y:S02]  /*213b0*/  LDGSTS.E.BYPASS.LTC128B.128 [R4+0x4000], [R2.64], !P0 ;  /* 0x0400000002047fae */ /* 0x0003e4000c101d48 */
[----:B-1----:R-:W-:Y:S01]  /*213c0*/  MOV R3, 0x213f0 ;  /* 0x000213f000037802 */ /* 0x002fe20000000f00 */
[----:B------:R-:W-:Y:S02]  /*213d0*/  IMAD.MOV.U32 R2, RZ, RZ, 0x1 ;  /* 0x00000001ff027424 */ /* 0x000fe400078e00ff */
[----:B------:R-:W-:Y:S05]  /*213e0*/  CALL.REL.NOINC `($__internal_49_$__cuda_sm70_shflsync_idx_p) ;  /* 0x0000197000007944 */ /* 0x000fea0003c00000 */
[----:B------:R-:W-:Y:S01]  /*213f0*/  MOV R2, 0x1 ;  /* 0x0000000100027802 */ /* 0x000fe20000000f00 */
[----:B------:R-:W-:Y:S01]  /*21400*/  IMAD.MOV.U32 R5, RZ, RZ, R34 ;  /* 0x000000ffff057224 */ /* 0x000fe200078e0022 */
[----:B------:R-:W-:Y:S01]  /*21410*/  MOV R32, 0x181f ;  /* 0x0000181f00207802 */ /* 0x000fe20000000f00 */
[----:B------:R-:W-:Y:S01]  /*21420*/  IMAD.MOV.U32 R33, RZ, RZ, R17 ;  /* 0x000000ffff217224 */ /* 0x000fe200078e0011 */
[----:B------:R-:W-:Y:S02]  /*21430*/  MOV R3, 0x21450 ;  /* 0x0002145000037802 */ /* 0x000fe40000000f00 */
[----:B------:R-:W-:Y:S05]  /*21440*/  CALL.REL.NOINC `($__internal_49_$__cuda_sm70_shflsync_idx_p) ;  /* 0x0000191000007944 */ /* 0x000fea0003c00000 */
[----:B------:R-:W-:Y:S01]  /*21450*/  MOV R2, R34 ;  /* 0x0000002200027202 */ /* 0x000fe20000000f00 */
[----:B------:R-:W-:-:S05]  /*21460*/  BRA `(.L_x_3071) ;  /* 0xffff2c4000007947 */ /* 0x000fca000383ffff */
.L_x_2971:
[----:B------:R-:W-:Y:S01]  /*21470*/  MOV R2, RZ ;  /* 0x000000ff00027202 */ /* 0x000fe20000000f00 */
[----:B------:R-:W-:Y:S01]  /*21480*/  IMAD.MOV.U32 R33, RZ, RZ, R5 ;  /* 0x000000ffff217224 */ /* 0x000fe200078e0005 */
[----:B------:R-:W-:Y:S01]  /*21490*/  MOV R3, 0x214c0 ;  /* 0x000214c000037802 */ /* 0x000fe20000000f00 */
[----:B------:R-:W-:Y:S02]  /*214a0*/  IMAD.MOV.U32 R32, RZ, RZ, 0x181f ;  /* 0x0000181fff207424 */ /* 0x000fe400078e00ff */
[----:B------:R-:W-:Y:S05]  /*214b0*/  CALL.REL.NOINC `($__internal_49_$__cuda_sm70_shflsync_idx_p) ;  /* 0x000018a000007944 */ /* 0x000fea0003c00000 */
[----:B------:R-:W-:Y:S01]  /*214c0*/  MOV R4, R34 ;  /* 0x0000002200047202 */ /* 0x000fe20000000f00 */
[----:B------:R-:W-:-:S05]  /*214d0*/  BRA `(.L_x_3072) ;  /* 0xffff5c0000007947 */ /* 0x000fca000383ffff */
.L_x_2972:
[----:B------:R-:W-:Y:S01]  /*214e0*/  MOV R2, RZ ;  /* 0x000000ff00027202 */ /* 0x000fe20000000f00 */
[----:B------:R-:W-:Y:S01]  /*214f0*/  IMAD.MOV.U32 R33, RZ, RZ, R14 ;  /* 0x000000ffff217224 */ /* 0x000fe200078e000e */
[----:B------:R-:W-:Y:S01]  /*21500*/  MOV R3, 0x21530 ;  /* 0x0002153000037802 */ /* 0x000fe20000000f00 */
[----:B------:R-:W-:Y:S02]  /*21510*/  IMAD.MOV.U32 R32, RZ, RZ, 0x181f ;  /* 0x0000181fff207424 */ /* 0x000fe400078e00ff */
[----:B-12---:R-:W-:Y:S05]  /*21520*/  CALL.REL.NOINC `($__internal_49_$__cuda_sm70_shflsync_idx_p) ;  /* 0x0000183000007944 */ /* 0x006fea0003c00000 */
[----:B------:R-:W-:Y:S01]  /*21530*/  ISETP.GE.AND P2, PT, R216, c[0x0][0x1d4], PT ;  /* 0x00007500d8007a0c */ /* 0x000fe20003f46270 */
[----:B------:R-:W-:Y:S01]  /*21540*/  IMAD R0, R214, 0x6000, R11 ;  /* 0x00006000d6007824 */ /* 0x000fe200078e020b */
[----:B------:R-:W-:Y:S01]  /*21550*/  IADD3 R2, P0, R34, R15, RZ ;  /* 0x0000000f22027210 */ /* 0x000fe20007f1e0ff */
[----:B------:R-:W-:Y:S01]  /*21560*/  IMAD.MOV.U32 R33, RZ, RZ, R5 ;  /* 0x000000ffff217224 */ /* 0x000fe200078e0005 */
[----:B------:R-:W-:Y:S01]  /*21570*/  ISETP.GE.AND P1, PT, R218, c[0x0][0x1d4], PT ;  /* 0x00007500da007a0c */ /* 0x000fe20003f26270 */
[----:B------:R-:W-:Y:S01]  /*21580*/  IMAD.MOV.U32 R32, RZ, RZ, 0x181f ;  /* 0x0000181fff207424 */ /* 0x000fe200078e00ff */
        /* <DEDUP_REMOVED lines=9> */
[----:B------:R1:W-:Y:S01]  /*21620*/  LDGSTS.E.BYPASS.LTC128B.128 [R0], [R2.64], !P2 ;  /* 0x0000000002007fae */ /* 0x0003e2000d101d48 */
[----:B------:R-:W-:Y:S03]  /*21630*/  SEL R12, RZ, 0x10, P0 ;  /* 0x00000010ff0c7807 */ /* 0x000fe60000000000 */
[----:B------:R2:W-:Y:S01]  /*21640*/  LDGSTS.E.BYPASS.LTC128B.128 [R0+0x2000], [R6.64], !P1 ;  /* 0x0200000006007fae */ /* 0x0005e2000c901d48 */
[----:B-1----:R-:W-:Y:S05]  /*21650*/  IADD3 R2, P3, R34, R19, RZ ;  /* 0x0000001322027210 */ /* 0x002fea0007f7e0ff */
[----:B------:R-:W-:Y:S05]  /*21660*/  IMAD.X R3, R4, 0x1, R20, P3 ;  /* 0x0000000104037824 */ /* 0x000fea00018e0614 */
[----:B------:R1:W-:Y:S02]  /*21670*/  LDGSTS.E.BYPASS.LTC128B.128 [R0+0x4000], [R2.64], !P0 ;  /* 0x0400000002007fae */ /* 0x0003e4000c101d48 */
[----:B-1----:R-:W-:Y:S01]  /*21680*/  MOV R3, 0x216b0 ;  /* 0x000216b000037802 */ /* 0x002fe20000000f00 */
[----:B------:R-:W-:Y:S02]  /*21690*/  IMAD.MOV.U32 R2, RZ, RZ, 0x1 ;  /* 0x00000001ff027424 */ /* 0x000fe400078e00ff */
[----:B--2---:R-:W-:Y:S05]  /*216a0*/  CALL.REL.NOINC `($__internal_49_$__cuda_sm70_shflsync_idx_p) ;  /* 0x000016b000007944 */ /* 0x004fea0003c00000 */
        /* <DEDUP_REMOVED lines=8> */
.L_x_2977:
[----:B------:R-:W-:Y:S01]  /*21730*/  MOV R2, RZ ;  /* 0x000000ff00027202 */ /* 0x000fe20000000f00 */
[----:B------:R-:W-:Y:S01]  /*21740*/  IMAD.MOV.U32 R33, RZ, RZ, R9 ;  /* 0x000000ffff217224 */ /* 0x000fe200078e0009 */
[----:B------:R-:W-:Y:S01]  /*21750*/  MOV R3, 0x21780 ;  /* 0x0002178000037802 */ /* 0x000fe20000000f00 */
[----:B------:R-:W-:Y:S02]  /*21760*/  IMAD.MOV.U32 R32, RZ, RZ, 0x181f ;  /* 0x0000181fff207424 */ /* 0x000fe400078e00ff */
[----:B-1234-:R-:W-:Y:S05]  /*21770*/  CALL.REL.NOINC `($__internal_49_$__cuda_sm70_shflsync_idx_p) ;  /* 0x000015e000007944 */ /* 0x01efea0003c00000 */
[----:B------:R-:W-:Y:S01]  /*21780*/  MOV R5, R34 ;  /* 0x0000002200057202 */ /* 0x000fe20000000f00 */
[----:B------:R-:W-:-:S05]  /*21790*/  BRA `(.L_x_3074) ;  /* 0xffff5f7000007947 */ /* 0x000fca000383ffff */
.L_x_2978:
        /* <DEDUP_REMOVED lines=37> */
.L_x_2979:
[----:B------:R-:W-:Y:S02]  /*219f0*/  MOV R3, 0x2 ;  /* 0x0000000200037802 */ /* 0x000fe40000000f00 */
[----:B------:R-:W-:Y:S02]  /*21a00*/  MOV R2, 0x21a20 ;  /* 0x00021a2000027802 */ /* 0x000fe40000000f00 */
[----:B------:R-:W-:Y:S05]  /*21a10*/  CALL.REL.NOINC `($__internal_48_$__cuda_sm70_shflsync_bfly_p) ;  /* 0x0000130000007944 */ /* 0x000fea0003c00000 */
[----:B------:R-:W-:Y:S01]  /*21a20*/  MOV R2, R23 ;  /* 0x0000001700027202 */ /* 0x000fe20000000f00 */
[----:B------:R-:W-:-:S05]  /*21a30*/  BRA `(.L_x_3076) ;  /* 0xffff6f6000007947 */ /* 0x000fca000383ffff */
.L_x_2982:
[----:B------:R-:W-:Y:S01]  /*21a40*/  MOV R2, RZ ;  /* 0x000000ff00027202 */ /* 0x000fe20000000f00 */
[----:B------:R-:W-:Y:S01]  /*21a50*/  IMAD.MOV.U32 R33, RZ, RZ, R5 ;  /* 0x000000ffff217224 */ /* 0x000fe200078e0005 */
[----:B------:R-:W-:Y:S01]  /*21a60*/  MOV R3, 0x21a90 ;  /* 0x00021a9000037802 */ /* 0x000fe20000000f00 */
[----:B------:R-:W-:Y:S02]  /*21a70*/  IMAD.MOV.U32 R32, RZ, RZ, 0x181f ;  /* 0x0000181fff207424 */ /* 0x000fe400078e00ff */
[----:B------:R-:W-:Y:S05]  /*21a80*/  CALL.REL.NOINC `($__internal_49_$__cuda_sm70_shflsync_idx_p) ;  /* 0x000012d000007944 */ /* 0x000fea0003c00000 */
[----:B------:R-:W-:Y:S01]  /*21a90*/  MOV R4, R34 ;  /* 0x0000002200047202 */ /* 0x000fe20000000f00 */
[----:B------:R-:W-:-:S05]  /*21aa0*/  BRA `(.L_x_3077) ;  /* 0xffff88c000007947 */ /* 0x000fca000383ffff */
.L_x_2983:
        /* <DEDUP_REMOVED lines=37> */
.L_x_2985:
[----:B------:R-:W-:Y:S01]  /*21d00*/  IMAD.MOV.U32 R4, RZ, RZ, R221 ;  /* 0x000000ffff047224 */ /* 0x000fe200078e00dd */
[----:B------:R-:W-:-:S02]  /*21d10*/  MOV R3, 0x2 ;  /* 0x0000000200037802 */ /* 0x000fc40000000f00 */
[----:B------:R-:W-:Y:S02]  /*21d20*/  MOV R2, 0x21d40 ;  /* 0x00021d4000027802 */ /* 0x000fe40000000f00 */
[----:B------:R-:W-:Y:S05]  /*21d30*/  CALL.REL.NOINC `($__internal_48_$__cuda_sm70_shflsync_bfly_p) ;  /* 0x00000fe000007944 */ /* 0x000fea0003c00000 */
[----:B------:R-:W-:Y:S01]  /*21d40*/  MOV R0, R23 ;  /* 0x0000001700007202 */ /* 0x000fe20000000f00 */
[----:B------:R-:W-:Y:S05]  /*21d50*/  BRA `(.L_x_3079) ;  /* 0xffff899000007947 */ /* 0x000fea000383ffff */
.L_x_2986:
[----:B------:R-:W-:Y:S01]  /*21d60*/  IMAD.MOV.U32 R4, RZ, RZ, R0 ;  /* 0x000000ffff047224 */ /* 0x000fe200078e0000 */
[----:B------:R-:W-:Y:S02]  /*21d70*/  MOV R3, 0x1 ;  /* 0x0000000100037802 */ /* 0x000fe40000000f00 */
[----:B------:R-:W-:Y:S02]  /*21d80*/  MOV R2, 0x21da0 ;  /* 0x00021da000027802 */ /* 0x000fe40000000f00 */
[----:B-1----:R-:W-:Y:S05]  /*21d90*/  CALL.REL.NOINC `($__internal_48_$__cuda_sm70_shflsync_bfly_p) ;  /* 0x00000f8000007944 */ /* 0x002fea0003c00000 */
[----:B------:R-:W-:Y:S01]  /*21da0*/  FADD.FTZ R0, R0, R23 ;  /* 0x0000001700007221 */ /* 0x000fe20000010000 */
[----:B------:R-:W-:Y:S02]  /*21db0*/  MOV R4, R220 ;  /* 0x000000dc00047202 */ /* 0x000fe40000000f00 */
[----:B------:R-:W-:Y:S02]  /*21dc0*/  MOV R3, 0x2 ;  /* 0x0000000200037802 */ /* 0x000fe40000000f00 */
[----:B------:R-:W-:Y:S02]  /*21dd0*/  MOV R2, 0x21df0 ;  /* 0x00021df000027802 */ /* 0x000fe40000000f00 */
[----:B------:R-:W-:Y:S05]  /*21de0*/  CALL.REL.NOINC `($__internal_48_$__cuda_sm70_shflsync_bfly_p) ;  /* 0x00000f3000007944 */ /* 0x000fea0003c00000 */
[----:B------:R-:W-:Y:S01]  /*21df0*/  FADD.FTZ R4, R220, R23 ;  /* 0x00000017dc047221 */ /* 0x000fe20000010000 */
[----:B------:R-:W-:-:S02]  /*21e00*/  MOV R3, 0x1 ;  /* 0x0000000100037802 */ /* 0x000fc40000000f00 */
[----:B------:R-:W-:Y:S02]  /*21e10*/  MOV R2, 0x21e30 ;  /* 0x00021e3000027802 */ /* 0x000fe40000000f00 */
[----:B------:R-:W-:Y:S05]  /*21e20*/  CALL.REL.NOINC `($__internal_48_$__cuda_sm70_shflsync_bfly_p) ;  /* 0x00000ef000007944 */ /* 0x000fea0003c00000 */
[----:B------:R-:W-:Y:S01]  /*21e30*/  MOV R3, R23 ;  /* 0x0000001700037202 */ /* 0x000fe20000000f00 */
[----:B------:R-:W-:Y:S05]  /*21e40*/  BRA `(.L_x_3080) ;  /* 0xffff891000007947 */ /* 0x000fea000383ffff */
.L_x_2993:
[----:B--234-:R-:W-:Y:S01]  /*21e50*/  IMAD.MOV.U32 R33, RZ, RZ, R13 ;  /* 0x000000ffff217224 */ /* 0x01cfe200078e000d */
[----:B------:R-:W-:Y:S01]  /*21e60*/  MOV R2, RZ ;  /* 0x000000ff00027202 */ /* 0x000fe20000000f00 */
[----:B------:R-:W-:Y:S01]  /*21e70*/  IMAD.MOV.U32 R32, RZ, RZ, 0x181f ;  /* 0x0000181fff207424 */ /* 0x000fe200078e00ff */
[----:B------:R-:W-:Y:S02]  /*21e80*/  MOV R3, 0x21ea0 ;  /* 0x00021ea000037802 */ /* 0x000fe40000000f00 */
[----:B-1----:R-:W-:Y:S05]  /*21e90*/  CALL.REL.NOINC `($__internal_49_$__cuda_sm70_shflsync_idx_p) ;  /* 0x00000ec000007944 */ /* 0x002fea0003c00000 */
[----:B------:R-:W-:Y:S01]  /*21ea0*/  MOV R5, R34 ;  /* 0x0000002200057202 */ /* 0x000fe20000000f00 */
[----:B------:R-:W-:Y:S05]  /*21eb0*/  BRA `(.L_x_3081) ;  /* 0xffffa27000007947 */ /* 0x000fea000383ffff */
.L_x_2994:
[----:B------:R-:W-:Y:S01]  /*21ec0*/  IMAD.MOV.U32 R33, RZ, RZ, R14 ;  /* 0x000000ffff217224 */ /* 0x000fe200078e000e */
[----:B------:R-:W-:Y:S01]  /*21ed0*/  MOV R2, RZ ;  /* 0x000000ff00027202 */ /* 0x000fe20000000f00 */
[----:B------:R-:W-:Y:S01]  /*21ee0*/  IMAD.MOV.U32 R32, RZ, RZ, 0x181f ;  /* 0x0000181fff207424 */ /* 0x000fe200078e00ff */
[----:B------:R-:W-:Y:S02]  /*21ef0*/  MOV R3, 0x21f10 ;  /* 0x00021f1000037802 */ /* 0x000fe40000000f00 */
[----:B-123--:R-:W-:Y:S05]  /*21f00*/  CALL.REL.NOINC `($__internal_49_$__cuda_sm70_shflsync_idx_p) ;  /* 0x00000e5000007944 */ /* 0x00efea0003c00000 */
[----:B------:R-:W-:Y:S01]  /*21f10*/  MOV R0, R34 ;  /* 0x0000002200007202 */ /* 0x000fe20000000f00 */
[----:B------:R-:W-:Y:S05]  /*21f20*/  BRA `(.L_x_3082) ;  /* 0xffffa22000007947 */ /* 0x000fea000383ffff */
.L_x_2997:
[----:B------:R-:W-:Y:S01]  /*21f30*/  IMAD.MOV.U32 R33, RZ, RZ, R13 ;  /* 0x000000ffff217224 */ /* 0x000fe200078e000d */
[----:B--2---:R-:W-:Y:S01]  /*21f40*/  MOV R2, 0x1 ;  /* 0x0000000100027802 */ /* 0x004fe20000000f00 */
[----:B------:R-:W-:Y:S01]  /*21f50*/  IMAD.MOV.U32 R32, RZ, RZ, 0x181f ;  /* 0x0000181fff207424 */ /* 0x000fe200078e00ff */
[----:B------:R-:W-:-:S02]  /*21f60*/  MOV R3, 0x21f80 ;  /* 0x00021f8000037802 */ /* 0x000fc40000000f00 */
[----:B-1-34-:R-:W-:Y:S05]  /*21f70*/  CALL.REL.NOINC `($__internal_49_$__cuda_sm70_shflsync_idx_p) ;  /* 0x00000de000007944 */ /* 0x01afea0003c00000 */
        /* <DEDUP_REMOVED lines=8> */
.L_x_3000:
[----:B------:R-:W-:Y:S01]  /*22000*/  IMAD.MOV.U32 R33, RZ, RZ, R13 ;  /* 0x000000ffff217224 */ /* 0x000fe200078e000d */
[----:B--2---:R-:W-:Y:S01]  /*22010*/  MOV R2, 0x2 ;  /* 0x0000000200027802 */ /* 0x004fe20000000f00 */
[----:B------:R-:W-:Y:S01]  /*22020*/  IMAD.MOV.U32 R32, RZ, RZ, 0x181f ;  /* 0x0000181fff207424 */ /* 0x000fe200078e00ff */
[----:B------:R-:W-:Y:S02]  /*22030*/  MOV R3, 0x22050 ;  /* 0x0002205000037802 */ /* 0x000fe40000000f00 */
[----:B-1-34-:R-:W-:Y:S05]  /*22040*/  CALL.REL.NOINC `($__internal_49_$__cuda_sm70_shflsync_idx_p) ;  /* 0x00000d1000007944 */ /* 0x01afea0003c00000 */
[----:B------:R-:W-:Y:S01]  /*22050*/  MOV R5, R34 ;  /* 0x0000002200057202 */ /* 0x000fe20000000f00 */
[----:B------:R-:W-:Y:S05]  /*22060*/  BRA `(.L_x_3084) ;  /* 0xffffa34000007947 */ /* 0x000fea000383ffff */
.L_x_3001:
[----:B------:R-:W-:Y:S01]  /*22070*/  IMAD.MOV.U32 R33, RZ, RZ, R14 ;  /* 0x000000ffff217224 */ /* 0x000fe200078e000e */
[----:B--2---:R-:W-:Y:S01]  /*22080*/  MOV R2, 0x2 ;  /* 0x0000000200027802 */ /* 0x004fe20000000f00 */
[----:B------:R-:W-:Y:S01]  /*22090*/  IMAD.MOV.U32 R32, RZ, RZ, 0x181f ;  /* 0x0000181fff207424 */ /* 0x000fe200078e00ff */
[----:B------:R-:W-:Y:S02]  /*220a0*/  MOV R3, 0x220c0 ;  /* 0x000220c000037802 */ /* 0x000fe40000000f00 */
[----:B-1-34-:R-:W-:Y:S05]  /*220b0*/  CALL.REL.NOINC `($__internal_49_$__cuda_sm70_shflsync_idx_p) ;  /* 0x00000ca000007944 */ /* 0x01afea0003c00000 */
[----:B------:R-:W-:Y:S01]  /*220c0*/  MOV R0, R34 ;  /* 0x0000002200007202 */ /* 0x000fe20000000f00 */
[----:B------:R-:W-:Y:S05]  /*220d0*/  BRA `(.L_x_3085) ;  /* 0xffffa2f000007947 */ /* 0x000fea000383ffff */
.L_x_3004:
[----:B------:R-:W-:Y:S01]  /*220e0*/  IMAD.MOV.U32 R33, RZ, RZ, R13 ;  /* 0x000000ffff217224 */ /* 0x000fe200078e000d */
[----:B---3--:R-:W-:Y:S01]  /*220f0*/  MOV R2, 0x3 ;  /* 0x0000000300027802 */ /* 0x008fe20000000f00 */
        /* <DEDUP_REMOVED lines=11> */
.L_x_3006:
[----:B------:R-:W-:Y:S01]  /*221b0*/  IMAD.MOV.U32 R33, RZ, RZ, R5 ;  /* 0x000000ffff217224 */ /* 0x000fe200078e0005 */
[----:B------:R-:W-:Y:S01]  /*221c0*/  MOV R2, RZ ;  /* 0x000000ff00027202 */ /* 0x000fe20000000f00 */
[----:B------:R-:W-:Y:S01]  /*221d0*/  IMAD.MOV.U32 R32, RZ, RZ, 0x1c1f ;  /* 0x00001c1fff207424 */ /* 0x000fe200078e00ff */
[----:B------:R-:W-:Y:S02]  /*221e0*/  MOV R3, 0x22200 ;  /* 0x0002220000037802 */ /* 0x000fe40000000f00 */
[----:B--2---:R-:W-:Y:S05]  /*221f0*/  CALL.REL.NOINC `($__internal_49_$__cuda_sm70_shflsync_idx_p) ;  /* 0x00000b6000007944 */ /* 0x004fea0003c00000 */
[----:B------:R-:W-:Y:S01]  /*22200*/  MOV R4, R34 ;  /* 0x0000002200047202 */ /* 0x000fe20000000f00 */
[----:B------:R-:W-:Y:S05]  /*22210*/  BRA `(.L_x_3087) ;  /* 0xffffa62000007947 */ /* 0x000fea000383ffff */
.L_x_3007:
[----:B------:R-:W-:Y:S01]  /*22220*/  IMAD.MOV.U32 R33, RZ, RZ, R14 ;  /* 0x000000ffff217224 */ /* 0x000fe200078e000e */
[----:B------:R-:W-:Y:S01]  /*22230*/  MOV R2, RZ ;  /* 0x000000ff00027202 */ /* 0x000fe20000000f00 */
[----:B------:R-:W-:Y:S01]  /*22240*/  IMAD.MOV.U32 R32, RZ, RZ, 0x1c1f ;  /* 0x00001c1fff207424 */ /* 0x000fe200078e00ff */
[----:B------:R-:W-:Y:S02]  /*22250*/  MOV R3, 0x22270 ;  /* 0x0002227000037802 */ /* 0x000fe40000000f00 */
[----:B-123--:R-:W-:Y:S05]  /*22260*/  CALL.REL.NOINC `($__internal_49_$__cuda_sm70_shflsync_idx_p) ;  /* 0x00000af000007944 */ /* 0x00efea0003c00000 */
[----:B------:R-:W-:Y:S01]  /*22270*/  MOV R0, R34 ;  /* 0x0000002200007202 */ /* 0x000fe20000000f00 */
[----:B------:R-:W-:Y:S05]  /*22280*/  BRA `(.L_x_3088) ;  /* 0xffffa5d000007947 */ /* 0x000fea000383ffff */
.L_x_3010:
        /* <DEDUP_REMOVED lines=13> */
.L_x_3014:
[----:B------:R-:W-:Y:S01]  /*22360*/  IMAD.MOV.U32 R33, RZ, RZ, R5 ;  /* 0x000000ffff217224 */ /* 0x000fe200078e0005 */
[----:B------:R-:W-:Y:S01]  /*22370*/  MOV R2, RZ ;  /* 0x000000ff00027202 */ /* 0x000fe20000000f00 */
[----:B------:R-:W-:Y:S01]  /*22380*/  IMAD.MOV.U32 R32, RZ, RZ, 0x181f ;  /* 0x0000181fff207424 */ /* 0x000fe200078e00ff */
[----:B------:R-:W-:Y:S02]  /*22390*/  MOV R3, 0x223b0 ;  /* 0x000223b000037802 */ /* 0x000fe40000000f00 */
[----:B------:R-:W-:Y:S05]  /*223a0*/  CALL.REL.NOINC `($__internal_49_$__cuda_sm70_shflsync_idx_p) ;  /* 0x000009b000007944 */ /* 0x000fea0003c00000 */
[----:B------:R-:W-:Y:S01]  /*223b0*/  MOV R4, R34 ;  /* 0x0000002200047202 */ /* 0x000fe20000000f00 */
[----:B------:R-:W-:Y:S05]  /*223c0*/  BRA `(.L_x_3090) ;  /* 0xffffc22000007947 */ /* 0x000fea000383ffff */
.L_x_3015:
[----:B------:R-:W-:Y:S01]  /*223d0*/  IMAD.MOV.U32 R33, RZ, RZ, R14 ;  /* 0x000000ffff217224 */ /* 0x000fe200078e000e */
[----:B------:R-:W-:Y:S01]  /*223e0*/  MOV R2, RZ ;  /* 0x000000ff00027202 */ /* 0x000fe20000000f00 */
[----:B------:R-:W-:Y:S01]  /*223f0*/  IMAD.MOV.U32 R32, RZ, RZ, 0x181f ;  /* 0x0000181fff207424 */ /* 0x000fe200078e00ff */
[----:B------:R-:W-:Y:S02]  /*22400*/  MOV R3, 0x22420 ;  /* 0x0002242000037802 */ /* 0x000fe40000000f00 */
[----:B-12---:R-:W-:Y:S05]  /*22410*/  CALL.REL.NOINC `($__internal_49_$__cuda_sm70_shflsync_idx_p) ;  /* 0x0000094000007944 */ /* 0x006fea0003c00000 */
[----:B------:R-:W-:Y:S01]  /*22420*/  MOV R0, R34 ;  /* 0x0000002200007202 */ /* 0x000fe20000000f00 */
[----:B------:R-:W-:Y:S05]  /*22430*/  BRA `(.L_x_3091) ;  /* 0xffffc1d000007947 */ /* 0x000fea000383ffff */
.L_x_3018:
        /* <DEDUP_REMOVED lines=13> */
.L_x_3021:
[----:B------:R-:W-:Y:S01]  /*22510*/  IMAD.MOV.U32 R33, RZ, RZ, R5 ;  /* 0x000000ffff217224 */ /* 0x000fe200078e0005 */
[----:B-1----:R-:W-:Y:S01]  /*22520*/  MOV R2, 0x2 ;  /* 0x0000000200027802 */ /* 0x002fe20000000f00 */
[----:B------:R-:W-:Y:S01]  /*22530*/  IMAD.MOV.U32 R32, RZ, RZ, 0x181f ;  /* 0x0000181fff207424 */ /* 0x000fe200078e00ff */
[----:B------:R-:W-:Y:S02]  /*22540*/  MOV R3, 0x22560 ;  /* 0x0002256000037802 */ /* 0x000fe40000000f00 */
[----:B--234-:R-:W-:Y:S05]  /*22550*/  CALL.REL.NOINC `($__internal_49_$__cuda_sm70_shflsync_idx_p) ;  /* 0x0000080000007944 */ /* 0x01cfea0003c00000 */
[----:B------:R-:W-:Y:S01]  /*22560*/  MOV R4, R34 ;  /* 0x0000002200047202 */ /* 0x000fe20000000f00 */
[----:B------:R-:W-:Y:S05]  /*22570*/  BRA `(.L_x_3093) ;  /* 0xffffc30000007947 */ /* 0x000fea000383ffff */
.L_x_3022:
[----:B------:R-:W-:Y:S01]  /*22580*/  IMAD.MOV.U32 R33, RZ, RZ, R14 ;  /* 0x000000ffff217224 */ /* 0x000fe200078e000e */
[----:B------:R-:W-:Y:S01]  /*22590*/  MOV R2, 0x2 ;  /* 0x0000000200027802 */ /* 0x000fe20000000f00 */
[----:B------:R-:W-:Y:S01]  /*225a0*/  IMAD.MOV.U32 R32, RZ, RZ, 0x181f ;  /* 0x0000181fff207424 */ /* 0x000fe200078e00ff */
[----:B------:R-:W-:Y:S02]  /*225b0*/  MOV R3, 0x225d0 ;  /* 0x000225d000037802 */ /* 0x000fe40000000f00 */
[----:B-1234-:R-:W-:Y:S05]  /*225c0*/  CALL.REL.NOINC `($__internal_49_$__cuda_sm70_shflsync_idx_p) ;  /* 0x0000079000007944 */ /* 0x01efea0003c00000 */
[----:B------:R-:W-:Y:S01]  /*225d0*/  MOV R0, R34 ;  /* 0x0000002200007202 */ /* 0x000fe20000000f00 */
[----:B------:R-:W-:Y:S05]  /*225e0*/  BRA `(.L_x_3094) ;  /* 0xffffc2b000007947 */ /* 0x000fea000383ffff */
.L_x_3025:
[----:B------:R-:W-:Y:S01]  /*225f0*/  IMAD.MOV.U32 R33, RZ, RZ, R5 ;  /* 0x000000ffff217224 */ /* 0x000fe200078e0005 */
[----:B-1----:R-:W-:Y:S01]  /*22600*/  MOV R2, 0x3 ;  /* 0x0000000300027802 */ /* 0x002fe20000000f00 */
[----:B------:R-:W-:Y:S01]  /*22610*/  IMAD.MOV.U32 R32, RZ, RZ, 0x181f ;  /* 0x0000181fff207424 */ /* 0x000fe200078e00ff */
[----:B------:R-:W-:-:S02]  /*22620*/  MOV R3, 0x22640 ;  /* 0x0002264000037802 */ /* 0x000fc40000000f00 */
[----:B--234-:R-:W-:Y:S05]  /*22630*/  CALL.REL.NOINC `($__internal_49_$__cuda_sm70_shflsync_idx_p) ;  /* 0x0000072000007944 */ /* 0x01cfea0003c00000 */
        /* <DEDUP_REMOVED lines=8> */
.L_x_3027:
[----:B------:R-:W-:Y:S01]  /*226c0*/  IMAD.MOV.U32 R33, RZ, RZ, R35 ;  /* 0x000000ffff217224 */ /* 0x000fe200078e0023 */
[----:B------:R-:W-:Y:S01]  /*226d0*/  MOV R2, RZ ;  /* 0x000000ff00027202 */ /* 0x000fe20000000f00 */
[----:B------:R-:W-:Y:S01]  /*226e0*/  IMAD.MOV.U32 R32, RZ, RZ, 0x1f ;  /* 0x0000001fff207424 */ /* 0x000fe200078e00ff */
[----:B------:R-:W-:Y:S02]  /*226f0*/  MOV R3, 0x22710 ;  /* 0x0002271000037802 */ /* 0x000fe40000000f00 */
[----:B-1----:R-:W-:Y:S05]  /*22700*/  CALL.REL.NOINC `($__internal_49_$__cuda_sm70_shflsync_idx_p) ;  /* 0x0000065000007944 */ /* 0x002fea0003c00000 */
[----:B------:R-:W-:Y:S01]  /*22710*/  MOV R9, R34 ;  /* 0x0000002200097202 */ /* 0x000fe20000000f00 */
[----:B------:R-:W-:Y:S05]  /*22720*/  BRA `(.L_x_3096) ;  /* 0xffffc4a000007947 */ /* 0x000fea000383ffff */
.L_x_3028:
[----:B------:R-:W-:Y:S01]  /*22730*/  IMAD.MOV.U32 R33, RZ, RZ, R35 ;  /* 0x000000ffff217224 */ /* 0x000fe200078e0023 */
[----:B------:R-:W-:Y:S01]  /*22740*/  MOV R2, 0x1 ;  /* 0x0000000100027802 */ /* 0x000fe20000000f00 */
[----:B------:R-:W-:Y:S01]  /*22750*/  IMAD.MOV.U32 R32, RZ, RZ, 0x1f ;  /* 0x0000001fff207424 */ /* 0x000fe200078e00ff */
[----:B------:R-:W-:Y:S02]  /*22760*/  MOV R3, 0x22780 ;  /* 0x0002278000037802 */ /* 0x000fe40000000f00 */
[----:B-123--:R-:W-:Y:S05]  /*22770*/  CALL.REL.NOINC `($__internal_49_$__cuda_sm70_shflsync_idx_p) ;  /* 0x000005e000007944 */ /* 0x00efea0003c00000 */
[----:B------:R-:W-:Y:S01]  /*22780*/  MOV R6, R34 ;  /* 0x0000002200067202 */ /* 0x000fe20000000f00 */
[----:B------:R-:W-:Y:S05]  /*22790*/  BRA `(.L_x_3097) ;  /* 0xffffc45000007947 */ /* 0x000fea000383ffff */
.L_x_3029:
[----:B------:R-:W-:Y:S02]  /*227a0*/  MOV R3, 0x1 ;  /* 0x0000000100037802 */ /* 0x000fe40000000f00 */
[----:B------:R-:W-:-:S02]  /*227b0*/  MOV R2, 0x227d0 ;  /* 0x000227d000027802 */ /* 0x000fc40000000f00 */
[----:B-1234-:R-:W-:Y:S05]  /*227c0*/  CALL.REL.NOINC `($__internal_50_$__cuda_sm70_shflsync_up_p) ;  /* 0x000005f000007944 */ /* 0x01efea0003c00000 */
[----:B------:R-:W-:Y:S05]  /*227d0*/  BRA `(.L_x_3098) ;  /* 0xffffc54000007947 */ /* 0x000fea000383ffff */
.L_x_3030:
[----:B------:R-:W-:Y:S02]  /*227e0*/  MOV R3, 0x2 ;  /* 0x0000000200037802 */ /* 0x000fe40000000f00 */
[----:B------:R-:W-:-:S02]  /*227f0*/  MOV R2, 0x22810 ;  /* 0x0002281000027802 */ /* 0x000fc40000000f00 */
[----:B---34-:R-:W-:Y:S05]  /*22800*/  CALL.REL.NOINC `($__internal_50_$__cuda_sm70_shflsync_up_p) ;  /* 0x000005b000007944 */ /* 0x018fea0003c00000 */
        /* <DEDUP_REMOVED lines=24> */
.L_x_3034:
[----:B------:R-:W-:Y:S02]  /*22990*/  MOV R3, 0x1 ;  /* 0x0000000100037802 */ /* 0x000fe40000000f00 */
[----:B------:R-:W-:Y:S02]  /*229a0*/  MOV R2, 0x229c0 ;  /* 0x000229c000027802 */ /* 0x000fe40000000f00 */
[----:B------:R-:W-:Y:S05]  /*229b0*/  CALL.REL.NOINC `($__internal_50_$__cuda_sm70_shflsync_up_p) ;  /* 0x0000040000007944 */ /* 0x000fea0003c00000 */
[----:B------:R-:W-:Y:S01]  /*229c0*/  MOV R2, R4 ;  /* 0x0000000400027202 */ /* 0x000fe20000000f00 */
[----:B------:R-:W-:Y:S05]  /*229d0*/  BRA `(.L_x_3100) ;  /* 0xffffc5b000007947 */ /* 0x000fea000383ffff */
.L_x_3035:
        /* <DEDUP_REMOVED lines=27> */
.L_x_3037:
[----:B------:R-:W-:Y:S02]  /*22b90*/  SEL R0, RZ, 0x1, P0 ;  /* 0x00000001ff007807 */ /* 0x000fe40000000000 */
[----:B------:R-:W-:Y:S02]  /*22ba0*/  MOV R2, 0x22bc0 ;  /* 0x00022bc000027802 */ /* 0x000fe40000000f00 */
[----:B-1----:R-:W-:Y:S05]  /*22bb0*/  CALL.REL.NOINC `($__internal_51_$__cuda_sm70_votesync_ballot) ;  /* 0x0000026000007944 */ /* 0x002fea0003c00000 */
[----:B------:R-:W-:Y:S01]  /*22bc0*/  MOV R6, R0 ;  /* 0x0000000000067202 */ /* 0x000fe20000000f00 */
[----:B------:R-:W-:Y:S05]  /*22bd0*/  BRA `(.L_x_3102) ;  /* 0xffffc54000007947 */ /* 0x000fea000383ffff */
.L_x_3038:
[----:B------:R-:W-:Y:S01]  /*22be0*/  IMAD.MOV.U32 R33, RZ, RZ, R7 ;  /* 0x000000ffff217224 */ /* 0x000fe200078e0007 */
[----:B--2---:R-:W-:Y:S01]  /*22bf0*/  MOV R2, R0 ;  /* 0x0000000000027202 */ /* 0x004fe20000000f00 */
[----:B------:R-:W-:Y:S01]  /*22c00*/  IMAD.MOV.U32 R32, RZ, RZ, 0x1f ;  /* 0x0000001fff207424 */ /* 0x000fe200078e00ff */
[----:B------:R-:W-:Y:S02]  /*22c10*/  MOV R3, 0x22c30 ;  /* 0x00022c3000037802 */ /* 0x000fe40000000f00 */
[----:B-1----:R-:W-:Y:S05]  /*22c20*/  CALL.REL.NOINC `($__internal_49_$__cuda_sm70_shflsync_idx_p) ;  /* 0x0000013000007944 */ /* 0x002fea0003c00000 */
[----:B------:R-:W-:Y:S01]  /*22c30*/  IMAD.MOV.U32 R12, RZ, RZ, R34 ;  /* 0x000000ffff0c7224 */ /* 0x000fe200078e0022 */
[----:B------:R-:W-:Y:S01]  /*22c40*/  MOV R2, R0 ;  /* 0x0000000000027202 */ /* 0x000fe20000000f00 */
[----:B------:R-:W-:Y:S01]  /*22c50*/  IMAD.MOV.U32 R33, RZ, RZ, R8 ;  /* 0x000000ffff217224 */ /* 0x000fe200078e0008 */
[----:B------:R-:W-:-:S02]  /*22c60*/  MOV R32, 0x1f ;  /* 0x0000001f00207802 */ /* 0x000fc40000000f00 */
[----:B------:R-:W-:Y:S02]  /*22c70*/  MOV R3, 0x22c90 ;  /* 0x00022c9000037802 */ /* 0x000fe40000000f00 */
[----:B------:R-:W-:Y:S05]  /*22c80*/  CALL.REL.NOINC `($__internal_49_$__cuda_sm70_shflsync_idx_p) ;  /* 0x000000d000007944 */ /* 0x000fea0003c00000 */
[----:B------:R-:W-:Y:S01]  /*22c90*/  MOV R5, R34 ;  /* 0x0000002200057202 */ /* 0x000fe20000000f00 */
[----:B------:R-:W-:Y:S05]  /*22ca0*/  BRA `(.L_x_3103) ;  /* 0xffffc4e000007947 */ /* 0x000fea000383ffff */
.L_x_3041:
[----:B------:R-:W-:Y:S01]  /*22cb0*/  IMAD.MOV.U32 R33, RZ, RZ, R4 ;  /* 0x000000ffff217224 */ /* 0x000fe200078e0004 */
[----:B--2---:R-:W-:Y:S01]  /*22cc0*/  MOV R2, R0 ;  /* 0x0000000000027202 */ /* 0x004fe20000000f00 */
[----:B------:R-:W-:Y:S01]  /*22cd0*/  IMAD.MOV.U32 R32, RZ, RZ, 0x1f ;  /* 0x0000001fff207424 */ /* 0x000fe200078e00ff */
[----:B------:R-:W-:Y:S02]  /*22ce0*/  MOV R3, 0x22d00 ;  /* 0x00022d0000037802 */ /* 0x000fe40000000f00 */
[----:B-1--4-:R-:W-:Y:S05]  /*22cf0*/  CALL.REL.NOINC `($__internal_49_$__cuda_sm70_shflsync_idx_p) ;  /* 0x0000006000007944 */ /* 0x012fea0003c00000 */
[----:B------:R-:W-:Y:S01]  /*22d00*/  MOV R14, R34 ;  /* 0x00000022000e7202 */ /* 0x000fe20000000f00 */
[----:B------:R-:W-:Y:S05]  /*22d10*/  BRA `(.L_x_3040) ;  /* 0xffffc4d000007947 */ /* 0x000fea000383ffff */
        .weak           $__internal_48_$__cuda_sm70_shflsync_bfly_p
        .type           $__internal_48_$__cuda_sm70_shflsync_bfly_p,@function
        .size           $__internal_48_$__cuda_sm70_shflsync_bfly_p,($__internal_49_$__cuda_sm70_shflsync_idx_p - $__internal_48_$__cuda_sm70_shflsync_bfly_p)
$__internal_48_$__cuda_sm70_shflsync_bfly_p:
[----:B------:R-:W-:Y:S04]  /*22d20*/  WARPSYNC R195 ;  /* 0x000000c300007348 */ /* 0x000fe80003800000 */
[----:B------:R1:W2:Y:S02]  /*22d30*/  SHFL.BFLY PT, R23, R4, R3, R197 ;  /* 0x0c00000304177389 */ /* 0x0002a400000e00c5 */
[----:B-1----:R-:W-:-:S04]  /*22d40*/  MOV R3, 0x0 ;  /* 0x0000000000037802 */ /* 0x002fc80000000f00 */
[----:B--2---:R-:W-:Y:S05]  /*22d50*/  RET.REL.NODEC R2 `(_ZN7cutlass13device_kernelIN5flash19enable_sm80_to_sm89INS1_16FlashAttnFwdSm80INS1_25CollectiveMainloopFwdSm80ILi8ELi2ELb0EN4cute5tupleIJNS5_1CILi128EEENS7_ILi64EEENS7_ILi192EEEEEELi192ENS_10bfloat16_tEfNS_4arch4Sm80ELb1ELb0ELb1ELb1ELb1ELb1ELb1ELb1EEENS1_21CollectiveEpilogueFwdINS6_IJS8_SA_S9_EEENS6_IJNS7_ILi1EEESI_SI_EEESC_SE_Li256ELb1ELb1ELb1ELb0EEENS1_36VarlenDynamicPersistentTileSchedulerILi128ELi64ELi256ELi256ELb1ELb1ELb0ELb1ELb1ELb1EEEEEEEEEvNT_6ParamsE) ;  /* 0xfffdd2a002007950 */ /* 0x004fea0003c3ffff */
        .weak           $__internal_49_$__cuda_sm70_shflsync_idx_p
        .type           $__internal_49_$__cuda_sm70_shflsync_idx_p,@function
        .size           $__internal_49_$__cuda_sm70_shflsync_idx_p,($__internal_50_$__cuda_sm70_shflsync_up_p - $__internal_49_$__cuda_sm70_shflsync_idx_p)
$__internal_49_$__cuda_sm70_shflsync_idx_p:
[----:B------:R-:W-:-:S04]  /*22d60*/  MOV R34, 0xffffffff ;  /* 0xffffffff00227802 */ /* 0x000fc80000000f00 */
[----:B------:R-:W-:Y:S04]  /*22d70*/  WARPSYNC R34 ;  /* 0x0000002200007348 */ /* 0x000fe80003800000 */
[----:B------:R1:W2:Y:S02]  /*22d80*/  SHFL.IDX PT, R34, R33, R2, R32 ;  /* 0x0000000221227389 */ /* 0x0002a400000e0020 */
[----:B-1----:R-:W-:Y:S02]  /*22d90*/  MOV R2, R3 ;  /* 0x0000000300027202 */ /* 0x002fe40000000f00 */
[----:B------:R-:W-:-:S04]  /*22da0*/  MOV R3, 0x0 ;  /* 0x0000000000037802 */ /* 0x000fc80000000f00 */
[----:B--2---:R-:W-:Y:S05]  /*22db0*/  RET.REL.NODEC R2 `(_ZN7cutlass13device_kernelIN5flash19enable_sm80_to_sm89INS1_16FlashAttnFwdSm80INS1_25CollectiveMainloopFwdSm80ILi8ELi2ELb0EN4cute5tupleIJNS5_1CILi128EEENS7_ILi64EEENS7_ILi192EEEEEELi192ENS_10bfloat16_tEfNS_4arch4Sm80ELb1ELb0ELb1ELb1ELb1ELb1ELb1ELb1EEENS1_21CollectiveEpilogueFwdINS6_IJS8_SA_S9_EEENS6_IJNS7_ILi1EEESI_SI_EEESC_SE_Li256ELb1ELb1ELb1ELb0EEENS1_36VarlenDynamicPersistentTileSchedulerILi128ELi64ELi256ELi256ELb1ELb1ELb0ELb1ELb1ELb1EEEEEEEEEvNT_6ParamsE) ;  /* 0xfffdd24002007950 */ /* 0x004fea0003c3ffff */
        .weak           $__internal_50_$__cuda_sm70_shflsync_up_p
        .type           $__internal_50_$__cuda_sm70_shflsync_up_p,@function
        .size           $__internal_50_$__cuda_sm70_shflsync_up_p,($__internal_51_$__cuda_sm70_votesync_ballot - $__internal_50_$__cuda_sm70_shflsync_up_p)
$__internal_50_$__cuda_sm70_shflsync_up_p:
[----:B------:R-:W-:Y:S02]  /*22dc0*/  MOV R4, RZ ;  /* 0x000000ff00047202 */ /* 0x000fe40000000f00 */
[----:B------:R-:W-:-:S04]  /*22dd0*/  MOV R12, 0xffffffff ;  /* 0xffffffff000c7802 */ /* 0x000fc80000000f00 */
[----:B------:R-:W-:Y:S04]  /*22de0*/  WARPSYNC R12 ;  /* 0x0000000c00007348 */ /* 0x000fe80003800000 */
[----:B------:R1:W2:Y:S02]  /*22df0*/  SHFL.UP PT, R4, R0, R3, R4 ;  /* 0x0400000300047389 */ /* 0x0002a400000e0004 */
[----:B-1----:R-:W-:-:S04]  /*22e00*/  MOV R3, 0x0 ;  /* 0x0000000000037802 */ /* 0x002fc80000000f00 */
[----:B--2---:R-:W-:Y:S05]  /*22e10*/  RET.REL.NODEC R2 `(_ZN7cutlass13device_kernelIN5flash19enable_sm80_to_sm89INS1_16FlashAttnFwdSm80INS1_25CollectiveMainloopFwdSm80ILi8ELi2ELb0EN4cute5tupleIJNS5_1CILi128EEENS7_ILi64EEENS7_ILi192EEEEEELi192ENS_10bfloat16_tEfNS_4arch4Sm80ELb1ELb0ELb1ELb1ELb1ELb1ELb1ELb1EEENS1_21CollectiveEpilogueFwdINS6_IJS8_SA_S9_EEENS6_IJNS7_ILi1EEESI_SI_EEESC_SE_Li256ELb1ELb1ELb1ELb0EEENS1_36VarlenDynamicPersistentTileSchedulerILi128ELi64ELi256ELi256ELb1ELb1ELb0ELb1ELb1ELb1EEEEEEEEEvNT_6ParamsE) ;  /* 0xfffdd1e002007950 */ /* 0x004fea0003c3ffff */
        .weak           $__internal_51_$__cuda_sm70_votesync_ballot
        .type           $__internal_51_$__cuda_sm70_votesync_ballot,@function
        .size           $__internal_51_$__cuda_sm70_votesync_ballot,(.L_x_6277 - $__internal_51_$__cuda_sm70_votesync_ballot)
$__internal_51_$__cuda_sm70_votesync_ballot:
[----:B------:R-:W-:Y:S01]  /*22e20*/  ISETP.NE.U32.AND P0, PT, R0, 0x1, PT ;  /* 0x000000010000780c */ /* 0x000fe20003f05070 */
[----:B------:R-:W-:-:S04]  /*22e30*/  IMAD.MOV.U32 R3, RZ, RZ, -0x1 ;  /* 0xffffffffff037424 */ /* 0x000fc800078e00ff */
[----:B------:R-:W-:Y:S08]  /*22e40*/  WARPSYNC R3 ;  /* 0x0000000300007348 */ /* 0x000ff00003800000 */
[----:B------:R-:W-:-:S04]  /*22e50*/  VOTE.ANY R0, PT, !P0 ;  /* 0x0000000000007806 */ /* 0x000fc800040e0100 */
[----:B------:R-:W-:Y:S01]  /*22e60*/  LOP3.LUT R0, R0, R3, RZ, 0xc0, !PT ;  /* 0x0000000300007212 */ /* 0x000fe200078ec0ff */
[----:B------:R-:W-:-:S04]  /*22e70*/  IMAD.MOV.U32 R3, RZ, RZ, 0x0 ;  /* 0x00000000ff037424 */ /* 0x000fc800078e00ff */
[----:B------:R-:W-:Y:S05]  /*22e80*/  RET.REL.NODEC R2 `(_ZN7cutlass13device_kernelIN5flash19enable_sm80_to_sm89INS1_16FlashAttnFwdSm80INS1_25CollectiveMainloopFwdSm80ILi8ELi2ELb0EN4cute5tupleIJNS5_1CILi128EEENS7_ILi64EEENS7_ILi192EEEEEELi192ENS_10bfloat16_tEfNS_4arch4Sm80ELb1ELb0ELb1ELb1ELb1ELb1ELb1ELb1EEENS1_21CollectiveEpilogueFwdINS6_IJS8_SA_S9_EEENS6_IJNS7_ILi1EEESI_SI_EEESC_SE_Li256ELb1ELb1ELb1ELb0EEENS1_36VarlenDynamicPersistentTileSchedulerILi128ELi64ELi256ELi256ELb1ELb1ELb0ELb1ELb1ELb1EEEEEEEEEvNT_6ParamsE) ;  /* 0xfffdd17002007950 */ /* 0x000fea0003c3ffff */
.L_x_3104:
        /* <DEDUP_REMOVED lines=15> */
.L_x_6277:


//--------------------- .text._ZN7cutlass13device_kernelIN5flash19enable_sm80_to_sm89INS1_16FlashAttnFwdSm80INS1_25CollectiveMainloopFwdSm80ILi8ELi1ELb0EN4cute5tupleIJNS5_1CILi128EEENS7_ILi64EEENS7_ILi192EEEEEELi192ENS_10bfloat16_tEfNS_4arch4Sm80ELb0ELb0ELb0ELb0ELb1ELb0ELb1ELb1EEENS1_21CollectiveEpilogueFwdINS6_IJS8_SA_S9_EEENS6_IJNS7_ILi1EEESI_SI_EEESC_SE_Li256ELb0ELb1ELb1ELb0EEENS1_19SingleTileSchedulerILb0ELb1ELb1ELi128EEEEEEEEEvNT_6ParamsE --------------------------
	.section	.text._ZN7cutlass13device_kernelIN5flash19enable_sm80_to_sm89INS1_16FlashAttnFwdSm80INS1_25CollectiveMainloopFwdSm80ILi8ELi1ELb0EN4cute5tupleIJNS5_1CILi128EEENS7_ILi64EEENS7_ILi192EEEEEELi192ENS_10bfloat16_tEfNS_4arch4Sm80ELb0ELb0ELb0ELb0ELb1ELb0ELb1ELb1EEENS1_21CollectiveEpilogueFwdINS6_IJS8_SA_S9_EEENS6_IJNS7_ILi1EEESI_SI_EEESC_SE_Li256ELb0ELb1ELb1ELb0EEENS1_19SingleTileSchedulerILb0ELb1ELb1ELi128EEEEEEEEEvNT_6ParamsE,"ax",@progbits
	.sectioninfo	@"SHI_REGISTERS=226"
	.align	128
.text._ZN7cutlass13device_kernelIN5flash19enable_sm80_to_sm89INS1_16FlashAttnFwdSm80INS1_25CollectiveMainloopFwdSm80ILi8ELi1ELb0EN4cute5tupleIJNS5_1CILi128EEENS7_ILi64EEENS7_ILi192EEEEEELi192ENS_10bfloat16_tEfNS_4arch4Sm80ELb0ELb0ELb0ELb0ELb1ELb0ELb1ELb1EEENS1_21CollectiveEpilogueFwdINS6_IJS8_SA_S9_EEENS6_IJNS7_ILi1EEESI_SI_EEESC_SE_Li256ELb0ELb1ELb1ELb0EEENS1_19SingleTileSchedulerILb0ELb1ELb1ELi128EEEEEEEEEvNT_6ParamsE:
        .type           _ZN7cutlass13device_kernelIN5flash19enable_sm80_to_sm89INS1_16FlashAttnFwdSm80INS1_25CollectiveMainloopFwdSm80ILi8ELi1ELb0EN4cute5tupleIJNS5_1CILi128EEENS7_ILi64EEENS7_ILi192EEEEEELi192ENS_10bfloat16_tEfNS_4arch4Sm80ELb0ELb0ELb0ELb0ELb1ELb0ELb1ELb1EEENS1_21CollectiveEpilogueFwdINS6_IJS8_SA_S9_EEENS6_IJNS7_ILi1EEESI_SI_EEESC_SE_Li256ELb0ELb1ELb1ELb0EEENS1_19SingleTileSchedulerILb0ELb1ELb1ELi128EEEEEEEEEvNT_6ParamsE,@function
        .size           _ZN7cutlass13device_kernelIN5flash19enable_sm80_to_sm89INS1_16FlashAttnFwdSm80INS1_25CollectiveMainloopFwdSm80ILi8ELi1ELb0EN4cute5tupleIJNS5_1CILi128EEENS7_ILi64EEENS7_ILi192EEEEEELi192ENS_10bfloat16_tEfNS_4arch4Sm80ELb0ELb0ELb0ELb0ELb1ELb0ELb1ELb1EEENS1_21CollectiveEpilogueFwdINS6_IJS8_SA_S9_EEENS6_IJNS7_ILi1EEESI_SI_EEESC_SE_Li256ELb0ELb1ELb1ELb0EEENS1_19SingleTileSchedulerILb0ELb1ELb1ELi128EEEEEEEEEvNT_6ParamsE,(.L_x_6282 - _ZN7cutlass13device_kernelIN5flash19enable_sm80_to_sm89INS1_16FlashAttnFwdSm80INS1_25CollectiveMainloopFwdSm80ILi8ELi1ELb0EN4cute5tupleIJNS5_1CILi128EEENS7_ILi64EEENS7_ILi192EEEEEELi192ENS_10bfloat16_tEfNS_4arch4Sm80ELb0ELb0ELb0ELb0ELb1ELb0ELb1ELb1EEENS1_21CollectiveEpilogueFwdINS6_IJS8_SA_S9_EEENS6_IJNS7_ILi1EEESI_SI_EEESC_SE_Li256ELb0ELb1ELb1ELb0EEENS1_19SingleTileSchedulerILb0ELb1ELb1ELi128EEEEEEEEEvNT_6ParamsE)
        .other          _ZN7cutlass13device_kernelIN5flash19enable_sm80_to_sm89INS1_16FlashAttnFwdSm80INS1_25CollectiveMainloopFwdSm80ILi8ELi1ELb0EN4cute5tupleIJNS5_1CILi128EEENS7_ILi64EEENS7_ILi192EEEEEELi192ENS_10bfloat16_tEfNS_4arch4Sm80ELb0ELb0ELb0ELb0ELb1ELb0ELb1ELb1EEENS1_21CollectiveEpilogueFwdINS6_IJS8_SA_S9_EEENS6_IJNS7_ILi1EEESI_SI_EEESC_SE_Li256ELb0ELb1ELb1ELb0EEENS1_19SingleTileSchedulerILb0ELb1ELb1ELi128EEEEEEEEEvNT_6ParamsE,@"STO_CUDA_ENTRY STV_DEFAULT"
_ZN7cutlass13device_kernelIN5flash19enable_sm80_to_sm89INS1_16FlashAttnFwdSm80INS1_25CollectiveMainloopFwdSm80ILi8ELi1ELb0EN4cute5tupleIJNS5_1CILi128EEENS7_ILi64EEENS7_ILi192EEEEEELi192ENS_10bfloat16_tEfNS_4arch4Sm80ELb0ELb0ELb0ELb0ELb1ELb0ELb1ELb1EEENS1_21CollectiveEpilogueFwdINS6_IJS8_SA_S9_EEENS6_IJNS7_ILi1EEESI_SI_EEESC_SE_Li256ELb0ELb1ELb1ELb0EEENS1_19SingleTileSchedulerILb0ELb1ELb1ELi128EEEEEEEEEvNT_6ParamsE:
        /* <DEDUP_REMOVED lines=17> */
.L_x_3105:
[----:B------:R-:W-:Y:S02]  /*0110*/  ULDC.64 UR4, c[0x0][0x550] ;  /* 0x0001540000047ab9 */ /* 0x000fe40000000a00 */
[----:B------:R-:W-:Y:S02]  /*0120*/  UISETP.NE.AND UP0, UPT, UR4, 0x1, UPT ;  /* 0x000000010400788c */ /* 0x000fe4000bf05270 */
[----:B------:R-:W-:-:S02]  /*0130*/  UIMAD.WIDE.U32 UR8, UR6, UR5, URZ ;  /* 0x00000005060872a5 */ /* 0x000fc4000f8e003f */
[----:B------:R-:W-:Y:S02]  /*0140*/  ULDC UR4, c[0x0][0x558] ;  /* 0x0001560000047ab9 */ /* 0x000fe40000000800 */
[----:B------:R-:W-:-:S05]  /*0150*/  UMOV UR10, UR6 ;  /* 0x00000006000a7c82 */ /* 0x000fca0008000000 */
[----:B------:R-:W-:-:S03]  /*0160*/  @UP0 USHF.R.U32.HI UR10, URZ, UR4, UR9 ;  /* 0x000000043f0a0299 */ /* 0x000fc60008011609 */
.L_x_3106:
        /* <DEDUP_REMOVED lines=65> */
.L_x_3107:
        /* <DEDUP_REMOVED lines=94> */
[----:B------:R-:W-:Y:S01]  /*0b60*/  ISETP.GE.AND P5, PT, R144, c[0x0][0x198], PT ;  /* 0x0000660090007a0c */ /* 0x000fe20003fa6270 */
[----:B------:R-:W-:Y:S01]  /*0b70*/  ULDC UR4, c[0x0][0x168] ;  /* 0x00005a0000047ab9 */ /* 0x000fe20000000800 */
[----:B---3--:R-:W-:Y:S01]  /*0b80*/  IMAD R9, R12, 0x80, R202 ;  /* 0x000000800c097824 */ /* 0x008fe200078e02ca */
[----:B------:R-:W-:Y:S01]  /*0b90*/  UIADD3 UR5, UR17, UR5, URZ ;  /* 0x0000000511057290 */ /* 0x000fe2000fffe03f */
[----:B------:R-:W-:-:S02]  /*0ba0*/  IMAD.U32 R15, RZ, RZ, UR17 ;  /* 0x00000011ff0f7e24 */ /* 0x000fc4000f8e00ff */
[----:B------:R-:W-:-:S04]  /*0bb0*/  @P1 IMAD.HI.U32 R0, R9, c[0x0][0x2c8], RZ ;  /* 0x0000b20009001a27 */ /* 0x000fc800078e00ff */
        /* <DEDUP_REMOVED lines=9> */
[----:B------:R-:W-:Y:S01]  /*0c50*/  IMAD R0, R0, c[0x0][0x2c4], R9 ;  /* 0x0000b10000007a24 */ /* 0x000fe200078e0209 */
[----:B------:R-:W-:Y:S01]  /*0c60*/  IADD3 R9, R144, 0x40, RZ ;  /* 0x0000004090097810 */ /* 0x000fe20007ffe0ff */
[----:B------:R-:W-:Y:S02]  /*0c70*/  IMAD R4, R4, c[0x0][0x1b0], RZ ;  /* 0x00006c0004047a24 */ /* 0x000fe400078e02ff */
[----:B------:R-:W-:Y:S01]  /*0c80*/  IMAD R12, R12, 0x80, R7 ;  /* 0x000000800c0c7824 */ /* 0x000fe200078e0207 */
[----:B------:R-:W-:Y:S01]  /*0c90*/  SHF.R.S32.HI R11, RZ, 0x1f, R0 ;  /* 0x0000001fff0b7819 */ /* 0x000fe20000011400 */
[----:B------:R-:W-:Y:S01]  /*0ca0*/  IMAD R5, R5, c[0x0][0x1b4], R4 ;  /* 0x00006d0005057a24 */ /* 0x000fe200078e0204 */
[----:B------:R-:W-:-:S03]  /*0cb0*/  ISETP.GE.AND P4, PT, R9, c[0x0][0x198], PT ;  /* 0x0000660009007a0c */ /* 0x000fc60003f86270 */
        /* <DEDUP_REMOVED lines=14> */
[----:B------:R-:W-:Y:S01]  /*0da0*/  LOP3.LUT R199, R199, 0x38, R144, 0xf8, !PT ;  /* 0x00000038c7c77812 */ /* 0x000fe200078ef890 */
[----:B------:R1:W2:Y:S01]  /*0db0*/  SHFL.IDX PT, R21, R11, RZ, 0x181f ;  /* 0x00181fff0b157589 */ /* 0x0002a200000e0000 */
[----:B------:R-:W-:Y:S02]  /*0dc0*/  LEA.HI R4, R4, R5, RZ, 0x3 ;  /* 0x0000000504047211 */ /* 0x000fe400078f18ff */
[----:B------:R-:W-:Y:S01]  /*0dd0*/  LOP3.LUT R199, R199, R0, RZ, 0x3c, !PT ;  /* 0x00000000c7c77212 */ /* 0x000fe200078e3cff */
[----:B------:R-:W-:Y:S01]  /*0de0*/  IMAD.MOV.U32 R0, RZ, RZ, 0x10 ;  /* 0x00000010ff007424 */ /* 0x000fe200078e00ff */
[----:B------:R-:W-:Y:S02]  /*0df0*/  LOP3.LUT R6, R4, 0xfffffff8, RZ, 0xc0, !PT ;  /* 0xfffffff804067812 */ /* 0x000fe400078ec0ff */
[----:B------:R-:W-:-:S03]  /*0e00*/  LOP3.LUT R199, R199, 0xfffffe00, R14, 0xf8, !PT ;  /* 0xfffffe00c7c77812 */ /* 0x000fc600078ef80e */
        /* <DEDUP_REMOVED lines=25> */
.L_x_3110:
[----:B-123--:R-:W-:Y:S05]  /*0fa0*/  BSYNC B0 ;  /* 0x0000000000007941 */ /* 0x00efea0003800000 */
.L_x_3109:
        /* <DEDUP_REMOVED lines=20> */
.L_x_3112:
[----:B------:R-:W-:Y:S05]  /*10f0*/  BSYNC B0 ;  /* 0x0000000000007941 */ /* 0x000fea0003800000 */
.L_x_3111:
        /* <DEDUP_REMOVED lines=20> */
.L_x_3114:
[----:B------:R-:W-:Y:S05]  /*1240*/  BSYNC B0 ;  /* 0x0000000000007941 */ /* 0x000fea0003800000 */
.L_x_3113:
[----:B------:R-:W-:Y:S01]  /*1250*/  UIADD3 UR11, UR6, -0x1, URZ ;  /* 0xffffffff060b7890 */ /* 0x000fe2000fffe03f */
[----:B---3--:R-:W-:Y:S01]  /*1260*/  SHFL.IDX PT, R16, R18, 0x3, 0x181f ;  /* 0x00781f0012107f89 */ /* 0x008fe200000e0000 */
[----:B------:R-:W-:Y:S01]  /*1270*/  IADD3 R12, R12, 0x60, RZ ;  /* 0x000000600c0c7810 */ /* 0x000fe20007ffe0ff */
[----:B------:R-:W-:Y:S01]  /*1280*/  IMAD.MOV.U32 R14, RZ, RZ, c[0x0][0x2b8] ;  /* 0x0000ae00ff0e7624 */ /* 0x000fe200078e00ff */
[----:B------:R-:W-:Y:S01]  /*1290*/  USHF.R.S32.HI UR15, URZ, 0x1f, UR14 ;  /* 0x0000001f3f0f7899 */ /* 0x000fe2000801140e */
[----:B------:R3:W5:Y:S01]  /*12a0*/  SHFL.IDX PT, R17, R11, 0x3, 0x181f ;  /* 0x00781f000b117f89 */ /* 0x00076200000e0000 */
[----:B------:R-:W-:Y:S01]  /*12b0*/  IMAD.U32 R15, RZ, RZ, UR11 ;  /* 0x0000000bff0f7e24 */ /* 0x000fe2000f8e00ff */
[----:B------:R-:W-:Y:S01]  /*12c0*/  ISETP.GE.AND P2, PT, R12, UR4, PT ;  /* 0x000000040c007c0c */ /* 0x000fe2000bf46270 */
[----:B------:R-:W-:Y:S01]  /*12d0*/  IMAD.SHL.U32 R199, R199, 0x2, RZ ;  /* 0x00000002c7c77824 */ /* 0x000fe200078e00ff */
[----:B------:R-:W-:Y:S01]  /*12e0*/  SHF.R.S32.HI R12, RZ, 0x1f, R9 ;  /* 0x0000001fff0c7819 */ /* 0x000fe20000011409 */
[----:B------:R-:W-:Y:S01]  /*12f0*/  IMAD R15, R15, 0x40, R202 ;  /* 0x000000400f0f7824 */ /* 0x000fe200078e02ca */
[----:B------:R-:W-:Y:S01]  /*1300*/  ISETP.NE.AND P0, PT, R14, 0x1, PT ;  /* 0x000000010e00780c */ /* 0x000fe20003f05270 */
[----:B------:R-:W-:Y:S01]  /*1310*/  ULDC.64 UR4, c[0x0][0x2b0] ;  /* 0x0000ac0000047ab9 */ /* 0x000fe20000000a00 */
[----:B------:R-:W-:Y:S01]  /*1320*/  LEA.HI R133, R12, R9, RZ, 0x3 ;  /* 0x000000090c857211 */ /* 0x000fe200078f18ff */
[----:B------:R-:W-:Y:S01]  /*1330*/  UIMAD UR15, UR15, UR4, URZ ;  /* 0x000000040f0f72a4 */ /* 0x000fe2000f8e023f */
[C---:B------:R-:W-:Y:S01]  /*1340*/  IADD3 R201, R15.reuse, UR8, RZ ;  /* 0x000000080fc97c10 */ /* 0x040fe2000fffe0ff */
[----:B------:R-:W-:Y:S01]  /*1350*/  UIMAD.WIDE.U32 UR16, UR14, UR4, URZ ;  /* 0x000000040e1072a5 */ /* 0x000fe2000f8e003f */
[----:B------:R-:W-:Y:S01]  /*1360*/  ISETP.GE.AND P6, PT, R15, UR9, PT ;  /* 0x000000090f007c0c */ /* 0x000fe2000bfc6270 */
[----:B------:R-:W-:Y:S01]  /*1370*/  UIMAD UR15, UR14, UR5, UR15 ;  /* 0x000000050e0f72a4 */ /* 0x000fe2000f8e020f */
[----:B------:R-:W-:Y:S01]  /*1380*/  SHF.R.S32.HI R15, RZ, 0x1f, R8 ;  /* 0x0000001fff0f7819 */ /* 0x000fe20000011408 */
[----:B------:R-:W-:Y:S01]  /*1390*/  IMAD.MOV.U32 R200, RZ, RZ, RZ ;  /* 0x000000ffffc87224 */ /* 0x000fe200078e00ff */
[----:B------:R-:W-:Y:S01]  /*13a0*/  LOP3.LUT R133, R133, 0xfffffff8, RZ, 0xc0, !PT ;  /* 0xfffffff885857812 */ /* 0x000fe200078ec0ff */
[----:B------:R-:W-:Y:S01]  /*13b0*/  UIADD3 UR15, UR17, UR15, URZ ;  /* 0x0000000f110f7290 */ /* 0x000fe2000fffe03f */
[----:B------:R-:W-:Y:S01]  /*13c0*/  LEA.HI R134, R15, R8, RZ, 0x3 ;  /* 0x000000080f867211 */ /* 0x000fe200078f18ff */
[----:B------:R-:W-:Y:S01]  /*13d0*/  @P0 IMAD.HI.U32 R14, R201, c[0x0][0x2bc], RZ ;  /* 0x0000af00c90e0a27 */ /* 0x000fe200078e00ff */
[----:B------:R-:W-:-:S03]  /*13e0*/  ISETP.GT.OR P6, PT, R202, 0x3f, P6 ;  /* 0x0000003fca00780c */ /* 0x000fc600037c4670 */
[----:B-123--:R-:W-:Y:S01]  /*13f0*/  IMAD.MOV.U32 R11, RZ, RZ, R201 ;  /* 0x000000ffff0b7224 */ /* 0x00efe200078e00c9 */
[----:B------:R-:W-:Y:S01]  /*1400*/  LOP3.LUT R134, R134, 0xfffffff8, RZ, 0xc0, !PT ;  /* 0xfffffff886867812 */ /* 0x000fe200078ec0ff */
[----:B----45:R-:W-:Y:S01]  /*1410*/  @!P2 IMAD.WIDE R20, R144, 0x2, R16 ;  /* 0x000000029014a825 */ /* 0x030fe200078e0210 */
[----:B------:R-:W-:Y:S01]  /*1420*/  @P0 SHF.R.U32.HI R11, RZ, c[0x0][0x2c0], R14 ;  /* 0x0000b000ff0b0a19 */ /* 0x000fe2000001160e */
[----:B------:R-:W-:Y:S02]  /*1430*/  USHF.R.S32.HI UR14, URZ, 0x1f, UR10 ;  /* 0x0000001f3f0e7899 */ /* 0x000fe4000801140a */
[--C-:B------:R-:W-:Y:S01]  /*1440*/  @!P2 IMAD.WIDE R18, R133, 0x2, R16.reuse ;  /* 0x000000028512a825 */ /* 0x100fe200078e0210 */
[----:B------:R-:W-:Y:S01]  /*1450*/  @!PT LDS RZ, [RZ] ;  /* 0x00000000fffff984 */ /* 0x000fe20000000800 */
[----:B------:R1:W-:Y:S01]  /*1460*/  @!P2 LDGSTS.E.BYPASS.LTC128B.128 [R199+0xf100], [R20.64], !P5 ;  /* 0x0f10000014c7afae */ /* 0x0003e2000e901d4c */
[----:B------:R-:W-:Y:S02]  /*1470*/  ULDC.64 UR4, c[0x0][0x1e8] ;  /* 0x00007a0000047ab9 */ /* 0x000fe40000000a00 */
[----:B------:R-:W-:Y:S01]  /*1480*/  @!P2 IMAD.WIDE R16, R134, 0x2, R16 ;  /* 0x000000028610a825 */ /* 0x000fe200078e0210 */
[----:B------:R2:W-:Y:S01]  /*1490*/  @!P2 LDGSTS.E.BYPASS.LTC128B.128 [R199+0x13100], [R18.64], !P4 ;  /* 0x1310000012c7afae */ /* 0x0005e2000e101d4c */
[----:B------:R-:W-:-:S03]  /*14a0*/  @!P6 IADD3 R15, P1, R11, UR16, RZ ;  /* 0x000000100b0fec10 */ /* 0x000fc6000ff3e0ff */
[----:B------:R3:W-:Y:S01]  /*14b0*/  @!P2 LDGSTS.E.BYPASS.LTC128B.128 [R199+0x17100], [R16.64], !P3 ;  /* 0x1710000010c7afae */ /* 0x0007e2000d901d4c */
[----:B------:R-:W-:Y:S02]  /*14c0*/  @!P6 LEA.HI.X.SX32 R12, R11, UR15, 0x1, P1 ;  /* 0x0000000f0b0cec11 */ /* 0x000fe400088f0eff */
[C---:B------:R-:W-:Y:S01]  /*14d0*/  @!P6 LEA R14, P1, R15.reuse, c[0x0][0x2a0], 0x2 ;  /* 0x0000a8000f0eea11 */ /* 0x040fe200078210ff */
[----:B------:R-:W0:Y:S03]  /*14e0*/  LDGDEPBAR ;  /* 0x00000000000079af */ /* 0x000e260000000000 */
[----:B------:R-:W-:Y:S01]  /*14f0*/  @!P6 LEA.HI.X R15, R15, c[0x0][0x2a4], R12, 0x2, P1 ;  /* 0x0000a9000f0fea11 */ /* 0x000fe200008f140c */
[----:B------:R-:W-:Y:S06]  /*1500*/  BAR.SYNC.DEFER_BLOCKING 0x0 ;  /* 0x0000000000007b1d */ /* 0x000fec0000010000 */
[----:B------:R4:W5:Y:S01]  /*1510*/  @!P6 LDG.E R200, [R14.64] ;  /* 0x0000000c0ec8e981 */ /* 0x000962000c1e1900 */
[----:B------:R-:W-:Y:S01]  /*1520*/  IMAD.MOV R12, RZ, RZ, -R11 ;  /* 0x000000ffff0c7224 */ /* 0x000fe200078e0a0b */
[----:B------:R-:W-:Y:S01]  /*1530*/  UIMAD UR18, UR14, UR4, URZ ;  /* 0x000000040e1272a4 */ /* 0x000fe2000f8e023f */
[----:B---3--:R-:W-:Y:S01]  /*1540*/  IMAD.SHL.U32 R16, R7, 0x8, RZ ;  /* 0x0000000807107824 */ /* 0x008fe200078e00ff */
[----:B------:R-:W-:Y:S01]  /*1550*/  UIMAD.WIDE.U32 UR20, UR10, UR4, URZ ;  /* 0x000000040a1472a5 */ /* 0x000fe2000f8e003f */
[----:B------:R-:W-:Y:S01]  /*1560*/  IMAD R201, R12, c[0x0][0x2b8], R201 ;  /* 0x0000ae000cc97a24 */ /* 0x000fe200078e02c9 */
[----:B------:R-:W-:Y:S01]  /*1570*/  UIMAD UR18, UR10, UR5, UR18 ;  /* 0x000000050a1272a4 */ /* 0x000fe2000f8e0212 */
[----:B------:R-:W-:Y:S01]  /*1580*/  LOP3.LUT P2, RZ, R2, 0x2, RZ, 0xc0, !PT ;  /* 0x0000000202ff7812 */ /* 0x000fe2000784c0ff */
[----:B------:R-:W-:Y:S01]  /*1590*/  UIMAD UR9, UR11, -0x40, UR9 ;  /* 0xffffffc00b0978a4 */ /* 0x000fe2000f8e0209 */
[C---:B--2---:R-:W-:Y:S01]  /*15a0*/  IMAD.WIDE.U32 R18, R201.reuse, c[0x0][0x1e0], RZ ;  /* 0x00007800c9127a25 */ /* 0x044fe200078e00ff */
[----:B------:R-:W-:Y:S01]  /*15b0*/  SHF.R.S32.HI R12, RZ, 0x1f, R201 ;  /* 0x0000001fff0c7819 */ /* 0x000fe200000114c9 */
[----:B------:R-:W-:Y:S01]  /*15c0*/  UIADD3 UR18, UR21, UR18, URZ ;  /* 0x0000001215127290 */ /* 0x000fe2000fffe03f */
[----:B------:R-:W-:Y:S01]  /*15d0*/  ISETP.GE.AND P3, PT, R144, c[0x0][0x1d4], PT ;  /* 0x0000750090007a0c */ /* 0x000fe20003f66270 */
[----:B------:R-:W-:Y:S01]  /*15e0*/  IMAD.WIDE.U32 R22, R201, c[0x0][0x208], RZ ;  /* 0x00008200c9167a25 */ /* 0x000fe200078e00ff */
[----:B------:R-:W-:Y:S01]  /*15f0*/  ULDC.64 UR4, c[0x0][0x210] ;  /* 0x0000840000047ab9 */ /* 0x000fe20000000a00 */
[----:B------:R-:W-:Y:S01]  /*1600*/  IADD3 R44, -R7, UR9, RZ ;  /* 0x00000009072c7c10 */ /* 0x000fe2000fffe1ff */
[----:B------:R-:W-:Y:S01]  /*1610*/  UIMAD UR14, UR14, UR4, URZ ;  /* 0x000000040e0e72a4 */ /* 0x000fe2000f8e023f */
[C---:B-1----:R-:W-:Y:S01]  /*1620*/  IMAD R20, R12.reuse, c[0x0][0x1e0], RZ ;  /* 0x000078000c147a24 */ /* 0x042fe200078e02ff */
[----:B------:R-:W-:Y:S01]  /*1630*/  UIMAD.WIDE.U32 UR22, UR10, UR4, URZ ;  /* 0x000000040a1672a5 */ /* 0x000fe2000f8e003f */
[----:B------:R-:W-:Y:S01]  /*1640*/  IMAD R12, R12, c[0x0][0x208], RZ ;  /* 0x000082000c0c7a24 */ /* 0x000fe200078e02ff */
[----:B------:R-:W-:Y:S01]  /*1650*/  UIMAD UR5, UR10, UR5, UR14 ;  /* 0x000000050a0572a4 */ /* 0x000fe2000f8e020e */
[----:B------:R-:W-:Y:S01]  /*1660*/  IMAD R20, R201, c[0x0][0x1e4], R20 ;  /* 0x00007900c9147a24 */ /* 0x000fe200078e0214 */
[----:B------:R-:W-:Y:S01]  /*1670*/  ISETP.GE.AND P5, PT, R44, 0x1, PT ;  /* 0x000000012c00780c */ /* 0x000fe20003fa6270 */
[----:B------:R-:W-:Y:S01]  /*1680*/  IMAD.SHL.U32 R6, R6, 0x40, RZ ;  /* 0x0000004006067824 */ /* 0x000fe200078e00ff */
[----:B------:R-:W-:Y:S01]  /*1690*/  UIADD3 UR5, UR23, UR5, URZ ;  /* 0x0000000517057290 */ /* 0x000fe2000fffe03f */
[----:B------:R-:W-:Y:S01]  /*16a0*/  IMAD.IADD R21, R19, 0x1, R20 ;  /* 0x0000000113157824 */ /* 0x000fe200078e0214 */
[----:B------:R-:W-:Y:S01]  /*16b0*/  ISETP.GT.AND P4, PT, R44, 0x20, PT ;  /* 0x000000202c00780c */ /* 0x000fe20003f84270 */
[----:B------:R-:W-:Y:S01]  /*16c0*/  IMAD.MOV.U32 R20, RZ, RZ, R18 ;  /* 0x000000ffff147224 */ /* 0x000fe200078e0012 */
[----:B------:R-:W-:Y:S01]  /*16d0*/  SHF.R.S32.HI R18, RZ, 0x4, R13 ;  /* 0x00000004ff127819 */ /* 0x000fe2000001140d */
[----:B----4-:R-:W-:Y:S01]  /*16e0*/  IMAD.SHL.U32 R15, R2, 0x40, RZ ;  /* 0x00000040020f7824 */ /* 0x010fe200078e00ff */
[----:B------:R-:W-:Y:S01]  /*16f0*/  LOP3.LUT R6, R6, 0x1c0, RZ, 0xc0, !PT ;  /* 0x000001c006067812 */ /* 0x000fe200078ec0ff */
[----:B------:R-:W-:Y:S01]  /*1700*/  IMAD R19, R201, c[0x0][0x20c], R12 ;  /* 0x00008300c9137a24 */ /* 0x000fe200078e020c */
[----:B------:R-:W-:Y:S01]  /*1710*/  LEA.HI R13, R13, R18, RZ, 0x1 ;  /* 0x000000120d0d7211 */ /* 0x000fe200078f08ff */
[----:B------:R-:W-:Y:S01]  /*1720*/  UISETP.GT.AND UP0, UPT, UR11, UR7, UPT ;  /* 0x000000070b00728c */ /* 0x000fe2000bf04270 */
[----:B------:R-:W-:Y:S01]  /*1730*/  LOP3.LUT R15, R15, 0x1c0, RZ, 0xc0, !PT ;  /* 0x000001c00f0f7812 */ /* 0x000fe200078ec0ff */
[----:B------:R-:W-:Y:S01]  /*1740*/  IMAD.IADD R19, R23, 0x1, R19 ;  /* 0x0000000117137824 */ /* 0x000fe200078e0213 */
[----:B------:R-:W-:-:S02]  /*1750*/  LOP3.LUT R13, R13, 0xfffffffe, RZ, 0xc0, !PT ;  /* 0xfffffffe0d0d7812 */ /* 0x000fc400078ec0ff */
[----:B------:R-:W-:Y:S02]  /*1760*/  LOP3.LUT R16, R15, 0x8, R16, 0xf8, !PT ;  /* 0x000000080f107812 */ /* 0x000fe400078ef810 */
[----:B------:R-:W-:Y:S01]  /*1770*/  SHF.R.U32.HI R15, RZ, 0x3, R15 ;  /* 0x00000003ff0f7819 */ /* 0x000fe2000001160f */
[----:B------:R-:W-:Y:S01]  /*1780*/  IMAD.IADD R13, R18, 0x1, -R13 ;  /* 0x00000001120d7824 */ /* 0x000fe200078e0a0d */
[----:B------:R-:W-:Y:S01]  /*1790*/  SHF.R.S32.HI R145, RZ, 0x1f, R144 ;  /* 0x0000001fff917819 */ /* 0x000fe20000011490 */
[----:B------:R-:W-:Y:S01]  /*17a0*/  IMAD.MOV.U32 R18, RZ, RZ, R22 ;  /* 0x000000ffff127224 */ /* 0x000fe200078e0016 */
[----:B------:R-:W-:Y:S02]  /*17b0*/  LOP3.LUT R16, R16, R15, RZ, 0x3c, !PT ;  /* 0x0000000f10107212 */ /* 0x000fe400078e3cff */
[----:B------:R-:W-:Y:S02]  /*17c0*/  IADD3 R203, R199, 0x100, RZ ;  /* 0x00000100c7cb7810 */ /* 0x000fe40007ffe0ff */
[----:B------:R-:W-:Y:S01]  /*17d0*/  SHF.R.S32.HI R146, RZ, 0x1f, R133 ;  /* 0x0000001fff927819 */ /* 0x000fe20000011485 */
[----:B------:R-:W-:Y:S01]  /*17e0*/  IMAD R197, R13, 0x200, R16 ;  /* 0x000002000dc57824 */ /* 0x000fe200078e0210 */
[----:B------:R-:W-:-:S03]  /*17f0*/  SHF.R.S32.HI R135, RZ, 0x1f, R134 ;  /* 0x0000001fff877819 */ /* 0x000fc60000011486 */
[----:B------:R-:W-:-:S05]  /*1800*/  IMAD.SHL.U32 R197, R197, 0x2, RZ ;  /* 0x00000002c5c57824 */ /* 0x000fca00078e00ff */
[----:B------:R-:W-:Y:S02]  /*1810*/  IADD3 R196, R197, 0x6120, RZ ;  /* 0x00006120c5c47810 */ /* 0x000fe40007ffe0ff */
[----:B-----5:R-:W-:Y:S01]  /*1820*/  SHF.R.S32.HI R14, RZ, 0x1f, R200 ;  /* 0x0000001fff0e7819 */ /* 0x020fe200000114c8 */
[----:B------:R-:W-:-:S04]  /*1830*/  IMAD.WIDE.U32 R20, R200, c[0x0][0x1f0], R20 ;  /* 0x00007c00c8147a25 */ /* 0x000fc800078e0014 */
[C---:B------:R-:W-:Y:S02]  /*1840*/  IMAD R11, R14.reuse, c[0x0][0x1f0], RZ ;  /* 0x00007c000e0b7a24 */ /* 0x040fe400078e02ff */
[----:B------:R-:W-:Y:S02]  /*1850*/  IMAD R15, R14, c[0x0][0x218], RZ ;  /* 0x000086000e0f7a24 */ /* 0x000fe400078e02ff */
[----:B------:R-:W-:Y:S01]  /*1860*/  IMAD R12, R200, c[0x0][0x1f4], R11 ;  /* 0x00007d00c80c7a24 */ /* 0x000fe200078e020b */
[----:B------:R-:W-:-:S04]  /*1870*/  IADD3 R11, P1, R20, UR20, RZ ;  /* 0x00000014140b7c10 */ /* 0x000fc8000ff3e0ff */
[----:B------:R-:W-:Y:S02]  /*1880*/  IADD3.X R20, R21, UR18, R12, P1, !PT ;  /* 0x0000001215147c10 */ /* 0x000fe40008ffe40c */
[----:B------:R-:W-:-:S04]  /*1890*/  LEA R12, P1, R11, c[0x0][0x1c8], 0x1 ;  /* 0x000072000b0c7a11 */ /* 0x000fc800078208ff */
[----:B------:R-:W-:Y:S01]  /*18a0*/  LEA.HI.X R11, R11, c[0x0][0x1cc], R20, 0x1, P1 ;  /* 0x000073000b0b7a11 */ /* 0x000fe200008f0c14 */
[----:B------:R-:W-:Y:S01]  /*18b0*/  SHFL.IDX PT, R16, R12, RZ, 0x181f ;  /* 0x00181fff0c107589 */ /* 0x000fe200000e0000 */
[----:B------:R-:W-:-:S03]  /*18c0*/  IMAD.WIDE.U32 R20, R200, c[0x0][0x218], R18 ;  /* 0x00008600c8147a25 */ /* 0x000fc600078e0012 */
[----:B------:R-:W1:Y:S01]  /*18d0*/  SHFL.IDX PT, R17, R11, RZ, 0x181f ;  /* 0x00181fff0b117589 */ /* 0x000e6200000e0000 */
[----:B------:R-:W-:Y:S02]  /*18e0*/  IMAD R18, R200, c[0x0][0x21c], R15 ;  /* 0x00008700c8127a24 */ /* 0x000fe400078e020f */
[----:B------:R-:W-:Y:S01]  /*18f0*/  IMAD.SHL.U32 R19, R13, 0x8, RZ ;  /* 0x000000080d137824 */ /* 0x000fe200078e00ff */
[----:B------:R-:W-:Y:S01]  /*1900*/  SHFL.IDX PT, R14, R12, 0x1, 0x181f ;  /* 0x00381f000c0e7f89 */ /* 0x000fe200000e0000 */
[----:B------:R-:W-:Y:S02]  /*1910*/  IADD3 R13, P1, R20, UR22, RZ ;  /* 0x00000016140d7c10 */ /* 0x000fe4000ff3e0ff */
[----:B------:R-:W-:Y:S01]  /*1920*/  IADD3 R20, R197, 0x6100, RZ ;  /* 0x00006100c5147810 */ /* 0x000fe20007ffe0ff */
[----:B------:R-:W2:Y:S01]  /*1930*/  SHFL.IDX PT, R15, R11, 0x1, 0x181f ;  /* 0x00381f000b0f7f89 */ /* 0x000ea200000e0000 */
[----:B------:R-:W-:Y:S02]  /*1940*/  IADD3.X R18, R21, UR5, R18, P1, !PT ;  /* 0x0000000515127c10 */ /* 0x000fe40008ffe412 */
[----:B------:R-:W-:-:S02]  /*1950*/  LEA R7, P1, R13, c[0x0][0x1f8], 0x1 ;  /* 0x00007e000d077a11 */ /* 0x000fc400078208ff */
[----:B------:R-:W-:Y:S02]  /*1960*/  @P2 IADD3 R196, R20, -0x20, RZ ;  /* 0xffffffe014c42810 */ /* 0x000fe40007ffe0ff */
[----:B------:R-:W-:Y:S01]  /*1970*/  LEA.HI.X R18, R13, c[0x0][0x1fc], R18, 0x1, P1 ;  /* 0x00007f000d127a11 */ /* 0x000fe200008f0c12 */
[----:B------:R-:W-:Y:S01]  /*1980*/  SHFL.IDX PT, R48, R7, RZ, 0x181f ;  /* 0x00181fff07307589 */ /* 0x000fe200000e0000 */
[----:B------:R-:W-:Y:S02]  /*1990*/  ISETP.GE.AND P2, PT, R9, c[0x0][0x1d4], PT ;  /* 0x0000750009007a0c */ /* 0x000fe40003f46270 */
[----:B------:R-:W-:Y:S01]  /*19a0*/  ISETP.GE.AND P1, PT, R8, c[0x0][0x1d4], PT ;  /* 0x0000750008007a0c */ /* 0x000fe20003f26270 */
[----:B------:R3:W4:Y:S01]  /*19b0*/  SHFL.IDX PT, R72, R7, 0x1, 0x181f ;  /* 0x00381f0007487f89 */ /* 0x00072200000e0000 */
[----:B------:R-:W-:Y:S02]  /*19c0*/  LOP3.LUT R19, R6, 0x8, R19, 0xf8, !PT ;  /* 0x0000000806137812 */ /* 0x000fe400078ef813 */
[----:B------:R-:W-:Y:S01]  /*19d0*/  SHF.R.U32.HI R6, RZ, 0x3, R6 ;  /* 0x00000003ff067819 */ /* 0x000fe20000011606 */
[----:B-1----:R-:W-:Y:S01]  /*19e0*/  @P5 IMAD.WIDE R22, R144, 0x2, R16 ;  /* 0x0000000290165825 */ /* 0x002fe200078e0210 */
[----:B------:R-:W1:Y:S01]  /*19f0*/  SHFL.IDX PT, R13, R18, RZ, 0x181f ;  /* 0x00181fff120d7589 */ /* 0x000e6200000e0000 */
[----:B------:R-:W-:-:S02]  /*1a00*/  IADD3 R187, R196, 0x800, RZ ;  /* 0x00000800c4bb7810 */ /* 0x000fc40007ffe0ff */
[--C-:B------:R-:W-:Y:S01]  /*1a10*/  @P5 IMAD.WIDE R20, R133, 0x2, R16.reuse ;  /* 0x0000000285145825 */ /* 0x100fe200078e0210 */
[----:B------:R5:W-:Y:S01]  /*1a20*/  @P5 LDGSTS.E.BYPASS.LTC128B.128 [R199+0x6100], [R22.64], !P3 ;  /* 0x0610000016c75fae */ /* 0x000be2000d901d4c */
[----:B------:R-:W-:Y:S02]  /*1a30*/  LOP3.LUT R6, R19, R6, RZ, 0x3c, !PT ;  /* 0x0000000613067212 */ /* 0x000fe400078e3cff */
[----:B------:R-:W-:Y:S01]  /*1a40*/  @P5 IMAD.WIDE R16, R134, 0x2, R16 ;  /* 0x0000000286105825 */ /* 0x000fe200078e0210 */
[----:B------:R5:W-:Y:S01]  /*1a50*/  @P5 LDGSTS.E.BYPASS.LTC128B.128 [R199+0x8100], [R20.64], !P2 ;  /* 0x0810000014c75fae */ /* 0x000be2000d101d4c */
[----:B------:R-:W-:Y:S02]  /*1a60*/  IADD3 R186, R196, 0x1000, RZ ;  /* 0x00001000c4ba7810 */ /* 0x000fe40007ffe0ff */
[----:B--2---:R-:W-:Y:S01]  /*1a70*/  @P4 IMAD.WIDE R24, R144, 0x2, R14 ;  /* 0x0000000290184825 */ /* 0x004fe200078e020e */
[----:B------:R2:W-:Y:S01]  /*1a80*/  @P5 LDGSTS.E.BYPASS.LTC128B.128 [R199+0xa100], [R16.64], !P1 ;  /* 0x0a10000010c75fae */ /* 0x0005e2000c901d4c */
[----:B------:R-:W-:-:S02]  /*1a90*/  IADD3 R185, R196, 0x1800, RZ ;  /* 0x00001800c4b97810 */ /* 0x000fc40007ffe0ff */
[--C-:B------:R-:W-:Y:S01]  /*1aa0*/  @P4 IMAD.WIDE R26, R133, 0x2, R14.reuse ;  /* 0x00000002851a4825 */ /* 0x100fe200078e020e */
[----:B------:R1:W-:Y:S01]  /*1ab0*/  @P4 LDGSTS.E.BYPASS.LTC128B.128 [R199+0x7100], [R24.64], !P3 ;  /* 0x0710000018c74fae */ /* 0x0003e2000d901d4c */
[----:B------:R-:W-:Y:S02]  /*1ac0*/  IADD3 R183, R196, 0x2000, RZ ;  /* 0x00002000c4b77810 */ /* 0x000fe40007ffe0ff */
[----:B------:R-:W-:Y:S01]  /*1ad0*/  @P4 IMAD.WIDE R14, R134, 0x2, R14 ;  /* 0x00000002860e4825 */ /* 0x000fe200078e020e */
[----:B------:R5:W-:Y:S01]  /*1ae0*/  @P4 LDGSTS.E.BYPASS.LTC128B.128 [R199+0x9100], [R26.64], !P2 ;  /* 0x091000001ac74fae */ /* 0x000be2000d101d4c */
[----:B------:R-:W-:Y:S02]  /*1af0*/  IADD3 R182, R196, 0x2800, RZ ;  /* 0x00002800c4b67810 */ /* 0x000fe40007ffe0ff */
[----:B---3--:R-:W-:Y:S01]  /*1b00*/  IMAD.SHL.U32 R7, R4, 0x40, RZ ;  /* 0x0000004004077824 */ /* 0x008fe200078e00ff */
[----:B------:R3:W-:Y:S01]  /*1b10*/  @P4 LDGSTS.E.BYPASS.LTC128B.128 [R199+0xb100], [R14.64], !P1 ;  /* 0x0b1000000ec74fae */ /* 0x0007e2000c901d4c */
[----:B------:R-:W-:Y:S01]  /*1b20*/  LEA.HI R4, R10, R3, RZ, 0x5 ;  /* 0x000000030a047211 */ /* 0x000fe200078f28ff */
[----:B------:R-:W-:Y:S01]  /*1b30*/  IMAD.WIDE R10, R144, 0x2, RZ ;  /* 0x00000002900a7825 */ /* 0x000fe200078e02ff */
[----:B------:R-:W-:Y:S01]  /*1b40*/  IADD3 R181, R196, 0x3000, RZ ;  /* 0x00003000c4b57810 */ /* 0x000fe20007ffe0ff */
[----:B------:R-:W0:Y:S01]  /*1b50*/  LDGDEPBAR ;  /* 0x00000000000079af */ /* 0x000e220000000000 */
[----:B------:R-:W-:Y:S01]  /*1b60*/  LOP3.LUT R7, R7, 0xfffffe00, RZ, 0xc0, !PT ;  /* 0xfffffe0007077812 */ /* 0x000fe200078ec0ff */
[----:B------:R-:W-:Y:S01]  /*1b70*/  IMAD.SHL.U32 R198, R4, 0x20, RZ ;  /* 0x0000002004c67824 */ /* 0x000fe200078e00ff */
[----:B----4-:R-:W-:Y:S01]  /*1b80*/  IADD3 R46, P5, R10, R72, RZ ;  /* 0x000000480a2e7210 */ /* 0x010fe20007fbe0ff */
[----:B------:R4:W3:Y:S01]  /*1b90*/  SHFL.IDX PT, R12, R18, 0x1, 0x181f ;  /* 0x00381f00120c7f89 */ /* 0x0008e200000e0000 */
[----:B------:R-:W-:-:S02]  /*1ba0*/  IADD3 R180, R196, 0x3800, RZ ;  /* 0x00003800c4b47810 */ /* 0x000fc40007ffe0ff */
[----:B------:R-:W-:Y:S02]  /*1bb0*/  LOP3.LUT R198, R198, 0x7ffffc00, RZ, 0xc0, !PT ;  /* 0x7ffffc00c6c67812 */ /* 0x000fe400078ec0ff */
[----:B------:R-:W-:Y:S02]  /*1bc0*/  IADD3 R179, R196, 0x4000, RZ ;  /* 0x00004000c4b37810 */ /* 0x000fe40007ffe0ff */
[----:B--2---:R-:W-:Y:S02]  /*1bd0*/  IADD3 R16, P4, R48, R10, RZ ;  /* 0x0000000a30107210 */ /* 0x004fe40007f9e0ff */
[----:B------:R-:W-:Y:S02]  /*1be0*/  IADD3 R198, R6, R7, R198 ;  /* 0x0000000706c67210 */ /* 0x000fe40007ffe0c6 */
[C---:B------:R-:W-:Y:S01]  /*1bf0*/  IADD3 R178, R196.reuse, 0x4800, RZ ;  /* 0x00004800c4b27810 */ /* 0x040fe20007ffe0ff */
[----:B-1----:R-:W-:Y:S01]  /*1c00*/  IMAD.X R17, R13, 0x1, R11, P4 ;  /* 0x000000010d117824 */ /* 0x002fe200020e060b */
[----:B------:R-:W-:Y:S01]  /*1c10*/  IADD3 R177, R196, 0x5000, RZ ;  /* 0x00005000c4b17810 */ /* 0x000fe20007ffe0ff */
[----:B------:R-:W-:Y:S01]  /*1c20*/  IMAD.SHL.U32 R198, R198, 0x2, RZ ;  /* 0x00000002c6c67824 */ /* 0x000fe200078e00ff */
[----:B------:R-:W-:-:S03]  /*1c30*/  IADD3 R176, R196, 0x5800, RZ ;  /* 0x00005800c4b07810 */ /* 0x000fc60007ffe0ff */
[----:B------:R-:W-:Y:S01]  /*1c40*/  IMAD R194, R0, 0x2, R198 ;  /* 0x0000000200c27824 */ /* 0x000fe200078e02c6 */
[----:B------:R-:W-:-:S04]  /*1c50*/  DEPBAR.LE SB0, 0x1 ;  /* 0x000080400000791a */ /* 0x000fc80000000000 */
[----:B----4-:R-:W-:Y:S01]  /*1c60*/  IMAD.WIDE R18, R133, 0x2, RZ ;  /* 0x0000000285127825 */ /* 0x010fe200078e02ff */
[----:B------:R-:W-:-:S04]  /*1c70*/  DEPBAR.LE SB0, 0x0 ;  /* 0x000080000000791a */ /* 0x000fc80000000000 */
[----:B---3--:R-:W-:Y:S01]  /*1c80*/  IMAD.WIDE R14, R134, 0x2, RZ ;  /* 0x00000002860e7825 */ /* 0x008fe200078e02ff */
[----:B------:R-:W-:Y:S01]  /*1c90*/  BAR.SYNC.DEFER_BLOCKING 0x0 ;  /* 0x0000000000007b1d */ /* 0x000fe20000010000 */
[----:B------:R-:W-:Y:S02]  /*1ca0*/  IADD3 R74, P4, R18, R72, RZ ;  /* 0x00000048124a7210 */ /* 0x000fe40007f9e0ff */
[C---:B------:R-:W-:Y:S01]  /*1cb0*/  IADD3 R10, P6, R48.reuse, R18, RZ ;  /* 0x00000012300a7210 */ /* 0x040fe20007fde0ff */
[--C-:B------:R-:W-:Y:S01]  /*1cc0*/  IMAD.X R47, R11, 0x1, R12.reuse, P5 ;  /* 0x000000010b2f7824 */ /* 0x100fe200028e060c */
[----:B------:R-:W-:Y:S01]  /*1cd0*/  IADD3 R48, P5, R48, R14, RZ ;  /* 0x0000000e30307210 */ /* 0x000fe20007fbe0ff */
[--C-:B------:R-:W-:Y:S01]  /*1ce0*/  IMAD.X R75, R19, 0x1, R12.reuse, P4 ;  /* 0x00000001134b7824 */ /* 0x100fe200020e060c */
[----:B------:R-:W-:Y:S01]  /*1cf0*/  IADD3 R72, P4, R14, R72, RZ ;  /* 0x000000480e487210 */ /* 0x000fe20007f9e0ff */
[----:B------:R-:W-:Y:S01]  /*1d00*/  IMAD.X R11, R13, 0x1, R19, P6 ;  /* 0x000000010d0b7824 */ /* 0x000fe200030e0613 */
[----:B------:R-:W-:Y:S01]  /*1d10*/  ISETP.GE.AND P6, PT, R9, c[0x0][0x1d4], PT ;  /* 0x0000750009007a0c */ /* 0x000fe20003fc6270 */
[----:B------:R-:W-:Y:S01]  /*1d20*/  IMAD.X R49, R13, 0x1, R15, P5 ;  /* 0x000000010d317824 */ /* 0x000fe200028e060f */
[----:B------:R-:W-:Y:S01]  /*1d30*/  ISETP.GE.AND P5, PT, R144, c[0x0][0x1d4], PT ;  /* 0x0000750090007a0c */ /* 0x000fe20003fa6270 */
[----:B------:R-:W-:-:S02]  /*1d40*/  IMAD.X R73, R15, 0x1, R12, P4 ;  /* 0x000000010f497824 */ /* 0x000fc400020e060c */
[C---:B------:R-:W-:Y:S01]  /*1d50*/  IMAD R193, R5.reuse, 0x2, R198 ;  /* 0x0000000205c17824 */ /* 0x040fe200078e02c6 */
[----:B------:R-:W-:Y:S01]  /*1d60*/  ISETP.LT.OR P4, PT, R44, 0x1, P5 ;  /* 0x000000012c00780c */ /* 0x000fe20002f81670 */
[----:B------:R-:W-:Y:S01]  /*1d70*/  IMAD R191, R5, 0x2, R194 ;  /* 0x0000000205bf7824 */ /* 0x000fe200078e02c2 */
[----:B------:R-:W-:Y:S01]  /*1d80*/  ISETP.GE.AND P5, PT, R8, c[0x0][0x1d4], PT ;  /* 0x0000750008007a0c */ /* 0x000fe20003fa6270 */
[----:B------:R-:W-:Y:S04]  /*1d90*/  LDSM.16.M88.4 R76, [R198+0xc100] ;  /* 0x00c10000c64c783b */ /* 0x000fe80000000200 */
[----:B------:R-:W1:Y:S04]  /*1da0*/  LDSM.16.M88.4 R28, [R197+0x6100] ;  /* 0x00610000c51c783b */ /* 0x000e680000000200 */
[----:B------:R-:W-:Y:S04]  /*1db0*/  LDSM.16.M88.4 R56, [R194+0xc100] ;  /* 0x00c10000c238783b */ /* 0x000fe80000000200 */
[----:B-----5:R-:W2:Y:S04]  /*1dc0*/  LDSM.16.M88.4 R20, [R197+0x6900] ;  /* 0x00690000c514783b */ /* 0x020ea80000000200 */
[----:B------:R-:W3:Y:S04]  /*1dd0*/  LDSM.16.M88.4 R12, [R197+0x7100] ;  /* 0x00710000c50c783b */ /* 0x000ee80000000200 */
[----:B------:R-:W4:Y:S04]  /*1de0*/  LDSM.16.M88.4 R40, [R197+0x7900] ;  /* 0x00790000c528783b */ /* 0x000f280000000200 */
[----:B------:R-:W5:Y:S04]  /*1df0*/  LDSM.16.M88.4 R36, [R196] ;  /* 0x00000000c424783b */ /* 0x000f680000000200 */
[----:B------:R-:W3:Y:S04]  /*1e00*/  LDSM.16.M88.4 R68, [R196+0x800] ;  /* 0x00080000c444783b */ /* 0x000ee80000000200 */
[----:B------:R-:W4:Y:S04]  /*1e10*/  LDSM.16.M88.4 R64, [R196+0x1000] ;  /* 0x00100000c440783b */ /* 0x000f280000000200 */
[----:B------:R-:W4:Y:S04]  /*1e20*/  LDSM.16.M88.4 R60, [R196+0x1800] ;  /* 0x00180000c43c783b */ /* 0x000f280000000200 */
[----:B------:R-:W-:Y:S01]  /*1e30*/  @!PT LDS RZ, [RZ] ;  /* 0x00000000fffff984 */ /* 0x000fe20000000800 */
[----:B------:R-:W-:Y:S01]  /*1e40*/  @!PT LDS RZ, [RZ] ;  /* 0x00000000fffff984 */ /* 0x000fe20000000800 */
[----:B------:R-:W-:Y:S01]  /*1e50*/  @!PT LDS RZ, [RZ] ;  /* 0x00000000fffff984 */ /* 0x000fe20000000800 */
[----:B------:R3:W-:Y:S01]  /*1e60*/  LDGSTS.E.BYPASS.LTC128B.128 [R199+0x100], [R16.64], !P4 ;  /* 0x0010000010c77fae */ /* 0x0007e2000e101d4c */
[----:B------:R-:W-:-:S02]  /*1e70*/  ISETP.LT.OR P4, PT, R44, 0x1, P6 ;  /* 0x000000012c00780c */ /* 0x000fc40003781670 */
[C---:B------:R-:W-:Y:S01]  /*1e80*/  ISETP.LT.OR P6, PT, R44.reuse, 0x21, P6 ;  /* 0x000000212c00780c */ /* 0x040fe200037c1670 */
[C---:B-1----:R-:W-:Y:S08]  /*1e90*/  HMMA.16816.F32.BF16 R32, R76.reuse, R28, RZ ;  /* 0x0000001c4c20723c */ /* 0x042ff000000418ff */
[----:B------:R-:W-:Y:S02]  /*1ea0*/  HMMA.16816.F32.BF16 R28, R76, R30, RZ ;  /* 0x0000001e4c1c723c */ /* 0x000fe400000418ff */
[----:B------:R4:W-:Y:S01]  /*1eb0*/  LDGSTS.E.BYPASS.LTC128B.128 [R199+0x2100], [R10.64], !P4 ;  /* 0x021000000ac77fae */ /* 0x0009e2000e101d4c */
[----:B------:R-:W-:-:S02]  /*1ec0*/  ISETP.LT.OR P4, PT, R44, 0x1, P5 ;  /* 0x000000012c00780c */ /* 0x000fc40002f81670 */
[----:B------:R-:W-:-:S03]  /*1ed0*/  ISETP.LT.OR P5, PT, R44, 0x21, P5 ;  /* 0x000000212c00780c */ /* 0x000fc60002fa1670 */
[C---:B--2---:R-:W-:Y:S08]  /*1ee0*/  HMMA.16816.F32.BF16 R24, R76.reuse, R20, RZ ;  /* 0x000000144c18723c */ /* 0x044ff000000418ff */
[----:B------:R1:W-:Y:S01]  /*1ef0*/  LDGSTS.E.BYPASS.LTC128B.128 [R199+0x4100], [R48.64], !P4 ;  /* 0x0410000030c77fae */ /* 0x0003e2000e101d4c */
[----:B------:R-:W-:Y:S01]  /*1f00*/  ISETP.GE.AND P4, PT, R144, c[0x0][0x1d4], PT ;  /* 0x0000750090007a0c */ /* 0x000fe20003f86270 */
[----:B---3--:R-:W-:Y:S03]  /*1f10*/  HMMA.16816.F32.BF16 R16, R76, R12, RZ ;  /* 0x0000000c4c10723c */ /* 0x008fe600000418ff */
[----:B------:R-:W-:-:S05]  /*1f20*/  ISETP.LT.OR P4, PT, R44, 0x21, P4 ;  /* 0x000000212c00780c */ /* 0x000fca0002781670 */
[C---:B------:R-:W-:Y:S08]  /*1f30*/  HMMA.16816.F32.BF16 R20, R76.reuse, R22, RZ ;  /* 0x000000164c14723c */ /* 0x040ff000000418ff */
[----:B------:R2:W-:Y:S01]  /*1f40*/  LDGSTS.E.BYPASS.LTC128B.128 [R199+0x1100], [R46.64], !P4 ;  /* 0x011000002ec77fae */ /* 0x0005e2000e101d4c */
[----:B------:R-:W-:Y:S01]  /*1f50*/  LOP3.LUT P4, RZ, R2, 0x4, RZ, 0xc0, !PT ;  /* 0x0000000402ff7812 */ /* 0x000fe2000788c0ff */
[----:B------:R-:W-:Y:S01]  /*1f60*/  IMAD.MOV.U32 R2, RZ, RZ, 0x40 ;  /* 0x00000040ff027424 */ /* 0x000fe200078e00ff */
[----:B------:R-:W-:Y:S01]  /*1f70*/  HMMA.16816.F32.BF16 R12, R76, R14, RZ ;  /* 0x0000000e4c0c723c */ /* 0x000fe200000418ff */
[----:B------:R3:W-:Y:S01]  /*1f80*/  LDGSTS.E.BYPASS.LTC128B.128 [R199+0x3100], [R74.64], !P6 ;  /* 0x031000004ac77fae */ /* 0x0007e2000f101d4c */
[----:B------:R-:W-:-:S02]  /*1f90*/  ISETP.GT.AND P6, PT, R202, 0x3f, PT ;  /* 0x0000003fca00780c */ /* 0x000fc40003fc4270 */
[----:B------:R-:W-:Y:S01]  /*1fa0*/  SEL R2, R2, 0xffffffc0, !P4 ;  /* 0xffffffc002027807 */ /* 0x000fe20006000000 */
[----:B------:R3:W-:Y:S01]  /*1fb0*/  LDGSTS.E.BYPASS.LTC128B.128 [R199+0x5100], [R72.64], !P5 ;  /* 0x0510000048c77fae */ /* 0x0007e2000e901d4c */
[----:B------:R-:W-:Y:S02]  /*1fc0*/  PLOP3.LUT P4, PT, PT, PT, UP0, 0x80, 0x0 ;  /* 0x000000000000781c */ /* 0x000fe40003f8f008 */
[C---:B----4-:R-:W-:Y:S01]  /*1fd0*/  HMMA.16816.F32.BF16 R8, R76.reuse, R40, RZ ;  /* 0x000000284c08723c */ /* 0x050fe200000418ff */
[----:B------:R-:W-:Y:S01]  /*1fe0*/  IMAD.IADD R192, R197, 0x1, R2 ;  /* 0x00000001c5c07824 */ /* 0x000fe200078e0202 */
[----:B------:R-:W-:Y:S01]  /*1ff0*/  LDSM.16.M88.4 R52, [R193+0xc100] ;  /* 0x00c10000c134783b */ /* 0x000fe20000000200 */
[----:B------:R-:W-:Y:S01]  /*2000*/  IMAD.IADD R184, R2, 0x1, R196 ;  /* 0x0000000102b87824 */ /* 0x000fe200078e02c4 */
[----:B------:R-:W-:Y:S02]  /*2010*/  LOP3.LUT R2, R6, R7, RZ, 0xfc, !PT ;  /* 0x0000000706027212 */ /* 0x000fe400078efcff */
[----:B-1----:R-:W1:Y:S02]  /*2020*/  LDSM.16.M88.4 R48, [R192+0x6100] ;  /* 0x00610000c030783b */ /* 0x002e640000000200 */
[----:B------:R-:W-:Y:S02]  /*2030*/  HMMA.16816.F32.BF16 R76, R76, R42, RZ ;  /* 0x0000002a4c4c723c */ /* 0x000fe400000418ff */
[----:B------:R-:W-:Y:S04]  /*2040*/  LDSM.16.M88.4 R40, [R192+0x7100] ;  /* 0x00710000c028783b */ /* 0x000fe80000000200 */
[----:B------:R-:W0:Y:S02]  /*2050*/  LDGDEPBAR ;  /* 0x00000000000079af */ /* 0x000e240000000000 */
[C---:B-----5:R-:W-:Y:S02]  /*2060*/  HMMA.16816.F32.BF16 R32, R56.reuse, R36, R32 ;  /* 0x000000243820723c */ /* 0x060fe40000041820 */
[----:B--2---:R-:W2:Y:S06]  /*2070*/  LDSM.16.M88.4 R44, [R192+0x6900] ;  /* 0x00690000c02c783b */ /* 0x004eac0000000200 */
[C---:B------:R-:W-:Y:S01]  /*2080*/  HMMA.16816.F32.BF16 R28, R56.reuse, R38, R28 ;  /* 0x00000026381c723c */ /* 0x040fe2000004181c */
[----:B------:R-:W4:Y:S04]  /*2090*/  LDSM.16.M88.4 R36, [R192+0x7900] ;  /* 0x00790000c024783b */ /* 0x000f280000000200 */
[----:B---3--:R-:W-:Y:S03]  /*20a0*/  LDSM.16.M88.4 R72, [R191+0xc100] ;  /* 0x00c10000bf48783b */ /* 0x008fe60000000200 */
[C---:B------:R-:W-:Y:S08]  /*20b0*/  HMMA.16816.F32.BF16 R24, R56.reuse, R68, R24 ;  /* 0x000000443818723c */ /* 0x040ff00000041818 */
[C---:B------:R-:W-:Y:S01]  /*20c0*/  HMMA.16816.F32.BF16 R20, R56.reuse, R70, R20 ;  /* 0x000000463814723c */ /* 0x040fe20000041814 */
[----:B------:R-:W3:Y:S07]  /*20d0*/  LDSM.16.M88.4 R68, [R184] ;  /* 0x00000000b844783b */ /* 0x000eee0000000200 */
[C---:B------:R-:W-:Y:S08]  /*20e0*/  HMMA.16816.F32.BF16 R16, R56.reuse, R64, R16 ;  /* 0x000000403810723c */ /* 0x040ff00000041810 */
[C---:B------:R-:W-:Y:S01]  /*20f0*/  HMMA.16816.F32.BF16 R12, R56.reuse, R66, R12 ;  /* 0x00000042380c723c */ /* 0x040fe2000004180c */
[----:B------:R-:W5:Y:S07]  /*2100*/  LDSM.16.M88.4 R64, [R184+0x800] ;  /* 0x00080000b840783b */ /* 0x000f6e0000000200 */
[C---:B------:R-:W-:Y:S08]  /*2110*/  HMMA.16816.F32.BF16 R8, R56.reuse, R60, R8 ;  /* 0x0000003c3808723c */ /* 0x040ff00000041808 */
[----:B------:R-:W-:Y:S01]  /*2120*/  HMMA.16816.F32.BF16 R76, R56, R62, R76 ;  /* 0x0000003e384c723c */ /* 0x000fe2000004184c */
[----:B------:R-:W3:Y:S04]  /*2130*/  LDSM.16.M88.4 R60, [R184+0x1000] ;  /* 0x00100000b83c783b */ /* 0x000ee80000000200 */
[----:B------:R-:W3:Y:S03]  /*2140*/  LDSM.16.M88.4 R56, [R184+0x1800] ;  /* 0x00180000b838783b */ /* 0x000ee60000000200 */
[C---:B-1----:R-:W-:Y:S08]  /*2150*/  HMMA.16816.F32.BF16 R32, R52.reuse, R48, R32 ;  /* 0x000000303420723c */ /* 0x042ff00000041820 */
[C---:B------:R-:W-:Y:S01]  /*2160*/  HMMA.16816.F32.BF16 R28, R52.reuse, R50, R28 ;  /* 0x00000032341c723c */ /* 0x040fe2000004181c */
[----:B------:R-:W-:Y:S07]  /*2170*/  LDSM.16.M88.4 R48, [R197+0x8100] ;  /* 0x00810000c530783b */ /* 0x000fee0000000200 */
[C---:B--2---:R-:W-:Y:S08]  /*2180*/  HMMA.16816.F32.BF16 R24, R52.reuse, R44, R24 ;  /* 0x0000002c3418723c */ /* 0x044ff00000041818 */
[C---:B------:R-:W-:Y:S01]  /*2190*/  HMMA.16816.F32.BF16 R20, R52.reuse, R46, R20 ;  /* 0x0000002e3414723c */ /* 0x040fe20000041814 */
[----:B------:R-:W-:Y:S07]  /*21a0*/  LDSM.16.M88.4 R44, [R197+0x8900] ;  /* 0x00890000c52c783b */ /* 0x000fee0000000200 */
[C---:B------:R-:W-:Y:S08]  /*21b0*/  HMMA.16816.F32.BF16 R16, R52.reuse, R40, R16 ;  /* 0x000000283410723c */ /* 0x040ff00000041810 */
[C---:B------:R-:W-:Y:S01]  /*21c0*/  HMMA.16816.F32.BF16 R12, R52.reuse, R42, R12 ;  /* 0x0000002a340c723c */ /* 0x040fe2000004180c */
[----:B------:R-:W-:Y:S07]  /*21d0*/  LDSM.16.M88.4 R40, [R197+0x9100] ;  /* 0x00910000c528783b */ /* 0x000fee0000000200 */
[C---:B----4-:R-:W-:Y:S08]  /*21e0*/  HMMA.16816.F32.BF16 R8, R52.reuse, R36, R8 ;  /* 0x000000243408723c */ /* 0x050ff00000041808 */
[----:B------:R-:W-:Y:S01]  /*21f0*/  HMMA.16816.F32.BF16 R76, R52, R38, R76 ;  /* 0x00000026344c723c */ /* 0x000fe2000004184c */
[----:B------:R-:W1:Y:S04]  /*2200*/  LDSM.16.M88.4 R52, [R198+0x10100] ;  /* 0x01010000c634783b */ /* 0x000e680000000200 */
[----:B------:R-:W2:Y:S03]  /*2210*/  LDSM.16.M88.4 R36, [R197+0x9900] ;  /* 0x00990000c524783b */ /* 0x000ea60000000200 */
[C---:B---3--:R-:W-:Y:S08]  /*2220*/  HMMA.16816.F32.BF16 R32, R72.reuse, R68, R32 ;  /* 0x000000444820723c */ /* 0x048ff00000041820 */
[C---:B------:R-:W-:Y:S01]  /*2230*/  HMMA.16816.F32.BF16 R28, R72.reuse, R70, R28 ;  /* 0x00000046481c723c */ /* 0x040fe2000004181c */
[----:B------:R-:W-:Y:S07]  /*2240*/  LDSM.16.M88.4 R68, [R196+0x2000] ;  /* 0x00200000c444783b */ /* 0x000fee0000000200 */
[C---:B-----5:R-:W-:Y:S08]  /*2250*/  HMMA.16816.F32.BF16 R24, R72.reuse, R64, R24 ;  /* 0x000000404818723c */ /* 0x060ff00000041818 */
        /* <DEDUP_REMOVED lines=8> */
[----:B------:R-:W4:Y:S03]  /*22e0*/  LDSM.16.M88.4 R56, [R196+0x3800] ;  /* 0x00380000c438783b */ /* 0x000f260000000200 */
[C---:B-1----:R-:W-:Y:S08]  /*22f0*/  HMMA.16816.F32.BF16 R32, R52.reuse, R48, R32 ;  /* 0x000000303420723c */ /* 0x042ff00000041820 */
        /* <DEDUP_REMOVED lines=10> */
[----:B------:R-:W1:Y:S04]  /*23a0*/  LDSM.16.M88.4 R52, [R193+0x10100] ;  /* 0x01010000c134783b */ /* 0x000e680000000200 */
[----:B------:R-:W2:Y:S03]  /*23b0*/  LDSM.16.M88.4 R36, [R192+0x9900] ;  /* 0x00990000c024783b */ /* 0x000ea60000000200 */
[C---:B---3--:R-:W-:Y:S08]  /*23c0*/  HMMA.16816.F32.BF16 R32, R72.reuse, R68, R32 ;  /* 0x000000444820723c */ /* 0x048ff00000041820 */
        /* <DEDUP_REMOVED lines=8> */
[C---:B----4-:R-:W-:Y:S08]  /*2450*/  HMMA.16816.F32.BF16 R8, R72.reuse, R56, R8 ;  /* 0x000000384808723c */ /* 0x050ff00000041808 */
        /* <DEDUP_REMOVED lines=53> */
[----:B------:R-:W-:Y:S04]  /*27b0*/  LDSM.16.M88.4 R56, [R191+0x14100] ;  /* 0x01410000bf38783b */ /* 0x000fe80000000200 */
[----:B------:R-:W3:Y:S01]  /*27c0*/  LDSM.16.M88.4 R72, [R184+0x4000] ;  /* 0x00400000b848783b */ /* 0x000ee20000000200 */
[----:B------:R-:W-:-:S04]  /*27d0*/  DEPBAR.LE SB0, 0x0 ;  /* 0x000080000000791a */ /* 0x000fc80000000000 */
[C---:B-1----:R-:W-:Y:S08]  /*27e0*/  HMMA.16816.F32.BF16 R32, R52.reuse, R48, R32 ;  /* 0x000000303420723c */ /* 0x042ff00000041820 */
[C---:B------:R-:W-:Y:S08]  /*27f0*/  HMMA.16816.F32.BF16 R28, R52.reuse, R50, R28 ;  /* 0x00000032341c723c */ /* 0x040ff0000004181c */
[C---:B------:R-:W-:Y:S08]  /*2800*/  HMMA.16816.F32.BF16 R24, R52.reuse, R44, R24 ;  /* 0x0000002c3418723c */ /* 0x040ff00000041818 */
[C---:B------:R-:W-:Y:S08]  /*2810*/  HMMA.16816.F32.BF16 R20, R52.reuse, R46, R20 ;  /* 0x0000002e3414723c */ /* 0x040ff00000041814 */
[C---:B------:R-:W-:Y:S08]  /*2820*/  HMMA.16816.F32.BF16 R16, R52.reuse, R40, R16 ;  /* 0x000000283410723c */ /* 0x040ff00000041810 */
[C---:B------:R-:W-:Y:S08]  /*2830*/  HMMA.16816.F32.BF16 R12, R52.reuse, R42, R12 ;  /* 0x0000002a340c723c */ /* 0x040ff0000004180c */
[C---:B--2---:R-:W-:Y:S08]  /*2840*/  HMMA.16816.F32.BF16 R8, R52.reuse, R36, R8 ;  /* 0x000000243408723c */ /* 0x044ff00000041808 */
[----:B------:R-:W-:Y:S08]  /*2850*/  HMMA.16816.F32.BF16 R76, R52, R38, R76 ;  /* 0x00000026344c723c */ /* 0x000ff0000004184c */
[C---:B---3--:R-:W-:Y:S08]  /*2860*/  HMMA.16816.F32.BF16 R32, R56.reuse, R72, R32 ;  /* 0x000000483820723c */ /* 0x048ff00000041820 */
[C---:B------:R-:W-:Y:S08]  /*2870*/  HMMA.16816.F32.BF16 R28, R56.reuse, R74, R28 ;  /* 0x0000004a381c723c */ /* 0x040ff0000004181c */
[C---:B------:R-:W-:Y:S08]  /*2880*/  HMMA.16816.F32.BF16 R24, R56.reuse, R68, R24 ;  /* 0x000000443818723c */ /* 0x040ff00000041818 */
[C---:B------:R-:W-:Y:S08]  /*2890*/  HMMA.16816.F32.BF16 R20, R56.reuse, R70, R20 ;  /* 0x000000463814723c */ /* 0x040ff00000041814 */
[C---:B------:R-:W-:Y:S08]  /*28a0*/  HMMA.16816.F32.BF16 R16, R56.reuse, R64, R16 ;  /* 0x000000403810723c */ /* 0x040ff00000041810 */
[C---:B------:R-:W-:Y:S08]  /*28b0*/  HMMA.16816.F32.BF16 R12, R56.reuse, R66, R12 ;  /* 0x00000042380c723c */ /* 0x040ff0000004180c */
[C---:B------:R-:W-:Y:S08]  /*28c0*/  HMMA.16816.F32.BF16 R8, R56.reuse, R60, R8 ;  /* 0x0000003c3808723c */ /* 0x040ff00000041808 */
[----:B------:R-:W-:Y:S01]  /*28d0*/  HMMA.16816.F32.BF16 R76, R56, R62, R76 ;  /* 0x0000003e384c723c */ /* 0x000fe2000004184c */
[----:B------:R-:W-:Y:S06]  /*28e0*/  BAR.SYNC.DEFER_BLOCKING 0x0 ;  /* 0x0000000000007b1d */ /* 0x000fec0000010000 */
[----:B------:R-:W-:Y:S05]  /*28f0*/  @!P4 BRA `(.L_x_3115) ;  /* 0x000004300000c947 */ /* 0x000fea0003800000 */
[----:B------:R-:W-:Y:S01]  /*2900*/  ULEA UR11, UR11, UR8, 0x6 ;  /* 0x000000080b0b7291 */ /* 0x000fe2000f8e303f */
        /* <DEDUP_REMOVED lines=39> */
[----:B------:R-:W2:Y:S01]  /*2b80*/  SHFL.IDX PT, R43, R47, 0x1, 0x181f ;  /* 0x00381f002f2b7f89 */ /* 0x000ea200000e0000 */
[----:B------:R-:W-:-:S03]  /*2b90*/  SHF.L.U64.HI R37, R133, 0x1, R146 ;  /* 0x0000000185257819 */ /* 0x000fc60000010292 */
[----:B------:R3:W4:Y:S04]  /*2ba0*/  SHFL.IDX PT, R45, R6, RZ, 0x181f ;  /* 0x00181fff062d7589 */ /* 0x00072800000e0000 */
[----:B------:R-:W5:Y:S01]  /*2bb0*/  SHFL.IDX PT, R44, R47, RZ, 0x181f ;  /* 0x00181fff2f2c7589 */ /* 0x000f6200000e0000 */
[----:B-1----:R-:W-:-:S04]  /*2bc0*/  IADD3 R50, P5, P4, R50, R42, R39 ;  /* 0x0000002a32327210 */ /* 0x002fc80007cbe027 */
[----:B--2---:R-:W-:Y:S02]  /*2bd0*/  IADD3.X R51, RZ, R43, R40, P5, P4 ;  /* 0x0000002bff337210 */ /* 0x004fe40002fe8428 */
[----:B------:R-:W-:Y:S01]  /*2be0*/  IADD3 R48, P5, P4, R49, R42, R36 ;  /* 0x0000002a31307210 */ /* 0x000fe20007cbe024 */
[----:B---3--:R-:W-:-:S03]  /*2bf0*/  IMAD.SHL.U32 R6, R134, 0x2, RZ ;  /* 0x0000000286067824 */ /* 0x008fc600078e00ff */
[----:B------:R-:W-:Y:S02]  /*2c00*/  IADD3.X R49, RZ, R43, R37, P5, P4 ;  /* 0x0000002bff317210 */ /* 0x000fe40002fe8425 */
[----:B------:R-:W-:Y:S02]  /*2c10*/  IADD3 R42, P5, P4, R41, R42, R6 ;  /* 0x0000002a292a7210 */ /* 0x000fe40007cbe006 */
[----:B------:R-:W-:-:S04]  /*2c20*/  SHF.L.U64.HI R41, R134, 0x1, R135 ;  /* 0x0000000186297819 */ /* 0x000fc80000010287 */
[----:B------:R-:W-:Y:S02]  /*2c30*/  IADD3.X R43, RZ, R43, R41, P5, P4 ;  /* 0x0000002bff2b7210 */ /* 0x000fe40002fe8429 */
[C---:B----4-:R-:W-:Y:S02]  /*2c40*/  IADD3 R52, P5, R45.reuse, R39, RZ ;  /* 0x000000272d347210 */ /* 0x050fe40007fbe0ff */
[----:B------:R-:W-:-:S03]  /*2c50*/  IADD3 R36, P4, R45, R36, RZ ;  /* 0x000000242d247210 */ /* 0x000fc60007f9e0ff */
[----:B-----5:R-:W-:Y:S01]  /*2c60*/  IMAD.X R53, R44, 0x1, R40, P5 ;  /* 0x000000012c357824 */ /* 0x020fe200028e0628 */
        /* <DEDUP_REMOVED lines=12> */
.L_x_3115:
[----:B------:R-:W-:Y:S01]  /*2d30*/  LOP3.LUT R4, R4, 0xffffffe0, RZ, 0xc0, !PT ;  /* 0xffffffe004047812 */ /* 0x000fe200078ec0ff */
[----:B-1----:R-:W-:Y:S01]  /*2d40*/  IMAD.U32 R36, RZ, RZ, UR9 ;  /* 0x00000009ff247e24 */ /* 0x002fe2000f8e00ff */
[----:B------:R-:W-:Y:S01]  /*2d50*/  UIADD3 UR6, UR6, -0x2, URZ ;  /* 0xfffffffe06067890 */ /* 0x000fe2000fffe03f */
[----:B------:R-:W-:Y:S01]  /*2d60*/  IMAD.SHL.U32 R195, R2, 0x2, RZ ;  /* 0x0000000202c37824 */ /* 0x000fe200078e00ff */
[----:B------:R-:W0:Y:S01]  /*2d70*/  LDGDEPBAR ;  /* 0x00000000000079af */ /* 0x000e220000000000 */
[----:B------:R-:W-:Y:S01]  /*2d80*/  IMAD.IADD R4, R3, 0x1, -R4 ;  /* 0x0000000103047824 */ /* 0x000fe200078e0a04 */
[----:B------:R-:W-:Y:S01]  /*2d90*/  UISETP.GE.AND UP0, UPT, UR6, UR7, UPT ;  /* 0x000000070600728c */ /* 0x000fe2000bf06270 */
[--C-:B------:R-:W-:Y:S01]  /*2da0*/  IMAD R189, R5, 0x2, R195.reuse ;  /* 0x0000000205bd7824 */ /* 0x100fe200078e02c3 */
[----:B------:R-:W-:Y:S01]  /*2db0*/  LDSM.16.MT88.4 R68, [R195+0x2100] ;  /* 0x00210000c344783b */ /* 0x000fe20000004200 */
[----:B------:R-:W-:Y:S01]  /*2dc0*/  IMAD R190, R0, 0x2, R195 ;  /* 0x0000000200be7824 */ /* 0x000fe200078e02c3 */
[----:B------:R-:W-:-:S02]  /*2dd0*/  SHF.R.S32.HI R3, RZ, 0x1f, R4 ;  /* 0x0000001fff037819 */ /* 0x000fc40000011404 */
[----:B------:R-:W-:Y:S01]  /*2de0*/  LDSM.16.MT88.4 R84, [R189+0x2100] ;  /* 0x00210000bd54783b */ /* 0x000fe20000004200 */
[----:B------:R-:W-:Y:S01]  /*2df0*/  IMAD R188, R5, 0x2, R190 ;  /* 0x0000000205bc7824 */ /* 0x000fe200078e02be */
[----:B------:R-:W-:Y:S02]  /*2e00*/  LEA.HI R3, R3, R4, RZ, 0x2 ;  /* 0x0000000403037211 */ /* 0x000fe400078f10ff */
[----:B------:R-:W-:Y:S02]  /*2e10*/  LDSM.16.MT88.4 R44, [R190+0x100] ;  /* 0x00010000be2c783b */ /* 0x000fe40000004200 */
[----:B------:R-:W-:Y:S02]  /*2e20*/  LOP3.LUT R3, R3, 0x7ffffffc, RZ, 0xc0, !PT ;  /* 0x7ffffffc03037812 */ /* 0x000fe400078ec0ff */
        /* <DEDUP_REMOVED lines=11> */
[C---:B------:R-:W-:Y:S01]  /*2ee0*/  ISETP.GT.AND P5, PT, R36.reuse, 0x8, PT ;  /* 0x000000082400780c */ /* 0x040fe20003fa4270 */
[----:B------:R-:W-:Y:S01]  /*2ef0*/  LDSM.16.MT88.4 R112, [R189+0x4100] ;  /* 0x00410000bd70783b */ /* 0x000fe20000004200 */
[----:B------:R-:W-:Y:S02]  /*2f00*/  FSEL R32, R35, -INF , P4 ;  /* 0xff80000023207808 */ /* 0x000fe40002000000 */
[----:B------:R-:W-:Y:S01]  /*2f10*/  FSEL R33, R33, -INF , P4 ;  /* 0xff80000021217808 */ /* 0x000fe20002000000 */
[----:B------:R-:W-:Y:S01]  /*2f20*/  LDSM.16.MT88.4 R136, [R190+0x900] ;  /* 0x00090000be88783b */ /* 0x000fe20000004200 */
[----:B------:R-:W-:-:S02]  /*2f30*/  ISETP.GT.AND P4, PT, R36, 0x9, PT ;  /* 0x000000092400780c */ /* 0x000fc40003f84270 */
[----:B------:R-:W-:Y:S02]  /*2f40*/  FSEL R6, R30, -INF , P5 ;  /* 0xff8000001e067808 */ /* 0x000fe40002800000 */
[----:B------:R-:W-:Y:S02]  /*2f50*/  FSEL R35, R28, -INF , P5 ;  /* 0xff8000001c237808 */ /* 0x000fe40002800000 */
[----:B------:R-:W-:Y:S02]  /*2f60*/  ISETP.GT.AND P5, PT, R36, 0x10, PT ;  /* 0x000000102400780c */ /* 0x000fe40003fa4270 */
[----:B------:R-:W-:Y:S02]  /*2f70*/  FSEL R4, R31, -INF , P4 ;  /* 0xff8000001f047808 */ /* 0x000fe40002000000 */
[----:B------:R-:W-:Y:S02]  /*2f80*/  FSEL R31, R29, -INF , P4 ;  /* 0xff8000001d1f7808 */ /* 0x000fe40002000000 */
[----:B------:R-:W-:-:S02]  /*2f90*/  FSEL R29, R24, -INF , P5 ;  /* 0xff800000181d7808 */ /* 0x000fc40002800000 */
[----:B------:R-:W-:Y:S02]  /*2fa0*/  FMNMX.FTZ R24, R3, R33, !PT ;  /* 0x0000002103187209 */ /* 0x000fe40007810000 */
[----:B------:R-:W-:Y:S02]  /*2fb0*/  ISETP.GT.AND P4, PT, R36, 0x11, PT ;  /* 0x000000112400780c */ /* 0x000fe40003f84270 */
[----:B------:R-:W-:Y:S02]  /*2fc0*/  FSEL R30, R26, -INF , P5 ;  /* 0xff8000001a1e7808 */ /* 0x000fe40002800000 */
[----:B------:R-:W-:Y:S02]  /*2fd0*/  ISETP.GT.AND P5, PT, R36, 0x18, PT ;  /* 0x000000182400780c */ /* 0x000fe40003fa4270 */
[----:B------:R-:W-:Y:S02]  /*2fe0*/  FMNMX.FTZ R24, R35, R24, !PT ;  /* 0x0000001823187209 */ /* 0x000fe40007810000 */
[----:B------:R-:W-:-:S02]  /*2ff0*/  FSEL R28, R27, -INF , P4 ;  /* 0xff8000001b1c7808 */ /* 0x000fc40002000000 */
[----:B------:R-:W-:Y:S02]  /*3000*/  FSEL R25, R25, -INF , P4 ;  /* 0xff80000019197808 */ /* 0x000fe40002000000 */
[----:B------:R-:W-:Y:S02]  /*3010*/  ISETP.GT.AND P4, PT, R36, 0x19, PT ;  /* 0x000000192400780c */ /* 0x000fe40003f84270 */
[----:B------:R-:W-:Y:S02]  /*3020*/  FSEL R7, R20, -INF , P5 ;  /* 0xff80000014077808 */ /* 0x000fe40002800000 */
[----:B------:R-:W-:Y:S02]  /*3030*/  FMNMX.FTZ R20, R31, R24, !PT ;  /* 0x000000181f147209 */ /* 0x000fe40007810000 */
[----:B------:R-:W-:Y:S02]  /*3040*/  FSEL R26, R22, -INF , P5 ;  /* 0xff800000161a7808 */ /* 0x000fe40002800000 */
[----:B------:R-:W-:-:S02]  /*3050*/  FSEL R24, R23, -INF , P4 ;  /* 0xff80000017187808 */ /* 0x000fc40002000000 */
[----:B------:R-:W-:Y:S02]  /*3060*/  FSEL R21, R21, -INF , P4 ;  /* 0xff80000015157808 */ /* 0x000fe40002000000 */
[C---:B------:R-:W-:Y:S02]  /*3070*/  ISETP.GT.AND P5, PT, R36.reuse, 0x20, PT ;  /* 0x000000202400780c */ /* 0x040fe40003fa4270 */
[----:B------:R-:W-:Y:S02]  /*3080*/  ISETP.GT.AND P4, PT, R36, 0x21, PT ;  /* 0x000000212400780c */ /* 0x000fe40003f84270 */
[----:B------:R-:W-:Y:S02]  /*3090*/  FMNMX.FTZ R20, R29, R20, !PT ;  /* 0x000000141d147209 */ /* 0x000fe40007810000 */
[----:B------:R-:W-:Y:S02]  /*30a0*/  FSEL R171, R16, -INF , P5 ;  /* 0xff80000010ab7808 */ /* 0x000fe40002800000 */
[----:B------:R-:W-:-:S02]  /*30b0*/  FSEL R163, R17, -INF , P4 ;  /* 0xff80000011a37808 */ /* 0x000fc40002000000 */
[----:B------:R-:W-:Y:S02]  /*30c0*/  FMNMX.FTZ R16, R25, R20, !PT ;  /* 0x0000001419107209 */ /* 0x000fe40007810000 */
[----:B------:R-:W-:Y:S02]  /*30d0*/  FMNMX.FTZ R17, R34, R32, !PT ;  /* 0x0000002022117209 */ /* 0x000fe40007810000 */
[----:B------:R-:W-:Y:S02]  /*30e0*/  FSEL R166, R18, -INF , P5 ;  /* 0xff80000012a67808 */ /* 0x000fe40002800000 */
[----:B------:R-:W-:Y:S02]  /*30f0*/  FSEL R204, R19, -INF , P4 ;  /* 0xff80000013cc7808 */ /* 0x000fe40002000000 */
[C---:B------:R-:W-:Y:S02]  /*3100*/  ISETP.GT.AND P5, PT, R36.reuse, 0x28, PT ;  /* 0x000000282400780c */ /* 0x040fe40003fa4270 */
[----:B------:R-:W-:-:S02]  /*3110*/  ISETP.GT.AND P4, PT, R36, 0x29, PT ;  /* 0x000000292400780c */ /* 0x000fc40003f84270 */
[----:B------:R-:W-:Y:S02]  /*3120*/  FMNMX.FTZ R16, R7, R16, !PT ;  /* 0x0000001007107209 */ /* 0x000fe40007810000 */
[----:B------:R-:W-:Y:S02]  /*3130*/  FMNMX.FTZ R17, R6, R17, !PT ;  /* 0x0000001106117209 */ /* 0x000fe40007810000 */
[----:B------:R-:W-:Y:S02]  /*3140*/  FSEL R168, R14, -INF , P5 ;  /* 0xff8000000ea87808 */ /* 0x000fe40002800000 */
[----:B------:R-:W-:Y:S02]  /*3150*/  FSEL R174, R15, -INF , P4 ;  /* 0xff8000000fae7808 */ /* 0x000fe40002000000 */
[----:B------:R-:W-:Y:S02]  /*3160*/  FMNMX.FTZ R14, R21, R16, !PT ;  /* 0x00000010150e7209 */ /* 0x000fe40007810000 */
[----:B------:R-:W-:-:S02]  /*3170*/  FMNMX.FTZ R15, R4, R17, !PT ;  /* 0x00000011040f7209 */ /* 0x000fc40007810000 */
[----:B------:R-:W-:Y:S01]  /*3180*/  FSEL R169, R12, -INF , P5 ;  /* 0xff8000000ca97808 */ /* 0x000fe20002800000 */
[----:B------:R-:W-:Y:S01]  /*3190*/  LDSM.16.MT88.4 R16, [R189+0x2900] ;  /* 0x00290000bd10783b */ /* 0x000fe20000004200 */
[----:B------:R-:W-:Y:S02]  /*31a0*/  FSEL R165, R13, -INF , P4 ;  /* 0xff8000000da57808 */ /* 0x000fe40002000000 */
[----:B------:R-:W-:Y:S02]  /*31b0*/  FMNMX.FTZ R12, R171, R14, !PT ;  /* 0x0000000eab0c7209 */ /* 0x000fe40007810000 */
[----:B------:R-:W-:Y:S02]  /*31c0*/  FMNMX.FTZ R13, R30, R15, !PT ;  /* 0x0000000f1e0d7209 */ /* 0x000fe40007810000 */
[----:B------:R-:W-:Y:S02]  /*31d0*/  ISETP.GT.AND P5, PT, R36, 0x30, PT ;  /* 0x000000302400780c */ /* 0x000fe40003fa4270 */
[----:B------:R-:W-:-:S02]  /*31e0*/  FMNMX.FTZ R12, R163, R12, !PT ;  /* 0x0000000ca30c7209 */ /* 0x000fc40007810000 */
[----:B------:R-:W-:Y:S02]  /*31f0*/  FMNMX.FTZ R13, R28, R13, !PT ;  /* 0x0000000d1c0d7209 */ /* 0x000fe40007810000 */
[----:B------:R-:W-:Y:S02]  /*3200*/  FSEL R170, R10, -INF , P5 ;  /* 0xff8000000aaa7808 */ /* 0x000fe40002800000 */
[----:B------:R-:W-:Y:S02]  /*3210*/  FMNMX.FTZ R10, R169, R12, !PT ;  /* 0x0000000ca90a7209 */ /* 0x000fe40007810000 */
[----:B------:R-:W-:Y:S02]  /*3220*/  FMNMX.FTZ R13, R26, R13, !PT ;  /* 0x0000000d1a0d7209 */ /* 0x000fe40007810000 */
[----:B------:R-:W-:Y:S02]  /*3230*/  ISETP.GT.AND P4, PT, R36, 0x31, PT ;  /* 0x000000312400780c */ /* 0x000fe40003f84270 */
[----:B------:R-:W-:-:S02]  /*3240*/  FSEL R175, R8, -INF , P5 ;  /* 0xff80000008af7808 */ /* 0x000fc40002800000 */
[----:B------:R-:W-:Y:S02]  /*3250*/  FMNMX.FTZ R10, R165, R10, !PT ;  /* 0x0000000aa50a7209 */ /* 0x000fe40007810000 */
[----:B------:R-:W-:Y:S02]  /*3260*/  FMNMX.FTZ R13, R24, R13, !PT ;  /* 0x0000000d180d7209 */ /* 0x000fe40007810000 */
[----:B------:R-:W-:Y:S02]  /*3270*/  FSEL R173, R9, -INF , P4 ;  /* 0xff80000009ad7808 */ /* 0x000fe40002000000 */
[----:B------:R-:W-:Y:S02]  /*3280*/  ISETP.GT.AND P5, PT, R36, 0x38, PT ;  /* 0x000000382400780c */ /* 0x000fe40003fa4270 */
[----:B------:R-:W-:Y:S02]  /*3290*/  FMNMX.FTZ R10, R175, R10, !PT ;  /* 0x0000000aaf0a7209 */ /* 0x000fe40007810000 */
[----:B------:R-:W-:-:S02]  /*32a0*/  FMNMX.FTZ R13, R166, R13, !PT ;  /* 0x0000000da60d7209 */ /* 0x000fc40007810000 */
[----:B------:R-:W-:Y:S02]  /*32b0*/  FSEL R142, R11, -INF , P4 ;  /* 0xff8000000b8e7808 */ /* 0x000fe40002000000 */
[----:B------:R-:W-:Y:S02]  /*32c0*/  ISETP.GT.AND P4, PT, R36, 0x39, PT ;  /* 0x000000392400780c */ /* 0x000fe40003f84270 */
[----:B------:R-:W-:Y:S01]  /*32d0*/  FSEL R143, R76, -INF , P5 ;  /* 0xff8000004c8f7808 */ /* 0x000fe20002800000 */
[----:B------:R-:W-:Y:S01]  /*32e0*/  LDSM.16.MT88.4 R36, [R195+0x100] ;  /* 0x00010000c324783b */ /* 0x000fe20000004200 */
[----:B------:R-:W-:Y:S02]  /*32f0*/  FMNMX.FTZ R10, R173, R10, !PT ;  /* 0x0000000aad0a7209 */ /* 0x000fe40007810000 */
[----:B------:R-:W-:Y:S02]  /*3300*/  FMNMX.FTZ R9, R204, R13, !PT ;  /* 0x0000000dcc097209 */ /* 0x000fe40007810000 */
[----:B------:R-:W-:Y:S01]  /*3310*/  FSEL R141, R77, -INF , P4 ;  /* 0xff8000004d8d7808 */ /* 0x000fe20002000000 */
[----:B------:R-:W-:Y:S01]  /*3320*/  LDSM.16.MT88.4 R12, [R188+0x2900] ;  /* 0x00290000bc0c783b */ /* 0x000fe20000004200 */
[----:B------:R-:W-:-:S02]  /*3330*/  FMNMX.FTZ R8, R143, R10, !PT ;  /* 0x0000000a8f087209 */ /* 0x000fc40007810000 */
[----:B------:R-:W-:Y:S02]  /*3340*/  FMNMX.FTZ R9, R168, R9, !PT ;  /* 0x00000009a8097209 */ /* 0x000fe40007810000 */
[----:B------:R-:W-:Y:S02]  /*3350*/  FMNMX.FTZ R8, R141, R8, !PT ;  /* 0x000000088d087209 */ /* 0x000fe40007810000 */
[----:B------:R-:W-:Y:S02]  /*3360*/  FMNMX.FTZ R9, R174, R9, !PT ;  /* 0x00000009ae097209 */ /* 0x000fe40007810000 */
[----:B------:R-:W-:Y:S01]  /*3370*/  FSEL R140, R78, -INF , P5 ;  /* 0xff8000004e8c7808 */ /* 0x000fe20002800000 */
[----:B------:R-:W1:Y:S01]  /*3380*/  SHFL.BFLY PT, R11, R8, 0x2, 0x1f ;  /* 0x0c401f00080b7f89 */ /* 0x000e6200000e0000 */
[----:B------:R-:W-:Y:S02]  /*3390*/  FMNMX.FTZ R9, R170, R9, !PT ;  /* 0x00000009aa097209 */ /* 0x000fe40007810000 */
[----:B------:R-:W-:-:S02]  /*33a0*/  FSEL R164, R79, -INF , P4 ;  /* 0xff8000004fa47808 */ /* 0x000fc40002000000 */
[----:B------:R-:W-:Y:S01]  /*33b0*/  FMNMX.FTZ R9, R142, R9, !PT ;  /* 0x000000098e097209 */ /* 0x000fe20007810000 */
[----:B------:R-:W-:Y:S03]  /*33c0*/  LDSM.16.MT88.4 R76, [R190+0x2100] ;  /* 0x00210000be4c783b */ /* 0x000fe60000004200 */
        /* <DEDUP_REMOVED lines=20> */
[----:B------:R-:W-:-:S02]  /*3510*/  FFMA.FTZ R149, R7, c[0x0][0x2d0], -R172 ;  /* 0x0000b40007957a23 */ /* 0x000fc400000108ac */
[--C-:B------:R-:W-:Y:S01]  /*3520*/  FFMA.FTZ R155, R29, c[0x0][0x2d0], -R172.reuse ;  /* 0x0000b4001d9b7a23 */ /* 0x100fe200000108ac */
[----:B------:R-:W-:Y:S01]  /*3530*/  FSEL R167, R167, RZ, P4 ;  /* 0x000000ffa7a77208 */ /* 0x000fe20002000000 */
[--C-:B------:R-:W-:Y:S01]  /*3540*/  FFMA.FTZ R150, R25, c[0x0][0x2d0], -R172.reuse ;  /* 0x0000b40019967a23 */ /* 0x100fe200000108ac */
[----:B------:R-:W-:Y:S01]  /*3550*/  PLOP3.LUT P4, PT, PT, PT, UP0, 0x80, 0x0 ;  /* 0x000000000000781c */ /* 0x000fe20003f8f008 */
[----:B------:R-:W-:Y:S01]  /*3560*/  FFMA.FTZ R2, R21, c[0x0][0x2d0], -R172 ;  /* 0x0000b40015027a23 */ /* 0x000fe200000108ac */
[----:B------:R-:W1:Y:S01]  /*3570*/  MUFU.EX2 R156, R156 ;  /* 0x0000009c009c7308 */ /* 0x000e620000000800 */
[--C-:B------:R-:W-:Y:S01]  /*3580*/  FFMA.FTZ R158, R34, c[0x0][0x2d0], -R167.reuse ;  /* 0x0000b400229e7a23 */ /* 0x100fe200000108a7 */
[----:B------:R-:W-:Y:S01]  /*3590*/  LDSM.16.MT88.4 R20, [R195+0x900] ;  /* 0x00090000c314783b */ /* 0x000fe20000004200 */
[--C-:B------:R-:W-:Y:S02]  /*35a0*/  FFMA.FTZ R159, R32, c[0x0][0x2d0], -R167.reuse ;  /* 0x0000b400209f7a23 */ /* 0x100fe400000108a7 */
[--C-:B------:R-:W-:Y:S01]  /*35b0*/  FFMA.FTZ R161, R6, c[0x0][0x2d0], -R167.reuse ;  /* 0x0000b40006a17a23 */ /* 0x100fe200000108a7 */
[----:B------:R-:W-:Y:S01]  /*35c0*/  LDSM.16.MT88.4 R32, [R189+0x900] ;  /* 0x00090000bd20783b */ /* 0x000fe20000004200 */
[--C-:B------:R-:W-:Y:S01]  /*35d0*/  FFMA.FTZ R152, R4, c[0x0][0x2d0], -R167.reuse ;  /* 0x0000b40004987a23 */ /* 0x100fe200000108a7 */
[----:B------:R-:W-:Y:S01]  /*35e0*/  MUFU.EX2 R154, R154 ;  /* 0x0000009a009a7308 */ /* 0x000fe20000000800 */
[--C-:B------:R-:W-:Y:S01]  /*35f0*/  FFMA.FTZ R153, R30, c[0x0][0x2d0], -R167.reuse ;  /* 0x0000b4001e997a23 */ /* 0x100fe200000108a7 */
[----:B------:R-:W2:Y:S01]  /*3600*/  LDSM.16.MT88.4 R4, [R188+0x4100] ;  /* 0x00410000bc04783b */ /* 0x000ea20000004200 */
[----:B------:R-:W-:-:S02]  /*3610*/  FFMA.FTZ R148, R28, c[0x0][0x2d0], -R167 ;  /* 0x0000b4001c947a23 */ /* 0x000fc400000108a7 */
[--C-:B------:R-:W-:Y:S01]  /*3620*/  FFMA.FTZ R147, R26, c[0x0][0x2d0], -R167.reuse ;  /* 0x0000b4001a937a23 */ /* 0x100fe200000108a7 */
[----:B------:R-:W-:Y:S01]  /*3630*/  LDSM.16.MT88.4 R28, [R188+0x900] ;  /* 0x00090000bc1c783b */ /* 0x000fe20000004200 */
[----:B------:R-:W-:Y:S01]  /*3640*/  FFMA.FTZ R0, R24, c[0x0][0x2d0], -R167 ;  /* 0x0000b40018007a23 */ /* 0x000fe200000108a7 */
[----:B------:R-:W3:Y:S01]  /*3650*/  MUFU.EX2 R151, R151 ;  /* 0x0000009700977308 */ /* 0x000ee20000000800 */
[----:B-1----:R-:W-:Y:S01]  /*3660*/  F2FP.BF16.PACK_AB R116, R156, R157 ;  /* 0x0000009d9c74723e */ /* 0x002fe200000010ff */
[----:B------:R-:W-:Y:S01]  /*3670*/  LDSM.16.MT88.4 R24, [R190+0x2900] ;  /* 0x00290000be18783b */ /* 0x000fe20000004200 */
[--C-:B------:R-:W-:Y:S02]  /*3680*/  FFMA.FTZ R160, R171, c[0x0][0x2d0], -R172.reuse ;  /* 0x0000b400aba07a23 */ /* 0x100fe400000108ac */
[--C-:B------:R-:W-:Y:S02]  /*3690*/  FFMA.FTZ R162, R169, c[0x0][0x2d0], -R172.reuse ;  /* 0x0000b400a9a27a23 */ /* 0x100fe400000108ac */
[--C-:B------:R-:W-:Y:S01]  /*36a0*/  FFMA.FTZ R163, R163, c[0x0][0x2d0], -R172.reuse ;  /* 0x0000b400a3a37a23 */ /* 0x100fe200000108ac */
[----:B------:R-:W-:Y:S01]  /*36b0*/  MUFU.EX2 R158, R158 ;  /* 0x0000009e009e7308 */ /* 0x000fe20000000800 */
[----:B------:R-:W-:-:S02]  /*36c0*/  FFMA.FTZ R165, R165, c[0x0][0x2d0], -R172 ;  /* 0x0000b400a5a57a23 */ /* 0x000fc400000108ac */
[--C-:B------:R-:W-:Y:S02]  /*36d0*/  FFMA.FTZ R166, R166, c[0x0][0x2d0], -R167.reuse ;  /* 0x0000b400a6a67a23 */ /* 0x100fe400000108a7 */
[--C-:B------:R-:W-:Y:S02]  /*36e0*/  FFMA.FTZ R169, R204, c[0x0][0x2d0], -R167.reuse ;  /* 0x0000b400cca97a23 */ /* 0x100fe400000108a7 */
[--C-:B------:R-:W-:Y:S01]  /*36f0*/  FFMA.FTZ R168, R168, c[0x0][0x2d0], -R167.reuse ;  /* 0x0000b400a8a87a23 */ /* 0x100fe200000108a7 */
[----:B------:R-:W1:Y:S01]  /*3700*/  MUFU.EX2 R159, R159 ;  /* 0x0000009f009f7308 */ /* 0x000e620000000800 */
[----:B---3--:R-:W-:Y:S01]  /*3710*/  F2FP.BF16.PACK_AB R118, R151, R154 ;  /* 0x0000009a9776723e */ /* 0x008fe200000010ff */
[----:B------:R-:W-:Y:S02]  /*3720*/  FFMA.FTZ R171, R174, c[0x0][0x2d0], -R167 ;  /* 0x0000b400aeab7a23 */ /* 0x000fe400000108a7 */
[--C-:B------:R-:W-:Y:S02]  /*3730*/  FFMA.FTZ R174, R175, c[0x0][0x2d0], -R172.reuse ;  /* 0x0000b400afae7a23 */ /* 0x100fe400000108ac */
[----:B------:R-:W-:-:S02]  /*3740*/  FFMA.FTZ R173, R173, c[0x0][0x2d0], -R172 ;  /* 0x0000b400adad7a23 */ /* 0x000fc400000108ac */
[----:B------:R-:W-:Y:S01]  /*3750*/  MUFU.EX2 R161, R161 ;  /* 0x000000a100a17308 */ /* 0x000fe20000000800 */
[--C-:B------:R-:W-:Y:S02]  /*3760*/  FFMA.FTZ R175, R143, c[0x0][0x2d0], -R172.reuse ;  /* 0x0000b4008faf7a23 */ /* 0x100fe400000108ac */
[----:B------:R-:W-:Y:S02]  /*3770*/  FFMA.FTZ R172, R141, c[0x0][0x2d0], -R172 ;  /* 0x0000b4008dac7a23 */ /* 0x000fe400000108ac */
[--C-:B------:R-:W-:Y:S02]  /*3780*/  FFMA.FTZ R170, R170, c[0x0][0x2d0], -R167.reuse ;  /* 0x0000b400aaaa7a23 */ /* 0x100fe400000108a7 */
[--C-:B------:R-:W-:Y:S01]  /*3790*/  FFMA.FTZ R205, R142, c[0x0][0x2d0], -R167.reuse ;  /* 0x0000b4008ecd7a23 */ /* 0x100fe200000108a7 */
[----:B------:R-:W3:Y:S01]  /*37a0*/  MUFU.EX2 R152, R152 ;  /* 0x0000009800987308 */ /* 0x000ee20000000800 */
[----:B-1----:R-:W-:Y:S01]  /*37b0*/  F2FP.BF16.PACK_AB R117, R159, R158 ;  /* 0x0000009e9f75723e */ /* 0x002fe200000010ff */
[----:B------:R-:W-:-:S02]  /*37c0*/  FFMA.FTZ R204, R140, c[0x0][0x2d0], -R167 ;  /* 0x0000b4008ccc7a23 */ /* 0x000fc400000108a7 */
[----:B------:R-:W-:Y:S01]  /*37d0*/  FFMA.FTZ R211, R164, c[0x0][0x2d0], -R167 ;  /* 0x0000b400a4d37a23 */ /* 0x000fe200000108a7 */
[----:B------:R-:W-:Y:S01]  /*37e0*/  LDSM.16.MT88.4 R140, [R190+0x1900] ;  /* 0x00190000be8c783b */ /* 0x000fe20000004200 */
[----:B------:R-:W-:Y:S02]  /*37f0*/  FADD.FTZ R157, R157, R156 ;  /* 0x0000009c9d9d7221 */ /* 0x000fe40000010000 */
[----:B------:R-:W-:Y:S01]  /*3800*/  MUFU.EX2 R155, R155 ;  /* 0x0000009b009b7308 */ /* 0x000fe20000000800 */
[----:B------:R-:W-:Y:S02]  /*3810*/  FADD.FTZ R158, R158, R159 ;  /* 0x0000009f9e9e7221 */ /* 0x000fe40000010000 */
[----:B------:R-:W-:-:S04]  /*3820*/  FADD.FTZ R154, R154, R157 ;  /* 0x0000009d9a9a7221 */ /* 0x000fc80000010000 */
[----:B------:R-:W-:Y:S01]  /*3830*/  FADD.FTZ R154, R151, R154 ;  /* 0x0000009a979a7221 */ /* 0x000fe20000010000 */
[----:B---3--:R-:W-:Y:S01]  /*3840*/  F2FP.BF16.PACK_AB R119, R152, R161 ;  /* 0x000000a19877723e */ /* 0x008fe200000010ff */
[----:B------:R-:W1:Y:S01]  /*3850*/  MUFU.EX2 R150, R150 ;  /* 0x0000009600967308 */ /* 0x000e620000000800 */
[----:B------:R-:W-:-:S04]  /*3860*/  FADD.FTZ R161, R161, R158 ;  /* 0x0000009ea1a17221 */ /* 0x000fc80000010000 */
        /* <DEDUP_REMOVED lines=8> */
[----:B------:R-:W3:Y:S06]  /*38f0*/  MUFU.EX2 R148, R148 ;  /* 0x0000009400947308 */ /* 0x000eec0000000800 */
[C---:B------:R-:W-:Y:S02]  /*3900*/  HMMA.16816.F32.BF16 R128, R116.reuse, R36, RZ ;  /* 0x000000247480723c */ /* 0x040fe400000418ff */
[----:B------:R-:W-:Y:S06]  /*3910*/  MUFU.EX2 R147, R147 ;  /* 0x0000009300937308 */ /* 0x000fec0000000800 */
[C---:B------:R-:W-:Y:S02]  /*3920*/  HMMA.16816.F32.BF16 R40, R116.reuse, R44, RZ ;  /* 0x0000002c7428723c */ /* 0x040fe400000418ff */
[----:B------:R-:W4:Y:S06]  /*3930*/  MUFU.EX2 R0, R0 ;  /* 0x0000000000007308 */ /* 0x000f2c0000000800 */
        /* <DEDUP_REMOVED lines=31> */
[----:B------:R-:W4:Y:S06]  /*3b30*/  MUFU.EX2 R211, R211 ;  /* 0x000000d300d37308 */ /* 0x000f2c0000000800 */
[C---:B--2---:R-:W-:Y:S07]  /*3b40*/  HMMA.16816.F32.BF16 R120, R116.reuse, R4, RZ ;  /* 0x000000047478723c */ /* 0x044fee00000418ff */
[----:B-1----:R-:W-:Y:S01]  /*3b50*/  F2FP.BF16.PACK_AB R4, R150, R155 ;  /* 0x0000009b9604723e */ /* 0x002fe200000010ff */
[----:B------:R-:W-:Y:S01]  /*3b60*/  HMMA.16816.F32.BF16 R116, R116, R6, RZ ;  /* 0x000000067474723c */ /* 0x000fe200000418ff */
[----:B---3--:R-:W-:Y:S01]  /*3b70*/  F2FP.BF16.PACK_AB R5, R148, R153 ;  /* 0x000000999405723e */ /* 0x008fe200000010ff */
[----:B------:R-:W-:-:S02]  /*3b80*/  FADD.FTZ R155, R155, R154 ;  /* 0x0000009a9b9b7221 */ /* 0x000fc40000010000 */
[----:B------:R-:W-:Y:S02]  /*3b90*/  FADD.FTZ R153, R153, R152 ;  /* 0x0000009899997221 */ /* 0x000fe40000010000 */
[----:B------:R-:W-:Y:S01]  /*3ba0*/  FADD.FTZ R150, R150, R155 ;  /* 0x0000009b96967221 */ /* 0x000fe20000010000 */
[----:B------:R-:W-:Y:S01]  /*3bb0*/  F2FP.BF16.PACK_AB R6, R2, R149 ;  /* 0x000000950206723e */ /* 0x000fe200000010ff */
[----:B------:R-:W-:Y:S01]  /*3bc0*/  FADD.FTZ R148, R148, R153 ;  /* 0x0000009994947221 */ /* 0x000fe20000010000 */
[----:B----4-:R-:W-:Y:S01]  /*3bd0*/  F2FP.BF16.PACK_AB R7, R0, R147 ;  /* 0x000000930007723e */ /* 0x010fe200000010ff */
[----:B------:R-:W-:Y:S02]  /*3be0*/  FADD.FTZ R149, R149, R150 ;  /* 0x0000009695957221 */ /* 0x000fe40000010000 */
[----:B------:R-:W-:Y:S02]  /*3bf0*/  FADD.FTZ R147, R147, R148 ;  /* 0x0000009493937221 */ /* 0x000fe40000010000 */
[----:B------:R-:W-:-:S02]  /*3c00*/  FADD.FTZ R149, R2, R149 ;  /* 0x0000009502957221 */ /* 0x000fc40000010000 */
[----:B------:R-:W-:Y:S01]  /*3c10*/  HMMA.16816.F32.BF16 R64, R4, R8, R64 ;  /* 0x000000080440723c */ /* 0x000fe20000041840 */
        /* <DEDUP_REMOVED lines=36> */
[----:B-----5:R-:W-:Y:S01]  /*3e60*/  F2FP.BF16.PACK_AB R4, R163, R160 ;  /* 0x000000a0a304723e */ /* 0x020fe200000010ff */
        /* <DEDUP_REMOVED lines=96> */
.L_x_3119:
        /* <DEDUP_REMOVED lines=50> */
.L_x_3117:
[----:B------:R-:W-:Y:S04]  /*4790*/  DEPBAR.LE SB0, 0x0 ;  /* 0x000080000000791a */ /* 0x000fe80000000000 */
[----:B------:R-:W-:Y:S01]  /*47a0*/  BAR.SYNC.DEFER_BLOCKING 0x0 ;  /* 0x0000000000007b1d */ /* 0x000fe20000010000 */
[----:B------:R-:W-:Y:S01]  /*47b0*/  SHF.R.S32.HI R3, RZ, 0x1f, R201 ;  /* 0x0000001fff037819 */ /* 0x000fe200000114c9 */
[----:B------:R-:W-:Y:S01]  /*47c0*/  IMAD.WIDE.U32 R214, R201, c[0x0][0x208], RZ ;  /* 0x00008200c9d67a25 */ /* 0x000fe200078e00ff */
[----:B------:R-:W-:Y:S03]  /*47d0*/  UISETP.GT.AND UP0, UPT, UR6, UR7, UPT ;  /* 0x000000070600728c */ /* 0x000fe6000bf04270 */
[----:B------:R-:W-:Y:S04]  /*47e0*/  IMAD R3, R3, c[0x0][0x208], RZ ;  /* 0x0000820003037a24 */ /* 0x000fe800078e02ff */
[----:B------:R-:W-:Y:S04]  /*47f0*/  IMAD R3, R201, c[0x0][0x20c], R3 ;  /* 0x00008300c9037a24 */ /* 0x000fe800078e0203 */
[----:B------:R-:W-:Y:S01]  /*4800*/  IMAD.IADD R215, R215, 0x1, R3 ;  /* 0x00000001d7d77824 */ /* 0x000fe200078e0203 */
[----:B------:R-:W-:Y:S03]  /*4810*/  SHF.R.S32.HI R3, RZ, 0x1f, R200 ;  /* 0x0000001fff037819 */ /* 0x000fe600000114c8 */
[----:B------:R-:W-:Y:S04]  /*4820*/  IMAD.WIDE.U32 R214, R200, c[0x0][0x218], R214 ;  /* 0x00008600c8d67a25 */ /* 0x000fe800078e00d6 */
[----:B------:R-:W-:Y:S01]  /*4830*/  IMAD R3, R3, c[0x0][0x218], RZ ;  /* 0x0000860003037a24 */ /* 0x000fe200078e02ff */
[----:B------:R-:W-:Y:S01]  /*4840*/  IADD3 R2, P4, R214, UR22, RZ ;  /* 0x00000016d6027c10 */ /* 0x000fe2000ff9e0ff */
[----:B------:R-:W-:Y:S02]  /*4850*/  LDSM.16.M88.4 R136, [R198+0xc100] ;  /* 0x00c10000c688783b */ /* 0x000fe40000000200 */
[----:B------:R-:W-:Y:S02]  /*4860*/  IMAD R3, R200, c[0x0][0x21c], R3 ;  /* 0x00008700c8037a24 */ /* 0x000fe400078e0203 */
[----:B------:R-:W1:Y:S03]  /*4870*/  LDSM.16.M88.4 R140, [R197+0x6100] ;  /* 0x00610000c58c783b */ /* 0x000e660000000200 */
[----:B------:R-:W-:Y:S01]  /*4880*/  IADD3.X R3, R215, UR5, R3, P4, !PT ;  /* 0x00000005d7037c10 */ /* 0x000fe2000a7fe403 */
[----:B------:R-:W-:Y:S01]  /*4890*/  LDSM.16.M88.4 R144, [R197+0x6900] ;  /* 0x00690000c590783b */ /* 0x000fe20000000200 */
[C---:B------:R-:W-:Y:S03]  /*48a0*/  LEA R210, P4, R2.reuse, c[0x0][0x1f8], 0x1 ;  /* 0x00007e0002d27a11 */ /* 0x040fe600078808ff */
[----:B------:R-:W-:Y:S01]  /*48b0*/  LDSM.16.M88.4 R148, [R197+0x7100] ;  /* 0x00710000c594783b */ /* 0x000fe20000000200 */
[----:B------:R-:W-:Y:S03]  /*48c0*/  LEA.HI.X R134, R2, c[0x0][0x1fc], R3, 0x1, P4 ;  /* 0x00007f0002867a11 */ /* 0x000fe600020f0c03 */
[----:B------:R-:W-:Y:S04]  /*48d0*/  LDSM.16.M88.4 R152, [R194+0xc100] ;  /* 0x00c10000c298783b */ /* 0x000fe80000000200 */
[----:B------:R-:W-:Y:S04]  /*48e0*/  LDSM.16.M88.4 R156, [R187] ;  /* 0x00000000bb9c783b */ /* 0x000fe80000000200 */
[----:B------:R-:W-:Y:S04]  /*48f0*/  LDSM.16.M88.4 R160, [R186] ;  /* 0x00000000baa0783b */ /* 0x000fe80000000200 */
[----:B------:R-:W-:Y:S04]  /*4900*/  LDSM.16.M88.4 R164, [R185] ;  /* 0x00000000b9a4783b */ /* 0x000fe80000000200 */
[----:B------:R-:W2:Y:S04]  /*4910*/  SHFL.IDX PT, R135, R210, RZ, 0x181f ;  /* 0x00181fffd2877589 */ /* 0x000ea800000e0000 */
[----:B------:R-:W3:Y:S04]  /*4920*/  SHFL.IDX PT, R132, R134, RZ, 0x181f ;  /* 0x00181fff86847589 */ /* 0x000ee800000e0000 */
[----:B------:R-:W4:Y:S01]  /*4930*/  SHFL.IDX PT, R3, R210, 0x1, 0x181f ;  /* 0x00381f00d2037f89 */ /* 0x000f2200000e0000 */
[C---:B-1----:R-:W-:Y:S03]  /*4940*/  HMMA.16816.F32.BF16 R4, R136.reuse, R140, RZ ;  /* 0x0000008c8804723c */ /* 0x042fe600000418ff */
[----:B------:R1:W5:Y:S05]  /*4950*/  SHFL.IDX PT, R2, R134, 0x1, 0x181f ;  /* 0x00381f0086027f89 */ /* 0x00036a00000e0000 */
[C---:B------:R-:W-:Y:S01]  /*4960*/  HMMA.16816.F32.BF16 R8, R136.reuse, R142, RZ ;  /* 0x0000008e8808723c */ /* 0x040fe200000418ff */
[----:B------:R-:W5:Y:S03]  /*4970*/  LDSM.16.M88.4 R140, [R197+0x7900] ;  /* 0x00790000c58c783b */ /* 0x000f660000000200 */
[C---:B--2---:R-:W-:Y:S02]  /*4980*/  IADD3 R222, P5, R135.reuse, R208, RZ ;  /* 0x000000d087de7210 */ /* 0x044fe40007fbe0ff */
[C---:B------:R-:W-:Y:S02]  /*4990*/  IADD3 R220, P4, R135.reuse, R206, RZ ;  /* 0x000000ce87dc7210 */ /* 0x040fe40007f9e0ff */
[C---:B------:R-:W-:Y:S01]  /*49a0*/  HMMA.16816.F32.BF16 R12, R136.reuse, R144, RZ ;  /* 0x00000090880c723c */ /* 0x040fe200000418ff */
[C---:B---3--:R-:W-:Y:S03]  /*49b0*/  IMAD.X R223, R132.reuse, 0x1, R209, P5 ;  /* 0x0000000184df7824 */ /* 0x048fe600028e06d1 */
[----:B------:R-:W-:Y:S01]  /*49c0*/  IADD3 R218, P5, R135, R204, RZ ;  /* 0x000000cc87da7210 */ /* 0x000fe20007fbe0ff */
[C---:B------:R-:W-:Y:S01]  /*49d0*/  IMAD.X R221, R132.reuse, 0x1, R207, P4 ;  /* 0x0000000184dd7824 */ /* 0x040fe200020e06cf */
[C---:B----4-:R-:W-:Y:S02]  /*49e0*/  IADD3 R216, P4, R3.reuse, R208, RZ ;  /* 0x000000d003d87210 */ /* 0x050fe40007f9e0ff */
[C---:B------:R-:W-:Y:S01]  /*49f0*/  HMMA.16816.F32.BF16 R16, R136.reuse, R146, RZ ;  /* 0x000000928810723c */ /* 0x040fe200000418ff */
[----:B------:R-:W2:Y:S03]  /*4a00*/  LDSM.16.M88.4 R144, [R196] ;  /* 0x00000000c490783b */ /* 0x000ea60000000200 */
[----:B------:R-:W-:Y:S01]  /*4a10*/  IMAD.X R219, R132, 0x1, R205, P5 ;  /* 0x0000000184db7824 */ /* 0x000fe200028e06cd */
[----:B------:R-:W-:Y:S01]  /*4a20*/  @!PT LDS RZ, [RZ] ;  /* 0x00000000fffff984 */ /* 0x000fe20000000800 */
[----:B------:R-:W-:Y:S01]  /*4a30*/  @!PT LDS RZ, [RZ] ;  /* 0x00000000fffff984 */ /* 0x000fe20000000800 */
[----:B------:R-:W-:Y:S01]  /*4a40*/  @!PT LDS RZ, [RZ] ;  /* 0x00000000fffff984 */ /* 0x000fe20000000800 */
[----:B------:R3:W-:Y:S01]  /*4a50*/  LDGSTS.E.BYPASS.LTC128B.128 [R203], [R222.64], !P3 ;  /* 0x00000000decb7fae */ /* 0x0007e2000d901d4c */
[C---:B-1----:R-:W-:Y:S01]  /*4a60*/  IADD3 R134, P5, R3.reuse, R206, RZ ;  /* 0x000000ce03867210 */ /* 0x042fe20007fbe0ff */
[C---:B-----5:R-:W-:Y:S01]  /*4a70*/  IMAD.X R217, R2.reuse, 0x1, R209, P4 ;  /* 0x0000000102d97824 */ /* 0x060fe200020e06d1 */
[C---:B------:R-:W-:Y:S01]  /*4a80*/  HMMA.16816.F32.BF16 R20, R136.reuse, R148, RZ ;  /* 0x000000948814723c */ /* 0x040fe200000418ff */
[----:B------:R3:W-:Y:S03]  /*4a90*/  LDGSTS.E.BYPASS.LTC128B.128 [R203+0x2000], [R220.64], !P2 ;  /* 0x02000000dccb7fae */ /* 0x0007e6000d101d4c */
[----:B------:R-:W-:Y:S01]  /*4aa0*/  IADD3 R214, P4, R3, R204, RZ ;  /* 0x000000cc03d67210 */ /* 0x000fe20007f9e0ff */
[----:B------:R3:W-:Y:S01]  /*4ab0*/  LDGSTS.E.BYPASS.LTC128B.128 [R203+0x4000], [R218.64], !P1 ;  /* 0x04000000dacb7fae */ /* 0x0007e2000c901d4c */
[C---:B------:R-:W-:Y:S02]  /*4ac0*/  IMAD.X R135, R2.reuse, 0x1, R207, P5 ;  /* 0x0000000102877824 */ /* 0x040fe400028e06cf */
[C---:B------:R-:W-:Y:S01]  /*4ad0*/  HMMA.16816.F32.BF16 R24, R136.reuse, R150, RZ ;  /* 0x000000968818723c */ /* 0x040fe200000418ff */
[----:B------:R3:W-:Y:S03]  /*4ae0*/  LDGSTS.E.BYPASS.LTC128B.128 [R203+0x1000], [R216.64], !P3 ;  /* 0x01000000d8cb7fae */ /* 0x0007e6000d901d4c */
[----:B------:R-:W-:Y:S01]  /*4af0*/  IMAD.X R215, R2, 0x1, R205, P4 ;  /* 0x0000000102d77824 */ /* 0x000fe200020e06cd */
[----:B------:R3:W-:Y:S01]  /*4b00*/  LDGSTS.E.BYPASS.LTC128B.128 [R203+0x3000], [R134.64], !P2 ;  /* 0x0300000086cb7fae */ /* 0x0007e2000d101d4c */
[----:B------:R-:W-:Y:S02]  /*4b10*/  PLOP3.LUT P4, PT, PT, PT, UP0, 0x80, 0x0 ;  /* 0x000000000000781c */ /* 0x000fe40003f8f008 */
[C---:B------:R-:W-:Y:S01]  /*4b20*/  HMMA.16816.F32.BF16 R28, R136.reuse, R140, RZ ;  /* 0x0000008c881c723c */ /* 0x040fe200000418ff */
[----:B------:R3:W-:Y:S04]  /*4b30*/  LDGSTS.E.BYPASS.LTC128B.128 [R203+0x5000], [R214.64], !P1 ;  /* 0x05000000d6cb7fae */ /* 0x0007e8000c901d4c */
[----:B------:R-:W-:Y:S03]  /*4b40*/  LDSM.16.M88.4 R148, [R193+0xc100] ;  /* 0x00c10000c194783b */ /* 0x000fe60000000200 */
[----:B------:R-:W-:Y:S01]  /*4b50*/  HMMA.16816.F32.BF16 R32, R136, R142, RZ ;  /* 0x0000008e8820723c */ /* 0x000fe200000418ff */
[----:B------:R-:W0:Y:S04]  /*4b60*/  LDGDEPBAR ;  /* 0x00000000000079af */ /* 0x000e280000000000 */
[----:B------:R-:W1:Y:S03]  /*4b70*/  LDSM.16.M88.4 R168, [R192+0x6100] ;  /* 0x00610000c0a8783b */ /* 0x000e660000000200 */
[C---:B--2---:R-:W-:Y:S01]  /*4b80*/  HMMA.16816.F32.BF16 R4, R152.reuse, R144, R4 ;  /* 0x000000909804723c */ /* 0x044fe20000041804 */
[----:B------:R-:W2:Y:S04]  /*4b90*/  LDSM.16.M88.4 R172, [R192+0x6900] ;  /* 0x00690000c0ac783b */ /* 0x000ea80000000200 */
[----:B------:R-:W4:Y:S03]  /*4ba0*/  LDSM.16.M88.4 R136, [R192+0x7100] ;  /* 0x00710000c088783b */ /* 0x000f260000000200 */
[C---:B------:R-:W-:Y:S01]  /*4bb0*/  HMMA.16816.F32.BF16 R8, R152.reuse, R146, R8 ;  /* 0x000000929808723c */ /* 0x040fe20000041808 */
[----:B------:R-:W5:Y:S04]  /*4bc0*/  LDSM.16.M88.4 R140, [R192+0x7900] ;  /* 0x00790000c08c783b */ /* 0x000f680000000200 */
[----:B------:R-:W-:Y:S03]  /*4bd0*/  LDSM.16.M88.4 R144, [R191+0xc100] ;  /* 0x00c10000bf90783b */ /* 0x000fe60000000200 */
[C---:B------:R-:W-:Y:S08]  /*4be0*/  HMMA.16816.F32.BF16 R12, R152.reuse, R156, R12 ;  /* 0x0000009c980c723c */ /* 0x040ff0000004180c */
[C---:B------:R-:W-:Y:S01]  /*4bf0*/  HMMA.16816.F32.BF16 R16, R152.reuse, R158, R16 ;  /* 0x0000009e9810723c */ /* 0x040fe20000041810 */
[----:B------:R-:W2:Y:S07]  /*4c00*/  LDSM.16.M88.4 R156, [R184] ;  /* 0x00000000b89c783b */ /* 0x000eae0000000200 */
[C---:B------:R-:W-:Y:S08]  /*4c10*/  HMMA.16816.F32.BF16 R20, R152.reuse, R160, R20 ;  /* 0x000000a09814723c */ /* 0x040ff00000041814 */
[C---:B------:R-:W-:Y:S01]  /*4c20*/  HMMA.16816.F32.BF16 R24, R152.reuse, R162, R24 ;  /* 0x000000a29818723c */ /* 0x040fe20000041818 */
[----:B------:R-:W3:Y:S07]  /*4c30*/  LDSM.16.M88.4 R160, [R184+0x800] ;  /* 0x00080000b8a0783b */ /* 0x000eee0000000200 */
        /* <DEDUP_REMOVED lines=10> */
[C---:B----4-:R-:W-:Y:S08]  /*4ce0*/  HMMA.16816.F32.BF16 R20, R148.reuse, R136, R20 ;  /* 0x000000889414723c */ /* 0x050ff00000041814 */
[C---:B------:R-:W-:Y:S01]  /*4cf0*/  HMMA.16816.F32.BF16 R24, R148.reuse, R138, R24 ;  /* 0x0000008a9418723c */ /* 0x040fe20000041818 */
[----:B------:R-:W1:Y:S07]  /*4d00*/  LDSM.16.M88.4 R136, [R198+0x10100] ;  /* 0x01010000c688783b */ /* 0x000e6e0000000200 */
[C---:B-----5:R-:W-:Y:S08]  /*4d10*/  HMMA.16816.F32.BF16 R28, R148.reuse, R140, R28 ;  /* 0x0000008c941c723c */ /* 0x060ff0000004181c */
[----:B------:R-:W-:Y:S01]  /*4d20*/  HMMA.16816.F32.BF16 R32, R148, R142, R32 ;  /* 0x0000008e9420723c */ /* 0x000fe20000041820 */
[----:B------:R-:W2:Y:S04]  /*4d30*/  LDSM.16.M88.4 R140, [R197+0x9100] ;  /* 0x00910000c58c783b */ /* 0x000ea80000000200 */
[----:B------:R-:W4:Y:S03]  /*4d40*/  LDSM.16.M88.4 R148, [R197+0x9900] ;  /* 0x00990000c594783b */ /* 0x000f260000000200 */
[C---:B------:R-:W-:Y:S08]  /*4d50*/  HMMA.16816.F32.BF16 R4, R144.reuse, R156, R4 ;  /* 0x0000009c9004723c */ /* 0x040ff00000041804 */
[C---:B------:R-:W-:Y:S01]  /*4d60*/  HMMA.16816.F32.BF16 R8, R144.reuse, R158, R8 ;  /* 0x0000009e9008723c */ /* 0x040fe20000041808 */
[----:B------:R-:W-:Y:S07]  /*4d70*/  LDSM.16.M88.4 R156, [R183] ;  /* 0x00000000b79c783b */ /* 0x000fee0000000200 */
[C---:B---3--:R-:W-:Y:S08]  /*4d80*/  HMMA.16816.F32.BF16 R12, R144.reuse, R160, R12 ;  /* 0x000000a0900c723c */ /* 0x048ff0000004180c */
[C---:B------:R-:W-:Y:S01]  /*4d90*/  HMMA.16816.F32.BF16 R16, R144.reuse, R162, R16 ;  /* 0x000000a29010723c */ /* 0x040fe20000041810 */
[----:B------:R-:W-:Y:S07]  /*4da0*/  LDSM.16.M88.4 R160, [R182] ;  /* 0x00000000b6a0783b */ /* 0x000fee0000000200 */
[C---:B------:R-:W-:Y:S08]  /*4db0*/  HMMA.16816.F32.BF16 R20, R144.reuse, R152, R20 ;  /* 0x000000989014723c */ /* 0x040ff00000041814 */
[C---:B------:R-:W-:Y:S01]  /*4dc0*/  HMMA.16816.F32.BF16 R24, R144.reuse, R154, R24 ;  /* 0x0000009a9018723c */ /* 0x040fe20000041818 */
[----:B------:R-:W3:Y:S07]  /*4dd0*/  LDSM.16.M88.4 R152, [R194+0x10100] ;  /* 0x01010000c298783b */ /* 0x000eee0000000200 */
[C---:B------:R-:W-:Y:S08]  /*4de0*/  HMMA.16816.F32.BF16 R28, R144.reuse, R164, R28 ;  /* 0x000000a4901c723c */ /* 0x040ff0000004181c */
[----:B------:R-:W-:Y:S01]  /*4df0*/  HMMA.16816.F32.BF16 R32, R144, R166, R32 ;  /* 0x000000a69020723c */ /* 0x000fe20000041820 */
[----:B------:R-:W5:Y:S04]  /*4e00*/  LDSM.16.M88.4 R144, [R181] ;  /* 0x00000000b590783b */ /* 0x000f680000000200 */
[----:B------:R-:W3:Y:S03]  /*4e10*/  LDSM.16.M88.4 R164, [R180] ;  /* 0x00000000b4a4783b */ /* 0x000ee60000000200 */
        /* <DEDUP_REMOVED lines=11> */
[----:B------:R-:W2:Y:S04]  /*4ed0*/  LDSM.16.M88.4 R136, [R192+0x9100] ;  /* 0x00910000c088783b */ /* 0x000ea80000000200 */
[----:B------:R-:W4:Y:S03]  /*4ee0*/  LDSM.16.M88.4 R148, [R192+0x9900] ;  /* 0x00990000c094783b */ /* 0x000f260000000200 */
[C---:B---3--:R-:W-:Y:S08]  /*4ef0*/  HMMA.16816.F32.BF16 R4, R152.reuse, R156, R4 ;  /* 0x0000009c9804723c */ /* 0x048ff00000041804 */
[C---:B------:R-:W-:Y:S01]  /*4f00*/  HMMA.16816.F32.BF16 R8, R152.reuse, R158, R8 ;  /* 0x0000009e9808723c */ /* 0x040fe20000041808 */
[----:B------:R-:W-:Y:S07]  /*4f10*/  LDSM.16.M88.4 R156, [R184+0x2000] ;  /* 0x00200000b89c783b */ /* 0x000fee0000000200 */
[C---:B------:R-:W-:Y:S08]  /*4f20*/  HMMA.16816.F32.BF16 R12, R152.reuse, R160, R12 ;  /* 0x000000a0980c723c */ /* 0x040ff0000004180c */
[C---:B------:R-:W-:Y:S01]  /*4f30*/  HMMA.16816.F32.BF16 R16, R152.reuse, R162, R16 ;  /* 0x000000a29810723c */ /* 0x040fe20000041810 */
[----:B------:R-:W-:Y:S07]  /*4f40*/  LDSM.16.M88.4 R160, [R184+0x2800] ;  /* 0x00280000b8a0783b */ /* 0x000fee0000000200 */
[C---:B-----5:R-:W-:Y:S08]  /*4f50*/  HMMA.16816.F32.BF16 R20, R152.reuse, R144, R20 ;  /* 0x000000909814723c */ /* 0x060ff00000041814 */
[C---:B------:R-:W-:Y:S01]  /*4f60*/  HMMA.16816.F32.BF16 R24, R152.reuse, R146, R24 ;  /* 0x000000929818723c */ /* 0x040fe20000041818 */
[----:B------:R-:W3:Y:S07]  /*4f70*/  LDSM.16.M88.4 R144, [R191+0x10100] ;  /* 0x01010000bf90783b */ /* 0x000eee0000000200 */
[C---:B------:R-:W-:Y:S08]  /*4f80*/  HMMA.16816.F32.BF16 R28, R152.reuse, R164, R28 ;  /* 0x000000a4981c723c */ /* 0x040ff0000004181c */
[----:B------:R-:W-:Y:S01]  /*4f90*/  HMMA.16816.F32.BF16 R32, R152, R166, R32 ;  /* 0x000000a69820723c */ /* 0x000fe20000041820 */
[----:B------:R-:W5:Y:S04]  /*4fa0*/  LDSM.16.M88.4 R152, [R184+0x3000] ;  /* 0x00300000b898783b */ /* 0x000f680000000200 */
[----:B------:R-:W3:Y:S03]  /*4fb0*/  LDSM.16.M88.4 R164, [R184+0x3800] ;  /* 0x00380000b8a4783b */ /* 0x000ee60000000200 */
        /* <DEDUP_REMOVED lines=15> */
[----:B------:R-:W-:Y:S07]  /*50b0*/  LDSM.16.M88.4 R156, [R179] ;  /* 0x00000000b39c783b */ /* 0x000fee0000000200 */
[C---:B------:R-:W-:Y:S08]  /*50c0*/  HMMA.16816.F32.BF16 R12, R144.reuse, R160, R12 ;  /* 0x000000a0900c723c */ /* 0x040ff0000004180c */
[C---:B------:R-:W-:Y:S01]  /*50d0*/  HMMA.16816.F32.BF16 R16, R144.reuse, R162, R16 ;  /* 0x000000a29010723c */ /* 0x040fe20000041810 */
[----:B------:R-:W-:Y:S07]  /*50e0*/  LDSM.16.M88.4 R160, [R178] ;  /* 0x00000000b2a0783b */ /* 0x000fee0000000200 */
[C---:B-----5:R-:W-:Y:S08]  /*50f0*/  HMMA.16816.F32.BF16 R20, R144.reuse, R152, R20 ;  /* 0x000000989014723c */ /* 0x060ff00000041814 */
        /* <DEDUP_REMOVED lines=32> */
[C---:B-1----:R-:W-:Y:S01]  /*5300*/  HMMA.16816.F32.BF16 R4, R140.reuse, R168, R4 ;  /* 0x000000a88c04723c */ /* 0x042fe20000041804 */
[----:B------:R-:W-:Y:S04]  /*5310*/  DEPBAR.LE SB0, 0x0 ;  /* 0x000080000000791a */ /* 0x000fe80000000000 */
[----:B------:R-:W-:Y:S03]  /*5320*/  BAR.SYNC.DEFER_BLOCKING 0x0 ;  /* 0x0000000000007b1d */ /* 0x000fe60000010000 */
[C---:B------:R-:W-:Y:S08]  /*5330*/  HMMA.16816.F32.BF16 R8, R140.reuse, R170, R8 ;  /* 0x000000aa8c08723c */ /* 0x040ff00000041808 */
[C---:B------:R-:W-:Y:S08]  /*5340*/  HMMA.16816.F32.BF16 R12, R140.reuse, R172, R12 ;  /* 0x000000ac8c0c723c */ /* 0x040ff0000004180c */
[C---:B------:R-:W-:Y:S08]  /*5350*/  HMMA.16816.F32.BF16 R16, R140.reuse, R174, R16 ;  /* 0x000000ae8c10723c */ /* 0x040ff00000041810 */
[C---:B--2---:R-:W-:Y:S08]  /*5360*/  HMMA.16816.F32.BF16 R20, R140.reuse, R136, R20 ;  /* 0x000000888c14723c */ /* 0x044ff00000041814 */
[C---:B------:R-:W-:Y:S08]  /*5370*/  HMMA.16816.F32.BF16 R24, R140.reuse, R138, R24 ;  /* 0x0000008a8c18723c */ /* 0x040ff00000041818 */
[C---:B----4-:R-:W-:Y:S08]  /*5380*/  HMMA.16816.F32.BF16 R28, R140.reuse, R148, R28 ;  /* 0x000000948c1c723c */ /* 0x050ff0000004181c */
[----:B------:R-:W-:Y:S08]  /*5390*/  HMMA.16816.F32.BF16 R32, R140, R150, R32 ;  /* 0x000000968c20723c */ /* 0x000ff00000041820 */
[C---:B---3--:R-:W-:Y:S08]  /*53a0*/  HMMA.16816.F32.BF16 R4, R144.reuse, R156, R4 ;  /* 0x0000009c9004723c */ /* 0x048ff00000041804 */
[C---:B------:R-:W-:Y:S08]  /*53b0*/  HMMA.16816.F32.BF16 R8, R144.reuse, R158, R8 ;  /* 0x0000009e9008723c */ /* 0x040ff00000041808 */
[C---:B------:R-:W-:Y:S08]  /*53c0*/  HMMA.16816.F32.BF16 R12, R144.reuse, R160, R12 ;  /* 0x000000a0900c723c */ /* 0x040ff0000004180c */
[C---:B------:R-:W-:Y:S08]  /*53d0*/  HMMA.16816.F32.BF16 R16, R144.reuse, R162, R16 ;  /* 0x000000a29010723c */ /* 0x040ff00000041810 */
[C---:B-----5:R-:W-:Y:S08]  /*53e0*/  HMMA.16816.F32.BF16 R20, R144.reuse, R152, R20 ;  /* 0x000000989014723c */ /* 0x060ff00000041814 */
[C---:B------:R-:W-:Y:S08]  /*53f0*/  HMMA.16816.F32.BF16 R24, R144.reuse, R154, R24 ;  /* 0x0000009a9018723c */ /* 0x040ff00000041818 */
[C---:B------:R-:W-:Y:S08]  /*5400*/  HMMA.16816.F32.BF16 R28, R144.reuse, R164, R28 ;  /* 0x000000a4901c723c */ /* 0x040ff0000004181c */
[----:B------:R-:W-:Y:S01]  /*5410*/  HMMA.16816.F32.BF16 R32, R144, R166, R32 ;  /* 0x000000a69020723c */ /* 0x000fe20000041820 */
[----:B------:R-:W-:-:S07]  /*5420*/  @P4 BRA `(.L_x_3119) ;  /* 0xfffff04000004947 */ /* 0x000fce000383ffff */
.L_x_3118:
        /* <DEDUP_REMOVED lines=36> */
[----:B------:R-:W-:Y:S02]  /*5670*/  PLOP3.LUT P4, PT, PT, PT, UP0, 0x80, 0x0 ;  /* 0x000000000000781c */ /* 0x000fe40003f8f008 */
[----:B------:R-:W-:Y:S02]  /*5680*/  FMNMX.FTZ R2, R32, R3, !PT ;  /* 0x0000000320027209 */ /* 0x000fe40007810000 */
[----:B------:R-:W-:Y:S02]  /*5690*/  FMNMX.FTZ R3, R31, R132, !PT ;  /* 0x000000841f037209 */ /* 0x000fe40007810000 */
        /* <DEDUP_REMOVED lines=9> */
[----:B-1----:R-:W-:Y:S05]  /*5730*/  FMNMX.FTZ R3, R3, R134, !PT ;  /* 0x0000008603037209 */ /* 0x002fea0007810000 */
[----:B------:R-:W-:Y:S01]  /*5740*/  FMUL.FTZ R167, R3, c[0x0][0x2d0] ;  /* 0x0000b40003a77a20 */ /* 0x000fe20000410000 */
[----:B--2---:R-:W-:Y:S03]  /*5750*/  FMNMX.FTZ R132, R137, R132, !PT ;  /* 0x0000008489847209 */ /* 0x004fe60007810000 */
[--C-:B------:R-:W-:Y:S01]  /*5760*/  FFMA.FTZ R6, R6, c[0x0][0x2d0], -R167.reuse ;  /* 0x0000b40006067a23 */ /* 0x100fe200000108a7 */
[----:B------:R-:W1:Y:S01]  /*5770*/  LDSM.16.MT88.4 R136, [R195+0x100] ;  /* 0x00010000c388783b */ /* 0x000e620000004200 */
[----:B------:R-:W-:Y:S02]  /*5780*/  FFMA.FTZ R7, R7, c[0x0][0x2d0], -R167 ;  /* 0x0000b40007077a23 */ /* 0x000fe400000108a7 */
[C---:B------:R-:W-:Y:S02]  /*5790*/  FADD.FTZ R2, -R132.reuse, R133 ;  /* 0x0000008584027221 */ /* 0x040fe40000010100 */
[----:B------:R-:W-:Y:S01]  /*57a0*/  FMUL.FTZ R168, R132, c[0x0][0x2d0] ;  /* 0x0000b40084a87a20 */ /* 0x000fe20000410000 */
[----:B------:R-:W-:Y:S01]  /*57b0*/  MUFU.EX2 R6, R6 ;  /* 0x0000000600067308 */ /* 0x000fe20000000800 */
[----:B------:R-:W-:Y:S02]  /*57c0*/  FMUL.FTZ R135, R2, c[0x0][0x2d0] ;  /* 0x0000b40002877a20 */ /* 0x000fe40000410000 */
[----:B------:R-:W-:Y:S02]  /*57d0*/  FADD.FTZ R133, -R3, R0 ;  /* 0x0000000003857221 */ /* 0x000fe40000010100 */
[--C-:B------:R-:W-:Y:S02]  /*57e0*/  FFMA.FTZ R164, R4, c[0x0][0x2d0], -R168.reuse ;  /* 0x0000b40004a47a23 */ /* 0x100fe400000108a8 */
[--C-:B------:R-:W-:Y:S02]  /*57f0*/  FFMA.FTZ R5, R5, c[0x0][0x2d0], -R168.reuse ;  /* 0x0000b40005057a23 */ /* 0x100fe400000108a8 */
[--C-:B------:R-:W-:Y:S01]  /*5800*/  FFMA.FTZ R134, R8, c[0x0][0x2d0], -R168.reuse ;  /* 0x0000b40008867a23 */ /* 0x100fe200000108a8 */
[----:B------:R2:W3:Y:S01]  /*5810*/  MUFU.EX2 R2, R135 ;  /* 0x0000008700027308 */ /* 0x0004e20000000800 */
[--C-:B------:R-:W-:Y:S02]  /*5820*/  FFMA.FTZ R165, R10, c[0x0][0x2d0], -R167.reuse ;  /* 0x0000b4000aa57a23 */ /* 0x100fe400000108a7 */
[--C-:B------:R-:W-:Y:S02]  /*5830*/  FFMA.FTZ R166, R11, c[0x0][0x2d0], -R167.reuse ;  /* 0x0000b4000ba67a23 */ /* 0x100fe400000108a7 */
[----:B------:R-:W-:Y:S01]  /*5840*/  FMUL.FTZ R0, R133, c[0x0][0x2d0] ;  /* 0x0000b40085007a20 */ /* 0x000fe20000410000 */
[----:B------:R-:W-:Y:S01]  /*5850*/  MOV R133, R132 ;  /* 0x0000008400857202 */ /* 0x000fe20000000f00 */
        /* <DEDUP_REMOVED lines=11> */
[----:B--2---:R-:W-:Y:S02]  /*5910*/  FFMA.FTZ R135, R9, c[0x0][0x2d0], -R168 ;  /* 0x0000b40009877a23 */ /* 0x004fe400000108a8 */
[C---:B---3--:R-:W-:Y:S02]  /*5920*/  FMUL.FTZ R8, R2.reuse, R128 ;  /* 0x0000008002087220 */ /* 0x048fe40000410000 */
        /* <DEDUP_REMOVED lines=10> */
[C---:B----4-:R-:W-:Y:S02]  /*59d0*/  FMUL.FTZ R10, R0.reuse, R130 ;  /* 0x00000082000a7220 */ /* 0x050fe40000410000 */
[C---:B------:R-:W-:Y:S02]  /*59e0*/  FMUL.FTZ R11, R0.reuse, R131 ;  /* 0x00000083000b7220 */ /* 0x040fe40000410000 */
[C---:B------:R-:W-:Y:S01]  /*59f0*/  FMUL.FTZ R38, R0.reuse, R38 ;  /* 0x0000002600267220 */ /* 0x040fe20000410000 */
[----:B------:R-:W3:Y:S01]  /*5a00*/  MUFU.EX2 R135, R135 ;  /* 0x0000008700877308 */ /* 0x000ee20000000800 */
[C---:B------:R-:W-:Y:S02]  /*5a10*/  FMUL.FTZ R39, R0.reuse, R39 ;  /* 0x0000002700277220 */ /* 0x040fe40000410000 */
[C---:B------:R-:W-:Y:S01]  /*5a20*/  FMUL.FTZ R42, R0.reuse, R42 ;  /* 0x0000002a002a7220 */ /* 0x040fe20000410000 */
[----:B--2---:R-:W-:Y:S01]  /*5a30*/  F2FP.BF16.PACK_AB R128, R5, R164 ;  /* 0x000000a40580723e */ /* 0x004fe200000010ff */
[C---:B------:R-:W-:Y:S02]  /*5a40*/  FMUL.FTZ R43, R0.reuse, R43 ;  /* 0x0000002b002b7220 */ /* 0x040fe40000410000 */
[C---:B------:R-:W-:Y:S02]  /*5a50*/  FMUL.FTZ R46, R0.reuse, R46 ;  /* 0x0000002e002e7220 */ /* 0x040fe40000410000 */
[----:B------:R-:W-:Y:S01]  /*5a60*/  FMUL.FTZ R47, R0, R47 ;  /* 0x0000002f002f7220 */ /* 0x000fe20000410000 */
[----:B------:R-:W2:Y:S01]  /*5a70*/  MUFU.EX2 R7, R7 ;  /* 0x0000000700077308 */ /* 0x000ea20000000800 */
[----:B------:R-:W-:Y:S02]  /*5a80*/  FMUL.FTZ R49, R2, R49 ;  /* 0x0000003102317220 */ /* 0x000fe40000410000 */
[C---:B------:R-:W-:Y:S02]  /*5a90*/  FMUL.FTZ R50, R0.reuse, R50 ;  /* 0x0000003200327220 */ /* 0x040fe40000410000 */
[----:B------:R-:W-:Y:S02]  /*5aa0*/  FMUL.FTZ R51, R0, R51 ;  /* 0x0000003300337220 */ /* 0x000fe40000410000 */
[C---:B------:R-:W-:Y:S02]  /*5ab0*/  FMUL.FTZ R12, R2.reuse, R124 ;  /* 0x0000007c020c7220 */ /* 0x040fe40000410000 */
[----:B------:R-:W-:Y:S01]  /*5ac0*/  FMUL.FTZ R13, R2, R125 ;  /* 0x0000007d020d7220 */ /* 0x000fe20000410000 */
[----:B------:R-:W-:Y:S01]  /*5ad0*/  MUFU.EX2 R165, R165 ;  /* 0x000000a500a57308 */ /* 0x000fe20000000800 */
[C---:B------:R-:W-:Y:S02]  /*5ae0*/  FMUL.FTZ R14, R0.reuse, R126 ;  /* 0x0000007e000e7220 */ /* 0x040fe40000410000 */
[----:B------:R-:W-:Y:S01]  /*5af0*/  FMUL.FTZ R15, R0, R127 ;  /* 0x0000007f000f7220 */ /* 0x000fe20000410000 */
[----:B---3--:R-:W-:Y:S01]  /*5b00*/  F2FP.BF16.PACK_AB R130, R135, R134 ;  /* 0x000000868782723e */ /* 0x008fe200000010ff */
[----:B------:R-:W-:Y:S01]  /*5b10*/  LDSM.16.MT88.4 R124, [R188+0x4100] ;  /* 0x00410000bc7c783b */ /* 0x000fe20000004200 */
[C---:B------:R-:W-:Y:S02]  /*5b20*/  FMUL.FTZ R52, R2.reuse, R52 ;  /* 0x0000003402347220 */ /* 0x040fe40000410000 */
[----:B------:R-:W-:Y:S02]  /*5b30*/  FMUL.FTZ R53, R2, R53 ;  /* 0x0000003502357220 */ /* 0x000fe40000410000 */
[----:B------:R-:W3:Y:S01]  /*5b40*/  MUFU.EX2 R166, R166 ;  /* 0x000000a600a67308 */ /* 0x000ee20000000800 */
        /* <DEDUP_REMOVED lines=15> */
[----:B---3--:R-:W-:Y:S01]  /*5c40*/  F2FP.BF16.PACK_AB R131, R166, R165 ;  /* 0x000000a5a683723e */ /* 0x008fe200000010ff */
[C---:B------:R-:W-:Y:S02]  /*5c50*/  FMUL.FTZ R66, R0.reuse, R66 ;  /* 0x0000004200427220 */ /* 0x040fe40000410000 */
[----:B------:R-:W-:Y:S02]  /*5c60*/  FMUL.FTZ R67, R0, R67 ;  /* 0x0000004300437220 */ /* 0x000fe40000410000 */
[C---:B------:R-:W-:Y:S01]  /*5c70*/  FMUL.FTZ R68, R2.reuse, R68 ;  /* 0x0000004402447220 */ /* 0x040fe20000410000 */
[----:B------:R-:W-:Y:S01]  /*5c80*/  MUFU.EX2 R171, R171 ;  /* 0x000000ab00ab7308 */ /* 0x000fe20000000800 */
[C---:B-1----:R-:W-:Y:S05]  /*5c90*/  HMMA.16816.F32.BF16 R8, R128.reuse, R136, R8 ;  /* 0x000000888008723c */ /* 0x042fea0000041808 */
[----:B------:R-:W-:Y:S02]  /*5ca0*/  FMUL.FTZ R69, R2, R69 ;  /* 0x0000004502457220 */ /* 0x000fe40000410000 */
[C---:B------:R-:W-:Y:S01]  /*5cb0*/  FMUL.FTZ R70, R0.reuse, R70 ;  /* 0x0000004600467220 */ /* 0x040fe20000410000 */
[C---:B------:R-:W-:Y:S01]  /*5cc0*/  HMMA.16816.F32.BF16 R36, R128.reuse, R138, R36 ;  /* 0x0000008a8024723c */ /* 0x040fe20000041824 */
[----:B------:R-:W1:Y:S01]  /*5cd0*/  LDSM.16.MT88.4 R136, [R188+0x100] ;  /* 0x00010000bc88783b */ /* 0x000e620000004200 */
[----:B------:R-:W3:Y:S02]  /*5ce0*/  MUFU.EX2 R172, R172 ;  /* 0x000000ac00ac7308 */ /* 0x000ee40000000800 */
[----:B------:R-:W-:Y:S02]  /*5cf0*/  FMUL.FTZ R71, R0, R71 ;  /* 0x0000004700477220 */ /* 0x000fe40000410000 */
[C---:B------:R-:W-:Y:S02]  /*5d00*/  FMUL.FTZ R72, R2.reuse, R72 ;  /* 0x0000004802487220 */ /* 0x040fe40000410000 */
[C---:B------:R-:W-:Y:S04]  /*5d10*/  HMMA.16816.F32.BF16 R40, R128.reuse, R140, R40 ;  /* 0x0000008c8028723c */ /* 0x040fe80000041828 */
[----:B------:R-:W-:Y:S01]  /*5d20*/  FMUL.FTZ R73, R2, R73 ;  /* 0x0000004902497220 */ /* 0x000fe20000410000 */
[----:B------:R-:W-:Y:S01]  /*5d30*/  MUFU.EX2 R173, R173 ;  /* 0x000000ad00ad7308 */ /* 0x000fe20000000800 */
[C---:B------:R-:W-:Y:S02]  /*5d40*/  FMUL.FTZ R74, R0.reuse, R74 ;  /* 0x0000004a004a7220 */ /* 0x040fe40000410000 */
[C---:B------:R-:W-:Y:S01]  /*5d50*/  HMMA.16816.F32.BF16 R44, R128.reuse, R142, R44 ;  /* 0x0000008e802c723c */ /* 0x040fe2000004182c */
[----:B------:R-:W4:Y:S03]  /*5d60*/  LDSM.16.MT88.4 R140, [R195+0x2100] ;  /* 0x00210000c38c783b */ /* 0x000f260000004200 */
[----:B------:R-:W-:Y:S02]  /*5d70*/  FMUL.FTZ R75, R0, R75 ;  /* 0x0000004b004b7220 */ /* 0x000fe40000410000 */
[C---:B------:R-:W-:Y:S01]  /*5d80*/  FMUL.FTZ R76, R2.reuse, R76 ;  /* 0x0000004c024c7220 */ /* 0x040fe20000410000 */
[----:B------:R-:W5:Y:S01]  /*5d90*/  MUFU.EX2 R174, R174 ;  /* 0x000000ae00ae7308 */ /* 0x000f620000000800 */
[C---:B------:R-:W-:Y:S04]  /*5da0*/  HMMA.16816.F32.BF16 R48, R128.reuse, R144, R48 ;  /* 0x000000908030723c */ /* 0x040fe80000041830 */
[----:B------:R-:W-:Y:S02]  /*5db0*/  FMUL.FTZ R77, R2, R77 ;  /* 0x0000004d024d7220 */ /* 0x000fe40000410000 */
[C---:B------:R-:W-:Y:S02]  /*5dc0*/  FMUL.FTZ R78, R0.reuse, R78 ;  /* 0x0000004e004e7220 */ /* 0x040fe40000410000 */
[C---:B------:R-:W-:Y:S01]  /*5dd0*/  HMMA.16816.F32.BF16 R52, R128.reuse, R146, R52 ;  /* 0x000000928034723c */ /* 0x040fe20000041834 */
[----:B------:R-:W2:Y:S01]  /*5de0*/  LDSM.16.MT88.4 R144, [R190+0x2100] ;  /* 0x00210000be90783b */ /* 0x000ea20000004200 */
[----:B------:R-:W-:Y:S02]  /*5df0*/  MUFU.EX2 R175, R175 ;  /* 0x000000af00af7308 */ /* 0x000fe40000000800 */
[----:B------:R-:W-:Y:S02]  /*5e00*/  FMUL.FTZ R79, R0, R79 ;  /* 0x0000004f004f7220 */ /* 0x000fe40000410000 */
[C---:B------:R-:W-:Y:S02]  /*5e10*/  FMUL.FTZ R80, R2.reuse, R80 ;  /* 0x0000005002507220 */ /* 0x040fe40000410000 */
[----:B------:R-:W-:Y:S01]  /*5e20*/  FMUL.FTZ R81, R2, R81 ;  /* 0x0000005102517220 */ /* 0x000fe20000410000 */
[C---:B-1----:R-:W-:Y:S03]  /*5e30*/  HMMA.16816.F32.BF16 R56, R128.reuse, R136, R56 ;  /* 0x000000888038723c */ /* 0x042fe60000041838 */
[C---:B------:R-:W-:Y:S01]  /*5e40*/  FMUL.FTZ R82, R0.reuse, R82 ;  /* 0x0000005200527220 */ /* 0x040fe20000410000 */
[----:B------:R-:W-:Y:S01]  /*5e50*/  MUFU.EX2 R212, R212 ;  /* 0x000000d400d47308 */ /* 0x000fe20000000800 */
[----:B------:R-:W-:Y:S02]  /*5e60*/  FMUL.FTZ R83, R0, R83 ;  /* 0x0000005300537220 */ /* 0x000fe40000410000 */
[C---:B------:R-:W-:Y:S01]  /*5e70*/  FMUL.FTZ R84, R2.reuse, R84 ;  /* 0x0000005402547220 */ /* 0x040fe20000410000 */
[C---:B------:R-:W-:Y:S01]  /*5e80*/  HMMA.16816.F32.BF16 R60, R128.reuse, R138, R60 ;  /* 0x0000008a803c723c */ /* 0x040fe2000004183c */
[----:B------:R-:W1:Y:S03]  /*5e90*/  LDSM.16.MT88.4 R136, [R189+0x2100] ;  /* 0x00210000bd88783b */ /* 0x000e660000004200 */
[----:B------:R-:W-:Y:S02]  /*5ea0*/  FMUL.FTZ R85, R2, R85 ;  /* 0x0000005502557220 */ /* 0x000fe40000410000 */
[C---:B------:R-:W-:Y:S01]  /*5eb0*/  FMUL.FTZ R86, R0.reuse, R86 ;  /* 0x0000005600567220 */ /* 0x040fe20000410000 */
[----:B------:R-:W-:Y:S01]  /*5ec0*/  MUFU.EX2 R214, R214 ;  /* 0x000000d600d67308 */ /* 0x000fe20000000800 */
[C---:B----4-:R-:W-:Y:S04]  /*5ed0*/  HMMA.16816.F32.BF16 R64, R128.reuse, R140, R64 ;  /* 0x0000008c8040723c */ /* 0x050fe80000041840 */
[----:B------:R-:W-:Y:S02]  /*5ee0*/  FMUL.FTZ R87, R0, R87 ;  /* 0x0000005700577220 */ /* 0x000fe40000410000 */
[C---:B------:R-:W-:Y:S02]  /*5ef0*/  FMUL.FTZ R88, R2.reuse, R88 ;  /* 0x0000005802587220 */ /* 0x040fe40000410000 */
[C---:B------:R-:W-:Y:S01]  /*5f00*/  HMMA.16816.F32.BF16 R68, R128.reuse, R142, R68 ;  /* 0x0000008e8044723c */ /* 0x040fe20000041844 */
[----:B------:R-:W4:Y:S03]  /*5f10*/  LDSM.16.MT88.4 R140, [R188+0x2100] ;  /* 0x00210000bc8c783b */ /* 0x000f260000004200 */
[----:B------:R-:W-:Y:S02]  /*5f20*/  FMUL.FTZ R89, R2, R89 ;  /* 0x0000005902597220 */ /* 0x000fe40000410000 */
[C---:B------:R-:W-:Y:S02]  /*5f30*/  FMUL.FTZ R90, R0.reuse, R90 ;  /* 0x0000005a005a7220 */ /* 0x040fe40000410000 */
[C---:B--2---:R-:W-:Y:S04]  /*5f40*/  HMMA.16816.F32.BF16 R72, R128.reuse, R144, R72 ;  /* 0x000000908048723c */ /* 0x044fe80000041848 */
[----:B------:R-:W-:Y:S02]  /*5f50*/  FMUL.FTZ R91, R0, R91 ;  /* 0x0000005b005b7220 */ /* 0x000fe40000410000 */
[C---:B------:R-:W-:Y:S02]  /*5f60*/  FMUL.FTZ R92, R2.reuse, R92 ;  /* 0x0000005c025c7220 */ /* 0x040fe40000410000 */
[C---:B------:R-:W-:Y:S01]  /*5f70*/  HMMA.16816.F32.BF16 R76, R128.reuse, R146, R76 ;  /* 0x00000092804c723c */ /* 0x040fe2000004184c */
[----:B------:R-:W2:Y:S03]  /*5f80*/  LDSM.16.MT88.4 R144, [R195+0x4100] ;  /* 0x00410000c390783b */ /* 0x000ea60000004200 */
        /* <DEDUP_REMOVED lines=8> */
[----:B------:R-:W1:Y:S03]  /*6010*/  LDSM.16.MT88.4 R136, [R190+0x4100] ;  /* 0x00410000be88783b */ /* 0x000e660000004200 */
[----:B------:R-:W-:Y:S02]  /*6020*/  FMUL.FTZ R99, R0, R99 ;  /* 0x0000006300637220 */ /* 0x000fe40000410000 */
[C---:B------:R-:W-:Y:S02]  /*6030*/  FMUL.FTZ R100, R2.reuse, R100 ;  /* 0x0000006402647220 */ /* 0x040fe40000410000 */
        /* <DEDUP_REMOVED lines=11> */
[----:B------:R-:W-:Y:S03]  /*60f0*/  LDSM.16.MT88.4 R144, [R190+0x900] ;  /* 0x00090000be90783b */ /* 0x000fe60000004200 */
[----:B------:R-:W-:Y:S02]  /*6100*/  FMUL.FTZ R107, R0, R107 ;  /* 0x0000006b006b7220 */ /* 0x000fe40000410000 */
[C---:B------:R-:W-:Y:S02]  /*6110*/  FMUL.FTZ R108, R2.reuse, R108 ;  /* 0x0000006c026c7220 */ /* 0x040fe40000410000 */
[----:B------:R-:W-:Y:S01]  /*6120*/  FMUL.FTZ R109, R2, R109 ;  /* 0x0000006d026d7220 */ /* 0x000fe20000410000 */
[C---:B-1----:R-:W-:Y:S03]  /*6130*/  HMMA.16816.F32.BF16 R12, R128.reuse, R136, R12 ;  /* 0x00000088800c723c */ /* 0x042fe6000004180c */
[C---:B------:R-:W-:Y:S02]  /*6140*/  FMUL.FTZ R110, R0.reuse, R110 ;  /* 0x0000006e006e7220 */ /* 0x040fe40000410000 */
[----:B------:R-:W-:Y:S02]  /*6150*/  FMUL.FTZ R111, R0, R111 ;  /* 0x0000006f006f7220 */ /* 0x000fe40000410000 */
[----:B------:R-:W-:Y:S01]  /*6160*/  FFMA.FTZ R210, R19, c[0x0][0x2d0], -R167 ;  /* 0x0000b40013d27a23 */ /* 0x000fe200000108a7 */
[C---:B------:R-:W-:Y:S01]  /*6170*/  HMMA.16816.F32.BF16 R104, R128.reuse, R138, R104 ;  /* 0x0000008a8068723c */ /* 0x040fe20000041868 */
[----:B------:R-:W1:Y:S03]  /*6180*/  LDSM.16.MT88.4 R136, [R195+0x900] ;  /* 0x00090000c388783b */ /* 0x000e660000004200 */
[C---:B------:R-:W-:Y:S01]  /*6190*/  FMUL.FTZ R112, R2.reuse, R112 ;  /* 0x0000007002707220 */ /* 0x040fe20000410000 */
[----:B------:R-:W2:Y:S01]  /*61a0*/  MUFU.EX2 R210, R210 ;  /* 0x000000d200d27308 */ /* 0x000ea20000000800 */
[----:B------:R-:W-:Y:S02]  /*61b0*/  FMUL.FTZ R113, R2, R113 ;  /* 0x0000007102717220 */ /* 0x000fe40000410000 */
[C---:B----4-:R-:W-:Y:S04]  /*61c0*/  HMMA.16816.F32.BF16 R108, R128.reuse, R140, R108 ;  /* 0x0000008c806c723c */ /* 0x050fe8000004186c */
[C---:B------:R-:W-:Y:S02]  /*61d0*/  FMUL.FTZ R114, R0.reuse, R114 ;  /* 0x0000007200727220 */ /* 0x040fe40000410000 */
[----:B------:R-:W-:Y:S02]  /*61e0*/  FMUL.FTZ R115, R0, R115 ;  /* 0x0000007300737220 */ /* 0x000fe40000410000 */
[----:B------:R-:W-:Y:S01]  /*61f0*/  FMUL.FTZ R16, R2, R120 ;  /* 0x0000007802107220 */ /* 0x000fe20000410000 */
[----:B------:R-:W-:Y:S03]  /*6200*/  F2FP.BF16.PACK_AB R120, R170, R169 ;  /* 0x000000a9aa78723e */ /* 0x000fe600000010ff */
[----:B------:R-:W-:Y:S01]  /*6210*/  FMUL.FTZ R17, R2, R121 ;  /* 0x0000007902117220 */ /* 0x000fe20000410000 */
[C---:B------:R-:W-:Y:S01]  /*6220*/  HMMA.16816.F32.BF16 R112, R128.reuse, R142, R112 ;  /* 0x0000008e8070723c */ /* 0x040fe20000041870 */
[----:B------:R-:W4:Y:S02]  /*6230*/  LDSM.16.MT88.4 R140, [R189+0x900] ;  /* 0x00090000bd8c783b */ /* 0x000f240000004200 */
[----:B------:R-:W-:Y:S01]  /*6240*/  FMUL.FTZ R18, R0, R122 ;  /* 0x0000007a00127220 */ /* 0x000fe20000410000 */
[----:B---3--:R-:W-:Y:S01]  /*6250*/  F2FP.BF16.PACK_AB R121, R172, R171 ;  /* 0x000000abac79723e */ /* 0x008fe200000010ff */
[----:B------:R-:W-:Y:S01]  /*6260*/  FMUL.FTZ R19, R0, R123 ;  /* 0x0000007b00137220 */ /* 0x000fe20000410000 */
[----:B-----5:R-:W-:Y:S01]  /*6270*/  F2FP.BF16.PACK_AB R122, R174, R173 ;  /* 0x000000adae7a723e */ /* 0x020fe200000010ff */
[----:B------:R-:W-:Y:S01]  /*6280*/  FMUL.FTZ R116, R2, R116 ;  /* 0x0000007402747220 */ /* 0x000fe20000410000 */
[----:B--2---:R-:W-:Y:S01]  /*6290*/  F2FP.BF16.PACK_AB R123, R210, R175 ;  /* 0x000000afd27b723e */ /* 0x004fe200000010ff */
[----:B------:R-:W-:Y:S03]  /*62a0*/  FMUL.FTZ R117, R2, R117 ;  /* 0x0000007502757220 */ /* 0x000fe60000410000 */
[C---:B------:R-:W-:Y:S03]  /*62b0*/  HMMA.16816.F32.BF16 R16, R128.reuse, R124, R16 ;  /* 0x0000007c8010723c */ /* 0x040fe60000041810 */
[C---:B------:R-:W-:Y:S02]  /*62c0*/  FMUL.FTZ R118, R0.reuse, R118 ;  /* 0x0000007600767220 */ /* 0x040fe40000410000 */
[----:B------:R-:W-:Y:S02]  /*62d0*/  FMUL.FTZ R119, R0, R119 ;  /* 0x0000007700777220 */ /* 0x000fe40000410000 */
[----:B------:R-:W-:Y:S02]  /*62e0*/  FFMA.FTZ R164, R2, R213, R164 ;  /* 0x000000d502a47223 */ /* 0x000fe400000100a4 */
[----:B------:R-:W-:Y:S03]  /*62f0*/  FFMA.FTZ R6, R0, R211, R6 ;  /* 0x000000d300067223 */ /* 0x000fe60000010006 */
[----:B------:R-:W-:Y:S01]  /*6300*/  HMMA.16816.F32.BF16 R116, R128, R126, R116 ;  /* 0x0000007e8074723c */ /* 0x000fe20000041874 */
[----:B------:R-:W2:Y:S02]  /*6310*/  LDSM.16.MT88.4 R124, [R188+0x2900] ;  /* 0x00290000bc7c783b */ /* 0x000ea40000004200 */
[----:B------:R-:W-:Y:S01]  /*6320*/  MOV R0, R3 ;  /* 0x0000000300007202 */ /* 0x000fe20000000f00 */
[----:B------:R-:W-:Y:S02]  /*6330*/  FADD.FTZ R5, R5, R164 ;  /* 0x000000a405057221 */ /* 0x000fe40000010000 */
[----:B------:R-:W-:Y:S02]  /*6340*/  FADD.FTZ R6, R7, R6 ;  /* 0x0000000607067221 */ /* 0x000fe40000010000 */
[C---:B-1----:R-:W-:Y:S01]  /*6350*/  HMMA.16816.F32.BF16 R8, R120.reuse, R136, R8 ;  /* 0x000000887808723c */ /* 0x042fe20000041808 */
[----:B------:R-:W1:Y:S04]  /*6360*/  LDSM.16.MT88.4 R128, [R195+0x4900] ;  /* 0x00490000c380783b */ /* 0x000e680000004200 */
[----:B------:R-:W-:Y:S02]  /*6370*/  FADD.FTZ R134, R134, R5 ;  /* 0x0000000586867221 */ /* 0x000fe40000010000 */
[----:B------:R-:W-:Y:S01]  /*6380*/  FADD.FTZ R165, R165, R6 ;  /* 0x00000006a5a57221 */ /* 0x000fe20000010000 */
[C---:B------:R-:W-:Y:S01]  /*6390*/  HMMA.16816.F32.BF16 R36, R120.reuse, R138, R36 ;  /* 0x0000008a7824723c */ /* 0x040fe20000041824 */
[----:B------:R-:W3:Y:S03]  /*63a0*/  LDSM.16.MT88.4 R136, [R190+0x4900] ;  /* 0x00490000be88783b */ /* 0x000ee60000004200 */
        /* <DEDUP_REMOVED lines=13> */
[----:B------:R-:W4:Y:S03]  /*6480*/  LDSM.16.MT88.4 R140, [R189+0x4900] ;  /* 0x00490000bd8c783b */ /* 0x000f260000004200 */
[----:B------:R-:W-:Y:S02]  /*6490*/  FADD.FTZ R173, R174, R173 ;  /* 0x000000adaead7221 */ /* 0x000fe40000010000 */
[----:B------:R-:W-:Y:S02]  /*64a0*/  FADD.FTZ R5, R210, R5 ;  /* 0x00000005d2057221 */ /* 0x000fe40000010000 */
[C---:B------:R-:W-:Y:S08]  /*64b0*/  HMMA.16816.F32.BF16 R56, R120.reuse, R148, R56 ;  /* 0x000000947838723c */ /* 0x040ff00000041838 */
[C---:B------:R-:W-:Y:S01]  /*64c0*/  HMMA.16816.F32.BF16 R60, R120.reuse, R150, R60 ;  /* 0x00000096783c723c */ /* 0x040fe2000004183c */
[----:B------:R-:W-:Y:S07]  /*64d0*/  LDSM.16.MT88.4 R148, [R189+0x3100] ;  /* 0x00310000bd94783b */ /* 0x000fee0000004200 */
[C---:B------:R-:W-:Y:S07]  /*64e0*/  HMMA.16816.F32.BF16 R64, R120.reuse, R152, R64 ;  /* 0x000000987840723c */ /* 0x040fee0000041840 */
[--C-:B------:R-:W-:Y:S01]  /*64f0*/  FFMA.FTZ R152, R20, c[0x0][0x2d0], -R168.reuse ;  /* 0x0000b40014987a23 */ /* 0x100fe200000108a8 */
[C---:B------:R-:W-:Y:S04]  /*6500*/  HMMA.16816.F32.BF16 R68, R120.reuse, R154, R68 ;  /* 0x0000009a7844723c */ /* 0x040fe80000041844 */
[--C-:B------:R-:W-:Y:S01]  /*6510*/  FFMA.FTZ R153, R21, c[0x0][0x2d0], -R168.reuse ;  /* 0x0000b40015997a23 */ /* 0x100fe200000108a8 */
[----:B------:R-:W-:Y:S02]  /*6520*/  MUFU.EX2 R152, R152 ;  /* 0x0000009800987308 */ /* 0x000fe40000000800 */
[--C-:B------:R-:W-:Y:S01]  /*6530*/  FFMA.FTZ R154, R22, c[0x0][0x2d0], -R167.reuse ;  /* 0x0000b400169a7a23 */ /* 0x100fe200000108a7 */
[C---:B------:R-:W-:Y:S04]  /*6540*/  HMMA.16816.F32.BF16 R72, R120.reuse, R156, R72 ;  /* 0x0000009c7848723c */ /* 0x040fe80000041848 */
[--C-:B------:R-:W-:Y:S02]  /*6550*/  FFMA.FTZ R155, R23, c[0x0][0x2d0], -R167.reuse ;  /* 0x0000b400179b7a23 */ /* 0x100fe400000108a7 */
[----:B------:R-:W5:Y:S01]  /*6560*/  LDSM.16.MT88.4 R20, [R188+0x4900] ;  /* 0x00490000bc14783b */ /* 0x000f620000004200 */
[--C-:B------:R-:W-:Y:S01]  /*6570*/  FFMA.FTZ R156, R24, c[0x0][0x2d0], -R168.reuse ;  /* 0x0000b400189c7a23 */ /* 0x100fe200000108a8 */
[C---:B------:R-:W-:Y:S01]  /*6580*/  HMMA.16816.F32.BF16 R76, R120.reuse, R158, R76 ;  /* 0x0000009e784c723c */ /* 0x040fe2000004184c */
[----:B------:R-:W1:Y:S03]  /*6590*/  MUFU.EX2 R153, R153 ;  /* 0x0000009900997308 */ /* 0x000e660000000800 */
[--C-:B------:R-:W-:Y:S03]  /*65a0*/  FFMA.FTZ R157, R25, c[0x0][0x2d0], -R168.reuse ;  /* 0x0000b400199d7a23 */ /* 0x100fe600000108a8 */
[--C-:B------:R-:W-:Y:S01]  /*65b0*/  FFMA.FTZ R158, R26, c[0x0][0x2d0], -R167.reuse ;  /* 0x0000b4001a9e7a23 */ /* 0x100fe200000108a7 */
[C---:B------:R-:W-:Y:S03]  /*65c0*/  HMMA.16816.F32.BF16 R80, R120.reuse, R160, R80 ;  /* 0x000000a07850723c */ /* 0x040fe60000041850 */
[----:B------:R-:W-:Y:S01]  /*65d0*/  MUFU.EX2 R154, R154 ;  /* 0x0000009a009a7308 */ /* 0x000fe20000000800 */
[--C-:B------:R-:W-:Y:S02]  /*65e0*/  FFMA.FTZ R159, R27, c[0x0][0x2d0], -R167.reuse ;  /* 0x0000b4001b9f7a23 */ /* 0x100fe400000108a7 */
[----:B------:R-:W-:Y:S01]  /*65f0*/  LDSM.16.MT88.4 R24, [R189+0x1100] ;  /* 0x00110000bd18783b */ /* 0x000fe20000004200 */
[--C-:B------:R-:W-:Y:S01]  /*6600*/  FFMA.FTZ R160, R28, c[0x0][0x2d0], -R168.reuse ;  /* 0x0000b4001ca07a23 */ /* 0x100fe200000108a8 */
[C---:B------:R-:W-:Y:S04]  /*6610*/  HMMA.16816.F32.BF16 R84, R120.reuse, R162, R84 ;  /* 0x000000a27854723c */ /* 0x040fe80000041854 */
[--C-:B------:R-:W-:Y:S01]  /*6620*/  FFMA.FTZ R161, R29, c[0x0][0x2d0], -R168.reuse ;  /* 0x0000b4001da17a23 */ /* 0x100fe200000108a8 */
[----:B------:R-:W3:Y:S01]  /*6630*/  MUFU.EX2 R155, R155 ;  /* 0x0000009b009b7308 */ /* 0x000ee20000000800 */
[----:B------:R-:W-:Y:S02]  /*6640*/  FFMA.FTZ R168, R33, c[0x0][0x2d0], -R168 ;  /* 0x0000b40021a87a23 */ /* 0x000fe400000108a8 */
[C---:B--2---:R-:W-:Y:S04]  /*6650*/  HMMA.16816.F32.BF16 R88, R120.reuse, R124, R88 ;  /* 0x0000007c7858723c */ /* 0x044fe80000041858 */
[--C-:B------:R-:W-:Y:S02]  /*6660*/  FFMA.FTZ R162, R30, c[0x0][0x2d0], -R167.reuse ;  /* 0x0000b4001ea27a23 */ /* 0x100fe400000108a7 */
[--C-:B------:R-:W-:Y:S01]  /*6670*/  FFMA.FTZ R163, R31, c[0x0][0x2d0], -R167.reuse ;  /* 0x0000b4001fa37a23 */ /* 0x100fe200000108a7 */
[----:B------:R-:W-:Y:S01]  /*6680*/  MUFU.EX2 R156, R156 ;  /* 0x0000009c009c7308 */ /* 0x000fe20000000800 */
[C---:B------:R-:W-:Y:S01]  /*6690*/  HMMA.16816.F32.BF16 R92, R120.reuse, R126, R92 ;  /* 0x0000007e785c723c */ /* 0x040fe2000004185c */
[----:B------:R-:W2:Y:S03]  /*66a0*/  LDSM.16.MT88.4 R124, [R195+0x1100] ;  /* 0x00110000c37c783b */ /* 0x000ea60000004200 */
[----:B------:R-:W-:Y:S04]  /*66b0*/  FFMA.FTZ R167, R35, c[0x0][0x2d0], -R167 ;  /* 0x0000b40023a77a23 */ /* 0x000fe800000108a7 */
[C---:B-1----:R-:W-:Y:S01]  /*66c0*/  HMMA.16816.F32.BF16 R96, R120.reuse, R128, R96 ;  /* 0x000000807860723c */ /* 0x042fe20000041860 */
[----:B------:R-:W-:Y:S01]  /*66d0*/  LDSM.16.MT88.4 R28, [R188+0x5100] ;  /* 0x00510000bc1c783b */ /* 0x000fe20000004200 */
[----:B------:R-:W1:Y:S06]  /*66e0*/  MUFU.EX2 R157, R157 ;  /* 0x0000009d009d7308 */ /* 0x000e6c0000000800 */
[C---:B------:R-:W-:Y:S01]  /*66f0*/  HMMA.16816.F32.BF16 R100, R120.reuse, R130, R100 ;  /* 0x000000827864723c */ /* 0x040fe20000041864 */
[----:B------:R-:W1:Y:S03]  /*6700*/  LDSM.16.MT88.4 R128, [R190+0x1100] ;  /* 0x00110000be80783b */ /* 0x000e660000004200 */
[----:B------:R-:W-:Y:S04]  /*6710*/  MUFU.EX2 R158, R158 ;  /* 0x0000009e009e7308 */ /* 0x000fe80000000800 */
[C---:B---3--:R-:W-:Y:S01]  /*6720*/  HMMA.16816.F32.BF16 R12, R120.reuse, R136, R12 ;  /* 0x00000088780c723c */ /* 0x048fe2000004180c */
[----:B------:R-:W-:Y:S05]  /*6730*/  LDSM.16.MT88.4 R32, [R189+0x1900] ;  /* 0x00190000bd20783b */ /* 0x000fea0000004200 */
[----:B------:R-:W3:Y:S02]  /*6740*/  MUFU.EX2 R159, R159 ;  /* 0x0000009f009f7308 */ /* 0x000ee40000000800 */
[C---:B------:R-:W-:Y:S01]  /*6750*/  HMMA.16816.F32.BF16 R104, R120.reuse, R138, R104 ;  /* 0x0000008a7868723c */ /* 0x040fe20000041868 */
[----:B------:R-:W2:Y:S07]  /*6760*/  LDSM.16.MT88.4 R136, [R188+0x1100] ;  /* 0x00110000bc88783b */ /* 0x000eae0000004200 */
[C---:B----4-:R-:W-:Y:S01]  /*6770*/  HMMA.16816.F32.BF16 R108, R120.reuse, R140, R108 ;  /* 0x0000008c786c723c */ /* 0x050fe2000004186c */
[----:B------:R-:W-:Y:S07]  /*6780*/  MUFU.EX2 R160, R160 ;  /* 0x000000a000a07308 */ /* 0x000fee0000000800 */
[C---:B------:R-:W-:Y:S01]  /*6790*/  HMMA.16816.F32.BF16 R112, R120.reuse, R142, R112 ;  /* 0x0000008e7870723c */ /* 0x040fe20000041870 */
[----:B------:R-:W4:Y:S02]  /*67a0*/  LDSM.16.MT88.4 R140, [R195+0x3100] ;  /* 0x00310000c38c783b */ /* 0x000f240000004200 */
[----:B------:R-:W2:Y:S05]  /*67b0*/  MUFU.EX2 R161, R161 ;  /* 0x000000a100a17308 */ /* 0x000eaa0000000800 */
[C---:B-----5:R-:W-:Y:S05]  /*67c0*/  HMMA.16816.F32.BF16 R16, R120.reuse, R20, R16 ;  /* 0x000000147810723c */ /* 0x060fea0000041810 */
[----:B------:R-:W-:Y:S02]  /*67d0*/  MUFU.EX2 R162, R162 ;  /* 0x000000a200a27308 */ /* 0x000fe40000000800 */
[----:B------:R-:W-:Y:S01]  /*67e0*/  F2FP.BF16.PACK_AB R20, R153, R152 ;  /* 0x000000989914723e */ /* 0x000fe200000010ff */
[----:B------:R-:W-:Y:S01]  /*67f0*/  HMMA.16816.F32.BF16 R116, R120, R22, R116 ;  /* 0x000000167874723c */ /* 0x000fe20000041874 */
[----:B------:R-:W5:Y:S03]  /*6800*/  LDSM.16.MT88.4 R120, [R188+0x3100] ;  /* 0x00310000bc78783b */ /* 0x000f660000004200 */
[----:B------:R-:W-:Y:S01]  /*6810*/  F2FP.BF16.PACK_AB R21, R155, R154 ;  /* 0x0000009a9b15723e */ /* 0x000fe200000010ff */
[----:B------:R-:W-:Y:S02]  /*6820*/  FADD.FTZ R152, R152, R173 ;  /* 0x000000ad98987221 */ /* 0x000fe40000010000 */
[----:B-1----:R-:W-:Y:S01]  /*6830*/  F2FP.BF16.PACK_AB R22, R157, R156 ;  /* 0x0000009c9d16723e */ /* 0x002fe200000010ff */
[----:B------:R-:W1:Y:S01]  /*6840*/  MUFU.EX2 R163, R163 ;  /* 0x000000a300a37308 */ /* 0x000e620000000800 */
[----:B---3--:R-:W-:Y:S03]  /*6850*/  F2FP.BF16.PACK_AB R23, R159, R158 ;  /* 0x0000009e9f17723e */ /* 0x008fe600000010ff */
[----:B------:R-:W-:Y:S02]  /*6860*/  FADD.FTZ R154, R154, R5 ;  /* 0x000000059a9a7221 */ /* 0x000fe40000010000 */
[----:B------:R-:W-:Y:S02]  /*6870*/  FADD.FTZ R153, R153, R152 ;  /* 0x0000009899997221 */ /* 0x000fe40000010000 */
[C---:B--2---:R-:W-:Y:S02]  /*6880*/  HMMA.16816.F32.BF16 R8, R20.reuse, R124, R8 ;  /* 0x0000007c1408723c */ /* 0x044fe40000041808 */
[----:B------:R-:W2:Y:S03]  /*6890*/  MUFU.EX2 R215, R168 ;  /* 0x000000a800d77308 */ /* 0x000ea60000000800 */
[----:B------:R-:W-:Y:S02]  /*68a0*/  FADD.FTZ R155, R155, R154 ;  /* 0x0000009a9b9b7221 */ /* 0x000fe40000010000 */
[----:B------:R-:W-:Y:S01]  /*68b0*/  FADD.FTZ R156, R156, R153 ;  /* 0x000000999c9c7221 */ /* 0x000fe20000010000 */
[C---:B------:R-:W-:Y:S01]  /*68c0*/  HMMA.16816.F32.BF16 R36, R20.reuse, R126, R36 ;  /* 0x0000007e1424723c */ /* 0x040fe20000041824 */
[----:B------:R-:W-:Y:S03]  /*68d0*/  LDSM.16.MT88.4 R124, [R190+0x5100] ;  /* 0x00510000be7c783b */ /* 0x000fe60000004200 */
[----:B------:R-:W3:Y:S01]  /*68e0*/  MUFU.EX2 R167, R167 ;  /* 0x000000a700a77308 */ /* 0x000ee20000000800 */
[----:B------:R-:W-:Y:S02]  /*68f0*/  FADD.FTZ R158, R158, R155 ;  /* 0x0000009b9e9e7221 */ /* 0x000fe40000010000 */
[----:B------:R-:W-:Y:S01]  /*6900*/  FADD.FTZ R157, R157, R156 ;  /* 0x0000009c9d9d7221 */ /* 0x000fe20000010000 */
[C---:B------:R-:W-:Y:S04]  /*6910*/  HMMA.16816.F32.BF16 R40, R20.reuse, R128, R40 ;  /* 0x000000801428723c */ /* 0x040fe80000041828 */
[----:B------:R-:W-:Y:S04]  /*6920*/  FADD.FTZ R159, R159, R158 ;  /* 0x0000009e9f9f7221 */ /* 0x000fe80000010000 */
        /* <DEDUP_REMOVED lines=8> */
[C---:B----4-:R-:W-:Y:S08]  /*69b0*/  HMMA.16816.F32.BF16 R64, R20.reuse, R140, R64 ;  /* 0x0000008c1440723c */ /* 0x050ff00000041840 */
        /* <DEDUP_REMOVED lines=8> */
[C---:B-----5:R-:W-:Y:S08]  /*6a40*/  HMMA.16816.F32.BF16 R88, R20.reuse, R120, R88 ;  /* 0x000000781458723c */ /* 0x060ff00000041858 */
[C---:B------:R-:W-:Y:S01]  /*6a50*/  HMMA.16816.F32.BF16 R92, R20.reuse, R122, R92 ;  /* 0x0000007a145c723c */ /* 0x040fe2000004185c */
[----:B------:R-:W-:Y:S07]  /*6a60*/  LDSM.16.MT88.4 R120, [R190+0x1900] ;  /* 0x00190000be78783b */ /* 0x000fee0000004200 */
[C---:B-1----:R-:W-:Y:S08]  /*6a70*/  HMMA.16816.F32.BF16 R96, R20.reuse, R24, R96 ;  /* 0x000000181460723c */ /* 0x042ff00000041860 */
[C---:B------:R-:W-:Y:S01]  /*6a80*/  HMMA.16816.F32.BF16 R100, R20.reuse, R26, R100 ;  /* 0x0000001a1464723c */ /* 0x040fe20000041864 */
[----:B------:R-:W1:Y:S07]  /*6a90*/  LDSM.16.MT88.4 R24, [R195+0x1900] ;  /* 0x00190000c318783b */ /* 0x000e6e0000004200 */
[C---:B------:R-:W-:Y:S08]  /*6aa0*/  HMMA.16816.F32.BF16 R12, R20.reuse, R124, R12 ;  /* 0x0000007c140c723c */ /* 0x040ff0000004180c */
[C---:B------:R-:W-:Y:S01]  /*6ab0*/  HMMA.16816.F32.BF16 R104, R20.reuse, R126, R104 ;  /* 0x0000007e1468723c */ /* 0x040fe20000041868 */
[----:B------:R-:W4:Y:S07]  /*6ac0*/  LDSM.16.MT88.4 R124, [R188+0x1900] ;  /* 0x00190000bc7c783b */ /* 0x000f2e0000004200 */
[C---:B------:R-:W-:Y:S08]  /*6ad0*/  HMMA.16816.F32.BF16 R108, R20.reuse, R128, R108 ;  /* 0x00000080146c723c */ /* 0x040ff0000004186c */
[C---:B------:R-:W-:Y:S08]  /*6ae0*/  HMMA.16816.F32.BF16 R112, R20.reuse, R130, R112 ;  /* 0x000000821470723c */ /* 0x040ff00000041870 */
[C---:B------:R-:W-:Y:S08]  /*6af0*/  HMMA.16816.F32.BF16 R16, R20.reuse, R28, R16 ;  /* 0x0000001c1410723c */ /* 0x040ff00000041810 */
[----:B------:R-:W-:Y:S01]  /*6b00*/  HMMA.16816.F32.BF16 R116, R20, R30, R116 ;  /* 0x0000001e1474723c */ /* 0x000fe20000041874 */
[----:B------:R-:W5:Y:S06]  /*6b10*/  LDSM.16.MT88.4 R28, [R189+0x3900] ;  /* 0x00390000bd1c783b */ /* 0x000f6c0000004200 */
[----:B------:R-:W-:Y:S01]  /*6b20*/  F2FP.BF16.PACK_AB R20, R161, R160 ;  /* 0x000000a0a114723e */ /* 0x000fe200000010ff */
[----:B------:R-:W-:Y:S01]  /*6b30*/  FADD.FTZ R160, R160, R157 ;  /* 0x0000009da0a07221 */ /* 0x000fe20000010000 */
[----:B------:R-:W-:Y:S03]  /*6b40*/  F2FP.BF16.PACK_AB R21, R163, R162 ;  /* 0x000000a2a315723e */ /* 0x000fe600000010ff */
[----:B--2---:R-:W-:Y:S01]  /*6b50*/  F2FP.BF16.PACK_AB R22, R215, R212 ;  /* 0x000000d4d716723e */ /* 0x004fe200000010ff */
[----:B------:R-:W-:Y:S01]  /*6b60*/  FADD.FTZ R162, R162, R159 ;  /* 0x0000009fa2a27221 */ /* 0x000fe20000010000 */
[----:B---3--:R-:W-:Y:S01]  /*6b70*/  F2FP.BF16.PACK_AB R23, R167, R214 ;  /* 0x000000d6a717723e */ /* 0x008fe200000010ff */
[----:B------:R-:W-:Y:S02]  /*6b80*/  FADD.FTZ R161, R161, R160 ;  /* 0x000000a0a1a17221 */ /* 0x000fe40000010000 */
[----:B------:R-:W-:Y:S02]  /*6b90*/  FADD.FTZ R163, R163, R162 ;  /* 0x000000a2a3a37221 */ /* 0x000fe40000010000 */
[----:B------:R-:W-:Y:S02]  /*6ba0*/  FADD.FTZ R212, R212, R161 ;  /* 0x000000a1d4d47221 */ /* 0x000fe40000010000 */
[C---:B-1----:R-:W-:Y:S01]  /*6bb0*/  HMMA.16816.F32.BF16 R128, R20.reuse, R24, R8 ;  /* 0x000000181480723c */ /* 0x042fe20000041808 */
[----:B------:R-:W1:Y:S02]  /*6bc0*/  LDSM.16.MT88.4 R8, [R190+0x5900] ;  /* 0x00590000be08783b */ /* 0x000e640000004200 */
[----:B------:R-:W-:Y:S02]  /*6bd0*/  FADD.FTZ R214, R214, R163 ;  /* 0x000000a3d6d67221 */ /* 0x000fe40000010000 */
[----:B------:R-:W-:Y:S02]  /*6be0*/  FADD.FTZ R213, R215, R212 ;  /* 0x000000d4d7d57221 */ /* 0x000fe40000010000 */
[----:B------:R-:W-:Y:S01]  /*6bf0*/  FADD.FTZ R211, R167, R214 ;  /* 0x000000d6a7d37221 */ /* 0x000fe20000010000 */
        /* <DEDUP_REMOVED lines=8> */
[C---:B------:R-:W-:Y:S08]  /*6c80*/  HMMA.16816.F32.BF16 R64, R20.reuse, R136, R64 ;  /* 0x000000881440723c */ /* 0x040ff00000041840 */
[C---:B------:R-:W-:Y:S08]  /*6c90*/  HMMA.16816.F32.BF16 R68, R20.reuse, R138, R68 ;  /* 0x0000008a1444723c */ /* 0x040ff00000041844 */
[C---:B------:R-:W-:Y:S08]  /*6ca0*/  HMMA.16816.F32.BF16 R72, R20.reuse, R140, R72 ;  /* 0x0000008c1448723c */ /* 0x040ff00000041848 */
[C---:B------:R-:W-:Y:S08]  /*6cb0*/  HMMA.16816.F32.BF16 R76, R20.reuse, R142, R76 ;  /* 0x0000008e144c723c */ /* 0x040ff0000004184c */
[C---:B-----5:R-:W-:Y:S08]  /*6cc0*/  HMMA.16816.F32.BF16 R80, R20.reuse, R28, R80 ;  /* 0x0000001c1450723c */ /* 0x060ff00000041850 */
[C---:B------:R-:W-:Y:S01]  /*6cd0*/  HMMA.16816.F32.BF16 R84, R20.reuse, R30, R84 ;  /* 0x0000001e1454723c */ /* 0x040fe20000041854 */
[----:B------:R-:W3:Y:S07]  /*6ce0*/  LDSM.16.MT88.4 R28, [R188+0x5900] ;  /* 0x00590000bc1c783b */ /* 0x000eee0000004200 */
[C---:B------:R-:W-:Y:S08]  /*6cf0*/  HMMA.16816.F32.BF16 R88, R20.reuse, R144, R88 ;  /* 0x000000901458723c */ /* 0x040ff00000041858 */
[C---:B------:R-:W-:Y:S08]  /*6d00*/  HMMA.16816.F32.BF16 R92, R20.reuse, R146, R92 ;  /* 0x00000092145c723c */ /* 0x040ff0000004185c */
[C---:B------:R-:W-:Y:S08]  /*6d10*/  HMMA.16816.F32.BF16 R96, R20.reuse, R148, R96 ;  /* 0x000000941460723c */ /* 0x040ff00000041860 */
[C---:B------:R-:W-:Y:S08]  /*6d20*/  HMMA.16816.F32.BF16 R100, R20.reuse, R150, R100 ;  /* 0x000000961464723c */ /* 0x040ff00000041864 */
[C---:B-1----:R-:W-:Y:S08]  /*6d30*/  HMMA.16816.F32.BF16 R124, R20.reuse, R8, R12 ;  /* 0x00000008147c723c */ /* 0x042ff0000004180c */
[C---:B------:R-:W-:Y:S08]  /*6d40*/  HMMA.16816.F32.BF16 R104, R20.reuse, R10, R104 ;  /* 0x0000000a1468723c */ /* 0x040ff00000041868 */
[C---:B--2---:R-:W-:Y:S08]  /*6d50*/  HMMA.16816.F32.BF16 R108, R20.reuse, R24, R108 ;  /* 0x00000018146c723c */ /* 0x044ff0000004186c */
[C---:B------:R-:W-:Y:S08]  /*6d60*/  HMMA.16816.F32.BF16 R112, R20.reuse, R26, R112 ;  /* 0x0000001a1470723c */ /* 0x040ff00000041870 */
[C---:B---3--:R-:W-:Y:S08]  /*6d70*/  HMMA.16816.F32.BF16 R120, R20.reuse, R28, R16 ;  /* 0x0000001c1478723c */ /* 0x048ff00000041810 */
[----:B------:R-:W-:Y:S01]  /*6d80*/  HMMA.16816.F32.BF16 R116, R20, R30, R116 ;  /* 0x0000001e1474723c */ /* 0x000fe20000041874 */
[----:B------:R-:W-:-:S07]  /*6d90*/  @P4 BRA `(.L_x_3117) ;  /* 0xffffd9f000004947 */ /* 0x000fce000383ffff */
.L_x_3116:
        /* <DEDUP_REMOVED lines=123> */
.L_x_3108:
        /* <DEDUP_REMOVED lines=260> */
.L_x_3122:
[----:B------:R-:W-:Y:S05]  /*8590*/  BSYNC B0 ;  /* 0x0000000000007941 */ /* 0x000fea0003800000 */
.L_x_3121:
        /* <DEDUP_REMOVED lines=146> */
.L_x_3120:
        /* <DEDUP_REMOVED lines=50> */
.L_x_3123:
        /* <DEDUP_REMOVED lines=10> */
.L_x_6282:


//--------------------- .text._ZN7cutlass13device_kernelIN5flash19enable_sm80_to_sm89INS1_16FlashAttnFwdSm80INS1_25CollectiveMainloopFwdSm80ILi8ELi1ELb0EN4cute5tupleIJNS5_1CILi128EEENS7_ILi64EEENS7_ILi192EEEEEELi192ENS_10bfloat16_tEfNS_4arch4Sm80ELb0ELb0ELb0ELb1ELb1ELb0ELb1ELb1EEENS1_21CollectiveEpilogueFwdINS6_IJS8_SA_S9_EEENS6_IJNS7_ILi1EEESI_SI_EEESC_SE_Li256ELb1ELb1ELb1ELb0EEENS1_36VarlenDynamicPersistentTileSchedulerILi128ELi64ELi256ELi256ELb1ELb1ELb0ELb0ELb1ELb1EEEEEEEEEvNT_6ParamsE --------------------------
	.section	.text._ZN7cutlass13device_kernelIN5flash19enable_sm80_to_sm89INS1_16FlashAttnFwdSm80INS1_25CollectiveMainloopFwdSm80ILi8ELi1ELb0EN4cute5tupleIJNS5_1CILi128EEENS7_ILi64EEENS7_ILi192EEEEEELi192ENS_10bfloat16_tEfNS_4arch4Sm80ELb0ELb0ELb0ELb1ELb1ELb0ELb1ELb1EEENS1_21CollectiveEpilogueFwdINS6_IJS8_SA_S9_EEENS6_IJNS7_ILi1EEESI_SI_EEESC_SE_Li256ELb1ELb1ELb1ELb0EEENS1_36VarlenDynamicPersistentTileSchedulerILi128ELi64ELi256ELi256ELb1ELb1ELb0ELb0ELb1ELb1EEEEEEEEEvNT_6ParamsE,"ax",@progbits
	.sectioninfo	@"SHI_REGISTERS=255"
	.align	128
.text._ZN7cutlass13device_kernelIN5flash19enable_sm80_to_sm89INS1_16FlashAttnFwdSm80INS1_25CollectiveMainloopFwdSm80ILi8ELi1ELb0EN4cute5tupleIJNS5_1CILi128EEENS7_ILi64EEENS7_ILi192EEEEEELi192ENS_10bfloat16_tEfNS_4arch4Sm80ELb0ELb0ELb0ELb1ELb1ELb0ELb1ELb1EEENS1_21CollectiveEpilogueFwdINS6_IJS8_SA_S9_EEENS6_IJNS7_ILi1EEESI_SI_EEESC_SE_Li256ELb1ELb1ELb1ELb0EEENS1_36VarlenDynamicPersistentTileSchedulerILi128ELi64ELi256ELi256ELb1ELb1ELb0ELb0ELb1ELb1EEEEEEEEEvNT_6ParamsE:
        .type           _ZN7cutlass13device_kernelIN5flash19enable_sm80_to_sm89INS1_16FlashAttnFwdSm80INS1_25CollectiveMainloopFwdSm80ILi8ELi1ELb0EN4cute5tupleIJNS5_1CILi128EEENS7_ILi64EEENS7_ILi192EEEEEELi192ENS_10bfloat16_tEfNS_4arch4Sm80ELb0ELb0ELb0ELb1ELb1ELb0ELb1ELb1EEENS1_21CollectiveEpilogueFwdINS6_IJS8_SA_S9_EEENS6_IJNS7_ILi1EEESI_SI_EEESC_SE_Li256ELb1ELb1ELb1ELb0EEENS1_36VarlenDynamicPersistentTileSchedulerILi128ELi64ELi256ELi256ELb1ELb1ELb0ELb0ELb1ELb1EEEEEEEEEvNT_6ParamsE,@function
        .size           _ZN7cutlass13device_kernelIN5flash19enable_sm80_to_sm89INS1_16FlashAttnFwdSm80INS1_25CollectiveMainloopFwdSm80ILi8ELi1ELb0EN4cute5tupleIJNS5_1CILi128EEENS7_ILi64EEENS7_ILi192EEEEEELi192ENS_10bfloat16_tEfNS_4arch4Sm80ELb0ELb0ELb0ELb1ELb1ELb0ELb1ELb1EEENS1_21CollectiveEpilogueFwdINS6_IJS8_SA_S9_EEENS6_IJNS7_ILi1EEESI_SI_EEESC_SE_Li256ELb1ELb1ELb1ELb0EEENS1_36VarlenDynamicPersistentTileSchedulerILi128ELi64ELi256ELi256ELb1ELb1ELb0ELb0ELb1ELb1EEEEEEEEEvNT_6ParamsE,(.L_x_6283 - _ZN7cutlass13device_kernelIN5flash19enable_sm80_to_sm89INS1_16FlashAttnFwdSm80INS1_25CollectiveMainloopFwdSm80ILi8ELi1ELb0EN4cute5tupleIJNS5_1CILi128EEENS7_ILi64EEENS7_ILi192EEEEEELi192ENS_10bfloat16_tEfNS_4arch4Sm80ELb0ELb0ELb0ELb1ELb1ELb0ELb1ELb1EEENS1_21CollectiveEpilogueFwdINS6_IJS8_SA_S9_EEENS6_IJNS7_ILi1EEESI_SI_EEESC_SE_Li256ELb1ELb1ELb1ELb0EEENS1_36VarlenDynamicPersistentTileSchedulerILi128ELi64ELi256ELi256ELb1ELb1ELb0ELb0ELb1ELb1EEEEEEEEEvNT_6ParamsE)
        .other          _ZN7cutlass13device_kernelIN5flash19enable_sm80_to_sm89INS1_16FlashAttnFwdSm80INS1_25CollectiveMainloopFwdSm80ILi8ELi1ELb0EN4cute5tupleIJNS5_1CILi128EEENS7_ILi64EEENS7_ILi192EEEEEELi192ENS_10bfloat16_tEfNS_4arch4Sm80ELb0ELb0ELb0ELb1ELb1ELb0ELb1ELb1EEENS1_21CollectiveEpilogueFwdINS6_IJS8_SA_S9_EEENS6_IJNS7_ILi1EEESI_SI_EEESC_SE_Li256ELb1ELb1ELb1ELb0EEENS1_36VarlenDynamicPersistentTileSchedulerILi128ELi64ELi256ELi256ELb1ELb1ELb0ELb0ELb1ELb1EEEEEEEEEvNT_6ParamsE,@"STO_CUDA_ENTRY STV_DEFAULT"
_ZN7cutlass13device_kernelIN5flash19enable_sm80_to_sm89INS1_16FlashAttnFwdSm80INS1_25CollectiveMainloopFwdSm80ILi8ELi1ELb0EN4cute5tupleIJNS5_1CILi128EEENS7_ILi64EEENS7_ILi192EEEEEELi192ENS_10bfloat16_tEfNS_4arch4Sm80ELb0ELb0ELb0ELb1ELb1ELb0ELb1ELb1EEENS1_21CollectiveEpilogueFwdINS6_IJS8_SA_S9_EEENS6_IJNS7_ILi1EEESI_SI_EEESC_SE_Li256ELb1ELb1ELb1ELb0EEENS1_36VarlenDynamicPersistentTileSchedulerILi128ELi64ELi256ELi256ELb1ELb1ELb0ELb0ELb1ELb1EEEEEEEEEvNT_6ParamsE:
        /* <DEDUP_REMOVED lines=52> */
.L_x_3129:
        /* <DEDUP_REMOVED lines=17> */
.L_x_3227:
        /* <DEDUP_REMOVED lines=16> */
.L_x_3228:
[----:B---3--:R-:W-:-:S05]  /*0550*/  IMAD R0, R0, c[0x0][0x538], RZ ;  /* 0x00014e0000007a24 */ /* 0x008fca00078e02ff */
[----:B------:R-:W-:-:S04]  /*0560*/  IADD3 R6, R0, R6, RZ ;  /* 0x0000000600067210 */ /* 0x000fc80007ffe0ff */
[----:B------:R-:W-:-:S13]  /*0570*/  ISETP.GT.AND P0, PT, R6, UR4, PT ;  /* 0x0000000406007c0c */ /* 0x000fda000bf04270 */
[----:B-12---:R-:W-:Y:S05]  /*0580*/  @!P0 BRA `(.L_x_3129) ;  /* 0xfffffdb000008947 */ /* 0x006fea000383ffff */
.L_x_3125:
[----:B--2---:R-:W-:-:S05]  /*0590*/  IADD3 R212, -R0, R6, RZ ;  /* 0x0000000600d47210 */ /* 0x004fca0007ffe1ff */
[----:B------:R-:W-:-:S05]  /*05a0*/  IMAD R0, R4, c[0x0][0x538], R212 ;  /* 0x00014e0004007a24 */ /* 0x000fca00078e02d4 */
[----:B------:R-:W-:Y:S01]  /*05b0*/  ISETP.GT.AND P0, PT, R0, UR4, PT ;  /* 0x0000000400007c0c */ /* 0x000fe2000bf04270 */
[----:B------:R-:W-:-:S12]  /*05c0*/  BRA.DIV ~URZ, `(.L_x_3130) ;  /* 0x0000c6427f007947 */ /* 0x000fd8000b800000 */
[----:B------:R-:W-:-:S04]  /*05d0*/  VOTE.ANY R0, PT, !P0 ;  /* 0x0000000000007806 */ /* 0x000fc800040e0100 */
.L_x_3229:
[----:B------:R1:W2:Y:S01]  /*05e0*/  POPC R215, R0 ;  /* 0x0000000000d77309 */ /* 0x0002a20000000000 */
[----:B------:R-:W-:Y:S05]  /*05f0*/  BRA.DIV ~URZ, `(.L_x_3131) ;  /* 0x0000c6527f007947 */ /* 0x000fea000b800000 */
[----:B--2---:R2:W3:Y:S01]  /*0600*/  SHFL.IDX PT, R11, R8, R215, 0x1f ;  /* 0x00001fd7080b7589 */ /* 0x0044e200000e0000 */
[----:B------:R-:W-:-:S03]  /*0610*/  MOV R6, RZ ;  /* 0x000000ff00067202 */ /* 0x000fc60000000f00 */
[----:B------:R2:W4:Y:S04]  /*0620*/  SHFL.IDX PT, R10, R7, R215, 0x1f ;  /* 0x00001fd7070a7589 */ /* 0x00052800000e0000 */
.L_x_3230:
[----:B------:R-:W-:Y:S01]  /*0630*/  ISETP.NE.AND P0, PT, R0, RZ, PT ;  /* 0x000000ff0000720c */ /* 0x000fe20003f05270 */
[----:B------:R-:W-:-:S12]  /*0640*/  BSSY B0, `(.L_x_3132) ;  /* 0x0000005000007945 */ /* 0x000fd80003800000 */
[----:B------:R-:W-:Y:S05]  /*0650*/  @!P0 BRA `(.L_x_3133) ;  /* 0x0000003000008947 */ /* 0x000fea0003800000 */
[----:B------:R-:W-:Y:S01]  /*0660*/  IADD3 R190, R215, -0x1, RZ ;  /* 0xffffffffd7be7810 */ /* 0x000fe20007ffe0ff */
[----:B------:R-:W-:Y:S05]  /*0670*/  BRA.DIV ~URZ, `(.L_x_3134) ;  /* 0x0000c6b27f007947 */ /* 0x000fea000b800000 */
[----:B------:R1:W2:Y:S02]  /*0680*/  SHFL.IDX PT, R6, R4, R190, 0x1f ;  /* 0x00001fbe04067589 */ /* 0x0002a400000e0000 */
.L_x_3133:
[----:B------:R-:W-:Y:S05]  /*0690*/  BSYNC B0 ;  /* 0x0000000000007941 */ /* 0x000fea0003800000 */
.L_x_3132:
        /* <DEDUP_REMOVED lines=65> */
.L_x_3126:
[----:B--2---:R-:W-:Y:S01]  /*0ab0*/  IMAD.MOV.U32 R213, RZ, RZ, RZ ;  /* 0x000000ffffd57224 */ /* 0x004fe200078e00ff */
[----:B------:R-:W-:Y:S01]  /*0ac0*/  MOV R214, RZ ;  /* 0x000000ff00d67202 */ /* 0x000fe20000000f00 */
[----:B------:R-:W-:Y:S01]  /*0ad0*/  IMAD.U32 R212, RZ, RZ, UR4 ;  /* 0x00000004ffd47e24 */ /* 0x000fe2000f8e00ff */
[----:B------:R-:W-:Y:S02]  /*0ae0*/  MOV R215, c[0x0][0x53c] ;  /* 0x00014f0000d77a02 */ /* 0x000fe40000000f00 */
.L_x_3135:
[----:B------:R-:W-:Y:S01]  /*0af0*/  ISETP.NE.AND P0, PT, R12, RZ, PT ;  /* 0x000000ff0c00720c */ /* 0x000fe20003f05270 */
[----:B------:R-:W-:-:S12]  /*0b00*/  WARPSYNC 0xffffffff ;  /* 0xffffffff00007948 */ /* 0x000fd80003800000 */
[----:B------:R1:W-:Y:S04]  /*0b10*/  @!P0 STS.128 [0x18100], R212 ;  /* 0x018100d4ff008388 */ /* 0x0003e80000000c00 */
[----:B------:R-:W-:Y:S06]  /*0b20*/  BAR.ARV 0x5, 0x100 ;  /* 0x0144000000007b1d */ /* 0x000fec0000002000 */
.L_x_3124:
        /* <DEDUP_REMOVED lines=145> */
[----:B------:R-:W-:Y:S01]  /*1440*/  IMAD.IADD R186, R183, 0x1, R0 ;  /* 0x00000001b7ba7824 */ /* 0x000fe200078e0200 */
        /* <DEDUP_REMOVED lines=18> */
.L_x_3226:
        /* <DEDUP_REMOVED lines=30> */
.L_x_3136:
[----:B------:R-:W-:-:S04]  /*1750*/  ISETP.NE.U32.AND P1, PT, RZ, c[0x0][0x368], PT ;  /* 0x0000da00ff007a0c */ /* 0x000fc80003f25070 */
[----:B------:R-:W-:-:S13]  /*1760*/  ISETP.NE.AND.EX P1, PT, RZ, c[0x0][0x36c], PT, P1 ;  /* 0x0000db00ff007a0c */ /* 0x000fda0003f25310 */
[----:B------:R-:W-:Y:S05]  /*1770*/  @!P1 BRA `(.L_x_3137) ;  /* 0x0000004000009947 */ /* 0x000fea0003800000 */
[----:B-1----:R-:W-:-:S04]  /*1780*/  IADD3 R2, P1, R217, c[0x0][0x368], RZ ;  /* 0x0000da00d9027a10 */ /* 0x002fc80007f3e0ff */
[----:B------:R-:W-:-:S05]  /*1790*/  IADD3.X R3, R218, c[0x0][0x36c], RZ, P1, !PT ;  /* 0x0000db00da037a10 */ /* 0x000fca0000ffe4ff */
[----:B------:R1:W5:Y:S01]  /*17a0*/  LDG.E R0, [R2.64] ;  /* 0x0000000602007981 */ /* 0x000362000c1e1900 */
[----:B------:R-:W-:Y:S05]  /*17b0*/  BRA `(.L_x_3138) ;  /* 0x0000008000007947 */ /* 0x000fea0003800000 */
.L_x_3137:
        /* <DEDUP_REMOVED lines=8> */
.L_x_3138:
        /* <DEDUP_REMOVED lines=45> */
.L_x_3140:
[----:B------:R-:W-:Y:S05]  /*1b10*/  BSYNC B0 ;  /* 0x0000000000007941 */ /* 0x000fea0003800000 */
.L_x_3139:
        /* <DEDUP_REMOVED lines=102> */
.L_x_3231:
[----:B------:R-:W-:Y:S05]  /*2180*/  BRA.DIV ~URZ, `(.L_x_3143) ;  /* 0x0000ac727f007947 */ /* 0x000fea000b800000 */
[----:B------:R3:W4:Y:S02]  /*2190*/  SHFL.IDX PT, R0, R12, RZ, 0x181f ;  /* 0x00181fff0c007589 */ /* 0x00072400000e0000 */
.L_x_3232:
        /* <DEDUP_REMOVED lines=20> */
.L_x_3145:
[----:B------:R-:W-:Y:S05]  /*22e0*/  BSYNC B0 ;  /* 0x0000000000007941 */ /* 0x000fea0003800000 */
.L_x_3144:
[----:B------:R-:W-:Y:S05]  /*22f0*/  BRA.DIV ~URZ, `(.L_x_3146) ;  /* 0x0000ab727f007947 */ /* 0x000fea000b800000 */
[----:B--2---:R2:W1:Y:S04]  /*2300*/  SHFL.IDX PT, R8, R9, 0x1, 0x181f ;  /* 0x00381f0009087f89 */ /* 0x00446800000e0000 */
[----:B----4-:R2:W4:Y:S02]  /*2310*/  SHFL.IDX PT, R0, R12, 0x1, 0x181f ;  /* 0x00381f000c007f89 */ /* 0x01052400000e0000 */
.L_x_3233:
        /* <DEDUP_REMOVED lines=19> */
.L_x_3148:
[----:B------:R-:W-:Y:S05]  /*2450*/  BSYNC B0 ;  /* 0x0000000000007941 */ /* 0x000fea0003800000 */
.L_x_3147:
[----:B------:R-:W-:Y:S05]  /*2460*/  BRA.DIV ~URZ, `(.L_x_3149) ;  /* 0x0000aad27f007947 */ /* 0x000fea000b800000 */
[----:B-1----:R1:W2:Y:S02]  /*2470*/  SHFL.IDX PT, R8, R9, 0x2, 0x181f ;  /* 0x00581f0009087f89 */ /* 0x0022a400000e0000 */
.L_x_3234:
[----:B------:R-:W-:Y:S05]  /*2480*/  BRA.DIV ~URZ, `(.L_x_3150) ;  /* 0x0000ab227f007947 */ /* 0x000fea000b800000 */
[----:B----4-:R4:W1:Y:S02]  /*2490*/  SHFL.IDX PT, R0, R12, 0x2, 0x181f ;  /* 0x00581f000c007f89 */ /* 0x01086400000e0000 */
.L_x_3235:
        /* <DEDUP_REMOVED lines=19> */
.L_x_3152:
[----:B------:R-:W-:Y:S05]  /*25d0*/  BSYNC B0 ;  /* 0x0000000000007941 */ /* 0x000fea0003800000 */
.L_x_3151:
[----:B------:R-:W-:Y:S05]  /*25e0*/  BRA.DIV ~URZ, `(.L_x_3153) ;  /* 0x0000aa327f007947 */ /* 0x000fea000b800000 */
[----:B--2---:R2:W3:Y:S04]  /*25f0*/  SHFL.IDX PT, R8, R9, 0x3, 0x181f ;  /* 0x00781f0009087f89 */ /* 0x0044e800000e0000 */
[----:B-1----:R2:W1:Y:S02]  /*2600*/  SHFL.IDX PT, R0, R12, 0x3, 0x181f ;  /* 0x00781f000c007f89 */ /* 0x00246400000e0000 */
.L_x_3236:
        /* <DEDUP_REMOVED lines=8> */
[-C--:B------:R-:W-:Y:S02]  /*2690*/  @!P3 LEA R4, P1, R198, R0.reuse, 0x1 ;  /* 0x00000000c604b211 */ /* 0x080fe400078208ff */
[C---:B------:R-:W-:Y:S02]  /*26a0*/  @!P3 LEA R2, P0, R199.reuse, R0, 0x1 ;  /* 0x00000000c702b211 */ /* 0x040fe400078008ff */
        /* <DEDUP_REMOVED lines=42> */
[----:B------:R-:W-:Y:S01]  /*2950*/  IMAD.WIDE.U32 R2, R189, c[0x0][0x1e0], RZ ;  /* 0x00007800bd027a25 */ /* 0x000fe200078e00ff */
[----:B------:R-:W-:-:S03]  /*2960*/  SHF.R.S32.HI R6, RZ, 0x1f, R189 ;  /* 0x0000001fff067819 */ /* 0x000fc600000114bd */
[----:B------:R-:W-:Y:S02]  /*2970*/  IMAD R117, R115, -0x40, R16 ;  /* 0xffffffc073757824 */ /* 0x000fe400078e0210 */
[C---:B------:R-:W-:Y:S02]  /*2980*/  IMAD R0, R6.reuse, c[0x0][0x1e0], RZ ;  /* 0x0000780006007a24 */ /* 0x040fe400078e02ff */
        /* <DEDUP_REMOVED lines=28> */
[----:B-1----:R-:W-:-:S02]  /*2b50*/  @P2 LEA R8, P6, R194, R0, 0x1 ;  /* 0x00000000c2082211 */ /* 0x002fc400078c08ff */
[-C--:B------:R-:W-:Y:S02]  /*2b60*/  @P2 LEA R6, P1, R198, R0.reuse, 0x1 ;  /* 0x00000000c6062211 */ /* 0x080fe400078208ff */
[-C--:B--2---:R-:W-:Y:S02]  /*2b70*/  @P2 LEA.HI.X R9, R194, R5.reuse, R18, 0x1, P6 ;  /* 0x00000005c2092211 */ /* 0x084fe400030f0c12 */
[-C--:B------:R-:W-:Y:S02]  /*2b80*/  @P2 LEA.HI.X R7, R198, R5.reuse, R17, 0x1, P1 ;  /* 0x00000005c6072211 */ /* 0x080fe400008f0c11 */
[C---:B---3--:R-:W-:Y:S01]  /*2b90*/  @P2 LEA R4, P6, R199.reuse, R0, 0x1 ;  /* 0x00000000c7042211 */ /* 0x048fe200078c08ff */
[----:B------:R4:W-:Y:S01]  /*2ba0*/  @P2 LDGSTS.E.BYPASS.LTC128B.128 [R187+0x6100], [R8.64], !P5 ;  /* 0x0610000008bb2fae */ /* 0x0009e2000e901d46 */
[----:B------:R-:W-:Y:S02]  /*2bb0*/  IADD3 R0, P1, R2, R208, RZ ;  /* 0x000000d002007210 */ /* 0x000fe40007f3e0ff */
[----:B------:R-:W-:Y:S01]  /*2bc0*/  @P2 LEA.HI.X R5, R199, R5, R15, 0x1, P6 ;  /* 0x00000005c7052211 */ /* 0x000fe200030f0c0f */
[----:B------:R1:W-:Y:S01]  /*2bd0*/  @P2 LDGSTS.E.BYPASS.LTC128B.128 [R187+0x8100], [R6.64], !P4 ;  /* 0x0810000006bb2fae */ /* 0x0003e2000e101d46 */
[----:B------:R-:W-:-:S02]  /*2be0*/  ISETP.GE.AND P6, PT, R22, 0x21, PT ;  /* 0x000000211600780c */ /* 0x000fc40003fc6270 */
        /* <DEDUP_REMOVED lines=23> */
[----:B------:R-:W-:Y:S01]  /*2d60*/  @P1 IADD3 R3, R176, -0x20, RZ ;  /* 0xffffffe0b0031810 */ /* 0x000fe20007ffe0ff */
[----:B------:R-:W-:Y:S01]  /*2d70*/  IMAD.X R13, R2, 0x1, R114, P6 ;  /* 0x00000001020d7824 */ /* 0x000fe200030e0672 */
[----:B------:R-:W-:Y:S01]  /*2d80*/  IADD3 R14, P1, R0, R119, RZ ;  /* 0x00000077000e7210 */ /* 0x000fe20007f3e0ff */
[----:B------:R-:W-:Y:S01]  /*2d90*/  IMAD.MOV.U32 R0, RZ, RZ, 0x40 ;  /* 0x00000040ff007424 */ /* 0x000fe200078e00ff */
[----:B------:R-:W-:-:S03]  /*2da0*/  ISETP.GE.AND P6, PT, R194, c[0x0][0x1d4], PT ;  /* 0x00007500c2007a0c */ /* 0x000fc60003fc6270 */
[----:B------:R-:W-:Y:S01]  /*2db0*/  IMAD.X R15, R2, 0x1, R113, P1 ;  /* 0x00000001020f7824 */ /* 0x000fe200008e0671 */
[----:B------:R-:W-:Y:S02]  /*2dc0*/  IADD3 R18, P1, R21, R118, RZ ;  /* 0x0000007615127210 */ /* 0x000fe40007f3e0ff */
[----:B------:R-:W-:Y:S02]  /*2dd0*/  SEL R0, R0, 0xffffffc0, !P2 ;  /* 0xffffffc000007807 */ /* 0x000fe40005000000 */
[----:B------:R-:W-:Y:S01]  /*2de0*/  IADD3 R2, R3, 0x4000, RZ ;  /* 0x0000400003027810 */ /* 0x000fe20007ffe0ff */
[----:B------:R-:W-:-:S04]  /*2df0*/  DEPBAR.LE SB0, 0x1 ;  /* 0x000080400000791a */ /* 0x000fc80000000000 */
[----:B------:R-:W-:-:S04]  /*2e00*/  DEPBAR.LE SB0, 0x0 ;  /* 0x000080000000791a */ /* 0x000fc80000000000 */
[----:B------:R-:W-:Y:S01]  /*2e10*/  BAR.SYNC.DEFER_BLOCKING 0x0 ;  /* 0x0000000000007b1d */ /* 0x000fe20000010000 */
[----:B------:R-:W-:Y:S01]  /*2e20*/  IMAD.X R19, R20, 0x1, R112, P1 ;  /* 0x0000000114137824 */ /* 0x000fe200008e0670 */
[----:B------:R-:W-:Y:S01]  /*2e30*/  ISETP.LT.OR P1, PT, R22, 0x1, P6 ;  /* 0x000000011600780c */ /* 0x000fe20003721670 */
[----:B------:R-:W-:Y:S01]  /*2e40*/  IMAD.IADD R177, R2, 0x1, R0 ;  /* 0x0000000102b17824 */ /* 0x000fe200078e0200 */
[----:B------:R-:W-:Y:S02]  /*2e50*/  ISETP.GE.AND P6, PT, R198, c[0x0][0x1d4], PT ;  /* 0x00007500c6007a0c */ /* 0x000fe40003fc6270 */
[----:B--2---:R-:W-:Y:S04]  /*2e60*/  LDSM.16.M88.4 R4, [R183] ;  /* 0x00000000b704783b */ /* 0x004fe80000000200 */
[----:B------:R-:W2:Y:S04]  /*2e70*/  LDSM.16.M88.4 R28, [R176] ;  /* 0x00000000b01c783b */ /* 0x000ea80000000200 */
[----:B------:R-:W3:Y:S04]  /*2e80*/  LDSM.16.M88.4 R32, [R176+0x800] ;  /* 0x00080000b020783b */ /* 0x000ee80000000200 */
[----:B------:R-:W-:Y:S04]  /*2e90*/  LDSM.16.M88.4 R40, [R176+0x1000] ;  /* 0x00100000b028783b */ /* 0x000fe80000000200 */
[----:B------:R-:W4:Y:S04]  /*2ea0*/  LDSM.16.M88.4 R52, [R176+0x1800] ;  /* 0x00180000b034783b */ /* 0x000f280000000200 */
[----:B-1----:R-:W-:Y:S04]  /*2eb0*/  LDSM.16.M88.4 R8, [R184] ;  /* 0x00000000b808783b */ /* 0x002fe80000000200 */
[----:B------:R-:W-:Y:S04]  /*2ec0*/  LDSM.16.M88.4 R48, [R3] ;  /* 0x000000000330783b */ /* 0x000fe80000000200 */
[----:B------:R-:W1:Y:S04]  /*2ed0*/  LDSM.16.M88.4 R44, [R3+0x800] ;  /* 0x00080000032c783b */ /* 0x000e680000000200 */
[----:B------:R-:W-:Y:S04]  /*2ee0*/  LDSM.16.M88.4 R68, [R3+0x1000] ;  /* 0x001000000344783b */ /* 0x000fe80000000200 */
[----:B------:R-:W5:Y:S04]  /*2ef0*/  LDSM.16.M88.4 R72, [R3+0x1800] ;  /* 0x001800000348783b */ /* 0x000f680000000200 */
        /* <DEDUP_REMOVED lines=13> */
[----:B-1----:R-:W-:Y:S01]  /*2fd0*/  HMMA.16816.F32.BF16 R52, R8, R44, R24 ;  /* 0x0000002c0834723c */ /* 0x002fe20000041818 */
[----:B------:R-:W-:Y:S01]  /*2fe0*/  IMAD.X R15, R20, 0x1, R113, P1 ;  /* 0x00000001140f7824 */ /* 0x000fe200008e0671 */
[C---:B------:R-:W-:Y:S02]  /*2ff0*/  ISETP.LT.OR P1, PT, R22.reuse, 0x1, P6 ;  /* 0x000000011600780c */ /* 0x040fe40003721670 */
[----:B------:R-:W-:-:S04]  /*3000*/  ISETP.LT.OR P6, PT, R22, 0x21, P6 ;  /* 0x000000211600780c */ /* 0x000fc800037c1670 */
[C---:B------:R-:W-:Y:S07]  /*3010*/  HMMA.16816.F32.BF16 R76, R8.reuse, R48, R36 ;  /* 0x00000030084c723c */ /* 0x040fee0000041824 */
[----:B------:R1:W-:Y:S01]  /*3020*/  LDGSTS.E.BYPASS.LTC128B.128 [R187+0x4100], [R12.64], !P1 ;  /* 0x041000000cbb7fae */ /* 0x0003e2000c901d46 */
[C---:B------:R-:W-:Y:S08]  /*3030*/  HMMA.16816.F32.BF16 R56, R8.reuse, R50, R28 ;  /* 0x000000320838723c */ /* 0x040ff0000004181c */
[----:B-----5:R-:W-:Y:S01]  /*3040*/  HMMA.16816.F32.BF16 R36, R8, R74, R60 ;  /* 0x0000004a0824723c */ /* 0x020fe2000004183c */
[----:B-1----:R-:W-:-:S05]  /*3050*/  IADD3 R12, P1, R21, R120, RZ ;  /* 0x00000078150c7210 */ /* 0x002fca0007f3e0ff */
[----:B------:R-:W-:Y:S01]  /*3060*/  IMAD.X R13, R20, 0x1, R114, P1 ;  /* 0x00000001140d7824 */ /* 0x000fe200008e0672 */
[----:B------:R-:W-:-:S04]  /*3070*/  ISETP.GE.AND P1, PT, R194, c[0x0][0x1d4], PT ;  /* 0x00007500c2007a0c */ /* 0x000fc80003f26270 */
[----:B------:R-:W-:Y:S11]  /*3080*/  ISETP.LT.OR P1, PT, R22, 0x21, P1 ;  /* 0x000000211600780c */ /* 0x000ff60000f21670 */
[----:B------:R-:W-:Y:S02]  /*3090*/  @!UPT UIADD3 URZ, URZ, URZ, URZ ;  /* 0x0000003f3f3ff290 */ /* 0x000fe4000fffe03f */
        /* <DEDUP_REMOVED lines=9> */
[C---:B-1----:R-:W-:Y:S03]  /*3130*/  HMMA.16816.F32.BF16 R16, R4.reuse, R34, RZ ;  /* 0x000000220410723c */ /* 0x042fe600000418ff */
[----:B------:R-:W-:Y:S04]  /*3140*/  LDSM.16.M88.4 R84, [R177+-0x3000] ;  /* 0xffd00000b154783b */ /* 0x000fe80000000200 */
[----:B------:R-:W-:Y:S01]  /*3150*/  LDSM.16.M88.4 R92, [R177+-0x2800] ;  /* 0xffd80000b15c783b */ /* 0x000fe20000000200 */
[C---:B------:R-:W-:Y:S03]  /*3160*/  HMMA.16816.F32.BF16 R32, R4.reuse, R40, RZ ;  /* 0x000000280420723c */ /* 0x040fe600000418ff */
[----:B------:R-:W-:Y:S04]  /*3170*/  LDSM.16.M88.4 R88, [R176+0x3800] ;  /* 0x00380000b058783b */ /* 0x000fe80000000200 */
[----:B------:R-:W-:Y:S01]  /*3180*/  LDSM.16.M88.4 R96, [R3+0x5000] ;  /* 0x005000000360783b */ /* 0x000fe20000000200 */
[----:B------:R-:W-:Y:S03]  /*3190*/  HMMA.16816.F32.BF16 R40, R4, R42, RZ ;  /* 0x0000002a0428723c */ /* 0x000fe600000418ff */
[----:B------:R-:W-:Y:S04]  /*31a0*/  LDSM.16.M88.4 R4, [R186] ;  /* 0x00000000ba04783b */ /* 0x000fe80000000200 */
[----:B------:R-:W-:Y:S01]  /*31b0*/  LDSM.16.M88.4 R108, [R3+0x5800] ;  /* 0x00580000036c783b */ /* 0x000fe20000000200 */
[C---:B------:R-:W-:Y:S03]  /*31c0*/  HMMA.16816.F32.BF16 R44, R8.reuse, R46, R16 ;  /* 0x0000002e082c723c */ /* 0x040fe60000041810 */
[----:B------:R-:W0:Y:S04]  /*31d0*/  LDGDEPBAR ;  /* 0x00000000000079af */ /* 0x000e280000000000 */
[----:B------:R-:W-:Y:S01]  /*31e0*/  IMAD.IADD R16, R176, 0x1, R0 ;  /* 0x00000001b0107824 */ /* 0x000fe200078e0200 */
[C---:B------:R-:W-:Y:S04]  /*31f0*/  HMMA.16816.F32.BF16 R32, R8.reuse, R68, R32 ;  /* 0x000000440820723c */ /* 0x040fe80000041820 */
[----:B------:R-:W1:Y:S04]  /*3200*/  LDSM.16.M88.4 R20, [R16] ;  /* 0x000000001014783b */ /* 0x000e680000000200 */
[----:B--2---:R-:W2:Y:S01]  /*3210*/  LDSM.16.M88.4 R12, [R16+0x800] ;  /* 0x00080000100c783b */ /* 0x004ea20000000200 */
[C---:B------:R-:W-:Y:S03]  /*3220*/  HMMA.16816.F32.BF16 R28, R8.reuse, R70, R40 ;  /* 0x00000046081c723c */ /* 0x040fe60000041828 */
[----:B------:R-:W3:Y:S04]  /*3230*/  LDSM.16.M88.4 R24, [R16+0x1000] ;  /* 0x001000001018783b */ /* 0x000ee80000000200 */
[----:B------:R-:W4:Y:S01]  /*3240*/  LDSM.16.M88.4 R48, [R16+0x1800] ;  /* 0x001800001030783b */ /* 0x000f220000000200 */
[----:B------:R-:W-:Y:S03]  /*3250*/  HMMA.16816.F32.BF16 R40, R8, R72, R64 ;  /* 0x000000480828723c */ /* 0x000fe60000041840 */
[----:B------:R-:W-:Y:S04]  /*3260*/  LDSM.16.M88.4 R8, [R185] ;  /* 0x00000000b908783b */ /* 0x000fe80000000200 */
[----:B------:R-:W5:Y:S04]  /*3270*/  LDSM.16.M88.4 R72, [R177+-0x4000] ;  /* 0xffc00000b148783b */ /* 0x000f680000000200 */
[----:B------:R-:W-:Y:S04]  /*3280*/  LDSM.16.M88.4 R68, [R176+0x2800] ;  /* 0x00280000b044783b */ /* 0x000fe80000000200 */
[----:B------:R-:W-:Y:S04]  /*3290*/  LDSM.16.M88.4 R100, [R16+0x5000] ;  /* 0x005000001064783b */ /* 0x000fe80000000200 */
[----:B------:R-:W-:Y:S01]  /*32a0*/  LDSM.16.M88.4 R104, [R16+0x5800] ;  /* 0x005800001068783b */ /* 0x000fe20000000200 */
[C---:B-1----:R-:W-:Y:S08]  /*32b0*/  HMMA.16816.F32.BF16 R60, R4.reuse, R22, R56 ;  /* 0x00000016043c723c */ /* 0x042ff00000041838 */
[C---:B------:R-:W-:Y:S01]  /*32c0*/  HMMA.16816.F32.BF16 R64, R4.reuse, R20, R76 ;  /* 0x000000140440723c */ /* 0x040fe2000004184c */
[----:B------:R-:W-:Y:S07]  /*32d0*/  LDSM.16.M88.4 R76, [R176+0x3000] ;  /* 0x00300000b04c783b */ /* 0x000fee0000000200 */
[C---:B--2---:R-:W-:Y:S08]  /*32e0*/  HMMA.16816.F32.BF16 R56, R4.reuse, R12, R52 ;  /* 0x0000000c0438723c */ /* 0x044ff00000041834 */
[C---:B------:R-:W-:Y:S08]  /*32f0*/  HMMA.16816.F32.BF16 R52, R4.reuse, R14, R44 ;  /* 0x0000000e0434723c */ /* 0x040ff0000004182c */
[C---:B---3--:R-:W-:Y:S08]  /*3300*/  HMMA.16816.F32.BF16 R20, R4.reuse, R24, R32 ;  /* 0x000000180414723c */ /* 0x048ff00000041820 */
[C---:B------:R-:W-:Y:S08]  /*3310*/  HMMA.16816.F32.BF16 R12, R4.reuse, R26, R28 ;  /* 0x0000001a040c723c */ /* 0x040ff0000004181c */
[C---:B----4-:R-:W-:Y:S01]  /*3320*/  HMMA.16816.F32.BF16 R32, R4.reuse, R48, R40 ;  /* 0x000000300420723c */ /* 0x050fe20000041828 */
[----:B------:R-:W-:Y:S07]  /*3330*/  LDSM.16.M88.4 R40, [R176+0x2000] ;  /* 0x00200000b028783b */ /* 0x000fee0000000200 */
[----:B------:R-:W-:Y:S01]  /*3340*/  HMMA.16816.F32.BF16 R28, R4, R50, R36 ;  /* 0x00000032041c723c */ /* 0x000fe20000041824 */
[----:B------:R-:W1:Y:S07]  /*3350*/  LDSM.16.M88.4 R4, [R183+0x4000] ;  /* 0x00400000b704783b */ /* 0x000e6e0000000200 */
[C---:B-----5:R-:W-:Y:S01]  /*3360*/  HMMA.16816.F32.BF16 R36, R8.reuse, R72, R64 ;  /* 0x000000480824723c */ /* 0x060fe20000041840 */
[----:B------:R-:W-:Y:S07]  /*3370*/  LDSM.16.M88.4 R64, [R3+0x2000] ;  /* 0x002000000340783b */ /* 0x000fee0000000200 */
[C---:B------:R-:W-:Y:S01]  /*3380*/  HMMA.16816.F32.BF16 R44, R8.reuse, R74, R60 ;  /* 0x0000004a082c723c */ /* 0x040fe2000004183c */
[----:B------:R-:W-:Y:S07]  /*3390*/  LDSM.16.M88.4 R72, [R3+0x2800] ;  /* 0x002800000348783b */ /* 0x000fee0000000200 */
[C---:B------:R-:W-:Y:S08]  /*33a0*/  HMMA.16816.F32.BF16 R56, R8.reuse, R80, R56 ;  /* 0x000000500838723c */ /* 0x040ff00000041838 */
[C---:B------:R-:W-:Y:S08]  /*33b0*/  HMMA.16816.F32.BF16 R48, R8.reuse, R84, R20 ;  /* 0x000000540830723c */ /* 0x040ff00000041814 */
[C---:B------:R-:W-:Y:S01]  /*33c0*/  HMMA.16816.F32.BF16 R24, R8.reuse, R86, R12 ;  /* 0x000000560818723c */ /* 0x040fe2000004180c */
[----:B------:R-:W-:Y:S07]  /*33d0*/  LDSM.16.M88.4 R84, [R3+0x3800] ;  /* 0x003800000354783b */ /* 0x000fee0000000200 */
[C---:B------:R-:W-:Y:S01]  /*33e0*/  HMMA.16816.F32.BF16 R52, R8.reuse, R82, R52 ;  /* 0x000000520834723c */ /* 0x040fe20000041834 */
[----:B------:R-:W-:Y:S07]  /*33f0*/  LDSM.16.M88.4 R80, [R3+0x3000] ;  /* 0x003000000350783b */ /* 0x000fee0000000200 */
[C---:B------:R-:W-:Y:S08]  /*3400*/  HMMA.16816.F32.BF16 R20, R8.reuse, R92, R32 ;  /* 0x0000005c0814723c */ /* 0x040ff00000041820 */
[----:B------:R-:W-:Y:S01]  /*3410*/  HMMA.16816.F32.BF16 R12, R8, R94, R28 ;  /* 0x0000005e080c723c */ /* 0x000fe2000004181c */
[----:B------:R-:W2:Y:S04]  /*3420*/  LDSM.16.M88.4 R8, [R184+0x4000] ;  /* 0x00400000b808783b */ /* 0x000ea80000000200 */
[----:B------:R-:W-:Y:S03]  /*3430*/  LDSM.16.M88.4 R92, [R16+0x4800] ;  /* 0x00480000105c783b */ /* 0x000fe60000000200 */
[C---:B-1----:R-:W-:Y:S08]  /*3440*/  HMMA.16816.F32.BF16 R32, R4.reuse, R40, R36 ;  /* 0x000000280420723c */ /* 0x042ff00000041824 */
[C---:B------:R-:W-:Y:S08]  /*3450*/  HMMA.16816.F32.BF16 R36, R4.reuse, R42, R44 ;  /* 0x0000002a0424723c */ /* 0x040ff0000004182c */
[C---:B------:R-:W-:Y:S01]  /*3460*/  HMMA.16816.F32.BF16 R40, R4.reuse, R68, R56 ;  /* 0x000000440428723c */ /* 0x040fe20000041838 */
[----:B------:R-:W-:Y:S07]  /*3470*/  LDSM.16.M88.4 R56, [R16+0x2800] ;  /* 0x002800001038783b */ /* 0x000fee0000000200 */
[C---:B------:R-:W-:Y:S08]  /*3480*/  HMMA.16816.F32.BF16 R28, R4.reuse, R78, R24 ;  /* 0x0000004e041c723c */ /* 0x040ff00000041818 */
[C---:B------:R-:W-:Y:S01]  /*3490*/  HMMA.16816.F32.BF16 R60, R4.reuse, R70, R52 ;  /* 0x00000046043c723c */ /* 0x040fe20000041834 */
[----:B------:R-:W-:Y:S04]  /*34a0*/  LDSM.16.M88.4 R68, [R16+0x3000] ;  /* 0x003000001044783b */ /* 0x000fe80000000200 */
[----:B------:R-:W-:Y:S03]  /*34b0*/  LDSM.16.M88.4 R52, [R177+-0x2000] ;  /* 0xffe00000b134783b */ /* 0x000fe60000000200 */
[C---:B------:R-:W-:Y:S01]  /*34c0*/  HMMA.16816.F32.BF16 R44, R4.reuse, R76, R48 ;  /* 0x0000004c042c723c */ /* 0x040fe20000041830 */
[----:B------:R-:W-:Y:S04]  /*34d0*/  LDSM.16.M88.4 R48, [R16+0x2000] ;  /* 0x002000001030783b */ /* 0x000fe80000000200 */
[----:B------:R-:W-:Y:S03]  /*34e0*/  LDSM.16.M88.4 R76, [R16+0x3800] ;  /* 0x00380000104c783b */ /* 0x000fe60000000200 */
[C---:B------:R-:W-:Y:S08]  /*34f0*/  HMMA.16816.F32.BF16 R24, R4.reuse, R88, R20 ;  /* 0x000000580418723c */ /* 0x040ff00000041814 */
[----:B------:R-:W-:Y:S01]  /*3500*/  HMMA.16816.F32.BF16 R12, R4, R90, R12 ;  /* 0x0000005a040c723c */ /* 0x000fe2000004180c */
[----:B------:R-:W1:Y:S04]  /*3510*/  LDSM.16.M88.4 R4, [R186+0x4000] ;  /* 0x00400000ba04783b */ /* 0x000e680000000200 */
[----:B------:R-:W-:Y:S03]  /*3520*/  LDSM.16.M88.4 R88, [R176+0x5800] ;  /* 0x00580000b058783b */ /* 0x000fe60000000200 */
[C---:B--2---:R-:W-:Y:S08]  /*3530*/  HMMA.16816.F32.BF16 R20, R8.reuse, R64, R32 ;  /* 0x000000400814723c */ /* 0x044ff00000041820 */
[C---:B------:R-:W-:Y:S01]  /*3540*/  HMMA.16816.F32.BF16 R36, R8.reuse, R66, R36 ;  /* 0x000000420824723c */ /* 0x040fe20000041824 */
[----:B------:R-:W-:Y:S07]  /*3550*/  LDSM.16.M88.4 R64, [R177+-0x1800] ;  /* 0xffe80000b140783b */ /* 0x000fee0000000200 */
[C---:B------:R-:W-:Y:S08]  /*3560*/  HMMA.16816.F32.BF16 R40, R8.reuse, R72, R40 ;  /* 0x000000480828723c */ /* 0x040ff00000041828 */
[C---:B------:R-:W-:Y:S08]  /*3570*/  HMMA.16816.F32.BF16 R32, R8.reuse, R82, R28 ;  /* 0x000000520820723c */ /* 0x040ff0000004181c */
[C---:B------:R-:W-:Y:S01]  /*3580*/  HMMA.16816.F32.BF16 R60, R8.reuse, R74, R60 ;  /* 0x0000004a083c723c */ /* 0x040fe2000004183c */
[----:B------:R-:W-:Y:S07]  /*3590*/  LDSM.16.M88.4 R72, [R176+0x4800] ;  /* 0x00480000b048783b */ /* 0x000fee0000000200 */
[C---:B------:R-:W-:Y:S01]  /*35a0*/  HMMA.16816.F32.BF16 R44, R8.reuse, R80, R44 ;  /* 0x00000050082c723c */ /* 0x040fe2000004182c */
[----:B------:R-:W-:Y:S07]  /*35b0*/  LDSM.16.M88.4 R80, [R177+-0x1000] ;  /* 0xfff00000b150783b */ /* 0x000fee0000000200 */
[C---:B------:R-:W-:Y:S08]  /*35c0*/  HMMA.16816.F32.BF16 R28, R8.reuse, R84, R24 ;  /* 0x00000054081c723c */ /* 0x040ff00000041818 */
[----:B------:R-:W-:Y:S01]  /*35d0*/  HMMA.16816.F32.BF16 R12, R8, R86, R12 ;  /* 0x00000056080c723c */ /* 0x000fe2000004180c */
[----:B------:R-:W2:Y:S04]  /*35e0*/  LDSM.16.M88.4 R8, [R185+0x4000] ;  /* 0x00400000b908783b */ /* 0x000ea80000000200 */
[----:B------:R-:W3:Y:S03]  /*35f0*/  LDSM.16.M88.4 R84, [R177+-0x800] ;  /* 0xfff80000b154783b */ /* 0x000ee60000000200 */
[C---:B-1----:R-:W-:Y:S08]  /*3600*/  HMMA.16816.F32.BF16 R20, R4.reuse, R48, R20 ;  /* 0x000000300414723c */ /* 0x042ff00000041814 */
[C---:B------:R-:W-:Y:S08]  /*3610*/  HMMA.16816.F32.BF16 R24, R4.reuse, R50, R36 ;  /* 0x000000320418723c */ /* 0x040ff00000041824 */
[C---:B------:R-:W-:Y:S08]  /*3620*/  HMMA.16816.F32.BF16 R40, R4.reuse, R56, R40 ;  /* 0x000000380428723c */ /* 0x040ff00000041828 */
[C---:B------:R-:W-:Y:S08]  /*3630*/  HMMA.16816.F32.BF16 R36, R4.reuse, R70, R32 ;  /* 0x000000460424723c */ /* 0x040ff00000041820 */
[C---:B------:R-:W-:Y:S08]  /*3640*/  HMMA.16816.F32.BF16 R60, R4.reuse, R58, R60 ;  /* 0x0000003a043c723c */ /* 0x040ff0000004183c */
[C---:B------:R-:W-:Y:S01]  /*3650*/  HMMA.16816.F32.BF16 R44, R4.reuse, R68, R44 ;  /* 0x00000044042c723c */ /* 0x040fe2000004182c */
[----:B------:R-:W-:Y:S07]  /*3660*/  LDSM.16.M88.4 R68, [R176+0x4000] ;  /* 0x00400000b044783b */ /* 0x000fee0000000200 */
[C---:B------:R-:W-:Y:S08]  /*3670*/  HMMA.16816.F32.BF16 R32, R4.reuse, R76, R28 ;  /* 0x0000004c0420723c */ /* 0x040ff0000004181c */
[----:B------:R-:W-:Y:S01]  /*3680*/  HMMA.16816.F32.BF16 R12, R4, R78, R12 ;  /* 0x0000004e040c723c */ /* 0x000fe2000004180c */
[----:B------:R-:W1:Y:S04]  /*3690*/  LDSM.16.M88.4 R4, [R183+0x8000] ;  /* 0x00800000b704783b */ /* 0x000e680000000200 */
[----:B------:R-:W4:Y:S03]  /*36a0*/  LDSM.16.M88.4 R76, [R176+0x5000] ;  /* 0x00500000b04c783b */ /* 0x000f260000000200 */
[C---:B--2---:R-:W-:Y:S08]  /*36b0*/  HMMA.16816.F32.BF16 R28, R8.reuse, R52, R20 ;  /* 0x00000034081c723c */ /* 0x044ff00000041814 */
[C---:B------:R-:W-:Y:S08]  /*36c0*/  HMMA.16816.F32.BF16 R24, R8.reuse, R54, R24 ;  /* 0x000000360818723c */ /* 0x040ff00000041818 */
[C---:B------:R-:W-:Y:S08]  /*36d0*/  HMMA.16816.F32.BF16 R20, R8.reuse, R64, R40 ;  /* 0x000000400814723c */ /* 0x040ff00000041828 */
[C---:B------:R-:W-:Y:S01]  /*36e0*/  HMMA.16816.F32.BF16 R60, R8.reuse, R66, R60 ;  /* 0x00000042083c723c */ /* 0x040fe2000004183c */
[----:B------:R-:W-:Y:S07]  /*36f0*/  LDSM.16.M88.4 R64, [R3+0x4000] ;  /* 0x004000000340783b */ /* 0x000fee0000000200 */
[C---:B------:R-:W-:Y:S08]  /*3700*/  HMMA.16816.F32.BF16 R56, R8.reuse, R80, R44 ;  /* 0x000000500838723c */ /* 0x040ff0000004182c */
[C---:B------:R-:W-:Y:S08]  /*3710*/  HMMA.16816.F32.BF16 R52, R8.reuse, R82, R36 ;  /* 0x000000520834723c */ /* 0x040ff00000041824 */
[C---:B---3--:R-:W-:Y:S08]  /*3720*/  HMMA.16816.F32.BF16 R48, R8.reuse, R84, R32 ;  /* 0x000000540830723c */ /* 0x048ff00000041820 */
[----:B------:R-:W-:Y:S01]  /*3730*/  HMMA.16816.F32.BF16 R8, R8, R86, R12 ;  /* 0x000000560808723c */ /* 0x000fe2000004180c */
[----:B------:R-:W2:Y:S04]  /*3740*/  LDSM.16.M88.4 R12, [R184+0x8000] ;  /* 0x00800000b80c783b */ /* 0x000ea80000000200 */
[----:B------:R-:W3:Y:S03]  /*3750*/  LDSM.16.M88.4 R84, [R3+0x4800] ;  /* 0x004800000354783b */ /* 0x000ee60000000200 */
[C---:B-1----:R-:W-:Y:S08]  /*3760*/  HMMA.16816.F32.BF16 R44, R4.reuse, R68, R28 ;  /* 0x00000044042c723c */ /* 0x042ff0000004181c */
[C---:B------:R-:W-:Y:S08]  /*3770*/  HMMA.16816.F32.BF16 R40, R4.reuse, R70, R24 ;  /* 0x000000460428723c */ /* 0x040ff00000041818 */
[C---:B------:R-:W-:Y:S08]  /*3780*/  HMMA.16816.F32.BF16 R36, R4.reuse, R72, R20 ;  /* 0x000000480424723c */ /* 0x040ff00000041814 */
[C---:B------:R-:W-:Y:S08]  /*3790*/  HMMA.16816.F32.BF16 R32, R4.reuse, R74, R60 ;  /* 0x0000004a0420723c */ /* 0x040ff0000004183c */
[C---:B----4-:R-:W-:Y:S01]  /*37a0*/  HMMA.16816.F32.BF16 R28, R4.reuse, R76, R56 ;  /* 0x0000004c041c723c */ /* 0x050fe20000041838 */
[----:B------:R-:W-:Y:S07]  /*37b0*/  LDSM.16.M88.4 R56, [R177] ;  /* 0x00000000b138783b */ /* 0x000fee0000000200 */
[C---:B------:R-:W-:Y:S01]  /*37c0*/  HMMA.16816.F32.BF16 R24, R4.reuse, R78, R52 ;  /* 0x0000004e0418723c */ /* 0x040fe20000041834 */
[----:B------:R-:W-:Y:S07]  /*37d0*/  LDSM.16.M88.4 R52, [R177+0x800] ;  /* 0x00080000b134783b */ /* 0x000fee0000000200 */
[C---:B------:R-:W-:Y:S01]  /*37e0*/  HMMA.16816.F32.BF16 R20, R4.reuse, R88, R48 ;  /* 0x000000580414723c */ /* 0x040fe20000041830 */
[----:B------:R-:W-:Y:S07]  /*37f0*/  LDSM.16.M88.4 R48, [R177+0x1000] ;  /* 0x00100000b130783b */ /* 0x000fee0000000200 */
[----:B------:R-:W-:Y:S01]  /*3800*/  HMMA.16816.F32.BF16 R4, R4, R90, R8 ;  /* 0x0000005a0404723c */ /* 0x000fe20000041808 */
[----:B------:R-:W-:Y:S04]  /*3810*/  LDSM.16.M88.4 R8, [R186+0x8000] ;  /* 0x00800000ba08783b */ /* 0x000fe80000000200 */
[----:B------:R1:W4:Y:S03]  /*3820*/  LDSM.16.M88.4 R88, [R16+0x4000] ;  /* 0x004000001058783b */ /* 0x0003260000000200 */
[C---:B--2---:R-:W-:Y:S01]  /*3830*/  HMMA.16816.F32.BF16 R80, R12.reuse, R64, R44 ;  /* 0x000000400c50723c */ /* 0x044fe2000004182c */
[----:B------:R-:W-:Y:S07]  /*3840*/  LDSM.16.M88.4 R44, [R177+0x1800] ;  /* 0x00180000b12c783b */ /* 0x000fee0000000200 */
[C---:B------:R-:W-:Y:S08]  /*3850*/  HMMA.16816.F32.BF16 R76, R12.reuse, R66, R40 ;  /* 0x000000420c4c723c */ /* 0x040ff00000041828 */
[C---:B---3--:R-:W-:Y:S08]  /*3860*/  HMMA.16816.F32.BF16 R72, R12.reuse, R84, R36 ;  /* 0x000000540c48723c */ /* 0x048ff00000041824 */
[C---:B------:R-:W-:Y:S08]  /*3870*/  HMMA.16816.F32.BF16 R68, R12.reuse, R86, R32 ;  /* 0x000000560c44723c */ /* 0x040ff00000041820 */
[C---:B------:R-:W-:Y:S08]  /*3880*/  HMMA.16816.F32.BF16 R64, R12.reuse, R96, R28 ;  /* 0x000000600c40723c */ /* 0x040ff0000004181c */
[C---:B------:R-:W-:Y:S08]  /*3890*/  HMMA.16816.F32.BF16 R60, R12.reuse, R98, R24 ;  /* 0x000000620c3c723c */ /* 0x040ff00000041818 */
[C---:B-1----:R-:W-:Y:S08]  /*38a0*/  HMMA.16816.F32.BF16 R16, R12.reuse, R108, R20 ;  /* 0x0000006c0c10723c */ /* 0x042ff00000041814 */
[----:B------:R-:W-:Y:S01]  /*38b0*/  HMMA.16816.F32.BF16 R12, R12, R110, R4 ;  /* 0x0000006e0c0c723c */ /* 0x000fe20000041804 */
[----:B------:R-:W1:Y:S01]  /*38c0*/  LDSM.16.M88.4 R4, [R185+0x8000] ;  /* 0x00800000b904783b */ /* 0x000e620000000200 */
[----:B------:R-:W-:-:S06]  /*38d0*/  DEPBAR.LE SB0, 0x0 ;  /* 0x000080000000791a */ /* 0x000fcc0000000000 */
[C---:B----4-:R-:W-:Y:S08]  /*38e0*/  HMMA.16816.F32.BF16 R40, R8.reuse, R88, R80 ;  /* 0x000000580828723c */ /* 0x050ff00000041850 */
[C---:B------:R-:W-:Y:S08]  /*38f0*/  HMMA.16816.F32.BF16 R36, R8.reuse, R90, R76 ;  /* 0x0000005a0824723c */ /* 0x040ff0000004184c */
[C---:B------:R-:W-:Y:S08]  /*3900*/  HMMA.16816.F32.BF16 R32, R8.reuse, R92, R72 ;  /* 0x0000005c0820723c */ /* 0x040ff00000041848 */
[C---:B------:R-:W-:Y:S08]  /*3910*/  HMMA.16816.F32.BF16 R28, R8.reuse, R94, R68 ;  /* 0x0000005e081c723c */ /* 0x040ff00000041844 */
[C---:B------:R-:W-:Y:S08]  /*3920*/  HMMA.16816.F32.BF16 R24, R8.reuse, R100, R64 ;  /* 0x000000640818723c */ /* 0x040ff00000041840 */
[C---:B------:R-:W-:Y:S08]  /*3930*/  HMMA.16816.F32.BF16 R20, R8.reuse, R102, R60 ;  /* 0x000000660814723c */ /* 0x040ff0000004183c */
[C---:B------:R-:W-:Y:S08]  /*3940*/  HMMA.16816.F32.BF16 R16, R8.reuse, R104, R16 ;  /* 0x000000680810723c */ /* 0x040ff00000041810 */
[----:B------:R-:W-:Y:S08]  /*3950*/  HMMA.16816.F32.BF16 R8, R8, R106, R12 ;  /* 0x0000006a0808723c */ /* 0x000ff0000004180c */
        /* <DEDUP_REMOVED lines=9> */
[----:B------:R-:W-:Y:S01]  /*39f0*/  @!UPT UIADD3 URZ, URZ, URZ, URZ ;  /* 0x0000003f3f3ff290 */ /* 0x000fe2000fffe03f */
        /* <DEDUP_REMOVED lines=30> */
.L_x_3237:
        /* <DEDUP_REMOVED lines=17> */
.L_x_3238:
        /* <DEDUP_REMOVED lines=21> */
.L_x_3155:
[----:B------:R-:W-:Y:S05]  /*3e40*/  BSYNC B0 ;  /* 0x0000000000007941 */ /* 0x000fea0003800000 */
.L_x_3154:
[----:B------:R-:W-:Y:S01]  /*3e50*/  IMAD.IADD R0, R117, 0x1, -R222 ;  /* 0x0000000175007824 */ /* 0x000fe200078e0ade */
[----:B------:R-:W0:Y:S04]  /*3e60*/  LDGDEPBAR ;  /* 0x00000000000079af */ /* 0x000e280000000000 */
[C---:B------:R-:W-:Y:S02]  /*3e70*/  ISETP.GT.AND P3, PT, R0.reuse, RZ, PT ;  /* 0x000000ff0000720c */ /* 0x040fe40003f64270 */
[----:B------:R-:W-:-:S02]  /*3e80*/  ISETP.GT.AND P2, PT, R0, 0x1, PT ;  /* 0x000000010000780c */ /* 0x000fc40003f44270 */
[----:B------:R-:W-:Y:S02]  /*3e90*/  ISETP.GT.AND P1, PT, R0, 0x8, PT ;  /* 0x000000080000780c */ /* 0x000fe40003f24270 */
[----:B-1----:R-:W-:Y:S02]  /*3ea0*/  FSEL R6, R40, -INF , P3 ;  /* 0xff80000028067808 */ /* 0x002fe40001800000 */
        /* <DEDUP_REMOVED lines=29> */
[----:B------:R-:W-:Y:S02]  /*4080*/  FSEL R22, R29, -INF , P0 ;  /* 0xff8000001d167808 */ /* 0x000fe40000000000 */
[C---:B------:R-:W-:Y:S02]  /*4090*/  ISETP.GT.AND P1, PT, R0.reuse, 0x20, PT ;  /* 0x000000200000780c */ /* 0x040fe40003f24270 */
[----:B------:R-:W-:Y:S02]  /*40a0*/  FMNMX.FTZ R2, R21, R2, !PT ;  /* 0x0000000215027209 */ /* 0x000fe40007810000 */
[----:B------:R-:W-:Y:S02]  /*40b0*/  ISETP.GT.AND P0, PT, R0, 0x21, PT ;  /* 0x000000210000780c */ /* 0x000fe40003f04270 */
[----:B------:R-:W-:-:S02]  /*40c0*/  FMNMX.FTZ R3, R25, R3, !PT ;  /* 0x0000000319037209 */ /* 0x000fc40007810000 */
[----:B------:R-:W-:Y:S02]  /*40d0*/  FSEL R81, R36, -INF , P1 ;  /* 0xff80000024517808 */ /* 0x000fe40000800000 */
[----:B------:R-:W-:Y:S02]  /*40e0*/  FMNMX.FTZ R2, R22, R2, !PT ;  /* 0x0000000216027209 */ /* 0x000fe40007810000 */
[----:B------:R-:W-:Y:S02]  /*40f0*/  FSEL R83, R38, -INF , P1 ;  /* 0xff80000026537808 */ /* 0x000fe40000800000 */
[----:B------:R-:W-:Y:S02]  /*4100*/  FSEL R82, R39, -INF , P0 ;  /* 0xff80000027527808 */ /* 0x000fe40000000000 */
[----:B------:R-:W-:Y:S02]  /*4110*/  FSEL R79, R37, -INF , P0 ;  /* 0xff800000254f7808 */ /* 0x000fe40000000000 */
[----:B------:R-:W-:-:S02]  /*4120*/  FMNMX.FTZ R3, R26, R3, !PT ;  /* 0x000000031a037209 */ /* 0x000fc40007810000 */
[----:B------:R-:W-:Y:S02]  /*4130*/  ISETP.GT.AND P0, PT, R0, 0x28, PT ;  /* 0x000000280000780c */ /* 0x000fe40003f04270 */
[----:B------:R-:W-:Y:S02]  /*4140*/  FMNMX.FTZ R2, R81, R2, !PT ;  /* 0x0000000251027209 */ /* 0x000fe40007810000 */
        /* <DEDUP_REMOVED lines=40> */
.L_x_3239:
        /* <DEDUP_REMOVED lines=80> */
[----:B------:R-:W2:Y:S07]  /*48d0*/  LDSM.16.MT88.4 R40, [R178+0x2800] ;  /* 0x00280000b228783b */ /* 0x000eae0000004200 */
[----:B------:R-:W-:Y:S01]  /*48e0*/  HMMA.16816.F32.BF16 R20, R8, R64, RZ ;  /* 0x000000400814723c */ /* 0x000fe200000418ff */
[----:B------:R-:W2:Y:S01]  /*48f0*/  LDSM.16.MT88.4 R64, [R180+0x2800] ;  /* 0x00280000b440783b */ /* 0x000ea20000004200 */
[----:B-----5:R-:W-:-:S06]  /*4900*/  FFMA.FTZ R3, R76, c[0x0][0x2d0], -R2 ;  /* 0x0000b4004c037a23 */ /* 0x020fcc0000010802 */
[----:B-1----:R-:W-:Y:S01]  /*4910*/  HMMA.16816.F32.BF16 R32, R8, R26, RZ ;  /* 0x0000001a0820723c */ /* 0x002fe200000418ff */
[----:B------:R1:W5:Y:S07]  /*4920*/  MUFU.EX2 R159, R3 ;  /* 0x00000003009f7308 */ /* 0x00036e0000000800 */
[----:B------:R-:W-:Y:S08]  /*4930*/  HMMA.16816.F32.BF16 R120, R4, R46, R28 ;  /* 0x0000002e0478723c */ /* 0x000ff0000004181c */
[----:B------:R-:W-:Y:S01]  /*4940*/  HMMA.16816.F32.BF16 R44, R8, R24, RZ ;  /* 0x00000018082c723c */ /* 0x000fe200000418ff */
[----:B-1----:R-:W-:-:S04]  /*4950*/  FFMA.FTZ R3, R83, c[0x0][0x2d0], -R0 ;  /* 0x0000b40053037a23 */ /* 0x002fc80000010800 */
[----:B------:R1:W-:Y:S03]  /*4960*/  MUFU.EX2 R15, R3 ;  /* 0x00000003000f7308 */ /* 0x0003e60000000800 */
[----:B------:R-:W-:Y:S08]  /*4970*/  HMMA.16816.F32.BF16 R24, R8, R62, RZ ;  /* 0x0000003e0818723c */ /* 0x000ff000000418ff */
[----:B---3--:R-:W-:Y:S01]  /*4980*/  HMMA.16816.F32.BF16 R88, R4, R38, R16 ;  /* 0x000000260458723c */ /* 0x008fe20000041810 */
[----:B-1----:R-:W-:-:S07]  /*4990*/  FFMA.FTZ R3, R82, c[0x0][0x2d0], -R0 ;  /* 0x0000b40052037a23 */ /* 0x002fce0000010800 */
[----:B----4-:R-:W-:Y:S01]  /*49a0*/  HMMA.16816.F32.BF16 R16, R8, R56, RZ ;  /* 0x000000380810723c */ /* 0x010fe200000418ff */
[----:B------:R1:W3:Y:S07]  /*49b0*/  MUFU.EX2 R154, R3 ;  /* 0x00000003009a7308 */ /* 0x0002ee0000000800 */
[----:B------:R-:W-:Y:S01]  /*49c0*/  HMMA.16816.F32.BF16 R108, R4, R36, R20 ;  /* 0x00000024046c723c */ /* 0x000fe20000041814 */
[----:B------:R-:W4:Y:S07]  /*49d0*/  LDSM.16.MT88.4 R36, [R178+0x4800] ;  /* 0x00480000b224783b */ /* 0x000f2e0000004200 */
[----:B------:R-:W-:Y:S01]  /*49e0*/  HMMA.16816.F32.BF16 R28, R8, R60, RZ ;  /* 0x0000003c081c723c */ /* 0x000fe200000418ff */
[----:B------:R-:W-:Y:S01]  /*49f0*/  LDSM.16.MT88.4 R60, [R181+0x2800] ;  /* 0x00280000b53c783b */ /* 0x000fe20000004200 */
[----:B-1----:R-:W-:-:S04]  /*4a00*/  FFMA.FTZ R3, R80, c[0x0][0x2d0], -R0 ;  /* 0x0000b40050037a23 */ /* 0x002fc80000010800 */
[----:B------:R1:W-:Y:S02]  /*4a10*/  MUFU.EX2 R124, R3 ;  /* 0x00000003007c7308 */ /* 0x0003e40000000800 */
[C---:B--2---:R-:W-:Y:S01]  /*4a20*/  HMMA.16816.F32.BF16 R104, R4.reuse, R54, R32 ;  /* 0x000000360468723c */ /* 0x044fe20000041820 */
[----:B------:R-:W2:Y:S07]  /*4a30*/  LDSM.16.MT88.4 R32, [R179+0x4000] ;  /* 0x00400000b320783b */ /* 0x000eae0000004200 */
[----:B------:R-:W-:Y:S01]  /*4a40*/  HMMA.16816.F32.BF16 R84, R4, R42, R24 ;  /* 0x0000002a0454723c */ /* 0x000fe20000041818 */
[----:B-1----:R-:W-:-:S07]  /*4a50*/  FFMA.FTZ R3, R78, c[0x0][0x2d0], -R0 ;  /* 0x0000b4004e037a23 */ /* 0x002fce0000010800 */
[----:B------:R-:W-:Y:S01]  /*4a60*/  HMMA.16816.F32.BF16 R24, R8, R58, RZ ;  /* 0x0000003a0818723c */ /* 0x000fe200000418ff */
[----:B------:R1:W1:Y:S07]  /*4a70*/  MUFU.EX2 R156, R3 ;  /* 0x00000003009c7308 */ /* 0x00026e0000000800 */
[----:B------:R-:W-:Y:S08]  /*4a80*/  HMMA.16816.F32.BF16 R92, R4, R64, R16 ;  /* 0x00000040045c723c */ /* 0x000ff00000041810 */
[----:B------:R-:W-:Y:S01]  /*4a90*/  HMMA.16816.F32.BF16 R16, R8, R68, RZ ;  /* 0x000000440810723c */ /* 0x000fe200000418ff */
[----:B-1----:R-:W-:-:S07]  /*4aa0*/  FFMA.FTZ R3, R151, c[0x0][0x2d0], -R2 ;  /* 0x0000b40097037a23 */ /* 0x002fce0000010802 */
[----:B------:R-:W-:Y:S01]  /*4ab0*/  HMMA.16816.F32.BF16 R112, R4, R40, R28 ;  /* 0x000000280470723c */ /* 0x000fe2000004181c */
[----:B------:R-:W1:Y:S07]  /*4ac0*/  LDSM.16.MT88.4 R28, [R179+0x4800] ;  /* 0x00480000b31c783b */ /* 0x000e6e0000004200 */
[----:B------:R-:W-:Y:S08]  /*4ad0*/  HMMA.16816.F32.BF16 R20, R8, R50, RZ ;  /* 0x000000320814723c */ /* 0x000ff000000418ff */
[C---:B------:R-:W-:Y:S08]  /*4ae0*/  HMMA.16816.F32.BF16 R72, R4.reuse, R66, R24 ;  /* 0x000000420448723c */ /* 0x040ff00000041818 */
[----:B----4-:R-:W-:Y:S08]  /*4af0*/  HMMA.16816.F32.BF16 R64, R4, R36, R16 ;  /* 0x000000240440723c */ /* 0x010ff00000041810 */
[----:B--2---:R-:W-:Y:S08]  /*4b00*/  HMMA.16816.F32.BF16 R16, R8, R34, RZ ;  /* 0x000000220810723c */ /* 0x004ff000000418ff */
[----:B------:R-:W-:Y:S08]  /*4b10*/  HMMA.16816.F32.BF16 R96, R4, R62, R20 ;  /* 0x0000003e0460723c */ /* 0x000ff00000041814 */
[----:B------:R-:W-:Y:S01]  /*4b20*/  HMMA.16816.F32.BF16 R20, R8, R32, RZ ;  /* 0x000000200814723c */ /* 0x000fe200000418ff */
[----:B------:R-:W2:Y:S07]  /*4b30*/  LDSM.16.MT88.4 R32, [R181+0x4000] ;  /* 0x00400000b520783b */ /* 0x000eae0000004200 */
[C---:B-1----:R-:W-:Y:S01]  /*4b40*/  HMMA.16816.F32.BF16 R40, R4.reuse, R30, R16 ;  /* 0x0000001e0428723c */ /* 0x042fe20000041810 */
[----:B------:R-:W1:Y:S07]  /*4b50*/  LDSM.16.MT88.4 R16, [R180+0x4000] ;  /* 0x00400000b410783b */ /* 0x000e6e0000004200 */
[----:B------:R-:W-:Y:S08]  /*4b60*/  HMMA.16816.F32.BF16 R144, R4, R52, R44 ;  /* 0x000000340490723c */ /* 0x000ff0000004182c */
[C---:B------:R-:W-:Y:S08]  /*4b70*/  HMMA.16816.F32.BF16 R44, R8.reuse, R48, RZ ;  /* 0x00000030082c723c */ /* 0x040ff000000418ff */
[----:B------:R-:W-:Y:S08]  /*4b80*/  HMMA.16816.F32.BF16 R24, R8, R70, RZ ;  /* 0x000000460818723c */ /* 0x000ff000000418ff */
[C---:B------:R-:W-:Y:S01]  /*4b90*/  HMMA.16816.F32.BF16 R48, R4.reuse, R28, R20 ;  /* 0x0000001c0430723c */ /* 0x040fe20000041814 */
[----:B------:R-:W4:Y:S07]  /*4ba0*/  LDSM.16.MT88.4 R28, [R181+0x4800] ;  /* 0x00480000b51c783b */ /* 0x000f2e0000004200 */
[C---:B------:R-:W-:Y:S08]  /*4bb0*/  HMMA.16816.F32.BF16 R100, R4.reuse, R60, R44 ;  /* 0x0000003c0464723c */ /* 0x040ff0000004182c */
[----:B------:R-:W-:Y:S08]  /*4bc0*/  HMMA.16816.F32.BF16 R60, R4, R38, R24 ;  /* 0x00000026043c723c */ /* 0x000ff00000041818 */
[C---:B--2---:R-:W-:Y:S08]  /*4bd0*/  HMMA.16816.F32.BF16 R24, R8.reuse, R32, RZ ;  /* 0x000000200818723c */ /* 0x044ff000000418ff */
[C---:B------:R-:W-:Y:S08]  /*4be0*/  HMMA.16816.F32.BF16 R20, R8.reuse, R34, RZ ;  /* 0x000000220814723c */ /* 0x040ff000000418ff */
[C---:B-1----:R-:W-:Y:S08]  /*4bf0*/  HMMA.16816.F32.BF16 R32, R8.reuse, R16, RZ ;  /* 0x000000100820723c */ /* 0x042ff000000418ff */
        /* <DEDUP_REMOVED lines=8> */
[----:B-----5:R-:W-:Y:S02]  /*4c80*/  F2FP.BF16.PACK_AB R6, R159, R157 ;  /* 0x0000009d9f06723e */ /* 0x020fe400000010ff */
[----:B---3--:R-:W-:Y:S02]  /*4c90*/  F2FP.BF16.PACK_AB R5, R154, R15 ;  /* 0x0000000f9a05723e */ /* 0x008fe400000010ff */
[----:B------:R-:W-:-:S07]  /*4ca0*/  F2FP.BF16.PACK_AB R7, R156, R124 ;  /* 0x0000007c9c07723e */ /* 0x000fce00000010ff */
[C---:B-1----:R-:W-:Y:S08]  /*4cb0*/  HMMA.16816.F32.BF16 R132, R4.reuse, R8, R132 ;  /* 0x000000080484723c */ /* 0x042ff00000041884 */
        /* <DEDUP_REMOVED lines=101> */
[C---:B------:R-:W-:Y:S08]  /*5310*/  HMMA.16816.F32.BF16 R132, R120.reuse, R128, R132 ;  /* 0x000000807884723c */ /* 0x040ff00000041884 */
[C---:B------:R-:W-:Y:S08]  /*5320*/  HMMA.16816.F32.BF16 R96, R120.reuse, R98, R116 ;  /* 0x000000627860723c */ /* 0x040ff00000041874 */
[C---:B-1----:R-:W-:Y:S08]  /*5330*/  HMMA.16816.F32.BF16 R52, R120.reuse, R56, R144 ;  /* 0x000000387834723c */ /* 0x042ff00000041890 */
[C---:B------:R-:W-:Y:S08]  /*5340*/  HMMA.16816.F32.BF16 R56, R120.reuse, R58, R68 ;  /* 0x0000003a7838723c */ /* 0x040ff00000041844 */
[C---:B------:R-:W-:Y:S08]  /*5350*/  HMMA.16816.F32.BF16 R68, R120.reuse, R72, R84 ;  /* 0x000000487844723c */ /* 0x040ff00000041854 */
[C---:B------:R-:W-:Y:S01]  /*5360*/  HMMA.16816.F32.BF16 R72, R120.reuse, R74, R88 ;  /* 0x0000004a7848723c */ /* 0x040fe20000041858 */
[----:B------:R-:W1:Y:S07]  /*5370*/  LDSM.16.MT88.4 R88, [R180+0x3800] ;  /* 0x00380000b458783b */ /* 0x000e6e0000004200 */
[C---:B--2---:R-:W-:Y:S08]  /*5380*/  HMMA.16816.F32.BF16 R76, R120.reuse, R80, R140 ;  /* 0x00000050784c723c */ /* 0x044ff0000004188c */
[C---:B------:R-:W-:Y:S01]  /*5390*/  HMMA.16816.F32.BF16 R80, R120.reuse, R82, R112 ;  /* 0x000000527850723c */ /* 0x040fe20000041870 */
[----:B------:R-:W-:Y:S07]  /*53a0*/  LDSM.16.MT88.4 R112, [R181+0x5800] ;  /* 0x00580000b570783b */ /* 0x000fee0000004200 */
[C---:B------:R-:W-:Y:S08]  /*53b0*/  HMMA.16816.F32.BF16 R128, R120.reuse, R130, R28 ;  /* 0x000000827880723c */ /* 0x040ff0000004181c */
[C---:B------:R-:W-:Y:S08]  /*53c0*/  HMMA.16816.F32.BF16 R116, R120.reuse, R4, R32 ;  /* 0x000000047874723c */ /* 0x040ff00000041820 */
[C---:B-1----:R-:W-:Y:S01]  /*53d0*/  HMMA.16816.F32.BF16 R84, R120.reuse, R88, R104 ;  /* 0x000000587854723c */ /* 0x042fe20000041868 */
[----:B------:R-:W1:Y:S07]  /*53e0*/  LDSM.16.MT88.4 R104, [R179+0x5800] ;  /* 0x00580000b368783b */ /* 0x000e6e0000004200 */
[C---:B------:R-:W-:Y:S08]  /*53f0*/  HMMA.16816.F32.BF16 R88, R120.reuse, R90, R100 ;  /* 0x0000005a7858723c */ /* 0x040ff00000041864 */
[C---:B-1----:R-:W-:Y:S08]  /*5400*/  HMMA.16816.F32.BF16 R100, R120.reuse, R104, R136 ;  /* 0x000000687864723c */ /* 0x042ff00000041888 */
[C---:B------:R-:W-:Y:S08]  /*5410*/  HMMA.16816.F32.BF16 R104, R120.reuse, R106, R108 ;  /* 0x0000006a7868723c */ /* 0x040ff0000004186c */
        /* <DEDUP_REMOVED lines=8> */
.L_x_3166:
        /* <DEDUP_REMOVED lines=9> */
[----:B------:R-:W-:Y:S01]  /*5530*/  IMAD.WIDE.U32 R2, R189, c[0x0][0x208], RZ ;  /* 0x00008200bd027a25 */ /* 0x000fe200078e00ff */
[----:B------:R-:W-:Y:S02]  /*5540*/  SHF.R.S32.HI R12, RZ, 0x1f, R198 ;  /* 0x0000001fff0c7819 */ /* 0x000fe400000114c6 */
[----:B------:R-:W-:Y:S01]  /*5550*/  SHF.L.U64.HI R22, R199, 0x1, R5 ;  /* 0x00000001c7167819 */ /* 0x000fe20000010205 */
[----:B------:R-:W-:Y:S01]  /*5560*/  IMAD R0, R189, c[0x0][0x20c], R0 ;  /* 0x00008300bd007a24 */ /* 0x000fe200078e0200 */
[----:B------:R-:W-:Y:S01]  /*5570*/  SHF.R.S32.HI R5, RZ, 0x1f, R194 ;  /* 0x0000001fff057819 */ /* 0x000fe200000114c2 */
[----:B------:R-:W-:Y:S01]  /*5580*/  IMAD R4, R4, c[0x0][0x218], RZ ;  /* 0x0000860004047a24 */ /* 0x000fe200078e02ff */
[----:B------:R-:W-:Y:S01]  /*5590*/  SHF.L.U64.HI R14, R198, 0x1, R12 ;  /* 0x00000001c60e7819 */ /* 0x000fe2000001020c */
[----:B------:R-:W-:Y:S01]  /*55a0*/  IMAD.IADD R3, R3, 0x1, R0 ;  /* 0x0000000103037824 */ /* 0x000fe200078e0200 */
[----:B------:R-:W-:Y:S01]  /*55b0*/  IADD3 R0, R176, 0x20, RZ ;  /* 0x00000020b0007810 */ /* 0x000fe20007ffe0ff */
[----:B------:R-:W-:Y:S01]  /*55c0*/  IMAD R4, R188, c[0x0][0x21c], R4 ;  /* 0x00008700bc047a24 */ /* 0x000fe200078e0204 */
[----:B------:R-:W-:Y:S01]  /*55d0*/  @P2 IADD3 R124, R176, -0x40, RZ ;  /* 0xffffffc0b07c2810 */ /* 0x000fe20007ffe0ff */
[----:B------:R-:W-:Y:S01]  /*55e0*/  IMAD.WIDE.U32 R2, R188, c[0x0][0x218], R2 ;  /* 0x00008600bc027a25 */ /* 0x000fe200078e0002 */
[----:B------:R-:W-:Y:S02]  /*55f0*/  @P1 IADD3 R0, R176, -0x20, RZ ;  /* 0xffffffe0b0001810 */ /* 0x000fe40007ffe0ff */
[C---:B------:R-:W-:Y:S01]  /*5600*/  ISETP.GE.AND P1, PT, R199.reuse, c[0x0][0x1d4], PT ;  /* 0x00007500c7007a0c */ /* 0x040fe20003f26270 */
[----:B------:R-:W-:Y:S01]  /*5610*/  IMAD.SHL.U32 R28, R199, 0x2, RZ ;  /* 0x00000002c71c7824 */ /* 0x000fe200078e00ff */
[----:B------:R-:W-:Y:S01]  /*5620*/  IADD3 R2, P0, R208, R2, RZ ;  /* 0x00000002d0027210 */ /* 0x000fe20007f1e0ff */
[----:B------:R-:W-:Y:S01]  /*5630*/  IMAD.SHL.U32 R15, R198, 0x2, RZ ;  /* 0x00000002c60f7824 */ /* 0x000fe200078e00ff */
[C---:B------:R-:W-:Y:S01]  /*5640*/  SHF.L.U64.HI R13, R194.reuse, 0x1, R5 ;  /* 0x00000001c20d7819 */ /* 0x040fe20000010205 */
        /* <DEDUP_REMOVED lines=36> */
.L_x_3240:
[----:B------:R-:W4:Y:S01]  /*5890*/  SHFL.IDX PT, R3, R6, RZ, 0x181f ;  /* 0x00181fff06037589 */ /* 0x000f2200000e0000 */
[----:B------:R-:W-:Y:S01]  /*58a0*/  SEL R192, RZ, 0x10, P5 ;  /* 0x00000010ffc07807 */ /* 0x000fe20002800000 */
[----:B------:R-:W-:Y:S03]  /*58b0*/  BSSY B0, `(.L_x_3161) ;  /* 0x0000102000007945 */ /* 0x000fe60003800000 */
[----:B------:R-:W5:Y:S05]  /*58c0*/  SHFL.IDX PT, R20, R6, 0x1, 0x181f ;  /* 0x00381f0006147f89 */ /* 0x000f6a00000e0000 */
[----:B------:R-:W2:Y:S01]  /*58d0*/  SHFL.IDX PT, R21, R7, 0x1, 0x181f ;  /* 0x00381f0007157f89 */ /* 0x000ea200000e0000 */
[C---:B----4-:R-:W-:Y:S05]  /*58e0*/  IADD3 R4, P2, R3.reuse, R12, RZ ;  /* 0x0000000c03047210 */ /* 0x050fea0007f5e0ff */
[C-C-:B---3--:R-:W-:Y:S05]  /*58f0*/  IMAD.X R5, R2.reuse, 0x1, R13.reuse, P2 ;  /* 0x0000000102057824 */ /* 0x148fea00010e060d */
[----:B------:R3:W-:Y:S02]  /*5900*/  LDGSTS.E.BYPASS.LTC128B.128 [R187+0x100], [R4.64], !P5 ;  /* 0x0010000004bb7fae */ /* 0x0007e4000e901d46 */
[C---:B---3--:R-:W-:Y:S05]  /*5910*/  IADD3 R4, P2, R3.reuse, R15, RZ ;  /* 0x0000000f03047210 */ /* 0x048fea0007f5e0ff */
[----:B------:R-:W-:Y:S05]  /*5920*/  IMAD.X R5, R2, 0x1, R14, P2 ;  /* 0x0000000102057824 */ /* 0x000fea00010e060e */
[----:B------:R3:W-:Y:S02]  /*5930*/  LDGSTS.E.BYPASS.LTC128B.128 [R187+0x2100], [R4.64], !P0 ;  /* 0x0210000004bb7fae */ /* 0x0007e4000c101d46 */
[----:B---3--:R-:W-:Y:S02]  /*5940*/  IADD3 R5, -R192, 0x10, RZ ;  /* 0x00000010c0057810 */ /* 0x008fe40007ffe1ff */
[----:B------:R-:W-:Y:S02]  /*5950*/  IADD3 R4, P3, R3, R28, RZ ;  /* 0x0000001c03047210 */ /* 0x000fe40007f7e0ff */
[----:B------:R-:W-:Y:S04]  /*5960*/  LOP3.LUT R5, R5, 0xf, RZ, 0xc0, !PT ;  /* 0x0000000f05057812 */ /* 0x000fe800078ec0ff */
[-C--:B-----5:R-:W-:Y:S01]  /*5970*/  IADD3 R12, P4, P2, R5, R20.reuse, R12 ;  /* 0x00000014050c7210 */ /* 0x0a0fe20007a9e00c */
[----:B------:R-:W-:Y:S01]  /*5980*/  IMAD.X R5, R2, 0x1, R22, P3 ;  /* 0x0000000102057824 */ /* 0x000fe200018e0616 */
[----:B------:R-:W-:Y:S02]  /*5990*/  ISETP.NE.U32.AND P3, PT, R192, RZ, PT ;  /* 0x000000ffc000720c */ /* 0x000fe40003f65070 */
[----:B------:R-:W-:Y:S02]  /*59a0*/  SEL R2, RZ, 0x10, P0 ;  /* 0x00000010ff027807 */ /* 0x000fe40000000000 */
        /* <DEDUP_REMOVED lines=21> */
[----:B------:R1:W-:Y:S05]  /*5b00*/  LDGSTS.E.BYPASS.LTC128B.128.ZFILL [R187+0x5100], [R2.64], P4 ;  /* 0x0510000002bb7fae */ /* 0x0003ea000a141d46 */
[----:B------:R-:W0:Y:S02]  /*5b10*/  LDGDEPBAR ;  /* 0x00000000000079af */ /* 0x000e240000000000 */
[C---:B------:R-:W-:Y:S08]  /*5b20*/  HMMA.16816.F32.BF16 R24, R32.reuse, R26, RZ ;  /* 0x0000001a2018723c */ /* 0x040ff000000418ff */
        /* <DEDUP_REMOVED lines=14> */
[----:B------:R-:W5:Y:S05]  /*5c10*/  LDSM.16.M88.4 R140, [R160] ;  /* 0x00000000a08c783b */ /* 0x000f6a0000000200 */
[----:B------:R-:W-:Y:S02]  /*5c20*/  LDSM.16.M88.4 R156, [R177+-0x3800] ;  /* 0xffc80000b19c783b */ /* 0x000fe40000000200 */
[C---:B--2---:R-:W-:Y:S08]  /*5c30*/  HMMA.16816.F32.BF16 R4, R136.reuse, R144, R4 ;  /* 0x000000908804723c */ /* 0x044ff00000041804 */
        /* <DEDUP_REMOVED lines=10> */
[----:B------:R-:W4:Y:S05]  /*5ce0*/  LDSM.16.M88.4 R136, [R177+-0x2800] ;  /* 0xffd80000b188783b */ /* 0x000f2a0000000200 */
[----:B------:R-:W-:Y:S02]  /*5cf0*/  LDSM.16.M88.4 R140, [R183+0x4000] ;  /* 0x00400000b78c783b */ /* 0x000fe40000000200 */
[C---:B--2---:R-:W-:Y:S08]  /*5d00*/  HMMA.16816.F32.BF16 R4, R144.reuse, R148, R4 ;  /* 0x000000949004723c */ /* 0x044ff00000041804 */
[C---:B------:R-:W-:Y:S01]  /*5d10*/  HMMA.16816.F32.BF16 R8, R144.reuse, R150, R8 ;  /* 0x000000969008723c */ /* 0x040fe20000041808 */
[----:B------:R-:W2:Y:S07]  /*5d20*/  LDSM.16.M88.4 R148, [R176+0x2000] ;  /* 0x00200000b094783b */ /* 0x000eae0000000200 */
        /* <DEDUP_REMOVED lines=8> */
[----:B------:R-:W4:Y:S05]  /*5db0*/  LDSM.16.M88.4 R136, [R176+0x3800] ;  /* 0x00380000b088783b */ /* 0x000f2a0000000200 */
[----:B------:R-:W-:Y:S02]  /*5dc0*/  LDSM.16.M88.4 R144, [R184+0x4000] ;  /* 0x00400000b890783b */ /* 0x000fe40000000200 */
[C---:B--2---:R-:W-:Y:S08]  /*5dd0*/  HMMA.16816.F32.BF16 R4, R140.reuse, R148, R4 ;  /* 0x000000948c04723c */ /* 0x044ff00000041804 */
[C---:B------:R-:W-:Y:S01]  /*5de0*/  HMMA.16816.F32.BF16 R8, R140.reuse, R150, R8 ;  /* 0x000000968c08723c */ /* 0x040fe20000041808 */
[----:B------:R-:W2:Y:S07]  /*5df0*/  LDSM.16.M88.4 R148, [R161] ;  /* 0x00000000a194783b */ /* 0x000eae0000000200 */
[C---:B---3--:R-:W-:Y:S08]  /*5e00*/  HMMA.16816.F32.BF16 R12, R140.reuse, R152, R12 ;  /* 0x000000988c0c723c */ /* 0x048ff0000004180c */
[C---:B------:R-:W-:Y:S01]  /*5e10*/  HMMA.16816.F32.BF16 R16, R140.reuse, R154, R16 ;  /* 0x0000009a8c10723c */ /* 0x040fe20000041810 */
[----:B------:R-:W3:Y:S05]  /*5e20*/  LDSM.16.M88.4 R152, [R162] ;  /* 0x00000000a298783b */ /* 0x000eea0000000200 */
[----:B------:R-:W5:Y:S02]  /*5e30*/  LDSM.16.M88.4 R160, [R163] ;  /* 0x00000000a3a0783b */ /* 0x000f640000000200 */
[C---:B------:R-:W-:Y:S08]  /*5e40*/  HMMA.16816.F32.BF16 R20, R140.reuse, R156, R20 ;  /* 0x0000009c8c14723c */ /* 0x040ff00000041814 */
[C---:B------:R-:W-:Y:S01]  /*5e50*/  HMMA.16816.F32.BF16 R24, R140.reuse, R158, R24 ;  /* 0x0000009e8c18723c */ /* 0x040fe20000041818 */
[----:B------:R-:W-:Y:S07]  /*5e60*/  LDSM.16.M88.4 R156, [R165] ;  /* 0x00000000a59c783b */ /* 0x000fee0000000200 */
[C---:B----4-:R-:W-:Y:S08]  /*5e70*/  HMMA.16816.F32.BF16 R28, R140.reuse, R136, R28 ;  /* 0x000000888c1c723c */ /* 0x050ff0000004181c */
[----:B------:R-:W-:Y:S01]  /*5e80*/  HMMA.16816.F32.BF16 R32, R140, R138, R32 ;  /* 0x0000008a8c20723c */ /* 0x000fe20000041820 */
[----:B------:R-:W4:Y:S05]  /*5e90*/  LDSM.16.M88.4 R136, [R164] ;  /* 0x00000000a488783b */ /* 0x000f2a0000000200 */
[----:B------:R-:W1:Y:S02]  /*5ea0*/  LDSM.16.M88.4 R140, [R186+0x4000] ;  /* 0x00400000ba8c783b */ /* 0x000e640000000200 */
[C---:B--2---:R-:W-:Y:S08]  /*5eb0*/  HMMA.16816.F32.BF16 R4, R144.reuse, R148, R4 ;  /* 0x000000949004723c */ /* 0x044ff00000041804 */
[C---:B------:R-:W-:Y:S01]  /*5ec0*/  HMMA.16816.F32.BF16 R8, R144.reuse, R150, R8 ;  /* 0x000000969008723c */ /* 0x040fe20000041808 */
[----:B------:R-:W2:Y:S07]  /*5ed0*/  LDSM.16.M88.4 R148, [R166] ;  /* 0x00000000a694783b */ /* 0x000eae0000000200 */
[C---:B---3--:R-:W-:Y:S08]  /*5ee0*/  HMMA.16816.F32.BF16 R12, R144.reuse, R152, R12 ;  /* 0x00000098900c723c */ /* 0x048ff0000004180c */
[C---:B------:R-:W-:Y:S01]  /*5ef0*/  HMMA.16816.F32.BF16 R16, R144.reuse, R154, R16 ;  /* 0x0000009a9010723c */ /* 0x040fe20000041810 */
[----:B------:R-:W3:Y:S05]  /*5f00*/  LDSM.16.M88.4 R152, [R167] ;  /* 0x00000000a798783b */ /* 0x000eea0000000200 */
[----:B------:R-:W2:Y:S02]  /*5f10*/  LDSM.16.M88.4 R164, [R168] ;  /* 0x00000000a8a4783b */ /* 0x000ea40000000200 */
[C---:B-----5:R-:W-:Y:S08]  /*5f20*/  HMMA.16816.F32.BF16 R20, R144.reuse, R160, R20 ;  /* 0x000000a09014723c */ /* 0x060ff00000041814 */
[C---:B------:R-:W-:Y:S01]  /*5f30*/  HMMA.16816.F32.BF16 R24, R144.reuse, R162, R24 ;  /* 0x000000a29018723c */ /* 0x040fe20000041818 */
[----:B------:R-:W-:Y:S07]  /*5f40*/  LDSM.16.M88.4 R160, [R177+-0x1000] ;  /* 0xfff00000b1a0783b */ /* 0x000fee0000000200 */
[C---:B----4-:R-:W-:Y:S08]  /*5f50*/  HMMA.16816.F32.BF16 R28, R144.reuse, R136, R28 ;  /* 0x00000088901c723c */ /* 0x050ff0000004181c */
[----:B------:R-:W-:Y:S01]  /*5f60*/  HMMA.16816.F32.BF16 R32, R144, R138, R32 ;  /* 0x0000008a9020723c */ /* 0x000fe20000041820 */
[----:B------:R-:W-:Y:S05]  /*5f70*/  LDSM.16.M88.4 R136, [R185+0x4000] ;  /* 0x00400000b988783b */ /* 0x000fea0000000200 */
[----:B------:R-:W4:Y:S02]  /*5f80*/  LDSM.16.M88.4 R144, [R177+-0x2000] ;  /* 0xffe00000b190783b */ /* 0x000f240000000200 */
[C---:B-1----:R-:W-:Y:S08]  /*5f90*/  HMMA.16816.F32.BF16 R4, R140.reuse, R156, R4 ;  /* 0x0000009c8c04723c */ /* 0x042ff00000041804 */
[C---:B------:R-:W-:Y:S01]  /*5fa0*/  HMMA.16816.F32.BF16 R8, R140.reuse, R158, R8 ;  /* 0x0000009e8c08723c */ /* 0x040fe20000041808 */
[----:B------:R-:W1:Y:S07]  /*5fb0*/  LDSM.16.M88.4 R156, [R177+-0x1800] ;  /* 0xffe80000b19c783b */ /* 0x000e6e0000000200 */
[C---:B--2---:R-:W-:Y:S08]  /*5fc0*/  HMMA.16816.F32.BF16 R12, R140.reuse, R148, R12 ;  /* 0x000000948c0c723c */ /* 0x044ff0000004180c */
[C---:B------:R-:W-:Y:S01]  /*5fd0*/  HMMA.16816.F32.BF16 R16, R140.reuse, R150, R16 ;  /* 0x000000968c10723c */ /* 0x040fe20000041810 */
[----:B------:R-:W-:Y:S07]  /*5fe0*/  LDSM.16.M88.4 R148, [R183+0x8000] ;  /* 0x00800000b794783b */ /* 0x000fee0000000200 */
[C---:B---3--:R-:W-:Y:S08]  /*5ff0*/  HMMA.16816.F32.BF16 R20, R140.reuse, R152, R20 ;  /* 0x000000988c14723c */ /* 0x048ff00000041814 */
[C---:B------:R-:W-:Y:S01]  /*6000*/  HMMA.16816.F32.BF16 R24, R140.reuse, R154, R24 ;  /* 0x0000009a8c18723c */ /* 0x040fe20000041818 */
[----:B------:R-:W-:Y:S07]  /*6010*/  LDSM.16.M88.4 R152, [R176+0x4000] ;  /* 0x00400000b098783b */ /* 0x000fee0000000200 */
[C---:B------:R-:W-:Y:S08]  /*6020*/  HMMA.16816.F32.BF16 R28, R140.reuse, R164, R28 ;  /* 0x000000a48c1c723c */ /* 0x040ff0000004181c */
[----:B------:R-:W-:Y:S01]  /*6030*/  HMMA.16816.F32.BF16 R32, R140, R166, R32 ;  /* 0x000000a68c20723c */ /* 0x000fe20000041820 */
[----:B------:R-:W2:Y:S05]  /*6040*/  LDSM.16.M88.4 R140, [R177+-0x800] ;  /* 0xfff80000b18c783b */ /* 0x000eaa0000000200 */
[----:B------:R-:W3:Y:S02]  /*6050*/  LDSM.16.M88.4 R164, [R176+0x4800] ;  /* 0x00480000b0a4783b */ /* 0x000ee40000000200 */
        /* <DEDUP_REMOVED lines=8> */
[----:B------:R-:W-:Y:S07]  /*60e0*/  LDSM.16.M88.4 R160, [R171] ;  /* 0x00000000aba0783b */ /* 0x000fee0000000200 */
[C---:B--2---:R-:W-:Y:S08]  /*60f0*/  HMMA.16816.F32.BF16 R28, R136.reuse, R140, R28 ;  /* 0x0000008c881c723c */ /* 0x044ff0000004181c */
[----:B------:R-:W-:Y:S01]  /*6100*/  HMMA.16816.F32.BF16 R32, R136, R142, R32 ;  /* 0x0000008e8820723c */ /* 0x000fe20000041820 */
[----:B------:R-:W-:Y:S05]  /*6110*/  LDSM.16.M88.4 R140, [R169] ;  /* 0x00000000a98c783b */ /* 0x000fea0000000200 */
[----:B------:R-:W2:Y:S02]  /*6120*/  LDSM.16.M88.4 R136, [R184+0x8000] ;  /* 0x00800000b888783b */ /* 0x000ea40000000200 */
[C---:B------:R-:W-:Y:S08]  /*6130*/  HMMA.16816.F32.BF16 R4, R148.reuse, R152, R4 ;  /* 0x000000989404723c */ /* 0x040ff00000041804 */
[C---:B------:R-:W-:Y:S01]  /*6140*/  HMMA.16816.F32.BF16 R8, R148.reuse, R154, R8 ;  /* 0x0000009a9408723c */ /* 0x040fe20000041808 */
[----:B------:R-:W5:Y:S05]  /*6150*/  LDSM.16.M88.4 R152, [R170] ;  /* 0x00000000aa98783b */ /* 0x000f6a0000000200 */
[----:B------:R-:W2:Y:S02]  /*6160*/  LDSM.16.M88.4 R168, [R172] ;  /* 0x00000000aca8783b */ /* 0x000ea40000000200 */
[C---:B---3--:R-:W-:Y:S08]  /*6170*/  HMMA.16816.F32.BF16 R12, R148.reuse, R164, R12 ;  /* 0x000000a4940c723c */ /* 0x048ff0000004180c */
[C---:B------:R-:W-:Y:S01]  /*6180*/  HMMA.16816.F32.BF16 R16, R148.reuse, R166, R16 ;  /* 0x000000a69410723c */ /* 0x040fe20000041810 */
[----:B------:R-:W-:Y:S07]  /*6190*/  LDSM.16.M88.4 R164, [R173] ;  /* 0x00000000ada4783b */ /* 0x000fee0000000200 */
[C---:B----4-:R-:W-:Y:S08]  /*61a0*/  HMMA.16816.F32.BF16 R20, R148.reuse, R144, R20 ;  /* 0x000000909414723c */ /* 0x050ff00000041814 */
[C---:B------:R-:W-:Y:S01]  /*61b0*/  HMMA.16816.F32.BF16 R24, R148.reuse, R146, R24 ;  /* 0x000000929418723c */ /* 0x040fe20000041818 */
[----:B------:R-:W3:Y:S07]  /*61c0*/  LDSM.16.M88.4 R144, [R186+0x8000] ;  /* 0x00800000ba90783b */ /* 0x000eee0000000200 */
[C---:B-1----:R-:W-:Y:S08]  /*61d0*/  HMMA.16816.F32.BF16 R28, R148.reuse, R156, R28 ;  /* 0x0000009c941c723c */ /* 0x042ff0000004181c */
[----:B------:R-:W-:Y:S01]  /*61e0*/  HMMA.16816.F32.BF16 R32, R148, R158, R32 ;  /* 0x0000009e9420723c */ /* 0x000fe20000041820 */
[----:B------:R-:W1:Y:S05]  /*61f0*/  LDSM.16.M88.4 R148, [R174] ;  /* 0x00000000ae94783b */ /* 0x000e6a0000000200 */
[----:B------:R-:W4:Y:S02]  /*6200*/  LDSM.16.M88.4 R156, [R175] ;  /* 0x00000000af9c783b */ /* 0x000f240000000200 */
[C---:B--2---:R-:W-:Y:S03]  /*6210*/  HMMA.16816.F32.BF16 R4, R136.reuse, R140, R4 ;  /* 0x0000008c8804723c */ /* 0x044fe60000041804 */
[----:B------:R-:W2:Y:S05]  /*6220*/  LDSM.16.M88.4 R172, [R182] ;  /* 0x00000000b6ac783b */ /* 0x000eaa0000000200 */
[C---:B------:R-:W-:Y:S01]  /*6230*/  HMMA.16816.F32.BF16 R8, R136.reuse, R142, R8 ;  /* 0x0000008e8808723c */ /* 0x040fe20000041808 */
[----:B------:R-:W-:Y:S07]  /*6240*/  LDSM.16.M88.4 R140, [R185+0x8000] ;  /* 0x00800000b98c783b */ /* 0x000fee0000000200 */
[C---:B-----5:R-:W-:Y:S08]  /*6250*/  HMMA.16816.F32.BF16 R12, R136.reuse, R152, R12 ;  /* 0x00000098880c723c */ /* 0x060ff0000004180c */
[C---:B------:R-:W-:Y:S01]  /*6260*/  HMMA.16816.F32.BF16 R16, R136.reuse, R154, R16 ;  /* 0x0000009a8810723c */ /* 0x040fe20000041810 */
[----:B------:R-:W5:Y:S07]  /*6270*/  LDSM.16.M88.4 R152, [R177] ;  /* 0x00000000b198783b */ /* 0x000f6e0000000200 */
[C---:B------:R-:W-:Y:S08]  /*6280*/  HMMA.16816.F32.BF16 R20, R136.reuse, R160, R20 ;  /* 0x000000a08814723c */ /* 0x040ff00000041814 */
[C---:B------:R-:W-:Y:S01]  /*6290*/  HMMA.16816.F32.BF16 R24, R136.reuse, R162, R24 ;  /* 0x000000a28818723c */ /* 0x040fe20000041818 */
[----:B------:R-:W2:Y:S07]  /*62a0*/  LDSM.16.M88.4 R160, [R177+0x800] ;  /* 0x00080000b1a0783b */ /* 0x000eae0000000200 */
[C---:B------:R-:W-:Y:S08]  /*62b0*/  HMMA.16816.F32.BF16 R28, R136.reuse, R168, R28 ;  /* 0x000000a8881c723c */ /* 0x040ff0000004181c */
[----:B------:R-:W-:Y:S01]  /*62c0*/  HMMA.16816.F32.BF16 R32, R136, R170, R32 ;  /* 0x000000aa8820723c */ /* 0x000fe20000041820 */
[----:B------:R-:W2:Y:S05]  /*62d0*/  LDSM.16.M88.4 R136, [R177+0x1000] ;  /* 0x00100000b188783b */ /* 0x000eaa0000000200 */
[----:B------:R-:W2:Y:S02]  /*62e0*/  LDSM.16.M88.4 R168, [R177+0x1800] ;  /* 0x00180000b1a8783b */ /* 0x000ea40000000200 */
[C---:B---3--:R-:W-:Y:S01]  /*62f0*/  HMMA.16816.F32.BF16 R4, R144.reuse, R164, R4 ;  /* 0x000000a49004723c */ /* 0x048fe20000041804 */
[----:B------:R-:W-:Y:S04]  /*6300*/  DEPBAR.LE SB0, 0x0 ;  /* 0x000080000000791a */ /* 0x000fe80000000000 */
[----:B------:R-:W-:Y:S03]  /*6310*/  BAR.SYNC.DEFER_BLOCKING 0x0 ;  /* 0x0000000000007b1d */ /* 0x000fe60000010000 */
[C---:B------:R-:W-:Y:S08]  /*6320*/  HMMA.16816.F32.BF16 R8, R144.reuse, R166, R8 ;  /* 0x000000a69008723c */ /* 0x040ff00000041808 */
[C---:B-1----:R-:W-:Y:S08]  /*6330*/  HMMA.16816.F32.BF16 R12, R144.reuse, R148, R12 ;  /* 0x00000094900c723c */ /* 0x042ff0000004180c */
[C---:B------:R-:W-:Y:S08]  /*6340*/  HMMA.16816.F32.BF16 R16, R144.reuse, R150, R16 ;  /* 0x000000969010723c */ /* 0x040ff00000041810 */
[C---:B----4-:R-:W-:Y:S08]  /*6350*/  HMMA.16816.F32.BF16 R20, R144.reuse, R156, R20 ;  /* 0x0000009c9014723c */ /* 0x050ff00000041814 */
[C---:B------:R-:W-:Y:S08]  /*6360*/  HMMA.16816.F32.BF16 R24, R144.reuse, R158, R24 ;  /* 0x0000009e9018723c */ /* 0x040ff00000041818 */
[C---:B--2---:R-:W-:Y:S08]  /*6370*/  HMMA.16816.F32.BF16 R28, R144.reuse, R172, R28 ;  /* 0x000000ac901c723c */ /* 0x044ff0000004181c */
[----:B------:R-:W-:Y:S08]  /*6380*/  HMMA.16816.F32.BF16 R32, R144, R174, R32 ;  /* 0x000000ae9020723c */ /* 0x000ff00000041820 */
[C---:B-----5:R-:W-:Y:S08]  /*6390*/  HMMA.16816.F32.BF16 R4, R140.reuse, R152, R4 ;  /* 0x000000988c04723c */ /* 0x060ff00000041804 */
        /* <DEDUP_REMOVED lines=8> */
[----:B------:R-:W-:-:S11]  /*6420*/  @!P2 BRA `(.L_x_3162) ;  /* 0x000004a00000a947 */ /* 0x000fd60003800000 */
[----:B------:R-:W-:Y:S01]  /*6430*/  IMAD.MOV.U32 R0, RZ, RZ, 0x1 ;  /* 0x00000001ff007424 */ /* 0x000fe200078e00ff */
        /* <DEDUP_REMOVED lines=9> */
[----:B------:R-:W-:Y:S01]  /*64d0*/  IMAD.SHL.U32 R143, R198, 0x2, RZ ;  /* 0x00000002c68f7824 */ /* 0x000fe200078e00ff */
[----:B------:R-:W-:Y:S01]  /*64e0*/  IADD3 R2, R2, -0x40, R0 ;  /* 0xffffffc002027810 */ /* 0x000fe20007ffe000 */
[----:B------:R-:W-:Y:S01]  /*64f0*/  IMAD.SHL.U32 R142, R194, 0x2, RZ ;  /* 0x00000002c28e7824 */ /* 0x000fe200078e00ff */
        /* <DEDUP_REMOVED lines=27> */
.L_x_3241:
        /* <DEDUP_REMOVED lines=18> */
.L_x_3242:
        /* <DEDUP_REMOVED lines=16> */
.L_x_3162:
[----:B------:R-:W-:Y:S05]  /*68d0*/  BSYNC B0 ;  /* 0x0000000000007941 */ /* 0x000fea0003800000 */
.L_x_3161:
[----:B--2---:R-:W-:Y:S01]  /*68e0*/  FMNMX.FTZ R2, R4, R126, !PT ;  /* 0x0000007e04027209 */ /* 0x004fe20007810000 */
        /* <DEDUP_REMOVED lines=33> */
[----:B------:R-:W2:Y:S04]  /*6b00*/  SHFL.BFLY PT, R2, R124, 0x2, 0x1f ;  /* 0x0c401f007c027f89 */ /* 0x000ea800000e0000 */
[----:B------:R-:W3:Y:S01]  /*6b10*/  SHFL.BFLY PT, R0, R136, 0x2, 0x1f ;  /* 0x0c401f0088007f89 */ /* 0x000ee200000e0000 */
[----:B--2---:R-:W-:Y:S02]  /*6b20*/  FMNMX.FTZ R2, R124, R2, !PT ;  /* 0x000000027c027209 */ /* 0x004fe40007810000 */
[----:B---3--:R-:W-:Y:S03]  /*6b30*/  FMNMX.FTZ R124, R136, R0, !PT ;  /* 0x00000000887c7209 */ /* 0x008fe60007810000 */
[----:B------:R-:W2:Y:S04]  /*6b40*/  SHFL.BFLY PT, R3, R2, 0x1, 0x1f ;  /* 0x0c201f0002037f89 */ /* 0x000ea800000e0000 */
[----:B------:R3:W4:Y:S01]  /*6b50*/  SHFL.BFLY PT, R0, R124, 0x1, 0x1f ;  /* 0x0c201f007c007f89 */ /* 0x00072200000e0000 */
[----:B-12---:R-:W-:Y:S05]  /*6b60*/  FMNMX.FTZ R125, R2, R3, !PT ;  /* 0x00000003027d7209 */ /* 0x006fea0007810000 */
.L_x_3243:
        /* <DEDUP_REMOVED lines=8> */
[--C-:B------:R-:W-:Y:S09]  /*6bf0*/  FFMA.FTZ R29, R29, c[0x0][0x2d0], -R144.reuse ;  /* 0x0000b4001d1d7a23 */ /* 0x100ff20000010890 */
[----:B------:R-:W-:Y:S01]  /*6c00*/  MUFU.EX2 R2, R2 ;  /* 0x0000000200027308 */ /* 0x000fe20000000800 */
[--C-:B--2---:R-:W-:Y:S09]  /*6c10*/  FFMA.FTZ R3, R5, c[0x0][0x2d0], -R144.reuse ;  /* 0x0000b40005037a23 */ /* 0x104ff20000010890 */
[----:B------:R2:W5:Y:S02]  /*6c20*/  MUFU.EX2 R147, R3 ;  /* 0x0000000300937308 */ /* 0x0005640000000800 */
[--C-:B--2---:R-:W-:Y:S01]  /*6c30*/  FFMA.FTZ R3, R8, c[0x0][0x2d0], -R144.reuse ;  /* 0x0000b40008037a23 */ /* 0x104fe20000010890 */
[----:B-----5:R-:W-:Y:S01]  /*6c40*/  F2FP.BF16.PACK_AB R136, R147, R126 ;  /* 0x0000007e9388723e */ /* 0x020fe200000010ff */
[C---:B------:R-:W-:Y:S06]  /*6c50*/  FMUL.FTZ R8, R2.reuse, R128 ;  /* 0x0000008002087220 */ /* 0x040fec0000410000 */
        /* <DEDUP_REMOVED lines=13> */
[----:B--2-4-:R-:W-:Y:S01]  /*6d30*/  FMNMX.FTZ R3, R0, R124, !PT ;  /* 0x0000007c00037209 */ /* 0x014fe20007810000 */
[----:B------:R-:W-:Y:S02]  /*6d40*/  FFMA.FTZ R0, R9, c[0x0][0x2d0], -R144 ;  /* 0x0000b40009007a23 */ /* 0x000fe40000010890 */
        /* <DEDUP_REMOVED lines=15> */
[C---:B------:R-:W-:Y:S02]  /*6e40*/  FADD.FTZ R0, -R3.reuse, R127 ;  /* 0x0000007f03007221 */ /* 0x040fe40000010100 */
[----:B------:R-:W-:Y:S02]  /*6e50*/  FMUL.FTZ R127, R3, c[0x0][0x2d0] ;  /* 0x0000b400037f7a20 */ /* 0x000fe40000410000 */
[----:B------:R-:W-:Y:S02]  /*6e60*/  FMUL.FTZ R0, R0, c[0x0][0x2d0] ;  /* 0x0000b40000007a20 */ /* 0x000fe40000410000 */
[--C-:B------:R-:W-:Y:S02]  /*6e70*/  FFMA.FTZ R4, R10, c[0x0][0x2d0], -R127.reuse ;  /* 0x0000b4000a047a23 */ /* 0x100fe4000001087f */
[--C-:B------:R-:W-:Y:S02]  /*6e80*/  FFMA.FTZ R6, R6, c[0x0][0x2d0], -R127.reuse ;  /* 0x0000b40006067a23 */ /* 0x100fe4000001087f */
[----:B------:R2:W-:Y:S01]  /*6e90*/  MUFU.EX2 R152, R4 ;  /* 0x0000000400987308 */ /* 0x0005e20000000800 */
[--C-:B------:R-:W-:Y:S02]  /*6ea0*/  FFMA.FTZ R7, R7, c[0x0][0x2d0], -R127.reuse ;  /* 0x0000b40007077a23 */ /* 0x100fe4000001087f */
[C---:B------:R-:W-:Y:S02]  /*6eb0*/  FMUL.FTZ R81, R2.reuse, R81 ;  /* 0x0000005102517220 */ /* 0x040fe40000410000 */
[C---:B------:R-:W-:Y:S02]  /*6ec0*/  FMUL.FTZ R84, R2.reuse, R84 ;  /* 0x0000005402547220 */ /* 0x040fe40000410000 */
[C---:B------:R-:W-:Y:S02]  /*6ed0*/  FMUL.FTZ R85, R2.reuse, R85 ;  /* 0x0000005502557220 */ /* 0x040fe40000410000 */
[C---:B------:R-:W-:Y:S01]  /*6ee0*/  FMUL.FTZ R88, R2.reuse, R88 ;  /* 0x0000005802587220 */ /* 0x040fe20000410000 */
[----:B------:R-:W4:Y:S01]  /*6ef0*/  MUFU.EX2 R0, R0 ;  /* 0x0000000000007308 */ /* 0x000f220000000800 */
[C---:B------:R-:W-:Y:S02]  /*6f00*/  FMUL.FTZ R89, R2.reuse, R89 ;  /* 0x0000005902597220 */ /* 0x040fe40000410000 */
[C---:B------:R-:W-:Y:S02]  /*6f10*/  FMUL.FTZ R92, R2.reuse, R92 ;  /* 0x0000005c025c7220 */ /* 0x040fe40000410000 */
[C---:B------:R-:W-:Y:S02]  /*6f20*/  FMUL.FTZ R93, R2.reuse, R93 ;  /* 0x0000005d025d7220 */ /* 0x040fe40000410000 */
[C---:B------:R-:W-:Y:S02]  /*6f30*/  FMUL.FTZ R96, R2.reuse, R96 ;  /* 0x0000006002607220 */ /* 0x040fe40000410000 */
[C---:B------:R-:W-:Y:S01]  /*6f40*/  FMUL.FTZ R97, R2.reuse, R97 ;  /* 0x0000006102617220 */ /* 0x040fe20000410000 */
[----:B------:R5:W-:Y:S01]  /*6f50*/  MUFU.EX2 R145, R6 ;  /* 0x0000000600917308 */ /* 0x000be20000000800 */
[C---:B------:R-:W-:Y:S02]  /*6f60*/  FMUL.FTZ R100, R2.reuse, R100 ;  /* 0x0000006402647220 */ /* 0x040fe40000410000 */
[C---:B------:R-:W-:Y:S02]  /*6f70*/  FMUL.FTZ R101, R2.reuse, R101 ;  /* 0x0000006502657220 */ /* 0x040fe40000410000 */
[--C-:B--2---:R-:W-:Y:S02]  /*6f80*/  FFMA.FTZ R4, R11, c[0x0][0x2d0], -R127.reuse ;  /* 0x0000b4000b047a23 */ /* 0x104fe4000001087f */
[C---:B------:R-:W-:Y:S02]  /*6f90*/  FMUL.FTZ R104, R2.reuse, R104 ;  /* 0x0000006802687220 */ /* 0x040fe40000410000 */
[C---:B------:R-:W-:Y:S01]  /*6fa0*/  FMUL.FTZ R105, R2.reuse, R105 ;  /* 0x0000006902697220 */ /* 0x040fe20000410000 */
[----:B------:R-:W2:Y:S01]  /*6fb0*/  MUFU.EX2 R146, R7 ;  /* 0x0000000700927308 */ /* 0x000ea20000000800 */
[C---:B------:R-:W-:Y:S02]  /*6fc0*/  FMUL.FTZ R108, R2.reuse, R108 ;  /* 0x0000006c026c7220 */ /* 0x040fe40000410000 */
[----:B------:R-:W-:Y:S02]  /*6fd0*/  FMUL.FTZ R109, R2, R109 ;  /* 0x0000006d026d7220 */ /* 0x000fe40000410000 */
[C---:B----4-:R-:W-:Y:S02]  /*6fe0*/  FMUL.FTZ R10, R0.reuse, R130 ;  /* 0x00000082000a7220 */ /* 0x050fe40000410000 */
[C---:B------:R-:W-:Y:S02]  /*6ff0*/  FMUL.FTZ R11, R0.reuse, R131 ;  /* 0x00000083000b7220 */ /* 0x040fe40000410000 */
[----:B------:R-:W4:Y:S01]  /*7000*/  LDSM.16.MT88.4 R128, [R179] ;  /* 0x00000000b380783b */ /* 0x000f220000004200 */
[----:B------:R-:W3:Y:S01]  /*7010*/  MUFU.EX2 R159, R4 ;  /* 0x00000004009f7308 */ /* 0x000ee20000000800 */
[C---:B------:R-:W-:Y:S02]  /*7020*/  FMUL.FTZ R38, R0.reuse, R38 ;  /* 0x0000002600267220 */ /* 0x040fe40000410000 */
[C---:B------:R-:W-:Y:S02]  /*7030*/  FMUL.FTZ R39, R0.reuse, R39 ;  /* 0x0000002700277220 */ /* 0x040fe40000410000 */
[C---:B-----5:R-:W-:Y:S02]  /*7040*/  FMUL.FTZ R6, R0.reuse, R134 ;  /* 0x0000008600067220 */ /* 0x060fe40000410000 */
[C---:B------:R-:W-:Y:S02]  /*7050*/  FMUL.FTZ R42, R0.reuse, R42 ;  /* 0x0000002a002a7220 */ /* 0x040fe40000410000 */
[C---:B------:R-:W-:Y:S02]  /*7060*/  FMUL.FTZ R43, R0.reuse, R43 ;  /* 0x0000002b002b7220 */ /* 0x040fe40000410000 */
[C---:B------:R-:W-:Y:S02]  /*7070*/  FMUL.FTZ R46, R0.reuse, R46 ;  /* 0x0000002e002e7220 */ /* 0x040fe40000410000 */
[----:B------:R-:W-:Y:S01]  /*7080*/  FMUL.FTZ R47, R0, R47 ;  /* 0x0000002f002f7220 */ /* 0x000fe20000410000 */
[----:B--2---:R-:W-:Y:S01]  /*7090*/  F2FP.BF16.PACK_AB R137, R146, R145 ;  /* 0x000000919289723e */ /* 0x004fe200000010ff */
[C---:B------:R-:W-:Y:S02]  /*70a0*/  FMUL.FTZ R7, R0.reuse, R135 ;  /* 0x0000008700077220 */ /* 0x040fe40000410000 */
[C---:B------:R-:W-:Y:S02]  /*70b0*/  FMUL.FTZ R50, R0.reuse, R50 ;  /* 0x0000003200327220 */ /* 0x040fe40000410000 */
[C---:B------:R-:W-:Y:S02]  /*70c0*/  FMUL.FTZ R51, R0.reuse, R51 ;  /* 0x0000003300337220 */ /* 0x040fe40000410000 */
[C---:B------:R-:W-:Y:S02]  /*70d0*/  FMUL.FTZ R54, R0.reuse, R54 ;  /* 0x0000003600367220 */ /* 0x040fe40000410000 */
[----:B------:R-:W-:Y:S01]  /*70e0*/  FMUL.FTZ R55, R0, R55 ;  /* 0x0000003700377220 */ /* 0x000fe20000410000 */
[----:B---3--:R-:W-:Y:S01]  /*70f0*/  F2FP.BF16.PACK_AB R139, R159, R152 ;  /* 0x000000989f8b723e */ /* 0x008fe200000010ff */
[----:B------:R-:W-:Y:S02]  /*7100*/  FMUL.FTZ R4, R2, R132 ;  /* 0x0000008402047220 */ /* 0x000fe40000410000 */
[----:B------:R-:W-:Y:S01]  /*7110*/  LDSM.16.MT88.4 R132, [R179+0x800] ;  /* 0x00080000b384783b */ /* 0x000fe20000004200 */
[C---:B------:R-:W-:Y:S02]  /*7120*/  FMUL.FTZ R58, R0.reuse, R58 ;  /* 0x0000003a003a7220 */ /* 0x040fe40000410000 */
[C---:B------:R-:W-:Y:S02]  /*7130*/  FMUL.FTZ R59, R0.reuse, R59 ;  /* 0x0000003b003b7220 */ /* 0x040fe40000410000 */
[C---:B-1----:R-:W-:Y:S05]  /*7140*/  HMMA.16816.F32.BF16 R4, R136.reuse, R140, R4 ;  /* 0x0000008c8804723c */ /* 0x042fea0000041804 */
[C---:B------:R-:W-:Y:S02]  /*7150*/  FMUL.FTZ R62, R0.reuse, R62 ;  /* 0x0000003e003e7220 */ /* 0x040fe40000410000 */
[C---:B------:R-:W-:Y:S01]  /*7160*/  FMUL.FTZ R63, R0.reuse, R63 ;  /* 0x0000003f003f7220 */ /* 0x040fe20000410000 */
[C---:B------:R-:W-:Y:S04]  /*7170*/  HMMA.16816.F32.BF16 R8, R136.reuse, R142, R8 ;  /* 0x0000008e8808723c */ /* 0x040fe80000041808 */
[C---:B------:R-:W-:Y:S02]  /*7180*/  FMUL.FTZ R66, R0.reuse, R66 ;  /* 0x0000004200427220 */ /* 0x040fe40000410000 */
[C---:B------:R-:W-:Y:S02]  /*7190*/  FMUL.FTZ R67, R0.reuse, R67 ;  /* 0x0000004300437220 */ /* 0x040fe40000410000 */
[C---:B----4-:R-:W-:Y:S04]  /*71a0*/  HMMA.16816.F32.BF16 R36, R136.reuse, R128, R36 ;  /* 0x000000808824723c */ /* 0x050fe80000041824 */
[C---:B------:R-:W-:Y:S02]  /*71b0*/  FMUL.FTZ R70, R0.reuse, R70 ;  /* 0x0000004600467220 */ /* 0x040fe40000410000 */
[C---:B------:R-:W-:Y:S02]  /*71c0*/  FMUL.FTZ R71, R0.reuse, R71 ;  /* 0x0000004700477220 */ /* 0x040fe40000410000 */
[C---:B------:R-:W-:Y:S01]  /*71d0*/  HMMA.16816.F32.BF16 R40, R136.reuse, R130, R40 ;  /* 0x000000828828723c */ /* 0x040fe20000041828 */
[----:B------:R-:W1:Y:S03]  /*71e0*/  LDSM.16.MT88.4 R128, [R181] ;  /* 0x00000000b580783b */ /* 0x000e660000004200 */
        /* <DEDUP_REMOVED lines=35> */
[----:B------:R-:W-:Y:S02]  /*7420*/  FFMA.FTZ R124, R2, R195, R126 ;  /* 0x000000c3027c7223 */ /* 0x000fe4000001007e */
[----:B------:R-:W-:Y:S02]  /*7430*/  FFMA.FTZ R2, R12, c[0x0][0x2d0], -R144 ;  /* 0x0000b4000c027a23 */ /* 0x000fe40000010890 */
[----:B------:R-:W-:Y:S02]  /*7440*/  FADD.FTZ R124, R147, R124 ;  /* 0x0000007c937c7221 */ /* 0x000fe40000010000 */
[----:B------:R2:W-:Y:S01]  /*7450*/  MUFU.EX2 R149, R2 ;  /* 0x0000000200957308 */ /* 0x0005e20000000800 */
[C---:B-1----:R-:W-:Y:S08]  /*7460*/  HMMA.16816.F32.BF16 R52, R136.reuse, R128, R52 ;  /* 0x000000808834723c */ /* 0x042ff00000041834 */
[C---:B------:R-:W-:Y:S01]  /*7470*/  HMMA.16816.F32.BF16 R56, R136.reuse, R130, R56 ;  /* 0x000000828838723c */ /* 0x040fe20000041838 */
[----:B------:R-:W1:Y:S03]  /*7480*/  LDSM.16.MT88.4 R128, [R178+0x2000] ;  /* 0x00200000b280783b */ /* 0x000e660000004200 */
[--C-:B--2---:R-:W-:Y:S04]  /*7490*/  FFMA.FTZ R2, R13, c[0x0][0x2d0], -R144.reuse ;  /* 0x0000b4000d027a23 */ /* 0x104fe80000010890 */
[----:B------:R2:W3:Y:S04]  /*74a0*/  MUFU.EX2 R151, R2 ;  /* 0x0000000200977308 */ /* 0x0004e80000000800 */
[--C-:B--2---:R-:W-:Y:S01]  /*74b0*/  FFMA.FTZ R2, R16, c[0x0][0x2d0], -R144.reuse ;  /* 0x0000b40010027a23 */ /* 0x104fe20000010890 */
[----:B---3--:R-:W-:Y:S01]  /*74c0*/  F2FP.BF16.PACK_AB R12, R151, R149 ;  /* 0x00000095970c723e */ /* 0x008fe200000010ff */
[C---:B-1----:R-:W-:Y:S04]  /*74d0*/  HMMA.16816.F32.BF16 R60, R136.reuse, R128, R60 ;  /* 0x00000080883c723c */ /* 0x042fe8000004183c */
[----:B------:R1:W-:Y:S04]  /*74e0*/  MUFU.EX2 R157, R2 ;  /* 0x00000002009d7308 */ /* 0x0003e80000000800 */
[C---:B------:R-:W-:Y:S01]  /*74f0*/  HMMA.16816.F32.BF16 R64, R136.reuse, R130, R64 ;  /* 0x000000828840723c */ /* 0x040fe20000041840 */
[----:B------:R-:W2:Y:S03]  /*7500*/  LDSM.16.MT88.4 R128, [R179+0x2000] ;  /* 0x00200000b380783b */ /* 0x000ea60000004200 */
[----:B-1----:R-:W-:Y:S04]  /*7510*/  FFMA.FTZ R2, R17, c[0x0][0x2d0], -R144 ;  /* 0x0000b40011027a23 */ /* 0x002fe80000010890 */
[----:B------:R1:W3:Y:S01]  /*7520*/  MUFU.EX2 R158, R2 ;  /* 0x00000002009e7308 */ /* 0x0002e20000000800 */
[C---:B--2---:R-:W-:Y:S03]  /*7530*/  HMMA.16816.F32.BF16 R68, R136.reuse, R128, R68 ;  /* 0x000000808844723c */ /* 0x044fe60000041844 */
[--C-:B-1----:R-:W-:Y:S01]  /*7540*/  FFMA.FTZ R2, R14, c[0x0][0x2d0], -R127.reuse ;  /* 0x0000b4000e027a23 */ /* 0x102fe2000001087f */
[----:B---3--:R-:W-:Y:S04]  /*7550*/  F2FP.BF16.PACK_AB R14, R158, R157 ;  /* 0x0000009d9e0e723e */ /* 0x008fe800000010ff */
[C---:B------:R-:W-:Y:S01]  /*7560*/  HMMA.16816.F32.BF16 R72, R136.reuse, R130, R72 ;  /* 0x000000828848723c */ /* 0x040fe20000041848 */
[----:B------:R-:W1:Y:S01]  /*7570*/  LDSM.16.MT88.4 R128, [R181+0x2000] ;  /* 0x00200000b580783b */ /* 0x000e620000004200 */
[----:B------:R2:W-:Y:S02]  /*7580*/  MUFU.EX2 R148, R2 ;  /* 0x0000000200947308 */ /* 0x0005e40000000800 */
[--C-:B--2---:R-:W-:Y:S08]  /*7590*/  FFMA.FTZ R2, R15, c[0x0][0x2d0], -R127.reuse ;  /* 0x0000b4000f027a23 */ /* 0x104ff0000001087f */
[----:B------:R2:W3:Y:S01]  /*75a0*/  MUFU.EX2 R150, R2 ;  /* 0x0000000200967308 */ /* 0x0004e20000000800 */
[C---:B-1----:R-:W-:Y:S08]  /*75b0*/  HMMA.16816.F32.BF16 R76, R136.reuse, R128, R76 ;  /* 0x00000080884c723c */ /* 0x042ff0000004184c */
[C---:B------:R-:W-:Y:S01]  /*75c0*/  HMMA.16816.F32.BF16 R80, R136.reuse, R130, R80 ;  /* 0x000000828850723c */ /* 0x040fe20000041850 */
[----:B------:R-:W1:Y:S03]  /*75d0*/  LDSM.16.MT88.4 R128, [R180+0x2000] ;  /* 0x00200000b480783b */ /* 0x000e660000004200 */
[----:B--2---:R-:W-:Y:S01]  /*75e0*/  FFMA.FTZ R2, R18, c[0x0][0x2d0], -R127 ;  /* 0x0000b40012027a23 */ /* 0x004fe2000001087f */
[----:B---3--:R-:W-:Y:S03]  /*75f0*/  F2FP.BF16.PACK_AB R13, R150, R148 ;  /* 0x00000094960d723e */ /* 0x008fe600000010ff */
[----:B------:R2:W-:Y:S04]  /*7600*/  MUFU.EX2 R156, R2 ;  /* 0x00000002009c7308 */ /* 0x0005e80000000800 */
[----:B--2---:R-:W-:Y:S02]  /*7610*/  FFMA.FTZ R2, R0, R196, R145 ;  /* 0x000000c400027223 */ /* 0x004fe40000010091 */
[--C-:B------:R-:W-:Y:S02]  /*7620*/  FFMA.FTZ R0, R19, c[0x0][0x2d0], -R127.reuse ;  /* 0x0000b40013007a23 */ /* 0x100fe4000001087f */
[----:B------:R-:W-:Y:S01]  /*7630*/  LDSM.16.MT88.4 R16, [R181+0x800] ;  /* 0x00080000b510783b */ /* 0x000fe20000004200 */
[----:B------:R-:W-:Y:S01]  /*7640*/  FADD.FTZ R126, R146, R2 ;  /* 0x00000002927e7221 */ /* 0x000fe20000010000 */
[----:B------:R2:W3:Y:S01]  /*7650*/  MUFU.EX2 R155, R0 ;  /* 0x00000000009b7308 */ /* 0x0004e20000000800 */
[----:B------:R-:W-:Y:S01]  /*7660*/  FFMA.FTZ R2, R33, c[0x0][0x2d0], -R144 ;  /* 0x0000b40021027a23 */ /* 0x000fe20000010890 */
[C---:B-1----:R-:W-:Y:S03]  /*7670*/  HMMA.16816.F32.BF16 R84, R136.reuse, R128, R84 ;  /* 0x000000808854723c */ /* 0x042fe60000041854 */
[----:B------:R-:W-:Y:S05]  /*7680*/  FADD.FTZ R33, R152, R126 ;  /* 0x0000007e98217221 */ /* 0x000fea0000010000 */
[C---:B------:R-:W-:Y:S01]  /*7690*/  HMMA.16816.F32.BF16 R88, R136.reuse, R130, R88 ;  /* 0x000000828858723c */ /* 0x040fe20000041858 */
[----:B------:R-:W1:Y:S03]  /*76a0*/  LDSM.16.MT88.4 R128, [R178+0x4000] ;  /* 0x00400000b280783b */ /* 0x000e660000004200 */
[--C-:B--2---:R-:W-:Y:S01]  /*76b0*/  FFMA.FTZ R0, R20, c[0x0][0x2d0], -R144.reuse ;  /* 0x0000b40014007a23 */ /* 0x104fe20000010890 */
[----:B---3--:R-:W-:Y:S03]  /*76c0*/  F2FP.BF16.PACK_AB R15, R155, R156 ;  /* 0x0000009c9b0f723e */ /* 0x008fe600000010ff */
[----:B------:R2:W-:Y:S01]  /*76d0*/  MUFU.EX2 R143, R0 ;  /* 0x00000000008f7308 */ /* 0x0005e20000000800 */
[C---:B-1----:R-:W-:Y:S03]  /*76e0*/  HMMA.16816.F32.BF16 R92, R136.reuse, R128, R92 ;  /* 0x00000080885c723c */ /* 0x042fe6000004185c */
[--C-:B--2---:R-:W-:Y:S06]  /*76f0*/  FFMA.FTZ R0, R21, c[0x0][0x2d0], -R144.reuse ;  /* 0x0000b40015007a23 */ /* 0x104fec0000010890 */
        /* <DEDUP_REMOVED lines=8> */
[----:B-1----:R-:W-:Y:S04]  /*7780*/  FFMA.FTZ R0, R25, c[0x0][0x2d0], -R144 ;  /* 0x0000b40019007a23 */ /* 0x002fe80000010890 */
[----:B------:R1:W-:Y:S04]  /*7790*/  MUFU.EX2 R147, R0 ;  /* 0x0000000000937308 */ /* 0x0003e80000000800 */
[--C-:B-1----:R-:W-:Y:S06]  /*77a0*/  FFMA.FTZ R0, R22, c[0x0][0x2d0], -R127.reuse ;  /* 0x0000b40016007a23 */ /* 0x102fec000001087f */
[----:B------:R1:W3:Y:S01]  /*77b0*/  MUFU.EX2 R142, R0 ;  /* 0x00000000008e7308 */ /* 0x0002e20000000800 */
[C---:B--2---:R-:W-:Y:S08]  /*77c0*/  HMMA.16816.F32.BF16 R108, R136.reuse, R128, R108 ;  /* 0x00000080886c723c */ /* 0x044ff0000004186c */
[C---:B------:R-:W-:Y:S01]  /*77d0*/  HMMA.16816.F32.BF16 R112, R136.reuse, R130, R112 ;  /* 0x000000828870723c */ /* 0x040fe20000041870 */
[----:B------:R-:W2:Y:S03]  /*77e0*/  LDSM.16.MT88.4 R128, [R180+0x4000] ;  /* 0x00400000b480783b */ /* 0x000ea60000004200 */
[--C-:B-1----:R-:W-:Y:S05]  /*77f0*/  FFMA.FTZ R0, R23, c[0x0][0x2d0], -R127.reuse ;  /* 0x0000b40017007a23 */ /* 0x102fea000001087f */
[----:B------:R-:W-:Y:S01]  /*7800*/  LDSM.16.MT88.4 R20, [R179+0x1000] ;  /* 0x00100000b314783b */ /* 0x000fe20000004200 */
[----:B------:R1:W4:Y:S02]  /*7810*/  MUFU.EX2 R141, R0 ;  /* 0x00000000008d7308 */ /* 0x0003240000000800 */
[--C-:B-1----:R-:W-:Y:S01]  /*7820*/  FFMA.FTZ R0, R26, c[0x0][0x2d0], -R127.reuse ;  /* 0x0000b4001a007a23 */ /* 0x102fe2000001087f */
[C---:B--2---:R-:W-:Y:S07]  /*7830*/  HMMA.16816.F32.BF16 R116, R136.reuse, R128, R116 ;  /* 0x000000808874723c */ /* 0x044fee0000041874 */
[----:B------:R1:W2:Y:S01]  /*7840*/  MUFU.EX2 R140, R0 ;  /* 0x00000000008c7308 */ /* 0x0002a20000000800 */
[----:B------:R-:W-:Y:S01]  /*7850*/  HMMA.16816.F32.BF16 R120, R136, R130, R120 ;  /* 0x000000828878723c */ /* 0x000fe20000041878 */
[----:B------:R-:W5:Y:S08]  /*7860*/  LDSM.16.MT88.4 R128, [R178+0x800] ;  /* 0x00080000b280783b */ /* 0x000f700000004200 */
[----:B------:R-:W-:Y:S10]  /*7870*/  MUFU.EX2 R136, R29 ;  /* 0x0000001d00887308 */ /* 0x000ff40000000800 */
[----:B------:R2:W-:Y:S01]  /*7880*/  MUFU.EX2 R138, R2 ;  /* 0x00000002008a7308 */ /* 0x0005e20000000800 */
[----:B-1----:R-:W-:Y:S02]  /*7890*/  FFMA.FTZ R0, R27, c[0x0][0x2d0], -R127 ;  /* 0x0000b4001b007a23 */ /* 0x002fe4000001087f */
[----:B------:R-:W-:Y:S07]  /*78a0*/  LDSM.16.MT88.4 R24, [R181+0x1000] ;  /* 0x00100000b518783b */ /* 0x000fee0000004200 */
[----:B------:R1:W1:Y:S01]  /*78b0*/  MUFU.EX2 R139, R0 ;  /* 0x00000000008b7308 */ /* 0x0002620000000800 */
[----:B--2---:R-:W-:Y:S01]  /*78c0*/  FADD.FTZ R2, R159, R33 ;  /* 0x000000219f027221 */ /* 0x004fe20000010000 */
[C---:B-----5:R-:W-:Y:S05]  /*78d0*/  HMMA.16816.F32.BF16 R4, R12.reuse, R128, R4 ;  /* 0x000000800c04723c */ /* 0x060fea0000041804 */
[----:B------:R-:W-:Y:S03]  /*78e0*/  FADD.FTZ R2, R148, R2 ;  /* 0x0000000294027221 */ /* 0x000fe60000010000 */
[C---:B------:R-:W-:Y:S01]  /*78f0*/  HMMA.16816.F32.BF16 R8, R12.reuse, R130, R8 ;  /* 0x000000820c08723c */ /* 0x040fe20000041808 */
[----:B------:R-:W2:Y:S03]  /*7900*/  LDSM.16.MT88.4 R128, [R180+0x800] ;  /* 0x00080000b480783b */ /* 0x000ea60000004200 */
[----:B-1----:R-:W-:Y:S02]  /*7910*/  FADD.FTZ R0, R153, R124 ;  /* 0x0000007c99007221 */ /* 0x002fe40000010000 */
[--C-:B------:R-:W-:Y:S02]  /*7920*/  FFMA.FTZ R124, R28, c[0x0][0x2d0], -R144.reuse ;  /* 0x0000b4001c7c7a23 */ /* 0x100fe40000010890 */
[C---:B------:R-:W-:Y:S02]  /*7930*/  HMMA.16816.F32.BF16 R36, R12.reuse, R132, R36 ;  /* 0x000000840c24723c */ /* 0x040fe40000041824 */
[----:B------:R-:W1:Y:S02]  /*7940*/  MUFU.EX2 R126, R124 ;  /* 0x0000007c007e7308 */ /* 0x000e640000000800 */
[----:B------:R-:W-:Y:S02]  /*7950*/  FFMA.FTZ R28, R32, c[0x0][0x2d0], -R144 ;  /* 0x0000b400201c7a23 */ /* 0x000fe40000010890 */
[----:B------:R-:W-:Y:S02]  /*7960*/  FADD.FTZ R32, R154, R0 ;  /* 0x000000009a207221 */ /* 0x000fe40000010000 */
[C---:B------:R-:W-:Y:S04]  /*7970*/  HMMA.16816.F32.BF16 R40, R12.reuse, R134, R40 ;  /* 0x000000860c28723c */ /* 0x040fe80000041828 */
[----:B------:R5:W1:Y:S01]  /*7980*/  MUFU.EX2 R137, R28 ;  /* 0x0000001c00897308 */ /* 0x000a620000000800 */
[--C-:B------:R-:W-:Y:S02]  /*7990*/  FFMA.FTZ R0, R30, c[0x0][0x2d0], -R127.reuse ;  /* 0x0000b4001e007a23 */ /* 0x100fe4000001087f */
[----:B------:R-:W-:Y:S01]  /*79a0*/  FADD.FTZ R29, R149, R32 ;  /* 0x00000020951d7221 */ /* 0x000fe20000010000 */
[C---:B------:R-:W-:Y:S04]  /*79b0*/  HMMA.16816.F32.BF16 R44, R12.reuse, R16, R44 ;  /* 0x000000100c2c723c */ /* 0x040fe8000004182c */
[----:B------:R-:W-:Y:S02]  /*79c0*/  FADD.FTZ R2, R150, R2 ;  /* 0x0000000296027221 */ /* 0x000fe40000010000 */
[----:B------:R1:W-:Y:S02]  /*79d0*/  MUFU.EX2 R124, R0 ;  /* 0x00000000007c7308 */ /* 0x0003e40000000800 */
[C---:B------:R-:W-:Y:S01]  /*79e0*/  HMMA.16816.F32.BF16 R48, R12.reuse, R18, R48 ;  /* 0x000000120c30723c */ /* 0x040fe20000041830 */
[----:B------:R-:W1:Y:S03]  /*79f0*/  LDSM.16.MT88.4 R16, [R178+0x2800] ;  /* 0x00280000b210783b */ /* 0x000e660000004200 */
[----:B------:R-:W-:Y:S04]  /*7a00*/  FADD.FTZ R2, R156, R2 ;  /* 0x000000029c027221 */ /* 0x000fe80000010000 */
[----:B------:R-:W-:Y:S01]  /*7a10*/  FADD.FTZ R2, R155, R2 ;  /* 0x000000029b027221 */ /* 0x000fe20000010000 */
[C---:B--2---:R-:W-:Y:S03]  /*7a20*/  HMMA.16816.F32.BF16 R52, R12.reuse, R128, R52 ;  /* 0x000000800c34723c */ /* 0x044fe60000041834 */
[--C-:B-----5:R-:W-:Y:S02]  /*7a30*/  FFMA.FTZ R28, R35, c[0x0][0x2d0], -R127.reuse ;  /* 0x0000b400231c7a23 */ /* 0x120fe4000001087f */
[----:B---3--:R-:W-:Y:S03]  /*7a40*/  FADD.FTZ R2, R142, R2 ;  /* 0x000000028e027221 */ /* 0x008fe60000010000 */
[C---:B------:R-:W-:Y:S01]  /*7a50*/  HMMA.16816.F32.BF16 R56, R12.reuse, R130, R56 ;  /* 0x000000820c38723c */ /* 0x040fe20000041838 */
[----:B------:R-:W2:Y:S01]  /*7a60*/  LDSM.16.MT88.4 R128, [R179+0x2800] ;  /* 0x00280000b380783b */ /* 0x000ea20000004200 */
[----:B------:R-:W-:Y:S02]  /*7a70*/  MUFU.EX2 R28, R28 ;  /* 0x0000001c001c7308 */ /* 0x000fe40000000800 */
[----:B----4-:R-:W-:Y:S02]  /*7a80*/  FADD.FTZ R2, R141, R2 ;  /* 0x000000028d027221 */ /* 0x010fe40000010000 */
[--C-:B-1----:R-:W-:Y:S02]  /*7a90*/  FFMA.FTZ R0, R31, c[0x0][0x2d0], -R127.reuse ;  /* 0x0000b4001f007a23 */ /* 0x102fe4000001087f */
[----:B------:R-:W-:Y:S04]  /*7aa0*/  FADD.FTZ R2, R140, R2 ;  /* 0x000000028c027221 */ /* 0x000fe80000010000 */
[----:B------:R1:W3:Y:S01]  /*7ab0*/  MUFU.EX2 R31, R0 ;  /* 0x00000000001f7308 */ /* 0x0002e20000000800 */
[C---:B------:R-:W-:Y:S08]  /*7ac0*/  HMMA.16816.F32.BF16 R60, R12.reuse, R16, R60 ;  /* 0x000000100c3c723c */ /* 0x040ff0000004183c */
[C---:B------:R-:W-:Y:S01]  /*7ad0*/  HMMA.16816.F32.BF16 R64, R12.reuse, R18, R64 ;  /* 0x000000120c40723c */ /* 0x040fe20000041840 */
[----:B------:R-:W4:Y:S03]  /*7ae0*/  LDSM.16.MT88.4 R16, [R181+0x2800] ;  /* 0x00280000b510783b */ /* 0x000f260000004200 */
[----:B-1----:R-:W-:Y:S01]  /*7af0*/  FFMA.FTZ R0, R34, c[0x0][0x2d0], -R127 ;  /* 0x0000b40022007a23 */ /* 0x002fe2000001087f */
[----:B------:R-:W-:Y:S03]  /*7b00*/  MOV R127, R3 ;  /* 0x00000003007f7202 */ /* 0x000fe60000000f00 */
[----:B------:R1:W5:Y:S01]  /*7b10*/  MUFU.EX2 R30, R0 ;  /* 0x00000000001e7308 */ /* 0x0003620000000800 */
[C---:B--2---:R-:W-:Y:S08]  /*7b20*/  HMMA.16816.F32.BF16 R68, R12.reuse, R128, R68 ;  /* 0x000000800c44723c */ /* 0x044ff00000041844 */
[C---:B------:R-:W-:Y:S01]  /*7b30*/  HMMA.16816.F32.BF16 R72, R12.reuse, R130, R72 ;  /* 0x000000820c48723c */ /* 0x040fe20000041848 */
[----:B------:R-:W2:Y:S03]  /*7b40*/  LDSM.16.MT88.4 R128, [R180+0x2800] ;  /* 0x00280000b480783b */ /* 0x000ea60000004200 */
[----:B-1----:R-:W-:Y:S04]  /*7b50*/  FADD.FTZ R0, R151, R29 ;  /* 0x0000001d97007221 */ /* 0x002fe80000010000 */
[----:B------:R-:W-:Y:S04]  /*7b60*/  FADD.FTZ R0, R157, R0 ;  /* 0x000000009d007221 */ /* 0x000fe80000010000 */
[----:B------:R-:W-:Y:S01]  /*7b70*/  FADD.FTZ R0, R158, R0 ;  /* 0x000000009e007221 */ /* 0x000fe20000010000 */
[C---:B----4-:R-:W-:Y:S03]  /*7b80*/  HMMA.16816.F32.BF16 R76, R12.reuse, R16, R76 ;  /* 0x000000100c4c723c */ /* 0x050fe6000004184c */
[----:B------:R-:W-:Y:S04]  /*7b90*/  FADD.FTZ R0, R143, R0 ;  /* 0x000000008f007221 */ /* 0x000fe80000010000 */
[C---:B------:R-:W-:Y:S01]  /*7ba0*/  FADD.FTZ R0, R146.reuse, R0 ;  /* 0x0000000092007221 */ /* 0x040fe20000010000 */
[C---:B------:R-:W-:Y:S01]  /*7bb0*/  HMMA.16816.F32.BF16 R80, R12.reuse, R18, R80 ;  /* 0x000000120c50723c */ /* 0x040fe20000041850 */
[----:B------:R-:W1:Y:S03]  /*7bc0*/  LDSM.16.MT88.4 R16, [R178+0x4800] ;  /* 0x00480000b210783b */ /* 0x000e660000004200 */
        /* <DEDUP_REMOVED lines=20> */
[----:B------:R-:W-:Y:S07]  /*7d10*/  F2FP.BF16.PACK_AB R15, R139, R140 ;  /* 0x0000008c8b0f723e */ /* 0x000fee00000010ff */
[C---:B-1----:R-:W-:Y:S08]  /*7d20*/  HMMA.16816.F32.BF16 R4, R12.reuse, R16, R4 ;  /* 0x000000100c04723c */ /* 0x042ff00000041804 */
[C---:B------:R-:W-:Y:S01]  /*7d30*/  HMMA.16816.F32.BF16 R8, R12.reuse, R18, R8 ;  /* 0x000000120c08723c */ /* 0x040fe20000041808 */
[----:B------:R-:W1:Y:S07]  /*7d40*/  LDSM.16.MT88.4 R16, [R180+0x1000] ;  /* 0x00100000b410783b */ /* 0x000e6e0000004200 */
[C---:B------:R-:W-:Y:S08]  /*7d50*/  HMMA.16816.F32.BF16 R36, R12.reuse, R20, R36 ;  /* 0x000000140c24723c */ /* 0x040ff00000041824 */
[C---:B------:R-:W-:Y:S01]  /*7d60*/  HMMA.16816.F32.BF16 R40, R12.reuse, R22, R40 ;  /* 0x000000160c28723c */ /* 0x040fe20000041828 */
[----:B------:R-:W2:Y:S07]  /*7d70*/  LDSM.16.MT88.4 R20, [R178+0x3000] ;  /* 0x00300000b214783b */ /* 0x000eae0000004200 */
        /* <DEDUP_REMOVED lines=9> */
[C---:B----4-:R-:W-:Y:S08]  /*7e10*/  HMMA.16816.F32.BF16 R68, R12.reuse, R24, R68 ;  /* 0x000000180c44723c */ /* 0x050ff00000041844 */
        /* <DEDUP_REMOVED lines=18> */
[----:B------:R-:W-:Y:S01]  /*7f40*/  HMMA.16816.F32.BF16 R120, R12, R26, R120 ;  /* 0x0000001a0c78723c */ /* 0x000fe20000041878 */
[----:B------:R-:W4:Y:S06]  /*7f50*/  LDSM.16.MT88.4 R24, [R180+0x1800] ;  /* 0x00180000b418783b */ /* 0x000f2c0000004200 */
[----:B------:R-:W-:Y:S02]  /*7f60*/  F2FP.BF16.PACK_AB R12, R136, R126 ;  /* 0x0000007e880c723e */ /* 0x000fe400000010ff */
[----:B------:R-:W-:Y:S03]  /*7f70*/  F2FP.BF16.PACK_AB R14, R138, R137 ;  /* 0x000000898a0e723e */ /* 0x000fe600000010ff */
[----:B---3--:R-:W-:Y:S02]  /*7f80*/  F2FP.BF16.PACK_AB R13, R31, R124 ;  /* 0x0000007c1f0d723e */ /* 0x008fe400000010ff */
[----:B-----5:R-:W-:Y:S07]  /*7f90*/  F2FP.BF16.PACK_AB R15, R28, R30 ;  /* 0x0000001e1c0f723e */ /* 0x020fee00000010ff */
[C---:B------:R-:W-:Y:S01]  /*7fa0*/  HMMA.16816.F32.BF16 R132, R12.reuse, R128, R4 ;  /* 0x000000800c84723c */ /* 0x040fe20000041804 */
[----:B------:R-:W3:Y:S07]  /*7fb0*/  LDSM.16.MT88.4 R4, [R178+0x3800] ;  /* 0x00380000b204783b */ /* 0x000eee0000004200 */
[C---:B------:R-:W-:Y:S01]  /*7fc0*/  HMMA.16816.F32.BF16 R128, R12.reuse, R130, R8 ;  /* 0x000000820c80723c */ /* 0x040fe20000041808 */
[----:B------:R-:W5:Y:S07]  /*7fd0*/  LDSM.16.MT88.4 R8, [R179+0x3800] ;  /* 0x00380000b308783b */ /* 0x000f6e0000004200 */
[C---:B-1----:R-:W-:Y:S08]  /*7fe0*/  HMMA.16816.F32.BF16 R36, R12.reuse, R16, R36 ;  /* 0x000000100c24723c */ /* 0x042ff00000041824 */
[C---:B------:R-:W-:Y:S01]  /*7ff0*/  HMMA.16816.F32.BF16 R40, R12.reuse, R18, R40 ;  /* 0x000000120c28723c */ /* 0x040fe20000041828 */
[----:B------:R-:W1:Y:S07]  /*8000*/  LDSM.16.MT88.4 R16, [R181+0x3800] ;  /* 0x00380000b510783b */ /* 0x000e6e0000004200 */
[C---:B--2---:R-:W-:Y:S08]  /*8010*/  HMMA.16816.F32.BF16 R44, R12.reuse, R20, R44 ;  /* 0x000000140c2c723c */ /* 0x044ff0000004182c */
[C---:B------:R-:W-:Y:S01]  /*8020*/  HMMA.16816.F32.BF16 R48, R12.reuse, R22, R48 ;  /* 0x000000160c30723c */ /* 0x040fe20000041830 */
[----:B------:R-:W2:Y:S07]  /*8030*/  LDSM.16.MT88.4 R20, [R180+0x3800] ;  /* 0x00380000b414783b */ /* 0x000eae0000004200 */
[C---:B----4-:R-:W-:Y:S08]  /*8040*/  HMMA.16816.F32.BF16 R52, R12.reuse, R24, R52 ;  /* 0x000000180c34723c */ /* 0x050ff00000041834 */
[C---:B------:R-:W-:Y:S08]  /*8050*/  HMMA.16816.F32.BF16 R56, R12.reuse, R26, R56 ;  /* 0x0000001a0c38723c */ /* 0x040ff00000041838 */
[C---:B---3--:R-:W-:Y:S08]  /*8060*/  HMMA.16816.F32.BF16 R60, R12.reuse, R4, R60 ;  /* 0x000000040c3c723c */ /* 0x048ff0000004183c */
        /* <DEDUP_REMOVED lines=11> */
[C---:B---3--:R-:W-:Y:S07]  /*8120*/  HMMA.16816.F32.BF16 R92, R12.reuse, R4, R92 ;  /* 0x000000040c5c723c */ /* 0x048fee000004185c */
[----:B------:R-:W-:Y:S01]  /*8130*/  FADD.FTZ R4, R139, R2 ;  /* 0x000000028b047221 */ /* 0x000fe20000010000 */
[C---:B------:R-:W-:Y:S04]  /*8140*/  HMMA.16816.F32.BF16 R96, R12.reuse, R6, R96 ;  /* 0x000000060c60723c */ /* 0x040fe80000041860 */
[----:B------:R-:W-:Y:S01]  /*8150*/  FADD.FTZ R2, R126, R0 ;  /* 0x000000007e027221 */ /* 0x000fe20000010000 */
[----:B------:R-:W-:Y:S01]  /*8160*/  MOV R126, R125 ;  /* 0x0000007d007e7202 */ /* 0x000fe20000000f00 */
[----:B------:R-:W-:Y:S02]  /*8170*/  FADD.FTZ R0, R124, R4 ;  /* 0x000000047c007221 */ /* 0x000fe40000010000 */
[C---:B----4-:R-:W-:Y:S04]  /*8180*/  HMMA.16816.F32.BF16 R100, R12.reuse, R8, R100 ;  /* 0x000000080c64723c */ /* 0x050fe80000041864 */
[----:B------:R-:W-:Y:S02]  /*8190*/  FADD.FTZ R2, R136, R2 ;  /* 0x0000000288027221 */ /* 0x000fe40000010000 */
[----:B------:R-:W-:Y:S02]  /*81a0*/  FADD.FTZ R0, R31, R0 ;  /* 0x000000001f007221 */ /* 0x000fe40000010000 */
[C---:B------:R-:W-:Y:S04]  /*81b0*/  HMMA.16816.F32.BF16 R104, R12.reuse, R10, R104 ;  /* 0x0000000a0c68723c */ /* 0x040fe80000041868 */
[----:B------:R-:W-:Y:S02]  /*81c0*/  FADD.FTZ R4, R137, R2 ;  /* 0x0000000289047221 */ /* 0x000fe40000010000 */
[----:B------:R-:W-:Y:S01]  /*81d0*/  FADD.FTZ R2, R30, R0 ;  /* 0x000000001e027221 */ /* 0x000fe20000010000 */
[----:B------:R-:W-:Y:S01]  /*81e0*/  IADD3 R0, R193, -0x1, RZ ;  /* 0xffffffffc1007810 */ /* 0x000fe20007ffe0ff */
[C---:B-1----:R-:W-:Y:S04]  /*81f0*/  HMMA.16816.F32.BF16 R108, R12.reuse, R16, R108 ;  /* 0x000000100c6c723c */ /* 0x042fe8000004186c */
[----:B------:R-:W-:Y:S01]  /*8200*/  FADD.FTZ R195, R138, R4 ;  /* 0x000000048ac37221 */ /* 0x000fe20000010000 */
[----:B------:R-:W-:Y:S01]  /*8210*/  MOV R193, R0 ;  /* 0x0000000000c17202 */ /* 0x000fe20000000f00 */
[----:B------:R-:W-:Y:S02]  /*8220*/  FADD.FTZ R196, R28, R2 ;  /* 0x000000021cc47221 */ /* 0x000fe40000010000 */
[C---:B------:R-:W-:Y:S08]  /*8230*/  HMMA.16816.F32.BF16 R112, R12.reuse, R18, R112 ;  /* 0x000000120c70723c */ /* 0x040ff00000041870 */
[C---:B--2---:R-:W-:Y:S08]  /*8240*/  HMMA.16816.F32.BF16 R116, R12.reuse, R20, R116 ;  /* 0x000000140c74723c */ /* 0x044ff00000041874 */
[----:B------:R-:W-:Y:S07]  /*8250*/  HMMA.16816.F32.BF16 R120, R12, R22, R120 ;  /* 0x000000160c78723c */ /* 0x000fee0000041878 */
[----:B------:R-:W-:Y:S01]  /*8260*/  MOV R12, R3 ;  /* 0x00000003000c7202 */ /* 0x000fe20000000f00 */
[----:B------:R-:W-:-:S11]  /*8270*/  @P0 BRA `(.L_x_3166) ;  /* 0xffffd22000000947 */ /* 0x000fd6000383ffff */
.L_x_3159:
[----:B------:R-:W-:Y:S05]  /*8280*/  BRA.DIV ~URZ, `(.L_x_3167) ;  /* 0x000056327f007947 */ /* 0x000fea000b800000 */
[----:B------:R1:W2:Y:S02]  /*8290*/  SHFL.BFLY PT, R0, R195, 0x2, 0x1f ;  /* 0x0c401f00c3007f89 */ /* 0x0002a400000e0000 */
.L_x_3244:
[----:B--2---:R-:W-:Y:S01]  /*82a0*/  FADD.FTZ R4, R0, R195 ;  /* 0x000000c300047221 */ /* 0x004fe20000010000 */
[----:B------:R-:W-:Y:S05]  /*82b0*/  BRA.DIV ~URZ, `(.L_x_3168) ;  /* 0x000056527f007947 */ /* 0x000fea000b800000 */
[----:B------:R-:W2:Y:S04]  /*82c0*/  SHFL.BFLY PT, R0, R196, 0x2, 0x1f ;  /* 0x0c401f00c4007f89 */ /* 0x000ea800000e0000 */
[----:B------:R-:W3:Y:S01]  /*82d0*/  SHFL.BFLY PT, R2, R4, 0x1, 0x1f ;  /* 0x0c201f0004027f89 */ /* 0x000ee200000e0000 */
[----:B--2---:R-:W-:-:S02]  /*82e0*/  FADD.FTZ R5, R0, R196 ;  /* 0x000000c400057221 */ /* 0x004fc40000010000 */
[----:B---3--:R-:W-:-:S03]  /*82f0*/  FADD.FTZ R4, R4, R2 ;  /* 0x0000000204047221 */ /* 0x008fc60000010000 */
[----:B------:R2:W3:Y:S04]  /*8300*/  SHFL.BFLY PT, R3, R5, 0x1, 0x1f ;  /* 0x0c201f0005037f89 */ /* 0x0004e800000e0000 */
.L_x_3245:
[----:B------:R-:W-:Y:S01]  /*8310*/  FSETP.NE.FTZ.AND P1, PT, R4, RZ, PT ;  /* 0x000000ff0400720b */ /* 0x000fe20003f35000 */
[----:B---3--:R-:W-:Y:S01]  /*8320*/  FADD.FTZ R3, R3, R5 ;  /* 0x0000000503037221 */ /* 0x008fe20000010000 */
[----:B------:R-:W-:Y:S02]  /*8330*/  MOV R2, RZ ;  /* 0x000000ff00027202 */ /* 0x000fe40000000f00 */
[----:B------:R-:W-:Y:S02]  /*8340*/  MOV R0, RZ ;  /* 0x000000ff00007202 */ /* 0x000fe40000000f00 */
[----:B------:R-:W-:Y:S02]  /*8350*/  FSETP.NE.FTZ.AND P0, PT, R3, RZ, PT ;  /* 0x000000ff0300720b */ /* 0x000fe40003f15000 */
[----:B------:R-:W-:Y:S02]  /*8360*/  MOV R23, 0xff800000 ;  /* 0xff80000000177802 */ /* 0x000fe40000000f00 */
[----:B------:R-:W-:-:S03]  /*8370*/  MOV R22, 0xff800000 ;  /* 0xff80000000167802 */ /* 0x000fc60000000f00 */
[----:B------:R-:W3:Y:S08]  /*8380*/  @P1 MUFU.RCP R2, R4 ;  /* 0x0000000400021308 */ /* 0x000ef00000001000 */
[----:B------:R4:W5:Y:S01]  /*8390*/  @P1 MUFU.LG2 R6, R4 ;  /* 0x0000000400061308 */ /* 0x0009620000000c00 */
[----:B---3--:R-:W-:-:S07]  /*83a0*/  FMUL.FTZ R30, R2, R36 ;  /* 0x00000024021e7220 */ /* 0x008fce0000410000 */
[----:B------:R-:W3:Y:S01]  /*83b0*/  @P0 MUFU.RCP R0, R3 ;  /* 0x0000000300000308 */ /* 0x000ee20000001000 */
[C---:B------:R-:W-:Y:S02]  /*83c0*/  FMUL.FTZ R31, R2.reuse, R37 ;  /* 0x00000025021f7220 */ /* 0x040fe40000410000 */
[C---:B------:R-:W-:Y:S02]  /*83d0*/  FMUL.FTZ R32, R2.reuse, R40 ;  /* 0x0000002802207220 */ /* 0x040fe40000410000 */
[----:B------:R-:W-:Y:S01]  /*83e0*/  FMUL.FTZ R33, R2, R41 ;  /* 0x0000002902217220 */ /* 0x000fe20000410000 */
[----:B----4-:R-:W-:Y:S01]  /*83f0*/  @P1 MOV R4, 0x3f317218 ;  /* 0x3f31721800041802 */ /* 0x010fe20000000f00 */
        /* <DEDUP_REMOVED lines=22> */
[----:B------:R-:W-:Y:S01]  /*8560*/  @P1 FFMA.FTZ R23, R4, R125, R6 ;  /* 0x0000007d04171223 */ /* 0x000fe20000010006 */
[----:B------:R-:W-:Y:S01]  /*8570*/  MOV R4, 0x1 ;  /* 0x0000000100047802 */ /* 0x000fe20000000f00 */
        /* <DEDUP_REMOVED lines=24> */
[----:B------:R4:W5:Y:S01]  /*8700*/  @P0 MUFU.LG2 R2, R3 ;  /* 0x0000000300020308 */ /* 0x0009620000000c00 */
[C---:B---3--:R-:W-:Y:S02]  /*8710*/  FMUL.FTZ R104, R0.reuse, R134 ;  /* 0x0000008600687220 */ /* 0x048fe40000410000 */
[C---:B------:R-:W-:Y:S02]  /*8720*/  FMUL.FTZ R105, R0.reuse, R135 ;  /* 0x0000008700697220 */ /* 0x040fe40000410000 */
[C---:B------:R-:W-:Y:S02]  /*8730*/  FMUL.FTZ R96, R0.reuse, R130 ;  /* 0x0000008200607220 */ /* 0x040fe40000410000 */
[----:B------:R-:W-:-:S02]  /*8740*/  FMUL.FTZ R97, R0, R131 ;  /* 0x0000008300617220 */ /* 0x000fc40000410000 */
[C---:B------:R-:W-:Y:S02]  /*8750*/  FMUL.FTZ R130, R0.reuse, R50 ;  /* 0x0000003200827220 */ /* 0x040fe40000410000 */
[C---:B------:R-:W-:Y:S02]  /*8760*/  FMUL.FTZ R131, R0.reuse, R51 ;  /* 0x0000003300837220 */ /* 0x040fe40000410000 */
[C---:B------:R-:W-:Y:S02]  /*8770*/  FMUL.FTZ R134, R0.reuse, R74 ;  /* 0x0000004a00867220 */ /* 0x040fe40000410000 */
[----:B------:R-:W-:Y:S01]  /*8780*/  FMUL.FTZ R135, R0, R75 ;  /* 0x0000004b00877220 */ /* 0x000fe20000410000 */
[----:B----4-:R-:W-:Y:S01]  /*8790*/  @P0 MOV R3, 0x3f317218 ;  /* 0x3f31721800030802 */ /* 0x010fe20000000f00 */
[----:B-----5:R-:W-:Y:S02]  /*87a0*/  @P0 FMUL.FTZ R2, R2, 0.69314718246459960938 ;  /* 0x3f31721802020820 */ /* 0x020fe40000410000 */
[----:B------:R-:W-:-:S02]  /*87b0*/  FMUL.FTZ R112, R0, R54 ;  /* 0x0000003600707220 */ /* 0x000fc40000410000 */
        /* <DEDUP_REMOVED lines=42> */
.L_x_3141:
[----:B------:R-:W3:Y:S01]  /*8a60*/  S2R R2, SR_TID.X ;  /* 0x0000000000027919 */ /* 0x000ee20000002100 */
[----:B------:R-:W-:Y:S01]  /*8a70*/  BSSY B0, `(.L_x_3169) ;  /* 0x0000010000007945 */ /* 0x000fe20003800000 */
[----:B---3--:R-:W-:-:S13]  /*8a80*/  LOP3.LUT P0, RZ, R2, 0xff, RZ, 0xc0, !PT ;  /* 0x000000ff02ff7812 */ /* 0x008fda000780c0ff */
[----:B------:R-:W-:Y:S05]  /*8a90*/  @P0 BRA `(.L_x_3170) ;  /* 0x000000d000000947 */ /* 0x000fea0003800000 */
[----:B------:R-:W3:Y:S01]  /*8aa0*/  S2R R4, SR_LANEID ;  /* 0x0000000000047919 */ /* 0x000ee20000000000 */
[----:B------:R-:W-:Y:S01]  /*8ab0*/  VOTEU.ANY UR4, UPT, PT ;  /* 0x0000000000047886 */ /* 0x000fe200038e0100 */
[----:B--2---:R-:W-:Y:S01]  /*8ac0*/  IMAD.MOV.U32 R5, RZ, RZ, c[0x0][0x564] ;  /* 0x00015900ff057624 */ /* 0x004fe200078e00ff */
[----:B------:R-:W3:Y:S08]  /*8ad0*/  FLO.U32 R3, UR4 ;  /* 0x0000000400037d00 */ /* 0x000ef000080e0000 */
[----:B------:R-:W2:Y:S01]  /*8ae0*/  POPC R2, UR4 ;  /* 0x0000000400027d09 */ /* 0x000ea20008000000 */
[----:B---3--:R-:W-:Y:S01]  /*8af0*/  ISETP.EQ.U32.AND P0, PT, R3, R4, PT ;  /* 0x000000040300720c */ /* 0x008fe20003f02070 */
[----:B------:R-:W-:-:S12]  /*8b00*/  IMAD.MOV.U32 R4, RZ, RZ, c[0x0][0x560] ;  /* 0x00015800ff047624 */ /* 0x000fd800078e00ff */
[----:B--2---:R2:W3:Y:S04]  /*8b10*/  @P0 ATOMG.E.ADD.STRONG.GPU PT, R2, [R4.64], R2 ;  /* 0x00000002040209a8 */ /* 0x0044e800081ee1c6 */
[----:B--2---:R-:W2:Y:S04]  /*8b20*/  S2R R4, SR_LTMASK ;  /* 0x0000000000047919 */ /* 0x004ea80000003900 */
[----:B---3--:R2:W3:Y:S02]  /*8b30*/  SHFL.IDX PT, R3, R2, R3, 0x1f ;  /* 0x00001f0302037589 */ /* 0x0084e400000e0000 */
[----:B--2---:R-:W-:-:S06]  /*8b40*/  LOP3.LUT R2, R4, UR4, RZ, 0xc0, !PT ;  /* 0x0000000404027c12 */ /* 0x004fcc000f8ec0ff */
[----:B------:R-:W3:Y:S02]  /*8b50*/  POPC R2, R2 ;  /* 0x0000000200027309 */ /* 0x000ee40000000000 */
[----:B---3--:R-:W-:-:S06]  /*8b60*/  IADD3 R212, R3, c[0x0][0xc], R2 ;  /* 0x0000030003d47a10 */ /* 0x008fcc0007ffe002 */
.L_x_3170:
[----:B------:R-:W-:Y:S05]  /*8b70*/  BSYNC B0 ;  /* 0x0000000000007941 */ /* 0x000fea0003800000 */
.L_x_3169:
[----:B------:R-:W-:Y:S01]  /*8b80*/  PRMT R0, R0, 0x9910, RZ ;  /* 0x0000991000007816 */ /* 0x000fe200000000ff */
[----:B------:R-:W-:Y:S01]  /*8b90*/  BSSY B1, `(.L_x_3171) ;  /* 0x000032d000017945 */ /* 0x000fe20003800000 */
[----:B------:R-:W-:Y:S02]  /*8ba0*/  IMAD.MOV.U32 R94, RZ, RZ, R212 ;  /* 0x000000ffff5e7224 */ /* 0x000fe400078e00d4 */
[----:B------:R-:W-:-:S13]  /*8bb0*/  ISETP.NE.AND P0, PT, R0, RZ, PT ;  /* 0x000000ff0000720c */ /* 0x000fda0003f05270 */
[----:B------:R-:W-:Y:S05]  /*8bc0*/  @!P0 BRA `(.L_x_3172) ;  /* 0x0000260000008947 */ /* 0x000fea0003800000 */
[----:B--2---:R-:W2:Y:S01]  /*8bd0*/  LDL R5, [R1] ;  /* 0x0000000001057983 */ /* 0x004ea20000100800 */
        /* <DEDUP_REMOVED lines=118> */
.L_x_3173:
        /* <DEDUP_REMOVED lines=114> */
.L_x_3246:
[----:B------:R-:W-:Y:S05]  /*9a60*/  BRA.DIV ~URZ, `(.L_x_3176) ;  /* 0x000040127f007947 */ /* 0x000fea000b800000 */
[----:B------:R4:W2:Y:S02]  /*9a70*/  SHFL.IDX PT, R0, R12, RZ, 0x181f ;  /* 0x00181fff0c007589 */ /* 0x0008a400000e0000 */
.L_x_3247:
        /* <DEDUP_REMOVED lines=19> */
.L_x_3178:
[----:B------:R-:W-:Y:S05]  /*9bb0*/  BSYNC B0 ;  /* 0x0000000000007941 */ /* 0x000fea0003800000 */
.L_x_3177:
[----:B------:R-:W-:Y:S05]  /*9bc0*/  BRA.DIV ~URZ, `(.L_x_3179) ;  /* 0x00003f227f007947 */ /* 0x000fea000b800000 */
[----:B---3--:R3:W4:Y:S04]  /*9bd0*/  SHFL.IDX PT, R8, R9, 0x1, 0x181f ;  /* 0x00381f0009087f89 */ /* 0x00872800000e0000 */
[----:B--2---:R3:W2:Y:S02]  /*9be0*/  SHFL.IDX PT, R0, R12, 0x1, 0x181f ;  /* 0x00381f000c007f89 */ /* 0x0046a400000e0000 */
.L_x_3248:
        /* <DEDUP_REMOVED lines=19> */
.L_x_3181:
[----:B------:R-:W-:Y:S05]  /*9d20*/  BSYNC B0 ;  /* 0x0000000000007941 */ /* 0x000fea0003800000 */
.L_x_3180:
[----:B------:R-:W-:Y:S05]  /*9d30*/  BRA.DIV ~URZ, `(.L_x_3182) ;  /* 0x00003e827f007947 */ /* 0x000fea000b800000 */
[----:B----4-:R4:W3:Y:S02]  /*9d40*/  SHFL.IDX PT, R8, R9, 0x2, 0x181f ;  /* 0x00581f0009087f89 */ /* 0x0108e400000e0000 */
.L_x_3249:
[----:B------:R-:W-:Y:S05]  /*9d50*/  BRA.DIV ~URZ, `(.L_x_3183) ;  /* 0x00003ed27f007947 */ /* 0x000fea000b800000 */
[----:B--2---:R2:W4:Y:S02]  /*9d60*/  SHFL.IDX PT, R0, R12, 0x2, 0x181f ;  /* 0x00581f000c007f89 */ /* 0x00452400000e0000 */
.L_x_3250:
        /* <DEDUP_REMOVED lines=19> */
.L_x_3185:
[----:B------:R-:W-:Y:S05]  /*9ea0*/  BSYNC B0 ;  /* 0x0000000000007941 */ /* 0x000fea0003800000 */
.L_x_3184:
[----:B------:R-:W-:Y:S05]  /*9eb0*/  BRA.DIV ~URZ, `(.L_x_3186) ;  /* 0x00003de27f007947 */ /* 0x000fea000b800000 */
[----:B---3--:R3:W2:Y:S04]  /*9ec0*/  SHFL.IDX PT, R6, R9, 0x3, 0x181f ;  /* 0x00781f0009067f89 */ /* 0x0086a800000e0000 */
[----:B----4-:R3:W4:Y:S02]  /*9ed0*/  SHFL.IDX PT, R0, R12, 0x3, 0x181f ;  /* 0x00781f000c007f89 */ /* 0x01072400000e0000 */
.L_x_3251:
        /* <DEDUP_REMOVED lines=20> */
.L_x_3174:
        /* <DEDUP_REMOVED lines=32> */
.L_x_3252:
[----:B------:R-:W-:Y:S05]  /*a220*/  BRA.DIV ~URZ, `(.L_x_3189) ;  /* 0x00003bb27f007947 */ /* 0x000fea000b800000 */
[----:B------:R3:W4:Y:S02]  /*a230*/  SHFL.IDX PT, R0, R12, RZ, 0x1c1f ;  /* 0x001c1fff0c007589 */ /* 0x00072400000e0000 */
.L_x_3253:
        /* <DEDUP_REMOVED lines=122> */
.L_x_3191:
[----:B------:R-:W-:Y:S05]  /*a9e0*/  BSYNC B0 ;  /* 0x0000000000007941 */ /* 0x000fea0003800000 */
.L_x_3190:
[----:B------:R-:W-:Y:S05]  /*a9f0*/  BRA.DIV ~URZ, `(.L_x_3192) ;  /* 0x000034527f007947 */ /* 0x000fea000b800000 */
[----:B--2---:R2:W1:Y:S04]  /*aa00*/  SHFL.IDX PT, R4, R5, 0x1, 0x1c1f ;  /* 0x003c1f0005047f89 */ /* 0x00446800000e0000 */
[----:B----4-:R2:W4:Y:S02]  /*aa10*/  SHFL.IDX PT, R0, R12, 0x1, 0x1c1f ;  /* 0x003c1f000c007f89 */ /* 0x01052400000e0000 */
.L_x_3254:
        /* <DEDUP_REMOVED lines=123> */
.L_x_3172:
        /* <DEDUP_REMOVED lines=10> */
[----:B--2---:R-:W-:-:S05]  /*b270*/  @P1 IADD3.X R5, R218, c[0x0][0x50c], RZ, P0, !PT ;  /* 0x00014300da051a10 */ /* 0x004fca00007fe4ff */
        /* <DEDUP_REMOVED lines=8> */
.L_x_3193:
[----:B---3--:R-:W2:Y:S01]  /*b300*/  S2R R2, SR_TID.X ;  /* 0x0000000000027919 */ /* 0x008ea20000002100 */
        /* <DEDUP_REMOVED lines=54> */
.L_x_3195:
[----:B------:R-:W-:Y:S05]  /*b670*/  BSYNC B0 ;  /* 0x0000000000007941 */ /* 0x000fea0003800000 */
.L_x_3194:
        /* <DEDUP_REMOVED lines=35> */
.L_x_3255:
[----:B------:R-:W-:Y:S05]  /*b8b0*/  BRA.DIV ~URZ, `(.L_x_3197) ;  /* 0x000026d27f007947 */ /* 0x000fea000b800000 */
[----:B------:R3:W4:Y:S02]  /*b8c0*/  SHFL.IDX PT, R0, R12, RZ, 0x181f ;  /* 0x00181fff0c007589 */ /* 0x00072400000e0000 */
.L_x_3256:
        /* <DEDUP_REMOVED lines=20> */
.L_x_3199:
[----:B------:R-:W-:Y:S05]  /*ba10*/  BSYNC B0 ;  /* 0x0000000000007941 */ /* 0x000fea0003800000 */
.L_x_3198:
[----:B------:R-:W-:Y:S05]  /*ba20*/  BRA.DIV ~URZ, `(.L_x_3200) ;  /* 0x000025d27f007947 */ /* 0x000fea000b800000 */
[----:B--2---:R2:W1:Y:S04]  /*ba30*/  SHFL.IDX PT, R8, R9, 0x1, 0x181f ;  /* 0x00381f0009087f89 */ /* 0x00446800000e0000 */
[----:B----4-:R2:W4:Y:S02]  /*ba40*/  SHFL.IDX PT, R0, R12, 0x1, 0x181f ;  /* 0x00381f000c007f89 */ /* 0x01052400000e0000 */
.L_x_3257:
        /* <DEDUP_REMOVED lines=19> */
.L_x_3202:
[----:B------:R-:W-:Y:S05]  /*bb80*/  BSYNC B0 ;  /* 0x0000000000007941 */ /* 0x000fea0003800000 */
.L_x_3201:
[----:B------:R-:W-:Y:S05]  /*bb90*/  BRA.DIV ~URZ, `(.L_x_3203) ;  /* 0x000025327f007947 */ /* 0x000fea000b800000 */
[----:B-1----:R1:W2:Y:S02]  /*bba0*/  SHFL.IDX PT, R8, R9, 0x2, 0x181f ;  /* 0x00581f0009087f89 */ /* 0x0022a400000e0000 */
.L_x_3258:
[----:B------:R-:W-:Y:S05]  /*bbb0*/  BRA.DIV ~URZ, `(.L_x_3204) ;  /* 0x000025827f007947 */ /* 0x000fea000b800000 */
[----:B----4-:R4:W1:Y:S02]  /*bbc0*/  SHFL.IDX PT, R0, R12, 0x2, 0x181f ;  /* 0x00581f000c007f89 */ /* 0x01086400000e0000 */
.L_x_3259:
        /* <DEDUP_REMOVED lines=19> */
.L_x_3206:
[----:B------:R-:W-:Y:S05]  /*bd00*/  BSYNC B0 ;  /* 0x0000000000007941 */ /* 0x000fea0003800000 */
.L_x_3205:
[----:B------:R-:W-:Y:S05]  /*bd10*/  BRA.DIV ~URZ, `(.L_x_3207) ;  /* 0x000024927f007947 */ /* 0x000fea000b800000 */
[----:B--2---:R2:W3:Y:S04]  /*bd20*/  SHFL.IDX PT, R8, R9, 0x3, 0x181f ;  /* 0x00781f0009087f89 */ /* 0x0044e800000e0000 */
[----:B-1----:R2:W1:Y:S02]  /*bd30*/  SHFL.IDX PT, R0, R12, 0x3, 0x181f ;  /* 0x00781f000c007f89 */ /* 0x00246400000e0000 */
.L_x_3260:
        /* <DEDUP_REMOVED lines=18> */
.L_x_3187:
[----:B------:R-:W-:Y:S05]  /*be60*/  BSYNC B1 ;  /* 0x0000000000017941 */ /* 0x000fea0003800000 */
.L_x_3171:
        /* <DEDUP_REMOVED lines=13> */
.L_x_3261:
[----:B------:R-:W-:Y:S05]  /*bf40*/  BRA.DIV ~URZ, `(.L_x_3210) ;  /* 0x000023a27f007947 */ /* 0x000fea000b800000 */
[----:B------:R4:W2:Y:S02]  /*bf50*/  SHFL.IDX PT, R8, R94, 0x1, 0x1f ;  /* 0x00201f005e087f89 */ /* 0x0008a400000e0000 */
.L_x_3262:
        /* <DEDUP_REMOVED lines=18> */
.L_x_3263:
        /* <DEDUP_REMOVED lines=16> */
.L_x_3264:
[----:B----4-:R-:W-:Y:S01]  /*c180*/  IMAD R0, R0, c[0x0][0x538], RZ ;  /* 0x00014e0000007a24 */ /* 0x010fe200078e02ff */
[----:B------:R-:W-:Y:S04]  /*c190*/  BSSY B1, `(.L_x_3213) ;  /* 0x000007c000017945 */ /* 0x000fe80003800000 */
[----:B--2---:R-:W-:-:S04]  /*c1a0*/  IADD3 R8, R0, R8, RZ ;  /* 0x0000000800087210 */ /* 0x004fc80007ffe0ff */
[----:B---3--:R-:W-:-:S13]  /*c1b0*/  ISETP.GT.AND P6, PT, R8, R9, PT ;  /* 0x000000090800720c */ /* 0x008fda0003fc4270 */
[----:B------:R-:W-:Y:S05]  /*c1c0*/  @P6 BRA `(.L_x_3214) ;  /* 0x0000024000006947 */ /* 0x000fea0003800000 */
.L_x_3218:
        /* <DEDUP_REMOVED lines=16> */
.L_x_3265:
        /* <DEDUP_REMOVED lines=16> */
.L_x_3266:
[----:B--2---:R-:W-:-:S05]  /*c3d0*/  IMAD R0, R0, c[0x0][0x538], RZ ;  /* 0x00014e0000007a24 */ /* 0x004fca00078e02ff */
[----:B------:R-:W-:-:S04]  /*c3e0*/  IADD3 R8, R0, R8, RZ ;  /* 0x0000000800087210 */ /* 0x000fc80007ffe0ff */
[----:B------:R-:W-:-:S13]  /*c3f0*/  ISETP.GT.AND P6, PT, R8, R9, PT ;  /* 0x000000090800720c */ /* 0x000fda0003fc4270 */
[----:B-1----:R-:W-:Y:S05]  /*c400*/  @!P6 BRA `(.L_x_3218) ;  /* 0xfffffdc00000e947 */ /* 0x002fea000383ffff */
.L_x_3214:
[----:B------:R-:W-:-:S05]  /*c410*/  IADD3 R8, -R0, R8, RZ ;  /* 0x0000000800087210 */ /* 0x000fca0007ffe1ff */
[----:B------:R-:W-:-:S05]  /*c420*/  IMAD R0, R4, c[0x0][0x538], R8 ;  /* 0x00014e0004007a24 */ /* 0x000fca00078e0208 */
[----:B------:R-:W-:Y:S01]  /*c430*/  ISETP.GT.AND P0, PT, R0, R9, PT ;  /* 0x000000090000720c */ /* 0x000fe20003f04270 */
[----:B------:R-:W-:-:S12]  /*c440*/  BRA.DIV ~URZ, `(.L_x_3219) ;  /* 0x000023027f007947 */ /* 0x000fd8000b800000 */
[----:B------:R-:W-:-:S04]  /*c450*/  VOTE.ANY R0, PT, !P0 ;  /* 0x0000000000007806 */ /* 0x000fc800040e0100 */
.L_x_3267:
[----:B------:R2:W3:Y:S01]  /*c460*/  POPC R11, R0 ;  /* 0x00000000000b7309 */ /* 0x0004e20000000000 */
[----:B------:R-:W-:Y:S05]  /*c470*/  BRA.DIV ~URZ, `(.L_x_3220) ;  /* 0x000023127f007947 */ /* 0x000fea000b800000 */
[----:B---3--:R3:W4:Y:S04]  /*c480*/  SHFL.IDX PT, R6, R6, R11, 0x1f ;  /* 0x00001f0b06067589 */ /* 0x00872800000e0000 */
[----:B------:R3:W1:Y:S02]  /*c490*/  SHFL.IDX PT, R7, R7, R11, 0x1f ;  /* 0x00001f0b07077589 */ /* 0x00066400000e0000 */
.L_x_3268:
[----:B------:R-:W-:Y:S01]  /*c4a0*/  ISETP.NE.AND P0, PT, R0, RZ, PT ;  /* 0x000000ff0000720c */ /* 0x000fe20003f05270 */
[----:B------:R-:W-:-:S12]  /*c4b0*/  BSSY B0, `(.L_x_3221) ;  /* 0x0000005000007945 */ /* 0x000fd80003800000 */
[----:B------:R-:W-:Y:S05]  /*c4c0*/  @!P0 BRA `(.L_x_3222) ;  /* 0x0000003000008947 */ /* 0x000fea0003800000 */
[----:B--2---:R-:W-:Y:S01]  /*c4d0*/  IADD3 R0, R11, -0x1, RZ ;  /* 0xffffffff0b007810 */ /* 0x004fe20007ffe0ff */
[----:B------:R-:W-:Y:S05]  /*c4e0*/  BRA.DIV ~URZ, `(.L_x_3223) ;  /* 0x000023727f007947 */ /* 0x000fea000b800000 */
[----:B------:R2:W3:Y:S02]  /*c4f0*/  SHFL.IDX PT, R10, R4, R0, 0x1f ;  /* 0x00001f00040a7589 */ /* 0x0004e400000e0000 */
.L_x_3222:
[----:B------:R-:W-:Y:S05]  /*c500*/  BSYNC B0 ;  /* 0x0000000000007941 */ /* 0x000fea0003800000 */
.L_x_3221:
        /* <DEDUP_REMOVED lines=64> */
.L_x_3215:
[----:B------:R-:W-:Y:S01]  /*c910*/  IMAD.MOV.U32 R212, RZ, RZ, R9 ;  /* 0x000000ffffd47224 */ /* 0x000fe200078e0009 */
[----:B------:R-:W-:Y:S01]  /*c920*/  MOV R214, RZ ;  /* 0x000000ff00d67202 */ /* 0x000fe20000000f00 */
[----:B------:R-:W-:Y:S01]  /*c930*/  IMAD.MOV.U32 R213, RZ, RZ, RZ ;  /* 0x000000ffffd57224 */ /* 0x000fe200078e00ff */
[----:B------:R-:W-:Y:S02]  /*c940*/  MOV R215, c[0x0][0x53c] ;  /* 0x00014f0000d77a02 */ /* 0x000fe40000000f00 */
.L_x_3224:
[----:B------:R-:W-:Y:S05]  /*c950*/  BSYNC B1 ;  /* 0x0000000000017941 */ /* 0x000fea0003800000 */
.L_x_3213:
[----:B------:R-:W-:Y:S01]  /*c960*/  WARPSYNC 0xffffffff ;  /* 0xffffffff00007948 */ /* 0x000fe20003800000 */
[----:B------:R-:W-:Y:S01]  /*c970*/  BAR.SYNC.DEFER_BLOCKING 0x4, 0x100 ;  /* 0x0104000000007b1d */ /* 0x000fe20000010000 */
[----:B------:R-:W-:-:S13]  /*c980*/  ISETP.NE.AND P0, PT, R13, RZ, PT ;  /* 0x000000ff0d00720c */ /* 0x000fda0003f05270 */
[----:B------:R2:W-:Y:S04]  /*c990*/  @!P0 STS.128 [0x18100], R212 ;  /* 0x018100d4ff008388 */ /* 0x0005e80000000c00 */
[----:B------:R-:W-:Y:S06]  /*c9a0*/  BAR.ARV 0x5, 0x100 ;  /* 0x0144000000007b1d */ /* 0x000fec0000002000 */
.L_x_3208:
[----:B-1----:R-:W-:-:S13]  /*c9b0*/  ISETP.GE.AND P0, PT, R215, c[0x0][0x53c], PT ;  /* 0x00014f00d7007a0c */ /* 0x002fda0003f06270 */
[----:B--23--:R-:W-:Y:S01]  /*c9c0*/  @P0 CALL.REL.NOINC `(.L_x_3225) ;  /* 0x0000001000000944 */ /* 0x00cfe20003c00000 */
[----:B------:R-:W-:Y:S05]  /*c9d0*/  BRA `(.L_x_3226) ;  /* 0xffff4b9000007947 */ /* 0x000fea000383ffff */
.L_x_3225:
[----:B------:R-:W-:Y:S05]  /*c9e0*/  EXIT ;  /* 0x000000000000794d */ /* 0x000fea0003800000 */
.L_x_3127:
[----:B------:R-:W-:Y:S01]  /*c9f0*/  IMAD.MOV.U32 R0, RZ, RZ, R5 ;  /* 0x000000ffff007224 */ /* 0x000fe200078e0005 */
[----:B------:R-:W-:Y:S02]  /*ca00*/  MOV R2, 0x1 ;  /* 0x0000000100027802 */ /* 0x000fe40000000f00 */
[----:B------:R-:W-:Y:S02]  /*ca10*/  MOV R3, 0xca30 ;  /* 0x0000ca3000037802 */ /* 0x000fe40000000f00 */
[----:B--2---:R-:W-:Y:S05]  /*ca20*/  CALL.REL.NOINC `($__internal_54_$__cuda_sm70_shflsync_up_p) ;  /* 0x00001f7000007944 */ /* 0x004fea0003c00000 */
[----:B------:R-:W-:Y:S01]  /*ca30*/  MOV R0, R4 ;  /* 0x0000000400007202 */ /* 0x000fe20000000f00 */
[----:B------:R-:W-:Y:S05]  /*ca40*/  BRA `(.L_x_3227) ;  /* 0xffff3a0000007947 */ /* 0x000fea000383ffff */
.L_x_3128:
[----:B------:R-:W-:Y:S01]  /*ca50*/  IMAD.MOV.U32 R0, RZ, RZ, R5 ;  /* 0x000000ffff007224 */ /* 0x000fe200078e0005 */
[----:B------:R-:W-:Y:S02]  /*ca60*/  MOV R2, 0x2 ;  /* 0x0000000200027802 */ /* 0x000fe40000000f00 */
[----:B------:R-:W-:Y:S02]  /*ca70*/  MOV R3, 0xca90 ;  /* 0x0000ca9000037802 */ /* 0x000fe40000000f00 */
[----:B--2---:R-:W-:Y:S05]  /*ca80*/  CALL.REL.NOINC `($__internal_54_$__cuda_sm70_shflsync_up_p) ;  /* 0x00001f1000007944 */ /* 0x004fea0003c00000 */
[----:B------:R-:W-:Y:S01]  /*ca90*/  SEL R0, R4, RZ, P4 ;  /* 0x000000ff04007207 */ /* 0x000fe20002000000 */
[----:B------:R-:W-:Y:S01]  /*caa0*/  IMAD.MOV.U32 R2, RZ, RZ, 0x4 ;  /* 0x00000004ff027424 */ /* 0x000fe200078e00ff */
[----:B------:R-:W-:-:S03]  /*cab0*/  MOV R3, 0xcae0 ;  /* 0x0000cae000037802 */ /* 0x000fc60000000f00 */
[----:B------:R-:W-:Y:S02]  /*cac0*/  IMAD.IADD R0, R5, 0x1, R0 ;  /* 0x0000000105007824 */ /* 0x000fe400078e0200 */
[----:B------:R-:W-:Y:S05]  /*cad0*/  CALL.REL.NOINC `($__internal_54_$__cuda_sm70_shflsync_up_p) ;  /* 0x00001ec000007944 */ /* 0x000fea0003c00000 */
        /* <DEDUP_REMOVED lines=12> */
[----:B------:R-:W-:Y:S02]  /*cba0*/  MOV R3, 0x1f ;  /* 0x0000001f00037802 */ /* 0x000fe40000000f00 */
[----:B------:R-:W-:Y:S01]  /*cbb0*/  MOV R2, 0xcbf0 ;  /* 0x0000cbf000027802 */ /* 0x000fe20000000f00 */
[----:B------:R-:W-:-:S04]  /*cbc0*/  IMAD.IADD R4, R0, 0x1, R4 ;  /* 0x0000000100047824 */ /* 0x000fc800078e0204 */
[----:B------:R-:W-:Y:S02]  /*cbd0*/  IMAD.MOV.U32 R191, RZ, RZ, R4 ;  /* 0x000000ffffbf7224 */ /* 0x000fe400078e0004 */
[----:B------:R-:W-:Y:S05]  /*cbe0*/  CALL.REL.NOINC `($__internal_53_$__cuda_sm70_shflsync_idx_p) ;  /* 0x00001d4000007944 */ /* 0x000fea0003c00000 */
[----:B-----5:R-:W-:Y:S01]  /*cbf0*/  MOV R0, R191 ;  /* 0x000000bf00007202 */ /* 0x020fe20000000f00 */
[----:B-1----:R-:W-:Y:S05]  /*cc00*/  BRA `(.L_x_3228) ;  /* 0xffff394000007947 */ /* 0x002fea000383ffff */
.L_x_3130:
[----:B------:R-:W-:Y:S02]  /*cc10*/  SEL R0, RZ, 0x1, P0 ;  /* 0x00000001ff007807 */ /* 0x000fe40000000000 */
[----:B------:R-:W-:Y:S02]  /*cc20*/  MOV R2, 0xcc40 ;  /* 0x0000cc4000027802 */ /* 0x000fe40000000f00 */
[----:B------:R-:W-:Y:S05]  /*cc30*/  CALL.REL.NOINC `($__internal_55_$__cuda_sm70_votesync_ballot) ;  /* 0x00001dd000007944 */ /* 0x000fea0003c00000 */
[----:B------:R-:W-:Y:S05]  /*cc40*/  BRA `(.L_x_3229) ;  /* 0xffff399000007947 */ /* 0x000fea000383ffff */
.L_x_3131:
[----:B------:R-:W-:Y:S01]  /*cc50*/  IMAD.MOV.U32 R191, RZ, RZ, R8 ;  /* 0x000000ffffbf7224 */ /* 0x000fe200078e0008 */
[----:B--2---:R-:W-:Y:S01]  /*cc60*/  MOV R190, R215 ;  /* 0x000000d700be7202 */ /* 0x004fe20000000f00 */
[----:B------:R-:W-:Y:S01]  /*cc70*/  IMAD.MOV.U32 R3, RZ, RZ, 0x1f ;  /* 0x0000001fff037424 */ /* 0x000fe200078e00ff */
[----:B------:R-:W-:Y:S02]  /*cc80*/  MOV R2, 0xcca0 ;  /* 0x0000cca000027802 */ /* 0x000fe40000000f00 */
[----:B-1----:R-:W-:Y:S05]  /*cc90*/  CALL.REL.NOINC `($__internal_53_$__cuda_sm70_shflsync_idx_p) ;  /* 0x00001c9000007944 */ /* 0x002fea0003c00000 */
[----:B------:R-:W-:Y:S01]  /*cca0*/  IMAD.MOV.U32 R11, RZ, RZ, R191 ;  /* 0x000000ffff0b7224 */ /* 0x000fe200078e00bf */
[----:B------:R-:W-:Y:S01]  /*ccb0*/  MOV R191, R7 ;  /* 0x0000000700bf7202 */ /* 0x000fe20000000f00 */
[----:B------:R-:W-:Y:S01]  /*ccc0*/  IMAD.MOV.U32 R6, RZ, RZ, RZ ;  /* 0x000000ffff067224 */ /* 0x000fe200078e00ff */
[----:B------:R-:W-:Y:S01]  /*ccd0*/  MOV R190, R215 ;  /* 0x000000d700be7202 */ /* 0x000fe20000000f00 */
[----:B------:R-:W-:Y:S01]  /*cce0*/  IMAD.MOV.U32 R3, RZ, RZ, 0x1f ;  /* 0x0000001fff037424 */ /* 0x000fe200078e00ff */
[----:B------:R-:W-:-:S02]  /*ccf0*/  MOV R2, 0xcd10 ;  /* 0x0000cd1000027802 */ /* 0x000fc40000000f00 */
[----:B-1---5:R-:W-:Y:S05]  /*cd00*/  CALL.REL.NOINC `($__internal_53_$__cuda_sm70_shflsync_idx_p) ;  /* 0x00001c2000007944 */ /* 0x022fea0003c00000 */
[----:B------:R-:W-:Y:S01]  /*cd10*/  MOV R10, R191 ;  /* 0x000000bf000a7202 */ /* 0x000fe20000000f00 */
[----:B-1---5:R-:W-:Y:S05]  /*cd20*/  BRA `(.L_x_3230) ;  /* 0xffff390000007947 */ /* 0x022fea000383ffff */
.L_x_3134:
[----:B------:R-:W-:Y:S01]  /*cd30*/  IMAD.MOV.U32 R191, RZ, RZ, R4 ;  /* 0x000000ffffbf7224 */ /* 0x000fe200078e0004 */
[----:B------:R-:W-:-:S02]  /*cd40*/  MOV R3, 0x1f ;  /* 0x0000001f00037802 */ /* 0x000fc40000000f00 */
[----:B------:R-:W-:Y:S02]  /*cd50*/  MOV R2, 0xcd70 ;  /* 0x0000cd7000027802 */ /* 0x000fe40000000f00 */
[----:B-1234-:R-:W-:Y:S05]  /*cd60*/  CALL.REL.NOINC `($__internal_53_$__cuda_sm70_shflsync_idx_p) ;  /* 0x00001bc000007944 */ /* 0x01efea0003c00000 */
[----:B------:R-:W-:Y:S01]  /*cd70*/  MOV R6, R191 ;  /* 0x000000bf00067202 */ /* 0x000fe20000000f00 */
[----:B-1---5:R-:W-:Y:S05]  /*cd80*/  BRA `(.L_x_3133) ;  /* 0xffff390000007947 */ /* 0x022fea000383ffff */
.L_x_3142:
[----:B------:R-:W-:Y:S01]  /*cd90*/  IMAD.MOV.U32 R191, RZ, RZ, R9 ;  /* 0x000000ffffbf7224 */ /* 0x000fe200078e0009 */
[----:B------:R-:W-:Y:S01]  /*cda0*/  MOV R190, RZ ;  /* 0x000000ff00be7202 */ /* 0x000fe20000000f00 */
[----:B------:R-:W-:Y:S01]  /*cdb0*/  IMAD.MOV.U32 R3, RZ, RZ, 0x181f ;  /* 0x0000181fff037424 */ /* 0x000fe200078e00ff */
[----:B------:R-:W-:Y:S02]  /*cdc0*/  MOV R2, 0xcde0 ;  /* 0x0000cde000027802 */ /* 0x000fe40000000f00 */
[----:B-----5:R-:W-:Y:S05]  /*cdd0*/  CALL.REL.NOINC `($__internal_53_$__cuda_sm70_shflsync_idx_p) ;  /* 0x00001b5000007944 */ /* 0x020fea0003c00000 */
[----:B------:R-:W-:Y:S01]  /*cde0*/  MOV R8, R191 ;  /* 0x000000bf00087202 */ /* 0x000fe20000000f00 */
[----:B-1---5:R-:W-:Y:S05]  /*cdf0*/  BRA `(.L_x_3231) ;  /* 0xffff538000007947 */ /* 0x022fea000383ffff */
.L_x_3143:
[----:B------:R-:W-:Y:S01]  /*ce00*/  IMAD.MOV.U32 R191, RZ, RZ, R12 ;  /* 0x000000ffffbf7224 */ /* 0x000fe200078e000c */
[----:B------:R-:W-:Y:S01]  /*ce10*/  MOV R190, RZ ;  /* 0x000000ff00be7202 */ /* 0x000fe20000000f00 */
[----:B------:R-:W-:Y:S01]  /*ce20*/  IMAD.MOV.U32 R3, RZ, RZ, 0x181f ;  /* 0x0000181fff037424 */ /* 0x000fe200078e00ff */
[----:B------:R-:W-:Y:S02]  /*ce30*/  MOV R2, 0xce50 ;  /* 0x0000ce5000027802 */ /* 0x000fe40000000f00 */
[----:B-12--5:R-:W-:Y:S05]  /*ce40*/  CALL.REL.NOINC `($__internal_53_$__cuda_sm70_shflsync_idx_p) ;  /* 0x00001ae000007944 */ /* 0x026fea0003c00000 */
[----:B-----5:R-:W-:Y:S01]  /*ce50*/  MOV R0, R191 ;  /* 0x000000bf00007202 */ /* 0x020fe20000000f00 */
[----:B-1----:R-:W-:Y:S05]  /*ce60*/  BRA `(.L_x_3232) ;  /* 0xffff533000007947 */ /* 0x002fea000383ffff */
.L_x_3146:
[----:B------:R-:W-:Y:S01]  /*ce70*/  IMAD.MOV.U32 R191, RZ, RZ, R9 ;  /* 0x000000ffffbf7224 */ /* 0x000fe200078e0009 */
[----:B------:R-:W-:Y:S01]  /*ce80*/  MOV R190, 0x1 ;  /* 0x0000000100be7802 */ /* 0x000fe20000000f00 */
[----:B--2---:R-:W-:Y:S01]  /*ce90*/  IMAD.MOV.U32 R3, RZ, RZ, 0x181f ;  /* 0x0000181fff037424 */ /* 0x004fe200078e00ff */
[----:B------:R-:W-:-:S02]  /*cea0*/  MOV R2, 0xcec0 ;  /* 0x0000cec000027802 */ /* 0x000fc40000000f00 */
[----:B-1-345:R-:W-:Y:S05]  /*ceb0*/  CALL.REL.NOINC `($__internal_53_$__cuda_sm70_shflsync_idx_p) ;  /* 0x00001a7000007944 */ /* 0x03afea0003c00000 */
[----:B------:R-:W-:Y:S01]  /*cec0*/  IMAD.MOV.U32 R8, RZ, RZ, R191 ;  /* 0x000000ffff087224 */ /* 0x000fe200078e00bf */
[----:B------:R-:W-:Y:S01]  /*ced0*/  MOV R190, 0x1 ;  /* 0x0000000100be7802 */ /* 0x000fe20000000f00 */
[----:B------:R-:W-:Y:S01]  /*cee0*/  IMAD.MOV.U32 R191, RZ, RZ, R12 ;  /* 0x000000ffffbf7224 */ /* 0x000fe200078e000c */
[----:B------:R-:W-:-:S02]  /*cef0*/  MOV R3, 0x181f ;  /* 0x0000181f00037802 */ /* 0x000fc40000000f00 */
[----:B------:R-:W-:Y:S02]  /*cf00*/  MOV R2, 0xcf20 ;  /* 0x0000cf2000027802 */ /* 0x000fe40000000f00 */
[----:B-1---5:R-:W-:Y:S05]  /*cf10*/  CALL.REL.NOINC `($__internal_53_$__cuda_sm70_shflsync_idx_p) ;  /* 0x00001a1000007944 */ /* 0x022fea0003c00000 */
[----:B-----5:R-:W-:Y:S01]  /*cf20*/  MOV R0, R191 ;  /* 0x000000bf00007202 */ /* 0x020fe20000000f00 */
[----:B-1----:R-:W-:Y:S05]  /*cf30*/  BRA `(.L_x_3233) ;  /* 0xffff53e000007947 */ /* 0x002fea000383ffff */
.L_x_3149:
[----:B------:R-:W-:Y:S01]  /*cf40*/  IMAD.MOV.U32 R191, RZ, RZ, R9 ;  /* 0x000000ffffbf7224 */ /* 0x000fe200078e0009 */
[----:B------:R-:W-:Y:S01]  /*cf50*/  MOV R190, 0x2 ;  /* 0x0000000200be7802 */ /* 0x000fe20000000f00 */
[----:B-1----:R-:W-:Y:S01]  /*cf60*/  IMAD.MOV.U32 R3, RZ, RZ, 0x181f ;  /* 0x0000181fff037424 */ /* 0x002fe200078e00ff */
[----:B------:R-:W-:Y:S02]  /*cf70*/  MOV R2, 0xcf90 ;  /* 0x0000cf9000027802 */ /* 0x000fe40000000f00 */
[----:B--2345:R-:W-:Y:S05]  /*cf80*/  CALL.REL.NOINC `($__internal_53_$__cuda_sm70_shflsync_idx_p) ;  /* 0x000019a000007944 */ /* 0x03cfea0003c00000 */
[----:B------:R-:W-:Y:S01]  /*cf90*/  MOV R8, R191 ;  /* 0x000000bf00087202 */ /* 0x000fe20000000f00 */
[----:B-1---5:R-:W-:Y:S05]  /*cfa0*/  BRA `(.L_x_3234) ;  /* 0xffff54d000007947 */ /* 0x022fea000383ffff */
.L_x_3150:
[----:B------:R-:W-:Y:S01]  /*cfb0*/  IMAD.MOV.U32 R191, RZ, RZ, R12 ;  /* 0x000000ffffbf7224 */ /* 0x000fe200078e000c */
[----:B------:R-:W-:Y:S01]  /*cfc0*/  MOV R190, 0x2 ;  /* 0x0000000200be7802 */ /* 0x000fe20000000f00 */
[----:B------:R-:W-:Y:S01]  /*cfd0*/  IMAD.MOV.U32 R3, RZ, RZ, 0x181f ;  /* 0x0000181fff037424 */ /* 0x000fe200078e00ff */
[----:B------:R-:W-:Y:S02]  /*cfe0*/  MOV R2, 0xd000 ;  /* 0x0000d00000027802 */ /* 0x000fe40000000f00 */
[----:B-12345:R-:W-:Y:S05]  /*cff0*/  CALL.REL.NOINC `($__internal_53_$__cuda_sm70_shflsync_idx_p) ;  /* 0x0000193000007944 */ /* 0x03efea0003c00000 */
[----:B-----5:R-:W-:Y:S01]  /*d000*/  MOV R0, R191 ;  /* 0x000000bf00007202 */ /* 0x020fe20000000f00 */
[----:B-1----:R-:W-:Y:S05]  /*d010*/  BRA `(.L_x_3235) ;  /* 0xffff548000007947 */ /* 0x002fea000383ffff */
.L_x_3153:
[----:B------:R-:W-:Y:S01]  /*d020*/  IMAD.MOV.U32 R191, RZ, RZ, R9 ;  /* 0x000000ffffbf7224 */ /* 0x000fe200078e0009 */
[----:B------:R-:W-:Y:S01]  /*d030*/  MOV R190, 0x3 ;  /* 0x0000000300be7802 */ /* 0x000fe20000000f00 */
[----:B-1----:R-:W-:Y:S01]  /*d040*/  IMAD.MOV.U32 R3, RZ, RZ, 0x181f ;  /* 0x0000181fff037424 */ /* 0x002fe200078e00ff */
[----:B------:R-:W-:-:S02]  /*d050*/  MOV R2, 0xd070 ;  /* 0x0000d07000027802 */ /* 0x000fc40000000f00 */
[----:B--2345:R-:W-:Y:S05]  /*d060*/  CALL.REL.NOINC `($__internal_53_$__cuda_sm70_shflsync_idx_p) ;  /* 0x000018c000007944 */ /* 0x03cfea0003c00000 */
        /* <DEDUP_REMOVED lines=8> */
.L_x_3156:
[----:B------:R-:W-:Y:S01]  /*d0f0*/  IMAD.MOV.U32 R191, RZ, RZ, R5 ;  /* 0x000000ffffbf7224 */ /* 0x000fe200078e0005 */
[----:B------:R-:W-:Y:S01]  /*d100*/  MOV R190, RZ ;  /* 0x000000ff00be7202 */ /* 0x000fe20000000f00 */
[----:B------:R-:W-:Y:S01]  /*d110*/  IMAD.MOV.U32 R3, RZ, RZ, 0x181f ;  /* 0x0000181fff037424 */ /* 0x000fe200078e00ff */
[----:B------:R-:W-:Y:S02]  /*d120*/  MOV R2, 0xd140 ;  /* 0x0000d14000027802 */ /* 0x000fe40000000f00 */
[----:B------:R-:W-:Y:S05]  /*d130*/  CALL.REL.NOINC `($__internal_53_$__cuda_sm70_shflsync_idx_p) ;  /* 0x000017f000007944 */ /* 0x000fea0003c00000 */
[----:B------:R-:W-:Y:S01]  /*d140*/  MOV R4, R191 ;  /* 0x000000bf00047202 */ /* 0x000fe20000000f00 */
[----:B-1---5:R-:W-:Y:S05]  /*d150*/  BRA `(.L_x_3237) ;  /* 0xffff6a8000007947 */ /* 0x022fea000383ffff */
.L_x_3157:
[----:B------:R-:W-:Y:S01]  /*d160*/  IMAD.MOV.U32 R191, RZ, RZ, R10 ;  /* 0x000000ffffbf7224 */ /* 0x000fe200078e000a */
[----:B------:R-:W-:Y:S01]  /*d170*/  MOV R190, RZ ;  /* 0x000000ff00be7202 */ /* 0x000fe20000000f00 */
[----:B------:R-:W-:Y:S01]  /*d180*/  IMAD.MOV.U32 R3, RZ, RZ, 0x181f ;  /* 0x0000181fff037424 */ /* 0x000fe200078e00ff */
[----:B------:R-:W-:Y:S02]  /*d190*/  MOV R2, 0xd1b0 ;  /* 0x0000d1b000027802 */ /* 0x000fe40000000f00 */
[----:B-12---:R-:W-:Y:S05]  /*d1a0*/  CALL.REL.NOINC `($__internal_53_$__cuda_sm70_shflsync_idx_p) ;  /* 0x0000178000007944 */ /* 0x006fea0003c00000 */
        /* <DEDUP_REMOVED lines=17> */
[----:B---3--:R-:W-:Y:S02]  /*d2c0*/  MOV R3, 0x181f ;  /* 0x0000181f00037802 */ /* 0x008fe40000000f00 */
[----:B------:R-:W-:Y:S02]  /*d2d0*/  MOV R2, 0xd2f0 ;  /* 0x0000d2f000027802 */ /* 0x000fe40000000f00 */
[----:B-12--5:R-:W-:Y:S05]  /*d2e0*/  CALL.REL.NOINC `($__internal_53_$__cuda_sm70_shflsync_idx_p) ;  /* 0x0000164000007944 */ /* 0x026fea0003c00000 */
[----:B------:R-:W-:Y:S01]  /*d2f0*/  IMAD.MOV.U32 R8, RZ, RZ, R191 ;  /* 0x000000ffff087224 */ /* 0x000fe200078e00bf */
[----:B------:R-:W-:Y:S01]  /*d300*/  MOV R190, 0x1 ;  /* 0x0000000100be7802 */ /* 0x000fe20000000f00 */
[----:B------:R-:W-:Y:S01]  /*d310*/  IMAD.MOV.U32 R191, RZ, RZ, R10 ;  /* 0x000000ffffbf7224 */ /* 0x000fe200078e000a */
[----:B------:R-:W-:Y:S02]  /*d320*/  MOV R3, 0x181f ;  /* 0x0000181f00037802 */ /* 0x000fe40000000f00 */
[----:B------:R-:W-:Y:S02]  /*d330*/  MOV R2, 0xd350 ;  /* 0x0000d35000027802 */ /* 0x000fe40000000f00 */
[----:B-1---5:R-:W-:Y:S05]  /*d340*/  CALL.REL.NOINC `($__internal_53_$__cuda_sm70_shflsync_idx_p) ;  /* 0x000015e000007944 */ /* 0x022fea0003c00000 */
[----:B-----5:R-:W-:Y:S01]  /*d350*/  MOV R0, R191 ;  /* 0x000000bf00007202 */ /* 0x020fe20000000f00 */
[----:B-1----:R-:W-:Y:S05]  /*d360*/  BRA `(.L_x_3238) ;  /* 0xffff698000007947 */ /* 0x002fea000383ffff */
.L_x_3158:
[----:B------:R-:W-:Y:S01]  /*d370*/  IMAD.MOV.U32 R124, RZ, RZ, R4 ;  /* 0x000000ffff7c7224 */ /* 0x000fe200078e0004 */
[----:B------:R-:W-:-:S02]  /*d380*/  MOV R0, 0x2 ;  /* 0x0000000200007802 */ /* 0x000fc40000000f00 */
[----:B------:R-:W-:Y:S02]  /*d390*/  MOV R2, 0xd3b0 ;  /* 0x0000d3b000027802 */ /* 0x000fe40000000f00 */
[----:B------:R-:W-:Y:S05]  /*d3a0*/  CALL.REL.NOINC `($__internal_52_$__cuda_sm70_shflsync_bfly_p) ;  /* 0x0000152000007944 */ /* 0x000fea0003c00000 */
[----:B------:R-:W-:Y:S01]  /*d3b0*/  FMNMX.FTZ R4, R4, R0, !PT ;  /* 0x0000000004047209 */ /* 0x000fe20007810000 */
[----:B------:R-:W-:Y:S01]  /*d3c0*/  IMAD.MOV.U32 R0, RZ, RZ, 0x1 ;  /* 0x00000001ff007424 */ /* 0x000fe200078e00ff */
[----:B------:R-:W-:-:S03]  /*d3d0*/  MOV R2, 0xd400 ;  /* 0x0000d40000027802 */ /* 0x000fc60000000f00 */
[----:B------:R-:W-:Y:S02]  /*d3e0*/  IMAD.MOV.U32 R124, RZ, RZ, R4 ;  /* 0x000000ffff7c7224 */ /* 0x000fe400078e0004 */
[----:B------:R-:W-:Y:S05]  /*d3f0*/  CALL.REL.NOINC `($__internal_52_$__cuda_sm70_shflsync_bfly_p) ;  /* 0x000014d000007944 */ /* 0x000fea0003c00000 */
[----:B------:R-:W-:Y:S01]  /*d400*/  FMNMX.FTZ R125, R4, R0, !PT ;  /* 0x00000000047d7209 */ /* 0x000fe20007810000 */
[----:B------:R-:W-:Y:S01]  /*d410*/  IMAD.MOV.U32 R124, RZ, RZ, R5 ;  /* 0x000000ffff7c7224 */ /* 0x000fe200078e0005 */
[----:B------:R-:W-:Y:S01]  /*d420*/  MOV R2, 0xd450 ;  /* 0x0000d45000027802 */ /* 0x000fe20000000f00 */
[----:B------:R-:W-:Y:S02]  /*d430*/  IMAD.MOV.U32 R0, RZ, RZ, 0x2 ;  /* 0x00000002ff007424 */ /* 0x000fe400078e00ff */
[----:B------:R-:W-:Y:S05]  /*d440*/  CALL.REL.NOINC `($__internal_52_$__cuda_sm70_shflsync_bfly_p) ;  /* 0x0000148000007944 */ /* 0x000fea0003c00000 */
[----:B------:R-:W-:Y:S01]  /*d450*/  FMNMX.FTZ R5, R5, R0, !PT ;  /* 0x0000000005057209 */ /* 0x000fe20007810000 */
[----:B------:R-:W-:Y:S01]  /*d460*/  IMAD.MOV.U32 R0, RZ, RZ, 0x1 ;  /* 0x00000001ff007424 */ /* 0x000fe200078e00ff */
[----:B------:R-:W-:-:S03]  /*d470*/  MOV R2, 0xd4a0 ;  /* 0x0000d4a000027802 */ /* 0x000fc60000000f00 */
[----:B------:R-:W-:Y:S02]  /*d480*/  IMAD.MOV.U32 R124, RZ, RZ, R5 ;  /* 0x000000ffff7c7224 */ /* 0x000fe400078e0005 */
[----:B------:R-:W-:Y:S05]  /*d490*/  CALL.REL.NOINC `($__internal_52_$__cuda_sm70_shflsync_bfly_p) ;  /* 0x0000143000007944 */ /* 0x000fea0003c00000 */
[----:B------:R-:W-:Y:S01]  /*d4a0*/  MOV R3, R0 ;  /* 0x0000000000037202 */ /* 0x000fe20000000f00 */
[----:B------:R-:W-:Y:S05]  /*d4b0*/  BRA `(.L_x_3239) ;  /* 0xffff6f1000007947 */ /* 0x000fea000383ffff */
.L_x_3160:
[----:B--234-:R-:W-:Y:S01]  /*d4c0*/  MOV R190, RZ ;  /* 0x000000ff00be7202 */ /* 0x01cfe20000000f00 */
[----:B------:R-:W-:Y:S01]  /*d4d0*/  IMAD.MOV.U32 R191, RZ, RZ, R7 ;  /* 0x000000ffffbf7224 */ /* 0x000fe200078e0007 */
[----:B------:R-:W-:Y:S01]  /*d4e0*/  MOV R2, 0xd510 ;  /* 0x0000d51000027802 */ /* 0x000fe20000000f00 */
[----:B------:R-:W-:Y:S02]  /*d4f0*/  IMAD.MOV.U32 R3, RZ, RZ, 0x181f ;  /* 0x0000181fff037424 */ /* 0x000fe400078e00ff */
[----:B-1----:R-:W-:Y:S05]  /*d500*/  CALL.REL.NOINC `($__internal_53_$__cuda_sm70_shflsync_idx_p) ;  /* 0x0000142000007944 */ /* 0x002fea0003c00000 */
[----:B------:R-:W-:Y:S01]  /*d510*/  MOV R2, R191 ;  /* 0x000000bf00027202 */ /* 0x000fe20000000f00 */
[----:B-1---5:R-:W-:-:S05]  /*d520*/  BRA `(.L_x_3240) ;  /* 0xffff836000007947 */ /* 0x022fca000383ffff */
.L_x_3163:
[----:B------:R-:W-:Y:S01]  /*d530*/  MOV R190, RZ ;  /* 0x000000ff00be7202 */ /* 0x000fe20000000f00 */
[----:B------:R-:W-:Y:S01]  /*d540*/  IMAD.MOV.U32 R191, RZ, RZ, R125 ;  /* 0x000000ffffbf7224 */ /* 0x000fe200078e007d */
[----:B------:R-:W-:Y:S01]  /*d550*/  MOV R2, 0xd580 ;  /* 0x0000d58000027802 */ /* 0x000fe20000000f00 */
[----:B------:R-:W-:Y:S02]  /*d560*/  IMAD.MOV.U32 R3, RZ, RZ, 0x181f ;  /* 0x0000181fff037424 */ /* 0x000fe400078e00ff */
[----:B------:R-:W-:Y:S05]  /*d570*/  CALL.REL.NOINC `($__internal_53_$__cuda_sm70_shflsync_idx_p) ;  /* 0x000013b000007944 */ /* 0x000fea0003c00000 */
[----:B------:R-:W-:Y:S01]  /*d580*/  MOV R124, R191 ;  /* 0x000000bf007c7202 */ /* 0x000fe20000000f00 */
[----:B-1---5:R-:W-:-:S05]  /*d590*/  BRA `(.L_x_3241) ;  /* 0xffff911000007947 */ /* 0x022fca000383ffff */
.L_x_3164:
[----:B------:R-:W-:Y:S01]  /*d5a0*/  MOV R190, RZ ;  /* 0x000000ff00be7202 */ /* 0x000fe20000000f00 */
[----:B------:R-:W-:Y:S01]  /*d5b0*/  IMAD.MOV.U32 R191, RZ, RZ, R138 ;  /* 0x000000ffffbf7224 */ /* 0x000fe200078e008a */
[----:B------:R-:W-:Y:S01]  /*d5c0*/  MOV R2, 0xd5f0 ;  /* 0x0000d5f000027802 */ /* 0x000fe20000000f00 */
[----:B------:R-:W-:Y:S02]  /*d5d0*/  IMAD.MOV.U32 R3, RZ, RZ, 0x181f ;  /* 0x0000181fff037424 */ /* 0x000fe400078e00ff */
[----:B-12---:R-:W-:Y:S05]  /*d5e0*/  CALL.REL.NOINC `($__internal_53_$__cuda_sm70_shflsync_idx_p) ;  /* 0x0000134000007944 */ /* 0x006fea0003c00000 */
        /* <DEDUP_REMOVED lines=13> */
[----:B--2---:R-:W-:Y:S01]  /*d6c0*/  IADD3 R2, P2, R191, R144, RZ ;  /* 0x00000090bf027210 */ /* 0x004fe20007f5e0ff */
[----:B------:R-:W-:Y:S04]  /*d6d0*/  IMAD.MOV.U32 R191, RZ, RZ, R125 ;  /* 0x000000ffffbf7224 */ /* 0x000fe800078e007d */
[----:B------:R-:W-:Y:S05]  /*d6e0*/  IMAD.X R3, R124, 0x1, R141, P2 ;  /* 0x000000017c037824 */ /* 0x000fea00010e068d */
[----:B------:R2:W-:Y:S02]  /*d6f0*/  LDGSTS.E.BYPASS.LTC128B.128 [R187+0xa100], [R2.64], !P1 ;  /* 0x0a10000002bb7fae */ /* 0x0005e4000c901d46 */
[----:B--2---:R-:W-:Y:S01]  /*d700*/  MOV R2, 0xd730 ;  /* 0x0000d73000027802 */ /* 0x004fe20000000f00 */
[----:B------:R-:W-:Y:S02]  /*d710*/  IMAD.MOV.U32 R3, RZ, RZ, 0x181f ;  /* 0x0000181fff037424 */ /* 0x000fe400078e00ff */
[----:B-1-3-5:R-:W-:Y:S05]  /*d720*/  CALL.REL.NOINC `($__internal_53_$__cuda_sm70_shflsync_idx_p) ;  /* 0x0000120000007944 */ /* 0x02afea0003c00000 */
[----:B------:R-:W-:Y:S01]  /*d730*/  MOV R190, 0x1 ;  /* 0x0000000100be7802 */ /* 0x000fe20000000f00 */
[----:B------:R-:W-:Y:S01]  /*d740*/  IMAD.MOV.U32 R124, RZ, RZ, R191 ;  /* 0x000000ffff7c7224 */ /* 0x000fe200078e00bf */
[----:B------:R-:W-:Y:S01]  /*d750*/  MOV R3, 0x181f ;  /* 0x0000181f00037802 */ /* 0x000fe20000000f00 */
[----:B------:R-:W-:Y:S01]  /*d760*/  IMAD.MOV.U32 R191, RZ, RZ, R138 ;  /* 0x000000ffffbf7224 */ /* 0x000fe200078e008a */
[----:B------:R-:W-:Y:S02]  /*d770*/  MOV R2, 0xd790 ;  /* 0x0000d79000027802 */ /* 0x000fe40000000f00 */
[----:B-1---5:R-:W-:Y:S05]  /*d780*/  CALL.REL.NOINC `($__internal_53_$__cuda_sm70_shflsync_idx_p) ;  /* 0x000011a000007944 */ /* 0x022fea0003c00000 */
[----:B-----5:R-:W-:Y:S01]  /*d790*/  MOV R0, R191 ;  /* 0x000000bf00007202 */ /* 0x020fe20000000f00 */
[----:B-1----:R-:W-:-:S05]  /*d7a0*/  BRA `(.L_x_3242) ;  /* 0xffff902000007947 */ /* 0x002fca000383ffff */
.L_x_3165:
[----:B------:R-:W-:Y:S02]  /*d7b0*/  MOV R0, 0x2 ;  /* 0x0000000200007802 */ /* 0x000fe40000000f00 */
[----:B------:R-:W-:Y:S02]  /*d7c0*/  MOV R2, 0xd7e0 ;  /* 0x0000d7e000027802 */ /* 0x000fe40000000f00 */
[----:B-1----:R-:W-:Y:S05]  /*d7d0*/  CALL.REL.NOINC `($__internal_52_$__cuda_sm70_shflsync_bfly_p) ;  /* 0x000010f000007944 */ /* 0x002fea0003c00000 */
[----:B------:R-:W-:Y:S01]  /*d7e0*/  FMNMX.FTZ R124, R124, R0, !PT ;  /* 0x000000007c7c7209 */ /* 0x000fe20007810000 */
[----:B------:R-:W-:Y:S01]  /*d7f0*/  IMAD.MOV.U32 R0, RZ, RZ, 0x1 ;  /* 0x00000001ff007424 */ /* 0x000fe200078e00ff */
[----:B------:R-:W-:Y:S02]  /*d800*/  MOV R2, 0xd820 ;  /* 0x0000d82000027802 */ /* 0x000fe40000000f00 */
        /* <DEDUP_REMOVED lines=8> */
[----:B------:R-:W-:Y:S02]  /*d890*/  MOV R2, 0xd8b0 ;  /* 0x0000d8b000027802 */ /* 0x000fe40000000f00 */
[----:B------:R-:W-:Y:S05]  /*d8a0*/  CALL.REL.NOINC `($__internal_52_$__cuda_sm70_shflsync_bfly_p) ;  /* 0x0000102000007944 */ /* 0x000fea0003c00000 */
[----:B------:R-:W-:-:S05]  /*d8b0*/  BRA `(.L_x_3243) ;  /* 0xffff92b000007947 */ /* 0x000fca000383ffff */
.L_x_3167:
[----:B------:R-:W-:Y:S01]  /*d8c0*/  IMAD.MOV.U32 R124, RZ, RZ, R195 ;  /* 0x000000ffff7c7224 */ /* 0x000fe200078e00c3 */
[----:B------:R-:W-:-:S02]  /*d8d0*/  MOV R0, 0x2 ;  /* 0x0000000200007802 */ /* 0x000fc40000000f00 */
[----:B------:R-:W-:Y:S02]  /*d8e0*/  MOV R2, 0xd900 ;  /* 0x0000d90000027802 */ /* 0x000fe40000000f00 */
[----:B------:R-:W-:Y:S05]  /*d8f0*/  CALL.REL.NOINC `($__internal_52_$__cuda_sm70_shflsync_bfly_p) ;  /* 0x00000fd000007944 */ /* 0x000fea0003c00000 */
[----:B------:R-:W-:Y:S05]  /*d900*/  BRA `(.L_x_3244) ;  /* 0xffffa99000007947 */ /* 0x000fea000383ffff */
.L_x_3168:
[----:B------:R-:W-:Y:S01]  /*d910*/  IMAD.MOV.U32 R124, RZ, RZ, R4 ;  /* 0x000000ffff7c7224 */ /* 0x000fe200078e0004 */
[----:B------:R-:W-:Y:S02]  /*d920*/  MOV R0, 0x1 ;  /* 0x0000000100007802 */ /* 0x000fe40000000f00 */
[----:B------:R-:W-:Y:S02]  /*d930*/  MOV R2, 0xd950 ;  /* 0x0000d95000027802 */ /* 0x000fe40000000f00 */
[----:B-1----:R-:W-:Y:S05]  /*d940*/  CALL.REL.NOINC `($__internal_52_$__cuda_sm70_shflsync_bfly_p) ;  /* 0x00000f8000007944 */ /* 0x002fea0003c00000 */
[----:B------:R-:W-:Y:S01]  /*d950*/  FADD.FTZ R4, R4, R0 ;  /* 0x0000000004047221 */ /* 0x000fe20000010000 */
[----:B------:R-:W-:Y:S02]  /*d960*/  MOV R124, R196 ;  /* 0x000000c4007c7202 */ /* 0x000fe40000000f00 */
[----:B------:R-:W-:Y:S02]  /*d970*/  MOV R0, 0x2 ;  /* 0x0000000200007802 */ /* 0x000fe40000000f00 */
[----:B------:R-:W-:Y:S02]  /*d980*/  MOV R2, 0xd9a0 ;  /* 0x0000d9a000027802 */ /* 0x000fe40000000f00 */
[----:B------:R-:W-:Y:S05]  /*d990*/  CALL.REL.NOINC `($__internal_52_$__cuda_sm70_shflsync_bfly_p) ;  /* 0x00000f3000007944 */ /* 0x000fea0003c00000 */
[----:B------:R-:W-:Y:S01]  /*d9a0*/  FADD.FTZ R5, R196, R0 ;  /* 0x00000000c4057221 */ /* 0x000fe20000010000 */
[----:B------:R-:W-:Y:S02]  /*d9b0*/  MOV R0, 0x1 ;  /* 0x0000000100007802 */ /* 0x000fe40000000f00 */
[----:B------:R-:W-:-:S02]  /*d9c0*/  MOV R2, 0xd9f0 ;  /* 0x0000d9f000027802 */ /* 0x000fc40000000f00 */
[----:B------:R-:W-:Y:S02]  /*d9d0*/  MOV R124, R5 ;  /* 0x00000005007c7202 */ /* 0x000fe40000000f00 */
[----:B------:R-:W-:Y:S05]  /*d9e0*/  CALL.REL.NOINC `($__internal_52_$__cuda_sm70_shflsync_bfly_p) ;  /* 0x00000ee000007944 */ /* 0x000fea0003c00000 */
[----:B------:R-:W-:Y:S01]  /*d9f0*/  MOV R3, R0 ;  /* 0x0000000000037202 */ /* 0x000fe20000000f00 */
[----:B------:R-:W-:Y:S05]  /*da00*/  BRA `(.L_x_3245) ;  /* 0xffffa90000007947 */ /* 0x000fea000383ffff */
.L_x_3175:
[----:B--234-:R-:W-:Y:S01]  /*da10*/  IMAD.MOV.U32 R191, RZ, RZ, R9 ;  /* 0x000000ffffbf7224 */ /* 0x01cfe200078e0009 */
[----:B------:R-:W-:Y:S01]  /*da20*/  MOV R190, RZ ;  /* 0x000000ff00be7202 */ /* 0x000fe20000000f00 */
[----:B------:R-:W-:Y:S01]  /*da30*/  IMAD.MOV.U32 R3, RZ, RZ, 0x181f ;  /* 0x0000181fff037424 */ /* 0x000fe200078e00ff */
[----:B------:R-:W-:Y:S02]  /*da40*/  MOV R2, 0xda60 ;  /* 0x0000da6000027802 */ /* 0x000fe40000000f00 */
[----:B-1----:R-:W-:Y:S05]  /*da50*/  CALL.REL.NOINC `($__internal_53_$__cuda_sm70_shflsync_idx_p) ;  /* 0x00000ed000007944 */ /* 0x002fea0003c00000 */
[----:B------:R-:W-:Y:S01]  /*da60*/  MOV R8, R191 ;  /* 0x000000bf00087202 */ /* 0x000fe20000000f00 */
[----:B-1---5:R-:W-:Y:S05]  /*da70*/  BRA `(.L_x_3246) ;  /* 0xffffbfe000007947 */ /* 0x022fea000383ffff */
.L_x_3176:
[----:B------:R-:W-:Y:S01]  /*da80*/  IMAD.MOV.U32 R191, RZ, RZ, R12 ;  /* 0x000000ffffbf7224 */ /* 0x000fe200078e000c */
[----:B------:R-:W-:Y:S01]  /*da90*/  MOV R190, RZ ;  /* 0x000000ff00be7202 */ /* 0x000fe20000000f00 */
[----:B------:R-:W-:Y:S01]  /*daa0*/  IMAD.MOV.U32 R3, RZ, RZ, 0x181f ;  /* 0x0000181fff037424 */ /* 0x000fe200078e00ff */
[----:B------:R-:W-:Y:S02]  /*dab0*/  MOV R2, 0xdad0 ;  /* 0x0000dad000027802 */ /* 0x000fe40000000f00 */
[----:B-123--:R-:W-:Y:S05]  /*dac0*/  CALL.REL.NOINC `($__internal_53_$__cuda_sm70_shflsync_idx_p) ;  /* 0x00000e6000007944 */ /* 0x00efea0003c00000 */
[----:B-----5:R-:W-:Y:S01]  /*dad0*/  MOV R0, R191 ;  /* 0x000000bf00007202 */ /* 0x020fe20000000f00 */
[----:B-1----:R-:W-:Y:S05]  /*dae0*/  BRA `(.L_x_3247) ;  /* 0xffffbf9000007947 */ /* 0x002fea000383ffff */
.L_x_3179:
[----:B------:R-:W-:Y:S01]  /*daf0*/  IMAD.MOV.U32 R191, RZ, RZ, R9 ;  /* 0x000000ffffbf7224 */ /* 0x000fe200078e0009 */
[----:B------:R-:W-:Y:S01]  /*db00*/  MOV R190, 0x1 ;  /* 0x0000000100be7802 */ /* 0x000fe20000000f00 */
[----:B--2---:R-:W-:Y:S01]  /*db10*/  IMAD.MOV.U32 R3, RZ, RZ, 0x181f ;  /* 0x0000181fff037424 */ /* 0x004fe200078e00ff */
[----:B------:R-:W-:-:S02]  /*db20*/  MOV R2, 0xdb40 ;  /* 0x0000db4000027802 */ /* 0x000fc40000000f00 */
[----:B-1-34-:R-:W-:Y:S05]  /*db30*/  CALL.REL.NOINC `($__internal_53_$__cuda_sm70_shflsync_idx_p) ;  /* 0x00000df000007944 */ /* 0x01afea0003c00000 */
        /* <DEDUP_REMOVED lines=8> */
.L_x_3182:
[----:B------:R-:W-:Y:S01]  /*dbc0*/  IMAD.MOV.U32 R191, RZ, RZ, R9 ;  /* 0x000000ffffbf7224 */ /* 0x000fe200078e0009 */
[----:B------:R-:W-:Y:S01]  /*dbd0*/  MOV R190, 0x2 ;  /* 0x0000000200be7802 */ /* 0x000fe20000000f00 */
[----:B--2---:R-:W-:Y:S01]  /*dbe0*/  IMAD.MOV.U32 R3, RZ, RZ, 0x181f ;  /* 0x0000181fff037424 */ /* 0x004fe200078e00ff */
[----:B------:R-:W-:Y:S02]  /*dbf0*/  MOV R2, 0xdc10 ;  /* 0x0000dc1000027802 */ /* 0x000fe40000000f00 */
[----:B-1-34-:R-:W-:Y:S05]  /*dc00*/  CALL.REL.NOINC `($__internal_53_$__cuda_sm70_shflsync_idx_p) ;  /* 0x00000d2000007944 */ /* 0x01afea0003c00000 */
[----:B------:R-:W-:Y:S01]  /*dc10*/  MOV R8, R191 ;  /* 0x000000bf00087202 */ /* 0x000fe20000000f00 */
[----:B-1---5:R-:W-:Y:S05]  /*dc20*/  BRA `(.L_x_3249) ;  /* 0xffffc12000007947 */ /* 0x022fea000383ffff */
.L_x_3183:
[----:B------:R-:W-:Y:S01]  /*dc30*/  IMAD.MOV.U32 R191, RZ, RZ, R12 ;  /* 0x000000ffffbf7224 */ /* 0x000fe200078e000c */
[----:B------:R-:W-:Y:S01]  /*dc40*/  MOV R190, 0x2 ;  /* 0x0000000200be7802 */ /* 0x000fe20000000f00 */
[----:B--2---:R-:W-:Y:S01]  /*dc50*/  IMAD.MOV.U32 R3, RZ, RZ, 0x181f ;  /* 0x0000181fff037424 */ /* 0x004fe200078e00ff */
[----:B------:R-:W-:Y:S02]  /*dc60*/  MOV R2, 0xdc80 ;  /* 0x0000dc8000027802 */ /* 0x000fe40000000f00 */
[----:B-1-34-:R-:W-:Y:S05]  /*dc70*/  CALL.REL.NOINC `($__internal_53_$__cuda_sm70_shflsync_idx_p) ;  /* 0x00000cb000007944 */ /* 0x01afea0003c00000 */
[----:B-----5:R-:W-:Y:S01]  /*dc80*/  MOV R0, R191 ;  /* 0x000000bf00007202 */ /* 0x020fe20000000f00 */
[----:B-1----:R-:W-:Y:S05]  /*dc90*/  BRA `(.L_x_3250) ;  /* 0xffffc0d000007947 */ /* 0x002fea000383ffff */
.L_x_3186:
[----:B------:R-:W-:Y:S01]  /*dca0*/  IMAD.MOV.U32 R191, RZ, RZ, R9 ;  /* 0x000000ffffbf7224 */ /* 0x000fe200078e0009 */
[----:B------:R-:W-:Y:S01]  /*dcb0*/  MOV R190, 0x3 ;  /* 0x0000000300be7802 */ /* 0x000fe20000000f00 */
[----:B---3--:R-:W-:Y:S01]  /*dcc0*/  IMAD.MOV.U32 R3, RZ, RZ, 0x181f ;  /* 0x0000181fff037424 */ /* 0x008fe200078e00ff */
        /* <DEDUP_REMOVED lines=10> */
.L_x_3188:
[----:B------:R-:W-:Y:S01]  /*dd70*/  IMAD.MOV.U32 R191, RZ, RZ, R5 ;  /* 0x000000ffffbf7224 */ /* 0x000fe200078e0005 */
[----:B------:R-:W-:Y:S01]  /*dd80*/  MOV R190, RZ ;  /* 0x000000ff00be7202 */ /* 0x000fe20000000f00 */
[----:B------:R-:W-:Y:S01]  /*dd90*/  IMAD.MOV.U32 R3, RZ, RZ, 0x1c1f ;  /* 0x00001c1fff037424 */ /* 0x000fe200078e00ff */
[----:B------:R-:W-:Y:S02]  /*dda0*/  MOV R2, 0xddc0 ;  /* 0x0000ddc000027802 */ /* 0x000fe40000000f00 */
[----:B------:R-:W-:Y:S05]  /*ddb0*/  CALL.REL.NOINC `($__internal_53_$__cuda_sm70_shflsync_idx_p) ;  /* 0x00000b7000007944 */ /* 0x000fea0003c00000 */
[----:B------:R-:W-:Y:S01]  /*ddc0*/  MOV R4, R191 ;  /* 0x000000bf00047202 */ /* 0x000fe20000000f00 */
[----:B-1---5:R-:W-:Y:S05]  /*ddd0*/  BRA `(.L_x_3252) ;  /* 0xffffc44000007947 */ /* 0x022fea000383ffff */
.L_x_3189:
[----:B------:R-:W-:Y:S01]  /*dde0*/  IMAD.MOV.U32 R191, RZ, RZ, R12 ;  /* 0x000000ffffbf7224 */ /* 0x000fe200078e000c */
[----:B------:R-:W-:Y:S01]  /*ddf0*/  MOV R190, RZ ;  /* 0x000000ff00be7202 */ /* 0x000fe20000000f00 */
[----:B------:R-:W-:Y:S01]  /*de00*/  IMAD.MOV.U32 R3, RZ, RZ, 0x1c1f ;  /* 0x00001c1fff037424 */ /* 0x000fe200078e00ff */
[----:B------:R-:W-:Y:S02]  /*de10*/  MOV R2, 0xde30 ;  /* 0x0000de3000027802 */ /* 0x000fe40000000f00 */
[----:B-12---:R-:W-:Y:S05]  /*de20*/  CALL.REL.NOINC `($__internal_53_$__cuda_sm70_shflsync_idx_p) ;  /* 0x00000b0000007944 */ /* 0x006fea0003c00000 */
[----:B-----5:R-:W-:Y:S01]  /*de30*/  MOV R0, R191 ;  /* 0x000000bf00007202 */ /* 0x020fe20000000f00 */
[----:B-1----:R-:W-:Y:S05]  /*de40*/  BRA `(.L_x_3253) ;  /* 0xffffc3f000007947 */ /* 0x002fea000383ffff */
.L_x_3192:
[----:B------:R-:W-:Y:S01]  /*de50*/  IMAD.MOV.U32 R191, RZ, RZ, R5 ;  /* 0x000000ffffbf7224 */ /* 0x000fe200078e0005 */
[----:B------:R-:W-:Y:S01]  /*de60*/  MOV R190, 0x1 ;  /* 0x0000000100be7802 */ /* 0x000fe20000000f00 */
[----:B----4-:R-:W-:Y:S01]  /*de70*/  IMAD.MOV.U32 R3, RZ, RZ, 0x1c1f ;  /* 0x00001c1fff037424 */ /* 0x010fe200078e00ff */
[----:B------:R-:W-:-:S02]  /*de80*/  MOV R2, 0xdea0 ;  /* 0x0000dea000027802 */ /* 0x000fc40000000f00 */
[----:B-123--:R-:W-:Y:S05]  /*de90*/  CALL.REL.NOINC `($__internal_53_$__cuda_sm70_shflsync_idx_p) ;  /* 0x00000a9000007944 */ /* 0x00efea0003c00000 */
        /* <DEDUP_REMOVED lines=8> */
.L_x_3196:
[----:B------:R-:W-:Y:S01]  /*df20*/  IMAD.MOV.U32 R191, RZ, RZ, R9 ;  /* 0x000000ffffbf7224 */ /* 0x000fe200078e0009 */
[----:B------:R-:W-:Y:S01]  /*df30*/  MOV R190, RZ ;  /* 0x000000ff00be7202 */ /* 0x000fe20000000f00 */
[----:B------:R-:W-:Y:S01]  /*df40*/  IMAD.MOV.U32 R3, RZ, RZ, 0x181f ;  /* 0x0000181fff037424 */ /* 0x000fe200078e00ff */
[----:B------:R-:W-:Y:S02]  /*df50*/  MOV R2, 0xdf70 ;  /* 0x0000df7000027802 */ /* 0x000fe40000000f00 */
[----:B------:R-:W-:Y:S05]  /*df60*/  CALL.REL.NOINC `($__internal_53_$__cuda_sm70_shflsync_idx_p) ;  /* 0x000009c000007944 */ /* 0x000fea0003c00000 */
[----:B------:R-:W-:Y:S01]  /*df70*/  MOV R8, R191 ;  /* 0x000000bf00087202 */ /* 0x000fe20000000f00 */
[----:B-1---5:R-:W-:Y:S05]  /*df80*/  BRA `(.L_x_3255) ;  /* 0xffffd92000007947 */ /* 0x022fea000383ffff */
.L_x_3197:
[----:B------:R-:W-:Y:S01]  /*df90*/  IMAD.MOV.U32 R191, RZ, RZ, R12 ;  /* 0x000000ffffbf7224 */ /* 0x000fe200078e000c */
[----:B------:R-:W-:Y:S01]  /*dfa0*/  MOV R190, RZ ;  /* 0x000000ff00be7202 */ /* 0x000fe20000000f00 */
[----:B------:R-:W-:Y:S01]  /*dfb0*/  IMAD.MOV.U32 R3, RZ, RZ, 0x181f ;  /* 0x0000181fff037424 */ /* 0x000fe200078e00ff */
[----:B------:R-:W-:Y:S02]  /*dfc0*/  MOV R2, 0xdfe0 ;  /* 0x0000dfe000027802 */ /* 0x000fe40000000f00 */
[----:B-12---:R-:W-:Y:S05]  /*dfd0*/  CALL.REL.NOINC `($__internal_53_$__cuda_sm70_shflsync_idx_p) ;  /* 0x0000095000007944 */ /* 0x006fea0003c00000 */
[----:B-----5:R-:W-:Y:S01]  /*dfe0*/  MOV R0, R191 ;  /* 0x000000bf00007202 */ /* 0x020fe20000000f00 */
[----:B-1----:R-:W-:Y:S05]  /*dff0*/  BRA `(.L_x_3256) ;  /* 0xffffd8d000007947 */ /* 0x002fea000383ffff */
.L_x_3200:
        /* <DEDUP_REMOVED lines=13> */
.L_x_3203:
[----:B------:R-:W-:Y:S01]  /*e0d0*/  IMAD.MOV.U32 R191, RZ, RZ, R9 ;  /* 0x000000ffffbf7224 */ /* 0x000fe200078e0009 */
[----:B------:R-:W-:Y:S01]  /*e0e0*/  MOV R190, 0x2 ;  /* 0x0000000200be7802 */ /* 0x000fe20000000f00 */
[----:B-1----:R-:W-:Y:S01]  /*e0f0*/  IMAD.MOV.U32 R3, RZ, RZ, 0x181f ;  /* 0x0000181fff037424 */ /* 0x002fe200078e00ff */
[----:B------:R-:W-:Y:S02]  /*e100*/  MOV R2, 0xe120 ;  /* 0x0000e12000027802 */ /* 0x000fe40000000f00 */
[----:B--234-:R-:W-:Y:S05]  /*e110*/  CALL.REL.NOINC `($__internal_53_$__cuda_sm70_shflsync_idx_p) ;  /* 0x0000081000007944 */ /* 0x01cfea0003c00000 */
[----:B------:R-:W-:Y:S01]  /*e120*/  MOV R8, R191 ;  /* 0x000000bf00087202 */ /* 0x000fe20000000f00 */
[----:B-1---5:R-:W-:Y:S05]  /*e130*/  BRA `(.L_x_3258) ;  /* 0xffffda7000007947 */ /* 0x022fea000383ffff */
.L_x_3204:
[----:B------:R-:W-:Y:S01]  /*e140*/  IMAD.MOV.U32 R191, RZ, RZ, R12 ;  /* 0x000000ffffbf7224 */ /* 0x000fe200078e000c */
[----:B------:R-:W-:Y:S01]  /*e150*/  MOV R190, 0x2 ;  /* 0x0000000200be7802 */ /* 0x000fe20000000f00 */
[----:B------:R-:W-:Y:S01]  /*e160*/  IMAD.MOV.U32 R3, RZ, RZ, 0x181f ;  /* 0x0000181fff037424 */ /* 0x000fe200078e00ff */
[----:B------:R-:W-:Y:S02]  /*e170*/  MOV R2, 0xe190 ;  /* 0x0000e19000027802 */ /* 0x000fe40000000f00 */
[----:B-1234-:R-:W-:Y:S05]  /*e180*/  CALL.REL.NOINC `($__internal_53_$__cuda_sm70_shflsync_idx_p) ;  /* 0x000007a000007944 */ /* 0x01efea0003c00000 */
[----:B-----5:R-:W-:Y:S01]  /*e190*/  MOV R0, R191 ;  /* 0x000000bf00007202 */ /* 0x020fe20000000f00 */
[----:B-1----:R-:W-:Y:S05]  /*e1a0*/  BRA `(.L_x_3259) ;  /* 0xffffda2000007947 */ /* 0x002fea000383ffff */
.L_x_3207:
[----:B------:R-:W-:Y:S01]  /*e1b0*/  IMAD.MOV.U32 R191, RZ, RZ, R9 ;  /* 0x000000ffffbf7224 */ /* 0x000fe200078e0009 */
[----:B------:R-:W-:Y:S01]  /*e1c0*/  MOV R190, 0x3 ;  /* 0x0000000300be7802 */ /* 0x000fe20000000f00 */
[----:B-1----:R-:W-:Y:S01]  /*e1d0*/  IMAD.MOV.U32 R3, RZ, RZ, 0x181f ;  /* 0x0000181fff037424 */ /* 0x002fe200078e00ff */
[----:B------:R-:W-:-:S02]  /*e1e0*/  MOV R2, 0xe200 ;  /* 0x0000e20000027802 */ /* 0x000fc40000000f00 */
[----:B--234-:R-:W-:Y:S05]  /*e1f0*/  CALL.REL.NOINC `($__internal_53_$__cuda_sm70_shflsync_idx_p) ;  /* 0x0000073000007944 */ /* 0x01cfea0003c00000 */
        /* <DEDUP_REMOVED lines=8> */
.L_x_3209:
[----:B------:R-:W-:Y:S01]  /*e280*/  IMAD.MOV.U32 R191, RZ, RZ, R94 ;  /* 0x000000ffffbf7224 */ /* 0x000fe200078e005e */
[----:B------:R-:W-:Y:S01]  /*e290*/  MOV R190, RZ ;  /* 0x000000ff00be7202 */ /* 0x000fe20000000f00 */
[----:B------:R-:W-:Y:S01]  /*e2a0*/  IMAD.MOV.U32 R3, RZ, RZ, 0x1f ;  /* 0x0000001fff037424 */ /* 0x000fe200078e00ff */
[----:B------:R-:W-:Y:S02]  /*e2b0*/  MOV R2, 0xe2d0 ;  /* 0x0000e2d000027802 */ /* 0x000fe40000000f00 */
[----:B-12---:R-:W-:Y:S05]  /*e2c0*/  CALL.REL.NOINC `($__internal_53_$__cuda_sm70_shflsync_idx_p) ;  /* 0x0000066000007944 */ /* 0x006fea0003c00000 */
[----:B------:R-:W-:Y:S01]  /*e2d0*/  MOV R9, R191 ;  /* 0x000000bf00097202 */ /* 0x000fe20000000f00 */
[----:B-1---5:R-:W-:Y:S05]  /*e2e0*/  BRA `(.L_x_3261) ;  /* 0xffffdc5000007947 */ /* 0x022fea000383ffff */
.L_x_3210:
[----:B------:R-:W-:Y:S01]  /*e2f0*/  IMAD.MOV.U32 R191, RZ, RZ, R94 ;  /* 0x000000ffffbf7224 */ /* 0x000fe200078e005e */
[----:B------:R-:W-:Y:S01]  /*e300*/  MOV R190, 0x1 ;  /* 0x0000000100be7802 */ /* 0x000fe20000000f00 */
[----:B------:R-:W-:Y:S01]  /*e310*/  IMAD.MOV.U32 R3, RZ, RZ, 0x1f ;  /* 0x0000001fff037424 */ /* 0x000fe200078e00ff */
[----:B------:R-:W-:Y:S02]  /*e320*/  MOV R2, 0xe340 ;  /* 0x0000e34000027802 */ /* 0x000fe40000000f00 */
[----:B-123--:R-:W-:Y:S05]  /*e330*/  CALL.REL.NOINC `($__internal_53_$__cuda_sm70_shflsync_idx_p) ;  /* 0x000005f000007944 */ /* 0x00efea0003c00000 */
[----:B------:R-:W-:Y:S01]  /*e340*/  MOV R8, R191 ;  /* 0x000000bf00087202 */ /* 0x000fe20000000f00 */
[----:B-1---5:R-:W-:Y:S05]  /*e350*/  BRA `(.L_x_3262) ;  /* 0xffffdc0000007947 */ /* 0x022fea000383ffff */
.L_x_3211:
[----:B------:R-:W-:Y:S02]  /*e360*/  MOV R2, 0x1 ;  /* 0x0000000100027802 */ /* 0x000fe40000000f00 */
[----:B------:R-:W-:-:S02]  /*e370*/  MOV R3, 0xe390 ;  /* 0x0000e39000037802 */ /* 0x000fc40000000f00 */
[----:B--234-:R-:W-:Y:S05]  /*e380*/  CALL.REL.NOINC `($__internal_54_$__cuda_sm70_shflsync_up_p) ;  /* 0x0000061000007944 */ /* 0x01cfea0003c00000 */
[----:B------:R-:W-:Y:S05]  /*e390*/  BRA `(.L_x_3263) ;  /* 0xffffdce000007947 */ /* 0x000fea000383ffff */
.L_x_3212:
[----:B------:R-:W-:Y:S02]  /*e3a0*/  MOV R2, 0x2 ;  /* 0x0000000200027802 */ /* 0x000fe40000000f00 */
[----:B------:R-:W-:-:S02]  /*e3b0*/  MOV R3, 0xe3d0 ;  /* 0x0000e3d000037802 */ /* 0x000fc40000000f00 */
[----:B--23--:R-:W-:Y:S05]  /*e3c0*/  CALL.REL.NOINC `($__internal_54_$__cuda_sm70_shflsync_up_p) ;  /* 0x000005d000007944 */ /* 0x00cfea0003c00000 */
        /* <DEDUP_REMOVED lines=24> */
.L_x_3216:
[----:B------:R-:W-:Y:S02]  /*e550*/  MOV R2, 0x1 ;  /* 0x0000000100027802 */ /* 0x000fe40000000f00 */
[----:B------:R-:W-:Y:S02]  /*e560*/  MOV R3, 0xe580 ;  /* 0x0000e58000037802 */ /* 0x000fe40000000f00 */
[----:B------:R-:W-:Y:S05]  /*e570*/  CALL.REL.NOINC `($__internal_54_$__cuda_sm70_shflsync_up_p) ;  /* 0x0000042000007944 */ /* 0x000fea0003c00000 */
[----:B------:R-:W-:Y:S01]  /*e580*/  MOV R2, R4 ;  /* 0x0000000400027202 */ /* 0x000fe20000000f00 */
[----:B------:R-:W-:Y:S05]  /*e590*/  BRA `(.L_x_3265) ;  /* 0xffffdd3000007947 */ /* 0x000fea000383ffff */
.L_x_3217:
[----:B------:R-:W-:Y:S02]  /*e5a0*/  MOV R2, 0x2 ;  /* 0x0000000200027802 */ /* 0x000fe40000000f00 */
[----:B------:R-:W-:Y:S02]  /*e5b0*/  MOV R3, 0xe5d0 ;  /* 0x0000e5d000037802 */ /* 0x000fe40000000f00 */
        /* <DEDUP_REMOVED lines=25> */
.L_x_3219:
[----:B------:R-:W-:Y:S02]  /*e750*/  SEL R0, RZ, 0x1, P0 ;  /* 0x00000001ff007807 */ /* 0x000fe40000000000 */
[----:B------:R-:W-:Y:S02]  /*e760*/  MOV R2, 0xe780 ;  /* 0x0000e78000027802 */ /* 0x000fe40000000f00 */
[----:B-1----:R-:W-:Y:S05]  /*e770*/  CALL.REL.NOINC `($__internal_55_$__cuda_sm70_votesync_ballot) ;  /* 0x0000029000007944 */ /* 0x002fea0003c00000 */
[----:B------:R-:W-:Y:S05]  /*e780*/  BRA `(.L_x_3267) ;  /* 0xffffdcd000007947 */ /* 0x000fea000383ffff */
.L_x_3220:
[----:B------:R-:W-:Y:S01]  /*e790*/  IMAD.MOV.U32 R191, RZ, RZ, R6 ;  /* 0x000000ffffbf7224 */ /* 0x000fe200078e0006 */
[----:B---3--:R-:W-:Y:S01]  /*e7a0*/  MOV R190, R11 ;  /* 0x0000000b00be7202 */ /* 0x008fe20000000f00 */
[----:B------:R-:W-:Y:S01]  /*e7b0*/  IMAD.MOV.U32 R3, RZ, RZ, 0x1f ;  /* 0x0000001fff037424 */ /* 0x000fe200078e00ff */
[----:B------:R-:W-:Y:S02]  /*e7c0*/  MOV R2, 0xe7e0 ;  /* 0x0000e7e000027802 */ /* 0x000fe40000000f00 */
[----:B-12---:R-:W-:Y:S05]  /*e7d0*/  CALL.REL.NOINC `($__internal_53_$__cuda_sm70_shflsync_idx_p) ;  /* 0x0000015000007944 */ /* 0x006fea0003c00000 */
[----:B------:R-:W-:Y:S01]  /*e7e0*/  IMAD.MOV.U32 R6, RZ, RZ, R191 ;  /* 0x000000ffff067224 */ /* 0x000fe200078e00bf */
[----:B------:R-:W-:Y:S01]  /*e7f0*/  MOV R190, R11 ;  /* 0x0000000b00be7202 */ /* 0x000fe20000000f00 */
[----:B------:R-:W-:Y:S01]  /*e800*/  IMAD.MOV.U32 R191, RZ, RZ, R7 ;  /* 0x000000ffffbf7224 */ /* 0x000fe200078e0007 */
[----:B------:R-:W-:Y:S02]  /*e810*/  MOV R3, 0x1f ;  /* 0x0000001f00037802 */ /* 0x000fe40000000f00 */
[----:B------:R-:W-:-:S02]  /*e820*/  MOV R2, 0xe840 ;  /* 0x0000e84000027802 */ /* 0x000fc40000000f00 */
[----:B-1---5:R-:W-:Y:S05]  /*e830*/  CALL.REL.NOINC `($__internal_53_$__cuda_sm70_shflsync_idx_p) ;  /* 0x000000f000007944 */ /* 0x022fea0003c00000 */
[----:B------:R-:W-:Y:S01]  /*e840*/  MOV R7, R191 ;  /* 0x000000bf00077202 */ /* 0x000fe20000000f00 */
[----:B-1---5:R-:W-:Y:S05]  /*e850*/  BRA `(.L_x_3268) ;  /* 0xffffdc4000007947 */ /* 0x022fea000383ffff */
.L_x_3223:
[----:B------:R-:W-:Y:S01]  /*e860*/  IMAD.MOV.U32 R191, RZ, RZ, R4 ;  /* 0x000000ffffbf7224 */ /* 0x000fe200078e0004 */
[----:B------:R-:W-:Y:S01]  /*e870*/  MOV R190, R0 ;  /* 0x0000000000be7202 */ /* 0x000fe20000000f00 */
[----:B------:R-:W-:Y:S01]  /*e880*/  IMAD.MOV.U32 R3, RZ, RZ, 0x1f ;  /* 0x0000001fff037424 */ /* 0x000fe200078e00ff */
[----:B------:R-:W-:-:S02]  /*e890*/  MOV R2, 0xe8b0 ;  /* 0x0000e8b000027802 */ /* 0x000fc40000000f00 */
[----:B-1-34-:R-:W-:Y:S05]  /*e8a0*/  CALL.REL.NOINC `($__internal_53_$__cuda_sm70_shflsync_idx_p) ;  /* 0x0000008000007944 */ /* 0x01afea0003c00000 */
[----:B------:R-:W-:Y:S01]  /*e8b0*/  MOV R10, R191 ;  /* 0x000000bf000a7202 */ /* 0x000fe20000000f00 */
[----:B-1---5:R-:W-:Y:S05]  /*e8c0*/  BRA `(.L_x_3222) ;  /* 0xffffdc3000007947 */ /* 0x022fea000383ffff */
        .weak           $__internal_52_$__cuda_sm70_shflsync_bfly_p
        .type           $__internal_52_$__cuda_sm70_shflsync_bfly_p,@function
        .size           $__internal_52_$__cuda_sm70_shflsync_bfly_p,($__internal_53_$__cuda_sm70_shflsync_idx_p - $__internal_52_$__cuda_sm70_shflsync_bfly_p)
$__internal_52_$__cuda_sm70_shflsync_bfly_p:
[----:B------:R-:W-:Y:S02]  /*e8d0*/  MOV R137, 0xffffffff ;  /* 0xffffffff00897802 */ /* 0x000fe40000000f00 */
[----:B------:R-:W-:-:S02]  /*e8e0*/  MOV R3, 0x1f ;  /* 0x0000001f00037802 */ /* 0x000fc40000000f00 */
[----:B------:R-:W-:Y:S04]  /*e8f0*/  WARPSYNC R137 ;  /* 0x0000008900007348 */ /* 0x000fe80003800000 */
[----:B------:R1:W2:Y:S02]  /*e900*/  SHFL.BFLY PT, R0, R124, R0, R3 ;  /* 0x0c0000007c007389 */ /* 0x0002a400000e0003 */
[----:B-1----:R-:W-:-:S04]  /*e910*/  MOV R3, 0x0 ;  /* 0x0000000000037802 */ /* 0x002fc80000000f00 */
[----:B--2---:R-:W-:Y:S05]  /*e920*/  RET.REL.NODEC R2 `(_ZN7cutlass13device_kernelIN5flash19enable_sm80_to_sm89INS1_16FlashAttnFwdSm80INS1_25CollectiveMainloopFwdSm80ILi8ELi1ELb0EN4cute5tupleIJNS5_1CILi128EEENS7_ILi64EEENS7_ILi192EEEEEELi192ENS_10bfloat16_tEfNS_4arch4Sm80ELb0ELb0ELb0ELb1ELb1ELb0ELb1ELb1EEENS1_21CollectiveEpilogueFwdINS6_IJS8_SA_S9_EEENS6_IJNS7_ILi1EEESI_SI_EEESC_SE_Li256ELb1ELb1ELb1ELb0EEENS1_36VarlenDynamicPersistentTileSchedulerILi128ELi64ELi256ELi256ELb1ELb1ELb0ELb0ELb1ELb1EEEEEEEEEvNT_6ParamsE) ;  /* 0xffff16d002007950 */ /* 0x004fea0003c3ffff */
        .weak           $__internal_53_$__cuda_sm70_shflsync_idx_p
        .type           $__internal_53_$__cuda_sm70_shflsync_idx_p,@function
        .size           $__internal_53_$__cuda_sm70_shflsync_idx_p,($__internal_54_$__cuda_sm70_shflsync_up_p - $__internal_53_$__cuda_sm70_shflsync_idx_p)
$__internal_53_$__cuda_sm70_shflsync_idx_p:
[----:B------:R1:W-:Y:S02]  /*e930*/  STL [R1+0x10], R0 ;  /* 0x0000100001007387 */ /* 0x0003e40000100800 */
[----:B-1----:R-:W-:-:S04]  /*e940*/  MOV R0, 0xffffffff ;  /* 0xffffffff00007802 */ /* 0x002fc80000000f00 */
[----:B------:R-:W-:Y:S04]  /*e950*/  WARPSYNC R0 ;  /* 0x0000000000007348 */ /* 0x000fe80003800000 */
[----:B------:R1:W2:Y:S04]  /*e960*/  SHFL.IDX PT, R191, R191, R190, R3 ;  /* 0x000000bebfbf7389 */ /* 0x0002a800000e0003 */
[----:B-1----:R1:W5:Y:S01]  /*e970*/  LDL.LU R0, [R1+0x10] ;  /* 0x0000100001007983 */ /* 0x0023620000300800 */
[----:B------:R-:W-:-:S04]  /*e980*/  MOV R3, 0x0 ;  /* 0x0000000000037802 */ /* 0x000fc80000000f00 */
[----:B--2---:R-:W-:Y:S05]  /*e990*/  RET.REL.NODEC R2 `(_ZN7cutlass13device_kernelIN5flash19enable_sm80_to_sm89INS1_16FlashAttnFwdSm80INS1_25CollectiveMainloopFwdSm80ILi8ELi1ELb0EN4cute5tupleIJNS5_1CILi128EEENS7_ILi64EEENS7_ILi192EEEEEELi192ENS_10bfloat16_tEfNS_4arch4Sm80ELb0ELb0ELb0ELb1ELb1ELb0ELb1ELb1EEENS1_21CollectiveEpilogueFwdINS6_IJS8_SA_S9_EEENS6_IJNS7_ILi1EEESI_SI_EEESC_SE_Li256ELb1ELb1ELb1ELb0EEENS1_36VarlenDynamicPersistentTileSchedulerILi128ELi64ELi256ELi256ELb1ELb1ELb0ELb0ELb1ELb1EEEEEEEEEvNT_6ParamsE) ;  /* 0xffff166002007950 */ /* 0x004fea0003c3ffff */
        .weak           $__internal_54_$__cuda_sm70_shflsync_up_p
        .type           $__internal_54_$__cuda_sm70_shflsync_up_p,@function
        .size           $__internal_54_$__cuda_sm70_shflsync_up_p,($__internal_55_$__cuda_sm70_votesync_ballot - $__internal_54_$__cuda_sm70_shflsync_up_p)
$__internal_54_$__cuda_sm70_shflsync_up_p:
[----:B------:R-:W-:Y:S02]  /*e9a0*/  IMAD.MOV.U32 R4, RZ, RZ, RZ ;  /* 0x000000ffff047224 */ /* 0x000fe400078e00ff */
[----:B------:R-:W-:-:S04]  /*e9b0*/  IMAD.MOV.U32 R11, RZ, RZ, -0x1 ;  /* 0xffffffffff0b7424 */ /* 0x000fc800078e00ff */
[----:B------:R-:W-:Y:S04]  /*e9c0*/  WARPSYNC R11 ;  /* 0x0000000b00007348 */ /* 0x000fe80003800000 */
[----:B------:R1:W2:Y:S02]  /*e9d0*/  SHFL.UP PT, R4, R0, R2, R4 ;  /* 0x0400000200047389 */ /* 0x0002a400000e0004 */
[----:B-1----:R-:W-:Y:S02]  /*e9e0*/  MOV R2, R3 ;  /* 0x0000000300027202 */ /* 0x002fe40000000f00 */
[----:B------:R-:W-:-:S04]  /*e9f0*/  MOV R3, 0x0 ;  /* 0x0000000000037802 */ /* 0x000fc80000000f00 */
[----:B--2---:R-:W-:Y:S05]  /*ea00*/  RET.REL.NODEC R2 `(_ZN7cutlass13device_kernelIN5flash19enable_sm80_to_sm89INS1_16FlashAttnFwdSm80INS1_25CollectiveMainloopFwdSm80ILi8ELi1ELb0EN4cute5tupleIJNS5_1CILi128EEENS7_ILi64EEENS7_ILi192EEEEEELi192ENS_10bfloat16_tEfNS_4arch4Sm80ELb0ELb0ELb0ELb1ELb1ELb0ELb1ELb1EEENS1_21CollectiveEpilogueFwdINS6_IJS8_SA_S9_EEENS6_IJNS7_ILi1EEESI_SI_EEESC_SE_Li256ELb1ELb1ELb1ELb0EEENS1_36VarlenDynamicPersistentTileSchedulerILi128ELi64ELi256ELi256ELb1ELb1ELb0ELb0ELb1ELb1EEEEEEEEEvNT_6ParamsE) ;  /* 0xffff15f002007950 */ /* 0x004fea0003c3ffff */
        .weak           $__internal_55_$__cuda_sm70_votesync_ballot
        .type           $__internal_55_$__cuda_sm70_votesync_ballot,@function
        .size           $__internal_55_$__cuda_sm70_votesync_ballot,(.L_x_6283 - $__internal_55_$__cuda_sm70_votesync_ballot)
$__internal_55_$__cuda_sm70_votesync_ballot:
[----:B------:R-:W-:Y:S01]  /*ea10*/  ISETP.NE.U32.AND P0, PT, R0, 0x1, PT ;  /* 0x000000010000780c */ /* 0x000fe20003f05070 */
[----:B------:R-:W-:-:S04]  /*ea20*/  IMAD.MOV.U32 R3, RZ, RZ, -0x1 ;  /* 0xffffffffff037424 */ /* 0x000fc800078e00ff */
[----:B------:R-:W-:Y:S08]  /*ea30*/  WARPSYNC R3 ;  /* 0x0000000300007348 */ /* 0x000ff00003800000 */
[----:B------:R-:W-:-:S04]  /*ea40*/  VOTE.ANY R0, PT, !P0 ;  /* 0x0000000000007806 */ /* 0x000fc800040e0100 */
[----:B------:R-:W-:Y:S01]  /*ea50*/  LOP3.LUT R0, R0, R3, RZ, 0xc0, !PT ;  /* 0x0000000300007212 */ /* 0x000fe200078ec0ff */
[----:B------:R-:W-:-:S04]  /*ea60*/  IMAD.MOV.U32 R3, RZ, RZ, 0x0 ;  /* 0x00000000ff037424 */ /* 0x000fc800078e00ff */
[----:B------:R-:W-:Y:S05]  /*ea70*/  RET.REL.NODEC R2 `(_ZN7cutlass13device_kernelIN5flash19enable_sm80_to_sm89INS1_16FlashAttnFwdSm80INS1_25CollectiveMainloopFwdSm80ILi8ELi1ELb0EN4cute5tupleIJNS5_1CILi128EEENS7_ILi64EEENS7_ILi192EEEEEELi192ENS_10bfloat16_tEfNS_4arch4Sm80ELb0ELb0ELb0ELb1ELb1ELb0ELb1ELb1EEENS1_21CollectiveEpilogueFwdINS6_IJS8_SA_S9_EEENS6_IJNS7_ILi1EEESI_SI_EEESC_SE_Li256ELb1ELb1ELb1ELb0EEENS1_36VarlenDynamicPersistentTileSchedulerILi128ELi64ELi256ELi256ELb1ELb1ELb0ELb0ELb1ELb1EEEEEEEEEvNT_6ParamsE) ;  /* 0xffff158002007950 */ /* 0x000fea0003c3ffff */
.L_x_3269:
        /* <DEDUP_REMOVED lines=16> */
.L_x_6283:


//--------------------- .text._ZN7cutlass13device_kernelIN5flash19enable_sm80_to_sm89INS1_16FlashAttnFwdSm80INS1_25CollectiveMainloopFwdSm80ILi8ELi1ELb0EN4cute5tupleIJNS5_1CILi128EEENS7_ILi64EEENS7_ILi192EEEEEELi192ENS_10bfloat16_tEfNS_4arch4Sm80ELb0ELb0ELb0ELb1ELb1ELb1ELb1ELb1EEENS1_21CollectiveEpilogueFwdINS6_IJS8_SA_S9_EEENS6_IJNS7_ILi1EEESI_SI_EEESC_SE_Li256ELb1ELb1ELb1ELb0EEENS1_36VarlenDynamicPersistentTileSchedulerILi128ELi64ELi256ELi256ELb1ELb1ELb0ELb0ELb1ELb1EEEEEEEEEvNT_6ParamsE --------------------------
	.section	.text._ZN7cutlass13device_kernelIN5flash19enable_sm80_to_sm89INS1_16FlashAttnFwdSm80INS1_25CollectiveMainloopFwdSm80ILi8ELi1ELb0EN4cute5tupleIJNS5_1CILi128EEENS7_ILi64EEENS7_ILi192EEEEEELi192ENS_10bfloat16_tEfNS_4arch4Sm80ELb0ELb0ELb0ELb1ELb1ELb1ELb1ELb1EEENS1_21CollectiveEpilogueFwdINS6_IJS8_SA_S9_EEENS6_IJNS7_ILi1EEESI_SI_EEESC_SE_Li256ELb1ELb1ELb1ELb0EEENS1_36VarlenDynamicPersistentTileSchedulerILi128ELi64ELi256ELi256ELb1ELb1ELb0ELb0ELb1ELb1EEEEEEEEEvNT_6ParamsE,"ax",@progbits
	.sectioninfo	@"SHI_REGISTERS=255"
	.align	128
.text._ZN7cutlass13device_kernelIN5flash19enable_sm80_to_sm89INS1_16FlashAttnFwdSm80INS1_25CollectiveMainloopFwdSm80ILi8ELi1ELb0EN4cute5tupleIJNS5_1CILi128EEENS7_ILi64EEENS7_ILi192EEEEEELi192ENS_10bfloat16_tEfNS_4arch4Sm80ELb0ELb0ELb0ELb1ELb1ELb1ELb1ELb1EEENS1_21CollectiveEpilogueFwdINS6_IJS8_SA_S9_EEENS6_IJNS7_ILi1EEESI_SI_EEESC_SE_Li256ELb1ELb1ELb1ELb0EEENS1_36VarlenDynamicPersistentTileSchedulerILi128ELi64ELi256ELi256ELb1ELb1ELb0ELb0ELb1ELb1EEEEEEEEEvNT_6ParamsE:
        .type           _ZN7cutlass13device_kernelIN5flash19enable_sm80_to_sm89INS1_16FlashAttnFwdSm80INS1_25CollectiveMainloopFwdSm80ILi8ELi1ELb0EN4cute5tupleIJNS5_1CILi128EEENS7_ILi64EEENS7_ILi192EEEEEELi192ENS_10bfloat16_tEfNS_4arch4Sm80ELb0ELb0ELb0ELb1ELb1ELb1ELb1ELb1EEENS1_21CollectiveEpilogueFwdINS6_IJS8_SA_S9_EEENS6_IJNS7_ILi1EEESI_SI_EEESC_SE_Li256ELb1ELb1ELb1ELb0EEENS1_36VarlenDynamicPersistentTileSchedulerILi128ELi64ELi256ELi256ELb1ELb1ELb0ELb0ELb1ELb1EEEEEEEEEvNT_6ParamsE,@function
        .size           _ZN7cutlass13device_kernelIN5flash19enable_sm80_to_sm89INS1_16FlashAttnFwdSm80INS1_25CollectiveMainloopFwdSm80ILi8ELi1ELb0EN4cute5tupleIJNS5_1CILi128EEENS7_ILi64EEENS7_ILi192EEEEEELi192ENS_10bfloat16_tEfNS_4arch4Sm80ELb0ELb0ELb0ELb1ELb1ELb1ELb1ELb1EEENS1_21CollectiveEpilogueFwdINS6_IJS8_SA_S9_EEENS6_IJNS7_ILi1EEESI_SI_EEESC_SE_Li256ELb1ELb1ELb1ELb0EEENS1_36VarlenDynamicPersistentTileSchedulerILi128ELi64ELi256ELi256ELb1ELb1ELb0ELb0ELb1ELb1EEEEEEEEEvNT_6ParamsE,(.L_x_6288 - _ZN7cutlass13device_kernelIN5flash19enable_sm80_to_sm89INS1_16FlashAttnFwdSm80INS1_25CollectiveMainloopFwdSm80ILi8ELi1ELb0EN4cute5tupleIJNS5_1CILi128EEENS7_ILi64EEENS7_ILi192EEEEEELi192ENS_10bfloat16_tEfNS_4arch4Sm80ELb0ELb0ELb0ELb1ELb1ELb1ELb1ELb1EEENS1_21CollectiveEpilogueFwdINS6_IJS8_SA_S9_EEENS6_IJNS7_ILi1EEESI_SI_EEESC_SE_Li256ELb1ELb1ELb1ELb0EEENS1_36VarlenDynamicPersistentTileSchedulerILi128ELi64ELi256ELi256ELb1ELb1ELb0ELb0ELb1ELb1EEEEEEEEEvNT_6ParamsE)
        .other          _ZN7cutlass13device_kernelIN5flash19enable_sm80_to_sm89INS1_16FlashAttnFwdSm80INS1_25CollectiveMainloopFwdSm80ILi8ELi1ELb0EN4cute5tupleIJNS5_1CILi128EEENS7_ILi64EEENS7_ILi192EEEEEELi192ENS_10bfloat16_tEfNS_4arch4Sm80ELb0ELb0ELb0ELb1ELb1ELb1ELb1ELb1EEENS1_21CollectiveEpilogueFwdINS6_IJS8_SA_S9_EEENS6_IJNS7_ILi1EEESI_SI_EEESC_SE_Li256ELb1ELb1ELb1ELb0EEENS1_36VarlenDynamicPersistentTileSchedulerILi128ELi64ELi256ELi256ELb1ELb1ELb0ELb0ELb1ELb1EEEEEEEEEvNT_6ParamsE,@"STO_CUDA_ENTRY STV_DEFAULT"
_ZN7cutlass13device_kernelIN5flash19enable_sm80_to_sm89INS1_16FlashAttnFwdSm80INS1_25CollectiveMainloopFwdSm80ILi8ELi1ELb0EN4cute5tupleIJNS5_1CILi128EEENS7_ILi64EEENS7_ILi192EEEEEELi192ENS_10bfloat16_tEfNS_4arch4Sm80ELb0ELb0ELb0ELb1ELb1ELb1ELb1ELb1EEENS1_21CollectiveEpilogueFwdINS6_IJS8_SA_S9_EEENS6_IJNS7_ILi1EEESI_SI_EEESC_SE_Li256ELb1ELb1ELb1ELb0EEENS1_36VarlenDynamicPersistentTileSchedulerILi128ELi64ELi256ELi256ELb1ELb1ELb0ELb0ELb1ELb1EEEEEEEEEvNT_6ParamsE:
        /* <DEDUP_REMOVED lines=52> */
.L_x_3275:
        /* <DEDUP_REMOVED lines=17> */
.L_x_3441:
        /* <DEDUP_REMOVED lines=16> */
.L_x_3442:
[----:B---3--:R-:W-:-:S05]  /*0550*/  IMAD R0, R0, c[0x0][0x538], RZ ;  /* 0x00014e0000007a24 */ /* 0x008fca00078e02ff */
[----:B------:R-:W-:-:S04]  /*0560*/  IADD3 R6, R0, R6, RZ ;  /* 0x0000000600067210 */ /* 0x000fc80007ffe0ff */
[----:B------:R-:W-:-:S13]  /*0570*/  ISETP.GT.AND P0, PT, R6, UR4, PT ;  /* 0x0000000406007c0c */ /* 0x000fda000bf04270 */
[----:B-12---:R-:W-:Y:S05]  /*0580*/  @!P0 BRA `(.L_x_3275) ;  /* 0xfffffdb000008947 */ /* 0x006fea000383ffff */
.L_x_3271:
[----:B------:R-:W-:-:S05]  /*0590*/  IADD3 R12, -R0, R6, RZ ;  /* 0x00000006000c7210 */ /* 0x000fca0007ffe1ff */
[----:B------:R-:W-:-:S05]  /*05a0*/  IMAD R0, R4, c[0x0][0x538], R12 ;  /* 0x00014e0004007a24 */ /* 0x000fca00078e020c */
[----:B------:R-:W-:Y:S01]  /*05b0*/  ISETP.GT.AND P0, PT, R0, UR4, PT ;  /* 0x0000000400007c0c */ /* 0x000fe2000bf04270 */
[----:B------:R-:W-:-:S12]  /*05c0*/  BRA.DIV ~URZ, `(.L_x_3276) ;  /* 0x00017c227f007947 */ /* 0x000fd8000b800000 */
[----:B------:R-:W-:-:S04]  /*05d0*/  VOTE.ANY R5, PT, !P0 ;  /* 0x0000000000057806 */ /* 0x000fc800040e0100 */
.L_x_3443:
[----:B------:R2:W3:Y:S01]  /*05e0*/  POPC R13, R5 ;  /* 0x00000005000d7309 */ /* 0x0004e20000000000 */
[----:B------:R-:W-:Y:S05]  /*05f0*/  BRA.DIV ~URZ, `(.L_x_3277) ;  /* 0x00017c427f007947 */ /* 0x000fea000b800000 */
[----:B---3--:R3:W4:Y:S01]  /*0600*/  SHFL.IDX PT, R11, R8, R13, 0x1f ;  /* 0x00001f0d080b7589 */ /* 0x00872200000e0000 */
[----:B------:R-:W-:-:S03]  /*0610*/  MOV R6, RZ ;  /* 0x000000ff00067202 */ /* 0x000fc60000000f00 */
[----:B------:R3:W2:Y:S04]  /*0620*/  SHFL.IDX PT, R10, R7, R13, 0x1f ;  /* 0x00001f0d070a7589 */ /* 0x0006a800000e0000 */
.L_x_3444:
[----:B------:R-:W-:Y:S01]  /*0630*/  ISETP.NE.AND P0, PT, R5, RZ, PT ;  /* 0x000000ff0500720c */ /* 0x000fe20003f05270 */
[----:B------:R-:W-:-:S12]  /*0640*/  BSSY B0, `(.L_x_3278) ;  /* 0x0000005000007945 */ /* 0x000fd80003800000 */
[----:B------:R-:W-:Y:S05]  /*0650*/  @!P0 BRA `(.L_x_3279) ;  /* 0x0000003000008947 */ /* 0x000fea0003800000 */
[----:B------:R-:W-:Y:S01]  /*0660*/  IADD3 R195, R13, -0x1, RZ ;  /* 0xffffffff0dc37810 */ /* 0x000fe20007ffe0ff */
[----:B------:R-:W-:Y:S05]  /*0670*/  BRA.DIV ~URZ, `(.L_x_3280) ;  /* 0x00017ca27f007947 */ /* 0x000fea000b800000 */
[----:B------:R3:W4:Y:S02]  /*0680*/  SHFL.IDX PT, R6, R4, R195, 0x1f ;  /* 0x00001fc304067589 */ /* 0x00072400000e0000 */
.L_x_3279:
[----:B------:R-:W-:Y:S05]  /*0690*/  BSYNC B0 ;  /* 0x0000000000007941 */ /* 0x000fea0003800000 */
.L_x_3278:
        /* <DEDUP_REMOVED lines=65> */
.L_x_3272:
[----:B-1----:R-:W-:Y:S01]  /*0ab0*/  IMAD.MOV.U32 R237, RZ, RZ, RZ ;  /* 0x000000ffffed7224 */ /* 0x002fe200078e00ff */
[----:B------:R-:W-:Y:S01]  /*0ac0*/  MOV R238, RZ ;  /* 0x000000ff00ee7202 */ /* 0x000fe20000000f00 */
[----:B------:R-:W-:Y:S01]  /*0ad0*/  IMAD.U32 R236, RZ, RZ, UR4 ;  /* 0x00000004ffec7e24 */ /* 0x000fe2000f8e00ff */
[----:B------:R-:W-:Y:S02]  /*0ae0*/  MOV R239, c[0x0][0x53c] ;  /* 0x00014f0000ef7a02 */ /* 0x000fe40000000f00 */
.L_x_3281:
[----:B------:R-:W-:Y:S01]  /*0af0*/  ISETP.NE.AND P0, PT, R14, RZ, PT ;  /* 0x000000ff0e00720c */ /* 0x000fe20003f05270 */
[----:B------:R-:W-:-:S12]  /*0b00*/  WARPSYNC 0xffffffff ;  /* 0xffffffff00007948 */ /* 0x000fd80003800000 */
[----:B------:R1:W-:Y:S04]  /*0b10*/  @!P0 STS.128 [0x18100], R236 ;  /* 0x018100ecff008388 */ /* 0x0003e80000000c00 */
[----:B------:R-:W-:Y:S06]  /*0b20*/  BAR.ARV 0x5, 0x100 ;  /* 0x0144000000007b1d */ /* 0x000fec0000002000 */
.L_x_3270:
        /* <DEDUP_REMOVED lines=51> */
[C---:B------:R-:W-:Y:S01]  /*0e60*/  IMAD.SHL.U32 R106, R240.reuse, 0x4, RZ ;  /* 0x00000004f06a7824 */ /* 0x040fe200078e00ff */
        /* <DEDUP_REMOVED lines=60> */
[-C--:B------:R-:W-:Y:S02]  /*1230*/  LOP3.LUT R4, R4, R22.reuse, RZ, 0x3c, !PT ;  /* 0x0000001604047212 */ /* 0x080fe400078e3cff */
        /* <DEDUP_REMOVED lines=24> */
[----:B------:R-:W-:Y:S01]  /*13c0*/  STL [R1+0x48], R26 ;  /* 0x0000481a01007387 */ /* 0x000fe20000100800 */
        /* <DEDUP_REMOVED lines=22> */
[----:B------:R-:W-:Y:S01]  /*1530*/  IADD3 R27, R248, 0x58, RZ ;  /* 0x00000058f81b7810 */ /* 0x000fe20007ffe0ff */
[----:B------:R2:W-:Y:S01]  /*1540*/  STL [R1+0x38], R8 ;  /* 0x0000380801007387 */ /* 0x0005e20000100800 */
[----:B------:R-:W-:Y:S02]  /*1550*/  LEA R145, R0, 0x6100, 0x1 ;  /* 0x0000610000917811 */ /* 0x000fe400078e08ff */
[C---:B------:R-:W-:Y:S01]  /*1560*/  IADD3 R24, R248.reuse, 0x70, RZ ;  /* 0x00000070f8187810 */ /* 0x040fe20007ffe0ff */
[----:B------:R3:W-:Y:S01]  /*1570*/  STL [R1+0x34], R7 ;  /* 0x0000340701007387 */ /* 0x0007e20000100800 */
[C---:B------:R-:W-:Y:S02]  /*1580*/  SEL R2, R13.reuse, 0xffffffc0, !P3 ;  /* 0xffffffc00d027807 */ /* 0x040fe40005800000 */
[----:B------:R-:W-:Y:S01]  /*1590*/  SEL R0, R13, 0xffffffc0, !P5 ;  /* 0xffffffc00d007807 */ /* 0x000fe20006800000 */
[----:B------:R4:W-:Y:S01]  /*15a0*/  STL [R1+0x30], R6 ;  /* 0x0000300601007387 */ /* 0x0009e20000100800 */
[C---:B------:R-:W-:Y:S01]  /*15b0*/  IADD3 R21, R248.reuse, 0x88, RZ ;  /* 0x00000088f8157810 */ /* 0x040fe20007ffe0ff */
[C---:B------:R-:W-:Y:S01]  /*15c0*/  IMAD.IADD R175, R145.reuse, 0x1, R2 ;  /* 0x0000000191af7824 */ /* 0x040fe200078e0202 */
[----:B------:R-:W-:Y:S01]  /*15d0*/  IADD3 R10, R248, 0xb0, RZ ;  /* 0x000000b0f80a7810 */ /* 0x000fe20007ffe0ff */
[----:B------:R5:W-:Y:S01]  /*15e0*/  STL [R1+0x2c], R3 ;  /* 0x00002c0301007387 */ /* 0x000be20000100800 */
[----:B------:R-:W-:-:S02]  /*15f0*/  IADD3 R180, R145, 0x20, RZ ;  /* 0x0000002091b47810 */ /* 0x000fc40007ffe0ff */
[----:B------:R-:W-:Y:S02]  /*1600*/  @P4 IADD3 R180, R145, -0x20, RZ ;  /* 0xffffffe091b44810 */ /* 0x000fe40007ffe0ff */
[----:B------:R-:W-:Y:S02]  /*1610*/  LEA R249, R19, 0x80, 0x1 ;  /* 0x0000008013f97811 */ /* 0x000fe400078e08ff */
[----:B------:R-:W-:Y:S01]  /*1620*/  SHF.R.S32.HI R10, RZ, 0x1f, R10 ;  /* 0x0000001fff0a7819 */ /* 0x000fe2000001140a */
[----:B------:R-:W-:Y:S01]  /*1630*/  IMAD.IADD R172, R2, 0x1, R180 ;  /* 0x0000000102ac7824 */ /* 0x000fe200078e02b4 */
[----:B-1----:R-:W-:Y:S02]  /*1640*/  LEA R9, R11, 0xc100, 0x1 ;  /* 0x0000c1000b097811 */ /* 0x002fe400078e08ff */
[----:B------:R-:W-:Y:S02]  /*1650*/  LEA R10, R17, 0xc100, 0x1 ;  /* 0x0000c100110a7811 */ /* 0x000fe400078e08ff */
[----:B--2---:R-:W-:-:S02]  /*1660*/  SEL R8, R20, 0xffffffe0, !P1 ;  /* 0xffffffe014087807 */ /* 0x004fc40004800000 */
[C---:B------:R-:W-:Y:S02]  /*1670*/  IADD3 R250, R249.reuse, -0x10, RZ ;  /* 0xfffffff0f9fa7810 */ /* 0x040fe40007ffe0ff */
[----:B---3--:R-:W-:Y:S01]  /*1680*/  LOP3.LUT R7, R218, 0x38, R102, 0xf8, !PT ;  /* 0x00000038da077812 */ /* 0x008fe200078ef866 */
[----:B------:R-:W-:Y:S01]  /*1690*/  IMAD.IADD R252, R249, 0x1, R8 ;  /* 0x00000001f9fc7824 */ /* 0x000fe200078e0208 */
[----:B------:R-:W-:Y:S02]  /*16a0*/  LEA R176, R4, 0xc100, 0x1 ;  /* 0x0000c10004b07811 */ /* 0x000fe400078e08ff */
[----:B------:R-:W-:Y:S02]  /*16b0*/  LOP3.LUT R7, R220, R7, R219, 0xf6, !PT ;  /* 0x00000007dc077212 */ /* 0x000fe400078ef6db */
[----:B----4-:R-:W-:Y:S01]  /*16c0*/  SEL R6, R13, 0xffffffc0, !P2 ;  /* 0xffffffc00d067807 */ /* 0x010fe20005000000 */
[----:B------:R-:W-:Y:S01]  /*16d0*/  IMAD.IADD R179, R176, 0x1, R0 ;  /* 0x00000001b0b37824 */ /* 0x000fe200078e0200 */
[----:B------:R-:W-:Y:S01]  /*16e0*/  LEA R7, R7, 0xc100, 0x1 ;  /* 0x0000c10007077811 */ /* 0x000fe200078e08ff */
[----:B-----5:R-:W-:Y:S01]  /*16f0*/  IMAD R3, R12, 0x8, R23 ;  /* 0x000000080c037824 */ /* 0x020fe200078e0217 */
[----:B------:R-:W-:Y:S01]  /*1700*/  IADD3 R13, R248, 0xa0, RZ ;  /* 0x000000a0f80d7810 */ /* 0x000fe20007ffe0ff */
[----:B------:R-:W-:Y:S01]  /*1710*/  IMAD.IADD R2, R249, 0x1, R6 ;  /* 0x00000001f9027824 */ /* 0x000fe200078e0206 */
[----:B------:R-:W-:-:S02]  /*1720*/  LEA R146, R5, 0x100, 0x1 ;  /* 0x0000010005927811 */ /* 0x000fc400078e08ff */
[----:B------:R1:W-:Y:S01]  /*1730*/  STL [R1+0x58], R3 ;  /* 0x0000580301007387 */ /* 0x0003e20000100800 */
[----:B------:R-:W-:Y:S02]  /*1740*/  @P0 IADD3 R250, R249, 0x10, RZ ;  /* 0x00000010f9fa0810 */ /* 0x000fe40007ffe0ff */
[----:B------:R-:W-:Y:S01]  /*1750*/  IMAD.IADD R174, R0, 0x1, R146 ;  /* 0x0000000100ae7824 */ /* 0x000fe200078e0292 */
[----:B------:R2:W-:Y:S01]  /*1760*/  STL [R1+0x28], R9 ;  /* 0x0000280901007387 */ /* 0x0005e20000100800 */
[----:B------:R-:W-:Y:S01]  /*1770*/  LOP3.LUT R202, R218, 0x18, R102, 0xf8, !PT ;  /* 0x00000018daca7812 */ /* 0x000fe200078ef866 */
[----:B------:R-:W-:Y:S01]  /*1780*/  IMAD.IADD R251, R8, 0x1, R250 ;  /* 0x0000000108fb7824 */ /* 0x000fe200078e02fa */
[----:B------:R-:W-:Y:S01]  /*1790*/  IADD3 R35, R248, 0x18, RZ ;  /* 0x00000018f8237810 */ /* 0x000fe20007ffe0ff */
[----:B------:R3:W-:Y:S01]  /*17a0*/  STL [R1+0x24], R7 ;  /* 0x0000240701007387 */ /* 0x0007e20000100800 */
[----:B------:R-:W-:Y:S02]  /*17b0*/  LOP3.LUT R202, R220, R202, R219, 0xf6, !PT ;  /* 0x000000cadcca7212 */ /* 0x000fe400078ef6db */
[----:B------:R-:W-:-:S02]  /*17c0*/  IADD3 R32, R248, 0x30, RZ ;  /* 0x00000030f8207810 */ /* 0x000fc40007ffe0ff */
[C---:B------:R-:W-:Y:S02]  /*17d0*/  IADD3 R29, R248.reuse, 0x48, RZ ;  /* 0x00000048f81d7810 */ /* 0x040fe40007ffe0ff */
[C---:B------:R-:W-:Y:S02]  /*17e0*/  IADD3 R26, R248.reuse, 0x60, RZ ;  /* 0x00000060f81a7810 */ /* 0x040fe40007ffe0ff */
[----:B------:R-:W-:Y:S02]  /*17f0*/  IADD3 R23, R248, 0x78, RZ ;  /* 0x00000078f8177810 */ /* 0x000fe40007ffe0ff */
[----:B------:R-:W-:Y:S02]  /*1800*/  SHF.R.S32.HI R11, RZ, 0x1f, R35 ;  /* 0x0000001fff0b7819 */ /* 0x000fe40000011423 */
[----:B------:R-:W-:Y:S02]  /*1810*/  LEA R202, R202, 0x100, 0x1 ;  /* 0x00000100caca7811 */ /* 0x000fe400078e08ff */
[----:B------:R-:W-:-:S02]  /*1820*/  SHF.R.S32.HI R11, RZ, 0x1f, R32 ;  /* 0x0000001fff0b7819 */ /* 0x000fc40000011420 */
        /* <DEDUP_REMOVED lines=19> */
[----:B------:R-:W-:-:S02]  /*1960*/  LEA R9, R15, 0xc100, 0x1 ;  /* 0x0000c1000f097811 */ /* 0x000fc400078e08ff */
[C---:B------:R-:W-:Y:S01]  /*1970*/  IADD3 R206, R102.reuse, 0x60, RZ ;  /* 0x0000006066ce7810 */ /* 0x040fe20007ffe0ff */
[----:B------:R1:W-:Y:S01]  /*1980*/  STL [R1+0x20], R7 ;  /* 0x0000200701007387 */ /* 0x0003e20000100800 */
[C---:B------:R-:W-:Y:S02]  /*1990*/  IADD3 R205, R102.reuse, 0x80, RZ ;  /* 0x0000008066cd7810 */ /* 0x040fe40007ffe0ff */
[----:B------:R-:W-:Y:S01]  /*19a0*/  IADD3 R204, R102, 0xa0, RZ ;  /* 0x000000a066cc7810 */ /* 0x000fe20007ffe0ff */
[----:B------:R-:W-:Y:S01]  /*19b0*/  STL [R1+0x1c], R10 ;  /* 0x00001c0a01007387 */ /* 0x000fe20000100800 */
[C---:B------:R-:W-:Y:S02]  /*19c0*/  IADD3 R37, R248.reuse, 0x8, RZ ;  /* 0x00000008f8257810 */ /* 0x040fe40007ffe0ff */
        /* <DEDUP_REMOVED lines=33> */
[----:B------:R-:W-:Y:S02]  /*1be0*/  SHF.R.S32.HI R11, RZ, 0x1f, R12 ;  /* 0x0000001fff0b7819 */ /* 0x000fe4000001140c */
        /* <DEDUP_REMOVED lines=10> */
[----:B------:R-:W-:Y:S01]  /*1c90*/  IADD3 R181, R180, 0x5800, RZ ;  /* 0x00005800b4b57810 */ /* 0x000fe20007ffe0ff */
[----:B-1----:R-:W-:-:S05]  /*1ca0*/  IMAD.IADD R2, R6, 0x1, R250 ;  /* 0x0000000106027824 */ /* 0x002fca00078e02fa */
[----:B------:R1:W-:Y:S04]  /*1cb0*/  STL [R1+0x4], R2 ;  /* 0x0000040201007387 */ /* 0x0003e80000100800 */
[----:B------:R1:W-:Y:S02]  /*1cc0*/  STL [R1], R0 ;  /* 0x0000000001007387 */ /* 0x0003e40000100800 */
.L_x_3440:
        /* <DEDUP_REMOVED lines=42> */
.L_x_3282:
[----:B------:R-:W-:-:S04]  /*1f70*/  ISETP.NE.U32.AND P0, PT, RZ, c[0x0][0x368], PT ;  /* 0x0000da00ff007a0c */ /* 0x000fc80003f05070 */
[----:B------:R-:W-:-:S13]  /*1f80*/  ISETP.NE.AND.EX P0, PT, RZ, c[0x0][0x36c], PT, P0 ;  /* 0x0000db00ff007a0c */ /* 0x000fda0003f05300 */
[----:B------:R-:W-:Y:S05]  /*1f90*/  @!P0 BRA `(.L_x_3283) ;  /* 0x0000004000008947 */ /* 0x000fea0003800000 */
[----:B---3--:R-:W-:-:S04]  /*1fa0*/  IADD3 R4, P0, R241, c[0x0][0x368], RZ ;  /* 0x0000da00f1047a10 */ /* 0x008fc80007f1e0ff */
[----:B------:R-:W-:-:S05]  /*1fb0*/  IADD3.X R5, R242, c[0x0][0x36c], RZ, P0, !PT ;  /* 0x0000db00f2057a10 */ /* 0x000fca00007fe4ff */
[----:B------:R1:W5:Y:S01]  /*1fc0*/  LDG.E R8, [R4.64] ;  /* 0x0000000a04087981 */ /* 0x000362000c1e1900 */
[----:B------:R-:W-:Y:S05]  /*1fd0*/  BRA `(.L_x_3284) ;  /* 0x0000005000007947 */ /* 0x000fea0003800000 */
.L_x_3283:
[----:B------:R-:W-:Y:S01]  /*1fe0*/  MOV R8, UR8 ;  /* 0x0000000800087c02 */ /* 0x000fe20008000f00 */
[----:B------:R-:W-:Y:S05]  /*1ff0*/  @!P5 BRA `(.L_x_3284) ;  /* 0x000000300000d947 */ /* 0x000fea0003800000 */
[----:B---3--:R-:W2:Y:S04]  /*2000*/  LDG.E R6, [R4.64] ;  /* 0x0000000a04067981 */ /* 0x008ea8000c1e1900 */
[----:B------:R-:W2:Y:S02]  /*2010*/  LDG.E R0, [R4.64+0x4] ;  /* 0x0000040a04007981 */ /* 0x000ea4000c1e1900 */
[----:B--2---:R-:W-:Y:S02]  /*2020*/  IADD3 R8, -R6, R0, RZ ;  /* 0x0000000006087210 */ /* 0x004fe40007ffe1ff */
.L_x_3284:
        /* <DEDUP_REMOVED lines=56> */
.L_x_3286:
[----:B------:R-:W-:Y:S05]  /*23b0*/  BSYNC B0 ;  /* 0x0000000000007941 */ /* 0x000fea0003800000 */
.L_x_3285:
        /* <DEDUP_REMOVED lines=18> */
[C---:B------:R-:W-:Y:S01]  /*24e0*/  IADD3 R64, P0, R247.reuse, R11, RZ ;  /* 0x0000000bf7407210 */ /* 0x040fe20007f1e0ff */
        /* <DEDUP_REMOVED lines=104> */
[C---:B------:R-:W-:Y:S02]  /*2b70*/  IMAD R15, R212.reuse, c[0x0][0x294], R8 ;  /* 0x0000a500d40f7a24 */ /* 0x040fe400078e0208 */
        /* <DEDUP_REMOVED lines=46> */
[--C-:B------:R-:W-:Y:S01]  /*2e60*/  IADD3 R21, R19, R21, R220.reuse ;  /* 0x0000001513157210 */ /* 0x100fe20007ffe0dc */
        /* <DEDUP_REMOVED lines=29> */
.L_x_3312:
        /* <DEDUP_REMOVED lines=108> */
.L_x_3292:
[----:B------:R-:W-:Y:S05]  /*3700*/  BSYNC B0 ;  /* 0x0000000000007941 */ /* 0x000fea0003800000 */
.L_x_3291:
        /* <DEDUP_REMOVED lines=96> */
.L_x_3295:
[----:B------:R-:W-:Y:S05]  /*3d10*/  BSYNC B0 ;  /* 0x0000000000007941 */ /* 0x000fea0003800000 */
.L_x_3294:
        /* <DEDUP_REMOVED lines=59> */
.L_x_3297:
[----:B------:R-:W-:Y:S05]  /*40d0*/  BSYNC B0 ;  /* 0x0000000000007941 */ /* 0x000fea0003800000 */
.L_x_3296:
        /* <DEDUP_REMOVED lines=61> */
.L_x_3299:
[----:B------:R-:W-:Y:S05]  /*44b0*/  BSYNC B0 ;  /* 0x0000000000007941 */ /* 0x000fea0003800000 */
.L_x_3298:
        /* <DEDUP_REMOVED lines=58> */
.L_x_3301:
[----:B------:R-:W-:Y:S05]  /*4860*/  BSYNC B0 ;  /* 0x0000000000007941 */ /* 0x000fea0003800000 */
.L_x_3300:
        /* <DEDUP_REMOVED lines=58> */
.L_x_3303:
[----:B------:R-:W-:Y:S05]  /*4c10*/  BSYNC B0 ;  /* 0x0000000000007941 */ /* 0x000fea0003800000 */
.L_x_3302:
        /* <DEDUP_REMOVED lines=58> */
.L_x_3290:
        /* <DEDUP_REMOVED lines=47> */
.L_x_3305:
[----:B------:R-:W-:Y:S05]  /*52b0*/  BSYNC B0 ;  /* 0x0000000000007941 */ /* 0x000fea0003800000 */
.L_x_3304:
        /* <DEDUP_REMOVED lines=54> */
[--C-:B------:R-:W-:Y:S02]  /*5620*/  @!P0 SHF.R.U64 R2, R4, 0x10, R5.reuse ;  /* 0x0000001004028819 */ /* 0x100fe40000001205 */
        /* <DEDUP_REMOVED lines=104> */
.L_x_3307:
[----:B------:R-:W-:Y:S05]  /*5cb0*/  BSYNC B0 ;  /* 0x0000000000007941 */ /* 0x000fea0003800000 */
.L_x_3306:
        /* <DEDUP_REMOVED lines=123> */
.L_x_3309:
[----:B------:R-:W-:Y:S05]  /*6470*/  BSYNC B0 ;  /* 0x0000000000007941 */ /* 0x000fea0003800000 */
.L_x_3308:
        /* <DEDUP_REMOVED lines=126> */
.L_x_3289:
        /* <DEDUP_REMOVED lines=9> */
[C---:B------:R-:W-:Y:S09]  /*6cf0*/  ISETP.GE.AND P2, PT, R205.reuse, c[0x0][0x1d4], PT ;  /* 0x00007500cd007a0c */ /* 0x040ff20003f46270 */
        /* <DEDUP_REMOVED lines=29> */
.L_x_3293:
[----:B------:R-:W-:Y:S05]  /*6ed0*/  BSYNC B1 ;  /* 0x0000000000017941 */ /* 0x000fea0003800000 */
.L_x_3288:
        /* <DEDUP_REMOVED lines=84> */
.L_x_3311:
[----:B-123--:R-:W-:Y:S05]  /*7420*/  BSYNC B0 ;  /* 0x0000000000007941 */ /* 0x00efea0003800000 */
.L_x_3310:
        /* <DEDUP_REMOVED lines=26> */
.L_x_3287:
        /* <DEDUP_REMOVED lines=32> */
.L_x_3314:
[----:B------:R-:W-:Y:S05]  /*77d0*/  BSYNC B0 ;  /* 0x0000000000007941 */ /* 0x000fea0003800000 */
.L_x_3313:
        /* <DEDUP_REMOVED lines=105> */
.L_x_3445:
[----:B------:R-:W-:Y:S05]  /*7e70*/  BRA.DIV ~URZ, `(.L_x_3317) ;  /* 0x000105727f007947 */ /* 0x000fea000b800000 */
[----:B------:R3:W4:Y:S02]  /*7e80*/  SHFL.IDX PT, R0, R7, RZ, 0x181f ;  /* 0x00181fff07007589 */ /* 0x00072400000e0000 */
.L_x_3446:
        /* <DEDUP_REMOVED lines=16> */
.L_x_3319:
[----:B------:R-:W-:Y:S05]  /*7f90*/  BSYNC B0 ;  /* 0x0000000000007941 */ /* 0x000fea0003800000 */
.L_x_3318:
[----:B------:R-:W-:Y:S05]  /*7fa0*/  BRA.DIV ~URZ, `(.L_x_3320) ;  /* 0x000104a27f007947 */ /* 0x000fea000b800000 */
[----:B--2---:R2:W1:Y:S04]  /*7fb0*/  SHFL.IDX PT, R6, R5, 0x1, 0x181f ;  /* 0x00381f0005067f89 */ /* 0x00446800000e0000 */
[----:B----4-:R2:W4:Y:S02]  /*7fc0*/  SHFL.IDX PT, R0, R7, 0x1, 0x181f ;  /* 0x00381f0007007f89 */ /* 0x01052400000e0000 */
.L_x_3447:
        /* <DEDUP_REMOVED lines=16> */
.L_x_3322:
[----:B------:R-:W-:Y:S05]  /*80d0*/  BSYNC B0 ;  /* 0x0000000000007941 */ /* 0x000fea0003800000 */
.L_x_3321:
[----:B------:R-:W-:Y:S05]  /*80e0*/  BRA.DIV ~URZ, `(.L_x_3323) ;  /* 0x000104227f007947 */ /* 0x000fea000b800000 */
[----:B-1----:R1:W2:Y:S02]  /*80f0*/  SHFL.IDX PT, R6, R5, 0x2, 0x181f ;  /* 0x00581f0005067f89 */ /* 0x0022a400000e0000 */
.L_x_3448:
[----:B------:R-:W-:Y:S05]  /*8100*/  BRA.DIV ~URZ, `(.L_x_3324) ;  /* 0x000104727f007947 */ /* 0x000fea000b800000 */
[----:B----4-:R4:W1:Y:S02]  /*8110*/  SHFL.IDX PT, R0, R7, 0x2, 0x181f ;  /* 0x00581f0007007f89 */ /* 0x01086400000e0000 */
.L_x_3449:
        /* <DEDUP_REMOVED lines=16> */
.L_x_3326:
[----:B------:R-:W-:Y:S05]  /*8220*/  BSYNC B0 ;  /* 0x0000000000007941 */ /* 0x000fea0003800000 */
.L_x_3325:
[----:B------:R-:W-:Y:S05]  /*8230*/  BRA.DIV ~URZ, `(.L_x_3327) ;  /* 0x000103a27f007947 */ /* 0x000fea000b800000 */
[----:B-12---:R-:W1:Y:S04]  /*8240*/  SHFL.IDX PT, R5, R5, 0x3, 0x181f ;  /* 0x00781f0005057f89 */ /* 0x006e6800000e0000 */
[----:B------:R2:W3:Y:S02]  /*8250*/  SHFL.IDX PT, R0, R7, 0x3, 0x181f ;  /* 0x00781f0007007f89 */ /* 0x0004e400000e0000 */
.L_x_3450:
[----:B------:R-:W-:Y:S01]  /*8260*/  IADD3 R2, R4, 0x60, RZ ;  /* 0x0000006004027810 */ /* 0x000fe20007ffe0ff */
[----:B-----5:R-:W-:-:S03]  /*8270*/  IMAD.WIDE.U32 R232, R12, c[0x0][0x2b0], RZ ;  /* 0x0000ac000ce87a25 */ /* 0x020fc600078e00ff */
[----:B------:R-:W-:-:S13]  /*8280*/  ISETP.GE.AND P0, PT, R2, R34, PT ;  /* 0x000000220200720c */ /* 0x000fda0003f06270 */
[-C--:B---3--:R-:W-:Y:S02]  /*8290*/  @!P0 LEA R8, P3, R210, R0.reuse, 0x1 ;  /* 0x00000000d2088211 */ /* 0x088fe400078608ff */
[-C--:B------:R-:W-:Y:S02]  /*82a0*/  @!P0 LEA R6, P2, R208, R0.reuse, 0x1 ;  /* 0x00000000d0068211 */ /* 0x080fe400078408ff */
[C---:B------:R-:W-:Y:S02]  /*82b0*/  @!P0 LEA R2, P1, R209.reuse, R0, 0x1 ;  /* 0x00000000d1028211 */ /* 0x040fe400078208ff */
[----:B------:R-:W-:Y:S02]  /*82c0*/  SHF.R.S32.HI R0, RZ, 0x1f, R12 ;  /* 0x0000001fff007819 */ /* 0x000fe4000001140c */
[-C--:B-1----:R-:W-:Y:S02]  /*82d0*/  @!P0 LEA.HI.X R9, R210, R5.reuse, R211, 0x1, P3 ;  /* 0x00000005d2098211 */ /* 0x082fe400018f0cd3 */
[-C--:B--2-4-:R-:W-:Y:S01]  /*82e0*/  @!P0 LEA.HI.X R7, R208, R5.reuse, R225, 0x1, P2 ;  /* 0x00000005d0078211 */ /* 0x094fe200010f0ce1 */
[----:B------:R-:W-:Y:S01]  /*82f0*/  IMAD R0, R0, c[0x0][0x2b0], RZ ;  /* 0x0000ac0000007a24 */ /* 0x000fe200078e02ff */
[----:B------:R-:W-:Y:S01]  /*8300*/  @!P0 LEA.HI.X R3, R209, R5, R224, 0x1, P1 ;  /* 0x00000005d1038211 */ /* 0x000fe200008f0ce0 */
        /* <DEDUP_REMOVED lines=8> */
[----:B------:R-:W-:Y:S02]  /*8390*/  IMAD.IADD R234, R233, 0x1, R0 ;  /* 0x00000001e9ea7824 */ /* 0x000fe400078e0200 */
[----:B------:R1:W-:Y:S01]  /*83a0*/  @!P0 LDGSTS.E.BYPASS.LTC128B.128 [R192+0x17100], [R2.64], !P4 ;  /* 0x1710000002c08fae */ /* 0x0003e2000e101d4a */
[----:B------:R-:W-:Y:S02]  /*83b0*/  ISETP.GE.AND P4, PT, R208, c[0x0][0x1d4], PT ;  /* 0x00007500d0007a0c */ /* 0x000fe40003f86270 */
[----:B------:R-:W-:Y:S01]  /*83c0*/  SEL R95, RZ, 0x10, P5 ;  /* 0x00000010ff5f7807 */ /* 0x000fe20002800000 */
        /* <DEDUP_REMOVED lines=66> */
.L_x_3328:
        /* <DEDUP_REMOVED lines=99> */
.L_x_3332:
[----:B-12-4-:R-:W-:Y:S05]  /*8e20*/  BSYNC B0 ;  /* 0x0000000000007941 */ /* 0x016fea0003800000 */
.L_x_3331:
        /* <DEDUP_REMOVED lines=120> */
.L_x_3336:
[----:B------:R-:W-:Y:S05]  /*95b0*/  BSYNC B0 ;  /* 0x0000000000007941 */ /* 0x000fea0003800000 */
.L_x_3335:
        /* <DEDUP_REMOVED lines=41> */
.L_x_3338:
[----:B------:R-:W-:Y:S05]  /*9850*/  BSYNC B0 ;  /* 0x0000000000007941 */ /* 0x000fea0003800000 */
.L_x_3337:
        /* <DEDUP_REMOVED lines=41> */
.L_x_3340:
[----:B------:R-:W-:Y:S05]  /*9af0*/  BSYNC B0 ;  /* 0x0000000000007941 */ /* 0x000fea0003800000 */
.L_x_3339:
        /* <DEDUP_REMOVED lines=41> */
.L_x_3342:
[----:B------:R-:W-:Y:S05]  /*9d90*/  BSYNC B0 ;  /* 0x0000000000007941 */ /* 0x000fea0003800000 */
.L_x_3341:
        /* <DEDUP_REMOVED lines=41> */
.L_x_3344:
[----:B------:R-:W-:Y:S05]  /*a030*/  BSYNC B0 ;  /* 0x0000000000007941 */ /* 0x000fea0003800000 */
.L_x_3343:
        /* <DEDUP_REMOVED lines=40> */
.L_x_3334:
[----:B------:R-:W-:Y:S05]  /*a2c0*/  BSYNC B1 ;  /* 0x0000000000017941 */ /* 0x000fea0003800000 */
.L_x_3333:
        /* <DEDUP_REMOVED lines=44> */
.L_x_3347:
[----:B------:R-:W-:Y:S05]  /*a590*/  BSYNC B0 ;  /* 0x0000000000007941 */ /* 0x000fea0003800000 */
.L_x_3346:
        /* <DEDUP_REMOVED lines=41> */
.L_x_3349:
[----:B------:R-:W-:Y:S05]  /*a830*/  BSYNC B0 ;  /* 0x0000000000007941 */ /* 0x000fea0003800000 */
.L_x_3348:
        /* <DEDUP_REMOVED lines=41> */
.L_x_3351:
[----:B------:R-:W-:Y:S05]  /*aad0*/  BSYNC B0 ;  /* 0x0000000000007941 */ /* 0x000fea0003800000 */
.L_x_3350:
        /* <DEDUP_REMOVED lines=41> */
.L_x_3353:
[----:B------:R-:W-:Y:S05]  /*ad70*/  BSYNC B0 ;  /* 0x0000000000007941 */ /* 0x000fea0003800000 */
.L_x_3352:
        /* <DEDUP_REMOVED lines=41> */
.L_x_3355:
[----:B------:R-:W-:Y:S05]  /*b010*/  BSYNC B0 ;  /* 0x0000000000007941 */ /* 0x000fea0003800000 */
.L_x_3354:
        /* <DEDUP_REMOVED lines=41> */
.L_x_3330:
        /* <DEDUP_REMOVED lines=54> */
.L_x_3357:
[----:B-12-4-:R-:W-:Y:S05]  /*b610*/  BSYNC B0 ;  /* 0x0000000000007941 */ /* 0x016fea0003800000 */
.L_x_3356:
        /* <DEDUP_REMOVED lines=170> */
.L_x_3361:
[----:B------:R-:W-:Y:S05]  /*c0c0*/  BSYNC B0 ;  /* 0x0000000000007941 */ /* 0x000fea0003800000 */
.L_x_3360:
        /* <DEDUP_REMOVED lines=92> */
.L_x_3363:
[----:B------:R-:W-:Y:S05]  /*c690*/  BSYNC B0 ;  /* 0x0000000000007941 */ /* 0x000fea0003800000 */
.L_x_3362:
        /* <DEDUP_REMOVED lines=91> */
.L_x_3359:
[----:B------:R-:W-:Y:S05]  /*cc50*/  BSYNC B1 ;  /* 0x0000000000017941 */ /* 0x000fea0003800000 */
.L_x_3358:
        /* <DEDUP_REMOVED lines=102> */
.L_x_3365:
[----:B------:R-:W-:Y:S05]  /*d2c0*/  BSYNC B0 ;  /* 0x0000000000007941 */ /* 0x000fea0003800000 */
.L_x_3364:
        /* <DEDUP_REMOVED lines=92> */
.L_x_3367:
[----:B------:R-:W-:Y:S05]  /*d890*/  BSYNC B0 ;  /* 0x0000000000007941 */ /* 0x000fea0003800000 */
.L_x_3366:
        /* <DEDUP_REMOVED lines=91> */
.L_x_3345:
[----:B------:R-:W-:Y:S05]  /*de50*/  BSYNC B2 ;  /* 0x0000000000027941 */ /* 0x000fea0003800000 */
.L_x_3329:
[----:B------:R-:W-:Y:S01]  /*de60*/  IMAD R0, R56, c[0x0][0x208], RZ ;  /* 0x0000820038007a24 */ /* 0x000fe200078e02ff */
[----:B------:R-:W-:-:S04]  /*de70*/  DEPBAR.LE SB0, 0x0 ;  /* 0x000080000000791a */ /* 0x000fc80000000000 */
[----:B------:R-:W-:Y:S01]  /*de80*/  IMAD.WIDE.U32 R2, R196, c[0x0][0x208], RZ ;  /* 0x00008200c4027a25 */ /* 0x000fe200078e00ff */
[----:B------:R-:W-:Y:S01]  /*de90*/  BAR.SYNC.DEFER_BLOCKING 0x0 ;  /* 0x0000000000007b1d */ /* 0x000fe20000010000 */
[----:B------:R-:W-:Y:S02]  /*dea0*/  SHF.L.U64.HI R90, R210, 0x1, R211 ;  /* 0x00000001d25a7819 */ /* 0x000fe400000102d3 */
[----:B------:R-:W-:Y:S01]  /*deb0*/  IMAD R0, R196, c[0x0][0x20c], R0 ;  /* 0x00008300c4007a24 */ /* 0x000fe200078e0200 */
[----:B------:R-:W-:Y:S01]  /*dec0*/  SHF.L.U64.HI R91, R208, 0x1, R225 ;  /* 0x00000001d05b7819 */ /* 0x000fe200000102e1 */
[----:B------:R-:W-:Y:S01]  /*ded0*/  IMAD.WIDE.U32 R226, R55, c[0x0][0x210], RZ ;  /* 0x0000840037e27a25 */ /* 0x000fe200078e00ff */
[----:B------:R-:W-:Y:S01]  /*dee0*/  ISETP.GE.AND P3, PT, R210, c[0x0][0x1d4], PT ;  /* 0x00007500d2007a0c */ /* 0x000fe20003f66270 */
[----:B------:R-:W-:Y:S01]  /*def0*/  BSSY B0, `(.L_x_3368) ;  /* 0x0000115000007945 */ /* 0x000fe20003800000 */
[----:B------:R-:W-:Y:S01]  /*df00*/  SHF.L.U64.HI R93, R209, 0x1, R224 ;  /* 0x00000001d15d7819 */ /* 0x000fe200000102e0 */
[----:B------:R-:W-:-:S02]  /*df10*/  IMAD.IADD R3, R3, 0x1, R0 ;  /* 0x0000000103037824 */ /* 0x000fc400078e0200 */
[----:B------:R-:W-:Y:S02]  /*df20*/  IMAD R0, R57, c[0x0][0x218], RZ ;  /* 0x0000860039007a24 */ /* 0x000fe400078e02ff */
[----:B------:R-:W-:-:S04]  /*df30*/  IMAD.WIDE.U32 R2, R194, c[0x0][0x218], R2 ;  /* 0x00008600c2027a25 */ /* 0x000fc800078e0002 */
[----:B-12---:R-:W-:Y:S01]  /*df40*/  IMAD R4, R194, c[0x0][0x21c], R0 ;  /* 0x00008700c2047a24 */ /* 0x006fe200078e0200 */
[----:B------:R-:W-:Y:S01]  /*df50*/  IADD3 R0, P0, R2, R226, RZ ;  /* 0x000000e202007210 */ /* 0x000fe20007f1e0ff */
[----:B------:R-:W-:Y:S02]  /*df60*/  IMAD R228, R55, c[0x0][0x214], R227 ;  /* 0x0000850037e47a24 */ /* 0x000fe400078e02e3 */
[----:B------:R-:W-:Y:S02]  /*df70*/  IMAD.SHL.U32 R88, R210, 0x2, RZ ;  /* 0x00000002d2587824 */ /* 0x000fe400078e00ff */
[----:B------:R-:W-:Y:S01]  /*df80*/  IMAD.SHL.U32 R89, R208, 0x2, RZ ;  /* 0x00000002d0597824 */ /* 0x000fe200078e00ff */
[----:B------:R-:W-:Y:S01]  /*df90*/  IADD3.X R2, R228, R3, R4, P0, !PT ;  /* 0x00000003e4027210 */ /* 0x000fe200007fe404 */
[----:B------:R-:W-:Y:S01]  /*dfa0*/  IMAD.SHL.U32 R92, R209, 0x2, RZ ;  /* 0x00000002d15c7824 */ /* 0x000fe200078e00ff */
[C---:B------:R-:W-:Y:S01]  /*dfb0*/  LEA R3, P0, R0.reuse, c[0x0][0x1f8], 0x1 ;  /* 0x00007e0000037a11 */ /* 0x040fe200078008ff */
[----:B------:R-:W-:Y:S03]  /*dfc0*/  LDSM.16.M88.4 R24, [R145] ;  /* 0x000000009118783b */ /* 0x000fe60000000200 */
[----:B------:R-:W-:Y:S01]  /*dfd0*/  LEA.HI.X R4, R0, c[0x0][0x1fc], R2, 0x1, P0 ;  /* 0x00007f0000047a11 */ /* 0x000fe200000f0c02 */
[----:B------:R-:W-:Y:S04]  /*dfe0*/  LDSM.16.M88.4 R32, [R145+0x800] ;  /* 0x000800009120783b */ /* 0x000fe80000000200 */
        /* <DEDUP_REMOVED lines=8> */
[C---:B------:R-:W-:Y:S02]  /*e070*/  IADD3 R16, P1, R0.reuse, R92, RZ ;  /* 0x0000005c00107210 */ /* 0x040fe40007f3e0ff */
[-C--:B------:R-:W-:Y:S01]  /*e080*/  IADD3 R20, P2, R0, R89.reuse, RZ ;  /* 0x0000005900147210 */ /* 0x080fe20007f5e0ff */
[C-C-:B--2---:R-:W-:Y:S01]  /*e090*/  IMAD.X R23, R2.reuse, 0x1, R90.reuse, P0 ;  /* 0x0000000102177824 */ /* 0x144fe200000e065a */
[----:B------:R-:W-:Y:S01]  /*e0a0*/  LDSM.16.M88.4 R8, [R177] ;  /* 0x00000000b108783b */ /* 0x000fe20000000200 */
[C---:B------:R-:W-:Y:S01]  /*e0b0*/  IMAD.X R17, R2.reuse, 0x1, R93, P1 ;  /* 0x0000000102117824 */ /* 0x040fe200008e065d */
[----:B---3--:R-:W-:Y:S01]  /*e0c0*/  IADD3 R18, P0, R3, R88, RZ ;  /* 0x0000005803127210 */ /* 0x008fe20007f1e0ff */
[--C-:B------:R-:W-:Y:S01]  /*e0d0*/  IMAD.X R21, R2, 0x1, R91.reuse, P2 ;  /* 0x0000000102157824 */ /* 0x100fe200010e065b */
[----:B------:R-:W-:Y:S01]  /*e0e0*/  ISETP.GE.AND P1, PT, R208, c[0x0][0x1d4], PT ;  /* 0x00007500d0007a0c */ /* 0x000fe20003f26270 */
[----:B------:R-:W2:Y:S01]  /*e0f0*/  LDSM.16.M88.4 R36, [R180] ;  /* 0x00000000b424783b */ /* 0x000ea20000000200 */
[----:B------:R-:W-:Y:S01]  /*e100*/  ISETP.GE.AND P2, PT, R209, c[0x0][0x1d4], PT ;  /* 0x00007500d1007a0c */ /* 0x000fe20003f46270 */
[C---:B----4-:R-:W-:Y:S01]  /*e110*/  IMAD.X R19, R12.reuse, 0x1, R90, P0 ;  /* 0x000000010c137824 */ /* 0x050fe200000e065a */
[----:B------:R-:W-:Y:S01]  /*e120*/  IADD3 R14, P0, R3, R89, RZ ;  /* 0x00000059030e7210 */ /* 0x000fe20007f1e0ff */
[----:B------:R-:W3:Y:S04]  /*e130*/  LDSM.16.M88.4 R76, [R191] ;  /* 0x00000000bf4c783b */ /* 0x000ee80000000200 */
[----:B------:R-:W-:Y:S01]  /*e140*/  IMAD.X R15, R12, 0x1, R91, P0 ;  /* 0x000000010c0f7824 */ /* 0x000fe200000e065b */
[C---:B------:R-:W-:Y:S01]  /*e150*/  ISETP.LT.OR P0, PT, R72.reuse, 0x1, P3 ;  /* 0x000000014800780c */ /* 0x040fe20001f01670 */
[----:B------:R-:W4:Y:S01]  /*e160*/  LDSM.16.M88.4 R80, [R190] ;  /* 0x00000000be50783b */ /* 0x000f220000000200 */
[----:B------:R-:W-:-:S03]  /*e170*/  ISETP.LT.OR P3, PT, R72, 0x21, P3 ;  /* 0x000000214800780c */ /* 0x000fc60001f61670 */
[----:B------:R-:W1:Y:S01]  /*e180*/  LDSM.16.M88.4 R84, [R189] ;  /* 0x00000000bd54783b */ /* 0x000e620000000200 */
[C---:B------:R-:W-:Y:S07]  /*e190*/  HMMA.16816.F32.BF16 R28, R4.reuse, R24, RZ ;  /* 0x00000018041c723c */ /* 0x040fee00000418ff */
[----:B------:R-:W-:Y:S01]  /*e1a0*/  @!PT LDS RZ, [RZ] ;  /* 0x00000000fffff984 */ /* 0x000fe20000000800 */
[----:B------:R-:W-:Y:S01]  /*e1b0*/  @!PT LDS RZ, [RZ] ;  /* 0x00000000fffff984 */ /* 0x000fe20000000800 */
[----:B------:R-:W-:Y:S01]  /*e1c0*/  @!PT LDS RZ, [RZ] ;  /* 0x00000000fffff984 */ /* 0x000fe20000000800 */
[----:B------:R1:W-:Y:S01]  /*e1d0*/  LDGSTS.E.BYPASS.LTC128B.128 [R192+0x100], [R22.64], !P0 ;  /* 0x0010000016c07fae */ /* 0x0003e2000c101d4a */
[C---:B------:R-:W-:Y:S02]  /*e1e0*/  ISETP.LT.OR P0, PT, R72.reuse, 0x1, P1 ;  /* 0x000000014800780c */ /* 0x040fe40000f01670 */
        /* <DEDUP_REMOVED lines=9> */
[C---:B------:R-:W-:Y:S01]  /*e280*/  HMMA.16816.F32.BF16 R60, R4.reuse, R46, RZ ;  /* 0x0000002e043c723c */ /* 0x040fe200000418ff */
[----:B------:R-:W-:Y:S01]  /*e290*/  IMAD.X R3, R12, 0x1, R93, P0 ;  /* 0x000000010c037824 */ /* 0x000fe200000e065d */
[----:B------:R-:W-:Y:S01]  /*e2a0*/  ISETP.LT.OR P0, PT, R72, 0x21, P2 ;  /* 0x000000214800780c */ /* 0x000fe20001701670 */
[----:B------:R2:W-:Y:S05]  /*e2b0*/  LDGSTS.E.BYPASS.LTC128B.128 [R192+0x3100], [R14.64], !P1 ;  /* 0x031000000ec07fae */ /* 0x0005ea000c901d4a */
[C---:B-1----:R-:W-:Y:S07]  /*e2c0*/  HMMA.16816.F32.BF16 R20, R4.reuse, R32, RZ ;  /* 0x000000200414723c */ /* 0x042fee00000418ff */
[----:B------:R1:W-:Y:S01]  /*e2d0*/  LDGSTS.E.BYPASS.LTC128B.128 [R192+0x5100], [R2.64], !P0 ;  /* 0x0510000002c07fae */ /* 0x0003e2000c101d4a */
[----:B------:R-:W-:Y:S01]  /*e2e0*/  HMMA.16816.F32.BF16 R68, R4, R40, RZ ;  /* 0x000000280444723c */ /* 0x000fe200000418ff */
[----:B------:R-:W-:-:S02]  /*e2f0*/  ISETP.GT.AND P0, PT, R94, R217, PT ;  /* 0x000000d95e00720c */ /* 0x000fc40003f04270 */
[----:B------:R-:W-:Y:S04]  /*e300*/  LDSM.16.M88.4 R32, [R175+0x800] ;  /* 0x00080000af20783b */ /* 0x000fe80000000200 */
[----:B------:R-:W-:Y:S01]  /*e310*/  LDSM.16.M88.4 R72, [R175+0x1000] ;  /* 0x00100000af48783b */ /* 0x000fe20000000200 */
[----:B-----5:R-:W-:Y:S03]  /*e320*/  HMMA.16816.F32.BF16 R56, R4, R42, RZ ;  /* 0x0000002a0438723c */ /* 0x020fe600000418ff */
[----:B------:R-:W1:Y:S04]  /*e330*/  LDSM.16.M88.4 R4, [R179] ;  /* 0x00000000b304783b */ /* 0x000e680000000200 */
[----:B------:R-:W0:Y:S01]  /*e340*/  LDGDEPBAR ;  /* 0x00000000000079af */ /* 0x000e220000000000 */
[C---:B--2---:R-:W-:Y:S08]  /*e350*/  HMMA.16816.F32.BF16 R64, R8.reuse, R36, R28 ;  /* 0x000000240840723c */ /* 0x044ff0000004181c */
[C---:B------:R-:W-:Y:S01]  /*e360*/  HMMA.16816.F32.BF16 R44, R8.reuse, R38, R24 ;  /* 0x00000026082c723c */ /* 0x040fe20000041818 */
[----:B------:R-:W2:Y:S07]  /*e370*/  LDSM.16.M88.4 R36, [R175] ;  /* 0x00000000af24783b */ /* 0x000eae0000000200 */
[C---:B---3--:R-:W-:Y:S08]  /*e380*/  HMMA.16816.F32.BF16 R40, R8.reuse, R76, R20 ;  /* 0x0000004c0828723c */ /* 0x048ff00000041814 */
[C---:B------:R-:W-:Y:S01]  /*e390*/  HMMA.16816.F32.BF16 R28, R8.reuse, R78, R48 ;  /* 0x0000004e081c723c */ /* 0x040fe20000041830 */
[----:B------:R-:W3:Y:S07]  /*e3a0*/  LDSM.16.M88.4 R76, [R175+0x1800] ;  /* 0x00180000af4c783b */ /* 0x000eee0000000200 */
[C---:B----4-:R-:W-:Y:S08]  /*e3b0*/  HMMA.16816.F32.BF16 R24, R8.reuse, R80, R52 ;  /* 0x000000500818723c */ /* 0x050ff00000041834 */
[C---:B------:R-:W-:Y:S01]  /*e3c0*/  HMMA.16816.F32.BF16 R20, R8.reuse, R82, R60 ;  /* 0x000000520814723c */ /* 0x040fe2000004183c */
[----:B------:R-:W-:Y:S07]  /*e3d0*/  LDSM.16.M88.4 R80, [R172+0x800] ;  /* 0x00080000ac50783b */ /* 0x000fee0000000200 */
[C---:B------:R-:W-:Y:S01]  /*e3e0*/  HMMA.16816.F32.BF16 R16, R8.reuse, R84, R68 ;  /* 0x000000540810723c */ /* 0x040fe20000041844 */
[----:B------:R-:W-:Y:S07]  /*e3f0*/  LDSM.16.M88.4 R68, [R172] ;  /* 0x00000000ac44783b */ /* 0x000fee0000000200 */
[----:B------:R-:W-:Y:S01]  /*e400*/  HMMA.16816.F32.BF16 R12, R8, R86, R56 ;  /* 0x00000056080c723c */ /* 0x000fe20000041838 */
[----:B------:R-:W4:Y:S04]  /*e410*/  LDSM.16.M88.4 R8, [R178] ;  /* 0x00000000b208783b */ /* 0x000f280000000200 */
[----:B------:R-:W-:Y:S03]  /*e420*/  LDSM.16.M88.4 R84, [R175+0x2800] ;  /* 0x00280000af54783b */ /* 0x000fe60000000200 */
[C---:B-1----:R-:W-:Y:S01]  /*e430*/  HMMA.16816.F32.BF16 R56, R4.reuse, R32, R40 ;  /* 0x000000200438723c */ /* 0x042fe20000041828 */
[----:B------:R-:W1:Y:S07]  /*e440*/  LDSM.16.M88.4 R40, [R172+0x1000] ;  /* 0x00100000ac28783b */ /* 0x000e6e0000000200 */
[C---:B--2---:R-:W-:Y:S08]  /*e450*/  HMMA.16816.F32.BF16 R64, R4.reuse, R36, R64 ;  /* 0x000000240440723c */ /* 0x044ff00000041840 */
[C---:B------:R-:W-:Y:S08]  /*e460*/  HMMA.16816.F32.BF16 R60, R4.reuse, R38, R44 ;  /* 0x00000026043c723c */ /* 0x040ff0000004182c */
[C---:B------:R-:W-:Y:S01]  /*e470*/  HMMA.16816.F32.BF16 R52, R4.reuse, R34, R28 ;  /* 0x000000220434723c */ /* 0x040fe2000004181c */
[----:B------:R-:W2:Y:S07]  /*e480*/  LDSM.16.M88.4 R32, [R172+0x1800] ;  /* 0x00180000ac20783b */ /* 0x000eae0000000200 */
[C---:B------:R-:W-:Y:S01]  /*e490*/  HMMA.16816.F32.BF16 R48, R4.reuse, R72, R24 ;  /* 0x000000480430723c */ /* 0x040fe20000041818 */
[----:B------:R-:W-:Y:S07]  /*e4a0*/  LDSM.16.M88.4 R24, [R145+0x2000] ;  /* 0x002000009118783b */ /* 0x000fee0000000200 */
[C---:B------:R-:W-:Y:S01]  /*e4b0*/  HMMA.16816.F32.BF16 R44, R4.reuse, R74, R20 ;  /* 0x0000004a042c723c */ /* 0x040fe20000041814 */
[----:B------:R-:W-:Y:S07]  /*e4c0*/  LDSM.16.M88.4 R72, [R145+0x2800] ;  /* 0x002800009148783b */ /* 0x000fee0000000200 */
[C---:B---3--:R-:W-:Y:S08]  /*e4d0*/  HMMA.16816.F32.BF16 R36, R4.reuse, R76, R16 ;  /* 0x0000004c0424723c */ /* 0x048ff00000041810 */
[----:B------:R-:W-:Y:S01]  /*e4e0*/  HMMA.16816.F32.BF16 R28, R4, R78, R12 ;  /* 0x0000004e041c723c */ /* 0x000fe2000004180c */
[----:B------:R-:W3:Y:S04]  /*e4f0*/  LDSM.16.M88.4 R4, [R176+0x4000] ;  /* 0x00400000b004783b */ /* 0x000ee80000000200 */
[----:B------:R-:W2:Y:S03]  /*e500*/  LDSM.16.M88.4 R76, [R145+0x3000] ;  /* 0x00300000914c783b */ /* 0x000ea60000000200 */
[C---:B----4-:R-:W-:Y:S08]  /*e510*/  HMMA.16816.F32.BF16 R20, R8.reuse, R68, R64 ;  /* 0x000000440814723c */ /* 0x050ff00000041840 */
[C---:B------:R-:W-:Y:S08]  /*e520*/  HMMA.16816.F32.BF16 R16, R8.reuse, R70, R60 ;  /* 0x000000460810723c */ /* 0x040ff0000004183c */
[C---:B------:R-:W-:Y:S08]  /*e530*/  HMMA.16816.F32.BF16 R12, R8.reuse, R80, R56 ;  /* 0x00000050080c723c */ /* 0x040ff00000041838 */
[C---:B------:R-:W-:Y:S01]  /*e540*/  HMMA.16816.F32.BF16 R68, R8.reuse, R82, R52 ;  /* 0x000000520844723c */ /* 0x040fe20000041834 */
[----:B------:R-:W4:Y:S07]  /*e550*/  LDSM.16.M88.4 R80, [R145+0x3800] ;  /* 0x003800009150783b */ /* 0x000f2e0000000200 */
[C---:B-1----:R-:W-:Y:S08]  /*e560*/  HMMA.16816.F32.BF16 R64, R8.reuse, R40, R48 ;  /* 0x000000280840723c */ /* 0x042ff00000041830 */
[C---:B------:R-:W-:Y:S01]  /*e570*/  HMMA.16816.F32.BF16 R60, R8.reuse, R42, R44 ;  /* 0x0000002a083c723c */ /* 0x040fe2000004182c */
[----:B------:R-:W-:Y:S07]  /*e580*/  LDSM.16.M88.4 R40, [R188] ;  /* 0x00000000bc28783b */ /* 0x000fee0000000200 */
[C---:B--2---:R-:W-:Y:S01]  /*e590*/  HMMA.16816.F32.BF16 R56, R8.reuse, R32, R36 ;  /* 0x000000200838723c */ /* 0x044fe20000041824 */
[----:B------:R-:W-:Y:S07]  /*e5a0*/  LDSM.16.M88.4 R36, [R187] ;  /* 0x00000000bb24783b */ /* 0x000fee0000000200 */
[----:B------:R-:W-:Y:S01]  /*e5b0*/  HMMA.16816.F32.BF16 R48, R8, R34, R28 ;  /* 0x000000220830723c */ /* 0x000fe2000004181c */
[----:B------:R-:W1:Y:S04]  /*e5c0*/  LDSM.16.M88.4 R8, [R177+0x4000] ;  /* 0x00400000b108783b */ /* 0x000e680000000200 */
[----:B------:R-:W2:Y:S03]  /*e5d0*/  LDSM.16.M88.4 R32, [R186] ;  /* 0x00000000ba20783b */ /* 0x000ea60000000200 */
[C---:B---3--:R-:W-:Y:S08]  /*e5e0*/  HMMA.16816.F32.BF16 R52, R4.reuse, R24, R20 ;  /* 0x000000180434723c */ /* 0x048ff00000041814 */
[C---:B------:R-:W-:Y:S08]  /*e5f0*/  HMMA.16816.F32.BF16 R44, R4.reuse, R26, R16 ;  /* 0x0000001a042c723c */ /* 0x040ff00000041810 */
[C---:B------:R-:W-:Y:S08]  /*e600*/  HMMA.16816.F32.BF16 R28, R4.reuse, R72, R12 ;  /* 0x00000048041c723c */ /* 0x040ff0000004180c */
[C---:B------:R-:W-:Y:S01]  /*e610*/  HMMA.16816.F32.BF16 R24, R4.reuse, R74, R68 ;  /* 0x0000004a0418723c */ /* 0x040fe20000041844 */
[----:B------:R-:W3:Y:S07]  /*e620*/  LDSM.16.M88.4 R72, [R185] ;  /* 0x00000000b948783b */ /* 0x000eee0000000200 */
[C---:B------:R-:W-:Y:S08]  /*e630*/  HMMA.16816.F32.BF16 R20, R4.reuse, R76, R64 ;  /* 0x0000004c0414723c */ /* 0x040ff00000041840 */
[C---:B------:R-:W-:Y:S01]  /*e640*/  HMMA.16816.F32.BF16 R16, R4.reuse, R78, R60 ;  /* 0x0000004e0410723c */ /* 0x040fe2000004183c */
[----:B------:R-:W-:Y:S07]  /*e650*/  LDSM.16.M88.4 R76, [R172+0x2800] ;  /* 0x00280000ac4c783b */ /* 0x000fee0000000200 */
        /* <DEDUP_REMOVED lines=12> */
[----:B------:R-:W2:Y:S07]  /*e720*/  LDSM.16.M88.4 R32, [R175+0x3800] ;  /* 0x00380000af20783b */ /* 0x000eae0000000200 */
[C---:B---3--:R-:W-:Y:S08]  /*e730*/  HMMA.16816.F32.BF16 R36, R8.reuse, R72, R12 ;  /* 0x000000480824723c */ /* 0x048ff0000004180c */
[----:B------:R-:W-:Y:S01]  /*e740*/  HMMA.16816.F32.BF16 R28, R8, R74, R48 ;  /* 0x0000004a081c723c */ /* 0x000fe20000041830 */
[----:B------:R-:W3:Y:S07]  /*e750*/  LDSM.16.M88.4 R8, [R178+0x4000] ;  /* 0x00400000b208783b */ /* 0x000eee0000000200 */
[C---:B----4-:R-:W-:Y:S08]  /*e760*/  HMMA.16816.F32.BF16 R20, R4.reuse, R80, R68 ;  /* 0x000000500414723c */ /* 0x050ff00000041844 */
[C---:B------:R-:W-:Y:S01]  /*e770*/  HMMA.16816.F32.BF16 R16, R4.reuse, R82, R64 ;  /* 0x000000520410723c */ /* 0x040fe20000041840 */
[----:B------:R-:W4:Y:S07]  /*e780*/  LDSM.16.M88.4 R80, [R172+0x3000] ;  /* 0x00300000ac50783b */ /* 0x000f2e0000000200 */
[C---:B------:R-:W-:Y:S08]  /*e790*/  HMMA.16816.F32.BF16 R12, R4.reuse, R84, R60 ;  /* 0x00000054040c723c */ /* 0x040ff0000004183c */
[C---:B------:R-:W-:Y:S01]  /*e7a0*/  HMMA.16816.F32.BF16 R72, R4.reuse, R86, R56 ;  /* 0x000000560448723c */ /* 0x040fe20000041838 */
[----:B------:R-:W4:Y:S07]  /*e7b0*/  LDSM.16.M88.4 R84, [R172+0x3800] ;  /* 0x00380000ac54783b */ /* 0x000f2e0000000200 */
[C---:B-1----:R-:W-:Y:S08]  /*e7c0*/  HMMA.16816.F32.BF16 R68, R4.reuse, R40, R52 ;  /* 0x000000280444723c */ /* 0x042ff00000041834 */
[C---:B------:R-:W-:Y:S01]  /*e7d0*/  HMMA.16816.F32.BF16 R64, R4.reuse, R42, R44 ;  /* 0x0000002a0440723c */ /* 0x040fe2000004182c */
[----:B------:R-:W-:Y:S04]  /*e7e0*/  LDSM.16.M88.4 R44, [R145+0x4000] ;  /* 0x00400000912c783b */ /* 0x000fe80000000200 */
[----:B------:R-:W-:Y:S03]  /*e7f0*/  LDSM.16.M88.4 R40, [R145+0x4800] ;  /* 0x004800009128783b */ /* 0x000fe60000000200 */
[C---:B--2---:R-:W-:Y:S01]  /*e800*/  HMMA.16816.F32.BF16 R60, R4.reuse, R32, R36 ;  /* 0x00000020043c723c */ /* 0x044fe20000041824 */
[----:B------:R-:W-:Y:S07]  /*e810*/  LDSM.16.M88.4 R36, [R145+0x5000] ;  /* 0x005000009124783b */ /* 0x000fee0000000200 */
[----:B------:R-:W-:Y:S01]  /*e820*/  HMMA.16816.F32.BF16 R52, R4, R34, R28 ;  /* 0x000000220434723c */ /* 0x000fe2000004181c */
[----:B------:R-:W1:Y:S07]  /*e830*/  LDSM.16.M88.4 R4, [R176+0x8000] ;  /* 0x00800000b004783b */ /* 0x000e6e0000000200 */
[C---:B---3--:R-:W-:Y:S01]  /*e840*/  HMMA.16816.F32.BF16 R28, R8.reuse, R78, R72 ;  /* 0x0000004e081c723c */ /* 0x048fe20000041848 */
[----:B------:R-:W2:Y:S07]  /*e850*/  LDSM.16.M88.4 R72, [R145+0x5800] ;  /* 0x005800009148783b */ /* 0x000eae0000000200 */
[C---:B------:R-:W-:Y:S08]  /*e860*/  HMMA.16816.F32.BF16 R56, R8.reuse, R24, R20 ;  /* 0x000000180838723c */ /* 0x040ff00000041814 */
[C---:B------:R-:W-:Y:S01]  /*e870*/  HMMA.16816.F32.BF16 R32, R8.reuse, R76, R12 ;  /* 0x0000004c0820723c */ /* 0x040fe2000004180c */
[----:B------:R-:W-:Y:S04]  /*e880*/  LDSM.16.M88.4 R12, [R177+0x8000] ;  /* 0x00800000b10c783b */ /* 0x000fe80000000200 */
[----:B------:R-:W-:Y:S03]  /*e890*/  LDSM.16.M88.4 R76, [R175+0x4800] ;  /* 0x00480000af4c783b */ /* 0x000fe60000000200 */
[C---:B------:R-:W-:Y:S08]  /*e8a0*/  HMMA.16816.F32.BF16 R48, R8.reuse, R26, R16 ;  /* 0x0000001a0830723c */ /* 0x040ff00000041810 */
[C---:B----4-:R-:W-:Y:S01]  /*e8b0*/  HMMA.16816.F32.BF16 R24, R8.reuse, R80, R68 ;  /* 0x000000500818723c */ /* 0x050fe20000041844 */
[----:B------:R-:W-:Y:S07]  /*e8c0*/  LDSM.16.M88.4 R68, [R184] ;  /* 0x00000000b844783b */ /* 0x000fee0000000200 */
[C---:B------:R-:W-:Y:S01]  /*e8d0*/  HMMA.16816.F32.BF16 R20, R8.reuse, R82, R64 ;  /* 0x000000520814723c */ /* 0x040fe20000041840 */
[----:B------:R-:W-:Y:S07]  /*e8e0*/  LDSM.16.M88.4 R80, [R175+0x5000] ;  /* 0x00500000af50783b */ /* 0x000fee0000000200 */
[C---:B------:R-:W-:Y:S08]  /*e8f0*/  HMMA.16816.F32.BF16 R16, R8.reuse, R84, R60 ;  /* 0x000000540810723c */ /* 0x040ff0000004183c */
[----:B------:R-:W-:Y:S01]  /*e900*/  HMMA.16816.F32.BF16 R8, R8, R86, R52 ;  /* 0x000000560808723c */ /* 0x000fe20000041834 */
[----:B------:R-:W3:Y:S07]  /*e910*/  LDSM.16.M88.4 R84, [R183] ;  /* 0x00000000b754783b */ /* 0x000eee0000000200 */
[C---:B-1----:R-:W-:Y:S08]  /*e920*/  HMMA.16816.F32.BF16 R64, R4.reuse, R44, R56 ;  /* 0x0000002c0440723c */ /* 0x042ff00000041838 */
[C---:B------:R-:W-:Y:S01]  /*e930*/  HMMA.16816.F32.BF16 R56, R4.reuse, R40, R32 ;  /* 0x000000280438723c */ /* 0x040fe20000041820 */
[----:B------:R-:W-:Y:S07]  /*e940*/  LDSM.16.M88.4 R32, [R181] ;  /* 0x00000000b520783b */ /* 0x000fee0000000200 */
[C---:B------:R-:W-:Y:S08]  /*e950*/  HMMA.16816.F32.BF16 R60, R4.reuse, R46, R48 ;  /* 0x0000002e043c723c */ /* 0x040ff00000041830 */
[C---:B------:R-:W-:Y:S01]  /*e960*/  HMMA.16816.F32.BF16 R52, R4.reuse, R42, R28 ;  /* 0x0000002a0434723c */ /* 0x040fe2000004181c */
[----:B------:R-:W1:Y:S07]  /*e970*/  LDSM.16.M88.4 R40, [R182] ;  /* 0x00000000b628783b */ /* 0x000e6e0000000200 */
[C---:B--2---:R-:W-:Y:S01]  /*e980*/  HMMA.16816.F32.BF16 R28, R4.reuse, R74, R8 ;  /* 0x0000004a041c723c */ /* 0x044fe20000041808 */
[----:B------:R-:W2:Y:S07]  /*e990*/  LDSM.16.M88.4 R8, [R179+0x8000] ;  /* 0x00800000b308783b */ /* 0x000eae0000000200 */
[C---:B------:R-:W-:Y:S01]  /*e9a0*/  HMMA.16816.F32.BF16 R48, R4.reuse, R36, R24 ;  /* 0x000000240430723c */ /* 0x040fe20000041818 */
[----:B------:R-:W4:Y:S07]  /*e9b0*/  LDSM.16.M88.4 R24, [R175+0x4000] ;  /* 0x00400000af18783b */ /* 0x000f2e0000000200 */
[C---:B------:R-:W-:Y:S08]  /*e9c0*/  HMMA.16816.F32.BF16 R44, R4.reuse, R38, R20 ;  /* 0x00000026042c723c */ /* 0x040ff00000041814 */
[----:B------:R-:W-:Y:S08]  /*e9d0*/  HMMA.16816.F32.BF16 R36, R4, R72, R16 ;  /* 0x000000480424723c */ /* 0x000ff00000041810 */
[C---:B---3--:R-:W-:Y:S08]  /*e9e0*/  HMMA.16816.F32.BF16 R4, R12.reuse, R84, R56 ;  /* 0x000000540c04723c */ /* 0x048ff00000041838 */
[C---:B------:R-:W-:Y:S08]  /*e9f0*/  HMMA.16816.F32.BF16 R20, R12.reuse, R68, R64 ;  /* 0x000000440c14723c */ /* 0x040ff00000041840 */
[C---:B------:R-:W-:Y:S08]  /*ea00*/  HMMA.16816.F32.BF16 R16, R12.reuse, R70, R60 ;  /* 0x000000460c10723c */ /* 0x040ff0000004183c */
[C---:B------:R-:W-:Y:S01]  /*ea10*/  HMMA.16816.F32.BF16 R68, R12.reuse, R86, R52 ;  /* 0x000000560c44723c */ /* 0x040fe20000041834 */
[----:B------:R-:W3:Y:S07]  /*ea20*/  LDSM.16.M88.4 R84, [R175+0x5800] ;  /* 0x00580000af54783b */ /* 0x000eee0000000200 */
[C---:B-1----:R-:W-:Y:S08]  /*ea30*/  HMMA.16816.F32.BF16 R72, R12.reuse, R40, R48 ;  /* 0x000000280c48723c */ /* 0x042ff00000041830 */
[C---:B------:R-:W-:Y:S01]  /*ea40*/  HMMA.16816.F32.BF16 R64, R12.reuse, R42, R44 ;  /* 0x0000002a0c40723c */ /* 0x040fe2000004182c */
[----:B------:R-:W-:Y:S04]  /*ea50*/  LDSM.16.M88.4 R44, [R172+0x4000] ;  /* 0x00400000ac2c783b */ /* 0x000fe80000000200 */
[----:B------:R-:W-:Y:S03]  /*ea60*/  LDSM.16.M88.4 R40, [R172+0x4800] ;  /* 0x00480000ac28783b */ /* 0x000fe60000000200 */
[C---:B------:R-:W-:Y:S01]  /*ea70*/  HMMA.16816.F32.BF16 R60, R12.reuse, R32, R36 ;  /* 0x000000200c3c723c */ /* 0x040fe20000041824 */
[----:B------:R-:W-:Y:S07]  /*ea80*/  LDSM.16.M88.4 R36, [R172+0x5000] ;  /* 0x00500000ac24783b */ /* 0x000fee0000000200 */
[----:B------:R-:W-:Y:S01]  /*ea90*/  HMMA.16816.F32.BF16 R56, R12, R34, R28 ;  /* 0x000000220c38723c */ /* 0x000fe2000004181c */
[----:B------:R-:W-:Y:S07]  /*eaa0*/  LDSM.16.M88.4 R32, [R172+0x5800] ;  /* 0x00580000ac20783b */ /* 0x000fee0000000200 */
[----:B--2---:R-:W-:Y:S01]  /*eab0*/  HMMA.16816.F32.BF16 R28, R8, R76, R4 ;  /* 0x0000004c081c723c */ /* 0x004fe20000041804 */
[----:B------:R-:W1:Y:S01]  /*eac0*/  LDSM.16.M88.4 R4, [R178+0x8000] ;  /* 0x00800000b204783b */ /* 0x000e620000000200 */
[----:B------:R-:W-:-:S06]  /*ead0*/  DEPBAR.LE SB0, 0x0 ;  /* 0x000080000000791a */ /* 0x000fcc0000000000 */
[C---:B----4-:R-:W-:Y:S08]  /*eae0*/  HMMA.16816.F32.BF16 R52, R8.reuse, R24, R20 ;  /* 0x000000180834723c */ /* 0x050ff00000041814 */
[C---:B------:R-:W-:Y:S08]  /*eaf0*/  HMMA.16816.F32.BF16 R48, R8.reuse, R26, R16 ;  /* 0x0000001a0830723c */ /* 0x040ff00000041810 */
[C---:B------:R-:W-:Y:S08]  /*eb00*/  HMMA.16816.F32.BF16 R24, R8.reuse, R78, R68 ;  /* 0x0000004e0818723c */ /* 0x040ff00000041844 */
[C---:B------:R-:W-:Y:S08]  /*eb10*/  HMMA.16816.F32.BF16 R20, R8.reuse, R80, R72 ;  /* 0x000000500814723c */ /* 0x040ff00000041848 */
[C---:B------:R-:W-:Y:S08]  /*eb20*/  HMMA.16816.F32.BF16 R16, R8.reuse, R82, R64 ;  /* 0x000000520810723c */ /* 0x040ff00000041840 */
[C---:B---3--:R-:W-:Y:S08]  /*eb30*/  HMMA.16816.F32.BF16 R12, R8.reuse, R84, R60 ;  /* 0x00000054080c723c */ /* 0x048ff0000004183c */
        /* <DEDUP_REMOVED lines=12> */
[----:B------:R-:W-:Y:S01]  /*ec00*/  ISETP.NE.AND P2, PT, R96, 0x1, PT ;  /* 0x000000016000780c */ /* 0x000fe20003f45270 */
[----:B------:R-:W-:Y:S01]  /*ec10*/  IMAD R2, R94, 0x40, R235 ;  /* 0x000000405e027824 */ /* 0x000fe200078e02eb */
[----:B------:R-:W-:Y:S01]  /*ec20*/  ISETP.GT.AND P0, PT, R213, 0x3f, PT ;  /* 0x0000003fd500780c */ /* 0x000fe20003f04270 */
        /* <DEDUP_REMOVED lines=27> */
.L_x_3451:
        /* <DEDUP_REMOVED lines=17> */
.L_x_3452:
        /* <DEDUP_REMOVED lines=21> */
.L_x_3369:
[----:B------:R-:W-:Y:S05]  /*f040*/  BSYNC B0 ;  /* 0x0000000000007941 */ /* 0x000fea0003800000 */
.L_x_3368:
[----:B------:R-:W-:Y:S01]  /*f050*/  IMAD.IADD R0, R127, 0x1, -R248 ;  /* 0x000000017f007824 */ /* 0x000fe200078e0af8 */
[----:B------:R-:W0:Y:S04]  /*f060*/  LDGDEPBAR ;  /* 0x00000000000079af */ /* 0x000e280000000000 */
[C---:B------:R-:W-:Y:S02]  /*f070*/  ISETP.GT.AND P3, PT, R0.reuse, RZ, PT ;  /* 0x000000ff0000720c */ /* 0x040fe40003f64270 */
[C---:B------:R-:W-:Y:S02]  /*f080*/  ISETP.GT.AND P2, PT, R0.reuse, 0x1, PT ;  /* 0x000000010000780c */ /* 0x040fe40003f44270 */
[----:B------:R-:W-:Y:S02]  /*f090*/  ISETP.GT.AND P1, PT, R0, 0x8, PT ;  /* 0x000000080000780c */ /* 0x000fe40003f24270 */
[----:B-1----:R-:W-:-:S02]  /*f0a0*/  FSEL R6, R52, -INF , P3 ;  /* 0xff80000034067808 */ /* 0x002fc40001800000 */
        /* <DEDUP_REMOVED lines=8> */
[----:B------:R-:W-:Y:S02]  /*f130*/  FSEL R9, R49, -INF , P0 ;  /* 0xff80000031097808 */ /* 0x000fe40000000000 */
[----:B------:R-:W-:Y:S02]  /*f140*/  ISETP.GT.AND P3, PT, R0, 0x10, PT ;  /* 0x000000100000780c */ /* 0x000fe40003f64270 */
        /* <DEDUP_REMOVED lines=8> */
[C---:B------:R-:W-:Y:S02]  /*f1d0*/  ISETP.GT.AND P1, PT, R0.reuse, 0x18, PT ;  /* 0x000000180000780c */ /* 0x040fe40003f24270 */
        /* <DEDUP_REMOVED lines=19> */
[----:B------:R-:W-:Y:S02]  /*f310*/  FSEL R82, R43, -INF , P0 ;  /* 0xff8000002b527808 */ /* 0x000fe40000000000 */
[----:B------:R-:W-:Y:S02]  /*f320*/  FSEL R74, R41, -INF , P0 ;  /* 0xff800000294a7808 */ /* 0x000fe40000000000 */
[C---:B------:R-:W-:Y:S02]  /*f330*/  ISETP.GT.AND P5, PT, R0.reuse, 0x28, PT ;  /* 0x000000280000780c */ /* 0x040fe40003fa4270 */
        /* <DEDUP_REMOVED lines=41> */
.L_x_3453:
        /* <DEDUP_REMOVED lines=35> */
[----:B---3--:R-:W-:Y:S01]  /*f800*/  FFMA.FTZ R3, R14, c[0x0][0x2d0], -R0 ;  /* 0x0000b4000e037a23 */ /* 0x008fe20000010800 */
[----:B------:R-:W-:-:S05]  /*f810*/  F2FP.BF16.PACK_AB R14, R90, R88 ;  /* 0x000000585a0e723e */ /* 0x000fca00000010ff */
[----:B------:R3:W4:Y:S02]  /*f820*/  MUFU.EX2 R92, R3 ;  /* 0x00000003005c7308 */ /* 0x0007240000000800 */
[----:B---3--:R-:W-:Y:S01]  /*f830*/  FFMA.FTZ R3, R15, c[0x0][0x2d0], -R2 ;  /* 0x0000b4000f037a23 */ /* 0x008fe20000010802 */
[----:B----4-:R-:W-:-:S05]  /*f840*/  F2FP.BF16.PACK_AB R15, R92, R89 ;  /* 0x000000595c0f723e */ /* 0x010fca00000010ff */
[----:B------:R3:W4:Y:S02]  /*f850*/  MUFU.EX2 R93, R3 ;  /* 0x00000003005d7308 */ /* 0x0007240000000800 */
[C---:B-1----:R-:W-:Y:S08]  /*f860*/  HMMA.16816.F32.BF16 R24, R12.reuse, R4, RZ ;  /* 0x000000040c18723c */ /* 0x042ff000000418ff */
[----:B--2---:R-:W-:Y:S01]  /*f870*/  HMMA.16816.F32.BF16 R44, R12, R8, RZ ;  /* 0x000000080c2c723c */ /* 0x004fe200000418ff */
[----:B---3--:R-:W-:-:S02]  /*f880*/  FFMA.FTZ R3, R17, c[0x0][0x2d0], -R2 ;  /* 0x0000b40011037a23 */ /* 0x008fc40000010802 */
[----:B------:R-:W-:-:S04]  /*f890*/  FADD.FTZ R17, R87, R85 ;  /* 0x0000005557117221 */ /* 0x000fc80000010000 */
[----:B----4-:R-:W-:Y:S01]  /*f8a0*/  F2FP.BF16.PACK_AB R8, R93, R95 ;  /* 0x0000005f5d08723e */ /* 0x010fe200000010ff */
[----:B------:R1:W-:Y:S01]  /*f8b0*/  MUFU.EX2 R96, R3 ;  /* 0x0000000300607308 */ /* 0x0003e20000000800 */
[----:B------:R-:W-:Y:S01]  /*f8c0*/  HMMA.16816.F32.BF16 R28, R12, R10, RZ ;  /* 0x0000000a0c1c723c */ /* 0x000fe200000418ff */
[----:B------:R-:W-:Y:S02]  /*f8d0*/  FADD.FTZ R17, R89, R17 ;  /* 0x0000001159117221 */ /* 0x000fe40000010000 */
[--C-:B-1----:R-:W-:Y:S02]  /*f8e0*/  FFMA.FTZ R3, R18, c[0x0][0x2d0], -R2.reuse ;  /* 0x0000b40012037a23 */ /* 0x102fe40000010802 */
[----:B------:R-:W-:Y:S02]  /*f8f0*/  FFMA.FTZ R18, R73, c[0x0][0x2d0], -R2 ;  /* 0x0000b40049127a23 */ /* 0x000fe40000010802 */
[----:B------:R1:W2:Y:S02]  /*f900*/  MUFU.EX2 R99, R3 ;  /* 0x0000000300637308 */ /* 0x0002a40000000800 */
[----:B-1----:R-:W-:Y:S01]  /*f910*/  FFMA.FTZ R3, R19, c[0x0][0x2d0], -R0 ;  /* 0x0000b40013037a23 */ /* 0x002fe20000010800 */
[----:B--2---:R-:W-:Y:S01]  /*f920*/  F2FP.BF16.PACK_AB R10, R99, R96 ;  /* 0x00000060630a723e */ /* 0x004fe200000010ff */
[----:B------:R-:W-:-:S04]  /*f930*/  FFMA.FTZ R19, R74, c[0x0][0x2d0], -R2 ;  /* 0x0000b4004a137a23 */ /* 0x000fc80000010802 */
        /* <DEDUP_REMOVED lines=220> */
.L_x_3380:
[----:B------:R-:W-:Y:S04]  /*10700*/  DEPBAR.LE SB0, 0x0 ;  /* 0x000080000000791a */ /* 0x000fe80000000000 */
[----:B------:R-:W-:Y:S01]  /*10710*/  WARPSYNC 0xffffffff ;  /* 0xffffffff00007948 */ /* 0x000fe20003800000 */
[----:B------:R-:W-:Y:S01]  /*10720*/  BAR.SYNC.DEFER_BLOCKING 0x0 ;  /* 0x0000000000007b1d */ /* 0x000fe20000010000 */
[----:B------:R-:W-:Y:S01]  /*10730*/  SHF.R.S32.HI R0, RZ, 0x1f, R196 ;  /* 0x0000001fff007819 */ /* 0x000fe200000114c4 */
[----:B------:R-:W-:Y:S01]  /*10740*/  IMAD.WIDE.U32 R2, R196, c[0x0][0x208], RZ ;  /* 0x00008200c4027a25 */ /* 0x000fe200078e00ff */
[C---:B------:R-:W-:Y:S02]  /*10750*/  ISETP.GE.AND P4, PT, R209.reuse, c[0x0][0x1d4], PT ;  /* 0x00007500d1007a0c */ /* 0x040fe40003f86270 */
[----:B------:R-:W-:Y:S01]  /*10760*/  ISETP.GE.AND P3, PT, R208, c[0x0][0x1d4], PT ;  /* 0x00007500d0007a0c */ /* 0x000fe20003f66270 */
[----:B------:R-:W-:Y:S01]  /*10770*/  IMAD R0, R0, c[0x0][0x208], RZ ;  /* 0x0000820000007a24 */ /* 0x000fe200078e02ff */
[C---:B------:R-:W-:Y:S01]  /*10780*/  SHF.L.U64.HI R30, R209.reuse, 0x1, R224 ;  /* 0x00000001d11e7819 */ /* 0x040fe200000102e0 */
[----:B------:R-:W-:Y:S01]  /*10790*/  IMAD.SHL.U32 R23, R209, 0x2, RZ ;  /* 0x00000002d1177824 */ /* 0x000fe200078e00ff */
[----:B------:R-:W-:Y:S01]  /*107a0*/  SHF.L.U64.HI R22, R208, 0x1, R225 ;  /* 0x00000001d0167819 */ /* 0x000fe200000102e1 */
[----:B------:R-:W-:Y:S01]  /*107b0*/  IMAD R0, R196, c[0x0][0x20c], R0 ;  /* 0x00008300c4007a24 */ /* 0x000fe200078e0200 */
[----:B------:R-:W-:Y:S01]  /*107c0*/  SHF.L.U64.HI R14, R210, 0x1, R211 ;  /* 0x00000001d20e7819 */ /* 0x000fe200000102d3 */
        /* <DEDUP_REMOVED lines=23> */
.L_x_3454:
[----:B------:R-:W5:Y:S01]  /*10940*/  SHFL.IDX PT, R3, R5, RZ, 0x181f ;  /* 0x00181fff05037589 */ /* 0x000f6200000e0000 */
[----:B------:R-:W-:Y:S01]  /*10950*/  SEL R193, RZ, 0x10, P6 ;  /* 0x00000010ffc17807 */ /* 0x000fe20003000000 */
[----:B------:R-:W-:Y:S03]  /*10960*/  BSSY B0, `(.L_x_3375) ;  /* 0x00000fe000007945 */ /* 0x000fe60003800000 */
[----:B------:R4:W-:Y:S05]  /*10970*/  SHFL.IDX PT, R12, R4, 0x1, 0x181f ;  /* 0x00381f00040c7f89 */ /* 0x0009ea00000e0000 */
[----:B------:R3:W2:Y:S01]  /*10980*/  SHFL.IDX PT, R2, R5, 0x1, 0x181f ;  /* 0x00381f0005027f89 */ /* 0x0006a200000e0000 */
[C---:B-----5:R-:W-:Y:S05]  /*10990*/  IADD3 R6, P0, R3.reuse, R13, RZ ;  /* 0x0000000d03067210 */ /* 0x060fea0007f1e0ff */
[C---:B---3--:R-:W-:Y:S01]  /*109a0*/  IMAD.X R7, R0.reuse, 0x1, R14, P0 ;  /* 0x0000000100077824 */ /* 0x048fe200000e060e */
[----:B----4-:R-:W-:Y:S04]  /*109b0*/  IADD3 R4, P0, R3, R15, RZ ;  /* 0x0000000f03047210 */ /* 0x010fe80007f1e0ff */
[----:B------:R3:W-:Y:S01]  /*109c0*/  LDGSTS.E.BYPASS.LTC128B.128 [R192+0x100], [R6.64], !P6 ;  /* 0x0010000006c07fae */ /* 0x0007e2000f101d4a */
[----:B------:R-:W-:Y:S05]  /*109d0*/  IMAD.X R5, R0, 0x1, R22, P0 ;  /* 0x0000000100057824 */ /* 0x000fea00000e0616 */
        /* <DEDUP_REMOVED lines=11> */
[----:B------:R-:W-:Y:S01]  /*10a90*/  IADD3 R28, P1, P0, R4, R2, R15 ;  /* 0x00000002041c7210 */ /* 0x000fe2000783e00f */
[----:B------:R-:W-:Y:S01]  /*10aa0*/  IMAD.X R15, R0, 0x1, R30, P2 ;  /* 0x00000001000f7824 */ /* 0x000fe200010e061e */
[----:B------:R-:W-:Y:S02]  /*10ab0*/  IADD3 R4, -R13, 0x10, RZ ;  /* 0x000000100d047810 */ /* 0x000fe40007ffe1ff */
[----:B------:R-:W-:Y:S02]  /*10ac0*/  ISETP.NE.U32.AND P2, PT, R193, RZ, PT ;  /* 0x000000ffc100720c */ /* 0x000fe40003f45070 */
[----:B------:R2:W-:Y:S01]  /*10ad0*/  LDGSTS.E.BYPASS.LTC128B.128 [R192+0x4100], [R14.64], !P4 ;  /* 0x041000000ec07fae */ /* 0x0005e2000e101d4a */
[----:B------:R-:W-:Y:S02]  /*10ae0*/  LOP3.LUT R4, R4, 0xf, RZ, 0xc0, !PT ;  /* 0x0000000f04047812 */ /* 0x000fe400078ec0ff */
[----:B------:R-:W-:Y:S02]  /*10af0*/  IADD3.X R29, RZ, R12, R22, P1, P0 ;  /* 0x0000000cff1d7210 */ /* 0x000fe40000fe0416 */
[----:B------:R-:W-:Y:S02]  /*10b00*/  IADD3 R2, P1, P0, R4, R2, R23 ;  /* 0x0000000204027210 */ /* 0x000fe4000783e017 */
[C---:B---3--:R-:W-:Y:S03]  /*10b10*/  HMMA.16816.F32.BF16 R4, R32.reuse, R8, RZ ;  /* 0x000000082004723c */ /* 0x048fe600000418ff */
[----:B------:R-:W-:Y:S01]  /*10b20*/  IADD3.X R3, RZ, R12, R30, P1, P0 ;  /* 0x0000000cff037210 */ /* 0x000fe20000fe041e */
[----:B------:R3:W-:Y:S01]  /*10b30*/  LDGSTS.E.BYPASS.LTC128B.128.ZFILL [R192+0x1100], [R20.64], P2 ;  /* 0x0110000014c07fae */ /* 0x0007e20009141d4a */
[----:B------:R-:W-:Y:S03]  /*10b40*/  ISETP.NE.U32.AND P0, PT, R13, RZ, PT ;  /* 0x000000ff0d00720c */ /* 0x000fe60003f05070 */
[C---:B------:R-:W-:Y:S01]  /*10b50*/  HMMA.16816.F32.BF16 R8, R32.reuse, R10, RZ ;  /* 0x0000000a2008723c */ /* 0x040fe200000418ff */
[----:B------:R4:W-:Y:S09]  /*10b60*/  LDGSTS.E.BYPASS.LTC128B.128.ZFILL [R192+0x3100], [R28.64], P5 ;  /* 0x031000001cc07fae */ /* 0x0009f2000a941d4a */
[----:B------:R1:W-:Y:S01]  /*10b70*/  LDGSTS.E.BYPASS.LTC128B.128.ZFILL [R192+0x5100], [R2.64], P0 ;  /* 0x0510000002c07fae */ /* 0x0003e20008141d4a */
[----:B------:R-:W-:Y:S01]  /*10b80*/  ISETP.GT.AND P0, PT, R197, R217, PT ;  /* 0x000000d9c500720c */ /* 0x000fe20003f04270 */
[C---:B--2---:R-:W-:Y:S03]  /*10b90*/  HMMA.16816.F32.BF16 R12, R32.reuse, R16, RZ ;  /* 0x00000010200c723c */ /* 0x044fe600000418ff */
[----:B------:R-:W0:Y:S05]  /*10ba0*/  LDGDEPBAR ;  /* 0x00000000000079af */ /* 0x000e2a0000000000 */
        /* <DEDUP_REMOVED lines=29> */
[----:B------:R-:W2:Y:S05]  /*10d80*/  LDSM.16.M88.4 R148, [R172+0x1000] ;  /* 0x00100000ac94783b */ /* 0x000eaa0000000200 */
[----:B------:R-:W3:Y:S02]  /*10d90*/  LDSM.16.M88.4 R164, [R172+0x1800] ;  /* 0x00180000aca4783b */ /* 0x000ee40000000200 */
        /* <DEDUP_REMOVED lines=11> */
[----:B------:R-:W2:Y:S05]  /*10e50*/  LDSM.16.M88.4 R152, [R145+0x3000] ;  /* 0x003000009198783b */ /* 0x000eaa0000000200 */
[----:B------:R-:W3:Y:S02]  /*10e60*/  LDSM.16.M88.4 R164, [R145+0x3800] ;  /* 0x0038000091a4783b */ /* 0x000ee40000000200 */
        /* <DEDUP_REMOVED lines=11> */
[----:B------:R-:W2:Y:S05]  /*10f20*/  LDSM.16.M88.4 R148, [R186] ;  /* 0x00000000ba94783b */ /* 0x000eaa0000000200 */
[----:B------:R-:W3:Y:S02]  /*10f30*/  LDSM.16.M88.4 R164, [R185] ;  /* 0x00000000b9a4783b */ /* 0x000ee40000000200 */
        /* <DEDUP_REMOVED lines=78> */
[----:B------:R-:W-:Y:S04]  /*11420*/  DEPBAR.LE SB0, 0x0 ;  /* 0x000080000000791a */ /* 0x000fe80000000000 */
[----:B------:R-:W-:Y:S01]  /*11430*/  BAR.SYNC.DEFER_BLOCKING 0x0 ;  /* 0x0000000000007b1d */ /* 0x000fe20000010000 */
[C---:B-1----:R-:W-:Y:S08]  /*11440*/  HMMA.16816.F32.BF16 R4, R152.reuse, R156, R4 ;  /* 0x0000009c9804723c */ /* 0x042ff00000041804 */
[C---:B------:R-:W-:Y:S08]  /*11450*/  HMMA.16816.F32.BF16 R8, R152.reuse, R158, R8 ;  /* 0x0000009e9808723c */ /* 0x040ff00000041808 */
[C---:B------:R-:W-:Y:S08]  /*11460*/  HMMA.16816.F32.BF16 R12, R152.reuse, R160, R12 ;  /* 0x000000a0980c723c */ /* 0x040ff0000004180c */
[C---:B------:R-:W-:Y:S08]  /*11470*/  HMMA.16816.F32.BF16 R16, R152.reuse, R162, R16 ;  /* 0x000000a29810723c */ /* 0x040ff00000041810 */
[C---:B--2---:R-:W-:Y:S08]  /*11480*/  HMMA.16816.F32.BF16 R20, R152.reuse, R148, R20 ;  /* 0x000000949814723c */ /* 0x044ff00000041814 */
[C---:B------:R-:W-:Y:S08]  /*11490*/  HMMA.16816.F32.BF16 R24, R152.reuse, R150, R24 ;  /* 0x000000969818723c */ /* 0x040ff00000041818 */
[C---:B---3--:R-:W-:Y:S08]  /*114a0*/  HMMA.16816.F32.BF16 R28, R152.reuse, R164, R28 ;  /* 0x000000a4981c723c */ /* 0x048ff0000004181c */
[----:B------:R-:W-:Y:S01]  /*114b0*/  HMMA.16816.F32.BF16 R32, R152, R166, R32 ;  /* 0x000000a69820723c */ /* 0x000fe20000041820 */
[----:B------:R-:W-:Y:S07]  /*114c0*/  @!UPT UIADD3 URZ, URZ, URZ, URZ ;  /* 0x0000003f3f3ff290 */ /* 0x000fee000fffe03f */
[----:B------:R-:W-:-:S11]  /*114d0*/  @!P0 BRA `(.L_x_3376) ;  /* 0x0000046000008947 */ /* 0x000fd60003800000 */
[----:B------:R-:W-:Y:S01]  /*114e0*/  IMAD.MOV.U32 R0, RZ, RZ, 0x1 ;  /* 0x00000001ff007424 */ /* 0x000fe200078e00ff */
[----:B------:R-:W-:Y:S01]  /*114f0*/  ISETP.GT.AND P0, PT, R213, 0x3f, PT ;  /* 0x0000003fd500780c */ /* 0x000fe20003f04270 */
[----:B------:R-:W-:Y:S01]  /*11500*/  IMAD R2, R197, 0x40, R235 ;  /* 0x00000040c5027824 */ /* 0x000fe200078e02eb */
[C---:B------:R-:W-:Y:S01]  /*11510*/  SHF.L.U64.HI R156, R209.reuse, 0x1, R224 ;  /* 0x00000001d19c7819 */ /* 0x040fe200000102e0 */
        /* <DEDUP_REMOVED lines=33> */
.L_x_3455:
        /* <DEDUP_REMOVED lines=18> */
.L_x_3456:
        /* <DEDUP_REMOVED lines=15> */
.L_x_3376:
[----:B------:R-:W-:Y:S05]  /*11940*/  BSYNC B0 ;  /* 0x0000000000007941 */ /* 0x000fea0003800000 */
.L_x_3375:
        /* <DEDUP_REMOVED lines=34> */
[----:B------:R-:W2:Y:S02]  /*11b70*/  SHFL.BFLY PT, R0, R100, 0x2, 0x1f ;  /* 0x0c401f0064007f89 */ /* 0x000ea400000e0000 */
[----:B--2---:R-:W-:Y:S05]  /*11b80*/  FMNMX.FTZ R0, R100, R0, !PT ;  /* 0x0000000064007209 */ /* 0x004fea0007810000 */
[----:B------:R-:W2:Y:S02]  /*11b90*/  SHFL.BFLY PT, R2, R0, 0x1, 0x1f ;  /* 0x0c201f0000027f89 */ /* 0x000ea400000e0000 */
[----:B-12---:R-:W-:Y:S02]  /*11ba0*/  FMNMX.FTZ R101, R0, R2, !PT ;  /* 0x0000000200657209 */ /* 0x006fe40007810000 */
[----:B------:R-:W1:Y:S02]  /*11bb0*/  SHFL.BFLY PT, R0, R148, 0x2, 0x1f ;  /* 0x0c401f0094007f89 */ /* 0x000e6400000e0000 */
[----:B-1----:R-:W-:Y:S05]  /*11bc0*/  FMNMX.FTZ R100, R148, R0, !PT ;  /* 0x0000000094647209 */ /* 0x002fea0007810000 */
[----:B------:R1:W2:Y:S02]  /*11bd0*/  SHFL.BFLY PT, R0, R100, 0x1, 0x1f ;  /* 0x0c201f0064007f89 */ /* 0x0002a400000e0000 */
.L_x_3457:
[----:B--2---:R-:W-:Y:S01]  /*11be0*/  FMNMX.FTZ R3, R0, R100, !PT ;  /* 0x0000006400037209 */ /* 0x004fe20007810000 */
[C---:B-1----:R-:W-:Y:S01]  /*11bf0*/  FMUL.FTZ R100, R101.reuse, c[0x0][0x2d0] ;  /* 0x0000b40065647a20 */ /* 0x042fe20000410000 */
[----:B------:R-:W-:Y:S01]  /*11c00*/  WARPSYNC 0xffffffff ;  /* 0xffffffff00007948 */ /* 0x000fe20003800000 */
[----:B------:R-:W-:Y:S01]  /*11c10*/  FADD.FTZ R0, -R101, R104 ;  /* 0x0000006865007221 */ /* 0x000fe20000010100 */
[----:B------:R-:W-:Y:S01]  /*11c20*/  ISETP.GT.AND P0, PT, R197, R217, PT ;  /* 0x000000d9c500720c */ /* 0x000fe20003f04270 */
[--C-:B------:R-:W-:Y:S02]  /*11c30*/  FFMA.FTZ R104, R4, c[0x0][0x2d0], -R100.reuse ;  /* 0x0000b40004687a23 */ /* 0x100fe40000010864 */
        /* <DEDUP_REMOVED lines=20> */
[----:B------:R-:W4:Y:S10]  /*11d80*/  MUFU.EX2 R9, R9 ;  /* 0x0000000900097308 */ /* 0x000f340000000800 */
[----:B------:R-:W-:Y:S01]  /*11d90*/  MUFU.EX2 R100, R100 ;  /* 0x0000006400647308 */ /* 0x000fe20000000800 */
[----:B---3--:R-:W-:Y:S04]  /*11da0*/  FMUL.FTZ R4, R3, c[0x0][0x2d0] ;  /* 0x0000b40003047a20 */ /* 0x008fe80000410000 */
        /* <DEDUP_REMOVED lines=16> */
[----:B------:R-:W-:Y:S02]  /*11eb0*/  FFMA.FTZ R152, R15, c[0x0][0x2d0], -R4 ;  /* 0x0000b4000f987a23 */ /* 0x000fe40000010804 */
[----:B------:R-:W-:Y:S10]  /*11ec0*/  MUFU.EX2 R201, R153 ;  /* 0x0000009900c97308 */ /* 0x000ff40000000800 */
[----:B------:R-:W-:Y:S01]  /*11ed0*/  MUFU.EX2 R153, R169 ;  /* 0x000000a900997308 */ /* 0x000fe20000000800 */
[----:B-1----:R-:W-:Y:S01]  /*11ee0*/  FFMA.FTZ R0, R2, R207, R12 ;  /* 0x000000cf02007223 */ /* 0x002fe2000001000c */
[----:B--2---:R-:W-:Y:S01]  /*11ef0*/  F2FP.BF16.PACK_AB R148, R8, R12 ;  /* 0x0000000c0894723e */ /* 0x004fe200000010ff */
[----:B------:R-:W-:Y:S01]  /*11f00*/  FMUL.FTZ R32, R2, R108 ;  /* 0x0000006c02207220 */ /* 0x000fe20000410000 */
[----:B----4-:R-:W-:Y:S01]  /*11f10*/  F2FP.BF16.PACK_AB R150, R9, R13 ;  /* 0x0000000d0996723e */ /* 0x010fe200000010ff */
[----:B------:R-:W-:Y:S01]  /*11f20*/  FADD.FTZ R5, R8, R0 ;  /* 0x0000000008057221 */ /* 0x000fe20000010000 */
[----:B---3--:R-:W-:Y:S01]  /*11f30*/  F2FP.BF16.PACK_AB R149, R7, R10 ;  /* 0x0000000a0795723e */ /* 0x008fe200000010ff */
[----:B------:R-:W-:Y:S02]  /*11f40*/  FADD.FTZ R0, -R3, R105 ;  /* 0x0000006903007221 */ /* 0x000fe40000010100 */
[----:B------:R-:W-:Y:S02]  /*11f50*/  FMUL.FTZ R33, R2, R109 ;  /* 0x0000006d02217220 */ /* 0x000fe40000410000 */
[----:B------:R-:W-:Y:S02]  /*11f60*/  FMUL.FTZ R0, R0, c[0x0][0x2d0] ;  /* 0x0000b40000007a20 */ /* 0x000fe40000410000 */
[----:B------:R-:W-:Y:S02]  /*11f70*/  FFMA.FTZ R105, R11, c[0x0][0x2d0], -R4 ;  /* 0x0000b4000b697a23 */ /* 0x000fe40000010804 */
[C---:B------:R-:W-:Y:S02]  /*11f80*/  FMUL.FTZ R17, R2.reuse, R125 ;  /* 0x0000007d02117220 */ /* 0x040fe40000410000 */
[----:B------:R-:W1:Y:S01]  /*11f90*/  MUFU.EX2 R0, R0 ;  /* 0x0000000000007308 */ /* 0x000e620000000800 */
        /* <DEDUP_REMOVED lines=19> */
[C---:B------:R-:W-:Y:S02]  /*120d0*/  FFMA.FTZ R6, R0.reuse, R200, R10 ;  /* 0x000000c800067223 */ /* 0x040fe4000001000a */
[C---:B------:R-:W-:Y:S02]  /*120e0*/  FMUL.FTZ R10, R0.reuse, R134 ;  /* 0x00000086000a7220 */ /* 0x040fe40000410000 */
[----:B------:R-:W-:Y:S02]  /*120f0*/  FADD.FTZ R124, R7, R6 ;  /* 0x00000006077c7221 */ /* 0x000fe40000010000 */
[C---:B------:R-:W-:Y:S02]  /*12100*/  FMUL.FTZ R6, R0.reuse, R138 ;  /* 0x0000008a00067220 */ /* 0x040fe40000410000 */
[C---:B------:R-:W-:Y:S01]  /*12110*/  FMUL.FTZ R7, R0.reuse, R139 ;  /* 0x0000008b00077220 */ /* 0x040fe20000410000 */
[----:B------:R-:W2:Y:S01]  /*12120*/  MUFU.EX2 R126, R105 ;  /* 0x00000069007e7308 */ /* 0x000ea20000000800 */
[C---:B------:R-:W-:Y:S02]  /*12130*/  FMUL.FTZ R11, R0.reuse, R135 ;  /* 0x00000087000b7220 */ /* 0x040fe40000410000 */
[C---:B------:R-:W-:Y:S01]  /*12140*/  FMUL.FTZ R14, R0.reuse, R130 ;  /* 0x00000082000e7220 */ /* 0x040fe20000410000 */
[----:B------:R-:W-:Y:S01]  /*12150*/  LDSM.16.MT88.4 R132, [R146+0x1800] ;  /* 0x001800009284783b */ /* 0x000fe20000004200 */
[C---:B------:R-:W-:Y:S02]  /*12160*/  FMUL.FTZ R15, R0.reuse, R131 ;  /* 0x00000083000f7220 */ /* 0x040fe40000410000 */
[C---:B------:R-:W-:Y:S02]  /*12170*/  FMUL.FTZ R19, R0.reuse, R127 ;  /* 0x0000007f00137220 */ /* 0x040fe40000410000 */
[C---:B------:R-:W-:Y:S01]  /*12180*/  FMUL.FTZ R22, R0.reuse, R122 ;  /* 0x0000007a00167220 */ /* 0x040fe20000410000 */
[----:B------:R-:W-:Y:S01]  /*12190*/  MUFU.EX2 R105, R156 ;  /* 0x0000009c00697308 */ /* 0x000fe20000000800 */
[C---:B------:R-:W-:Y:S02]  /*121a0*/  FMUL.FTZ R23, R0.reuse, R123 ;  /* 0x0000007b00177220 */ /* 0x040fe40000410000 */
[C---:B------:R-:W-:Y:S02]  /*121b0*/  FMUL.FTZ R26, R0.reuse, R118 ;  /* 0x00000076001a7220 */ /* 0x040fe40000410000 */
[----:B------:R-:W-:Y:S02]  /*121c0*/  FMUL.FTZ R27, R0, R119 ;  /* 0x00000077001b7220 */ /* 0x000fe40000410000 */
[C---:B------:R-:W-:Y:S02]  /*121d0*/  FMUL.FTZ R24, R2.reuse, R116 ;  /* 0x0000007402187220 */ /* 0x040fe40000410000 */
[C---:B------:R-:W-:Y:S01]  /*121e0*/  FMUL.FTZ R28, R2.reuse, R112 ;  /* 0x00000070021c7220 */ /* 0x040fe20000410000 */
[----:B------:R-:W-:Y:S01]  /*121f0*/  MUFU.EX2 R116, R157 ;  /* 0x0000009d00747308 */ /* 0x000fe20000000800 */
[----:B------:R-:W-:Y:S02]  /*12200*/  FMUL.FTZ R29, R2, R113 ;  /* 0x00000071021d7220 */ /* 0x000fe40000410000 */
[----:B------:R-:W-:Y:S01]  /*12210*/  FMUL.FTZ R30, R0, R114 ;  /* 0x00000072001e7220 */ /* 0x000fe20000410000 */
[----:B--2---:R-:W-:Y:S01]  /*12220*/  F2FP.BF16.PACK_AB R151, R126, R125 ;  /* 0x0000007d7e97723e */ /* 0x004fe200000010ff */
[----:B------:R-:W-:Y:S02]  /*12230*/  FMUL.FTZ R31, R0, R115 ;  /* 0x00000073001f7220 */ /* 0x000fe40000410000 */
[----:B------:R-:W-:Y:S01]  /*12240*/  LDSM.16.MT88.4 R112, [R146+0x800] ;  /* 0x000800009270783b */ /* 0x000fe20000004200 */
[C---:B------:R-:W-:Y:S02]  /*12250*/  FMUL.FTZ R36, R2.reuse, R36 ;  /* 0x0000002402247220 */ /* 0x040fe40000410000 */
[----:B------:R-:W-:Y:S01]  /*12260*/  FMUL.FTZ R37, R2, R37 ;  /* 0x0000002502257220 */ /* 0x000fe20000410000 */
        /* <DEDUP_REMOVED lines=9> */
[C---:B------:R-:W-:Y:S04]  /*12300*/  FMUL.FTZ R42, R0.reuse, R42 ;  /* 0x0000002a002a7220 */ /* 0x040fe80000410000 */
        /* <DEDUP_REMOVED lines=62> */
[----:B------:R-:W-:Y:S02]  /*126f0*/  FMUL.FTZ R97, R2, R97 ;  /* 0x0000006102617220 */ /* 0x000fe40000410000 */
[----:B------:R-:W2:Y:S01]  /*12700*/  MUFU.EX2 R2, R158 ;  /* 0x0000009e00027308 */ /* 0x000ea20000000800 */
[C---:B------:R-:W-:Y:S02]  /*12710*/  FMUL.FTZ R94, R0.reuse, R94 ;  /* 0x0000005e005e7220 */ /* 0x040fe40000410000 */
[C---:B------:R-:W-:Y:S02]  /*12720*/  FMUL.FTZ R95, R0.reuse, R95 ;  /* 0x0000005f005f7220 */ /* 0x040fe40000410000 */
[C---:B------:R-:W-:Y:S01]  /*12730*/  FMUL.FTZ R98, R0.reuse, R98 ;  /* 0x0000006200627220 */ /* 0x040fe20000410000 */
[C---:B-1----:R-:W-:Y:S03]  /*12740*/  HMMA.16816.F32.BF16 R28, R148.reuse, R108, R28 ;  /* 0x0000006c941c723c */ /* 0x042fe6000004181c */
[----:B------:R-:W-:Y:S01]  /*12750*/  FMUL.FTZ R99, R0, R99 ;  /* 0x0000006300637220 */ /* 0x000fe20000410000 */
[----:B------:R-:W1:Y:S01]  /*12760*/  MUFU.EX2 R158, R155 ;  /* 0x0000009b009e7308 */ /* 0x000e620000000800 */
[----:B------:R-:W-:Y:S03]  /*12770*/  FADD.FTZ R0, R104, R160 ;  /* 0x000000a068007221 */ /* 0x000fe60000010000 */
[C---:B------:R-:W-:Y:S01]  /*12780*/  HMMA.16816.F32.BF16 R32, R148.reuse, R110, R32 ;  /* 0x0000006e9420723c */ /* 0x040fe20000041820 */
[----:B------:R-:W3:Y:S05]  /*12790*/  LDSM.16.MT88.4 R108, [R146+0x2000] ;  /* 0x00200000926c783b */ /* 0x000eea0000004200 */
[----:B------:R-:W-:Y:S01]  /*127a0*/  MUFU.EX2 R155, R163 ;  /* 0x000000a3009b7308 */ /* 0x000fe20000000800 */
[----:B--2---:R-:W-:Y:S05]  /*127b0*/  FADD.FTZ R0, R2, R0 ;  /* 0x0000000002007221 */ /* 0x004fea0000010000 */
[----:B------:R-:W-:Y:S04]  /*127c0*/  FADD.FTZ R0, R116, R0 ;  /* 0x0000000074007221 */ /* 0x000fe80000010000 */
[C---:B------:R-:W-:Y:S01]  /*127d0*/  FADD.FTZ R0, R105.reuse, R0 ;  /* 0x0000000069007221 */ /* 0x040fe20000010000 */
[C---:B---3--:R-:W-:Y:S08]  /*127e0*/  HMMA.16816.F32.BF16 R36, R148.reuse, R108, R36 ;  /* 0x0000006c9424723c */ /* 0x048ff00000041824 */
        /* <DEDUP_REMOVED lines=24> */
[----:B------:R-:W-:Y:S03]  /*12970*/  F2FP.BF16.PACK_AB R109, R200, R201 ;  /* 0x000000c9c86d723e */ /* 0x000fe600000010ff */
[----:B------:R-:W-:Y:S02]  /*12980*/  F2FP.BF16.PACK_AB R110, R105, R116 ;  /* 0x00000074696e723e */ /* 0x000fe400000010ff */
[----:B------:R-:W3:Y:S02]  /*12990*/  LDSM.16.MT88.4 R116, [R147+0x800] ;  /* 0x000800009374783b */ /* 0x000ee40000004200 */
[----:B------:R-:W4:Y:S01]  /*129a0*/  MUFU.EX2 R2, R167 ;  /* 0x000000a700027308 */ /* 0x000f220000000800 */
[----:B-1----:R-:W-:Y:S02]  /*129b0*/  F2FP.BF16.PACK_AB R111, R158, R159 ;  /* 0x0000009f9e6f723e */ /* 0x002fe400000010ff */
[----:B------:R-:W-:Y:S05]  /*129c0*/  F2FP.BF16.PACK_AB R149, R152, R153 ;  /* 0x000000999895723e */ /* 0x000fea00000010ff */
[C---:B------:R-:W-:Y:S02]  /*129d0*/  HMMA.16816.F32.BF16 R4, R108.reuse, R112, R4 ;  /* 0x000000706c04723c */ /* 0x040fe40000041804 */
[----:B------:R-:W1:Y:S03]  /*129e0*/  MUFU.EX2 R105, R165 ;  /* 0x000000a500697308 */ /* 0x000e660000000800 */
[----:B--2---:R-:W-:Y:S03]  /*129f0*/  FADD.FTZ R0, R104, R0 ;  /* 0x0000000068007221 */ /* 0x004fe60000010000 */
[C---:B------:R-:W-:Y:S01]  /*12a00*/  HMMA.16816.F32.BF16 R8, R108.reuse, R114, R8 ;  /* 0x000000726c08723c */ /* 0x040fe20000041808 */
[----:B------:R-:W2:Y:S03]  /*12a10*/  LDSM.16.MT88.4 R112, [R174+0x800] ;  /* 0x00080000ae70783b */ /* 0x000ea60000004200 */
[----:B----4-:R-:W-:Y:S04]  /*12a20*/  FADD.FTZ R0, R2, R0 ;  /* 0x0000000002007221 */ /* 0x010fe80000010000 */
[----:B------:R-:W-:Y:S04]  /*12a30*/  FADD.FTZ R0, R120, R0 ;  /* 0x0000000078007221 */ /* 0x000fe80000010000 */
[C---:B-1----:R-:W-:Y:S01]  /*12a40*/  FADD.FTZ R0, R105.reuse, R0 ;  /* 0x0000000069007221 */ /* 0x042fe20000010000 */
[C---:B---3--:R-:W-:Y:S08]  /*12a50*/  HMMA.16816.F32.BF16 R12, R108.reuse, R116, R12 ;  /* 0x000000746c0c723c */ /* 0x048ff0000004180c */
        /* <DEDUP_REMOVED lines=33> */
[----:B------:R-:W3:Y:S01]  /*12c70*/  LDSM.16.MT88.4 R120, [R174+0x1000] ;  /* 0x00100000ae78783b */ /* 0x000ee20000004200 */
[----:B------:R-:W4:Y:S02]  /*12c80*/  MUFU.EX2 R105, R171 ;  /* 0x000000ab00697308 */ /* 0x000f240000000800 */
[----:B------:R-:W-:Y:S02]  /*12c90*/  F2FP.BF16.PACK_AB R108, R2, R104 ;  /* 0x00000068026c723e */ /* 0x000fe400000010ff */
[----:B------:R-:W-:Y:S02]  /*12ca0*/  F2FP.BF16.PACK_AB R109, R156, R157 ;  /* 0x0000009d9c6d723e */ /* 0x000fe400000010ff */
[----:B------:R-:W-:Y:S04]  /*12cb0*/  F2FP.BF16.PACK_AB R111, R154, R155 ;  /* 0x0000009b9a6f723e */ /* 0x000fe800000010ff */
[----:B------:R-:W5:Y:S03]  /*12cc0*/  MUFU.EX2 R2, R193 ;  /* 0x000000c100027308 */ /* 0x000f660000000800 */
[C---:B--2---:R-:W-:Y:S07]  /*12cd0*/  HMMA.16816.F32.BF16 R4, R108.reuse, R112, R4 ;  /* 0x000000706c04723c */ /* 0x044fee0000041804 */
[----:B------:R-:W2:Y:S01]  /*12ce0*/  MUFU.EX2 R104, R198 ;  /* 0x000000c600687308 */ /* 0x000ea20000000800 */
[C---:B------:R-:W-:Y:S01]  /*12cf0*/  HMMA.16816.F32.BF16 R8, R108.reuse, R114, R8 ;  /* 0x000000726c08723c */ /* 0x040fe20000041808 */
[----:B------:R-:W3:Y:S03]  /*12d00*/  LDSM.16.MT88.4 R112, [R173+0x1000] ;  /* 0x00100000ad70783b */ /* 0x000ee60000004200 */
[----:B----4-:R-:W-:Y:S04]  /*12d10*/  FADD.FTZ R0, R105, R0 ;  /* 0x0000000069007221 */ /* 0x010fe80000010000 */
[C---:B-1----:R-:W-:Y:S04]  /*12d20*/  HMMA.16816.F32.BF16 R12, R108.reuse, R116, R12 ;  /* 0x000000746c0c723c */ /* 0x042fe8000004180c */
[C---:B-----5:R-:W-:Y:S01]  /*12d30*/  FADD.FTZ R0, R2.reuse, R0 ;  /* 0x0000000002007221 */ /* 0x060fe20000010000 */
[----:B------:R-:W-:Y:S01]  /*12d40*/  F2FP.BF16.PACK_AB R148, R2, R105 ;  /* 0x000000690294723e */ /* 0x000fe200000010ff */
[----:B------:R-:W-:Y:S01]  /*12d50*/  FADD.FTZ R2, R125, R124 ;  /* 0x0000007c7d027221 */ /* 0x000fe20000010000 */
[----:B------:R-:W-:Y:S01]  /*12d60*/  MOV R105, R3 ;  /* 0x0000000300697202 */ /* 0x000fe20000000f00 */
[C---:B------:R-:W-:Y:S01]  /*12d70*/  HMMA.16816.F32.BF16 R16, R108.reuse, R118, R16 ;  /* 0x000000766c10723c */ /* 0x040fe20000041810 */
[----:B------:R-:W1:Y:S03]  /*12d80*/  LDSM.16.MT88.4 R116, [R146+0x3000] ;  /* 0x003000009274783b */ /* 0x000e660000004200 */
[----:B--2---:R-:W-:Y:S01]  /*12d90*/  F2FP.BF16.PACK_AB R150, R100, R104 ;  /* 0x000000686496723e */ /* 0x004fe200000010ff */
[----:B------:R-:W-:Y:S03]  /*12da0*/  FADD.FTZ R0, R104, R0 ;  /* 0x0000000068007221 */ /* 0x000fe60000010000 */
[C---:B---3--:R-:W-:Y:S01]  /*12db0*/  HMMA.16816.F32.BF16 R20, R108.reuse, R120, R20 ;  /* 0x000000786c14723c */ /* 0x048fe20000041814 */
[----:B------:R-:W-:Y:S03]  /*12dc0*/  MUFU.EX2 R104, R195 ;  /* 0x000000c300687308 */ /* 0x000fe60000000800 */
[----:B------:R-:W-:Y:S02]  /*12dd0*/  FADD.FTZ R207, R100, R0 ;  /* 0x0000000064cf7221 */ /* 0x000fe40000010000 */
[----:B------:R-:W-:Y:S02]  /*12de0*/  FADD.FTZ R0, R126, R2 ;  /* 0x000000027e007221 */ /* 0x000fe40000010000 */
[C---:B------:R-:W-:Y:S01]  /*12df0*/  HMMA.16816.F32.BF16 R24, R108.reuse, R122, R24 ;  /* 0x0000007a6c18723c */ /* 0x040fe20000041818 */
[----:B------:R-:W2:Y:S02]  /*12e00*/  LDSM.16.MT88.4 R120, [R147+0x3000] ;  /* 0x003000009378783b */ /* 0x000ea40000004200 */
[----:B------:R-:W3:Y:S01]  /*12e10*/  MUFU.EX2 R100, R199 ;  /* 0x000000c700647308 */ /* 0x000ee20000000800 */
[----:B------:R-:W-:Y:S04]  /*12e20*/  FADD.FTZ R0, R201, R0 ;  /* 0x00000000c9007221 */ /* 0x000fe80000010000 */
[C---:B------:R-:W-:Y:S01]  /*12e30*/  HMMA.16816.F32.BF16 R28, R108.reuse, R112, R28 ;  /* 0x000000706c1c723c */ /* 0x040fe2000004181c */
[----:B------:R-:W-:Y:S03]  /*12e40*/  LDSM.16.MT88.4 R124, [R147+0x1800] ;  /* 0x00180000937c783b */ /* 0x000fe60000004200 */
[----:B------:R-:W-:Y:S04]  /*12e50*/  FADD.FTZ R0, R200, R0 ;  /* 0x00000000c8007221 */ /* 0x000fe80000010000 */
[C---:B------:R-:W-:Y:S01]  /*12e60*/  HMMA.16816.F32.BF16 R32, R108.reuse, R114, R32 ;  /* 0x000000726c20723c */ /* 0x040fe20000041820 */
[----:B------:R-:W4:Y:S03]  /*12e70*/  LDSM.16.MT88.4 R112, [R174+0x3000] ;  /* 0x00300000ae70783b */ /* 0x000f260000004200 */
[----:B------:R-:W-:Y:S04]  /*12e80*/  FADD.FTZ R0, R159, R0 ;  /* 0x000000009f007221 */ /* 0x000fe80000010000 */
[----:B------:R-:W-:Y:S01]  /*12e90*/  FADD.FTZ R0, R158, R0 ;  /* 0x000000009e007221 */ /* 0x000fe20000010000 */
[C---:B-1----:R-:W-:Y:S03]  /*12ea0*/  HMMA.16816.F32.BF16 R36, R108.reuse, R116, R36 ;  /* 0x000000746c24723c */ /* 0x042fe60000041824 */
[----:B---3--:R-:W-:Y:S01]  /*12eb0*/  F2FP.BF16.PACK_AB R151, R100, R104 ;  /* 0x000000686497723e */ /* 0x008fe200000010ff */
[----:B------:R-:W-:Y:S04]  /*12ec0*/  FADD.FTZ R0, R157, R0 ;  /* 0x000000009d007221 */ /* 0x000fe80000010000 */
[C---:B------:R-:W-:Y:S01]  /*12ed0*/  HMMA.16816.F32.BF16 R40, R108.reuse, R118, R40 ;  /* 0x000000766c28723c */ /* 0x040fe20000041828 */
[----:B------:R-:W1:Y:S03]  /*12ee0*/  LDSM.16.MT88.4 R116, [R173+0x3000] ;  /* 0x00300000ad74783b */ /* 0x000e660000004200 */
[----:B------:R-:W-:Y:S04]  /*12ef0*/  FADD.FTZ R0, R156, R0 ;  /* 0x000000009c007221 */ /* 0x000fe80000010000 */
[C---:B--2---:R-:W-:Y:S04]  /*12f00*/  HMMA.16816.F32.BF16 R44, R108.reuse, R120, R44 ;  /* 0x000000786c2c723c */ /* 0x044fe8000004182c */
[----:B------:R-:W-:Y:S04]  /*12f10*/  FADD.FTZ R0, R155, R0 ;  /* 0x000000009b007221 */ /* 0x000fe80000010000 */
[C---:B------:R-:W-:Y:S01]  /*12f20*/  HMMA.16816.F32.BF16 R48, R108.reuse, R122, R48 ;  /* 0x0000007a6c30723c */ /* 0x040fe20000041830 */
[----:B------:R-:W2:Y:S03]  /*12f30*/  LDSM.16.MT88.4 R120, [R146+0x5000] ;  /* 0x005000009278783b */ /* 0x000ea60000004200 */
[----:B------:R-:W-:Y:S04]  /*12f40*/  FADD.FTZ R0, R154, R0 ;  /* 0x000000009a007221 */ /* 0x000fe80000010000 */
[C---:B----4-:R-:W-:Y:S04]  /*12f50*/  HMMA.16816.F32.BF16 R52, R108.reuse, R112, R52 ;  /* 0x000000706c34723c */ /* 0x050fe80000041834 */
[----:B------:R-:W-:Y:S04]  /*12f60*/  FADD.FTZ R0, R153, R0 ;  /* 0x0000000099007221 */ /* 0x000fe80000010000 */
[C---:B------:R-:W-:Y:S01]  /*12f70*/  HMMA.16816.F32.BF16 R56, R108.reuse, R114, R56 ;  /* 0x000000726c38723c */ /* 0x040fe20000041838 */
[----:B------:R-:W3:Y:S03]  /*12f80*/  LDSM.16.MT88.4 R112, [R147+0x5000] ;  /* 0x005000009370783b */ /* 0x000ee60000004200 */
[----:B------:R-:W-:Y:S04]  /*12f90*/  FADD.FTZ R0, R152, R0 ;  /* 0x0000000098007221 */ /* 0x000fe80000010000 */
[----:B------:R-:W-:Y:S01]  /*12fa0*/  FADD.FTZ R2, R104, R0 ;  /* 0x0000000068027221 */ /* 0x000fe20000010000 */
[C---:B-1----:R-:W-:Y:S03]  /*12fb0*/  HMMA.16816.F32.BF16 R60, R108.reuse, R116, R60 ;  /* 0x000000746c3c723c */ /* 0x042fe6000004183c */
[----:B------:R-:W-:Y:S01]  /*12fc0*/  IADD3 R0, R197, -0x1, RZ ;  /* 0xffffffffc5007810 */ /* 0x000fe20007ffe0ff */
[----:B------:R-:W-:Y:S01]  /*12fd0*/  FADD.FTZ R200, R100, R2 ;  /* 0x0000000264c87221 */ /* 0x000fe20000010000 */
[----:B------:R-:W-:Y:S02]  /*12fe0*/  MOV R104, R101 ;  /* 0x0000006500687202 */ /* 0x000fe40000000f00 */
[----:B------:R-:W-:Y:S01]  /*12ff0*/  MOV R197, R0 ;  /* 0x0000000000c57202 */ /* 0x000fe20000000f00 */
        /* <DEDUP_REMOVED lines=48> */
.L_x_3373:
[----:B------:R-:W-:Y:S05]  /*13300*/  BRA.DIV ~URZ, `(.L_x_3381) ;  /* 0x00005b327f007947 */ /* 0x000fea000b800000 */
[----:B------:R1:W2:Y:S02]  /*13310*/  SHFL.BFLY PT, R0, R207, 0x2, 0x1f ;  /* 0x0c401f00cf007f89 */ /* 0x0002a400000e0000 */
.L_x_3458:
[----:B--2---:R-:W-:Y:S01]  /*13320*/  FADD.FTZ R4, R0, R207 ;  /* 0x000000cf00047221 */ /* 0x004fe20000010000 */
[----:B------:R-:W-:Y:S05]  /*13330*/  BRA.DIV ~URZ, `(.L_x_3382) ;  /* 0x00005b527f007947 */ /* 0x000fea000b800000 */
[----:B------:R-:W2:Y:S02]  /*13340*/  SHFL.BFLY PT, R0, R4, 0x1, 0x1f ;  /* 0x0c201f0004007f89 */ /* 0x000ea400000e0000 */
[----:B--2---:R-:W-:-:S02]  /*13350*/  FADD.FTZ R4, R4, R0 ;  /* 0x0000000004047221 */ /* 0x004fc40000010000 */
[----:B------:R-:W2:Y:S02]  /*13360*/  SHFL.BFLY PT, R0, R200, 0x2, 0x1f ;  /* 0x0c401f00c8007f89 */ /* 0x000ea400000e0000 */
[----:B--2---:R-:W-:-:S05]  /*13370*/  FADD.FTZ R5, R0, R200 ;  /* 0x000000c800057221 */ /* 0x004fca0000010000 */
[----:B------:R2:W3:Y:S02]  /*13380*/  SHFL.BFLY PT, R3, R5, 0x1, 0x1f ;  /* 0x0c201f0005037f89 */ /* 0x0004e400000e0000 */
.L_x_3459:
[----:B------:R-:W-:Y:S01]  /*13390*/  FSETP.NE.FTZ.AND P0, PT, R4, RZ, PT ;  /* 0x000000ff0400720b */ /* 0x000fe20003f15000 */
[----:B---3--:R-:W-:Y:S01]  /*133a0*/  FADD.FTZ R3, R3, R5 ;  /* 0x0000000503037221 */ /* 0x008fe20000010000 */
[----:B------:R-:W-:Y:S02]  /*133b0*/  MOV R2, RZ ;  /* 0x000000ff00027202 */ /* 0x000fe40000000f00 */
[----:B------:R-:W-:Y:S02]  /*133c0*/  MOV R18, 0xff800000 ;  /* 0xff80000000127802 */ /* 0x000fe40000000f00 */
[----:B------:R-:W-:-:S07]  /*133d0*/  MOV R15, 0xff800000 ;  /* 0xff800000000f7802 */ /* 0x000fce0000000f00 */
[----:B------:R-:W3:Y:S01]  /*133e0*/  @P0 MUFU.LG2 R0, R4 ;  /* 0x0000000400000308 */ /* 0x000ee20000000c00 */
[----:B--2---:R-:W-:-:S07]  /*133f0*/  @P0 MOV R5, 0x3f317218 ;  /* 0x3f31721800050802 */ /* 0x004fce0000000f00 */
[----:B------:R3:W2:Y:S02]  /*13400*/  @P0 MUFU.RCP R2, R4 ;  /* 0x0000000400020308 */ /* 0x0006a40000001000 */
[----:B---3--:R-:W-:Y:S02]  /*13410*/  @P0 FMUL.FTZ R4, R0, 0.69314718246459960938 ;  /* 0x3f31721800040820 */ /* 0x008fe40000410000 */
[----:B------:R-:W-:Y:S02]  /*13420*/  @P0 FMUL.FTZ R0, R5, c[0x0][0x2d0] ;  /* 0x0000b40005000a20 */ /* 0x000fe40000410000 */
[----:B--2---:R-:W-:Y:S02]  /*13430*/  FMUL.FTZ R100, R2, R108 ;  /* 0x0000006c02647220 */ /* 0x004fe40000410000 */
        /* <DEDUP_REMOVED lines=83> */
[----:B------:R-:W-:Y:S01]  /*13970*/  MOV R0, 0x1 ;  /* 0x0000000100007802 */ /* 0x000fe20000000f00 */
[----:B------:R-:W-:Y:S02]  /*13980*/  @P0 FFMA.FTZ R15, R4, R16, R3 ;  /* 0x00000010040f0223 */ /* 0x000fe40000010003 */
        /* <DEDUP_REMOVED lines=20> */
.L_x_3315:
        /* <DEDUP_REMOVED lines=17> */
.L_x_3384:
[----:B------:R-:W-:Y:S05]  /*13be0*/  BSYNC B0 ;  /* 0x0000000000007941 */ /* 0x000fea0003800000 */
.L_x_3383:
        /* <DEDUP_REMOVED lines=127> */
.L_x_3387:
        /* <DEDUP_REMOVED lines=116> */
.L_x_3460:
[----:B------:R-:W-:Y:S05]  /*14b20*/  BRA.DIV ~URZ, `(.L_x_3390) ;  /* 0x000044d27f007947 */ /* 0x000fea000b800000 */
[----:B------:R4:W2:Y:S02]  /*14b30*/  SHFL.IDX PT, R0, R12, RZ, 0x181f ;  /* 0x00181fff0c007589 */ /* 0x0008a400000e0000 */
.L_x_3461:
        /* <DEDUP_REMOVED lines=15> */
.L_x_3392:
[----:B------:R-:W-:Y:S05]  /*14c30*/  BSYNC B0 ;  /* 0x0000000000007941 */ /* 0x000fea0003800000 */
.L_x_3391:
[----:B------:R-:W-:Y:S05]  /*14c40*/  BRA.DIV ~URZ, `(.L_x_3393) ;  /* 0x000044127f007947 */ /* 0x000fea000b800000 */
[----:B---3--:R3:W4:Y:S04]  /*14c50*/  SHFL.IDX PT, R7, R6, 0x1, 0x181f ;  /* 0x00381f0006077f89 */ /* 0x00872800000e0000 */
[----:B--2---:R3:W2:Y:S02]  /*14c60*/  SHFL.IDX PT, R0, R12, 0x1, 0x181f ;  /* 0x00381f000c007f89 */ /* 0x0046a400000e0000 */
.L_x_3462:
        /* <DEDUP_REMOVED lines=16> */
.L_x_3395:
[----:B------:R-:W-:Y:S05]  /*14d70*/  BSYNC B0 ;  /* 0x0000000000007941 */ /* 0x000fea0003800000 */
.L_x_3394:
[----:B------:R-:W-:Y:S05]  /*14d80*/  BRA.DIV ~URZ, `(.L_x_3396) ;  /* 0x000043927f007947 */ /* 0x000fea000b800000 */
[----:B----4-:R4:W3:Y:S02]  /*14d90*/  SHFL.IDX PT, R7, R6, 0x2, 0x181f ;  /* 0x00581f0006077f89 */ /* 0x0108e400000e0000 */
.L_x_3463:
[----:B------:R-:W-:Y:S05]  /*14da0*/  BRA.DIV ~URZ, `(.L_x_3397) ;  /* 0x000043e27f007947 */ /* 0x000fea000b800000 */
[----:B--2---:R2:W4:Y:S02]  /*14db0*/  SHFL.IDX PT, R0, R12, 0x2, 0x181f ;  /* 0x00581f000c007f89 */ /* 0x00452400000e0000 */
.L_x_3464:
        /* <DEDUP_REMOVED lines=16> */
.L_x_3399:
[----:B------:R-:W-:Y:S05]  /*14ec0*/  BSYNC B0 ;  /* 0x0000000000007941 */ /* 0x000fea0003800000 */
.L_x_3398:
[----:B------:R-:W-:Y:S05]  /*14ed0*/  BRA.DIV ~URZ, `(.L_x_3400) ;  /* 0x000043127f007947 */ /* 0x000fea000b800000 */
[----:B---34-:R-:W3:Y:S04]  /*14ee0*/  SHFL.IDX PT, R6, R6, 0x3, 0x181f ;  /* 0x00781f0006067f89 */ /* 0x018ee800000e0000 */
[----:B------:R4:W2:Y:S02]  /*14ef0*/  SHFL.IDX PT, R0, R12, 0x3, 0x181f ;  /* 0x00781f000c007f89 */ /* 0x0008a400000e0000 */
.L_x_3465:
[----:B------:R-:W-:-:S04]  /*14f00*/  IADD3 R2, R5, 0x60, RZ ;  /* 0x0000006005027810 */ /* 0x000fc80007ffe0ff */
[----:B------:R-:W-:-:S13]  /*14f10*/  ISETP.GE.AND P0, PT, R2, R4, PT ;  /* 0x000000040200720c */ /* 0x000fda0003f06270 */
[----:B------:R-:W-:Y:S05]  /*14f20*/  @P0 BRA `(.L_x_3401) ;  /* 0x0000252000000947 */ /* 0x000fea0003800000 */
[----:B------:R-:W-:Y:S02]  /*14f30*/  ISETP.GE.AND P1, PT, R210, c[0x0][0x3c8], PT ;  /* 0x0000f200d2007a0c */ /* 0x000fe40003f26270 */
[----:B------:R-:W-:-:S11]  /*14f40*/  ISETP.GE.AND P0, PT, R208, c[0x0][0x3c8], PT ;  /* 0x0000f200d0007a0c */ /* 0x000fd60003f06270 */
[-C--:B--2---:R-:W-:Y:S02]  /*14f50*/  @!P1 LEA R4, P3, R210, R0.reuse, 0x1 ;  /* 0x00000000d2049211 */ /* 0x084fe400078608ff */
[----:B------:R-:W-:Y:S02]  /*14f60*/  @!P0 LEA R2, P2, R208, R0, 0x1 ;  /* 0x00000000d0028211 */ /* 0x000fe400078408ff */
        /* <DEDUP_REMOVED lines=10> */
.L_x_3388:
        /* <DEDUP_REMOVED lines=34> */
.L_x_3466:
[----:B------:R-:W-:Y:S05]  /*15230*/  BRA.DIV ~URZ, `(.L_x_3403) ;  /* 0x000040e27f007947 */ /* 0x000fea000b800000 */
[----:B------:R4:W1:Y:S02]  /*15240*/  SHFL.IDX PT, R0, R12, RZ, 0x1c1f ;  /* 0x001c1fff0c007589 */ /* 0x00086400000e0000 */
.L_x_3467:
[----:B------:R-:W-:Y:S01]  /*15250*/  BSSY B0, `(.L_x_3404) ;  /* 0x00000a8000007945 */ /* 0x000fe20003800000 */
[----:B------:R-:W-:Y:S05]  /*15260*/  @P0 BRA `(.L_x_3405) ;  /* 0x00000a6000000947 */ /* 0x000fea0003800000 */
[C---:B------:R-:W-:Y:S02]  /*15270*/  ISETP.GE.AND P0, PT, R248.reuse, c[0x0][0x3c8], PT ;  /* 0x0000f200f8007a0c */ /* 0x040fe40003f06270 */
[C---:B------:R-:W-:Y:S02]  /*15280*/  IADD3 R7, R248.reuse, 0x8, RZ ;  /* 0x00000008f8077810 */ /* 0x040fe40007ffe0ff */
[C---:B------:R-:W-:Y:S02]  /*15290*/  IADD3 R6, R248.reuse, 0x10, RZ ;  /* 0x00000010f8067810 */ /* 0x040fe40007ffe0ff */
        /* <DEDUP_REMOVED lines=11> */
[----:B------:R-:W-:Y:S02]  /*15350*/  IADD3 R15, R248, 0x30, RZ ;  /* 0x00000030f80f7810 */ /* 0x000fe40007ffe0ff */
        /* <DEDUP_REMOVED lines=112> */
[C---:B------:R-:W-:Y:S02]  /*15a60*/  IADD3 R15, R248.reuse, 0xa0, RZ ;  /* 0x000000a0f80f7810 */ /* 0x040fe40007ffe0ff */
[----:B--2---:R-:W-:Y:S01]  /*15a70*/  @!P6 LEA R6, P0, R11, R0, 0x2 ;  /* 0x000000000b06e211 */ /* 0x004fe200078010ff */
[----:B------:R-:W-:Y:S01]  /*15a80*/  @!P4 ST.E.64 [R8.64], R104 ;  /* 0x000000680800c985 */ /* 0x000fe2000c101b0a */
        /* <DEDUP_REMOVED lines=36> */
.L_x_3405:
[----:B------:R-:W-:Y:S05]  /*15cd0*/  BSYNC B0 ;  /* 0x0000000000007941 */ /* 0x000fea0003800000 */
.L_x_3404:
[----:B------:R-:W-:Y:S05]  /*15ce0*/  BRA.DIV ~URZ, `(.L_x_3406) ;  /* 0x000036927f007947 */ /* 0x000fea000b800000 */
[----:B---3--:R3:W2:Y:S04]  /*15cf0*/  SHFL.IDX PT, R4, R5, 0x1, 0x1c1f ;  /* 0x003c1f0005047f89 */ /* 0x0086a800000e0000 */
[----:B-1----:R3:W1:Y:S02]  /*15d00*/  SHFL.IDX PT, R0, R12, 0x1, 0x1c1f ;  /* 0x003c1f000c007f89 */ /* 0x00266400000e0000 */
.L_x_3468:
        /* <DEDUP_REMOVED lines=182> */
.L_x_3386:
        /* <DEDUP_REMOVED lines=19> */
.L_x_3407:
        /* <DEDUP_REMOVED lines=55> */
.L_x_3409:
[----:B------:R-:W-:Y:S05]  /*16d10*/  BSYNC B0 ;  /* 0x0000000000007941 */ /* 0x000fea0003800000 */
.L_x_3408:
        /* <DEDUP_REMOVED lines=37> */
.L_x_3469:
[----:B------:R-:W-:Y:S05]  /*16f70*/  BRA.DIV ~URZ, `(.L_x_3411) ;  /* 0x000025327f007947 */ /* 0x000fea000b800000 */
[----:B------:R3:W4:Y:S02]  /*16f80*/  SHFL.IDX PT, R0, R12, RZ, 0x181f ;  /* 0x00181fff0c007589 */ /* 0x00072400000e0000 */
.L_x_3470:
        /* <DEDUP_REMOVED lines=16> */
.L_x_3413:
[----:B------:R-:W-:Y:S05]  /*17090*/  BSYNC B0 ;  /* 0x0000000000007941 */ /* 0x000fea0003800000 */
.L_x_3412:
[----:B------:R-:W-:Y:S05]  /*170a0*/  BRA.DIV ~URZ, `(.L_x_3414) ;  /* 0x000024627f007947 */ /* 0x000fea000b800000 */
[----:B--2---:R2:W1:Y:S04]  /*170b0*/  SHFL.IDX PT, R4, R5, 0x1, 0x181f ;  /* 0x00381f0005047f89 */ /* 0x00446800000e0000 */
[----:B----4-:R2:W4:Y:S02]  /*170c0*/  SHFL.IDX PT, R0, R12, 0x1, 0x181f ;  /* 0x00381f000c007f89 */ /* 0x01052400000e0000 */
.L_x_3471:
        /* <DEDUP_REMOVED lines=16> */
.L_x_3416:
[----:B------:R-:W-:Y:S05]  /*171d0*/  BSYNC B0 ;  /* 0x0000000000007941 */ /* 0x000fea0003800000 */
.L_x_3415:
[----:B------:R-:W-:Y:S05]  /*171e0*/  BRA.DIV ~URZ, `(.L_x_3417) ;  /* 0x000023e27f007947 */ /* 0x000fea000b800000 */
[----:B-1----:R1:W2:Y:S02]  /*171f0*/  SHFL.IDX PT, R4, R5, 0x2, 0x181f ;  /* 0x00581f0005047f89 */ /* 0x0022a400000e0000 */
.L_x_3472:
[----:B------:R-:W-:Y:S05]  /*17200*/  BRA.DIV ~URZ, `(.L_x_3418) ;  /* 0x000024327f007947 */ /* 0x000fea000b800000 */
[----:B----4-:R4:W1:Y:S02]  /*17210*/  SHFL.IDX PT, R0, R12, 0x2, 0x181f ;  /* 0x00581f000c007f89 */ /* 0x01086400000e0000 */
.L_x_3473:
        /* <DEDUP_REMOVED lines=16> */
.L_x_3420:
[----:B------:R-:W-:Y:S05]  /*17320*/  BSYNC B0 ;  /* 0x0000000000007941 */ /* 0x000fea0003800000 */
.L_x_3419:
[----:B------:R-:W-:Y:S05]  /*17330*/  BRA.DIV ~URZ, `(.L_x_3421) ;  /* 0x000023627f007947 */ /* 0x000fea000b800000 */
[----:B--2---:R2:W3:Y:S04]  /*17340*/  SHFL.IDX PT, R4, R5, 0x3, 0x181f ;  /* 0x00781f0005047f89 */ /* 0x0044e800000e0000 */
[----:B-1----:R2:W1:Y:S02]  /*17350*/  SHFL.IDX PT, R0, R12, 0x3, 0x181f ;  /* 0x00781f000c007f89 */ /* 0x00246400000e0000 */
.L_x_3474:
        /* <DEDUP_REMOVED lines=15> */
.L_x_3401:
[----:B------:R-:W-:Y:S05]  /*17450*/  BSYNC B1 ;  /* 0x0000000000017941 */ /* 0x000fea0003800000 */
.L_x_3385:
        /* <DEDUP_REMOVED lines=12> */
.L_x_3475:
[----:B------:R-:W-:Y:S05]  /*17520*/  BRA.DIV ~URZ, `(.L_x_3424) ;  /* 0x000022a27f007947 */ /* 0x000fea000b800000 */
[----:B---3--:R3:W1:Y:S02]  /*17530*/  SHFL.IDX PT, R6, R86, 0x1, 0x1f ;  /* 0x00201f0056067f89 */ /* 0x00866400000e0000 */
.L_x_3476:
        /* <DEDUP_REMOVED lines=18> */
.L_x_3477:
        /* <DEDUP_REMOVED lines=16> */
.L_x_3478:
[----:B----4-:R-:W-:Y:S01]  /*17760*/  IMAD R0, R0, c[0x0][0x538], RZ ;  /* 0x00014e0000007a24 */ /* 0x010fe200078e02ff */
[----:B------:R-:W-:Y:S04]  /*17770*/  BSSY B1, `(.L_x_3427) ;  /* 0x000007d000017945 */ /* 0x000fe80003800000 */
[----:B-1----:R-:W-:-:S04]  /*17780*/  IADD3 R6, R0, R6, RZ ;  /* 0x0000000600067210 */ /* 0x002fc80007ffe0ff */
[----:B--2---:R-:W-:-:S13]  /*17790*/  ISETP.GT.AND P0, PT, R6, R9, PT ;  /* 0x000000090600720c */ /* 0x004fda0003f04270 */
[----:B------:R-:W-:Y:S05]  /*177a0*/  @P0 BRA `(.L_x_3428) ;  /* 0x0000025000000947 */ /* 0x000fea0003800000 */
.L_x_3432:
        /* <DEDUP_REMOVED lines=17> */
.L_x_3479:
        /* <DEDUP_REMOVED lines=16> */
.L_x_3480:
[----:B--2---:R-:W-:-:S05]  /*179c0*/  IMAD R0, R0, c[0x0][0x538], RZ ;  /* 0x00014e0000007a24 */ /* 0x004fca00078e02ff */
[----:B------:R-:W-:-:S04]  /*179d0*/  IADD3 R6, R0, R6, RZ ;  /* 0x0000000600067210 */ /* 0x000fc80007ffe0ff */
[----:B------:R-:W-:-:S13]  /*179e0*/  ISETP.GT.AND P0, PT, R6, R9, PT ;  /* 0x000000090600720c */ /* 0x000fda0003f04270 */
[----:B-1----:R-:W-:Y:S05]  /*179f0*/  @!P0 BRA `(.L_x_3432) ;  /* 0xfffffdb000008947 */ /* 0x002fea000383ffff */
.L_x_3428:
[----:B------:R-:W-:-:S05]  /*17a00*/  IADD3 R12, -R0, R6, RZ ;  /* 0x00000006000c7210 */ /* 0x000fca0007ffe1ff */
[----:B------:R-:W-:-:S05]  /*17a10*/  IMAD R0, R4, c[0x0][0x538], R12 ;  /* 0x00014e0004007a24 */ /* 0x000fca00078e020c */
[----:B------:R-:W-:Y:S01]  /*17a20*/  ISETP.GT.AND P0, PT, R0, R9, PT ;  /* 0x000000090000720c */ /* 0x000fe20003f04270 */
[----:B------:R-:W-:-:S12]  /*17a30*/  BRA.DIV ~URZ, `(.L_x_3433) ;  /* 0x000021d27f007947 */ /* 0x000fd8000b800000 */
[----:B------:R-:W-:-:S04]  /*17a40*/  VOTE.ANY R10, PT, !P0 ;  /* 0x00000000000a7806 */ /* 0x000fc800040e0100 */
.L_x_3481:
[----:B------:R1:W2:Y:S01]  /*17a50*/  POPC R6, R10 ;  /* 0x0000000a00067309 */ /* 0x0002a20000000000 */
[----:B------:R-:W-:Y:S05]  /*17a60*/  BRA.DIV ~URZ, `(.L_x_3434) ;  /* 0x000021f27f007947 */ /* 0x000fea000b800000 */
[----:B--2---:R2:W4:Y:S04]  /*17a70*/  SHFL.IDX PT, R7, R7, R6, 0x1f ;  /* 0x00001f0607077589 */ /* 0x00452800000e0000 */
[----:B------:R2:W1:Y:S02]  /*17a80*/  SHFL.IDX PT, R5, R8, R6, 0x1f ;  /* 0x00001f0608057589 */ /* 0x00046400000e0000 */
.L_x_3482:
[----:B------:R-:W-:Y:S01]  /*17a90*/  ISETP.NE.AND P0, PT, R10, RZ, PT ;  /* 0x000000ff0a00720c */ /* 0x000fe20003f05270 */
[----:B------:R-:W-:-:S12]  /*17aa0*/  BSSY B0, `(.L_x_3435) ;  /* 0x0000005000007945 */ /* 0x000fd80003800000 */
[----:B------:R-:W-:Y:S05]  /*17ab0*/  @!P0 BRA `(.L_x_3436) ;  /* 0x0000003000008947 */ /* 0x000fea0003800000 */
[----:B------:R-:W-:Y:S01]  /*17ac0*/  IADD3 R195, R6, -0x1, RZ ;  /* 0xffffffff06c37810 */ /* 0x000fe20007ffe0ff */
[----:B------:R-:W-:Y:S05]  /*17ad0*/  BRA.DIV ~URZ, `(.L_x_3437) ;  /* 0x000022527f007947 */ /* 0x000fea000b800000 */
[----:B------:R2:W3:Y:S02]  /*17ae0*/  SHFL.IDX PT, R13, R4, R195, 0x1f ;  /* 0x00001fc3040d7589 */ /* 0x0004e400000e0000 */
.L_x_3436:
[----:B------:R-:W-:Y:S05]  /*17af0*/  BSYNC B0 ;  /* 0x0000000000007941 */ /* 0x000fea0003800000 */
.L_x_3435:
        /* <DEDUP_REMOVED lines=64> */
.L_x_3429:
[----:B------:R-:W-:Y:S01]  /*17f00*/  IMAD.MOV.U32 R236, RZ, RZ, R9 ;  /* 0x000000ffffec7224 */ /* 0x000fe200078e0009 */
[----:B------:R-:W-:Y:S01]  /*17f10*/  MOV R238, RZ ;  /* 0x000000ff00ee7202 */ /* 0x000fe20000000f00 */
[----:B------:R-:W-:Y:S01]  /*17f20*/  IMAD.MOV.U32 R237, RZ, RZ, RZ ;  /* 0x000000ffffed7224 */ /* 0x000fe200078e00ff */
[----:B------:R-:W-:Y:S02]  /*17f30*/  MOV R239, c[0x0][0x53c] ;  /* 0x00014f0000ef7a02 */ /* 0x000fe40000000f00 */
.L_x_3438:
[----:B------:R-:W-:Y:S05]  /*17f40*/  BSYNC B1 ;  /* 0x0000000000017941 */ /* 0x000fea0003800000 */
.L_x_3427:
[----:B------:R-:W-:Y:S01]  /*17f50*/  WARPSYNC 0xffffffff ;  /* 0xffffffff00007948 */ /* 0x000fe20003800000 */
[----:B------:R-:W-:Y:S01]  /*17f60*/  BAR.SYNC.DEFER_BLOCKING 0x4, 0x100 ;  /* 0x0104000000007b1d */ /* 0x000fe20000010000 */
[----:B------:R-:W-:-:S13]  /*17f70*/  ISETP.NE.AND P0, PT, R14, RZ, PT ;  /* 0x000000ff0e00720c */ /* 0x000fda0003f05270 */
[----:B------:R1:W-:Y:S04]  /*17f80*/  @!P0 STS.128 [0x18100], R236 ;  /* 0x018100ecff008388 */ /* 0x0003e80000000c00 */
[----:B------:R-:W-:Y:S06]  /*17f90*/  BAR.ARV 0x5, 0x100 ;  /* 0x0144000000007b1d */ /* 0x000fec0000002000 */
.L_x_3422:
[----:B----4-:R-:W-:-:S13]  /*17fa0*/  ISETP.GE.AND P0, PT, R239, c[0x0][0x53c], PT ;  /* 0x00014f00ef007a0c */ /* 0x010fda0003f06270 */
[----:B-123--:R-:W-:Y:S01]  /*17fb0*/  @P0 CALL.REL.NOINC `(.L_x_3439) ;  /* 0x0000001000000944 */ /* 0x00efe20003c00000 */
[----:B------:R-:W-:Y:S05]  /*17fc0*/  BRA `(.L_x_3440) ;  /* 0xfffe9d0000007947 */ /* 0x000fea000383ffff */
.L_x_3439:
[----:B------:R-:W-:Y:S05]  /*17fd0*/  EXIT ;  /* 0x000000000000794d */ /* 0x000fea0003800000 */
.L_x_3273:
[----:B------:R-:W-:Y:S01]  /*17fe0*/  IMAD.MOV.U32 R0, RZ, RZ, R5 ;  /* 0x000000ffff007224 */ /* 0x000fe200078e0005 */
[----:B------:R-:W-:Y:S02]  /*17ff0*/  MOV R3, 0x1 ;  /* 0x0000000100037802 */ /* 0x000fe40000000f00 */
[----:B------:R-:W-:Y:S02]  /*18000*/  MOV R2, 0x18020 ;  /* 0x0001802000027802 */ /* 0x000fe40000000f00 */
[----:B-1----:R-:W-:Y:S05]  /*18010*/  CALL.REL.NOINC `($__internal_58_$__cuda_sm70_shflsync_up_p) ;  /* 0x00001e2000007944 */ /* 0x002fea0003c00000 */
[----:B------:R-:W-:Y:S01]  /*18020*/  MOV R0, R4 ;  /* 0x0000000400007202 */ /* 0x000fe20000000f00 */
[----:B------:R-:W-:Y:S05]  /*18030*/  BRA `(.L_x_3441) ;  /* 0xfffe841000007947 */ /* 0x000fea000383ffff */
.L_x_3274:
[----:B------:R-:W-:Y:S01]  /*18040*/  IMAD.MOV.U32 R0, RZ, RZ, R5 ;  /* 0x000000ffff007224 */ /* 0x000fe200078e0005 */
[----:B------:R-:W-:Y:S02]  /*18050*/  MOV R3, 0x2 ;  /* 0x0000000200037802 */ /* 0x000fe40000000f00 */
[----:B------:R-:W-:Y:S02]  /*18060*/  MOV R2, 0x18080 ;  /* 0x0001808000027802 */ /* 0x000fe40000000f00 */
[----:B-1----:R-:W-:Y:S05]  /*18070*/  CALL.REL.NOINC `($__internal_58_$__cuda_sm70_shflsync_up_p) ;  /* 0x00001dc000007944 */ /* 0x002fea0003c00000 */
[----:B------:R-:W-:Y:S01]  /*18080*/  SEL R4, R4, RZ, P4 ;  /* 0x000000ff04047207 */ /* 0x000fe20002000000 */
[----:B------:R-:W-:Y:S01]  /*18090*/  IMAD.MOV.U32 R3, RZ, RZ, 0x4 ;  /* 0x00000004ff037424 */ /* 0x000fe200078e00ff */
[----:B------:R-:W-:-:S03]  /*180a0*/  MOV R2, 0x180d0 ;  /* 0x000180d000027802 */ /* 0x000fc60000000f00 */
[----:B------:R-:W-:Y:S02]  /*180b0*/  IMAD.IADD R0, R5, 0x1, R4 ;  /* 0x0000000105007824 */ /* 0x000fe400078e0204 */
[----:B------:R-:W-:Y:S05]  /*180c0*/  CALL.REL.NOINC `($__internal_58_$__cuda_sm70_shflsync_up_p) ;  /* 0x00001d7000007944 */ /* 0x000fea0003c00000 */
        /* <DEDUP_REMOVED lines=12> */
[----:B------:R-:W-:Y:S02]  /*18190*/  MOV R3, 0x1f ;  /* 0x0000001f00037802 */ /* 0x000fe40000000f00 */
[----:B------:R-:W-:Y:S01]  /*181a0*/  MOV R2, 0x181e0 ;  /* 0x000181e000027802 */ /* 0x000fe20000000f00 */
[----:B------:R-:W-:-:S04]  /*181b0*/  IMAD.IADD R4, R0, 0x1, R4 ;  /* 0x0000000100047824 */ /* 0x000fc800078e0204 */
[----:B------:R-:W-:Y:S02]  /*181c0*/  IMAD.MOV.U32 R0, RZ, RZ, R4 ;  /* 0x000000ffff007224 */ /* 0x000fe400078e0004 */
[----:B------:R-:W-:Y:S05]  /*181d0*/  CALL.REL.NOINC `($__internal_57_$__cuda_sm70_shflsync_idx_p) ;  /* 0x00001c1000007944 */ /* 0x000fea0003c00000 */
[----:B------:R-:W-:Y:S05]  /*181e0*/  BRA `(.L_x_3442) ;  /* 0xfffe836000007947 */ /* 0x000fea000383ffff */
.L_x_3276:
[----:B------:R-:W-:Y:S02]  /*181f0*/  SEL R0, RZ, 0x1, P0 ;  /* 0x00000001ff007807 */ /* 0x000fe40000000000 */
[----:B------:R-:W-:Y:S02]  /*18200*/  MOV R2, 0x18220 ;  /* 0x0001822000027802 */ /* 0x000fe40000000f00 */
[----:B-1----:R-:W-:Y:S05]  /*18210*/  CALL.REL.NOINC `($__internal_59_$__cuda_sm70_votesync_ballot) ;  /* 0x00001c8000007944 */ /* 0x002fea0003c00000 */
[----:B------:R-:W-:Y:S01]  /*18220*/  MOV R5, R0 ;  /* 0x0000000000057202 */ /* 0x000fe20000000f00 */
[----:B------:R-:W-:Y:S05]  /*18230*/  BRA `(.L_x_3443) ;  /* 0xfffe83a000007947 */ /* 0x000fea000383ffff */
.L_x_3277:
[----:B------:R-:W-:Y:S01]  /*18240*/  IMAD.MOV.U32 R0, RZ, RZ, R8 ;  /* 0x000000ffff007224 */ /* 0x000fe200078e0008 */
[----:B---3--:R-:W-:Y:S01]  /*18250*/  MOV R195, R13 ;  /* 0x0000000d00c37202 */ /* 0x008fe20000000f00 */
[----:B------:R-:W-:Y:S01]  /*18260*/  IMAD.MOV.U32 R3, RZ, RZ, 0x1f ;  /* 0x0000001fff037424 */ /* 0x000fe200078e00ff */
[----:B------:R-:W-:Y:S02]  /*18270*/  MOV R2, 0x18290 ;  /* 0x0001829000027802 */ /* 0x000fe40000000f00 */
[----:B-12---:R-:W-:Y:S05]  /*18280*/  CALL.REL.NOINC `($__internal_57_$__cuda_sm70_shflsync_idx_p) ;  /* 0x00001b6000007944 */ /* 0x006fea0003c00000 */
[----:B------:R-:W-:Y:S01]  /*18290*/  IMAD.MOV.U32 R11, RZ, RZ, R0 ;  /* 0x000000ffff0b7224 */ /* 0x000fe200078e0000 */
[----:B------:R-:W-:Y:S01]  /*182a0*/  MOV R0, R7 ;  /* 0x0000000700007202 */ /* 0x000fe20000000f00 */
[----:B------:R-:W-:Y:S01]  /*182b0*/  IMAD.MOV.U32 R6, RZ, RZ, RZ ;  /* 0x000000ffff067224 */ /* 0x000fe200078e00ff */
[----:B------:R-:W-:Y:S01]  /*182c0*/  MOV R195, R13 ;  /* 0x0000000d00c37202 */ /* 0x000fe20000000f00 */
[----:B------:R-:W-:Y:S01]  /*182d0*/  IMAD.MOV.U32 R3, RZ, RZ, 0x1f ;  /* 0x0000001fff037424 */ /* 0x000fe200078e00ff */
[----:B------:R-:W-:-:S02]  /*182e0*/  MOV R2, 0x18300 ;  /* 0x0001830000027802 */ /* 0x000fc40000000f00 */
[----:B------:R-:W-:Y:S05]  /*182f0*/  CALL.REL.NOINC `($__internal_57_$__cuda_sm70_shflsync_idx_p) ;  /* 0x00001af000007944 */ /* 0x000fea0003c00000 */
[----:B------:R-:W-:Y:S01]  /*18300*/  MOV R10, R0 ;  /* 0x00000000000a7202 */ /* 0x000fe20000000f00 */
[----:B------:R-:W-:Y:S05]  /*18310*/  BRA `(.L_x_3444) ;  /* 0xfffe831000007947 */ /* 0x000fea000383ffff */
.L_x_3280:
[----:B------:R-:W-:Y:S01]  /*18320*/  IMAD.MOV.U32 R0, RZ, RZ, R4 ;  /* 0x000000ffff007224 */ /* 0x000fe200078e0004 */
[----:B------:R-:W-:-:S02]  /*18330*/  MOV R3, 0x1f ;  /* 0x0000001f00037802 */ /* 0x000fc40000000f00 */
[----:B------:R-:W-:Y:S02]  /*18340*/  MOV R2, 0x18360 ;  /* 0x0001836000027802 */ /* 0x000fe40000000f00 */
[----:B-1234-:R-:W-:Y:S05]  /*18350*/  CALL.REL.NOINC `($__internal_57_$__cuda_sm70_shflsync_idx_p) ;  /* 0x00001a9000007944 */ /* 0x01efea0003c00000 */
[----:B------:R-:W-:Y:S01]  /*18360*/  MOV R6, R0 ;  /* 0x0000000000067202 */ /* 0x000fe20000000f00 */
[----:B------:R-:W-:Y:S05]  /*18370*/  BRA `(.L_x_3279) ;  /* 0xfffe831000007947 */ /* 0x000fea000383ffff */
.L_x_3316:
[----:B------:R-:W-:Y:S01]  /*18380*/  IMAD.MOV.U32 R0, RZ, RZ, R5 ;  /* 0x000000ffff007224 */ /* 0x000fe200078e0005 */
[----:B------:R-:W-:Y:S01]  /*18390*/  MOV R195, RZ ;  /* 0x000000ff00c37202 */ /* 0x000fe20000000f00 */
[----:B------:R-:W-:Y:S01]  /*183a0*/  IMAD.MOV.U32 R3, RZ, RZ, 0x181f ;  /* 0x0000181fff037424 */ /* 0x000fe200078e00ff */
[----:B------:R-:W-:Y:S02]  /*183b0*/  MOV R2, 0x183d0 ;  /* 0x000183d000027802 */ /* 0x000fe40000000f00 */
[----:B-----5:R-:W-:Y:S05]  /*183c0*/  CALL.REL.NOINC `($__internal_57_$__cuda_sm70_shflsync_idx_p) ;  /* 0x00001a2000007944 */ /* 0x020fea0003c00000 */
[----:B------:R-:W-:Y:S01]  /*183d0*/  MOV R6, R0 ;  /* 0x0000000000067202 */ /* 0x000fe20000000f00 */
[----:B------:R-:W-:Y:S05]  /*183e0*/  BRA `(.L_x_3445) ;  /* 0xfffefa8000007947 */ /* 0x000fea000383ffff */
.L_x_3317:
[----:B------:R-:W-:Y:S01]  /*183f0*/  IMAD.MOV.U32 R0, RZ, RZ, R7 ;  /* 0x000000ffff007224 */ /* 0x000fe200078e0007 */
[----:B------:R-:W-:Y:S01]  /*18400*/  MOV R195, RZ ;  /* 0x000000ff00c37202 */ /* 0x000fe20000000f00 */
[----:B------:R-:W-:Y:S01]  /*18410*/  IMAD.MOV.U32 R3, RZ, RZ, 0x181f ;  /* 0x0000181fff037424 */ /* 0x000fe200078e00ff */
[----:B------:R-:W-:Y:S02]  /*18420*/  MOV R2, 0x18440 ;  /* 0x0001844000027802 */ /* 0x000fe40000000f00 */
[----:B-12--5:R-:W-:Y:S05]  /*18430*/  CALL.REL.NOINC `($__internal_57_$__cuda_sm70_shflsync_idx_p) ;  /* 0x000019b000007944 */ /* 0x026fea0003c00000 */
[----:B------:R-:W-:Y:S05]  /*18440*/  BRA `(.L_x_3446) ;  /* 0xfffefa4000007947 */ /* 0x000fea000383ffff */
.L_x_3320:
[----:B----4-:R-:W-:Y:S01]  /*18450*/  IMAD.MOV.U32 R0, RZ, RZ, R5 ;  /* 0x000000ffff007224 */ /* 0x010fe200078e0005 */
[----:B------:R-:W-:Y:S01]  /*18460*/  MOV R195, 0x1 ;  /* 0x0000000100c37802 */ /* 0x000fe20000000f00 */
[----:B--2---:R-:W-:Y:S01]  /*18470*/  IMAD.MOV.U32 R3, RZ, RZ, 0x181f ;  /* 0x0000181fff037424 */ /* 0x004fe200078e00ff */
[----:B------:R-:W-:-:S02]  /*18480*/  MOV R2, 0x184a0 ;  /* 0x000184a000027802 */ /* 0x000fc40000000f00 */
[----:B-1-3-5:R-:W-:Y:S05]  /*18490*/  CALL.REL.NOINC `($__internal_57_$__cuda_sm70_shflsync_idx_p) ;  /* 0x0000195000007944 */ /* 0x02afea0003c00000 */
[----:B------:R-:W-:Y:S01]  /*184a0*/  IMAD.MOV.U32 R6, RZ, RZ, R0 ;  /* 0x000000ffff067224 */ /* 0x000fe200078e0000 */
[----:B------:R-:W-:Y:S01]  /*184b0*/  MOV R195, 0x1 ;  /* 0x0000000100c37802 */ /* 0x000fe20000000f00 */
[----:B------:R-:W-:Y:S01]  /*184c0*/  IMAD.MOV.U32 R0, RZ, RZ, R7 ;  /* 0x000000ffff007224 */ /* 0x000fe200078e0007 */
[----:B------:R-:W-:-:S02]  /*184d0*/  MOV R3, 0x181f ;  /* 0x0000181f00037802 */ /* 0x000fc40000000f00 */
[----:B------:R-:W-:Y:S02]  /*184e0*/  MOV R2, 0x18500 ;  /* 0x0001850000027802 */ /* 0x000fe40000000f00 */
[----:B------:R-:W-:Y:S05]  /*184f0*/  CALL.REL.NOINC `($__internal_57_$__cuda_sm70_shflsync_idx_p) ;  /* 0x000018f000007944 */ /* 0x000fea0003c00000 */
[----:B------:R-:W-:Y:S05]  /*18500*/  BRA `(.L_x_3447) ;  /* 0xfffefac000007947 */ /* 0x000fea000383ffff */
.L_x_3323:
[----:B----4-:R-:W-:Y:S01]  /*18510*/  IMAD.MOV.U32 R0, RZ, RZ, R5 ;  /* 0x000000ffff007224 */ /* 0x010fe200078e0005 */
[----:B------:R-:W-:Y:S01]  /*18520*/  MOV R195, 0x2 ;  /* 0x0000000200c37802 */ /* 0x000fe20000000f00 */
[----:B-1----:R-:W-:Y:S01]  /*18530*/  IMAD.MOV.U32 R3, RZ, RZ, 0x181f ;  /* 0x0000181fff037424 */ /* 0x002fe200078e00ff */
[----:B------:R-:W-:Y:S02]  /*18540*/  MOV R2, 0x18560 ;  /* 0x0001856000027802 */ /* 0x000fe40000000f00 */
[----:B--23-5:R-:W-:Y:S05]  /*18550*/  CALL.REL.NOINC `($__internal_57_$__cuda_sm70_shflsync_idx_p) ;  /* 0x0000189000007944 */ /* 0x02cfea0003c00000 */
[----:B------:R-:W-:Y:S01]  /*18560*/  MOV R6, R0 ;  /* 0x0000000000067202 */ /* 0x000fe20000000f00 */
[----:B------:R-:W-:Y:S05]  /*18570*/  BRA `(.L_x_3448) ;  /* 0xfffefb8000007947 */ /* 0x000fea000383ffff */
.L_x_3324:
[----:B----4-:R-:W-:Y:S01]  /*18580*/  IMAD.MOV.U32 R0, RZ, RZ, R7 ;  /* 0x000000ffff007224 */ /* 0x010fe200078e0007 */
[----:B------:R-:W-:Y:S01]  /*18590*/  MOV R195, 0x2 ;  /* 0x0000000200c37802 */ /* 0x000fe20000000f00 */
[----:B------:R-:W-:Y:S01]  /*185a0*/  IMAD.MOV.U32 R3, RZ, RZ, 0x181f ;  /* 0x0000181fff037424 */ /* 0x000fe200078e00ff */
[----:B------:R-:W-:Y:S02]  /*185b0*/  MOV R2, 0x185d0 ;  /* 0x000185d000027802 */ /* 0x000fe40000000f00 */
[----:B-123-5:R-:W-:Y:S05]  /*185c0*/  CALL.REL.NOINC `($__internal_57_$__cuda_sm70_shflsync_idx_p) ;  /* 0x0000182000007944 */ /* 0x02efea0003c00000 */
[----:B------:R-:W-:Y:S05]  /*185d0*/  BRA `(.L_x_3449) ;  /* 0xfffefb4000007947 */ /* 0x000fea000383ffff */
.L_x_3327:
[----:B-1----:R-:W-:Y:S01]  /*185e0*/  IMAD.MOV.U32 R0, RZ, RZ, R5 ;  /* 0x000000ffff007224 */ /* 0x002fe200078e0005 */
[----:B------:R-:W-:Y:S01]  /*185f0*/  MOV R195, 0x3 ;  /* 0x0000000300c37802 */ /* 0x000fe20000000f00 */
[----:B------:R-:W-:Y:S01]  /*18600*/  IMAD.MOV.U32 R3, RZ, RZ, 0x181f ;  /* 0x0000181fff037424 */ /* 0x000fe200078e00ff */
[----:B------:R-:W-:-:S02]  /*18610*/  MOV R2, 0x18630 ;  /* 0x0001863000027802 */ /* 0x000fc40000000f00 */
[----:B--2345:R-:W-:Y:S05]  /*18620*/  CALL.REL.NOINC `($__internal_57_$__cuda_sm70_shflsync_idx_p) ;  /* 0x000017c000007944 */ /* 0x03cfea0003c00000 */
[----:B------:R-:W-:Y:S01]  /*18630*/  IMAD.MOV.U32 R5, RZ, RZ, R0 ;  /* 0x000000ffff057224 */ /* 0x000fe200078e0000 */
[----:B------:R-:W-:Y:S01]  /*18640*/  MOV R195, 0x3 ;  /* 0x0000000300c37802 */ /* 0x000fe20000000f00 */
[----:B------:R-:W-:Y:S01]  /*18650*/  IMAD.MOV.U32 R0, RZ, RZ, R7 ;  /* 0x000000ffff007224 */ /* 0x000fe200078e0007 */
[----:B------:R-:W-:-:S02]  /*18660*/  MOV R3, 0x181f ;  /* 0x0000181f00037802 */ /* 0x000fc40000000f00 */
[----:B------:R-:W-:Y:S02]  /*18670*/  MOV R2, 0x18690 ;  /* 0x0001869000027802 */ /* 0x000fe40000000f00 */
[----:B------:R-:W-:Y:S05]  /*18680*/  CALL.REL.NOINC `($__internal_57_$__cuda_sm70_shflsync_idx_p) ;  /* 0x0000176000007944 */ /* 0x000fea0003c00000 */
[----:B------:R-:W-:Y:S05]  /*18690*/  BRA `(.L_x_3450) ;  /* 0xfffefbc000007947 */ /* 0x000fea000383ffff */
.L_x_3370:
[----:B------:R-:W-:Y:S01]  /*186a0*/  IMAD.MOV.U32 R0, RZ, RZ, R5 ;  /* 0x000000ffff007224 */ /* 0x000fe200078e0005 */
[----:B------:R-:W-:Y:S01]  /*186b0*/  MOV R195, RZ ;  /* 0x000000ff00c37202 */ /* 0x000fe20000000f00 */
[----:B------:R-:W-:Y:S01]  /*186c0*/  IMAD.MOV.U32 R3, RZ, RZ, 0x181f ;  /* 0x0000181fff037424 */ /* 0x000fe200078e00ff */
[----:B------:R-:W-:Y:S02]  /*186d0*/  MOV R2, 0x186f0 ;  /* 0x000186f000027802 */ /* 0x000fe40000000f00 */
[----:B------:R-:W-:Y:S05]  /*186e0*/  CALL.REL.NOINC `($__internal_57_$__cuda_sm70_shflsync_idx_p) ;  /* 0x0000170000007944 */ /* 0x000fea0003c00000 */
[----:B------:R-:W-:Y:S01]  /*186f0*/  MOV R4, R0 ;  /* 0x0000000000047202 */ /* 0x000fe20000000f00 */
[----:B------:R-:W-:Y:S05]  /*18700*/  BRA `(.L_x_3451) ;  /* 0xffff66d000007947 */ /* 0x000fea000383ffff */
.L_x_3371:
[----:B------:R-:W-:Y:S01]  /*18710*/  IMAD.MOV.U32 R0, RZ, RZ, R10 ;  /* 0x000000ffff007224 */ /* 0x000fe200078e000a */
[----:B------:R-:W-:Y:S01]  /*18720*/  MOV R195, RZ ;  /* 0x000000ff00c37202 */ /* 0x000fe20000000f00 */
[----:B------:R-:W-:Y:S01]  /*18730*/  IMAD.MOV.U32 R3, RZ, RZ, 0x181f ;  /* 0x0000181fff037424 */ /* 0x000fe200078e00ff */
[----:B------:R-:W-:Y:S02]  /*18740*/  MOV R2, 0x18760 ;  /* 0x0001876000027802 */ /* 0x000fe40000000f00 */
[----:B-12---:R-:W-:Y:S05]  /*18750*/  CALL.REL.NOINC `($__internal_57_$__cuda_sm70_shflsync_idx_p) ;  /* 0x0000169000007944 */ /* 0x006fea0003c00000 */
[----:B------:R-:W-:Y:S01]  /*18760*/  IADD3 R2, P0, R0, R88, RZ ;  /* 0x0000005800027210 */ /* 0x000fe20007f1e0ff */
[----:B------:R-:W-:Y:S01]  /*18770*/  IMAD.MOV.U32 R195, RZ, RZ, 0x1 ;  /* 0x00000001ffc37424 */ /* 0x000fe200078e00ff */
[----:B------:R-:W-:Y:S02]  /*18780*/  MOV R7, R95 ;  /* 0x0000005f00077202 */ /* 0x000fe40000000f00 */
[----:B------:R-:W-:Y:S01]  /*18790*/  SEL R6, RZ, 0x10, P4 ;  /* 0x00000010ff067807 */ /* 0x000fe20002000000 */
[----:B------:R-:W-:-:S05]  /*187a0*/  IMAD.X R3, R4, 0x1, R90, P0 ;  /* 0x0000000104037824 */ /* 0x000fca00000e065a */
        /* <DEDUP_REMOVED lines=12> */
[----:B-1----:R-:W-:Y:S02]  /*18870*/  MOV R3, 0x181f ;  /* 0x0000181f00037802 */ /* 0x002fe40000000f00 */
[----:B------:R-:W-:Y:S02]  /*18880*/  MOV R2, 0x188a0 ;  /* 0x000188a000027802 */ /* 0x000fe40000000f00 */
[----:B------:R-:W-:Y:S05]  /*18890*/  CALL.REL.NOINC `($__internal_57_$__cuda_sm70_shflsync_idx_p) ;  /* 0x0000155000007944 */ /* 0x000fea0003c00000 */
[----:B------:R-:W-:Y:S01]  /*188a0*/  IMAD.MOV.U32 R4, RZ, RZ, R0 ;  /* 0x000000ffff047224 */ /* 0x000fe200078e0000 */
[----:B------:R-:W-:Y:S01]  /*188b0*/  MOV R195, 0x1 ;  /* 0x0000000100c37802 */ /* 0x000fe20000000f00 */
[----:B------:R-:W-:Y:S01]  /*188c0*/  IMAD.MOV.U32 R0, RZ, RZ, R10 ;  /* 0x000000ffff007224 */ /* 0x000fe200078e000a */
[----:B------:R-:W-:Y:S02]  /*188d0*/  MOV R3, 0x181f ;  /* 0x0000181f00037802 */ /* 0x000fe40000000f00 */
[----:B------:R-:W-:Y:S02]  /*188e0*/  MOV R2, 0x18900 ;  /* 0x0001890000027802 */ /* 0x000fe40000000f00 */
[----:B------:R-:W-:Y:S05]  /*188f0*/  CALL.REL.NOINC `($__internal_57_$__cuda_sm70_shflsync_idx_p) ;  /* 0x000014f000007944 */ /* 0x000fea0003c00000 */
[----:B------:R-:W-:Y:S05]  /*18900*/  BRA `(.L_x_3452) ;  /* 0xffff65e000007947 */ /* 0x000fea000383ffff */
.L_x_3372:
[----:B------:R-:W-:Y:S01]  /*18910*/  IMAD.MOV.U32 R100, RZ, RZ, R4 ;  /* 0x000000ffff647224 */ /* 0x000fe200078e0004 */
[----:B------:R-:W-:-:S02]  /*18920*/  MOV R0, 0x2 ;  /* 0x0000000200007802 */ /* 0x000fc40000000f00 */
[----:B------:R-:W-:Y:S02]  /*18930*/  MOV R2, 0x18950 ;  /* 0x0001895000027802 */ /* 0x000fe40000000f00 */
[----:B------:R-:W-:Y:S05]  /*18940*/  CALL.REL.NOINC `($__internal_56_$__cuda_sm70_shflsync_bfly_p) ;  /* 0x0000144000007944 */ /* 0x000fea0003c00000 */
[----:B------:R-:W-:Y:S01]  /*18950*/  FMNMX.FTZ R4, R4, R0, !PT ;  /* 0x0000000004047209 */ /* 0x000fe20007810000 */
[----:B------:R-:W-:Y:S01]  /*18960*/  IMAD.MOV.U32 R0, RZ, RZ, 0x1 ;  /* 0x00000001ff007424 */ /* 0x000fe200078e00ff */
[----:B------:R-:W-:-:S03]  /*18970*/  MOV R2, 0x189a0 ;  /* 0x000189a000027802 */ /* 0x000fc60000000f00 */
[----:B------:R-:W-:Y:S02]  /*18980*/  IMAD.MOV.U32 R100, RZ, RZ, R4 ;  /* 0x000000ffff647224 */ /* 0x000fe400078e0004 */
[----:B------:R-:W-:Y:S05]  /*18990*/  CALL.REL.NOINC `($__internal_56_$__cuda_sm70_shflsync_bfly_p) ;  /* 0x000013f000007944 */ /* 0x000fea0003c00000 */
[----:B------:R-:W-:Y:S01]  /*189a0*/  FMNMX.FTZ R101, R4, R0, !PT ;  /* 0x0000000004657209 */ /* 0x000fe20007810000 */
[----:B------:R-:W-:Y:S01]  /*189b0*/  IMAD.MOV.U32 R100, RZ, RZ, R5 ;  /* 0x000000ffff647224 */ /* 0x000fe200078e0005 */
[----:B------:R-:W-:Y:S01]  /*189c0*/  MOV R2, 0x189f0 ;  /* 0x000189f000027802 */ /* 0x000fe20000000f00 */
[----:B------:R-:W-:Y:S02]  /*189d0*/  IMAD.MOV.U32 R0, RZ, RZ, 0x2 ;  /* 0x00000002ff007424 */ /* 0x000fe400078e00ff */
[----:B------:R-:W-:Y:S05]  /*189e0*/  CALL.REL.NOINC `($__internal_56_$__cuda_sm70_shflsync_bfly_p) ;  /* 0x000013a000007944 */ /* 0x000fea0003c00000 */
[----:B------:R-:W-:Y:S01]  /*189f0*/  FMNMX.FTZ R4, R5, R0, !PT ;  /* 0x0000000005047209 */ /* 0x000fe20007810000 */
[----:B------:R-:W-:Y:S01]  /*18a00*/  IMAD.MOV.U32 R0, RZ, RZ, 0x1 ;  /* 0x00000001ff007424 */ /* 0x000fe200078e00ff */
[----:B------:R-:W-:-:S03]  /*18a10*/  MOV R2, 0x18a40 ;  /* 0x00018a4000027802 */ /* 0x000fc60000000f00 */
[----:B------:R-:W-:Y:S02]  /*18a20*/  IMAD.MOV.U32 R100, RZ, RZ, R4 ;  /* 0x000000ffff647224 */ /* 0x000fe400078e0004 */
[----:B------:R-:W-:Y:S05]  /*18a30*/  CALL.REL.NOINC `($__internal_56_$__cuda_sm70_shflsync_bfly_p) ;  /* 0x0000135000007944 */ /* 0x000fea0003c00000 */
[----:B------:R-:W-:Y:S01]  /*18a40*/  MOV R3, R0 ;  /* 0x0000000000037202 */ /* 0x000fe20000000f00 */
[----:B------:R-:W-:Y:S05]  /*18a50*/  BRA `(.L_x_3453) ;  /* 0xffff6b7000007947 */ /* 0x000fea000383ffff */
.L_x_3374:
[----:B------:R-:W-:Y:S01]  /*18a60*/  MOV R195, RZ ;  /* 0x000000ff00c37202 */ /* 0x000fe20000000f00 */
[----:B------:R-:W-:Y:S01]  /*18a70*/  IMAD.MOV.U32 R0, RZ, RZ, R4 ;  /* 0x000000ffff007224 */ /* 0x000fe200078e0004 */
[----:B------:R-:W-:Y:S01]  /*18a80*/  MOV R2, 0x18ab0 ;  /* 0x00018ab000027802 */ /* 0x000fe20000000f00 */
[----:B------:R-:W-:Y:S02]  /*18a90*/  IMAD.MOV.U32 R3, RZ, RZ, 0x181f ;  /* 0x0000181fff037424 */ /* 0x000fe400078e00ff */
[----:B-1234-:R-:W-:Y:S05]  /*18aa0*/  CALL.REL.NOINC `($__internal_57_$__cuda_sm70_shflsync_idx_p) ;  /* 0x0000134000007944 */ /* 0x01efea0003c00000 */
[----:B------:R-:W-:-:S05]  /*18ab0*/  BRA `(.L_x_3454) ;  /* 0xffff7e8000007947 */ /* 0x000fca000383ffff */
.L_x_3377:
[----:B------:R-:W-:Y:S01]  /*18ac0*/  MOV R195, RZ ;  /* 0x000000ff00c37202 */ /* 0x000fe20000000f00 */
[----:B------:R-:W-:Y:S01]  /*18ad0*/  IMAD.MOV.U32 R0, RZ, RZ, R101 ;  /* 0x000000ffff007224 */ /* 0x000fe200078e0065 */
[----:B------:R-:W-:Y:S01]  /*18ae0*/  MOV R2, 0x18b10 ;  /* 0x00018b1000027802 */ /* 0x000fe20000000f00 */
[----:B------:R-:W-:Y:S02]  /*18af0*/  IMAD.MOV.U32 R3, RZ, RZ, 0x181f ;  /* 0x0000181fff037424 */ /* 0x000fe400078e00ff */
[----:B------:R-:W-:Y:S05]  /*18b00*/  CALL.REL.NOINC `($__internal_57_$__cuda_sm70_shflsync_idx_p) ;  /* 0x000012e000007944 */ /* 0x000fea0003c00000 */
[----:B------:R-:W-:Y:S01]  /*18b10*/  MOV R100, R0 ;  /* 0x0000000000647202 */ /* 0x000fe20000000f00 */
[----:B------:R-:W-:-:S05]  /*18b20*/  BRA `(.L_x_3455) ;  /* 0xffff8c0000007947 */ /* 0x000fca000383ffff */
.L_x_3378:
[----:B------:R-:W-:Y:S01]  /*18b30*/  MOV R195, RZ ;  /* 0x000000ff00c37202 */ /* 0x000fe20000000f00 */
[----:B------:R-:W-:Y:S01]  /*18b40*/  IMAD.MOV.U32 R0, RZ, RZ, R150 ;  /* 0x000000ffff007224 */ /* 0x000fe200078e0096 */
[----:B------:R-:W-:Y:S01]  /*18b50*/  MOV R2, 0x18b80 ;  /* 0x00018b8000027802 */ /* 0x000fe20000000f00 */
[----:B------:R-:W-:Y:S02]  /*18b60*/  IMAD.MOV.U32 R3, RZ, RZ, 0x181f ;  /* 0x0000181fff037424 */ /* 0x000fe400078e00ff */
[----:B-12---:R-:W-:Y:S05]  /*18b70*/  CALL.REL.NOINC `($__internal_57_$__cuda_sm70_shflsync_idx_p) ;  /* 0x0000127000007944 */ /* 0x006fea0003c00000 */
        /* <DEDUP_REMOVED lines=19> */
[----:B--2---:R-:W-:Y:S05]  /*18cb0*/  CALL.REL.NOINC `($__internal_57_$__cuda_sm70_shflsync_idx_p) ;  /* 0x0000113000007944 */ /* 0x004fea0003c00000 */
[----:B------:R-:W-:Y:S01]  /*18cc0*/  MOV R195, 0x1 ;  /* 0x0000000100c37802 */ /* 0x000fe20000000f00 */
[----:B------:R-:W-:Y:S01]  /*18cd0*/  IMAD.MOV.U32 R100, RZ, RZ, R0 ;  /* 0x000000ffff647224 */ /* 0x000fe200078e0000 */
[----:B------:R-:W-:Y:S01]  /*18ce0*/  MOV R3, 0x181f ;  /* 0x0000181f00037802 */ /* 0x000fe20000000f00 */
[----:B------:R-:W-:Y:S01]  /*18cf0*/  IMAD.MOV.U32 R0, RZ, RZ, R150 ;  /* 0x000000ffff007224 */ /* 0x000fe200078e0096 */
[----:B------:R-:W-:Y:S02]  /*18d00*/  MOV R2, 0x18d20 ;  /* 0x00018d2000027802 */ /* 0x000fe40000000f00 */
[----:B------:R-:W-:Y:S05]  /*18d10*/  CALL.REL.NOINC `($__internal_57_$__cuda_sm70_shflsync_idx_p) ;  /* 0x000010d000007944 */ /* 0x000fea0003c00000 */
[----:B------:R-:W-:-:S05]  /*18d20*/  BRA `(.L_x_3456) ;  /* 0xffff8b2000007947 */ /* 0x000fca000383ffff */
.L_x_3379:
[----:B------:R-:W-:Y:S02]  /*18d30*/  MOV R0, 0x2 ;  /* 0x0000000200007802 */ /* 0x000fe40000000f00 */
[----:B------:R-:W-:Y:S02]  /*18d40*/  MOV R2, 0x18d60 ;  /* 0x00018d6000027802 */ /* 0x000fe40000000f00 */
[----:B-1----:R-:W-:Y:S05]  /*18d50*/  CALL.REL.NOINC `($__internal_56_$__cuda_sm70_shflsync_bfly_p) ;  /* 0x0000103000007944 */ /* 0x002fea0003c00000 */
[----:B------:R-:W-:Y:S01]  /*18d60*/  FMNMX.FTZ R100, R100, R0, !PT ;  /* 0x0000000064647209 */ /* 0x000fe20007810000 */
[----:B------:R-:W-:Y:S01]  /*18d70*/  IMAD.MOV.U32 R0, RZ, RZ, 0x1 ;  /* 0x00000001ff007424 */ /* 0x000fe200078e00ff */
[----:B------:R-:W-:Y:S02]  /*18d80*/  MOV R2, 0x18da0 ;  /* 0x00018da000027802 */ /* 0x000fe40000000f00 */
        /* <DEDUP_REMOVED lines=8> */
[----:B------:R-:W-:Y:S02]  /*18e10*/  MOV R2, 0x18e30 ;  /* 0x00018e3000027802 */ /* 0x000fe40000000f00 */
[----:B------:R-:W-:Y:S05]  /*18e20*/  CALL.REL.NOINC `($__internal_56_$__cuda_sm70_shflsync_bfly_p) ;  /* 0x00000f6000007944 */ /* 0x000fea0003c00000 */
[----:B------:R-:W-:-:S05]  /*18e30*/  BRA `(.L_x_3457) ;  /* 0xffff8da000007947 */ /* 0x000fca000383ffff */
.L_x_3381:
[----:B------:R-:W-:Y:S01]  /*18e40*/  IMAD.MOV.U32 R100, RZ, RZ, R207 ;  /* 0x000000ffff647224 */ /* 0x000fe200078e00cf */
[----:B------:R-:W-:-:S02]  /*18e50*/  MOV R0, 0x2 ;  /* 0x0000000200007802 */ /* 0x000fc40000000f00 */
[----:B------:R-:W-:Y:S02]  /*18e60*/  MOV R2, 0x18e80 ;  /* 0x00018e8000027802 */ /* 0x000fe40000000f00 */
[----:B------:R-:W-:Y:S05]  /*18e70*/  CALL.REL.NOINC `($__internal_56_$__cuda_sm70_shflsync_bfly_p) ;  /* 0x00000f1000007944 */ /* 0x000fea0003c00000 */
[----:B------:R-:W-:Y:S05]  /*18e80*/  BRA `(.L_x_3458) ;  /* 0xffffa49000007947 */ /* 0x000fea000383ffff */
.L_x_3382:
[----:B------:R-:W-:Y:S01]  /*18e90*/  IMAD.MOV.U32 R100, RZ, RZ, R4 ;  /* 0x000000ffff647224 */ /* 0x000fe200078e0004 */
[----:B------:R-:W-:Y:S02]  /*18ea0*/  MOV R0, 0x1 ;  /* 0x0000000100007802 */ /* 0x000fe40000000f00 */
[----:B------:R-:W-:Y:S02]  /*18eb0*/  MOV R2, 0x18ed0 ;  /* 0x00018ed000027802 */ /* 0x000fe40000000f00 */
[----:B-1----:R-:W-:Y:S05]  /*18ec0*/  CALL.REL.NOINC `($__internal_56_$__cuda_sm70_shflsync_bfly_p) ;  /* 0x00000ec000007944 */ /* 0x002fea0003c00000 */
[----:B------:R-:W-:Y:S01]  /*18ed0*/  FADD.FTZ R4, R4, R0 ;  /* 0x0000000004047221 */ /* 0x000fe20000010000 */
[----:B------:R-:W-:Y:S02]  /*18ee0*/  MOV R100, R200 ;  /* 0x000000c800647202 */ /* 0x000fe40000000f00 */
[----:B------:R-:W-:Y:S02]  /*18ef0*/  MOV R0, 0x2 ;  /* 0x0000000200007802 */ /* 0x000fe40000000f00 */
[----:B------:R-:W-:Y:S02]  /*18f00*/  MOV R2, 0x18f20 ;  /* 0x00018f2000027802 */ /* 0x000fe40000000f00 */
[----:B------:R-:W-:Y:S05]  /*18f10*/  CALL.REL.NOINC `($__internal_56_$__cuda_sm70_shflsync_bfly_p) ;  /* 0x00000e7000007944 */ /* 0x000fea0003c00000 */
[----:B------:R-:W-:Y:S01]  /*18f20*/  FADD.FTZ R5, R200, R0 ;  /* 0x00000000c8057221 */ /* 0x000fe20000010000 */
[----:B------:R-:W-:Y:S02]  /*18f30*/  MOV R0, 0x1 ;  /* 0x0000000100007802 */ /* 0x000fe40000000f00 */
[----:B------:R-:W-:-:S02]  /*18f40*/  MOV R2, 0x18f70 ;  /* 0x00018f7000027802 */ /* 0x000fc40000000f00 */
[----:B------:R-:W-:Y:S02]  /*18f50*/  MOV R100, R5 ;  /* 0x0000000500647202 */ /* 0x000fe40000000f00 */
[----:B------:R-:W-:Y:S05]  /*18f60*/  CALL.REL.NOINC `($__internal_56_$__cuda_sm70_shflsync_bfly_p) ;  /* 0x00000e2000007944 */ /* 0x000fea0003c00000 */
[----:B------:R-:W-:Y:S01]  /*18f70*/  MOV R3, R0 ;  /* 0x0000000000037202 */ /* 0x000fe20000000f00 */
[----:B------:R-:W-:Y:S05]  /*18f80*/  BRA `(.L_x_3459) ;  /* 0xffffa40000007947 */ /* 0x000fea000383ffff */
.L_x_3389:
[----:B--234-:R-:W-:Y:S01]  /*18f90*/  IMAD.MOV.U32 R0, RZ, RZ, R6 ;  /* 0x000000ffff007224 */ /* 0x01cfe200078e0006 */
[----:B------:R-:W-:Y:S01]  /*18fa0*/  MOV R195, RZ ;  /* 0x000000ff00c37202 */ /* 0x000fe20000000f00 */
[----:B------:R-:W-:Y:S01]  /*18fb0*/  IMAD.MOV.U32 R3, RZ, RZ, 0x181f ;  /* 0x0000181fff037424 */ /* 0x000fe200078e00ff */
[----:B------:R-:W-:Y:S02]  /*18fc0*/  MOV R2, 0x18fe0 ;  /* 0x00018fe000027802 */ /* 0x000fe40000000f00 */
[----:B-1----:R-:W-:Y:S05]  /*18fd0*/  CALL.REL.NOINC `($__internal_57_$__cuda_sm70_shflsync_idx_p) ;  /* 0x00000e1000007944 */ /* 0x002fea0003c00000 */
[----:B------:R-:W-:Y:S01]  /*18fe0*/  MOV R7, R0 ;  /* 0x0000000000077202 */ /* 0x000fe20000000f00 */
[----:B------:R-:W-:Y:S05]  /*18ff0*/  BRA `(.L_x_3460) ;  /* 0xffffbb2000007947 */ /* 0x000fea000383ffff */
.L_x_3390:
[----:B------:R-:W-:Y:S01]  /*19000*/  IMAD.MOV.U32 R0, RZ, RZ, R12 ;  /* 0x000000ffff007224 */ /* 0x000fe200078e000c */
[----:B------:R-:W-:Y:S01]  /*19010*/  MOV R195, RZ ;  /* 0x000000ff00c37202 */ /* 0x000fe20000000f00 */
[----:B------:R-:W-:Y:S01]  /*19020*/  IMAD.MOV.U32 R3, RZ, RZ, 0x181f ;  /* 0x0000181fff037424 */ /* 0x000fe200078e00ff */
[----:B------:R-:W-:Y:S02]  /*19030*/  MOV R2, 0x19050 ;  /* 0x0001905000027802 */ /* 0x000fe40000000f00 */
[----:B-123--:R-:W-:Y:S05]  /*19040*/  CALL.REL.NOINC `($__internal_57_$__cuda_sm70_shflsync_idx_p) ;  /* 0x00000da000007944 */ /* 0x00efea0003c00000 */
[----:B------:R-:W-:Y:S05]  /*19050*/  BRA `(.L_x_3461) ;  /* 0xffffbae000007947 */ /* 0x000fea000383ffff */
.L_x_3393:
[----:B--2---:R-:W-:Y:S01]  /*19060*/  IMAD.MOV.U32 R0, RZ, RZ, R6 ;  /* 0x000000ffff007224 */ /* 0x004fe200078e0006 */
[----:B------:R-:W-:Y:S01]  /*19070*/  MOV R195, 0x1 ;  /* 0x0000000100c37802 */ /* 0x000fe20000000f00 */
[----:B------:R-:W-:Y:S01]  /*19080*/  IMAD.MOV.U32 R3, RZ, RZ, 0x181f ;  /* 0x0000181fff037424 */ /* 0x000fe200078e00ff */
[----:B------:R-:W-:-:S02]  /*19090*/  MOV R2, 0x190b0 ;  /* 0x000190b000027802 */ /* 0x000fc40000000f00 */
[----:B-1-34-:R-:W-:Y:S05]  /*190a0*/  CALL.REL.NOINC `($__internal_57_$__cuda_sm70_shflsync_idx_p) ;  /* 0x00000d4000007944 */ /* 0x01afea0003c00000 */
[----:B------:R-:W-:Y:S01]  /*190b0*/  IMAD.MOV.U32 R7, RZ, RZ, R0 ;  /* 0x000000ffff077224 */ /* 0x000fe200078e0000 */
[----:B------:R-:W-:Y:S01]  /*190c0*/  MOV R195, 0x1 ;  /* 0x0000000100c37802 */ /* 0x000fe20000000f00 */
[----:B------:R-:W-:Y:S01]  /*190d0*/  IMAD.MOV.U32 R0, RZ, RZ, R12 ;  /* 0x000000ffff007224 */ /* 0x000fe200078e000c */
[----:B------:R-:W-:-:S02]  /*190e0*/  MOV R3, 0x181f ;  /* 0x0000181f00037802 */ /* 0x000fc40000000f00 */
[----:B------:R-:W-:Y:S02]  /*190f0*/  MOV R2, 0x19110 ;  /* 0x0001911000027802 */ /* 0x000fe40000000f00 */
[----:B------:R-:W-:Y:S05]  /*19100*/  CALL.REL.NOINC `($__internal_57_$__cuda_sm70_shflsync_idx_p) ;  /* 0x00000ce000007944 */ /* 0x000fea0003c00000 */
[----:B------:R-:W-:Y:S05]  /*19110*/  BRA `(.L_x_3462) ;  /* 0xffffbb5000007947 */ /* 0x000fea000383ffff */
.L_x_3396:
[----:B--2---:R-:W-:Y:S01]  /*19120*/  IMAD.MOV.U32 R0, RZ, RZ, R6 ;  /* 0x000000ffff007224 */ /* 0x004fe200078e0006 */
[----:B------:R-:W-:Y:S01]  /*19130*/  MOV R195, 0x2 ;  /* 0x0000000200c37802 */ /* 0x000fe20000000f00 */
[----:B------:R-:W-:Y:S01]  /*19140*/  IMAD.MOV.U32 R3, RZ, RZ, 0x181f ;  /* 0x0000181fff037424 */ /* 0x000fe200078e00ff */
[----:B------:R-:W-:Y:S02]  /*19150*/  MOV R2, 0x19170 ;  /* 0x0001917000027802 */ /* 0x000fe40000000f00 */
[----:B-1-34-:R-:W-:Y:S05]  /*19160*/  CALL.REL.NOINC `($__internal_57_$__cuda_sm70_shflsync_idx_p) ;  /* 0x00000c8000007944 */ /* 0x01afea0003c00000 */
[----:B------:R-:W-:Y:S01]  /*19170*/  MOV R7, R0 ;  /* 0x0000000000077202 */ /* 0x000fe20000000f00 */
[----:B------:R-:W-:Y:S05]  /*19180*/  BRA `(.L_x_3463) ;  /* 0xffffbc1000007947 */ /* 0x000fea000383ffff */
.L_x_3397:
[----:B--2---:R-:W-:Y:S01]  /*19190*/  IMAD.MOV.U32 R0, RZ, RZ, R12 ;  /* 0x000000ffff007224 */ /* 0x004fe200078e000c */
[----:B------:R-:W-:Y:S01]  /*191a0*/  MOV R195, 0x2 ;  /* 0x0000000200c37802 */ /* 0x000fe20000000f00 */
[----:B------:R-:W-:Y:S01]  /*191b0*/  IMAD.MOV.U32 R3, RZ, RZ, 0x181f ;  /* 0x0000181fff037424 */ /* 0x000fe200078e00ff */
[----:B------:R-:W-:Y:S02]  /*191c0*/  MOV R2, 0x191e0 ;  /* 0x000191e000027802 */ /* 0x000fe40000000f00 */
[----:B-1-34-:R-:W-:Y:S05]  /*191d0*/  CALL.REL.NOINC `($__internal_57_$__cuda_sm70_shflsync_idx_p) ;  /* 0x00000c1000007944 */ /* 0x01afea0003c00000 */
[----:B------:R-:W-:Y:S05]  /*191e0*/  BRA `(.L_x_3464) ;  /* 0xffffbbd000007947 */ /* 0x000fea000383ffff */
.L_x_3400:
[----:B----4-:R-:W-:Y:S01]  /*191f0*/  IMAD.MOV.U32 R0, RZ, RZ, R6 ;  /* 0x000000ffff007224 */ /* 0x010fe200078e0006 */
[----:B------:R-:W-:Y:S01]  /*19200*/  MOV R195, 0x3 ;  /* 0x0000000300c37802 */ /* 0x000fe20000000f00 */
[----:B---3--:R-:W-:Y:S01]  /*19210*/  IMAD.MOV.U32 R3, RZ, RZ, 0x181f ;  /* 0x0000181fff037424 */ /* 0x008fe200078e00ff */
[----:B------:R-:W-:-:S02]  /*19220*/  MOV R2, 0x19240 ;  /* 0x0001924000027802 */ /* 0x000fc40000000f00 */
[----:B-12---:R-:W-:Y:S05]  /*19230*/  CALL.REL.NOINC `($__internal_57_$__cuda_sm70_shflsync_idx_p) ;  /* 0x00000bb000007944 */ /* 0x006fea0003c00000 */
[----:B------:R-:W-:Y:S01]  /*19240*/  IMAD.MOV.U32 R6, RZ, RZ, R0 ;  /* 0x000000ffff067224 */ /* 0x000fe200078e0000 */
[----:B------:R-:W-:Y:S01]  /*19250*/  MOV R195, 0x3 ;  /* 0x0000000300c37802 */ /* 0x000fe20000000f00 */
[----:B------:R-:W-:Y:S01]  /*19260*/  IMAD.MOV.U32 R0, RZ, RZ, R12 ;  /* 0x000000ffff007224 */ /* 0x000fe200078e000c */
[----:B------:R-:W-:-:S02]  /*19270*/  MOV R3, 0x181f ;  /* 0x0000181f00037802 */ /* 0x000fc40000000f00 */
[----:B------:R-:W-:Y:S02]  /*19280*/  MOV R2, 0x192a0 ;  /* 0x000192a000027802 */ /* 0x000fe40000000f00 */
[----:B------:R-:W-:Y:S05]  /*19290*/  CALL.REL.NOINC `($__internal_57_$__cuda_sm70_shflsync_idx_p) ;  /* 0x00000b5000007944 */ /* 0x000fea0003c00000 */
[----:B------:R-:W-:Y:S05]  /*192a0*/  BRA `(.L_x_3465) ;  /* 0xffffbc5000007947 */ /* 0x000fea000383ffff */
.L_x_3402:
[----:B------:R-:W-:Y:S01]  /*192b0*/  IMAD.MOV.U32 R0, RZ, RZ, R5 ;  /* 0x000000ffff007224 */ /* 0x000fe200078e0005 */
[----:B------:R-:W-:Y:S01]  /*192c0*/  MOV R195, RZ ;  /* 0x000000ff00c37202 */ /* 0x000fe20000000f00 */
[----:B------:R-:W-:Y:S01]  /*192d0*/  IMAD.MOV.U32 R3, RZ, RZ, 0x1c1f ;  /* 0x00001c1fff037424 */ /* 0x000fe200078e00ff */
[----:B------:R-:W-:Y:S02]  /*192e0*/  MOV R2, 0x19300 ;  /* 0x0001930000027802 */ /* 0x000fe40000000f00 */
[----:B--2---:R-:W-:Y:S05]  /*192f0*/  CALL.REL.NOINC `($__internal_57_$__cuda_sm70_shflsync_idx_p) ;  /* 0x00000af000007944 */ /* 0x004fea0003c00000 */
[----:B------:R-:W-:Y:S01]  /*19300*/  MOV R4, R0 ;  /* 0x0000000000047202 */ /* 0x000fe20000000f00 */
[----:B------:R-:W-:Y:S05]  /*19310*/  BRA `(.L_x_3466) ;  /* 0xffffbf1000007947 */ /* 0x000fea000383ffff */
.L_x_3403:
[----:B------:R-:W-:Y:S01]  /*19320*/  IMAD.MOV.U32 R0, RZ, RZ, R12 ;  /* 0x000000ffff007224 */ /* 0x000fe200078e000c */
[----:B------:R-:W-:Y:S01]  /*19330*/  MOV R195, RZ ;  /* 0x000000ff00c37202 */ /* 0x000fe20000000f00 */
[----:B------:R-:W-:Y:S01]  /*19340*/  IMAD.MOV.U32 R3, RZ, RZ, 0x1c1f ;  /* 0x00001c1fff037424 */ /* 0x000fe200078e00ff */
[----:B------:R-:W-:Y:S02]  /*19350*/  MOV R2, 0x19370 ;  /* 0x0001937000027802 */ /* 0x000fe40000000f00 */
[----:B-123--:R-:W-:Y:S05]  /*19360*/  CALL.REL.NOINC `($__internal_57_$__cuda_sm70_shflsync_idx_p) ;  /* 0x00000a8000007944 */ /* 0x00efea0003c00000 */
[----:B------:R-:W-:Y:S05]  /*19370*/  BRA `(.L_x_3467) ;  /* 0xffffbed000007947 */ /* 0x000fea000383ffff */
.L_x_3406:
[----:B-1----:R-:W-:Y:S01]  /*19380*/  IMAD.MOV.U32 R0, RZ, RZ, R5 ;  /* 0x000000ffff007224 */ /* 0x002fe200078e0005 */
[----:B------:R-:W-:Y:S01]  /*19390*/  MOV R195, 0x1 ;  /* 0x0000000100c37802 */ /* 0x000fe20000000f00 */
[----:B---3--:R-:W-:Y:S01]  /*193a0*/  IMAD.MOV.U32 R3, RZ, RZ, 0x1c1f ;  /* 0x00001c1fff037424 */ /* 0x008fe200078e00ff */
[----:B------:R-:W-:-:S02]  /*193b0*/  MOV R2, 0x193d0 ;  /* 0x000193d000027802 */ /* 0x000fc40000000f00 */
[----:B--2-4-:R-:W-:Y:S05]  /*193c0*/  CALL.REL.NOINC `($__internal_57_$__cuda_sm70_shflsync_idx_p) ;  /* 0x00000a2000007944 */ /* 0x014fea0003c00000 */
[----:B------:R-:W-:Y:S01]  /*193d0*/  IMAD.MOV.U32 R4, RZ, RZ, R0 ;  /* 0x000000ffff047224 */ /* 0x000fe200078e0000 */
[----:B------:R-:W-:Y:S01]  /*193e0*/  MOV R195, 0x1 ;  /* 0x0000000100c37802 */ /* 0x000fe20000000f00 */
[----:B------:R-:W-:Y:S01]  /*193f0*/  IMAD.MOV.U32 R0, RZ, RZ, R12 ;  /* 0x000000ffff007224 */ /* 0x000fe200078e000c */
[----:B------:R-:W-:-:S02]  /*19400*/  MOV R3, 0x1c1f ;  /* 0x00001c1f00037802 */ /* 0x000fc40000000f00 */
[----:B------:R-:W-:Y:S02]  /*19410*/  MOV R2, 0x19430 ;  /* 0x0001943000027802 */ /* 0x000fe40000000f00 */
[----:B------:R-:W-:Y:S05]  /*19420*/  CALL.REL.NOINC `($__internal_57_$__cuda_sm70_shflsync_idx_p) ;  /* 0x000009c000007944 */ /* 0x000fea0003c00000 */
[----:B------:R-:W-:Y:S05]  /*19430*/  BRA `(.L_x_3468) ;  /* 0xffffc8d000007947 */ /* 0x000fea000383ffff */
.L_x_3410:
[----:B------:R-:W-:Y:S01]  /*19440*/  IMAD.MOV.U32 R0, RZ, RZ, R5 ;  /* 0x000000ffff007224 */ /* 0x000fe200078e0005 */
[----:B------:R-:W-:Y:S01]  /*19450*/  MOV R195, RZ ;  /* 0x000000ff00c37202 */ /* 0x000fe20000000f00 */
[----:B------:R-:W-:Y:S01]  /*19460*/  IMAD.MOV.U32 R3, RZ, RZ, 0x181f ;  /* 0x0000181fff037424 */ /* 0x000fe200078e00ff */
[----:B------:R-:W-:Y:S02]  /*19470*/  MOV R2, 0x19490 ;  /* 0x0001949000027802 */ /* 0x000fe40000000f00 */
[----:B------:R-:W-:Y:S05]  /*19480*/  CALL.REL.NOINC `($__internal_57_$__cuda_sm70_shflsync_idx_p) ;  /* 0x0000096000007944 */ /* 0x000fea0003c00000 */
[----:B------:R-:W-:Y:S01]  /*19490*/  MOV R4, R0 ;  /* 0x0000000000047202 */ /* 0x000fe20000000f00 */
[----:B------:R-:W-:Y:S05]  /*194a0*/  BRA `(.L_x_3469) ;  /* 0xffffdac000007947 */ /* 0x000fea000383ffff */
.L_x_3411:
[----:B------:R-:W-:Y:S01]  /*194b0*/  IMAD.MOV.U32 R0, RZ, RZ, R12 ;  /* 0x000000ffff007224 */ /* 0x000fe200078e000c */
[----:B------:R-:W-:Y:S01]  /*194c0*/  MOV R195, RZ ;  /* 0x000000ff00c37202 */ /* 0x000fe20000000f00 */
[----:B------:R-:W-:Y:S01]  /*194d0*/  IMAD.MOV.U32 R3, RZ, RZ, 0x181f ;  /* 0x0000181fff037424 */ /* 0x000fe200078e00ff */
[----:B------:R-:W-:Y:S02]  /*194e0*/  MOV R2, 0x19500 ;  /* 0x0001950000027802 */ /* 0x000fe40000000f00 */
[----:B-12---:R-:W-:Y:S05]  /*194f0*/  CALL.REL.NOINC `($__internal_57_$__cuda_sm70_shflsync_idx_p) ;  /* 0x000008f000007944 */ /* 0x006fea0003c00000 */
[----:B------:R-:W-:Y:S05]  /*19500*/  BRA `(.L_x_3470) ;  /* 0xffffda8000007947 */ /* 0x000fea000383ffff */
.L_x_3414:
[----:B----4-:R-:W-:Y:S01]  /*19510*/  IMAD.MOV.U32 R0, RZ, RZ, R5 ;  /* 0x000000ffff007224 */ /* 0x010fe200078e0005 */
[----:B------:R-:W-:Y:S01]  /*19520*/  MOV R195, 0x1 ;  /* 0x0000000100c37802 */ /* 0x000fe20000000f00 */
[----:B--2---:R-:W-:Y:S01]  /*19530*/  IMAD.MOV.U32 R3, RZ, RZ, 0x181f ;  /* 0x0000181fff037424 */ /* 0x004fe200078e00ff */
[----:B------:R-:W-:-:S02]  /*19540*/  MOV R2, 0x19560 ;  /* 0x0001956000027802 */ /* 0x000fc40000000f00 */
[----:B-1-3--:R-:W-:Y:S05]  /*19550*/  CALL.REL.NOINC `($__internal_57_$__cuda_sm70_shflsync_idx_p) ;  /* 0x0000089000007944 */ /* 0x00afea0003c00000 */
[----:B------:R-:W-:Y:S01]  /*19560*/  IMAD.MOV.U32 R4, RZ, RZ, R0 ;  /* 0x000000ffff047224 */ /* 0x000fe200078e0000 */
[----:B------:R-:W-:Y:S01]  /*19570*/  MOV R195, 0x1 ;  /* 0x0000000100c37802 */ /* 0x000fe20000000f00 */
[----:B------:R-:W-:Y:S01]  /*19580*/  IMAD.MOV.U32 R0, RZ, RZ, R12 ;  /* 0x000000ffff007224 */ /* 0x000fe200078e000c */
[----:B------:R-:W-:-:S02]  /*19590*/  MOV R3, 0x181f ;  /* 0x0000181f00037802 */ /* 0x000fc40000000f00 */
[----:B------:R-:W-:Y:S02]  /*195a0*/  MOV R2, 0x195c0 ;  /* 0x000195c000027802 */ /* 0x000fe40000000f00 */
[----:B------:R-:W-:Y:S05]  /*195b0*/  CALL.REL.NOINC `($__internal_57_$__cuda_sm70_shflsync_idx_p) ;  /* 0x0000083000007944 */ /* 0x000fea0003c00000 */
[----:B------:R-:W-:Y:S05]  /*195c0*/  BRA `(.L_x_3471) ;  /* 0xffffdb0000007947 */ /* 0x000fea000383ffff */
.L_x_3417:
[----:B----4-:R-:W-:Y:S01]  /*195d0*/  IMAD.MOV.U32 R0, RZ, RZ, R5 ;  /* 0x000000ffff007224 */ /* 0x010fe200078e0005 */
[----:B------:R-:W-:Y:S01]  /*195e0*/  MOV R195, 0x2 ;  /* 0x0000000200c37802 */ /* 0x000fe20000000f00 */
[----:B-1----:R-:W-:Y:S01]  /*195f0*/  IMAD.MOV.U32 R3, RZ, RZ, 0x181f ;  /* 0x0000181fff037424 */ /* 0x002fe200078e00ff */
[----:B------:R-:W-:Y:S02]  /*19600*/  MOV R2, 0x19620 ;  /* 0x0001962000027802 */ /* 0x000fe40000000f00 */
[----:B--23--:R-:W-:Y:S05]  /*19610*/  CALL.REL.NOINC `($__internal_57_$__cuda_sm70_shflsync_idx_p) ;  /* 0x000007d000007944 */ /* 0x00cfea0003c00000 */
[----:B------:R-:W-:Y:S01]  /*19620*/  MOV R4, R0 ;  /* 0x0000000000047202 */ /* 0x000fe20000000f00 */
[----:B------:R-:W-:Y:S05]  /*19630*/  BRA `(.L_x_3472) ;  /* 0xffffdbc000007947 */ /* 0x000fea000383ffff */
.L_x_3418:
[----:B----4-:R-:W-:Y:S01]  /*19640*/  IMAD.MOV.U32 R0, RZ, RZ, R12 ;  /* 0x000000ffff007224 */ /* 0x010fe200078e000c */
[----:B------:R-:W-:Y:S01]  /*19650*/  MOV R195, 0x2 ;  /* 0x0000000200c37802 */ /* 0x000fe20000000f00 */
[----:B------:R-:W-:Y:S01]  /*19660*/  IMAD.MOV.U32 R3, RZ, RZ, 0x181f ;  /* 0x0000181fff037424 */ /* 0x000fe200078e00ff */
[----:B------:R-:W-:Y:S02]  /*19670*/  MOV R2, 0x19690 ;  /* 0x0001969000027802 */ /* 0x000fe40000000f00 */
[----:B-123--:R-:W-:Y:S05]  /*19680*/  CALL.REL.NOINC `($__internal_57_$__cuda_sm70_shflsync_idx_p) ;  /* 0x0000076000007944 */ /* 0x00efea0003c00000 */
[----:B------:R-:W-:Y:S05]  /*19690*/  BRA `(.L_x_3473) ;  /* 0xffffdb8000007947 */ /* 0x000fea000383ffff */
.L_x_3421:
[----:B-1----:R-:W-:Y:S01]  /*196a0*/  IMAD.MOV.U32 R0, RZ, RZ, R5 ;  /* 0x000000ffff007224 */ /* 0x002fe200078e0005 */
[----:B------:R-:W-:Y:S01]  /*196b0*/  MOV R195, 0x3 ;  /* 0x0000000300c37802 */ /* 0x000fe20000000f00 */
[----:B------:R-:W-:Y:S01]  /*196c0*/  IMAD.MOV.U32 R3, RZ, RZ, 0x181f ;  /* 0x0000181fff037424 */ /* 0x000fe200078e00ff */
[----:B------:R-:W-:-:S02]  /*196d0*/  MOV R2, 0x196f0 ;  /* 0x000196f000027802 */ /* 0x000fc40000000f00 */
[----:B--234-:R-:W-:Y:S05]  /*196e0*/  CALL.REL.NOINC `($__internal_57_$__cuda_sm70_shflsync_idx_p) ;  /* 0x0000070000007944 */ /* 0x01cfea0003c00000 */
[----:B------:R-:W-:Y:S01]  /*196f0*/  IMAD.MOV.U32 R4, RZ, RZ, R0 ;  /* 0x000000ffff047224 */ /* 0x000fe200078e0000 */
[----:B------:R-:W-:Y:S01]  /*19700*/  MOV R195, 0x3 ;  /* 0x0000000300c37802 */ /* 0x000fe20000000f00 */
[----:B------:R-:W-:Y:S01]  /*19710*/  IMAD.MOV.U32 R0, RZ, RZ, R12 ;  /* 0x000000ffff007224 */ /* 0x000fe200078e000c */
[----:B------:R-:W-:-:S02]  /*19720*/  MOV R3, 0x181f ;  /* 0x0000181f00037802 */ /* 0x000fc40000000f00 */
[----:B------:R-:W-:Y:S02]  /*19730*/  MOV R2, 0x19750 ;  /* 0x0001975000027802 */ /* 0x000fe40000000f00 */
[----:B------:R-:W-:Y:S05]  /*19740*/  CALL.REL.NOINC `($__internal_57_$__cuda_sm70_shflsync_idx_p) ;  /* 0x000006a000007944 */ /* 0x000fea0003c00000 */
[----:B------:R-:W-:Y:S05]  /*19750*/  BRA `(.L_x_3474) ;  /* 0xffffdc0000007947 */ /* 0x000fea000383ffff */
.L_x_3423:
[----:B------:R-:W-:Y:S01]  /*19760*/  IMAD.MOV.U32 R0, RZ, RZ, R86 ;  /* 0x000000ffff007224 */ /* 0x000fe200078e0056 */
[----:B------:R-:W-:Y:S01]  /*19770*/  MOV R195, RZ ;  /* 0x000000ff00c37202 */ /* 0x000fe20000000f00 */
[----:B------:R-:W-:Y:S01]  /*19780*/  IMAD.MOV.U32 R3, RZ, RZ, 0x1f ;  /* 0x0000001fff037424 */ /* 0x000fe200078e00ff */
[----:B------:R-:W-:Y:S02]  /*19790*/  MOV R2, 0x197b0 ;  /* 0x000197b000027802 */ /* 0x000fe40000000f00 */
[----:B---34-:R-:W-:Y:S05]  /*197a0*/  CALL.REL.NOINC `($__internal_57_$__cuda_sm70_shflsync_idx_p) ;  /* 0x0000064000007944 */ /* 0x018fea0003c00000 */
[----:B------:R-:W-:Y:S01]  /*197b0*/  MOV R9, R0 ;  /* 0x0000000000097202 */ /* 0x000fe20000000f00 */
[----:B------:R-:W-:Y:S05]  /*197c0*/  BRA `(.L_x_3475) ;  /* 0xffffdd5000007947 */ /* 0x000fea000383ffff */
.L_x_3424:
[----:B------:R-:W-:Y:S01]  /*197d0*/  IMAD.MOV.U32 R0, RZ, RZ, R86 ;  /* 0x000000ffff007224 */ /* 0x000fe200078e0056 */
[----:B------:R-:W-:Y:S01]  /*197e0*/  MOV R195, 0x1 ;  /* 0x0000000100c37802 */ /* 0x000fe20000000f00 */
[----:B------:R-:W-:Y:S01]  /*197f0*/  IMAD.MOV.U32 R3, RZ, RZ, 0x1f ;  /* 0x0000001fff037424 */ /* 0x000fe200078e00ff */
[----:B------:R-:W-:Y:S02]  /*19800*/  MOV R2, 0x19820 ;  /* 0x0001982000027802 */ /* 0x000fe40000000f00 */
[----:B-1234-:R-:W-:Y:S05]  /*19810*/  CALL.REL.NOINC `($__internal_57_$__cuda_sm70_shflsync_idx_p) ;  /* 0x000005d000007944 */ /* 0x01efea0003c00000 */
[----:B------:R-:W-:Y:S01]  /*19820*/  MOV R6, R0 ;  /* 0x0000000000067202 */ /* 0x000fe20000000f00 */
[----:B------:R-:W-:Y:S05]  /*19830*/  BRA `(.L_x_3476) ;  /* 0xffffdd0000007947 */ /* 0x000fea000383ffff */
.L_x_3425:
[----:B------:R-:W-:Y:S02]  /*19840*/  MOV R3, 0x1 ;  /* 0x0000000100037802 */ /* 0x000fe40000000f00 */
[----:B------:R-:W-:-:S02]  /*19850*/  MOV R2, 0x19870 ;  /* 0x0001987000027802 */ /* 0x000fc40000000f00 */
[----:B-123--:R-:W-:Y:S05]  /*19860*/  CALL.REL.NOINC `($__internal_58_$__cuda_sm70_shflsync_up_p) ;  /* 0x000005d000007944 */ /* 0x00efea0003c00000 */
[----:B------:R-:W-:Y:S05]  /*19870*/  BRA `(.L_x_3477) ;  /* 0xffffdde000007947 */ /* 0x000fea000383ffff */
.L_x_3426:
[----:B------:R-:W-:Y:S02]  /*19880*/  MOV R3, 0x2 ;  /* 0x0000000200037802 */ /* 0x000fe40000000f00 */
[----:B------:R-:W-:-:S02]  /*19890*/  MOV R2, 0x198b0 ;  /* 0x000198b000027802 */ /* 0x000fc40000000f00 */
[----:B-12---:R-:W-:Y:S05]  /*198a0*/  CALL.REL.NOINC `($__internal_58_$__cuda_sm70_shflsync_up_p) ;  /* 0x0000059000007944 */ /* 0x006fea0003c00000 */
[----:B------:R-:W-:Y:S02]  /*198b0*/  SEL R3, R4, RZ, P1 ;  /* 0x000000ff04037207 */ /* 0x000fe40000800000 */
[----:B------:R-:W-:-:S03]  /*198c0*/  MOV R2, 0x19900 ;  /* 0x0001990000027802 */ /* 0x000fc60000000f00 */
[----:B------:R-:W-:Y:S02]  /*198d0*/  IMAD.IADD R0, R0, 0x1, R3 ;  /* 0x0000000100007824 */ /* 0x000fe400078e0203 */
[----:B------:R-:W-:Y:S02]  /*198e0*/  IMAD.MOV.U32 R3, RZ, RZ, 0x4 ;  /* 0x00000004ff037424 */ /* 0x000fe400078e00ff */
        /* <DEDUP_REMOVED lines=19> */
.L_x_3430:
[----:B------:R-:W-:Y:S02]  /*19a20*/  MOV R3, 0x1 ;  /* 0x0000000100037802 */ /* 0x000fe40000000f00 */
[----:B------:R-:W-:Y:S02]  /*19a30*/  MOV R2, 0x19a50 ;  /* 0x00019a5000027802 */ /* 0x000fe40000000f00 */
[----:B------:R-:W-:Y:S05]  /*19a40*/  CALL.REL.NOINC `($__internal_58_$__cuda_sm70_shflsync_up_p) ;  /* 0x000003f000007944 */ /* 0x000fea0003c00000 */
[----:B------:R-:W-:Y:S01]  /*19a50*/  MOV R2, R4 ;  /* 0x0000000400027202 */ /* 0x000fe20000000f00 */
[----:B------:R-:W-:Y:S05]  /*19a60*/  BRA `(.L_x_3479) ;  /* 0xffffde5000007947 */ /* 0x000fea000383ffff */
.L_x_3431:
[----:B------:R-:W-:Y:S02]  /*19a70*/  MOV R3, 0x2 ;  /* 0x0000000200037802 */ /* 0x000fe40000000f00 */
[----:B------:R-:W-:Y:S02]  /*19a80*/  MOV R2, 0x19aa0 ;  /* 0x00019aa000027802 */ /* 0x000fe40000000f00 */
        /* <DEDUP_REMOVED lines=24> */
.L_x_3433:
[----:B------:R-:W-:Y:S02]  /*19c10*/  SEL R0, RZ, 0x1, P0 ;  /* 0x00000001ff007807 */ /* 0x000fe40000000000 */
[----:B------:R-:W-:Y:S02]  /*19c20*/  MOV R2, 0x19c40 ;  /* 0x00019c4000027802 */ /* 0x000fe40000000f00 */
[----:B---3--:R-:W-:Y:S05]  /*19c30*/  CALL.REL.NOINC `($__internal_59_$__cuda_sm70_votesync_ballot) ;  /* 0x0000026000007944 */ /* 0x008fea0003c00000 */
[----:B------:R-:W-:Y:S01]  /*19c40*/  MOV R10, R0 ;  /* 0x00000000000a7202 */ /* 0x000fe20000000f00 */
[----:B------:R-:W-:Y:S05]  /*19c50*/  BRA `(.L_x_3481) ;  /* 0xffffddf000007947 */ /* 0x000fea000383ffff */
.L_x_3434:
[----:B------:R-:W-:Y:S01]  /*19c60*/  IMAD.MOV.U32 R0, RZ, RZ, R7 ;  /* 0x000000ffff007224 */ /* 0x000fe200078e0007 */
[----:B--2---:R-:W-:Y:S01]  /*19c70*/  MOV R195, R6 ;  /* 0x0000000600c37202 */ /* 0x004fe20000000f00 */
[----:B------:R-:W-:Y:S01]  /*19c80*/  IMAD.MOV.U32 R3, RZ, RZ, 0x1f ;  /* 0x0000001fff037424 */ /* 0x000fe200078e00ff */
[----:B------:R-:W-:Y:S02]  /*19c90*/  MOV R2, 0x19cb0 ;  /* 0x00019cb000027802 */ /* 0x000fe40000000f00 */
[----:B-1-3--:R-:W-:Y:S05]  /*19ca0*/  CALL.REL.NOINC `($__internal_57_$__cuda_sm70_shflsync_idx_p) ;  /* 0x0000014000007944 */ /* 0x00afea0003c00000 */
[----:B------:R-:W-:Y:S01]  /*19cb0*/  IMAD.MOV.U32 R7, RZ, RZ, R0 ;  /* 0x000000ffff077224 */ /* 0x000fe200078e0000 */
[----:B------:R-:W-:Y:S01]  /*19cc0*/  MOV R195, R6 ;  /* 0x0000000600c37202 */ /* 0x000fe20000000f00 */
[----:B------:R-:W-:Y:S01]  /*19cd0*/  IMAD.MOV.U32 R0, RZ, RZ, R8 ;  /* 0x000000ffff007224 */ /* 0x000fe200078e0008 */
[----:B------:R-:W-:Y:S02]  /*19ce0*/  MOV R3, 0x1f ;  /* 0x0000001f00037802 */ /* 0x000fe40000000f00 */
[----:B------:R-:W-:-:S02]  /*19cf0*/  MOV R2, 0x19d10 ;  /* 0x00019d1000027802 */ /* 0x000fc40000000f00 */
[----:B------:R-:W-:Y:S05]  /*19d00*/  CALL.REL.NOINC `($__internal_57_$__cuda_sm70_shflsync_idx_p) ;  /* 0x000000e000007944 */ /* 0x000fea0003c00000 */
[----:B------:R-:W-:Y:S01]  /*19d10*/  MOV R5, R0 ;  /* 0x0000000000057202 */ /* 0x000fe20000000f00 */
[----:B------:R-:W-:Y:S05]  /*19d20*/  BRA `(.L_x_3482) ;  /* 0xffffdd6000007947 */ /* 0x000fea000383ffff */
.L_x_3437:
[----:B------:R-:W-:Y:S01]  /*19d30*/  IMAD.MOV.U32 R0, RZ, RZ, R4 ;  /* 0x000000ffff007224 */ /* 0x000fe200078e0004 */
[----:B------:R-:W-:-:S02]  /*19d40*/  MOV R3, 0x1f ;  /* 0x0000001f00037802 */ /* 0x000fc40000000f00 */
[----:B------:R-:W-:Y:S02]  /*19d50*/  MOV R2, 0x19d70 ;  /* 0x00019d7000027802 */ /* 0x000fe40000000f00 */
[----:B-1234-:R-:W-:Y:S05]  /*19d60*/  CALL.REL.NOINC `($__internal_57_$__cuda_sm70_shflsync_idx_p) ;  /* 0x0000008000007944 */ /* 0x01efea0003c00000 */
[----:B------:R-:W-:Y:S01]  /*19d70*/  MOV R13, R0 ;  /* 0x00000000000d7202 */ /* 0x000fe20000000f00 */
[----:B------:R-:W-:Y:S05]  /*19d80*/  BRA `(.L_x_3436) ;  /* 0xffffdd6000007947 */ /* 0x000fea000383ffff */
        .weak           $__internal_56_$__cuda_sm70_shflsync_bfly_p
        .type           $__internal_56_$__cuda_sm70_shflsync_bfly_p,@function
        .size           $__internal_56_$__cuda_sm70_shflsync_bfly_p,($__internal_57_$__cuda_sm70_shflsync_idx_p - $__internal_56_$__cuda_sm70_shflsync_bfly_p)
$__internal_56_$__cuda_sm70_shflsync_bfly_p:
[----:B------:R-:W-:Y:S02]  /*19d90*/  MOV R149, 0xffffffff ;  /* 0xffffffff00957802 */ /* 0x000fe40000000f00 */
[----:B------:R-:W-:Y:S02]  /*19da0*/  MOV R3, 0x1f ;  /* 0x0000001f00037802 */ /* 0x000fe40000000f00 */
[----:B------:R-:W-:Y:S04]  /*19db0*/  WARPSYNC R149 ;  /* 0x0000009500007348 */ /* 0x000fe80003800000 */
[----:B------:R1:W2:Y:S02]  /*19dc0*/  SHFL.BFLY PT, R0, R100, R0, R3 ;  /* 0x0c00000064007389 */ /* 0x0002a400000e0003 */
[----:B-1----:R-:W-:-:S04]  /*19dd0*/  MOV R3, 0x0 ;  /* 0x0000000000037802 */ /* 0x002fc80000000f00 */
[----:B--2---:R-:W-:Y:S05]  /*19de0*/  RET.REL.NODEC R2 `(_ZN7cutlass13device_kernelIN5flash19enable_sm80_to_sm89INS1_16FlashAttnFwdSm80INS1_25CollectiveMainloopFwdSm80ILi8ELi1ELb0EN4cute5tupleIJNS5_1CILi128EEENS7_ILi64EEENS7_ILi192EEEEEELi192ENS_10bfloat16_tEfNS_4arch4Sm80ELb0ELb0ELb0ELb1ELb1ELb1ELb1ELb1EEENS1_21CollectiveEpilogueFwdINS6_IJS8_SA_S9_EEENS6_IJNS7_ILi1EEESI_SI_EEESC_SE_Li256ELb1ELb1ELb1ELb0EEENS1_36VarlenDynamicPersistentTileSchedulerILi128ELi64ELi256ELi256ELb1ELb1ELb0ELb0ELb1ELb1EEEEEEEEEvNT_6ParamsE) ;  /* 0xfffe621002007950 */ /* 0x004fea0003c3ffff */
        .weak           $__internal_57_$__cuda_sm70_shflsync_idx_p
        .type           $__internal_57_$__cuda_sm70_shflsync_idx_p,@function
        .size           $__internal_57_$__cuda_sm70_shflsync_idx_p,($__internal_58_$__cuda_sm70_shflsync_up_p - $__internal_57_$__cuda_sm70_shflsync_idx_p)
$__internal_57_$__cuda_sm70_shflsync_idx_p:
[----:B------:R-:W-:-:S04]  /*19df0*/  MOV R198, 0xffffffff ;  /* 0xffffffff00c67802 */ /* 0x000fc80000000f00 */
[----:B------:R-:W-:Y:S04]  /*19e00*/  WARPSYNC R198 ;  /* 0x000000c600007348 */ /* 0x000fe80003800000 */
[----:B------:R1:W2:Y:S02]  /*19e10*/  SHFL.IDX PT, R0, R0, R195, R3 ;  /* 0x000000c300007389 */ /* 0x0002a400000e0003 */
[----:B-1----:R-:W-:-:S04]  /*19e20*/  MOV R3, 0x0 ;  /* 0x0000000000037802 */ /* 0x002fc80000000f00 */
[----:B--2---:R-:W-:Y:S05]  /*19e30*/  RET.REL.NODEC R2 `(_ZN7cutlass13device_kernelIN5flash19enable_sm80_to_sm89INS1_16FlashAttnFwdSm80INS1_25CollectiveMainloopFwdSm80ILi8ELi1ELb0EN4cute5tupleIJNS5_1CILi128EEENS7_ILi64EEENS7_ILi192EEEEEELi192ENS_10bfloat16_tEfNS_4arch4Sm80ELb0ELb0ELb0ELb1ELb1ELb1ELb1ELb1EEENS1_21CollectiveEpilogueFwdINS6_IJS8_SA_S9_EEENS6_IJNS7_ILi1EEESI_SI_EEESC_SE_Li256ELb1ELb1ELb1ELb0EEENS1_36VarlenDynamicPersistentTileSchedulerILi128ELi64ELi256ELi256ELb1ELb1ELb0ELb0ELb1ELb1EEEEEEEEEvNT_6ParamsE) ;  /* 0xfffe61c002007950 */ /* 0x004fea0003c3ffff */
        .weak           $__internal_58_$__cuda_sm70_shflsync_up_p
        .type           $__internal_58_$__cuda_sm70_shflsync_up_p,@function
        .size           $__internal_58_$__cuda_sm70_shflsync_up_p,($__internal_59_$__cuda_sm70_votesync_ballot - $__internal_58_$__cuda_sm70_shflsync_up_p)
$__internal_58_$__cuda_sm70_shflsync_up_p:
[----:B------:R-:W-:Y:S02]  /*19e40*/  MOV R4, RZ ;  /* 0x000000ff00047202 */ /* 0x000fe40000000f00 */
[----:B------:R-:W-:-:S04]  /*19e50*/  MOV R10, 0xffffffff ;  /* 0xffffffff000a7802 */ /* 0x000fc80000000f00 */
[----:B------:R-:W-:Y:S04]  /*19e60*/  WARPSYNC R10 ;  /* 0x0000000a00007348 */ /* 0x000fe80003800000 */
[----:B------:R1:W2:Y:S02]  /*19e70*/  SHFL.UP PT, R4, R0, R3, R4 ;  /* 0x0400000300047389 */ /* 0x0002a400000e0004 */
[----:B-1----:R-:W-:-:S04]  /*19e80*/  MOV R3, 0x0 ;  /* 0x0000000000037802 */ /* 0x002fc80000000f00 */
[----:B--2---:R-:W-:Y:S05]  /*19e90*/  RET.REL.NODEC R2 `(_ZN7cutlass13device_kernelIN5flash19enable_sm80_to_sm89INS1_16FlashAttnFwdSm80INS1_25CollectiveMainloopFwdSm80ILi8ELi1ELb0EN4cute5tupleIJNS5_1CILi128EEENS7_ILi64EEENS7_ILi192EEEEEELi192ENS_10bfloat16_tEfNS_4arch4Sm80ELb0ELb0ELb0ELb1ELb1ELb1ELb1ELb1EEENS1_21CollectiveEpilogueFwdINS6_IJS8_SA_S9_EEENS6_IJNS7_ILi1EEESI_SI_EEESC_SE_Li256ELb1ELb1ELb1ELb0EEENS1_36VarlenDynamicPersistentTileSchedulerILi128ELi64ELi256ELi256ELb1ELb1ELb0ELb0ELb1ELb1EEEEEEEEEvNT_6ParamsE) ;  /* 0xfffe616002007950 */ /* 0x004fea0003c3ffff */
        .weak           $__internal_59_$__cuda_sm70_votesync_ballot
        .type           $__internal_59_$__cuda_sm70_votesync_ballot,@function
        .size           $__internal_59_$__cuda_sm70_votesync_ballot,(.L_x_6288 - $__internal_59_$__cuda_sm70_votesync_ballot)
$__internal_59_$__cuda_sm70_votesync_ballot:
[----:B------:R-:W-:Y:S01]  /*19ea0*/  ISETP.NE.U32.AND P0, PT, R0, 0x1, PT ;  /* 0x000000010000780c */ /* 0x000fe20003f05070 */
[----:B------:R-:W-:-:S04]  /*19eb0*/  IMAD.MOV.U32 R3, RZ, RZ, -0x1 ;  /* 0xffffffffff037424 */ /* 0x000fc800078e00ff */
[----:B------:R-:W-:Y:S08]  /*19ec0*/  WARPSYNC R3 ;  /* 0x0000000300007348 */ /* 0x000ff00003800000 */
[----:B------:R-:W-:-:S04]  /*19ed0*/  VOTE.ANY R0, PT, !P0 ;  /* 0x0000000000007806 */ /* 0x000fc800040e0100 */
[----:B------:R-:W-:Y:S01]  /*19ee0*/  LOP3.LUT R0, R0, R3, RZ, 0xc0, !PT ;  /* 0x0000000300007212 */ /* 0x000fe200078ec0ff */
[----:B------:R-:W-:-:S04]  /*19ef0*/  IMAD.MOV.U32 R3, RZ, RZ, 0x0 ;  /* 0x00000000ff037424 */ /* 0x000fc800078e00ff */
[----:B------:R-:W-:Y:S05]  /*19f00*/  RET.REL.NODEC R2 `(_ZN7cutlass13device_kernelIN5flash19enable_sm80_to_sm89INS1_16FlashAttnFwdSm80INS1_25CollectiveMainloopFwdSm80ILi8ELi1ELb0EN4cute5tupleIJNS5_1CILi128EEENS7_ILi64EEENS7_ILi192EEEEEELi192ENS_10bfloat16_tEfNS_4arch4Sm80ELb0ELb0ELb0ELb1ELb1ELb1ELb1ELb1EEENS1_21CollectiveEpilogueFwdINS6_IJS8_SA_S9_EEENS6_IJNS7_ILi1EEESI_SI_EEESC_SE_Li256ELb1ELb1ELb1ELb0EEENS1_36VarlenDynamicPersistentTileSchedulerILi128ELi64ELi256ELi256ELb1ELb1ELb0ELb0ELb1ELb1EEEEEEEEEvNT_6ParamsE) ;  /* 0xfffe60f002007950 */ /* 0x000fea0003c3ffff */
.L_x_3483:
        /* <DEDUP_REMOVED lines=15> */
.L_x_6288:


//--------------------- .text._ZN7cutlass13device_kernelIN5flash19enable_sm80_to_sm89INS1_16FlashAttnFwdSm80INS1_25CollectiveMainloopFwdSm80ILi8ELi1ELb0EN4cute5tupleIJNS5_1CILi128EEENS7_ILi64EEENS7_ILi192EEEEEELi192ENS_10bfloat16_tEfNS_4arch4Sm80ELb0ELb1ELb0ELb0ELb1ELb0ELb1ELb1EEENS1_21CollectiveEpilogueFwdINS6_IJS8_SA_S9_EEENS6_IJNS7_ILi1EEESI_SI_EEESC_SE_Li256ELb0ELb1ELb1ELb0EEENS1_19SingleTileSchedulerILb0ELb1ELb1ELi128EEEEEEEEEvNT_6ParamsE --------------------------
	.section	.text._ZN7cutlass13device_kernelIN5flash19enable_sm80_to_sm89INS1_16FlashAttnFwdSm80INS1_25CollectiveMainloopFwdSm80ILi8ELi1ELb0EN4cute5tupleIJNS5_1CILi128EEENS7_ILi64EEENS7_ILi192EEEEEELi192ENS_10bfloat16_tEfNS_4arch4Sm80ELb0ELb1ELb0ELb0ELb1ELb0ELb1ELb1EEENS1_21CollectiveEpilogueFwdINS6_IJS8_SA_S9_EEENS6_IJNS7_ILi1EEESI_SI_EEESC_SE_Li256ELb0ELb1ELb1ELb0EEENS1_19SingleTileSchedulerILb0ELb1ELb1ELi128EEEEEEEEEvNT_6ParamsE,"ax",@progbits
	.sectioninfo	@"SHI_REGISTERS=235"
	.align	128
.text._ZN7cutlass13device_kernelIN5flash19enable_sm80_to_sm89INS1_16FlashAttnFwdSm80INS1_25CollectiveMainloopFwdSm80ILi8ELi1ELb0EN4cute5tupleIJNS5_1CILi128EEENS7_ILi64EEENS7_ILi192EEEEEELi192ENS_10bfloat16_tEfNS_4arch4Sm80ELb0ELb1ELb0ELb0ELb1ELb0ELb1ELb1EEENS1_21CollectiveEpilogueFwdINS6_IJS8_SA_S9_EEENS6_IJNS7_ILi1EEESI_SI_EEESC_SE_Li256ELb0ELb1ELb1ELb0EEENS1_19SingleTileSchedulerILb0ELb1ELb1ELi128EEEEEEEEEvNT_6ParamsE:
        .type           _ZN7cutlass13device_kernelIN5flash19enable_sm80_to_sm89INS1_16FlashAttnFwdSm80INS1_25CollectiveMainloopFwdSm80ILi8ELi1ELb0EN4cute5tupleIJNS5_1CILi128EEENS7_ILi64EEENS7_ILi192EEEEEELi192ENS_10bfloat16_tEfNS_4arch4Sm80ELb0ELb1ELb0ELb0ELb1ELb0ELb1ELb1EEENS1_21CollectiveEpilogueFwdINS6_IJS8_SA_S9_EEENS6_IJNS7_ILi1EEESI_SI_EEESC_SE_Li256ELb0ELb1ELb1ELb0EEENS1_19SingleTileSchedulerILb0ELb1ELb1ELi128EEEEEEEEEvNT_6ParamsE,@function
        .size           _ZN7cutlass13device_kernelIN5flash19enable_sm80_to_sm89INS1_16FlashAttnFwdSm80INS1_25CollectiveMainloopFwdSm80ILi8ELi1ELb0EN4cute5tupleIJNS5_1CILi128EEENS7_ILi64EEENS7_ILi192EEEEEELi192ENS_10bfloat16_tEfNS_4arch4Sm80ELb0ELb1ELb0ELb0ELb1ELb0ELb1ELb1EEENS1_21CollectiveEpilogueFwdINS6_IJS8_SA_S9_EEENS6_IJNS7_ILi1EEESI_SI_EEESC_SE_Li256ELb0ELb1ELb1ELb0EEENS1_19SingleTileSchedulerILb0ELb1ELb1ELi128EEEEEEEEEvNT_6ParamsE,(.L_x_6293 - _ZN7cutlass13device_kernelIN5flash19enable_sm80_to_sm89INS1_16FlashAttnFwdSm80INS1_25CollectiveMainloopFwdSm80ILi8ELi1ELb0EN4cute5tupleIJNS5_1CILi128EEENS7_ILi64EEENS7_ILi192EEEEEELi192ENS_10bfloat16_tEfNS_4arch4Sm80ELb0ELb1ELb0ELb0ELb1ELb0ELb1ELb1EEENS1_21CollectiveEpilogueFwdINS6_IJS8_SA_S9_EEENS6_IJNS7_ILi1EEESI_SI_EEESC_SE_Li256ELb0ELb1ELb1ELb0EEENS1_19SingleTileSchedulerILb0ELb1ELb1ELi128EEEEEEEEEvNT_6ParamsE)
        .other          _ZN7cutlass13device_kernelIN5flash19enable_sm80_to_sm89INS1_16FlashAttnFwdSm80INS1_25CollectiveMainloopFwdSm80ILi8ELi1ELb0EN4cute5tupleIJNS5_1CILi128EEENS7_ILi64EEENS7_ILi192EEEEEELi192ENS_10bfloat16_tEfNS_4arch4Sm80ELb0ELb1ELb0ELb0ELb1ELb0ELb1ELb1EEENS1_21CollectiveEpilogueFwdINS6_IJS8_SA_S9_EEENS6_IJNS7_ILi1EEESI_SI_EEESC_SE_Li256ELb0ELb1ELb1ELb0EEENS1_19SingleTileSchedulerILb0ELb1ELb1ELi128EEEEEEEEEvNT_6ParamsE,@"STO_CUDA_ENTRY STV_DEFAULT"
_ZN7cutlass13device_kernelIN5flash19enable_sm80_to_sm89INS1_16FlashAttnFwdSm80INS1_25CollectiveMainloopFwdSm80ILi8ELi1ELb0EN4cute5tupleIJNS5_1CILi128EEENS7_ILi64EEENS7_ILi192EEEEEELi192ENS_10bfloat16_tEfNS_4arch4Sm80ELb0ELb1ELb0ELb0ELb1ELb0ELb1ELb1EEENS1_21CollectiveEpilogueFwdINS6_IJS8_SA_S9_EEENS6_IJNS7_ILi1EEESI_SI_EEESC_SE_Li256ELb0ELb1ELb1ELb0EEENS1_19SingleTileSchedulerILb0ELb1ELb1ELi128EEEEEEEEEvNT_6ParamsE:
        /* <DEDUP_REMOVED lines=17> */
.L_x_3484:
[----:B------:R-:W-:Y:S02]  /*0110*/  ULDC.64 UR4, c[0x0][0x550] ;  /* 0x0001540000047ab9 */ /* 0x000fe40000000a00 */
[----:B------:R-:W-:Y:S02]  /*0120*/  UISETP.NE.AND UP0, UPT, UR4, 0x1, UPT ;  /* 0x000000010400788c */ /* 0x000fe4000bf05270 */
[----:B------:R-:W-:-:S02]  /*0130*/  UIMAD.WIDE.U32 UR8, UR7, UR5, URZ ;  /* 0x00000005070872a5 */ /* 0x000fc4000f8e003f */
[----:B------:R-:W-:Y:S02]  /*0140*/  ULDC UR4, c[0x0][0x558] ;  /* 0x0001560000047ab9 */ /* 0x000fe40000000800 */
[----:B------:R-:W-:-:S05]  /*0150*/  UMOV UR13, UR7 ;  /* 0x00000007000d7c82 */ /* 0x000fca0008000000 */
[----:B------:R-:W-:-:S03]  /*0160*/  @UP0 USHF.R.U32.HI UR13, URZ, UR4, UR9 ;  /* 0x000000043f0d0299 */ /* 0x000fc60008011609 */
.L_x_3485:
        /* <DEDUP_REMOVED lines=52> */
.L_x_3487:
[----:B------:R-:W-:Y:S02]  /*04b0*/  ULDC UR4, c[0x0][0x32c] ;  /* 0x0000cb0000047ab9 */ /* 0x000fe40000000800 */
[----:B------:R-:W-:-:S03]  /*04c0*/  UISETP.NE.AND UP2, UPT, UR9, UR4, UPT ;  /* 0x000000040900728c */ /* 0x000fc6000bf45270 */
[----:B------:R-:W-:Y:S02]  /*04d0*/  ULDC.64 UR4, c[0x0][0x330] ;  /* 0x0000cc0000047ab9 */ /* 0x000fe40000000a00 */
[----:B------:R-:W-:-:S07]  /*04e0*/  UIMAD.WIDE.U32 UR14, UR11, UR4, URZ ;  /* 0x000000040b0e72a5 */ /* 0x000fce000f8e003f */
[----:B------:R-:W-:Y:S02]  /*04f0*/  @UP2 UMOV UR9, UR15 ;  /* 0x0000000f00092c82 */ /* 0x000fe40008000000 */
[----:B------:R-:W-:Y:S02]  /*0500*/  @UP2 USHF.R.U32.HI UR11, URZ, UR5, UR9 ;  /* 0x000000053f0b2299 */ /* 0x000fe40008011609 */
.L_x_3488:
[----:B------:R-:W-:Y:S02]  /*0510*/  ULDC UR4, c[0x0][0x32c] ;  /* 0x0000cb0000047ab9 */ /* 0x000fe40000000800 */
[----:B------:R-:W-:-:S04]  /*0520*/  UIMAD UR4, UR11, UR4, UR4 ;  /* 0x000000040b0472a4 */ /* 0x000fc8000f8e0204 */
[----:B------:R-:W-:-:S04]  /*0530*/  UISETP.LT.AND UP2, UPT, UR8, UR4, UPT ;  /* 0x000000040800728c */ /* 0x000fc8000bf41270 */
[----:B------:R-:W-:Y:S02]  /*0540*/  USEL UR8, UR8, UR4, UP2 ;  /* 0x0000000408087287 */ /* 0x000fe40009000000 */
.L_x_3486:
        /* <DEDUP_REMOVED lines=34> */
.L_x_3490:
[----:B------:R-:W-:Y:S02]  /*0770*/  ULDC UR4, c[0x0][0x32c] ;  /* 0x0000cb0000047ab9 */ /* 0x000fe40000000800 */
[----:B------:R-:W-:-:S03]  /*0780*/  UISETP.NE.AND UP2, UPT, UR4, 0x1, UPT ;  /* 0x000000010400788c */ /* 0x000fc6000bf45270 */
[----:B------:R-:W-:Y:S02]  /*0790*/  ULDC.64 UR4, c[0x0][0x330] ;  /* 0x0000cc0000047ab9 */ /* 0x000fe40000000a00 */
[----:B------:R-:W-:-:S07]  /*07a0*/  UIMAD.WIDE.U32 UR14, UR9, UR4, URZ ;  /* 0x00000004090e72a5 */ /* 0x000fce000f8e003f */
[----:B------:R-:W-:Y:S02]  /*07b0*/  @UP2 UMOV UR11, UR15 ;  /* 0x0000000f000b2c82 */ /* 0x000fe40008000000 */
[----:B------:R-:W-:Y:S02]  /*07c0*/  @UP2 USHF.R.U32.HI UR9, URZ, UR5, UR11 ;  /* 0x000000053f092299 */ /* 0x000fe4000801160b */
.L_x_3491:
[----:B------:R-:W-:Y:S02]  /*07d0*/  ULDC UR4, c[0x0][0x32c] ;  /* 0x0000cb0000047ab9 */ /* 0x000fe40000000800 */
[----:B------:R-:W-:-:S04]  /*07e0*/  UIMAD UR4, UR9, UR4, URZ ;  /* 0x00000004090472a4 */ /* 0x000fc8000f8e023f */
[----:B------:R-:W-:-:S04]  /*07f0*/  UISETP.LT.AND UP2, UPT, UR8, UR4, UPT ;  /* 0x000000040800728c */ /* 0x000fc8000bf41270 */
[----:B------:R-:W-:-:S04]  /*0800*/  USEL UR8, UR8, UR4, !UP2 ;  /* 0x0000000408087287 */ /* 0x000fc8000d000000 */
.L_x_3489:
        /* <DEDUP_REMOVED lines=46> */
.L_x_3492:
        /* <DEDUP_REMOVED lines=17> */
[----:B-1----:R-:W-:Y:S01]  /*0c00*/  CS2R R2, SRZ ;  /* 0x0000000000027805 */ /* 0x002fe2000001ff00 */
        /* <DEDUP_REMOVED lines=76> */
[----:B------:R-:W-:Y:S01]  /*10d0*/  ISETP.GE.AND P3, PT, R210, c[0x0][0x198], PT ;  /* 0x00006600d2007a0c */ /* 0x000fe20003f66270 */
[----:B------:R-:W-:Y:S01]  /*10e0*/  UIADD3 UR5, UR15, UR5, URZ ;  /* 0x000000050f057290 */ /* 0x000fe2000fffe03f */
[----:B------:R-:W-:Y:S01]  /*10f0*/  IMAD.U32 R9, RZ, RZ, UR15 ;  /* 0x0000000fff097e24 */ /* 0x000fe2000f8e00ff */
[----:B------:R-:W-:Y:S01]  /*1100*/  BSSY B0, `(.L_x_3494) ;  /* 0x0000040000007945 */ /* 0x000fe20003800000 */
        /* <DEDUP_REMOVED lines=15> */
[----:B------:R-:W-:Y:S02]  /*1200*/  SHF.R.U32.HI R4, RZ, 0x3, R199 ;  /* 0x00000003ff047819 */ /* 0x000fe400000116c7 */
[----:B------:R-:W-:Y:S01]  /*1210*/  LOP3.LUT R199, R199, 0x38, R210, 0xf8, !PT ;  /* 0x00000038c7c77812 */ /* 0x000fe200078ef8d2 */
[----:B------:R-:W-:Y:S01]  /*1220*/  IMAD.IADD R9, R9, 0x1, R7 ;  /* 0x0000000109097824 */ /* 0x000fe200078e0207 */
[----:B------:R-:W-:Y:S01]  /*1230*/  LEA.HI R7, R81, R78, RZ, 0x4 ;  /* 0x0000004e51077211 */ /* 0x000fe200078f20ff */
[----:B------:R-:W-:Y:S01]  /*1240*/  IMAD R2, R2, c[0x0][0x1a8], RZ ;  /* 0x00006a0002027a24 */ /* 0x000fe200078e02ff */
[----:B------:R-:W-:Y:S01]  /*1250*/  LOP3.LUT R199, R199, R4, RZ, 0x3c, !PT ;  /* 0x00000004c7c77212 */ /* 0x000fe200078e3cff */
[----:B------:R-:W-:Y:S01]  /*1260*/  IMAD.WIDE.U32 R8, R3, c[0x0][0x1a8], R8 ;  /* 0x00006a0003087a25 */ /* 0x000fe200078e0008 */
[----:B------:R-:W-:-:S02]  /*1270*/  IADD3 R4, R210, 0x80, RZ ;  /* 0x00000080d2047810 */ /* 0x000fc40007ffe0ff */
[----:B------:R-:W-:Y:S01]  /*1280*/  LOP3.LUT R199, R199, 0xfffffe00, R12, 0xf8, !PT ;  /* 0xfffffe00c7c77812 */ /* 0x000fe200078ef80c */
[----:B------:R-:W-:Y:S01]  /*1290*/  IMAD R11, R3, c[0x0][0x1ac], R2 ;  /* 0x00006b00030b7a24 */ /* 0x000fe200078e0202 */
[----:B------:R-:W-:Y:S02]  /*12a0*/  LOP3.LUT R3, R7, 0xfffffff0, RZ, 0xc0, !PT ;  /* 0xfffffff007037812 */ /* 0x000fe400078ec0ff */
[----:B------:R-:W-:Y:S01]  /*12b0*/  LEA R14, P0, R8, c[0x0][0x160], 0x1 ;  /* 0x00005800080e7a11 */ /* 0x000fe200078008ff */
[----:B------:R-:W-:Y:S02]  /*12c0*/  IMAD.IADD R10, R9, 0x1, R11 ;  /* 0x00000001090a7824 */ /* 0x000fe400078e020b */
[----:B------:R-:W-:Y:S02]  /*12d0*/  IMAD.IADD R2, R78, 0x1, -R3 ;  /* 0x000000014e027824 */ /* 0x000fe400078e0a03 */
[----:B------:R1:W4:Y:S01]  /*12e0*/  SHFL.IDX PT, R16, R14, RZ, 0x181f ;  /* 0x00181fff0e107589 */ /* 0x00032200000e0000 */
[----:B------:R-:W-:-:S02]  /*12f0*/  LEA.HI.X R10, R8, c[0x0][0x164], R10, 0x1, P0 ;  /* 0x00005900080a7a11 */ /* 0x000fc400000f0c0a */
[----:B------:R-:W-:Y:S02]  /*1300*/  SHF.R.S32.HI R3, RZ, 0x1f, R2 ;  /* 0x0000001fff037819 */ /* 0x000fe40000011402 */
[----:B------:R-:W-:Y:S01]  /*1310*/  IADD3 R8, R40, UR24, RZ ;  /* 0x0000001828087c10 */ /* 0x000fe2000fffe0ff */
[----:B------:R1:W2:Y:S01]  /*1320*/  SHFL.IDX PT, R17, R10, RZ, 0x181f ;  /* 0x00181fff0a117589 */ /* 0x0002a200000e0000 */
[----:B------:R-:W-:Y:S01]  /*1330*/  LEA.HI R6, R3, R2, RZ, 0x3 ;  /* 0x0000000203067211 */ /* 0x000fe200078f18ff */
[----:B------:R-:W-:Y:S01]  /*1340*/  IMAD.MOV.U32 R3, RZ, RZ, 0x20 ;  /* 0x00000020ff037424 */ /* 0x000fe200078e00ff */
[----:B------:R-:W-:Y:S02]  /*1350*/  ISETP.GE.AND P5, PT, R8, UR4, PT ;  /* 0x0000000408007c0c */ /* 0x000fe4000bfa6270 */
[----:B------:R-:W-:Y:S02]  /*1360*/  LOP3.LUT R9, R6, 0xfffffff8, RZ, 0xc0, !PT ;  /* 0xfffffff806097812 */ /* 0x000fe400078ec0ff */
[----:B------:R-:W-:-:S03]  /*1370*/  ISETP.GE.AND P0, PT, R4, c[0x0][0x198], PT ;  /* 0x0000660004007a0c */ /* 0x000fc60003f06270 */
[----:B------:R-:W-:Y:S02]  /*1380*/  IMAD.IADD R9, R2, 0x1, -R9 ;  /* 0x0000000102097824 */ /* 0x000fe400078e0a09 */
[----:B------:R-:W-:Y:S01]  /*1390*/  IMAD.MOV.U32 R2, RZ, RZ, 0x10 ;  /* 0x00000010ff027424 */ /* 0x000fe200078e00ff */
[----:B---3--:R3:W5:Y:S02]  /*13a0*/  @P2 R2UR UR7, R5 ;  /* 0x00000000050723c2 */ /* 0x00876400000e0000 */
[----:B-----5:R-:W-:Y:S01]  /*13b0*/  @!UP2 UMOV UR7, UR6 ;  /* 0x000000060007ac82 */ /* 0x020fe20008000000 */
[----:B---3--:R-:W-:-:S04]  /*13c0*/  IADD3 R5, R210, 0x40, RZ ;  /* 0x00000040d2057810 */ /* 0x008fc80007ffe0ff */
[----:B------:R-:W-:-:S04]  /*13d0*/  ISETP.GE.AND P4, PT, R5, c[0x0][0x198], PT ;  /* 0x0000660005007a0c */ /* 0x000fc80003f86270 */
[----:B------:R-:W-:-:S05]  /*13e0*/  R2P PR, R9, 0x6 ;  /* 0x0000000609007804 */ /* 0x000fca0000000000 */
[----:B------:R-:W-:Y:S02]  /*13f0*/  SEL R2, R2, 0xfffffff0, !P1 ;  /* 0xfffffff002027807 */ /* 0x000fe40004800000 */
        /* <DEDUP_REMOVED lines=16> */
.L_x_3495:
[----:B-12-4-:R-:W-:Y:S05]  /*1500*/  BSYNC B0 ;  /* 0x0000000000007941 */ /* 0x016fea0003800000 */
.L_x_3494:
        /* <DEDUP_REMOVED lines=20> */
.L_x_3497:
[----:B------:R-:W-:Y:S05]  /*1650*/  BSYNC B0 ;  /* 0x0000000000007941 */ /* 0x000fea0003800000 */
.L_x_3496:
        /* <DEDUP_REMOVED lines=20> */
.L_x_3499:
[----:B------:R-:W-:Y:S05]  /*17a0*/  BSYNC B0 ;  /* 0x0000000000007941 */ /* 0x000fea0003800000 */
.L_x_3498:
[----:B------:R-:W-:Y:S01]  /*17b0*/  UIADD3 UR25, UR20, -0x1, URZ ;  /* 0xffffffff14197890 */ /* 0x000fe2000fffe03f */
[----:B------:R-:W-:Y:S01]  /*17c0*/  IMAD.MOV.U32 R11, RZ, RZ, c[0x0][0x2b8] ;  /* 0x0000ae00ff0b7624 */ /* 0x000fe200078e00ff */
[----:B---3--:R-:W-:Y:S01]  /*17d0*/  SHFL.IDX PT, R16, R14, 0x3, 0x181f ;  /* 0x00781f000e107f89 */ /* 0x008fe200000e0000 */
[----:B------:R-:W-:Y:S01]  /*17e0*/  SHF.R.S32.HI R12, RZ, 0x1f, R5 ;  /* 0x0000001fff0c7819 */ /* 0x000fe20000011405 */
[----:B------:R-:W-:Y:S01]  /*17f0*/  USHF.L.U32 UR11, UR25, 0x6, URZ ;  /* 0x00000006190b7899 */ /* 0x000fe2000800063f */
[----:B------:R-:W-:Y:S01]  /*1800*/  IMAD.SHL.U32 R199, R199, 0x2, RZ ;  /* 0x00000002c7c77824 */ /* 0x000fe200078e00ff */
[----:B------:R-:W-:Y:S01]  /*1810*/  ISETP.NE.AND P2, PT, R11, 0x1, PT ;  /* 0x000000010b00780c */ /* 0x000fe20003f45270 */
[----:B----4-:R-:W3:Y:S01]  /*1820*/  SHFL.IDX PT, R17, R10, 0x3, 0x181f ;  /* 0x00781f000a117f89 */ /* 0x010ee200000e0000 */
[----:B------:R-:W-:Y:S01]  /*1830*/  IADD3 R11, R8, 0x60, RZ ;  /* 0x00000060080b7810 */ /* 0x000fe20007ffe0ff */
[----:B------:R-:W-:Y:S01]  /*1840*/  USHF.R.S32.HI UR6, URZ, 0x1f, UR7 ;  /* 0x0000001f3f067899 */ /* 0x000fe20008011407 */
[----:B------:R-:W-:Y:S01]  /*1850*/  IADD3 R8, R202, UR11, RZ ;  /* 0x0000000bca087c10 */ /* 0x000fe2000fffe0ff */
[----:B------:R-:W-:Y:S01]  /*1860*/  IMAD.MOV.U32 R200, RZ, RZ, RZ ;  /* 0x000000ffffc87224 */ /* 0x000fe200078e00ff */
[----:B------:R-:W-:Y:S01]  /*1870*/  ISETP.GE.AND P5, PT, R11, UR4, PT ;  /* 0x000000040b007c0c */ /* 0x000fe2000bfa6270 */
[----:B------:R-:W-:Y:S01]  /*1880*/  ULDC.64 UR4, c[0x0][0x2b0] ;  /* 0x0000ac0000047ab9 */ /* 0x000fe20000000a00 */
[C---:B------:R-:W-:Y:S01]  /*1890*/  IADD3 R201, R8.reuse, UR12, RZ ;  /* 0x0000000c08c97c10 */ /* 0x040fe2000fffe0ff */
[----:B------:R-:W-:Y:S01]  /*18a0*/  UIMAD UR6, UR6, UR4, URZ ;  /* 0x00000004060672a4 */ /* 0x000fe2000f8e023f */
[----:B------:R-:W-:Y:S01]  /*18b0*/  ISETP.GE.AND P6, PT, R8, UR10, PT ;  /* 0x0000000a08007c0c */ /* 0x000fe2000bfc6270 */
[----:B------:R-:W-:Y:S01]  /*18c0*/  UIMAD.WIDE.U32 UR16, UR7, UR4, URZ ;  /* 0x00000004071072a5 */ /* 0x000fe2000f8e003f */
[----:B------:R-:W-:Y:S01]  /*18d0*/  LEA.HI R209, R12, R5, RZ, 0x3 ;  /* 0x000000050cd17211 */ /* 0x000fe200078f18ff */
[----:B------:R-:W-:Y:S01]  /*18e0*/  @P2 IMAD.HI.U32 R11, R201, c[0x0][0x2bc], RZ ;  /* 0x0000af00c90b2a27 */ /* 0x000fe200078e00ff */
[----:B------:R-:W-:Y:S01]  /*18f0*/  ISETP.GT.OR P6, PT, R202, 0x3f, P6 ;  /* 0x0000003fca00780c */ /* 0x000fe200037c4670 */
[----:B------:R-:W-:Y:S01]  /*1900*/  UIMAD UR5, UR7, UR5, UR6 ;  /* 0x00000005070572a4 */ /* 0x000fe2000f8e0206 */
[----:B------:R-:W-:Y:S01]  /*1910*/  LOP3.LUT R209, R209, 0xfffffff8, RZ, 0xc0, !PT ;  /* 0xfffffff8d1d17812 */ /* 0x000fe200078ec0ff */
[----:B------:R-:W-:Y:S01]  /*1920*/  IMAD.MOV.U32 R8, RZ, RZ, R201 ;  /* 0x000000ffff087224 */ /* 0x000fe200078e00c9 */
[----:B------:R-:W-:Y:S01]  /*1930*/  @P2 SHF.R.U32.HI R8, RZ, c[0x0][0x2c0], R11 ;  /* 0x0000b000ff082a19 */ /* 0x000fe2000001160b */
[----:B------:R-:W-:Y:S01]  /*1940*/  UIADD3 UR8, UR17, UR5, URZ ;  /* 0x0000000511087290 */ /* 0x000fe2000fffe03f */
[----:B------:R-:W-:Y:S01]  /*1950*/  SHF.R.S32.HI R11, RZ, 0x1f, R4 ;  /* 0x0000001fff0b7819 */ /* 0x000fe20000011404 */
[----:B-123--:R-:W-:-:S03]  /*1960*/  @!P5 IMAD.WIDE R14, R210, 0x2, R16 ;  /* 0x00000002d20ed825 */ /* 0x00efc600078e0210 */
[----:B------:R-:W-:Y:S01]  /*1970*/  LEA.HI R208, R11, R4, RZ, 0x3 ;  /* 0x000000040bd07211 */ /* 0x000fe200078f18ff */
[----:B------:R-:W-:Y:S02]  /*1980*/  USHF.R.S32.HI UR6, URZ, 0x1f, UR13 ;  /* 0x0000001f3f067899 */ /* 0x000fe4000801140d */
[----:B------:R-:W-:Y:S01]  /*1990*/  @!P6 IADD3 R12, P1, R8, UR16, RZ ;  /* 0x00000010080cec10 */ /* 0x000fe2000ff3e0ff */
[--C-:B------:R-:W-:Y:S01]  /*19a0*/  @!P5 IMAD.WIDE R18, R209, 0x2, R16.reuse ;  /* 0x00000002d112d825 */ /* 0x100fe200078e0210 */
[----:B------:R-:W-:Y:S01]  /*19b0*/  LOP3.LUT R208, R208, 0xfffffff8, RZ, 0xc0, !PT ;  /* 0xfffffff8d0d07812 */ /* 0x000fe200078ec0ff */
[----:B------:R-:W-:Y:S01]  /*19c0*/  @!PT LDS RZ, [RZ] ;  /* 0x00000000fffff984 */ /* 0x000fe20000000800 */
[----:B------:R1:W-:Y:S01]  /*19d0*/  @!P5 LDGSTS.E.BYPASS.LTC128B.128 [R199+0xf100], [R14.64], !P3 ;  /* 0x0f1000000ec7dfae */ /* 0x0003e2000d901d52 */
[----:B------:R-:W-:Y:S01]  /*19e0*/  @!P6 LEA.HI.X.SX32 R11, R8, UR8, 0x1, P1 ;  /* 0x00000008080bec11 */ /* 0x000fe200088f0eff */
[----:B------:R-:W-:Y:S01]  /*19f0*/  ULDC.64 UR4, c[0x0][0x1e8] ;  /* 0x00007a0000047ab9 */ /* 0x000fe20000000a00 */
[----:B------:R-:W-:Y:S01]  /*1a00*/  @!P6 LEA R10, P1, R12, c[0x0][0x2a0], 0x2 ;  /* 0x0000a8000c0aea11 */ /* 0x000fe200078210ff */
[----:B------:R-:W-:Y:S01]  /*1a10*/  @!P5 IMAD.WIDE R16, R208, 0x2, R16 ;  /* 0x00000002d010d825 */ /* 0x000fe200078e0210 */
[----:B------:R2:W-:Y:S02]  /*1a20*/  @!P5 LDGSTS.E.BYPASS.LTC128B.128 [R199+0x13100], [R18.64], !P4 ;  /* 0x1310000012c7dfae */ /* 0x0005e4000e101d52 */
[----:B------:R-:W-:-:S02]  /*1a30*/  @!P6 LEA.HI.X R11, R12, c[0x0][0x2a4], R11, 0x2, P1 ;  /* 0x0000a9000c0bea11 */ /* 0x000fc400008f140b */
[----:B------:R3:W-:Y:S04]  /*1a40*/  @!P5 LDGSTS.E.BYPASS.LTC128B.128 [R199+0x17100], [R16.64], !P0 ;  /* 0x1710000010c7dfae */ /* 0x0007e8000c101d52 */
[----:B------:R-:W0:Y:S04]  /*1a50*/  LDGDEPBAR ;  /* 0x00000000000079af */ /* 0x000e280000000000 */
        /* <DEDUP_REMOVED lines=8> */
[----:B------:R-:W-:Y:S01]  /*1ae0*/  IMAD.U32 R77, RZ, RZ, UR11 ;  /* 0x0000000bff4d7e24 */ /* 0x000fe2000f8e00ff */
[----:B------:R-:W-:Y:S01]  /*1af0*/  LOP3.LUT R15, R15, 0x1c0, RZ, 0xc0, !PT ;  /* 0x000001c00f0f7812 */ /* 0x000fe200078ec0ff */
[----:B------:R-:W-:Y:S01]  /*1b00*/  IMAD.WIDE.U32 R12, R201, c[0x0][0x1e0], RZ ;  /* 0x00007800c90c7a25 */ /* 0x000fe200078e00ff */
[----:B------:R-:W-:Y:S01]  /*1b10*/  SHF.R.S32.HI R14, RZ, 0x1f, R201 ;  /* 0x0000001fff0e7819 */ /* 0x000fe200000114c9 */
[----:B------:R-:W-:Y:S01]  /*1b20*/  UIADD3 UR7, UR15, UR7, URZ ;  /* 0x000000070f077290 */ /* 0x000fe2000fffe03f */
[----:B------:R-:W-:Y:S01]  /*1b30*/  LOP3.LUT P3, RZ, R0, 0x2, RZ, 0xc0, !PT ;  /* 0x0000000200ff7812 */ /* 0x000fe2000786c0ff */
[----:B---3--:R-:W-:Y:S01]  /*1b40*/  IMAD.MOV.U32 R16, RZ, RZ, R12 ;  /* 0x000000ffff107224 */ /* 0x008fe200078e000c */
[----:B------:R-:W-:Y:S01]  /*1b50*/  SHF.R.S32.HI R12, RZ, 0x4, R7 ;  /* 0x00000004ff0c7819 */ /* 0x000fe20000011407 */
[C---:B------:R-:W-:Y:S01]  /*1b60*/  IMAD R8, R14.reuse, c[0x0][0x1e0], RZ ;  /* 0x000078000e087a24 */ /* 0x040fe200078e02ff */
[----:B------:R-:W-:Y:S01]  /*1b70*/  ULDC.64 UR4, c[0x0][0x210] ;  /* 0x0000840000047ab9 */ /* 0x000fe20000000a00 */
[----:B------:R-:W-:Y:S01]  /*1b80*/  IMAD R14, R14, c[0x0][0x208], RZ ;  /* 0x000082000e0e7a24 */ /* 0x000fe200078e02ff */
[----:B------:R-:W-:Y:S01]  /*1b90*/  LEA.HI R7, R7, R12, RZ, 0x1 ;  /* 0x0000000c07077211 */ /* 0x000fe200078f08ff */
[C---:B------:R-:W-:Y:S01]  /*1ba0*/  IMAD R8, R201.reuse, c[0x0][0x1e4], R8 ;  /* 0x00007900c9087a24 */ /* 0x040fe200078e0208 */
[----:B------:R-:W-:Y:S01]  /*1bb0*/  UIMAD UR6, UR6, UR4, URZ ;  /* 0x00000004060672a4 */ /* 0x000fe2000f8e023f */
[----:B--2---:R-:W-:Y:S01]  /*1bc0*/  IMAD.WIDE.U32 R18, R201, c[0x0][0x208], RZ ;  /* 0x00008200c9127a25 */ /* 0x004fe200078e00ff */
[----:B------:R-:W-:Y:S01]  /*1bd0*/  LOP3.LUT R7, R7, 0xfffffffe, RZ, 0xc0, !PT ;  /* 0xfffffffe07077812 */ /* 0x000fe200078ec0ff */
[----:B------:R-:W-:Y:S01]  /*1be0*/  UIMAD.WIDE.U32 UR22, UR13, UR4, URZ ;  /* 0x000000040d1672a5 */ /* 0x000fe2000f8e003f */
[----:B------:R-:W-:Y:S01]  /*1bf0*/  ISETP.GE.AND P5, PT, R210, c[0x0][0x1d4], PT ;  /* 0x00007500d2007a0c */ /* 0x000fe20003fa6270 */
[----:B------:R-:W-:Y:S01]  /*1c00*/  IMAD.IADD R17, R13, 0x1, R8 ;  /* 0x000000010d117824 */ /* 0x000fe200078e0208 */
[----:B------:R-:W-:Y:S01]  /*1c10*/  UIMAD UR6, UR13, UR5, UR6 ;  /* 0x000000050d0672a4 */ /* 0x000fe2000f8e0206 */
[C---:B----4-:R-:W-:Y:S01]  /*1c20*/  IMAD.SHL.U32 R10, R40.reuse, 0x8, RZ ;  /* 0x00000008280a7824 */ /* 0x050fe200078e00ff */
[----:B------:R-:W-:Y:S01]  /*1c30*/  IADD3 R40, -R40, UR10, -R77 ;  /* 0x0000000a28287c10 */ /* 0x000fe2000fffe94d */
[----:B------:R-:W-:Y:S01]  /*1c40*/  IMAD R13, R201, c[0x0][0x20c], R14 ;  /* 0x00008300c90d7a24 */ /* 0x000fe200078e020e */
[----:B------:R-:W-:Y:S01]  /*1c50*/  UIADD3 UR6, UR23, UR6, URZ ;  /* 0x0000000617067290 */ /* 0x000fe2000fffe03f */
[----:B------:R-:W-:Y:S01]  /*1c60*/  IMAD.IADD R7, R12, 0x1, -R7 ;  /* 0x000000010c077824 */ /* 0x000fe200078e0a07 */
[----:B------:R-:W-:Y:S01]  /*1c70*/  LOP3.LUT R10, R15, 0x8, R10, 0xf8, !PT ;  /* 0x000000080f0a7812 */ /* 0x000fe200078ef80a */
[----:B------:R-:W-:Y:S01]  /*1c80*/  IMAD.IADD R13, R19, 0x1, R13 ;  /* 0x00000001130d7824 */ /* 0x000fe200078e020d */
[----:B------:R-:W-:Y:S01]  /*1c90*/  SHF.R.U32.HI R15, RZ, 0x3, R15 ;  /* 0x00000003ff0f7819 */ /* 0x000fe2000001160f */
[----:B------:R-:W-:Y:S01]  /*1ca0*/  IMAD.MOV.U32 R12, RZ, RZ, R18 ;  /* 0x000000ffff0c7224 */ /* 0x000fe200078e0012 */
[----:B------:R-:W-:Y:S01]  /*1cb0*/  ISETP.GE.AND P1, PT, R40, 0x1, PT ;  /* 0x000000012800780c */ /* 0x000fe20003f26270 */
[----:B------:R-:W-:Y:S01]  /*1cc0*/  IMAD.SHL.U32 R76, R7, 0x8, RZ ;  /* 0x00000008074c7824 */ /* 0x000fe200078e00ff */
[----:B------:R-:W-:Y:S01]  /*1cd0*/  LOP3.LUT R10, R10, R15, RZ, 0x3c, !PT ;  /* 0x0000000f0a0a7212 */ /* 0x000fe200078e3cff */
[----:B------:R-:W-:Y:S01]  /*1ce0*/  IMAD.SHL.U32 R15, R9, 0x40, RZ ;  /* 0x00000040090f7824 */ /* 0x000fe200078e00ff */
[----:B------:R-:W-:Y:S01]  /*1cf0*/  ISETP.GE.AND P4, PT, R5, c[0x0][0x1d4], PT ;  /* 0x0000750005007a0c */ /* 0x000fe20003f86270 */
[----:B------:R-:W-:Y:S01]  /*1d00*/  IMAD.SHL.U32 R79, R6, 0x40, RZ ;  /* 0x00000040064f7824 */ /* 0x000fe200078e00ff */
[----:B------:R-:W-:Y:S01]  /*1d10*/  LEA.HI R82, R81, R78, RZ, 0x5 ;  /* 0x0000004e51527211 */ /* 0x000fe200078f28ff */
[----:B------:R-:W-:Y:S01]  /*1d20*/  IMAD R197, R7, 0x200, R10 ;  /* 0x0000020007c57824 */ /* 0x000fe200078e020a */
[----:B------:R-:W-:Y:S01]  /*1d30*/  LOP3.LUT R15, R15, 0x1c0, RZ, 0xc0, !PT ;  /* 0x000001c00f0f7812 */ /* 0x000fe200078ec0ff */
[----:B------:R-:W-:Y:S01]  /*1d40*/  UISETP.GT.AND UP2, UPT, UR25, UR9, UPT ;  /* 0x000000091900728c */ /* 0x000fe2000bf44270 */
[----:B------:R-:W-:Y:S01]  /*1d50*/  LOP3.LUT R79, R79, 0xfffffe00, RZ, 0xc0, !PT ;  /* 0xfffffe004f4f7812 */ /* 0x000fe200078ec0ff */
[----:B------:R-:W-:Y:S01]  /*1d60*/  IMAD.SHL.U32 R197, R197, 0x2, RZ ;  /* 0x00000002c5c57824 */ /* 0x000fe200078e00ff */
[----:B------:R-:W-:-:S02]  /*1d70*/  LOP3.LUT R76, R15, 0x8, R76, 0xf8, !PT ;  /* 0x000000080f4c7812 */ /* 0x000fc400078ef84c */
[----:B------:R-:W-:Y:S02]  /*1d80*/  SHF.R.U32.HI R15, RZ, 0x3, R15 ;  /* 0x00000003ff0f7819 */ /* 0x000fe4000001160f */
[----:B------:R-:W-:Y:S02]  /*1d90*/  IADD3 R196, R197, 0x6120, RZ ;  /* 0x00006120c5c47810 */ /* 0x000fe40007ffe0ff */
[----:B------:R-:W-:Y:S02]  /*1da0*/  LOP3.LUT R76, R76, R15, RZ, 0x3c, !PT ;  /* 0x0000000f4c4c7212 */ /* 0x000fe400078e3cff */
[----:B------:R-:W-:Y:S02]  /*1db0*/  SHF.R.S32.HI R80, RZ, 0x5, R82 ;  /* 0x00000005ff507819 */ /* 0x000fe40000011452 */
[----:B------:R-:W-:Y:S02]  /*1dc0*/  IADD3 R205, R199, 0x100, RZ ;  /* 0x00000100c7cd7810 */ /* 0x000fe40007ffe0ff */
[----:B------:R-:W-:-:S02]  /*1dd0*/  SHF.R.S32.HI R212, RZ, 0x1f, R209 ;  /* 0x0000001fffd47819 */ /* 0x000fc400000114d1 */
[----:B------:R-:W-:Y:S02]  /*1de0*/  SHF.R.S32.HI R211, RZ, 0x1f, R208 ;  /* 0x0000001fffd37819 */ /* 0x000fe400000114d0 */
[----:B-----5:R-:W-:Y:S01]  /*1df0*/  SHF.R.S32.HI R8, RZ, 0x1f, R200 ;  /* 0x0000001fff087819 */ /* 0x020fe200000114c8 */
[----:B------:R-:W-:-:S04]  /*1e00*/  IMAD.WIDE.U32 R16, R200, c[0x0][0x1f0], R16 ;  /* 0x00007c00c8107a25 */ /* 0x000fc800078e0010 */
[----:B------:R-:W-:Y:S01]  /*1e10*/  IMAD R11, R8, c[0x0][0x1f0], RZ ;  /* 0x00007c00080b7a24 */ /* 0x000fe200078e02ff */
[----:B------:R-:W-:-:S03]  /*1e20*/  IADD3 R16, P0, R16, UR14, RZ ;  /* 0x0000000e10107c10 */ /* 0x000fc6000ff1e0ff */
[----:B------:R-:W-:-:S05]  /*1e30*/  IMAD R11, R200, c[0x0][0x1f4], R11 ;  /* 0x00007d00c80b7a24 */ /* 0x000fca00078e020b */
[----:B------:R-:W-:Y:S02]  /*1e40*/  IADD3.X R11, R17, UR7, R11, P0, !PT ;  /* 0x00000007110b7c10 */ /* 0x000fe400087fe40b */
[----:B------:R-:W-:-:S04]  /*1e50*/  LEA R17, P0, R16, c[0x0][0x1c8], 0x1 ;  /* 0x0000720010117a11 */ /* 0x000fc800078008ff */
[----:B------:R-:W-:Y:S01]  /*1e60*/  LEA.HI.X R16, R16, c[0x0][0x1cc], R11, 0x1, P0 ;  /* 0x0000730010107a11 */ /* 0x000fe200000f0c0b */
[----:B------:R-:W-:Y:S01]  /*1e70*/  IMAD R11, R8, c[0x0][0x218], RZ ;  /* 0x00008600080b7a24 */ /* 0x000fe200078e02ff */
[----:B------:R-:W-:Y:S01]  /*1e80*/  SHFL.IDX PT, R10, R17, 0x1, 0x181f ;  /* 0x00381f00110a7f89 */ /* 0x000fe200000e0000 */
[----:B------:R-:W-:-:S03]  /*1e90*/  IMAD.WIDE.U32 R8, R200, c[0x0][0x218], R12 ;  /* 0x00008600c8087a25 */ /* 0x000fc600078e000c */
[----:B------:R-:W-:Y:S01]  /*1ea0*/  SHFL.IDX PT, R12, R17, RZ, 0x181f ;  /* 0x00181fff110c7589 */ /* 0x000fe200000e0000 */
[----:B------:R-:W-:Y:S01]  /*1eb0*/  IMAD R7, R200, c[0x0][0x21c], R11 ;  /* 0x00008700c8077a24 */ /* 0x000fe200078e020b */
[----:B------:R-:W-:Y:S02]  /*1ec0*/  IADD3 R8, P0, R8, UR22, RZ ;  /* 0x0000001608087c10 */ /* 0x000fe4000ff1e0ff */
[----:B------:R-:W1:Y:S02]  /*1ed0*/  SHFL.IDX PT, R13, R16, RZ, 0x181f ;  /* 0x00181fff100d7589 */ /* 0x000e6400000e0000 */
[----:B------:R-:W-:Y:S02]  /*1ee0*/  IADD3.X R7, R9, UR6, R7, P0, !PT ;  /* 0x0000000609077c10 */ /* 0x000fe400087fe407 */
[----:B------:R2:W3:Y:S01]  /*1ef0*/  SHFL.IDX PT, R11, R16, 0x1, 0x181f ;  /* 0x00381f00100b7f89 */ /* 0x0004e200000e0000 */
[----:B------:R-:W-:Y:S02]  /*1f00*/  LEA R14, P0, R8, c[0x0][0x1f8], 0x1 ;  /* 0x00007e00080e7a11 */ /* 0x000fe400078008ff */
[----:B------:R-:W-:-:S02]  /*1f10*/  IADD3 R9, R197, 0x6100, RZ ;  /* 0x00006100c5097810 */ /* 0x000fc40007ffe0ff */
[----:B------:R-:W-:Y:S01]  /*1f20*/  LEA.HI.X R7, R8, c[0x0][0x1fc], R7, 0x1, P0 ;  /* 0x00007f0008077a11 */ /* 0x000fe200000f0c07 */
[----:B------:R-:W-:Y:S01]  /*1f30*/  SHFL.IDX PT, R44, R14, RZ, 0x181f ;  /* 0x00181fff0e2c7589 */ /* 0x000fe200000e0000 */
[----:B------:R-:W-:Y:S02]  /*1f40*/  ISETP.GT.AND P0, PT, R40, 0x20, PT ;  /* 0x000000202800780c */ /* 0x000fe40003f04270 */
[----:B------:R-:W-:Y:S01]  /*1f50*/  @P3 IADD3 R196, R9, -0x20, RZ ;  /* 0xffffffe009c43810 */ /* 0x000fe20007ffe0ff */
[----:B------:R4:W5:Y:S01]  /*1f60*/  SHFL.IDX PT, R68, R14, 0x1, 0x181f ;  /* 0x00381f000e447f89 */ /* 0x00096200000e0000 */
[----:B------:R-:W-:Y:S02]  /*1f70*/  ISETP.GE.AND P3, PT, R4, c[0x0][0x1d4], PT ;  /* 0x0000750004007a0c */ /* 0x000fe40003f66270 */
[----:B------:R-:W-:Y:S01]  /*1f80*/  IADD3 R187, R196, 0x800, RZ ;  /* 0x00000800c4bb7810 */ /* 0x000fe20007ffe0ff */
[----:B------:R-:W-:Y:S01]  /*1f90*/  SHFL.IDX PT, R9, R7, RZ, 0x181f ;  /* 0x00181fff07097589 */ /* 0x000fe200000e0000 */
[----:B------:R-:W-:-:S02]  /*1fa0*/  SEL R213, RZ, 0x10, P3 ;  /* 0x00000010ffd57807 */ /* 0x000fc40001800000 */
[C---:B------:R-:W-:Y:S01]  /*1fb0*/  IADD3 R186, R196.reuse, 0x1000, RZ ;  /* 0x00001000c4ba7810 */ /* 0x040fe20007ffe0ff */
[----:B------:R5:W5:Y:S01]  /*1fc0*/  SHFL.IDX PT, R8, R7, 0x1, 0x181f ;  /* 0x00381f0007087f89 */ /* 0x000b6200000e0000 */
[----:B------:R-:W-:Y:S01]  /*1fd0*/  IADD3 R185, R196, 0x1800, RZ ;  /* 0x00001800c4b97810 */ /* 0x000fe20007ffe0ff */
[--C-:B-1----:R-:W-:Y:S01]  /*1fe0*/  @P1 IMAD.WIDE R18, R210, 0x2, R12.reuse ;  /* 0x00000002d2121825 */ /* 0x102fe200078e020c */
[C---:B------:R-:W-:Y:S02]  /*1ff0*/  IADD3 R183, R196.reuse, 0x2000, RZ ;  /* 0x00002000c4b77810 */ /* 0x040fe40007ffe0ff */
[C---:B------:R-:W-:Y:S01]  /*2000*/  IADD3 R182, R196.reuse, 0x2800, RZ ;  /* 0x00002800c4b67810 */ /* 0x040fe20007ffe0ff */
[--C-:B--2---:R-:W-:Y:S01]  /*2010*/  @P1 IMAD.WIDE R16, R209, 0x2, R12.reuse ;  /* 0x00000002d1101825 */ /* 0x104fe200078e020c */
[----:B------:R1:W-:Y:S01]  /*2020*/  @P1 LDGSTS.E.BYPASS.LTC128B.128 [R199+0x6100], [R18.64], !P5 ;  /* 0x0610000012c71fae */ /* 0x0003e2000e901d52 */
[----:B------:R-:W-:Y:S02]  /*2030*/  IADD3 R181, R196, 0x3000, RZ ;  /* 0x00003000c4b57810 */ /* 0x000fe40007ffe0ff */
[----:B------:R-:W-:Y:S01]  /*2040*/  @P1 IMAD.WIDE R12, R208, 0x2, R12 ;  /* 0x00000002d00c1825 */ /* 0x000fe200078e020c */
[----:B------:R2:W-:Y:S01]  /*2050*/  @P1 LDGSTS.E.BYPASS.LTC128B.128 [R199+0x8100], [R16.64], !P4 ;  /* 0x0810000010c71fae */ /* 0x0005e2000e101d52 */
[----:B------:R-:W-:-:S02]  /*2060*/  IADD3 R180, R196, 0x3800, RZ ;  /* 0x00003800c4b47810 */ /* 0x000fc40007ffe0ff */
[--C-:B---3--:R-:W-:Y:S01]  /*2070*/  @P0 IMAD.WIDE R20, R210, 0x2, R10.reuse ;  /* 0x00000002d2140825 */ /* 0x108fe200078e020a */
[----:B------:R3:W-:Y:S01]  /*2080*/  @P1 LDGSTS.E.BYPASS.LTC128B.128 [R199+0xa100], [R12.64], !P3 ;  /* 0x0a1000000cc71fae */ /* 0x0007e2000d901d52 */
[C---:B------:R-:W-:Y:S02]  /*2090*/  IADD3 R179, R196.reuse, 0x4000, RZ ;  /* 0x00004000c4b37810 */ /* 0x040fe40007ffe0ff */
[--C-:B------:R-:W-:Y:S01]  /*20a0*/  @P0 IMAD.WIDE R22, R209, 0x2, R10.reuse ;  /* 0x00000002d1160825 */ /* 0x100fe200078e020a */
[----:B------:R1:W-:Y:S01]  /*20b0*/  @P0 LDGSTS.E.BYPASS.LTC128B.128 [R199+0x7100], [R20.64], !P5 ;  /* 0x0710000014c70fae */ /* 0x0003e2000e901d52 */
[----:B------:R-:W-:Y:S02]  /*20c0*/  IADD3 R178, R196, 0x4800, RZ ;  /* 0x00004800c4b27810 */ /* 0x000fe40007ffe0ff */
[----:B----4-:R-:W-:Y:S01]  /*20d0*/  @P0 IMAD.WIDE R14, R208, 0x2, R10 ;  /* 0x00000002d00e0825 */ /* 0x010fe200078e020a */
[----:B------:R4:W-:Y:S01]  /*20e0*/  @P0 LDGSTS.E.BYPASS.LTC128B.128 [R199+0x9100], [R22.64], !P4 ;  /* 0x0910000016c70fae */ /* 0x0009e2000e101d52 */
[----:B------:R-:W-:-:S02]  /*20f0*/  IADD3 R177, R196, 0x5000, RZ ;  /* 0x00005000c4b17810 */ /* 0x000fc40007ffe0ff */
[----:B-----5:R-:W-:Y:S01]  /*2100*/  IMAD.WIDE R6, R210, 0x2, RZ ;  /* 0x00000002d2067825 */ /* 0x020fe200078e02ff */
[----:B------:R5:W-:Y:S01]  /*2110*/  @P0 LDGSTS.E.BYPASS.LTC128B.128 [R199+0xb100], [R14.64], !P3 ;  /* 0x0b1000000ec70fae */ /* 0x000be2000d901d52 */
[----:B------:R-:W-:Y:S02]  /*2120*/  IADD3 R176, R196, 0x5800, RZ ;  /* 0x00005800c4b07810 */ /* 0x000fe40007ffe0ff */
[----:B------:R-:W-:Y:S01]  /*2130*/  IMAD R11, R80, 0x400, R79 ;  /* 0x00000400500b7824 */ /* 0x000fe200078e024f */
[----:B------:R-:W0:Y:S01]  /*2140*/  LDGDEPBAR ;  /* 0x00000000000079af */ /* 0x000e220000000000 */
[----:B------:R-:W-:Y:S02]  /*2150*/  IADD3 R42, P1, R6, R68, RZ ;  /* 0x00000044062a7210 */ /* 0x000fe40007f3e0ff */
[----:B------:R-:W-:-:S03]  /*2160*/  IMAD.IADD R198, R76, 0x1, R11 ;  /* 0x000000014cc67824 */ /* 0x000fc600078e020b */
[----:B------:R-:W-:Y:S02]  /*2170*/  IMAD.X R43, R7, 0x1, R8, P1 ;  /* 0x00000001072b7824 */ /* 0x000fe400008e0608 */
[----:B--2---:R-:W-:Y:S01]  /*2180*/  IMAD.WIDE R16, R209, 0x2, RZ ;  /* 0x00000002d1107825 */ /* 0x004fe200078e02ff */
[----:B---3--:R-:W-:-:S03]  /*2190*/  IADD3 R12, P0, R44, R6, RZ ;  /* 0x000000062c0c7210 */ /* 0x008fc60007f1e0ff */
[----:B------:R-:W-:Y:S01]  /*21a0*/  IMAD.SHL.U32 R198, R198, 0x2, RZ ;  /* 0x00000002c6c67824 */ /* 0x000fe200078e00ff */
[----:B------:R-:W-:Y:S01]  /*21b0*/  IADD3 R6, P6, R44, R16, RZ ;  /* 0x000000102c067210 */ /* 0x000fe20007fde0ff */
[C---:B------:R-:W-:Y:S01]  /*21c0*/  IMAD.X R13, R9.reuse, 0x1, R7, P0 ;  /* 0x00000001090d7824 */ /* 0x040fe200000e0607 */
[----:B------:R-:W-:Y:S01]  /*21d0*/  IADD3 R70, P0, R16, R68, RZ ;  /* 0x0000004410467210 */ /* 0x000fe20007f1e0ff */
[----:B------:R-:W-:Y:S02]  /*21e0*/  IMAD R194, R2, 0x2, R198 ;  /* 0x0000000202c27824 */ /* 0x000fe400078e02c6 */
[----:B------:R-:W-:Y:S01]  /*21f0*/  IMAD.X R7, R9, 0x1, R17, P6 ;  /* 0x0000000109077824 */ /* 0x000fe200030e0611 */
[----:B------:R-:W-:Y:S01]  /*2200*/  ISETP.GE.AND P6, PT, R5, c[0x0][0x1d4], PT ;  /* 0x0000750005007a0c */ /* 0x000fe20003fc6270 */
[----:B------:R-:W-:Y:S02]  /*2210*/  IMAD.X R71, R17, 0x1, R8, P0 ;  /* 0x0000000111477824 */ /* 0x000fe400000e0608 */
[----:B-----5:R-:W-:Y:S01]  /*2220*/  IMAD.WIDE R14, R208, 0x2, RZ ;  /* 0x00000002d00e7825 */ /* 0x020fe200078e02ff */
[----:B------:R-:W-:-:S04]  /*2230*/  DEPBAR.LE SB0, 0x1 ;  /* 0x000080400000791a */ /* 0x000fc80000000000 */
[----:B------:R-:W-:-:S04]  /*2240*/  DEPBAR.LE SB0, 0x0 ;  /* 0x000080000000791a */ /* 0x000fc80000000000 */
[----:B------:R-:W-:Y:S01]  /*2250*/  BAR.SYNC.DEFER_BLOCKING 0x0 ;  /* 0x0000000000007b1d */ /* 0x000fe20000010000 */
[----:B------:R-:W-:Y:S01]  /*2260*/  IADD3 R44, P1, R44, R14, RZ ;  /* 0x0000000e2c2c7210 */ /* 0x000fe20007f3e0ff */
[C---:B------:R-:W-:Y:S01]  /*2270*/  IMAD R193, R3.reuse, 0x2, R198 ;  /* 0x0000000203c17824 */ /* 0x040fe200078e02c6 */
[----:B------:R-:W-:Y:S01]  /*2280*/  IADD3 R68, P0, R14, R68, RZ ;  /* 0x000000440e447210 */ /* 0x000fe20007f1e0ff */
[----:B------:R-:W-:Y:S02]  /*2290*/  IMAD R191, R3, 0x2, R194 ;  /* 0x0000000203bf7824 */ /* 0x000fe400078e02c2 */
[----:B------:R-:W-:Y:S01]  /*22a0*/  IMAD.X R45, R9, 0x1, R15, P1 ;  /* 0x00000001092d7824 */ /* 0x000fe200008e060f */
[----:B------:R-:W-:Y:S01]  /*22b0*/  ISETP.GE.AND P1, PT, R210, c[0x0][0x1d4], PT ;  /* 0x00007500d2007a0c */ /* 0x000fe20003f26270 */
[----:B------:R-:W-:-:S03]  /*22c0*/  IMAD.X R69, R15, 0x1, R8, P0 ;  /* 0x000000010f457824 */ /* 0x000fc600000e0608 */
[----:B------:R-:W-:Y:S02]  /*22d0*/  ISETP.LT.OR P0, PT, R40, 0x1, P1 ;  /* 0x000000012800780c */ /* 0x000fe40000f01670 */
[----:B------:R-:W-:Y:S01]  /*22e0*/  ISETP.GE.AND P1, PT, R4, c[0x0][0x1d4], PT ;  /* 0x0000750004007a0c */ /* 0x000fe20003f26270 */
[----:B------:R-:W-:Y:S04]  /*22f0*/  LDSM.16.M88.4 R72, [R198+0xc100] ;  /* 0x00c10000c648783b */ /* 0x000fe80000000200 */
[----:B------:R-:W2:Y:S04]  /*2300*/  LDSM.16.M88.4 R24, [R197+0x6100] ;  /* 0x00610000c518783b */ /* 0x000ea80000000200 */
[----:B------:R-:W-:Y:S04]  /*2310*/  LDSM.16.M88.4 R52, [R194+0xc100] ;  /* 0x00c10000c234783b */ /* 0x000fe80000000200 */
[----:B-1----:R-:W4:Y:S04]  /*2320*/  LDSM.16.M88.4 R16, [R197+0x6900] ;  /* 0x00690000c510783b */ /* 0x002f280000000200 */
[----:B------:R-:W1:Y:S04]  /*2330*/  LDSM.16.M88.4 R8, [R197+0x7100] ;  /* 0x00710000c508783b */ /* 0x000e680000000200 */
[----:B------:R-:W3:Y:S04]  /*2340*/  LDSM.16.M88.4 R36, [R197+0x7900] ;  /* 0x00790000c524783b */ /* 0x000ee80000000200 */
[----:B------:R-:W5:Y:S04]  /*2350*/  LDSM.16.M88.4 R32, [R196] ;  /* 0x00000000c420783b */ /* 0x000f680000000200 */
[----:B------:R-:W-:Y:S04]  /*2360*/  LDSM.16.M88.4 R64, [R196+0x800] ;  /* 0x00080000c440783b */ /* 0x000fe80000000200 */
        /* <DEDUP_REMOVED lines=8> */
[C---:B--2---:R-:W-:Y:S08]  /*23f0*/  HMMA.16816.F32.BF16 R28, R72.reuse, R24, RZ ;  /* 0x00000018481c723c */ /* 0x044ff000000418ff */
[----:B------:R-:W-:Y:S02]  /*2400*/  HMMA.16816.F32.BF16 R24, R72, R26, RZ ;  /* 0x0000001a4818723c */ /* 0x000fe400000418ff */
[----:B------:R3:W-:Y:S01]  /*2410*/  LDGSTS.E.BYPASS.LTC128B.128 [R199+0x2100], [R6.64], !P0 ;  /* 0x0210000006c77fae */ /* 0x0007e2000c101d52 */
[----:B------:R-:W-:-:S02]  /*2420*/  ISETP.LT.OR P0, PT, R40, 0x1, P1 ;  /* 0x000000012800780c */ /* 0x000fc40000f01670 */
[----:B------:R-:W-:-:S03]  /*2430*/  ISETP.LT.OR P1, PT, R40, 0x21, P1 ;  /* 0x000000212800780c */ /* 0x000fc60000f21670 */
[C---:B----4-:R-:W-:Y:S08]  /*2440*/  HMMA.16816.F32.BF16 R20, R72.reuse, R16, RZ ;  /* 0x000000104814723c */ /* 0x050ff000000418ff */
[----:B------:R2:W-:Y:S01]  /*2450*/  LDGSTS.E.BYPASS.LTC128B.128 [R199+0x4100], [R44.64], !P0 ;  /* 0x041000002cc77fae */ /* 0x0005e2000c101d52 */
[----:B------:R-:W-:Y:S01]  /*2460*/  ISETP.GE.AND P0, PT, R210, c[0x0][0x1d4], PT ;  /* 0x00007500d2007a0c */ /* 0x000fe20003f06270 */
[----:B-1----:R-:W-:Y:S03]  /*2470*/  HMMA.16816.F32.BF16 R12, R72, R8, RZ ;  /* 0x00000008480c723c */ /* 0x002fe600000418ff */
[----:B------:R-:W-:-:S05]  /*2480*/  ISETP.LT.OR P0, PT, R40, 0x21, P0 ;  /* 0x000000212800780c */ /* 0x000fca0000701670 */
[C---:B------:R-:W-:Y:S08]  /*2490*/  HMMA.16816.F32.BF16 R16, R72.reuse, R18, RZ ;  /* 0x000000124810723c */ /* 0x040ff000000418ff */
[----:B------:R1:W-:Y:S01]  /*24a0*/  LDGSTS.E.BYPASS.LTC128B.128 [R199+0x1100], [R42.64], !P0 ;  /* 0x011000002ac77fae */ /* 0x0003e2000c101d52 */
[----:B------:R-:W-:Y:S01]  /*24b0*/  LOP3.LUT P0, RZ, R0, 0x4, RZ, 0xc0, !PT ;  /* 0x0000000400ff7812 */ /* 0x000fe2000780c0ff */
[----:B------:R-:W-:Y:S01]  /*24c0*/  IMAD.MOV.U32 R0, RZ, RZ, 0x40 ;  /* 0x00000040ff007424 */ /* 0x000fe200078e00ff */
[----:B------:R-:W-:Y:S01]  /*24d0*/  HMMA.16816.F32.BF16 R8, R72, R10, RZ ;  /* 0x0000000a4808723c */ /* 0x000fe200000418ff */
[----:B------:R4:W-:Y:S03]  /*24e0*/  LDGSTS.E.BYPASS.LTC128B.128 [R199+0x3100], [R70.64], !P6 ;  /* 0x0310000046c77fae */ /* 0x0009e6000f101d52 */
[----:B------:R-:W-:Y:S01]  /*24f0*/  SEL R0, R0, 0xffffffc0, !P0 ;  /* 0xffffffc000007807 */ /* 0x000fe20004000000 */
[----:B------:R4:W-:Y:S01]  /*2500*/  LDGSTS.E.BYPASS.LTC128B.128 [R199+0x5100], [R68.64], !P1 ;  /* 0x0510000044c77fae */ /* 0x0009e2000c901d52 */
[----:B------:R-:W-:-:S02]  /*2510*/  PLOP3.LUT P0, PT, PT, PT, UP2, 0x40, 0x0 ;  /* 0x000000000000781c */ /* 0x000fc40003f0e828 */
[C---:B---3--:R-:W-:Y:S01]  /*2520*/  HMMA.16816.F32.BF16 R4, R72.reuse, R36, RZ ;  /* 0x000000244804723c */ /* 0x048fe200000418ff */
[----:B------:R-:W-:Y:S01]  /*2530*/  IMAD.IADD R192, R197, 0x1, R0 ;  /* 0x00000001c5c07824 */ /* 0x000fe200078e0200 */
[----:B------:R-:W-:Y:S01]  /*2540*/  LDSM.16.M88.4 R48, [R193+0xc100] ;  /* 0x00c10000c130783b */ /* 0x000fe20000000200 */
[----:B------:R-:W-:Y:S01]  /*2550*/  IMAD.IADD R184, R0, 0x1, R196 ;  /* 0x0000000100b87824 */ /* 0x000fe200078e02c4 */
[----:B------:R-:W-:Y:S02]  /*2560*/  ISETP.GT.AND P1, PT, R202, 0x3f, PT ;  /* 0x0000003fca00780c */ /* 0x000fe40003f24270 */
[----:B--2---:R-:W-:Y:S02]  /*2570*/  LDSM.16.M88.4 R44, [R192+0x6100] ;  /* 0x00610000c02c783b */ /* 0x004fe40000000200 */
[----:B------:R-:W-:Y:S02]  /*2580*/  HMMA.16816.F32.BF16 R72, R72, R38, RZ ;  /* 0x000000264848723c */ /* 0x000fe400000418ff */
[----:B------:R-:W2:Y:S04]  /*2590*/  LDSM.16.M88.4 R36, [R192+0x7100] ;  /* 0x00710000c024783b */ /* 0x000ea80000000200 */
[----:B------:R-:W0:Y:S02]  /*25a0*/  LDGDEPBAR ;  /* 0x00000000000079af */ /* 0x000e240000000000 */
[C---:B-----5:R-:W-:Y:S02]  /*25b0*/  HMMA.16816.F32.BF16 R28, R52.reuse, R32, R28 ;  /* 0x00000020341c723c */ /* 0x060fe4000004181c */
[----:B-1----:R-:W1:Y:S06]  /*25c0*/  LDSM.16.M88.4 R40, [R192+0x6900] ;  /* 0x00690000c028783b */ /* 0x002e6c0000000200 */
[C---:B------:R-:W-:Y:S01]  /*25d0*/  HMMA.16816.F32.BF16 R24, R52.reuse, R34, R24 ;  /* 0x000000223418723c */ /* 0x040fe20000041818 */
[----:B------:R-:W3:Y:S04]  /*25e0*/  LDSM.16.M88.4 R32, [R192+0x7900] ;  /* 0x00790000c020783b */ /* 0x000ee80000000200 */
[----:B----4-:R-:W-:Y:S03]  /*25f0*/  LDSM.16.M88.4 R68, [R191+0xc100] ;  /* 0x00c10000bf44783b */ /* 0x010fe60000000200 */
[C---:B------:R-:W-:Y:S08]  /*2600*/  HMMA.16816.F32.BF16 R12, R52.reuse, R60, R12 ;  /* 0x0000003c340c723c */ /* 0x040ff0000004180c */
[C---:B------:R-:W-:Y:S08]  /*2610*/  HMMA.16816.F32.BF16 R20, R52.reuse, R64, R20 ;  /* 0x000000403414723c */ /* 0x040ff00000041814 */
[C---:B------:R-:W-:Y:S01]  /*2620*/  HMMA.16816.F32.BF16 R16, R52.reuse, R66, R16 ;  /* 0x000000423410723c */ /* 0x040fe20000041810 */
[----:B------:R-:W-:Y:S07]  /*2630*/  LDSM.16.M88.4 R64, [R184] ;  /* 0x00000000b840783b */ /* 0x000fee0000000200 */
[C---:B------:R-:W-:Y:S01]  /*2640*/  HMMA.16816.F32.BF16 R8, R52.reuse, R62, R8 ;  /* 0x0000003e3408723c */ /* 0x040fe20000041808 */
[----:B------:R-:W-:Y:S07]  /*2650*/  LDSM.16.M88.4 R60, [R184+0x800] ;  /* 0x00080000b83c783b */ /* 0x000fee0000000200 */
[C---:B------:R-:W-:Y:S08]  /*2660*/  HMMA.16816.F32.BF16 R4, R52.reuse, R56, R4 ;  /* 0x000000383404723c */ /* 0x040ff00000041804 */
[----:B------:R-:W-:Y:S01]  /*2670*/  HMMA.16816.F32.BF16 R72, R52, R58, R72 ;  /* 0x0000003a3448723c */ /* 0x000fe20000041848 */
[----:B------:R-:W4:Y:S04]  /*2680*/  LDSM.16.M88.4 R56, [R184+0x1000] ;  /* 0x00100000b838783b */ /* 0x000f280000000200 */
[----:B------:R-:W5:Y:S03]  /*2690*/  LDSM.16.M88.4 R52, [R184+0x1800] ;  /* 0x00180000b834783b */ /* 0x000f660000000200 */
[C---:B--2---:R-:W-:Y:S08]  /*26a0*/  HMMA.16816.F32.BF16 R12, R48.reuse, R36, R12 ;  /* 0x00000024300c723c */ /* 0x044ff0000004180c */
[C---:B------:R-:W-:Y:S08]  /*26b0*/  HMMA.16816.F32.BF16 R28, R48.reuse, R44, R28 ;  /* 0x0000002c301c723c */ /* 0x040ff0000004181c */
[C---:B------:R-:W-:Y:S01]  /*26c0*/  HMMA.16816.F32.BF16 R24, R48.reuse, R46, R24 ;  /* 0x0000002e3018723c */ /* 0x040fe20000041818 */
[----:B------:R-:W-:Y:S07]  /*26d0*/  LDSM.16.M88.4 R44, [R197+0x8100] ;  /* 0x00810000c52c783b */ /* 0x000fee0000000200 */
[C---:B-1----:R-:W-:Y:S08]  /*26e0*/  HMMA.16816.F32.BF16 R20, R48.reuse, R40, R20 ;  /* 0x000000283014723c */ /* 0x042ff00000041814 */
[C---:B------:R-:W-:Y:S01]  /*26f0*/  HMMA.16816.F32.BF16 R16, R48.reuse, R42, R16 ;  /* 0x0000002a3010723c */ /* 0x040fe20000041810 */
[----:B------:R-:W-:Y:S07]  /*2700*/  LDSM.16.M88.4 R40, [R197+0x8900] ;  /* 0x00890000c528783b */ /* 0x000fee0000000200 */
[C---:B------:R-:W-:Y:S01]  /*2710*/  HMMA.16816.F32.BF16 R8, R48.reuse, R38, R8 ;  /* 0x000000263008723c */ /* 0x040fe20000041808 */
[----:B------:R-:W-:Y:S07]  /*2720*/  LDSM.16.M88.4 R36, [R197+0x9100] ;  /* 0x00910000c524783b */ /* 0x000fee0000000200 */
[C---:B---3--:R-:W-:Y:S08]  /*2730*/  HMMA.16816.F32.BF16 R4, R48.reuse, R32, R4 ;  /* 0x000000203004723c */ /* 0x048ff00000041804 */
[----:B------:R-:W-:Y:S01]  /*2740*/  HMMA.16816.F32.BF16 R72, R48, R34, R72 ;  /* 0x000000223048723c */ /* 0x000fe20000041848 */
[----:B------:R-:W1:Y:S04]  /*2750*/  LDSM.16.M88.4 R48, [R198+0x10100] ;  /* 0x01010000c630783b */ /* 0x000e680000000200 */
[----:B------:R-:W2:Y:S03]  /*2760*/  LDSM.16.M88.4 R32, [R197+0x9900] ;  /* 0x00990000c520783b */ /* 0x000ea60000000200 */
[C---:B----4-:R-:W-:Y:S08]  /*2770*/  HMMA.16816.F32.BF16 R12, R68.reuse, R56, R12 ;  /* 0x00000038440c723c */ /* 0x050ff0000004180c */
[C---:B------:R-:W-:Y:S08]  /*2780*/  HMMA.16816.F32.BF16 R28, R68.reuse, R64, R28 ;  /* 0x00000040441c723c */ /* 0x040ff0000004181c */
[C---:B------:R-:W-:Y:S01]  /*2790*/  HMMA.16816.F32.BF16 R24, R68.reuse, R66, R24 ;  /* 0x000000424418723c */ /* 0x040fe20000041818 */
[----:B------:R-:W-:Y:S07]  /*27a0*/  LDSM.16.M88.4 R64, [R196+0x2000] ;  /* 0x00200000c440783b */ /* 0x000fee0000000200 */
[C---:B------:R-:W-:Y:S08]  /*27b0*/  HMMA.16816.F32.BF16 R20, R68.reuse, R60, R20 ;  /* 0x0000003c4414723c */ /* 0x040ff00000041814 */
[C---:B------:R-:W-:Y:S01]  /*27c0*/  HMMA.16816.F32.BF16 R16, R68.reuse, R62, R16 ;  /* 0x0000003e4410723c */ /* 0x040fe20000041810 */
[----:B------:R-:W-:Y:S07]  /*27d0*/  LDSM.16.M88.4 R60, [R196+0x2800] ;  /* 0x00280000c43c783b */ /* 0x000fee0000000200 */
[C---:B------:R-:W-:Y:S01]  /*27e0*/  HMMA.16816.F32.BF16 R8, R68.reuse, R58, R8 ;  /* 0x0000003a4408723c */ /* 0x040fe20000041808 */
[----:B------:R-:W-:Y:S07]  /*27f0*/  LDSM.16.M88.4 R56, [R196+0x3000] ;  /* 0x00300000c438783b */ /* 0x000fee0000000200 */
[C---:B-----5:R-:W-:Y:S08]  /*2800*/  HMMA.16816.F32.BF16 R4, R68.reuse, R52, R4 ;  /* 0x000000344404723c */ /* 0x060ff00000041804 */
[----:B------:R-:W-:Y:S01]  /*2810*/  HMMA.16816.F32.BF16 R72, R68, R54, R72 ;  /* 0x000000364448723c */ /* 0x000fe20000041848 */
[----:B------:R-:W3:Y:S04]  /*2820*/  LDSM.16.M88.4 R68, [R194+0x10100] ;  /* 0x01010000c244783b */ /* 0x000ee80000000200 */
[----:B------:R-:W4:Y:S03]  /*2830*/  LDSM.16.M88.4 R52, [R196+0x3800] ;  /* 0x00380000c434783b */ /* 0x000f260000000200 */
[C---:B-1----:R-:W-:Y:S08]  /*2840*/  HMMA.16816.F32.BF16 R12, R48.reuse, R36, R12 ;  /* 0x00000024300c723c */ /* 0x042ff0000004180c */
        /* <DEDUP_REMOVED lines=8> */
[C---:B--2---:R-:W-:Y:S08]  /*28d0*/  HMMA.16816.F32.BF16 R4, R48.reuse, R32, R4 ;  /* 0x000000203004723c */ /* 0x044ff00000041804 */
[----:B------:R-:W-:Y:S01]  /*28e0*/  HMMA.16816.F32.BF16 R72, R48, R34, R72 ;  /* 0x000000223048723c */ /* 0x000fe20000041848 */
[----:B------:R-:W1:Y:S04]  /*28f0*/  LDSM.16.M88.4 R48, [R193+0x10100] ;  /* 0x01010000c130783b */ /* 0x000e680000000200 */
[----:B------:R-:W2:Y:S03]  /*2900*/  LDSM.16.M88.4 R32, [R192+0x9900] ;  /* 0x00990000c020783b */ /* 0x000ea60000000200 */
[C---:B---3--:R-:W-:Y:S08]  /*2910*/  HMMA.16816.F32.BF16 R12, R68.reuse, R56, R12 ;  /* 0x00000038440c723c */ /* 0x048ff0000004180c */
        /* <DEDUP_REMOVED lines=8> */
[C---:B----4-:R-:W-:Y:S08]  /*29a0*/  HMMA.16816.F32.BF16 R4, R68.reuse, R52, R4 ;  /* 0x000000344404723c */ /* 0x050ff00000041804 */
        /* <DEDUP_REMOVED lines=54> */
[----:B------:R-:W4:Y:S01]  /*2d10*/  LDSM.16.M88.4 R52, [R184+0x5800] ;  /* 0x00580000b834783b */ /* 0x000f220000000200 */
        /* <DEDUP_REMOVED lines=14> */
[C---:B------:R-:W-:Y:S07]  /*2e00*/  HMMA.16816.F32.BF16 R56, R68.reuse, R58, R8 ;  /* 0x0000003a4438723c */ /* 0x040fee0000041808 */
[----:B------:R-:W-:Y:S01]  /*2e10*/  SHF.R.S32.HI R9, RZ, 0x1f, R210 ;  /* 0x0000001fff097819 */ /* 0x000fe200000114d2 */
[C---:B----4-:R-:W-:Y:S08]  /*2e20*/  HMMA.16816.F32.BF16 R32, R68.reuse, R52, R4 ;  /* 0x000000344420723c */ /* 0x050ff00000041804 */
[----:B------:R-:W-:Y:S01]  /*2e30*/  HMMA.16816.F32.BF16 R72, R68, R54, R72 ;  /* 0x000000364448723c */ /* 0x000fe20000041848 */
[----:B------:R-:W-:Y:S06]  /*2e40*/  BAR.SYNC.DEFER_BLOCKING 0x0 ;  /* 0x0000000000007b1d */ /* 0x000fec0000010000 */
[----:B------:R-:W-:Y:S05]  /*2e50*/  @P0 BRA `(.L_x_3500) ;  /* 0x0000041000000947 */ /* 0x000fea0003800000 */
[----:B------:R-:W-:Y:S01]  /*2e60*/  IADD3 R201, R202, UR12, R77 ;  /* 0x0000000ccac97c10 */ /* 0x000fe2000fffe04d */
        /* <DEDUP_REMOVED lines=11> */
[----:B------:R-:W-:Y:S01]  /*2f20*/  SHF.L.U64.HI R6, R209, 0x1, R212 ;  /* 0x00000001d1067819 */ /* 0x000fe200000102d4 */
[----:B------:R-:W-:Y:S02]  /*2f30*/  IMAD.SHL.U32 R8, R210, 0x2, RZ ;  /* 0x00000002d2087824 */ /* 0x000fe400078e00ff */
[----:B------:R-:W-:-:S04]  /*2f40*/  IMAD R201, R0, c[0x0][0x2b8], R201 ;  /* 0x0000ae0000c97a24 */ /* 0x000fc800078e02c9 */
[----:B------:R-:W-:Y:S01]  /*2f50*/  IMAD.WIDE.U32 R10, R201, c[0x0][0x1e0], RZ ;  /* 0x00007800c90a7a25 */ /* 0x000fe200078e00ff */
[----:B------:R-:W-:-:S05]  /*2f60*/  SHF.R.S32.HI R0, RZ, 0x1f, R201 ;  /* 0x0000001fff007819 */ /* 0x000fca00000114c9 */
[----:B------:R-:W-:-:S04]  /*2f70*/  IMAD R0, R0, c[0x0][0x1e0], RZ ;  /* 0x0000780000007a24 */ /* 0x000fc800078e02ff */
[----:B------:R-:W-:-:S04]  /*2f80*/  IMAD R7, R201, c[0x0][0x1e4], R0 ;  /* 0x00007900c9077a24 */ /* 0x000fc800078e0200 */
[----:B------:R-:W-:Y:S01]  /*2f90*/  IMAD.IADD R11, R11, 0x1, R7 ;  /* 0x000000010b0b7824 */ /* 0x000fe200078e0207 */
[----:B--2---:R-:W-:-:S03]  /*2fa0*/  SHF.R.S32.HI R7, RZ, 0x1f, R200 ;  /* 0x0000001fff077819 */ /* 0x004fc600000114c8 */
[----:B------:R-:W-:Y:S01]  /*2fb0*/  IMAD.WIDE.U32 R4, R200, c[0x0][0x1f0], R10 ;  /* 0x00007c00c8047a25 */ /* 0x000fe200078e000a */
[----:B------:R-:W-:Y:S02]  /*2fc0*/  SHF.L.U64.HI R10, R210, 0x1, R9 ;  /* 0x00000001d20a7819 */ /* 0x000fe40000010209 */
[----:B------:R-:W-:Y:S01]  /*2fd0*/  IADD3 R11, -R213, 0x10, RZ ;  /* 0x00000010d50b7810 */ /* 0x000fe20007ffe1ff */
[----:B------:R-:W-:Y:S01]  /*2fe0*/  IMAD R7, R7, c[0x0][0x1f0], RZ ;  /* 0x00007c0007077a24 */ /* 0x000fe200078e02ff */
[----:B------:R-:W-:Y:S02]  /*2ff0*/  IADD3 R38, P0, R4, UR14, RZ ;  /* 0x0000000e04267c10 */ /* 0x000fe4000ff1e0ff */
[----:B------:R-:W-:Y:S01]  /*3000*/  SEL R4, RZ, 0x10, P4 ;  /* 0x00000010ff047807 */ /* 0x000fe20002000000 */
[----:B------:R-:W-:Y:S01]  /*3010*/  IMAD R0, R200, c[0x0][0x1f4], R7 ;  /* 0x00007d00c8007a24 */ /* 0x000fe200078e0207 */
[----:B------:R-:W-:Y:S02]  /*3020*/  SEL R7, RZ, 0x10, P5 ;  /* 0x00000010ff077807 */ /* 0x000fe40002800000 */
[----:B------:R-:W-:-:S02]  /*3030*/  IADD3 R42, -R4, 0x10, RZ ;  /* 0x00000010042a7810 */ /* 0x000fc40007ffe1ff */
[----:B------:R-:W-:Y:S02]  /*3040*/  IADD3.X R5, R5, UR7, R0, P0, !PT ;  /* 0x0000000705057c10 */ /* 0x000fe400087fe400 */
[C---:B------:R-:W-:Y:S02]  /*3050*/  LEA R0, P0, R38.reuse, c[0x0][0x1c8], 0x1 ;  /* 0x0000720026007a11 */ /* 0x040fe400078008ff */
[----:B------:R-:W-:Y:S02]  /*3060*/  IADD3 R45, -R7, 0x10, RZ ;  /* 0x00000010072d7810 */ /* 0x000fe40007ffe1ff */
[----:B------:R-:W-:Y:S01]  /*3070*/  LEA.HI.X R38, R38, c[0x0][0x1cc], R5, 0x1, P0 ;  /* 0x0000730026267a11 */ /* 0x000fe200000f0c05 */
[----:B------:R-:W1:Y:S01]  /*3080*/  SHFL.IDX PT, R36, R0, 0x1, 0x181f ;  /* 0x00381f0000247f89 */ /* 0x000e6200000e0000 */
[----:B------:R-:W-:Y:S01]  /*3090*/  LOP3.LUT R45, R45, 0xf, RZ, 0xc0, !PT ;  /* 0x0000000f2d2d7812 */ /* 0x000fe200078ec0ff */
[----:B------:R-:W-:Y:S01]  /*30a0*/  IMAD.SHL.U32 R5, R209, 0x2, RZ ;  /* 0x00000002d1057824 */ /* 0x000fe200078e00ff */
[----:B------:R-:W-:Y:S01]  /*30b0*/  LOP3.LUT R42, R42, 0xf, RZ, 0xc0, !PT ;  /* 0x0000000f2a2a7812 */ /* 0x000fe200078ec0ff */
[----:B------:R-:W2:Y:S01]  /*30c0*/  SHFL.IDX PT, R37, R38, 0x1, 0x181f ;  /* 0x00381f0026257f89 */ /* 0x000ea200000e0000 */
[----:B------:R-:W-:-:S03]  /*30d0*/  LOP3.LUT R11, R11, 0xf, RZ, 0xc0, !PT ;  /* 0x0000000f0b0b7812 */ /* 0x000fc600078ec0ff */
        /* <DEDUP_REMOVED lines=14> */
[----:B------:R-:W-:Y:S01]  /*31c0*/  IMAD.X R51, R41, 0x1, R6, P0 ;  /* 0x0000000129337824 */ /* 0x000fe200000e0606 */
        /* <DEDUP_REMOVED lines=10> */
.L_x_3500:
[----:B------:R-:W-:Y:S01]  /*3270*/  LOP3.LUT R5, R82, 0xffffffe0, RZ, 0xc0, !PT ;  /* 0xffffffe052057812 */ /* 0x000fe200078ec0ff */
[----:B------:R-:W-:Y:S01]  /*3280*/  UIADD3 UR4, UR10, 0x1, -UR11 ;  /* 0x000000010a047890 */ /* 0x000fe2000fffe80b */
[----:B------:R-:W-:Y:S01]  /*3290*/  LEA.HI R11, R81, R78, RZ, 0x2 ;  /* 0x0000004e510b7211 */ /* 0x000fe200078f10ff */
[----:B------:R-:W-:Y:S01]  /*32a0*/  ULDC UR25, c[0x0][0x2ac] ;  /* 0x0000ab0000197ab9 */ /* 0x000fe20000000800 */
[----:B-1----:R-:W-:Y:S01]  /*32b0*/  SHF.R.S32.HI R7, RZ, 0x1f, R80 ;  /* 0x0000001fff077819 */ /* 0x002fe20000011450 */
[C---:B------:R-:W-:Y:S01]  /*32c0*/  IMAD.IADD R0, R78.reuse, 0x1, -R5 ;  /* 0x000000014e007824 */ /* 0x040fe200078e0a05 */
[----:B------:R-:W-:Y:S01]  /*32d0*/  LOP3.LUT R11, R11, 0xfffffffc, RZ, 0xc0, !PT ;  /* 0xfffffffc0b0b7812 */ /* 0x000fe200078ec0ff */
[----:B------:R-:W-:Y:S01]  /*32e0*/  ULDC UR5, c[0x0][0x324] ;  /* 0x0000c90000057ab9 */ /* 0x000fe20000000800 */
[----:B------:R-:W-:Y:S01]  /*32f0*/  LEA.HI R7, R7, R80, RZ, 0x3 ;  /* 0x0000005007077211 */ /* 0x000fe200078f18ff */
[----:B------:R-:W0:Y:S01]  /*3300*/  LDGDEPBAR ;  /* 0x00000000000079af */ /* 0x000e220000000000 */
[----:B------:R-:W-:Y:S01]  /*3310*/  SHF.R.S32.HI R5, RZ, 0x1f, R0 ;  /* 0x0000001fff057819 */ /* 0x000fe20000011400 */
[----:B------:R-:W-:Y:S01]  /*3320*/  IMAD.IADD R78, R78, 0x1, -R11 ;  /* 0x000000014e4e7824 */ /* 0x000fe200078e0a0b */
[----:B------:R-:W-:-:S02]  /*3330*/  LOP3.LUT R7, R7, 0xffffff8, RZ, 0xc0, !PT ;  /* 0x0ffffff807077812 */ /* 0x000fc400078ec0ff */
[----:B------:R-:W-:Y:S02]  /*3340*/  LEA.HI R4, R5, R0, RZ, 0x2 ;  /* 0x0000000005047211 */ /* 0x000fe400078f10ff */
[----:B------:R-:W-:Y:S01]  /*3350*/  LEA.HI R5, R78, R78, RZ, 0x1 ;  /* 0x0000004e4e057211 */ /* 0x000fe200078f08ff */
[----:B------:R-:W-:Y:S01]  /*3360*/  IMAD.IADD R7, R80, 0x1, -R7 ;  /* 0x0000000150077824 */ /* 0x000fe200078e0a07 */
[----:B------:R-:W-:Y:S02]  /*3370*/  PLOP3.LUT P6, PT, PT, PT, UP1, 0x80, 0x0 ;  /* 0x000000000000781c */ /* 0x000fe40003fcf018 */
[C---:B------:R-:W-:Y:S02]  /*3380*/  LEA.HI.SX32 R6, R4.reuse, UR24, 0x1e ;  /* 0x0000001804067c11 */ /* 0x040fe4000f8ff2ff */
[----:B------:R-:W-:Y:S02]  /*3390*/  LOP3.LUT R5, R5, 0x1ffffffe, RZ, 0xc0, !PT ;  /* 0x1ffffffe05057812 */ /* 0x000fe400078ec0ff */
[----:B------:R-:W-:Y:S01]  /*33a0*/  PLOP3.LUT P0, PT, PT, PT, UP1, 0x80, 0x0 ;  /* 0x000000000000781c */ /* 0x000fe20003f0f018 */
[----:B------:R-:W-:Y:S01]  /*33b0*/  IMAD R6, R7, 0x10, R6 ;  /* 0x0000001007067824 */ /* 0x000fe200078e0206 */
[----:B------:R-:W-:Y:S01]  /*33c0*/  LOP3.LUT R7, R4, 0x7ffffffc, RZ, 0xc0, !PT ;  /* 0x7ffffffc04077812 */ /* 0x000fe200078ec0ff */
[----:B------:R-:W-:-:S02]  /*33d0*/  IMAD.IADD R5, R78, 0x1, -R5 ;  /* 0x000000014e057824 */ /* 0x000fc400078e0a05 */
[----:B------:R-:W-:Y:S02]  /*33e0*/  IMAD.IADD R4, R79, 0x1, R76 ;  /* 0x000000014f047824 */ /* 0x000fe400078e024c */
[----:B------:R-:W-:Y:S02]  /*33f0*/  IMAD R203, R5, 0x8, R6 ;  /* 0x0000000805cb7824 */ /* 0x000fe400078e0206 */
[----:B------:R-:W-:Y:S02]  /*3400*/  IMAD.IADD R204, R0, 0x1, -R7 ;  /* 0x0000000100cc7824 */ /* 0x000fe400078e0a07 */
[----:B------:R-:W-:-:S04]  /*3410*/  @P6 IMAD.HI.U32 R5, R203, c[0x0][0x2c8], RZ ;  /* 0x0000b200cb056a27 */ /* 0x000fc800078e00ff */
[----:B------:R-:W-:Y:S01]  /*3420*/  IMAD.MOV.U32 R37, RZ, RZ, R203 ;  /* 0x000000ffff257224 */ /* 0x000fe200078e00cb */
[----:B------:R-:W-:Y:S01]  /*3430*/  @P0 SHF.R.U32.HI R37, RZ, c[0x0][0x2cc], R5 ;  /* 0x0000b300ff250a19 */ /* 0x000fe20000011605 */
[----:B------:R-:W-:Y:S01]  /*3440*/  IMAD.U32 R7, RZ, RZ, UR4 ;  /* 0x00000004ff077e24 */ /* 0x000fe2000f8e00ff */
[----:B------:R-:W-:Y:S01]  /*3450*/  PLOP3.LUT P0, PT, PT, PT, UP0, 0x40, 0x0 ;  /* 0x000000000000781c */ /* 0x000fe20003f0e808 */
[----:B------:R-:W-:Y:S01]  /*3460*/  IMAD.SHL.U32 R204, R204, 0x2, RZ ;  /* 0x00000002cccc7824 */ /* 0x000fe200078e00ff */
[----:B------:R-:W-:Y:S01]  /*3470*/  ULDC UR4, c[0x0][0x1d0] ;  /* 0x0000740000047ab9 */ /* 0x000fe20000000800 */
[----:B------:R-:W1:Y:S01]  /*3480*/  SHFL.IDX PT, R5, R37, RZ, 0x1c1f ;  /* 0x001c1fff25057589 */ /* 0x000e6200000e0000 */
[----:B------:R-:W-:Y:S02]  /*3490*/  UIMAD UR4, UR25, UR4, -UR11 ;  /* 0x00000004190472a4 */ /* 0x000fe4000f8e0a0b */
[----:B------:R-:W-:Y:S01]  /*34a0*/  IADD3 R6, R7, -c[0x0][0x168], -R204 ;  /* 0x80005a0007067a10 */ /* 0x000fe20007ffe8cc */
[----:B------:R-:W-:-:S03]  /*34b0*/  ULOP3.LUT UR11, URZ, UR5, URZ, 0x33, !UPT ;  /* 0x000000053f0b7292 */ /* 0x000fc6000f8e333f */
[----:B------:R-:W-:Y:S02]  /*34c0*/  IADD3 R8, R6, c[0x0][0x328], RZ ;  /* 0x0000ca0006087a10 */ /* 0x000fe40007ffe0ff */
[----:B------:R-:W-:Y:S02]  /*34d0*/  IADD3 R0, -R204, UR4, RZ ;  /* 0x00000004cc007c10 */ /* 0x000fe4000fffe1ff */
[----:B------:R-:W-:Y:S01]  /*34e0*/  IADD3 R6, R6, UR11, RZ ;  /* 0x0000000b06067c10 */ /* 0x000fe2000fffe0ff */
[----:B-1----:R-:W-:-:S04]  /*34f0*/  IMAD.IADD R7, R8, 0x1, R5 ;  /* 0x0000000108077824 */ /* 0x002fc800078e0205 */
[----:B------:R-:W-:Y:S01]  /*3500*/  IMAD.IADD R10, R6, 0x1, R5 ;  /* 0x00000001060a7824 */ /* 0x000fe200078e0205 */
[----:B------:R-:W-:Y:S01]  /*3510*/  IMNMX R36, R7, R0, PT ;  /* 0x0000000007247217 */ /* 0x000fe20003800200 */
[----:B------:R-:W-:Y:S05]  /*3520*/  @P0 BRA `(.L_x_3501) ;  /* 0x0000016000000947 */ /* 0x000fea0003800000 */
[----:B------:R-:W-:Y:S01]  /*3530*/  IMAD.U32 R38, RZ, RZ, UR10 ;  /* 0x0000000aff267e24 */ /* 0x000fe2000f8e00ff */
        /* <DEDUP_REMOVED lines=11> */
.L_x_3503:
[----:B------:R-:W-:-:S04]  /*35f0*/  MOV R5, c[0x0][0x32c] ;  /* 0x0000cb0000057a02 */ /* 0x000fc80000000f00 */
[----:B------:R-:W-:-:S13]  /*3600*/  ISETP.NE.AND P0, PT, R5, 0x1, PT ;  /* 0x000000010500780c */ /* 0x000fda0003f05270 */
[----:B------:R-:W-:-:S05]  /*3610*/  @P0 IMAD.HI.U32 R5, R38, c[0x0][0x330], RZ ;  /* 0x0000cc0026050a27 */ /* 0x000fca00078e00ff */
[----:B------:R-:W-:Y:S02]  /*3620*/  @P0 SHF.R.U32.HI R38, RZ, c[0x0][0x334], R5 ;  /* 0x0000cd00ff260a19 */ /* 0x000fe40000011605 */
.L_x_3504:
[----:B------:R-:W-:Y:S05]  /*3630*/  BSYNC B0 ;  /* 0x0000000000007941 */ /* 0x000fea0003800000 */
.L_x_3502:
[----:B------:R-:W-:-:S04]  /*3640*/  IMAD R7, R38, c[0x0][0x32c], -R77 ;  /* 0x0000cb0026077a24 */ /* 0x000fc800078e0a4d */
[----:B------:R-:W-:-:S05]  /*3650*/  IMAD.IADD R7, R7, 0x1, -R204 ;  /* 0x0000000107077824 */ /* 0x000fca00078e0acc */
[----:B------:R-:W-:Y:S02]  /*3660*/  IADD3 R5, R7, c[0x0][0x32c], RZ ;  /* 0x0000cb0007057a10 */ /* 0x000fe40007ffe0ff */
[----:B------:R-:W-:Y:S02]  /*3670*/  IMNMX R10, R10, R7, !PT ;  /* 0x000000070a0a7217 */ /* 0x000fe40007800200 */
[----:B------:R-:W-:Y:S02]  /*3680*/  IMNMX R36, R36, R5, PT ;  /* 0x0000000524247217 */ /* 0x000fe40003800200 */
.L_x_3501:
[----:B------:R-:W-:-:S04]  /*3690*/  ISETP.LT.AND P6, PT, RZ, UR20, PT ;  /* 0x00000014ff007c0c */ /* 0x000fc8000bfc1270 */
        /* <DEDUP_REMOVED lines=31> */
[----:B------:R-:W1:Y:S03]  /*3890*/  SHFL.IDX PT, R13, R37, 0x1, 0x1c1f ;  /* 0x003c1f00250d7f89 */ /* 0x000e6600000e0000 */
        /* <DEDUP_REMOVED lines=11> */
[--C-:B-1----:R-:W-:Y:S01]  /*3950*/  IMAD.IADD R33, R8, 0x1, R13.reuse ;  /* 0x0000000108217824 */ /* 0x102fe200078e020d */
[----:B------:R-:W-:Y:S01]  /*3960*/  ISETP.GT.AND P0, PT, R10, 0x38, P6 ;  /* 0x000000380a00780c */ /* 0x000fe20003704270 */
[----:B------:R-:W-:-:S03]  /*3970*/  IMAD.IADD R8, R6, 0x1, R13 ;  /* 0x0000000106087824 */ /* 0x000fc600078e020d */
[----:B------:R-:W-:Y:S02]  /*3980*/  ISETP.LT.OR P0, PT, R36, 0x39, P0 ;  /* 0x000000392400780c */ /* 0x000fe40000701670 */
[----:B------:R-:W-:Y:S02]  /*3990*/  IMNMX R0, R33, R0, PT ;  /* 0x0000000021007217 */ /* 0x000fe40003800200 */
[----:B------:R-:W-:Y:S02]  /*39a0*/  FSEL R143, R72, -INF , !P0 ;  /* 0xff800000488f7808 */ /* 0x000fe40004000000 */
[----:B------:R-:W-:-:S04]  /*39b0*/  ISETP.GT.AND P0, PT, R10, 0x39, P6 ;  /* 0x000000390a00780c */ /* 0x000fc80003704270 */
[----:B------:R-:W-:-:S04]  /*39c0*/  ISETP.LT.OR P0, PT, R36, 0x3a, P0 ;  /* 0x0000003a2400780c */ /* 0x000fc80000701670 */
[----:B------:R-:W-:Y:S02]  /*39d0*/  FSEL R141, R73, -INF , !P0 ;  /* 0xff800000498d7808 */ /* 0x000fe40004000000 */
[----:B------:R-:W-:-:S13]  /*39e0*/  PLOP3.LUT P0, PT, PT, PT, UP0, 0x40, 0x0 ;  /* 0x000000000000781c */ /* 0x000fda0003f0e808 */
        /* <DEDUP_REMOVED lines=13> */
.L_x_3507:
[----:B------:R-:W-:-:S04]  /*3ac0*/  MOV R6, c[0x0][0x32c] ;  /* 0x0000cb0000067a02 */ /* 0x000fc80000000f00 */
[----:B------:R-:W-:-:S13]  /*3ad0*/  ISETP.NE.AND P0, PT, R6, 0x1, PT ;  /* 0x000000010600780c */ /* 0x000fda0003f05270 */
[----:B------:R-:W-:-:S05]  /*3ae0*/  @P0 IMAD.HI.U32 R6, R10, c[0x0][0x330], RZ ;  /* 0x0000cc000a060a27 */ /* 0x000fca00078e00ff */
[----:B------:R-:W-:Y:S02]  /*3af0*/  @P0 SHF.R.U32.HI R10, RZ, c[0x0][0x334], R6 ;  /* 0x0000cd00ff0a0a19 */ /* 0x000fe40000011606 */
.L_x_3508:
[----:B------:R-:W-:Y:S05]  /*3b00*/  BSYNC B0 ;  /* 0x0000000000007941 */ /* 0x000fea0003800000 */
.L_x_3506:
[----:B------:R-:W-:-:S04]  /*3b10*/  IMAD R33, R10, c[0x0][0x32c], -R77 ;  /* 0x0000cb000a217a24 */ /* 0x000fc800078e0a4d */
[----:B------:R-:W-:-:S05]  /*3b20*/  IMAD.IADD R33, R33, 0x1, -R204 ;  /* 0x0000000121217824 */ /* 0x000fca00078e0acc */
[----:B------:R-:W-:Y:S02]  /*3b30*/  IADD3 R13, R33, c[0x0][0x32c], RZ ;  /* 0x0000cb00210d7a10 */ /* 0x000fe40007ffe0ff */
[----:B------:R-:W-:Y:S02]  /*3b40*/  IMNMX R8, R8, R33, !PT ;  /* 0x0000002108087217 */ /* 0x000fe40007800200 */
[----:B------:R-:W-:Y:S02]  /*3b50*/  IMNMX R0, R0, R13, PT ;  /* 0x0000000d00007217 */ /* 0x000fe40003800200 */
.L_x_3505:
[----:B------:R-:W-:Y:S01]  /*3b60*/  ISETP.GT.AND P0, PT, R8, 0x1, P6 ;  /* 0x000000010800780c */ /* 0x000fe20003704270 */
[----:B------:R-:W-:Y:S01]  /*3b70*/  IMAD.SHL.U32 R195, R4, 0x2, RZ ;  /* 0x0000000204c37824 */ /* 0x000fe200078e00ff */
[----:B------:R-:W-:Y:S01]  /*3b80*/  FMNMX.FTZ R20, R28, R29, !PT ;  /* 0x0000001d1c147209 */ /* 0x000fe20007810000 */
[----:B------:R-:W-:Y:S01]  /*3b90*/  ULDC.64 UR4, c[0x0][0x2c8] ;  /* 0x0000b20000047ab9 */ /* 0x000fe20000000a00 */
[----:B------:R-:W-:Y:S01]  /*3ba0*/  ISETP.LT.OR P0, PT, R0, 0x2, P0 ;  /* 0x000000020000780c */ /* 0x000fe20000701670 */
[--C-:B------:R-:W-:Y:S01]  /*3bb0*/  IMAD R189, R3, 0x2, R195.reuse ;  /* 0x0000000203bd7824 */ /* 0x100fe200078e02c3 */
[----:B------:R-:W-:Y:S01]  /*3bc0*/  LDSM.16.MT88.4 R40, [R195+0x2100] ;  /* 0x00210000c328783b */ /* 0x000fe20000004200 */
[----:B------:R-:W-:Y:S01]  /*3bd0*/  IMAD R190, R2, 0x2, R195 ;  /* 0x0000000202be7824 */ /* 0x000fe200078e02c3 */
[----:B------:R-:W-:Y:S01]  /*3be0*/  FSEL R16, R31, -INF , !P0 ;  /* 0xff8000001f107808 */ /* 0x000fe20004000000 */
[----:B------:R-:W-:Y:S01]  /*3bf0*/  UIMAD.WIDE.U32 UR26, UR24, UR4, URZ ;  /* 0x00000004181a72a5 */ /* 0x000fe2000f8e003f */
[----:B------:R-:W-:Y:S01]  /*3c00*/  ISETP.GT.AND P0, PT, R8, 0x8, P6 ;  /* 0x000000080800780c */ /* 0x000fe20003704270 */
[----:B------:R-:W-:Y:S01]  /*3c10*/  IMAD R188, R3, 0x2, R190 ;  /* 0x0000000203bc7824 */ /* 0x000fe200078e02be */
[----:B------:R-:W-:Y:S01]  /*3c20*/  LDSM.16.MT88.4 R100, [R195+0x100] ;  /* 0x00010000c364783b */ /* 0x000fe20000004200 */
[----:B------:R-:W-:Y:S01]  /*3c30*/  UIADD3 UR20, UR20, -0x2, URZ ;  /* 0xfffffffe14147890 */ /* 0x000fe2000fffe03f */
[----:B------:R-:W-:-:S02]  /*3c40*/  ISETP.LT.OR P0, PT, R0, 0x9, P0 ;  /* 0x000000090000780c */ /* 0x000fc40000701670 */
[----:B------:R-:W-:Y:S01]  /*3c50*/  LDSM.16.MT88.4 R108, [R190+0x100] ;  /* 0x00010000be6c783b */ /* 0x000fe20000004200 */
[----:B------:R-:W-:Y:S01]  /*3c60*/  @UP1 UMOV UR25, UR27 ;  /* 0x0000001b00191c82 */ /* 0x000fe20008000000 */
[----:B------:R-:W-:Y:S01]  /*3c70*/  FSEL R26, R26, -INF , !P0 ;  /* 0xff8000001a1a7808 */ /* 0x000fe20004000000 */
[----:B------:R-:W-:Y:S01]  /*3c80*/  @UP1 USHF.R.U32.HI UR24, URZ, UR5, UR25 ;  /* 0x000000053f181299 */ /* 0x000fe20008011619 */
[----:B------:R-:W-:Y:S01]  /*3c90*/  ISETP.GT.AND P0, PT, R8, 0x9, P6 ;  /* 0x000000090800780c */ /* 0x000fe20003704270 */
[----:B------:R-:W-:Y:S02]  /*3ca0*/  LDSM.16.MT88.4 R116, [R189+0x100] ;  /* 0x00010000bd74783b */ /* 0x000fe40000004200 */
[----:B------:R-:W-:Y:S01]  /*3cb0*/  UIADD3 UR4, UR21, UR24, URZ ;  /* 0x0000001815047290 */ /* 0x000fe2000fffe03f */
[----:B------:R-:W-:Y:S01]  /*3cc0*/  ISETP.LT.OR P0, PT, R0, 0xa, P0 ;  /* 0x0000000a0000780c */ /* 0x000fe20000701670 */
[----:B------:R-:W-:Y:S01]  /*3cd0*/  LDSM.16.MT88.4 R124, [R188+0x100] ;  /* 0x00010000bc7c783b */ /* 0x000fe20000004200 */
[----:B------:R-:W-:-:S02]  /*3ce0*/  ULDC UR21, c[0x0][0x328] ;  /* 0x0000ca0000157ab9 */ /* 0x000fc40000000800 */
[----:B------:R-:W-:Y:S01]  /*3cf0*/  FSEL R6, R27, -INF , !P0 ;  /* 0xff8000001b067808 */ /* 0x000fe20004000000 */
[----:B------:R-:W-:Y:S01]  /*3d00*/  LDSM.16.MT88.4 R48, [R190+0x2100] ;  /* 0x00210000be30783b */ /* 0x000fe20000004200 */
[----:B------:R-:W-:Y:S01]  /*3d10*/  ISETP.GT.AND P0, PT, R8, 0x10, P6 ;  /* 0x000000100800780c */ /* 0x000fe20003704270 */
[----:B------:R-:W-:Y:S02]  /*3d20*/  UIADD3 UR21, UR4, UR21, URZ ;  /* 0x0000001504157290 */ /* 0x000fe4000fffe03f */
        /* <DEDUP_REMOVED lines=19> */
[----:B------:R-:W-:Y:S02]  /*3e60*/  ISETP.GT.AND P0, PT, R8, 0x21, P6 ;  /* 0x000000210800780c */ /* 0x000fe40003704270 */
[----:B------:R-:W-:Y:S02]  /*3e70*/  FMNMX.FTZ R14, R11, R20, !PT ;  /* 0x000000140b0e7209 */ /* 0x000fe40007810000 */
[----:B------:R-:W-:Y:S02]  /*3e80*/  ISETP.LT.OR P0, PT, R0, 0x22, P0 ;  /* 0x000000220000780c */ /* 0x000fe40000701670 */
[----:B------:R-:W-:Y:S02]  /*3e90*/  FMNMX.FTZ R14, R25, R14, !PT ;  /* 0x0000000e190e7209 */ /* 0x000fe40007810000 */
[----:B------:R-:W-:-:S02]  /*3ea0*/  FSEL R172, R15, -INF , !P0 ;  /* 0xff8000000fac7808 */ /* 0x000fc40004000000 */
[----:B------:R-:W-:Y:S02]  /*3eb0*/  ISETP.GT.AND P0, PT, R8, RZ, P6 ;  /* 0x000000ff0800720c */ /* 0x000fe40003704270 */
[----:B------:R-:W-:Y:S02]  /*3ec0*/  FMNMX.FTZ R14, R7, R14, !PT ;  /* 0x0000000e070e7209 */ /* 0x000fe40007810000 */
[----:B------:R-:W-:Y:S02]  /*3ed0*/  ISETP.LT.OR P0, PT, R0, 0x1, P0 ;  /* 0x000000010000780c */ /* 0x000fe40000701670 */
[----:B------:R-:W-:Y:S02]  /*3ee0*/  FMNMX.FTZ R14, R21, R14, !PT ;  /* 0x0000000e150e7209 */ /* 0x000fe40007810000 */
[----:B------:R-:W-:Y:S02]  /*3ef0*/  FSEL R30, R30, -INF , !P0 ;  /* 0xff8000001e1e7808 */ /* 0x000fe40004000000 */
[----:B------:R-:W-:-:S02]  /*3f00*/  ISETP.GT.AND P0, PT, R8, 0x28, P6 ;  /* 0x000000280800780c */ /* 0x000fc40003704270 */
[----:B------:R-:W-:Y:S02]  /*3f10*/  FMNMX.FTZ R15, R30, R16, !PT ;  /* 0x000000101e0f7209 */ /* 0x000fe40007810000 */
[----:B------:R-:W-:Y:S02]  /*3f20*/  ISETP.LT.OR P0, PT, R0, 0x29, P0 ;  /* 0x000000290000780c */ /* 0x000fe40000701670 */
[----:B------:R-:W-:Y:S02]  /*3f30*/  FMNMX.FTZ R15, R26, R15, !PT ;  /* 0x0000000f1a0f7209 */ /* 0x000fe40007810000 */
[----:B------:R-:W-:Y:S02]  /*3f40*/  FSEL R164, R58, -INF , !P0 ;  /* 0xff8000003aa47808 */ /* 0x000fe40004000000 */
[----:B------:R-:W-:Y:S02]  /*3f50*/  FMNMX.FTZ R15, R6, R15, !PT ;  /* 0x0000000f060f7209 */ /* 0x000fe40007810000 */
[----:B------:R-:W-:-:S02]  /*3f60*/  ISETP.GT.AND P0, PT, R8, 0x29, P6 ;  /* 0x000000290800780c */ /* 0x000fc40003704270 */
[----:B------:R-:W-:Y:S02]  /*3f70*/  FMNMX.FTZ R15, R22, R15, !PT ;  /* 0x0000000f160f7209 */ /* 0x000fe40007810000 */
[----:B------:R-:W-:Y:S02]  /*3f80*/  FMNMX.FTZ R14, R5, R14, !PT ;  /* 0x0000000e050e7209 */ /* 0x000fe40007810000 */
[----:B------:R-:W-:Y:S02]  /*3f90*/  FMNMX.FTZ R15, R10, R15, !PT ;  /* 0x0000000f0a0f7209 */ /* 0x000fe40007810000 */
[----:B------:R-:W-:Y:S02]  /*3fa0*/  ISETP.LT.OR P0, PT, R0, 0x2a, P0 ;  /* 0x0000002a0000780c */ /* 0x000fe40000701670 */
[----:B------:R-:W-:Y:S02]  /*3fb0*/  FMNMX.FTZ R14, R17, R14, !PT ;  /* 0x0000000e110e7209 */ /* 0x000fe40007810000 */
[----:B------:R-:W-:-:S02]  /*3fc0*/  FMNMX.FTZ R15, R18, R15, !PT ;  /* 0x0000000f120f7209 */ /* 0x000fc40007810000 */
[----:B------:R-:W-:Y:S02]  /*3fd0*/  FSEL R170, R59, -INF , !P0 ;  /* 0xff8000003baa7808 */ /* 0x000fe40004000000 */
[----:B------:R-:W-:Y:S01]  /*3fe0*/  ISETP.GT.AND P0, PT, R8, 0x30, P6 ;  /* 0x000000300800780c */ /* 0x000fe20003704270 */
[----:B------:R-:W-:Y:S01]  /*3ff0*/  LDSM.16.MT88.4 R56, [R189+0x2100] ;  /* 0x00210000bd38783b */ /* 0x000fe20000004200 */
[----:B------:R-:W-:Y:S02]  /*4000*/  FMNMX.FTZ R14, R165, R14, !PT ;  /* 0x0000000ea50e7209 */ /* 0x000fe40007810000 */
[----:B------:R-:W-:Y:S02]  /*4010*/  FMNMX.FTZ R15, R12, R15, !PT ;  /* 0x0000000f0c0f7209 */ /* 0x000fe40007810000 */
[----:B------:R-:W-:Y:S02]  /*4020*/  ISETP.LT.OR P0, PT, R0, 0x31, P0 ;  /* 0x000000310000780c */ /* 0x000fe40000701670 */
[----:B------:R-:W-:-:S02]  /*4030*/  FMNMX.FTZ R14, R159, R14, !PT ;  /* 0x0000000e9f0e7209 */ /* 0x000fc40007810000 */
[----:B------:R-:W-:Y:S02]  /*4040*/  FMNMX.FTZ R15, R162, R15, !PT ;  /* 0x0000000fa20f7209 */ /* 0x000fe40007810000 */
[----:B------:R-:W-:Y:S02]  /*4050*/  FSEL R166, R34, -INF , !P0 ;  /* 0xff80000022a67808 */ /* 0x000fe40004000000 */
[----:B------:R-:W-:Y:S02]  /*4060*/  FMNMX.FTZ R14, R157, R14, !PT ;  /* 0x0000000e9d0e7209 */ /* 0x000fe40007810000 */
[----:B------:R-:W-:Y:S02]  /*4070*/  ISETP.GT.AND P0, PT, R8, 0x31, P6 ;  /* 0x000000310800780c */ /* 0x000fe40003704270 */
[----:B------:R-:W-:Y:S02]  /*4080*/  FMNMX.FTZ R15, R172, R15, !PT ;  /* 0x0000000fac0f7209 */ /* 0x000fe40007810000 */
[----:B------:R-:W-:-:S02]  /*4090*/  FMNMX.FTZ R14, R163, R14, !PT ;  /* 0x0000000ea30e7209 */ /* 0x000fc40007810000 */
[----:B------:R-:W-:Y:S02]  /*40a0*/  ISETP.LT.OR P0, PT, R0, 0x32, P0 ;  /* 0x000000320000780c */ /* 0x000fe40000701670 */
[----:B------:R-:W-:Y:S02]  /*40b0*/  FMNMX.FTZ R15, R164, R15, !PT ;  /* 0x0000000fa40f7209 */ /* 0x000fe40007810000 */
[----:B------:R-:W-:Y:S02]  /*40c0*/  FMNMX.FTZ R14, R169, R14, !PT ;  /* 0x0000000ea90e7209 */ /* 0x000fe40007810000 */
[----:B------:R-:W-:Y:S02]  /*40d0*/  FSEL R142, R35, -INF , !P0 ;  /* 0xff800000238e7808 */ /* 0x000fe40004000000 */
[----:B------:R-:W-:Y:S01]  /*40e0*/  ISETP.GT.AND P0, PT, R8, 0x38, P6 ;  /* 0x000000380800780c */ /* 0x000fe20003704270 */
[----:B------:R-:W-:Y:S01]  /*40f0*/  LDSM.16.MT88.4 R32, [R188+0x900] ;  /* 0x00090000bc20783b */ /* 0x000fe20000004200 */
[----:B------:R-:W-:-:S02]  /*4100*/  FMNMX.FTZ R15, R170, R15, !PT ;  /* 0x0000000faa0f7209 */ /* 0x000fc40007810000 */
[----:B------:R-:W-:Y:S02]  /*4110*/  FMNMX.FTZ R14, R167, R14, !PT ;  /* 0x0000000ea70e7209 */ /* 0x000fe40007810000 */
[----:B------:R-:W-:Y:S02]  /*4120*/  ISETP.GT.AND P6, PT, R8, 0x39, P6 ;  /* 0x000000390800780c */ /* 0x000fe400037c4270 */
[----:B------:R-:W-:Y:S02]  /*4130*/  ISETP.LT.OR P0, PT, R0, 0x39, P0 ;  /* 0x000000390000780c */ /* 0x000fe40000701670 */
[----:B------:R-:W-:Y:S02]  /*4140*/  FMNMX.FTZ R15, R166, R15, !PT ;  /* 0x0000000fa60f7209 */ /* 0x000fe40007810000 */
[----:B------:R-:W-:Y:S02]  /*4150*/  FMNMX.FTZ R14, R143, R14, !PT ;  /* 0x0000000e8f0e7209 */ /* 0x000fe40007810000 */
[----:B------:R-:W-:-:S02]  /*4160*/  ISETP.LT.OR P6, PT, R0, 0x3a, P6 ;  /* 0x0000003a0000780c */ /* 0x000fc400037c1670 */
[----:B------:R-:W-:Y:S02]  /*4170*/  FSEL R140, R74, -INF , !P0 ;  /* 0xff8000004a8c7808 */ /* 0x000fe40004000000 */
[----:B------:R-:W-:Y:S02]  /*4180*/  FMNMX.FTZ R15, R142, R15, !PT ;  /* 0x0000000f8e0f7209 */ /* 0x000fe40007810000 */
[----:B------:R-:W-:Y:S02]  /*4190*/  FMNMX.FTZ R13, R141, R14, !PT ;  /* 0x0000000e8d0d7209 */ /* 0x000fe40007810000 */
[----:B------:R-:W-:Y:S02]  /*41a0*/  FSEL R160, R75, -INF , !P6 ;  /* 0xff8000004ba07808 */ /* 0x000fe40007000000 */
[----:B------:R-:W-:Y:S01]  /*41b0*/  FMNMX.FTZ R15, R140, R15, !PT ;  /* 0x0000000f8c0f7209 */ /* 0x000fe20007810000 */
[----:B------:R-:W1:Y:S03]  /*41c0*/  SHFL.BFLY PT, R14, R13, 0x2, 0x1f ;  /* 0x0c401f000d0e7f89 */ /* 0x000e6600000e0000 */
[----:B------:R-:W-:Y:S01]  /*41d0*/  FMNMX.FTZ R15, R160, R15, !PT ;  /* 0x0000000fa00f7209 */ /* 0x000fe20007810000 */
[----:B------:R-:W-:Y:S04]  /*41e0*/  LDSM.16.MT88.4 R72, [R195+0x4100] ;  /* 0x00410000c348783b */ /* 0x000fe80000004200 */
        /* <DEDUP_REMOVED lines=9> */
[----:B------:R-:W-:Y:S02]  /*4280*/  FSEL R168, R168, RZ, P0 ;  /* 0x000000ffa8a87208 */ /* 0x000fe40000000000 */
        /* <DEDUP_REMOVED lines=9> */
[----:B------:R-:W-:-:S02]  /*4320*/  FFMA.FTZ R149, R30, c[0x0][0x2d0], -R161 ;  /* 0x0000b4001e957a23 */ /* 0x000fc400000108a1 */
[--C-:B------:R-:W-:Y:S01]  /*4330*/  FFMA.FTZ R150, R16, c[0x0][0x2d0], -R161.reuse ;  /* 0x0000b40010967a23 */ /* 0x100fe200000108a1 */
[----:B------:R-:W-:Y:S01]  /*4340*/  LDSM.16.MT88.4 R28, [R190+0x2900] ;  /* 0x00290000be1c783b */ /* 0x000fe20000004200 */
[--C-:B------:R-:W-:Y:S02]  /*4350*/  FFMA.FTZ R151, R26, c[0x0][0x2d0], -R161.reuse ;  /* 0x0000b4001a977a23 */ /* 0x100fe400000108a1 */
[--C-:B------:R-:W-:Y:S01]  /*4360*/  FFMA.FTZ R144, R6, c[0x0][0x2d0], -R161.reuse ;  /* 0x0000b40006907a23 */ /* 0x100fe200000108a1 */
[----:B------:R-:W1:Y:S01]  /*4370*/  MUFU.EX2 R154, R154 ;  /* 0x0000009a009a7308 */ /* 0x000e620000000800 */
[--C-:B------:R-:W-:Y:S01]  /*4380*/  FFMA.FTZ R152, R7, c[0x0][0x2d0], -R168.reuse ;  /* 0x0000b40007987a23 */ /* 0x100fe200000108a8 */
[----:B------:R-:W-:Y:S01]  /*4390*/  LDSM.16.MT88.4 R24, [R195+0x900] ;  /* 0x00090000c318783b */ /* 0x000fe20000004200 */
[--C-:B------:R-:W-:Y:S02]  /*43a0*/  FFMA.FTZ R146, R5, c[0x0][0x2d0], -R168.reuse ;  /* 0x0000b40005927a23 */ /* 0x100fe400000108a8 */
[--C-:B------:R-:W-:Y:S01]  /*43b0*/  FFMA.FTZ R147, R21, c[0x0][0x2d0], -R168.reuse ;  /* 0x0000b40015937a23 */ /* 0x100fe200000108a8 */
[----:B------:R-:W2:Y:S01]  /*43c0*/  LDSM.16.MT88.4 R4, [R188+0x4100] ;  /* 0x00410000bc04783b */ /* 0x000ea20000004200 */
[--C-:B------:R-:W-:Y:S01]  /*43d0*/  FFMA.FTZ R145, R22, c[0x0][0x2d0], -R161.reuse ;  /* 0x0000b40016917a23 */ /* 0x100fe200000108a1 */
[----:B------:R-:W-:Y:S01]  /*43e0*/  MUFU.EX2 R153, R153 ;  /* 0x0000009900997308 */ /* 0x000fe20000000800 */
[----:B------:R-:W-:Y:S01]  /*43f0*/  FFMA.FTZ R2, R12, c[0x0][0x2d0], -R161 ;  /* 0x0000b4000c027a23 */ /* 0x000fe200000108a1 */
[----:B------:R-:W-:Y:S01]  /*4400*/  LDSM.16.MT88.4 R20, [R189+0x2900] ;  /* 0x00290000bd14783b */ /* 0x000fe20000004200 */
[----:B------:R-:W-:-:S02]  /*4410*/  FFMA.FTZ R11, R17, c[0x0][0x2d0], -R168 ;  /* 0x0000b400110b7a23 */ /* 0x000fc400000108a8 */
[--C-:B------:R-:W-:Y:S01]  /*4420*/  FFMA.FTZ R10, R10, c[0x0][0x2d0], -R161.reuse ;  /* 0x0000b4000a0a7a23 */ /* 0x100fe200000108a1 */
[----:B------:R-:W3:Y:S01]  /*4430*/  LDSM.16.MT88.4 R12, [R195+0x2900] ;  /* 0x00290000c30c783b */ /* 0x000ee20000004200 */
[----:B------:R-:W-:Y:S01]  /*4440*/  FFMA.FTZ R3, R18, c[0x0][0x2d0], -R161 ;  /* 0x0000b40012037a23 */ /* 0x000fe200000108a1 */
[----:B------:R-:W4:Y:S01]  /*4450*/  MUFU.EX2 R148, R148 ;  /* 0x0000009400947308 */ /* 0x000f220000000800 */
[----:B-1----:R-:W-:Y:S01]  /*4460*/  F2FP.BF16.PACK_AB R96, R154, R155 ;  /* 0x0000009b9a60723e */ /* 0x002fe200000010ff */
[----:B------:R-:W1:Y:S01]  /*4470*/  LDSM.16.MT88.4 R16, [R188+0x2900] ;  /* 0x00290000bc10783b */ /* 0x000e620000004200 */
        /* <DEDUP_REMOVED lines=18> */
[----:B------:R-:W4:Y:S01]  /*45a0*/  MUFU.EX2 R144, R144 ;  /* 0x0000009000907308 */ /* 0x000f220000000800 */
[----:B-----5:R-:W-:Y:S01]  /*45b0*/  F2FP.BF16.PACK_AB R97, R150, R149 ;  /* 0x000000959661723e */ /* 0x020fe200000010ff */
        /* <DEDUP_REMOVED lines=8> */
[----:B----4-:R-:W-:Y:S01]  /*4640*/  F2FP.BF16.PACK_AB R99, R144, R151 ;  /* 0x000000979063723e */ /* 0x010fe200000010ff */
[----:B------:R-:W4:Y:S01]  /*4650*/  MUFU.EX2 R147, R147 ;  /* 0x0000009300937308 */ /* 0x000f220000000800 */
        /* <DEDUP_REMOVED lines=197> */
.L_x_3510:
[----:B------:R-:W-:Y:S02]  /*52b0*/  UMOV UR5, 0x1 ;  /* 0x0000000100057882 */ /* 0x000fe40000000000 */
[----:B------:R-:W-:Y:S02]  /*52c0*/  ULDC UR4, c[0x0][0x32c] ;  /* 0x0000cb0000047ab9 */ /* 0x000fe40000000800 */
[----:B------:R-:W-:-:S03]  /*52d0*/  UISETP.NE.AND UP2, UPT, UR5, UR4, UPT ;  /* 0x000000040500728c */ /* 0x000fc6000bf45270 */
[----:B------:R-:W-:Y:S02]  /*52e0*/  ULDC.64 UR4, c[0x0][0x330] ;  /* 0x0000cc0000047ab9 */ /* 0x000fe40000000a00 */
[----:B------:R-:W-:-:S07]  /*52f0*/  UIMAD.WIDE.U32 UR26, UR24, UR4, URZ ;  /* 0x00000004181a72a5 */ /* 0x000fce000f8e003f */
[----:B------:R-:W-:Y:S02]  /*5300*/  @UP2 UMOV UR25, UR27 ;  /* 0x0000001b00192c82 */ /* 0x000fe40008000000 */
[----:B------:R-:W-:Y:S02]  /*5310*/  @UP2 USHF.R.U32.HI UR24, URZ, UR5, UR25 ;  /* 0x000000053f182299 */ /* 0x000fe40008011619 */
.L_x_3511:
[----:B------:R-:W-:Y:S02]  /*5320*/  ULDC UR4, c[0x0][0x32c] ;  /* 0x0000cb0000047ab9 */ /* 0x000fe40000000800 */
[----:B------:R-:W-:-:S04]  /*5330*/  UIMAD UR4, UR24, UR4, UR4 ;  /* 0x00000004180472a4 */ /* 0x000fc8000f8e0204 */
[----:B------:R-:W-:-:S04]  /*5340*/  UISETP.LT.AND UP2, UPT, UR21, UR4, UPT ;  /* 0x000000041500728c */ /* 0x000fc8000bf41270 */
[----:B------:R-:W-:-:S04]  /*5350*/  USEL UR21, UR21, UR4, UP2 ;  /* 0x0000000415157287 */ /* 0x000fc80009000000 */
.L_x_3509:
        /* <DEDUP_REMOVED lines=15> */
.L_x_3523:
        /* <DEDUP_REMOVED lines=58> */
.L_x_3513:
[C---:B--23--:R-:W-:Y:S01]  /*57f0*/  HMMA.16816.F32.BF16 R4, R132.reuse, R136, RZ ;  /* 0x000000888404723c */ /* 0x04cfe200000418ff */
[----:B------:R-:W0:Y:S01]  /*5800*/  LDGDEPBAR ;  /* 0x00000000000079af */ /* 0x000e220000000000 */
[----:B------:R-:W-:Y:S06]  /*5810*/  UISETP.GT.AND UP2, UPT, UR20, UR9, UPT ;  /* 0x000000091400728c */ /* 0x000fec000bf44270 */
[C---:B------:R-:W-:Y:S01]  /*5820*/  HMMA.16816.F32.BF16 R8, R132.reuse, R138, RZ ;  /* 0x0000008a8408723c */ /* 0x040fe200000418ff */
[----:B------:R-:W-:Y:S01]  /*5830*/  LDSM.16.M88.4 R136, [R193+0xc100] ;  /* 0x00c10000c188783b */ /* 0x000fe20000000200 */
[----:B------:R-:W-:Y:S06]  /*5840*/  PLOP3.LUT P0, PT, PT, PT, UP2, 0x40, 0x0 ;  /* 0x000000000000781c */ /* 0x000fec0003f0e828 */
[C---:B----4-:R-:W-:Y:S08]  /*5850*/  HMMA.16816.F32.BF16 R12, R132.reuse, R140, RZ ;  /* 0x0000008c840c723c */ /* 0x050ff000000418ff */
[C---:B------:R-:W-:Y:S01]  /*5860*/  HMMA.16816.F32.BF16 R16, R132.reuse, R142, RZ ;  /* 0x0000008e8410723c */ /* 0x040fe200000418ff */
[----:B------:R-:W2:Y:S07]  /*5870*/  LDSM.16.M88.4 R140, [R192+0x6100] ;  /* 0x00610000c08c783b */ /* 0x000eae0000000200 */
[C---:B-1----:R-:W-:Y:S08]  /*5880*/  HMMA.16816.F32.BF16 R20, R132.reuse, R144, RZ ;  /* 0x000000908414723c */ /* 0x042ff000000418ff */
[C---:B------:R-:W-:Y:S01]  /*5890*/  HMMA.16816.F32.BF16 R24, R132.reuse, R146, RZ ;  /* 0x000000928418723c */ /* 0x040fe200000418ff */
[----:B------:R-:W1:Y:S07]  /*58a0*/  LDSM.16.M88.4 R144, [R192+0x6900] ;  /* 0x00690000c090783b */ /* 0x000e6e0000000200 */
[C---:B------:R-:W-:Y:S08]  /*58b0*/  HMMA.16816.F32.BF16 R28, R132.reuse, R148, RZ ;  /* 0x00000094841c723c */ /* 0x040ff000000418ff */
[----:B------:R-:W-:Y:S01]  /*58c0*/  HMMA.16816.F32.BF16 R32, R132, R150, RZ ;  /* 0x000000968420723c */ /* 0x000fe200000418ff */
[----:B------:R-:W3:Y:S06]  /*58d0*/  LDSM.16.M88.4 R132, [R192+0x7100] ;  /* 0x00710000c084783b */ /* 0x000eec0000000200 */
[----:B------:R-:W4:Y:S01]  /*58e0*/  LDSM.16.M88.4 R148, [R192+0x7900] ;  /* 0x00790000c094783b */ /* 0x000f220000000200 */
[C---:B------:R-:W-:Y:S08]  /*58f0*/  HMMA.16816.F32.BF16 R4, R152.reuse, R156, R4 ;  /* 0x0000009c9804723c */ /* 0x040ff00000041804 */
[C---:B------:R-:W-:Y:S01]  /*5900*/  HMMA.16816.F32.BF16 R8, R152.reuse, R158, R8 ;  /* 0x0000009e9808723c */ /* 0x040fe20000041808 */
[----:B------:R-:W-:Y:S07]  /*5910*/  LDSM.16.M88.4 R156, [R191+0xc100] ;  /* 0x00c10000bf9c783b */ /* 0x000fee0000000200 */
[C---:B------:R-:W-:Y:S08]  /*5920*/  HMMA.16816.F32.BF16 R12, R152.reuse, R160, R12 ;  /* 0x000000a0980c723c */ /* 0x040ff0000004180c */
[C---:B------:R-:W-:Y:S01]  /*5930*/  HMMA.16816.F32.BF16 R16, R152.reuse, R162, R16 ;  /* 0x000000a29810723c */ /* 0x040fe20000041810 */
[----:B------:R-:W5:Y:S07]  /*5940*/  LDSM.16.M88.4 R160, [R184] ;  /* 0x00000000b8a0783b */ /* 0x000f6e0000000200 */
[C---:B------:R-:W-:Y:S08]  /*5950*/  HMMA.16816.F32.BF16 R20, R152.reuse, R164, R20 ;  /* 0x000000a49814723c */ /* 0x040ff00000041814 */
[C---:B------:R-:W-:Y:S01]  /*5960*/  HMMA.16816.F32.BF16 R24, R152.reuse, R166, R24 ;  /* 0x000000a69818723c */ /* 0x040fe20000041818 */
[----:B------:R-:W3:Y:S07]  /*5970*/  LDSM.16.M88.4 R164, [R184+0x800] ;  /* 0x00080000b8a4783b */ /* 0x000eee0000000200 */
[C---:B------:R-:W-:Y:S08]  /*5980*/  HMMA.16816.F32.BF16 R28, R152.reuse, R168, R28 ;  /* 0x000000a8981c723c */ /* 0x040ff0000004181c */
[----:B------:R-:W-:Y:S01]  /*5990*/  HMMA.16816.F32.BF16 R32, R152, R170, R32 ;  /* 0x000000aa9820723c */ /* 0x000fe20000041820 */
[----:B------:R-:W4:Y:S06]  /*59a0*/  LDSM.16.M88.4 R152, [R184+0x1000] ;  /* 0x00100000b898783b */ /* 0x000f2c0000000200 */
        /* <DEDUP_REMOVED lines=12> */
[----:B------:R-:W2:Y:S06]  /*5a70*/  LDSM.16.M88.4 R136, [R197+0x9100] ;  /* 0x00910000c588783b */ /* 0x000eac0000000200 */
[----:B------:R-:W3:Y:S01]  /*5a80*/  LDSM.16.M88.4 R148, [R197+0x9900] ;  /* 0x00990000c594783b */ /* 0x000ee20000000200 */
[C---:B-----5:R-:W-:Y:S08]  /*5a90*/  HMMA.16816.F32.BF16 R4, R156.reuse, R160, R4 ;  /* 0x000000a09c04723c */ /* 0x060ff00000041804 */
[C---:B------:R-:W-:Y:S01]  /*5aa0*/  HMMA.16816.F32.BF16 R8, R156.reuse, R162, R8 ;  /* 0x000000a29c08723c */ /* 0x040fe20000041808 */
[----:B------:R-:W-:Y:S07]  /*5ab0*/  LDSM.16.M88.4 R160, [R183] ;  /* 0x00000000b7a0783b */ /* 0x000fee0000000200 */
[C---:B------:R-:W-:Y:S08]  /*5ac0*/  HMMA.16816.F32.BF16 R12, R156.reuse, R164, R12 ;  /* 0x000000a49c0c723c */ /* 0x040ff0000004180c */
[C---:B------:R-:W-:Y:S01]  /*5ad0*/  HMMA.16816.F32.BF16 R16, R156.reuse, R166, R16 ;  /* 0x000000a69c10723c */ /* 0x040fe20000041810 */
[----:B------:R-:W-:Y:S07]  /*5ae0*/  LDSM.16.M88.4 R164, [R182] ;  /* 0x00000000b6a4783b */ /* 0x000fee0000000200 */
[C---:B------:R-:W-:Y:S08]  /*5af0*/  HMMA.16816.F32.BF16 R20, R156.reuse, R152, R20 ;  /* 0x000000989c14723c */ /* 0x040ff00000041814 */
[C---:B------:R-:W-:Y:S01]  /*5b00*/  HMMA.16816.F32.BF16 R24, R156.reuse, R154, R24 ;  /* 0x0000009a9c18723c */ /* 0x040fe20000041818 */
[----:B------:R-:W4:Y:S07]  /*5b10*/  LDSM.16.M88.4 R152, [R194+0x10100] ;  /* 0x01010000c298783b */ /* 0x000f2e0000000200 */
[C---:B------:R-:W-:Y:S08]  /*5b20*/  HMMA.16816.F32.BF16 R28, R156.reuse, R168, R28 ;  /* 0x000000a89c1c723c */ /* 0x040ff0000004181c */
[----:B------:R-:W-:Y:S01]  /*5b30*/  HMMA.16816.F32.BF16 R32, R156, R170, R32 ;  /* 0x000000aa9c20723c */ /* 0x000fe20000041820 */
[----:B------:R-:W5:Y:S06]  /*5b40*/  LDSM.16.M88.4 R156, [R181] ;  /* 0x00000000b59c783b */ /* 0x000f6c0000000200 */
        /* <DEDUP_REMOVED lines=12> */
[----:B------:R-:W2:Y:S06]  /*5c10*/  LDSM.16.M88.4 R132, [R192+0x9100] ;  /* 0x00910000c084783b */ /* 0x000eac0000000200 */
[----:B------:R-:W3:Y:S01]  /*5c20*/  LDSM.16.M88.4 R148, [R192+0x9900] ;  /* 0x00990000c094783b */ /* 0x000ee20000000200 */
[C---:B----4-:R-:W-:Y:S08]  /*5c30*/  HMMA.16816.F32.BF16 R4, R152.reuse, R160, R4 ;  /* 0x000000a09804723c */ /* 0x050ff00000041804 */
[C---:B------:R-:W-:Y:S01]  /*5c40*/  HMMA.16816.F32.BF16 R8, R152.reuse, R162, R8 ;  /* 0x000000a29808723c */ /* 0x040fe20000041808 */
[----:B------:R-:W-:Y:S07]  /*5c50*/  LDSM.16.M88.4 R160, [R184+0x2000] ;  /* 0x00200000b8a0783b */ /* 0x000fee0000000200 */
[C---:B------:R-:W-:Y:S08]  /*5c60*/  HMMA.16816.F32.BF16 R12, R152.reuse, R164, R12 ;  /* 0x000000a4980c723c */ /* 0x040ff0000004180c */
[C---:B------:R-:W-:Y:S01]  /*5c70*/  HMMA.16816.F32.BF16 R16, R152.reuse, R166, R16 ;  /* 0x000000a69810723c */ /* 0x040fe20000041810 */
[----:B------:R-:W-:Y:S07]  /*5c80*/  LDSM.16.M88.4 R164, [R184+0x2800] ;  /* 0x00280000b8a4783b */ /* 0x000fee0000000200 */
[C---:B-----5:R-:W-:Y:S08]  /*5c90*/  HMMA.16816.F32.BF16 R20, R152.reuse, R156, R20 ;  /* 0x0000009c9814723c */ /* 0x060ff00000041814 */
[C---:B------:R-:W-:Y:S01]  /*5ca0*/  HMMA.16816.F32.BF16 R24, R152.reuse, R158, R24 ;  /* 0x0000009e9818723c */ /* 0x040fe20000041818 */
[----:B------:R-:W4:Y:S07]  /*5cb0*/  LDSM.16.M88.4 R156, [R191+0x10100] ;  /* 0x01010000bf9c783b */ /* 0x000f2e0000000200 */
[C---:B------:R-:W-:Y:S08]  /*5cc0*/  HMMA.16816.F32.BF16 R28, R152.reuse, R168, R28 ;  /* 0x000000a8981c723c */ /* 0x040ff0000004181c */
[----:B------:R-:W-:Y:S01]  /*5cd0*/  HMMA.16816.F32.BF16 R32, R152, R170, R32 ;  /* 0x000000aa9820723c */ /* 0x000fe20000041820 */
[----:B------:R-:W5:Y:S06]  /*5ce0*/  LDSM.16.M88.4 R152, [R184+0x3000] ;  /* 0x00300000b898783b */ /* 0x000f6c0000000200 */
        /* <DEDUP_REMOVED lines=16> */
[----:B------:R-:W-:Y:S07]  /*5df0*/  LDSM.16.M88.4 R160, [R179] ;  /* 0x00000000b3a0783b */ /* 0x000fee0000000200 */
[C---:B------:R-:W-:Y:S08]  /*5e00*/  HMMA.16816.F32.BF16 R12, R156.reuse, R164, R12 ;  /* 0x000000a49c0c723c */ /* 0x040ff0000004180c */
[C---:B------:R-:W-:Y:S01]  /*5e10*/  HMMA.16816.F32.BF16 R16, R156.reuse, R166, R16 ;  /* 0x000000a69c10723c */ /* 0x040fe20000041810 */
[----:B------:R-:W-:Y:S07]  /*5e20*/  LDSM.16.M88.4 R164, [R178] ;  /* 0x00000000b2a4783b */ /* 0x000fee0000000200 */
[C---:B-----5:R-:W-:Y:S08]  /*5e30*/  HMMA.16816.F32.BF16 R20, R156.reuse, R152, R20 ;  /* 0x000000989c14723c */ /* 0x060ff00000041814 */
        /* <DEDUP_REMOVED lines=40> */
[C---:B---3--:R-:W-:Y:S08]  /*60c0*/  HMMA.16816.F32.BF16 R28, R136.reuse, R148, R28 ;  /* 0x00000094881c723c */ /* 0x048ff0000004181c */
[----:B------:R-:W-:Y:S08]  /*60d0*/  HMMA.16816.F32.BF16 R32, R136, R150, R32 ;  /* 0x000000968820723c */ /* 0x000ff00000041820 */
[C---:B----4-:R-:W-:Y:S08]  /*60e0*/  HMMA.16816.F32.BF16 R4, R156.reuse, R160, R4 ;  /* 0x000000a09c04723c */ /* 0x050ff00000041804 */
        /* <DEDUP_REMOVED lines=8> */
[----:B------:R-:W-:Y:S01]  /*6170*/  IADD3 R140, -R172, 0x10, RZ ;  /* 0x00000010ac8c7810 */ /* 0x000fe20007ffe1ff */
        /* <DEDUP_REMOVED lines=15> */
[----:B------:R-:W-:Y:S03]  /*6270*/  @!P1 LEA.HI.X R133, R135, c[0x0][0x2a4], R134, 0x2, P0 ;  /* 0x0000a90087859a11 */ /* 0x000fe600000f1486 */
[----:B------:R-:W-:Y:S01]  /*6280*/  IMAD.WIDE.U32 R134, R201, c[0x0][0x1e0], RZ ;  /* 0x00007800c9867a25 */ /* 0x000fe200078e00ff */
[----:B------:R-:W-:Y:S01]  /*6290*/  SHF.R.S32.HI R137, RZ, 0x1f, R201 ;  /* 0x0000001fff897819 */ /* 0x000fe200000114c9 */
[----:B------:R1:W2:Y:S04]  /*62a0*/  @!P1 LDG.E R200, [R132.64] ;  /* 0x0000001284c89981 */ /* 0x0002a8000c1e1900 */
[----:B------:R-:W-:Y:S04]  /*62b0*/  IMAD R137, R137, c[0x0][0x1e0], RZ ;  /* 0x0000780089897a24 */ /* 0x000fe800078e02ff */
[----:B------:R-:W-:Y:S04]  /*62c0*/  IMAD R137, R201, c[0x0][0x1e4], R137 ;  /* 0x00007900c9897a24 */ /* 0x000fe800078e0289 */
[----:B------:R-:W-:Y:S01]  /*62d0*/  IMAD.IADD R135, R135, 0x1, R137 ;  /* 0x0000000187877824 */ /* 0x000fe200078e0289 */
[----:B-1----:R-:W-:Y:S02]  /*62e0*/  SHF.L.U64.HI R132, R208, 0x1, R211 ;  /* 0x00000001d0847819 */ /* 0x002fe400000102d3 */
[----:B--2---:R-:W-:Y:S01]  /*62f0*/  SHF.R.S32.HI R0, RZ, 0x1f, R200 ;  /* 0x0000001fff007819 */ /* 0x004fe200000114c8 */
[----:B------:R-:W-:Y:S04]  /*6300*/  IMAD.WIDE.U32 R134, R200, c[0x0][0x1f0], R134 ;  /* 0x00007c00c8867a25 */ /* 0x000fe800078e0086 */
[----:B------:R-:W-:Y:S01]  /*6310*/  IMAD R0, R0, c[0x0][0x1f0], RZ ;  /* 0x00007c0000007a24 */ /* 0x000fe200078e02ff */
[----:B------:R-:W-:Y:S03]  /*6320*/  IADD3 R133, P0, R134, UR14, RZ ;  /* 0x0000000e86857c10 */ /* 0x000fe6000ff1e0ff */
[----:B------:R-:W-:Y:S05]  /*6330*/  IMAD R0, R200, c[0x0][0x1f4], R0 ;  /* 0x00007d00c8007a24 */ /* 0x000fea00078e0200 */
[----:B------:R-:W-:Y:S02]  /*6340*/  IADD3.X R0, R135, UR7, R0, P0, !PT ;  /* 0x0000000787007c10 */ /* 0x000fe400087fe400 */
[C---:B------:R-:W-:Y:S04]  /*6350*/  LEA R142, P0, R133.reuse, c[0x0][0x1c8], 0x1 ;  /* 0x00007200858e7a11 */ /* 0x040fe800078008ff */
[----:B------:R-:W-:Y:S01]  /*6360*/  LEA.HI.X R137, R133, c[0x0][0x1cc], R0, 0x1, P0 ;  /* 0x0000730085897a11 */ /* 0x000fe200000f0c00 */
[----:B------:R-:W1:Y:S01]  /*6370*/  SHFL.IDX PT, R134, R142, 0x1, 0x181f ;  /* 0x00381f008e867f89 */ /* 0x000e6200000e0000 */
[----:B------:R-:W-:Y:S03]  /*6380*/  IMAD.SHL.U32 R0, R208, 0x2, RZ ;  /* 0x00000002d0007824 */ /* 0x000fe600078e00ff */
[----:B------:R-:W2:Y:S04]  /*6390*/  SHFL.IDX PT, R133, R137, 0x1, 0x181f ;  /* 0x00381f0089857f89 */ /* 0x000ea800000e0000 */
[----:B------:R-:W3:Y:S04]  /*63a0*/  SHFL.IDX PT, R136, R142, RZ, 0x181f ;  /* 0x00181fff8e887589 */ /* 0x000ee800000e0000 */
[----:B------:R-:W4:Y:S01]  /*63b0*/  SHFL.IDX PT, R135, R137, RZ, 0x181f ;  /* 0x00181fff89877589 */ /* 0x000f2200000e0000 */
[-C--:B-1----:R-:W-:Y:S04]  /*63c0*/  IADD3 R140, P6, P0, R140, R134.reuse, R173 ;  /* 0x000000868c8c7210 */ /* 0x082fe800078de0ad */
[-C--:B--2---:R-:W-:Y:S02]  /*63d0*/  IADD3.X R141, RZ, R133.reuse, R174, P6, P0 ;  /* 0x00000085ff8d7210 */ /* 0x084fe400037e04ae */
[----:B------:R-:W-:Y:S04]  /*63e0*/  IADD3 R138, P6, P0, R139, R134, R0 ;  /* 0x000000868b8a7210 */ /* 0x000fe800078de000 */
[--C-:B------:R-:W-:Y:S02]  /*63f0*/  IADD3.X R139, RZ, R133, R132.reuse, P6, P0 ;  /* 0x00000085ff8b7210 */ /* 0x100fe400037e0484 */
[C---:B---3--:R-:W-:Y:S02]  /*6400*/  IADD3 R142, P6, R136.reuse, R0, RZ ;  /* 0x00000000888e7210 */ /* 0x048fe40007fde0ff */
[C---:B------:R-:W-:Y:S03]  /*6410*/  IADD3 R144, P0, R136.reuse, R175, RZ ;  /* 0x000000af88907210 */ /* 0x040fe60007f1e0ff */
[C---:B----4-:R-:W-:Y:S01]  /*6420*/  IMAD.X R143, R135.reuse, 0x1, R132, P6 ;  /* 0x00000001878f7824 */ /* 0x050fe200030e0684 */
        /* <DEDUP_REMOVED lines=13> */
.L_x_3514:
[----:B-1----:R-:W-:Y:S01]  /*6500*/  IMAD.MOV.U32 R137, RZ, RZ, R203 ;  /* 0x000000ffff897224 */ /* 0x002fe200078e00cb */
        /* <DEDUP_REMOVED lines=33> */
.L_x_3517:
[----:B------:R-:W-:Y:S04]  /*6720*/  MOV R134, c[0x0][0x32c] ;  /* 0x0000cb0000867a02 */ /* 0x000fe80000000f00 */
[----:B------:R-:W-:Y:S11]  /*6730*/  ISETP.NE.AND P0, PT, R134, 0x1, PT ;  /* 0x000000018600780c */ /* 0x000ff60003f05270 */
[----:B------:R-:W-:Y:S02]  /*6740*/  @!UPT UIADD3 URZ, URZ, URZ, URZ ;  /* 0x0000003f3f3ff290 */ /* 0x000fe4000fffe03f */
[----:B------:R-:W-:Y:S05]  /*6750*/  @P0 IMAD.HI.U32 R134, R139, c[0x0][0x330], RZ ;  /* 0x0000cc008b860a27 */ /* 0x000fea00078e00ff */
[----:B------:R-:W-:Y:S02]  /*6760*/  @P0 SHF.R.U32.HI R139, RZ, c[0x0][0x334], R134 ;  /* 0x0000cd00ff8b0a19 */ /* 0x000fe40000011686 */
.L_x_3518:
[----:B------:R-:W-:Y:S05]  /*6770*/  BSYNC B0 ;  /* 0x0000000000007941 */ /* 0x000fea0003800000 */
.L_x_3516:
[----:B------:R-:W-:Y:S04]  /*6780*/  IMAD.MOV.U32 R134, RZ, RZ, c[0x0][0x32c] ;  /* 0x0000cb00ff867624 */ /* 0x000fe800078e00ff */
[----:B------:R-:W-:Y:S04]  /*6790*/  IMAD R139, R139, R134, -UR5 ;  /* 0x800000058b8b7e24 */ /* 0x000fe8000f8e0286 */
[----:B------:R-:W-:Y:S05]  /*67a0*/  IMAD.IADD R136, R139, 0x1, -R204 ;  /* 0x000000018b887824 */ /* 0x000fea00078e0acc */
[----:B------:R-:W-:Y:S02]  /*67b0*/  IADD3 R134, R136, c[0x0][0x32c], RZ ;  /* 0x0000cb0088867a10 */ /* 0x000fe40007ffe0ff */
[----:B------:R-:W-:Y:S02]  /*67c0*/  IMNMX R133, R133, R136, !PT ;  /* 0x0000008885857217 */ /* 0x000fe40007800200 */
[----:B------:R-:W-:Y:S02]  /*67d0*/  IMNMX R135, R135, R134, PT ;  /* 0x0000008687877217 */ /* 0x000fe40003800200 */
.L_x_3515:
        /* <DEDUP_REMOVED lines=11> */
[----:B------:R-:W1:Y:S01]  /*6890*/  SHFL.IDX PT, R5, R137, 0x1, 0x1c1f ;  /* 0x003c1f0089057f89 */ /* 0x000e6200000e0000 */
        /* <DEDUP_REMOVED lines=12> */
[--C-:B-1----:R-:W-:Y:S01]  /*6960*/  IMAD.IADD R132, R132, 0x1, R5.reuse ;  /* 0x0000000184847824 */ /* 0x102fe200078e0205 */
[C---:B------:R-:W-:Y:S01]  /*6970*/  ISETP.GT.AND P6, PT, R133.reuse, 0x11, P6 ;  /* 0x000000118500780c */ /* 0x040fe200037c4270 */
[----:B------:R-:W-:Y:S01]  /*6980*/  IMAD.IADD R0, R0, 0x1, R5 ;  /* 0x0000000100007824 */ /* 0x000fe200078e0205 */
        /* <DEDUP_REMOVED lines=58> */
.L_x_3521:
[----:B------:R-:W-:Y:S04]  /*6d30*/  MOV R4, 0x1 ;  /* 0x0000000100047802 */ /* 0x000fe80000000f00 */
[----:B------:R-:W-:Y:S11]  /*6d40*/  ISETP.NE.AND P0, PT, R4, c[0x0][0x32c], PT ;  /* 0x0000cb0004007a0c */ /* 0x000ff60003f05270 */
[----:B------:R-:W-:Y:S02]  /*6d50*/  @!UPT UIADD3 URZ, URZ, URZ, URZ ;  /* 0x0000003f3f3ff290 */ /* 0x000fe4000fffe03f */
[----:B------:R-:W-:Y:S05]  /*6d60*/  @P0 IMAD.HI.U32 R4, R5, c[0x0][0x330], RZ ;  /* 0x0000cc0005040a27 */ /* 0x000fea00078e00ff */
[----:B------:R-:W-:Y:S02]  /*6d70*/  @P0 SHF.R.U32.HI R5, RZ, c[0x0][0x334], R4 ;  /* 0x0000cd00ff050a19 */ /* 0x000fe40000011604 */
.L_x_3522:
[----:B------:R-:W-:Y:S05]  /*6d80*/  BSYNC B0 ;  /* 0x0000000000007941 */ /* 0x000fea0003800000 */
.L_x_3520:
[----:B------:R-:W-:Y:S04]  /*6d90*/  IMAD.MOV.U32 R4, RZ, RZ, c[0x0][0x32c] ;  /* 0x0000cb00ff047624 */ /* 0x000fe800078e00ff */
[----:B------:R-:W-:Y:S04]  /*6da0*/  IMAD R9, R5, R4, -UR5 ;  /* 0x8000000505097e24 */ /* 0x000fe8000f8e0204 */
[----:B------:R-:W-:Y:S05]  /*6db0*/  IMAD.IADD R9, R9, 0x1, -R204 ;  /* 0x0000000109097824 */ /* 0x000fea00078e0acc */
[----:B------:R-:W-:Y:S02]  /*6dc0*/  IADD3 R5, R9, c[0x0][0x32c], RZ ;  /* 0x0000cb0009057a10 */ /* 0x000fe40007ffe0ff */
[----:B------:R-:W-:Y:S02]  /*6dd0*/  IMNMX R0, R0, R9, !PT ;  /* 0x0000000900007217 */ /* 0x000fe40007800200 */
[----:B------:R-:W-:Y:S02]  /*6de0*/  IMNMX R132, R132, R5, PT ;  /* 0x0000000584847217 */ /* 0x000fe40003800200 */
.L_x_3519:
        /* <DEDUP_REMOVED lines=8> */
[----:B------:R-:W-:Y:S02]  /*6e70*/  FMNMX.FTZ R5, R138, R3, !PT ;  /* 0x000000038a057209 */ /* 0x000fe40007810000 */
[----:B------:R-:W-:Y:S02]  /*6e80*/  FSEL R13, R7, -INF , !P0 ;  /* 0xff800000070d7808 */ /* 0x000fe40004000000 */
[----:B------:R-:W-:Y:S02]  /*6e90*/  ISETP.GT.AND P6, PT, R0, 0x8, P6 ;  /* 0x000000080000780c */ /* 0x000fe400037c4270 */
        /* <DEDUP_REMOVED lines=27> */
[----:B------:R-:W-:Y:S02]  /*7050*/  FMNMX.FTZ R5, R158, R5, !PT ;  /* 0x000000059e057209 */ /* 0x000fe40007810000 */
[----:B------:R-:W-:Y:S02]  /*7060*/  FSEL R143, R18, -INF , !P6 ;  /* 0xff800000128f7808 */ /* 0x000fe40007000000 */
[----:B------:R-:W-:Y:S02]  /*7070*/  FMNMX.FTZ R6, R13, R6, !PT ;  /* 0x000000060d067209 */ /* 0x000fe40007810000 */
[----:B------:R-:W-:Y:S02]  /*7080*/  ISETP.LT.OR P0, PT, R132, 0x1a, P0 ;  /* 0x0000001a8400780c */ /* 0x000fe40000701670 */
[----:B------:R-:W-:Y:S02]  /*7090*/  PLOP3.LUT P6, PT, PT, PT, UP2, 0x80, 0x0 ;  /* 0x000000000000781c */ /* 0x000fe40003fcf028 */
[----:B------:R-:W-:Y:S02]  /*70a0*/  FMNMX.FTZ R5, R156, R5, !PT ;  /* 0x000000059c057209 */ /* 0x000fe40007810000 */
[----:B------:R-:W-:Y:S02]  /*70b0*/  FSEL R141, R19, -INF , !P0 ;  /* 0xff800000138d7808 */ /* 0x000fe40004000000 */
[----:B------:R-:W-:Y:S02]  /*70c0*/  ISETP.GT.AND P6, PT, R0, 0x20, P6 ;  /* 0x000000200000780c */ /* 0x000fe400037c4270 */
[----:B------:R-:W-:Y:S02]  /*70d0*/  FMNMX.FTZ R6, R9, R6, !PT ;  /* 0x0000000609067209 */ /* 0x000fe40007810000 */
[----:B------:R-:W-:Y:S02]  /*70e0*/  PLOP3.LUT P0, PT, PT, PT, UP2, 0x80, 0x0 ;  /* 0x000000000000781c */ /* 0x000fe40003f0f028 */
[----:B------:R-:W-:Y:S02]  /*70f0*/  FMNMX.FTZ R5, R154, R5, !PT ;  /* 0x000000059a057209 */ /* 0x000fe40007810000 */
[----:B------:R-:W-:Y:S02]  /*7100*/  ISETP.GT.AND P0, PT, R0, 0x21, P0 ;  /* 0x000000210000780c */ /* 0x000fe40000704270 */
[----:B------:R-:W-:Y:S02]  /*7110*/  ISETP.LT.OR P6, PT, R132, 0x21, P6 ;  /* 0x000000218400780c */ /* 0x000fe400037c1670 */
[----:B------:R-:W-:Y:S02]  /*7120*/  FMNMX.FTZ R6, R11, R6, !PT ;  /* 0x000000060b067209 */ /* 0x000fe40007810000 */
[----:B------:R-:W-:Y:S02]  /*7130*/  FMNMX.FTZ R4, R152, R5, !PT ;  /* 0x0000000598047209 */ /* 0x000fe40007810000 */
[----:B------:R-:W-:Y:S02]  /*7140*/  FSEL R217, R22, -INF , !P6 ;  /* 0xff80000016d97808 */ /* 0x000fe40007000000 */
[----:B------:R-:W-:Y:S02]  /*7150*/  ISETP.LT.OR P0, PT, R132, 0x22, P0 ;  /* 0x000000228400780c */ /* 0x000fe40000701670 */
[----:B------:R-:W-:Y:S02]  /*7160*/  FMNMX.FTZ R6, R215, R6, !PT ;  /* 0x00000006d7067209 */ /* 0x000fe40007810000 */
[----:B------:R-:W-:Y:S02]  /*7170*/  PLOP3.LUT P6, PT, PT, PT, UP2, 0x80, 0x0 ;  /* 0x000000000000781c */ /* 0x000fe40003fcf028 */
[----:B------:R-:W-:Y:S02]  /*7180*/  FMNMX.FTZ R5, R151, R4, !PT ;  /* 0x0000000497057209 */ /* 0x000fe40007810000 */
[----:B------:R-:W-:Y:S02]  /*7190*/  FSEL R159, R23, -INF , !P0 ;  /* 0xff800000179f7808 */ /* 0x000fe40004000000 */
[----:B------:R-:W-:Y:S01]  /*71a0*/  ISETP.GT.AND P6, PT, R0, 0x28, P6 ;  /* 0x000000280000780c */ /* 0x000fe200037c4270 */
[----:B------:R-:W-:Y:S01]  /*71b0*/  LDSM.16.MT88.4 R20, [R190+0x100] ;  /* 0x00010000be14783b */ /* 0x000fe20000004200 */
[----:B------:R-:W-:Y:S02]  /*71c0*/  FMNMX.FTZ R6, R171, R6, !PT ;  /* 0x00000006ab067209 */ /* 0x000fe40007810000 */
[----:B------:R-:W-:Y:S02]  /*71d0*/  PLOP3.LUT P0, PT, PT, PT, UP2, 0x80, 0x0 ;  /* 0x000000000000781c */ /* 0x000fe40003f0f028 */
[----:B------:R-:W-:Y:S02]  /*71e0*/  FMNMX.FTZ R5, R150, R5, !PT ;  /* 0x0000000596057209 */ /* 0x000fe40007810000 */
[----:B------:R-:W-:Y:S02]  /*71f0*/  FMNMX.FTZ R6, R143, R6, !PT ;  /* 0x000000068f067209 */ /* 0x000fe40007810000 */
[----:B------:R-:W-:Y:S02]  /*7200*/  ISETP.GT.AND P0, PT, R0, 0x29, P0 ;  /* 0x000000290000780c */ /* 0x000fe40000704270 */
[----:B------:R-:W-:Y:S02]  /*7210*/  ISETP.LT.OR P6, PT, R132, 0x29, P6 ;  /* 0x000000298400780c */ /* 0x000fe400037c1670 */
[----:B------:R-:W-:Y:S02]  /*7220*/  FMNMX.FTZ R5, R148, R5, !PT ;  /* 0x0000000594057209 */ /* 0x000fe40007810000 */
[----:B------:R-:W-:Y:S02]  /*7230*/  FSEL R157, R26, -INF , !P6 ;  /* 0xff8000001a9d7808 */ /* 0x000fe40007000000 */
[----:B------:R-:W-:Y:S02]  /*7240*/  FMNMX.FTZ R6, R141, R6, !PT ;  /* 0x000000068d067209 */ /* 0x000fe40007810000 */
[----:B------:R-:W-:Y:S02]  /*7250*/  ISETP.LT.OR P0, PT, R132, 0x2a, P0 ;  /* 0x0000002a8400780c */ /* 0x000fe40000701670 */
[----:B------:R-:W-:Y:S02]  /*7260*/  PLOP3.LUT P6, PT, PT, PT, UP2, 0x80, 0x0 ;  /* 0x000000000000781c */ /* 0x000fe40003fcf028 */
[----:B------:R-:W-:Y:S02]  /*7270*/  FMNMX.FTZ R4, R146, R5, !PT ;  /* 0x0000000592047209 */ /* 0x000fe40007810000 */
[----:B------:R-:W-:Y:S02]  /*7280*/  FSEL R155, R27, -INF , !P0 ;  /* 0xff8000001b9b7808 */ /* 0x000fe40004000000 */
[C---:B------:R-:W-:Y:S01]  /*7290*/  ISETP.GT.AND P6, PT, R0.reuse, 0x30, P6 ;  /* 0x000000300000780c */ /* 0x040fe200037c4270 */
[----:B------:R-:W1:Y:S01]  /*72a0*/  SHFL.BFLY PT, R5, R4, 0x2, 0x1f ;  /* 0x0c401f0004057f89 */ /* 0x000e6200000e0000 */
[----:B------:R-:W-:Y:S02]  /*72b0*/  FMNMX.FTZ R6, R217, R6, !PT ;  /* 0x00000006d9067209 */ /* 0x000fe40007810000 */
        /* <DEDUP_REMOVED lines=8> */
[----:B------:R-:W-:Y:S02]  /*7340*/  FSEL R147, R31, -INF , !P0 ;  /* 0xff8000001f937808 */ /* 0x000fe40004000000 */
[----:B------:R-:W-:Y:S01]  /*7350*/  FMNMX.FTZ R10, R155, R6, !PT ;  /* 0x000000069b0a7209 */ /* 0x000fe20007810000 */
[----:B------:R-:W-:Y:S01]  /*7360*/  LDSM.16.MT88.4 R28, [R189+0x100] ;  /* 0x00010000bd1c783b */ /* 0x000fe20000004200 */
[----:B------:R-:W-:Y:S02]  /*7370*/  ISETP.GT.AND P6, PT, R0, 0x38, P6 ;  /* 0x000000380000780c */ /* 0x000fe400037c4270 */
[----:B------:R-:W-:Y:S01]  /*7380*/  PLOP3.LUT P0, PT, PT, PT, UP2, 0x80, 0x0 ;  /* 0x000000000000781c */ /* 0x000fe20003f0f028 */
[----:B------:R-:W-:Y:S01]  /*7390*/  UISETP.GT.AND UP2, UPT, UR20, UR4, UPT ;  /* 0x000000041400728c */ /* 0x000fe2000bf44270 */
[----:B------:R-:W-:Y:S01]  /*73a0*/  ISETP.LT.OR P6, PT, R132, 0x39, P6 ;  /* 0x000000398400780c */ /* 0x000fe200037c1670 */
[----:B------:R-:W-:Y:S01]  /*73b0*/  UIADD3 UR20, UR20, -0x1, URZ ;  /* 0xffffffff14147890 */ /* 0x000fe2000fffe03f */
[----:B------:R-:W-:Y:S02]  /*73c0*/  ISETP.GT.AND P0, PT, R0, 0x39, P0 ;  /* 0x000000390000780c */ /* 0x000fe40000704270 */
[----:B------:R-:W-:Y:S02]  /*73d0*/  FMNMX.FTZ R0, R149, R10, !PT ;  /* 0x0000000a95007209 */ /* 0x000fe40007810000 */
[----:B------:R-:W-:Y:S02]  /*73e0*/  FSEL R145, R34, -INF , !P6 ;  /* 0xff80000022917808 */ /* 0x000fe40007000000 */
[----:B------:R-:W-:Y:S02]  /*73f0*/  FMNMX.FTZ R0, R147, R0, !PT ;  /* 0x0000000093007209 */ /* 0x000fe40007810000 */
        /* <DEDUP_REMOVED lines=12> */
[----:B------:R-:W-:Y:S01]  /*74c0*/  FSEL R4, R0, RZ, P0 ;  /* 0x000000ff00047208 */ /* 0x000fe20000000000 */
[----:B------:R-:W1:Y:S02]  /*74d0*/  SHFL.BFLY PT, R132, R5, 0x1, 0x1f ;  /* 0x0c201f0005847f89 */ /* 0x000e6400000e0000 */
[----:B------:R-:W-:Y:S02]  /*74e0*/  FFMA.FTZ R160, R138, c[0x0][0x2d0], -R153 ;  /* 0x0000b4008aa07a23 */ /* 0x000fe40000010899 */
[----:B------:R-:W-:Y:S02]  /*74f0*/  FADD.FTZ R3, -R4, R3 ;  /* 0x0000000304037221 */ /* 0x000fe40000010100 */
[--C-:B------:R-:W-:Y:S02]  /*7500*/  FFMA.FTZ R135, R136, c[0x0][0x2d0], -R153.reuse ;  /* 0x0000b40088877a23 */ /* 0x100fe40000010899 */
[--C-:B------:R-:W-:Y:S01]  /*7510*/  FFMA.FTZ R134, R134, c[0x0][0x2d0], -R153.reuse ;  /* 0x0000b40086867a23 */ /* 0x100fe20000010899 */
[----:B------:R-:W-:Y:S01]  /*7520*/  MUFU.EX2 R160, R160 ;  /* 0x000000a000a07308 */ /* 0x000fe20000000800 */
[--C-:B------:R-:W-:Y:S02]  /*7530*/  FFMA.FTZ R161, R8, c[0x0][0x2d0], -R153.reuse ;  /* 0x0000b40008a17a23 */ /* 0x100fe40000010899 */
[----:B------:R-:W-:Y:S02]  /*7540*/  FMUL.FTZ R6, R3, c[0x0][0x2d0] ;  /* 0x0000b40003067a20 */ /* 0x000fe40000410000 */
[--C-:B------:R-:W-:Y:S02]  /*7550*/  FFMA.FTZ R169, R140, c[0x0][0x2d0], -R153.reuse ;  /* 0x0000b4008ca97a23 */ /* 0x100fe40000010899 */
[--C-:B------:R-:W-:Y:S02]  /*7560*/  FFMA.FTZ R218, R158, c[0x0][0x2d0], -R153.reuse ;  /* 0x0000b4009eda7a23 */ /* 0x100fe40000010899 */
[--C-:B------:R-:W-:Y:S01]  /*7570*/  FFMA.FTZ R219, R156, c[0x0][0x2d0], -R153.reuse ;  /* 0x0000b4009cdb7a23 */ /* 0x100fe20000010899 */
[----:B------:R-:W2:Y:S01]  /*7580*/  MUFU.EX2 R135, R135 ;  /* 0x0000008700877308 */ /* 0x000ea20000000800 */
[--C-:B------:R-:W-:Y:S02]  /*7590*/  FFMA.FTZ R220, R154, c[0x0][0x2d0], -R153.reuse ;  /* 0x0000b4009adc7a23 */ /* 0x100fe40000010899 */
[--C-:B------:R-:W-:Y:S01]  /*75a0*/  FFMA.FTZ R221, R152, c[0x0][0x2d0], -R153.reuse ;  /* 0x0000b40098dd7a23 */ /* 0x100fe20000010899 */
[----:B-1----:R-:W-:Y:S01]  /*75b0*/  FMNMX.FTZ R132, R132, R5, !PT ;  /* 0x0000000584847209 */ /* 0x002fe20007810000 */
[--C-:B------:R-:W-:Y:S02]  /*75c0*/  FFMA.FTZ R225, R151, c[0x0][0x2d0], -R153.reuse ;  /* 0x0000b40097e17a23 */ /* 0x100fe40000010899 */
[--C-:B------:R-:W-:Y:S01]  /*75d0*/  FFMA.FTZ R226, R150, c[0x0][0x2d0], -R153.reuse ;  /* 0x0000b40096e27a23 */ /* 0x100fe20000010899 */
[C---:B------:R-:W-:Y:S01]  /*75e0*/  FSETP.NEU.FTZ.AND P0, PT, R132.reuse, -INF , PT ;  /* 0xff8000008400780b */ /* 0x040fe20003f1d000 */
[----:B------:R-:W-:Y:S01]  /*75f0*/  FMUL.FTZ R144, R132, c[0x0][0x2d0] ;  /* 0x0000b40084907a20 */ /* 0x000fe20000410000 */
[----:B------:R-:W-:Y:S01]  /*7600*/  MUFU.EX2 R134, R134 ;  /* 0x0000008600867308 */ /* 0x000fe20000000800 */
[--C-:B------:R-:W-:Y:S01]  /*7610*/  FFMA.FTZ R227, R148, c[0x0][0x2d0], -R153.reuse ;  /* 0x0000b40094e37a23 */ /* 0x100fe20000010899 */
[----:B------:R-:W-:Y:S01]  /*7620*/  FSEL R5, R132, RZ, P0 ;  /* 0x000000ff84057208 */ /* 0x000fe20000000000 */
[--C-:B------:R-:W-:Y:S01]  /*7630*/  FFMA.FTZ R166, R166, c[0x0][0x2d0], -R153.reuse ;  /* 0x0000b400a6a67a23 */ /* 0x100fe20000010899 */
[----:B------:R-:W-:Y:S01]  /*7640*/  FSEL R144, R144, RZ, P0 ;  /* 0x000000ff90907208 */ /* 0x000fe20000000000 */
[--C-:B------:R-:W-:Y:S01]  /*7650*/  FFMA.FTZ R167, R168, c[0x0][0x2d0], -R153.reuse ;  /* 0x0000b400a8a77a23 */ /* 0x100fe20000010899 */
[----:B------:R-:W-:Y:S01]  /*7660*/  PLOP3.LUT P0, PT, PT, PT, UP2, 0x80, 0x0 ;  /* 0x000000000000781c */ /* 0x000fe20003f0f028 */
[----:B------:R-:W-:Y:S02]  /*7670*/  FADD.FTZ R5, -R5, R2 ;  /* 0x0000000205057221 */ /* 0x000fe40000010100 */
[--C-:B------:R-:W-:Y:S01]  /*7680*/  FFMA.FTZ R164, R13, c[0x0][0x2d0], -R144.reuse ;  /* 0x0000b4000da47a23 */ /* 0x100fe20000010890 */
[----:B------:R-:W1:Y:S01]  /*7690*/  MUFU.EX2 R161, R161 ;  /* 0x000000a100a17308 */ /* 0x000e620000000800 */
[----:B------:R-:W3:Y:S01]  /*76a0*/  LDSM.16.MT88.4 R12, [R195+0x100] ;  /* 0x00010000c30c783b */ /* 0x000ee20000004200 */
[--C-:B------:R-:W-:Y:S01]  /*76b0*/  FFMA.FTZ R165, R17, c[0x0][0x2d0], -R144.reuse ;  /* 0x0000b40011a57a23 */ /* 0x100fe20000010890 */
[----:B--2---:R-:W-:Y:S01]  /*76c0*/  F2FP.BF16.PACK_AB R136, R135, R160 ;  /* 0x000000a08788723e */ /* 0x004fe200000010ff */
[--C-:B------:R-:W-:Y:S02]  /*76d0*/  FFMA.FTZ R163, R9, c[0x0][0x2d0], -R144.reuse ;  /* 0x0000b40009a37a23 */ /* 0x100fe40000010890 */
[--C-:B------:R-:W-:Y:S02]  /*76e0*/  FFMA.FTZ R162, R11, c[0x0][0x2d0], -R144.reuse ;  /* 0x0000b4000ba27a23 */ /* 0x100fe40000010890 */
[----:B------:R-:W-:Y:S02]  /*76f0*/  FMUL.FTZ R2, R5, c[0x0][0x2d0] ;  /* 0x0000b40005027a20 */ /* 0x000fe40000410000 */
[----:B------:R-:W2:Y:S01]  /*7700*/  MUFU.EX2 R3, R6 ;  /* 0x0000000600037308 */ /* 0x000ea20000000800 */
[--C-:B------:R-:W-:Y:S02]  /*7710*/  FFMA.FTZ R168, R142, c[0x0][0x2d0], -R153.reuse ;  /* 0x0000b4008ea87a23 */ /* 0x100fe40000010899 */
[--C-:B------:R-:W-:Y:S02]  /*7720*/  FFMA.FTZ R216, R141, c[0x0][0x2d0], -R144.reuse ;  /* 0x0000b4008dd87a23 */ /* 0x100fe40000010890 */
[--C-:B------:R-:W-:Y:S02]  /*7730*/  FFMA.FTZ R222, R159, c[0x0][0x2d0], -R144.reuse ;  /* 0x0000b4009fde7a23 */ /* 0x100fe40000010890 */
[--C-:B------:R-:W-:Y:S02]  /*7740*/  FFMA.FTZ R223, R157, c[0x0][0x2d0], -R144.reuse ;  /* 0x0000b4009ddf7a23 */ /* 0x100fe40000010890 */
[----:B------:R-:W-:Y:S01]  /*7750*/  LDSM.16.MT88.4 R156, [R195+0x5900] ;  /* 0x00590000c39c783b */ /* 0x000fe20000004200 */
[----:B------:R-:W-:Y:S01]  /*7760*/  MUFU.EX2 R165, R165 ;  /* 0x000000a500a57308 */ /* 0x000fe20000000800 */
[--C-:B------:R-:W-:Y:S02]  /*7770*/  FFMA.FTZ R224, R155, c[0x0][0x2d0], -R144.reuse ;  /* 0x0000b4009be07a23 */ /* 0x100fe40000010890 */
[--C-:B------:R-:W-:Y:S01]  /*7780*/  FFMA.FTZ R229, R149, c[0x0][0x2d0], -R144.reuse ;  /* 0x0000b40095e57a23 */ /* 0x100fe20000010890 */
[----:B-1----:R-:W-:Y:S01]  /*7790*/  F2FP.BF16.PACK_AB R138, R161, R134 ;  /* 0x00000086a18a723e */ /* 0x002fe200000010ff */
[--C-:B------:R-:W-:Y:S02]  /*77a0*/  FFMA.FTZ R230, R147, c[0x0][0x2d0], -R144.reuse ;  /* 0x0000b40093e67a23 */ /* 0x100fe40000010890 */
[----:B------:R-:W-:Y:S01]  /*77b0*/  LDSM.16.MT88.4 R148, [R189+0x3900] ;  /* 0x00390000bd94783b */ /* 0x000fe20000004200 */
[--C-:B------:R-:W-:Y:S02]  /*77c0*/  FFMA.FTZ R231, R145, c[0x0][0x2d0], -R144.reuse ;  /* 0x0000b40091e77a23 */ /* 0x100fe40000010890 */
[----:B------:R-:W1:Y:S01]  /*77d0*/  MUFU.EX2 R164, R164 ;  /* 0x000000a400a47308 */ /* 0x000e620000000800 */
[----:B------:R-:W-:Y:S02]  /*77e0*/  FFMA.FTZ R153, R146, c[0x0][0x2d0], -R153 ;  /* 0x0000b40092997a23 */ /* 0x000fe40000010899 */
[--C-:B------:R-:W-:Y:S02]  /*77f0*/  FFMA.FTZ R170, R215, c[0x0][0x2d0], -R144.reuse ;  /* 0x0000b400d7aa7a23 */ /* 0x100fe40000010890 */
[C---:B--2---:R-:W-:Y:S02]  /*7800*/  FMUL.FTZ R4, R3.reuse, R128 ;  /* 0x0000008003047220 */ /* 0x044fe40000410000 */
        /* <DEDUP_REMOVED lines=10> */
[----:B------:R-:W-:Y:S01]  /*78b0*/  FMUL.FTZ R33, R3, R125 ;  /* 0x0000007d03217220 */ /* 0x000fe20000410000 */
[----:B-1----:R-:W-:Y:S01]  /*78c0*/  F2FP.BF16.PACK_AB R137, R164, R165 ;  /* 0x000000a5a489723e */ /* 0x002fe200000010ff */
[--C-:B------:R-:W-:Y:S02]  /*78d0*/  FFMA.FTZ R215, R143, c[0x0][0x2d0], -R144.reuse ;  /* 0x0000b4008fd77a23 */ /* 0x100fe40000010890 */
[----:B------:R-:W-:Y:S01]  /*78e0*/  LDSM.16.MT88.4 R140, [R189+0x2900] ;  /* 0x00290000bd8c783b */ /* 0x000fe20000004200 */
[C---:B------:R-:W-:Y:S02]  /*78f0*/  FMUL.FTZ R36, R3.reuse, R36 ;  /* 0x0000002403247220 */ /* 0x040fe40000410000 */
[----:B------:R-:W1:Y:S01]  /*7900*/  MUFU.EX2 R2, R2 ;  /* 0x0000000200027308 */ /* 0x000e620000000800 */
[C---:B------:R-:W-:Y:S02]  /*7910*/  FMUL.FTZ R37, R3.reuse, R37 ;  /* 0x0000002503257220 */ /* 0x040fe40000410000 */
[C---:B------:R-:W-:Y:S02]  /*7920*/  FMUL.FTZ R40, R3.reuse, R40 ;  /* 0x0000002803287220 */ /* 0x040fe40000410000 */
[C---:B------:R-:W-:Y:S02]  /*7930*/  FMUL.FTZ R41, R3.reuse, R41 ;  /* 0x0000002903297220 */ /* 0x040fe40000410000 */
[C---:B------:R-:W-:Y:S02]  /*7940*/  FMUL.FTZ R44, R3.reuse, R44 ;  /* 0x0000002c032c7220 */ /* 0x040fe40000410000 */
[C---:B------:R-:W-:Y:S01]  /*7950*/  FMUL.FTZ R45, R3.reuse, R45 ;  /* 0x0000002d032d7220 */ /* 0x040fe20000410000 */
[----:B------:R4:W-:Y:S01]  /*7960*/  MUFU.EX2 R228, R153 ;  /* 0x0000009900e47308 */ /* 0x0009e20000000800 */
        /* <DEDUP_REMOVED lines=9> */
[C---:B-1----:R-:W-:Y:S02]  /*7a00*/  FMUL.FTZ R6, R2.reuse, R130 ;  /* 0x0000008202067220 */ /* 0x042fe40000410000 */
[C---:B------:R-:W-:Y:S02]  /*7a10*/  FMUL.FTZ R7, R2.reuse, R131 ;  /* 0x0000008302077220 */ /* 0x040fe40000410000 */
[----:B------:R-:W-:Y:S01]  /*7a20*/  LDSM.16.MT88.4 R128, [R190+0x2900] ;  /* 0x00290000be80783b */ /* 0x000fe20000004200 */
[C---:B------:R-:W-:Y:S01]  /*7a30*/  FMUL.FTZ R10, R2.reuse, R102 ;  /* 0x00000066020a7220 */ /* 0x040fe20000410000 */
[----:B------:R-:W1:Y:S01]  /*7a40*/  MUFU.EX2 R167, R167 ;  /* 0x000000a700a77308 */ /* 0x000e620000000800 */
[C---:B------:R-:W-:Y:S02]  /*7a50*/  FMUL.FTZ R11, R2.reuse, R103 ;  /* 0x00000067020b7220 */ /* 0x040fe40000410000 */
[C---:B---3--:R-:W-:Y:S03]  /*7a60*/  HMMA.16816.F32.BF16 R4, R136.reuse, R12, R4 ;  /* 0x0000000c8804723c */ /* 0x048fe60000041804 */
[----:B------:R-:W2:Y:S02]  /*7a70*/  LDSM.16.MT88.4 R100, [R188+0x100] ;  /* 0x00010000bc64783b */ /* 0x000ea40000004200 */
[C---:B------:R-:W-:Y:S02]  /*7a80*/  FMUL.FTZ R18, R2.reuse, R110 ;  /* 0x0000006e02127220 */ /* 0x040fe40000410000 */
[C---:B------:R-:W-:Y:S01]  /*7a90*/  FMUL.FTZ R12, R3.reuse, R104 ;  /* 0x00000068030c7220 */ /* 0x040fe20000410000 */
[C---:B------:R-:W-:Y:S01]  /*7aa0*/  HMMA.16816.F32.BF16 R8, R136.reuse, R14, R8 ;  /* 0x0000000e8808723c */ /* 0x040fe20000041808 */
[----:B------:R-:W-:Y:S02]  /*7ab0*/  MUFU.EX2 R168, R168 ;  /* 0x000000a800a87308 */ /* 0x000fe40000000800 */
[----:B----4-:R-:W-:Y:S01]  /*7ac0*/  LDSM.16.MT88.4 R152, [R188+0x3900] ;  /* 0x00390000bc98783b */ /* 0x010fe20000004200 */
[C---:B------:R-:W-:Y:S02]  /*7ad0*/  FMUL.FTZ R13, R3.reuse, R105 ;  /* 0x00000069030d7220 */ /* 0x040fe40000410000 */
[C---:B------:R-:W-:Y:S02]  /*7ae0*/  FMUL.FTZ R19, R2.reuse, R111 ;  /* 0x0000006f02137220 */ /* 0x040fe40000410000 */
[C---:B------:R-:W-:Y:S03]  /*7af0*/  FMUL.FTZ R14, R2.reuse, R106 ;  /* 0x0000006a020e7220 */ /* 0x040fe60000410000 */
[----:B------:R-:W-:Y:S01]  /*7b00*/  LDSM.16.MT88.4 R108, [R190+0x2100] ;  /* 0x00210000be6c783b */ /* 0x000fe20000004200 */
[C---:B------:R-:W-:Y:S01]  /*7b10*/  FMUL.FTZ R15, R2.reuse, R107 ;  /* 0x0000006b020f7220 */ /* 0x040fe20000410000 */
[----:B------:R-:W3:Y:S01]  /*7b20*/  MUFU.EX2 R169, R169 ;  /* 0x000000a900a97308 */ /* 0x000ee20000000800 */
[C---:B------:R-:W-:Y:S02]  /*7b30*/  FMUL.FTZ R26, R2.reuse, R118 ;  /* 0x00000076021a7220 */ /* 0x040fe40000410000 */
[C---:B------:R-:W-:Y:S02]  /*7b40*/  FMUL.FTZ R27, R2.reuse, R119 ;  /* 0x00000077021b7220 */ /* 0x040fe40000410000 */
[C---:B------:R-:W-:Y:S01]  /*7b50*/  FMUL.FTZ R34, R2.reuse, R126 ;  /* 0x0000007e02227220 */ /* 0x040fe20000410000 */
[C---:B------:R-:W-:Y:S01]  /*7b60*/  HMMA.16816.F32.BF16 R12, R136.reuse, R20, R12 ;  /* 0x00000014880c723c */ /* 0x040fe2000004180c */
[----:B------:R-:W4:Y:S02]  /*7b70*/  LDSM.16.MT88.4 R104, [R195+0x2100] ;  /* 0x00210000c368783b */ /* 0x000f240000004200 */
        /* <DEDUP_REMOVED lines=14> */
[----:B------:R-:W-:Y:S01]  /*7c60*/  LDSM.16.MT88.4 R112, [R195+0x900] ;  /* 0x00090000c370783b */ /* 0x000fe20000004200 */
[C---:B------:R-:W-:Y:S01]  /*7c70*/  FMUL.FTZ R46, R2.reuse, R46 ;  /* 0x0000002e022e7220 */ /* 0x040fe20000410000 */
[C---:B------:R-:W-:Y:S01]  /*7c80*/  HMMA.16816.F32.BF16 R20, R136.reuse, R28, R20 ;  /* 0x0000001c8814723c */ /* 0x040fe20000041814 */
[----:B------:R-:W5:Y:S02]  /*7c90*/  MUFU.EX2 R216, R216 ;  /* 0x000000d800d87308 */ /* 0x000f640000000800 */
[C---:B------:R-:W-:Y:S02]  /*7ca0*/  FMUL.FTZ R47, R2.reuse, R47 ;  /* 0x0000002f022f7220 */ /* 0x040fe40000410000 */
        /* <DEDUP_REMOVED lines=9> */
[----:B------:R-:W-:Y:S01]  /*7d40*/  LDSM.16.MT88.4 R120, [R188+0x900] ;  /* 0x00090000bc78783b */ /* 0x000fe20000004200 */
        /* <DEDUP_REMOVED lines=8> */
[----:B------:R-:W2:Y:S03]  /*7dd0*/  LDSM.16.MT88.4 R100, [R189+0x2100] ;  /* 0x00210000bd64783b */ /* 0x000ea60000004200 */
[C---:B------:R-:W-:Y:S02]  /*7de0*/  FMUL.FTZ R62, R2.reuse, R62 ;  /* 0x0000003e023e7220 */ /* 0x040fe40000410000 */
[C---:B------:R-:W-:Y:S01]  /*7df0*/  FMUL.FTZ R63, R2.reuse, R63 ;  /* 0x0000003f023f7220 */ /* 0x040fe20000410000 */
[----:B------:R-:W-:Y:S01]  /*7e00*/  MUFU.EX2 R221, R221 ;  /* 0x000000dd00dd7308 */ /* 0x000fe20000000800 */
[C---:B----4-:R-:W-:Y:S04]  /*7e10*/  HMMA.16816.F32.BF16 R36, R136.reuse, R104, R36 ;  /* 0x000000688824723c */ /* 0x050fe80000041824 */
[C---:B------:R-:W-:Y:S02]  /*7e20*/  FMUL.FTZ R64, R3.reuse, R64 ;  /* 0x0000004003407220 */ /* 0x040fe40000410000 */
[C---:B------:R-:W-:Y:S02]  /*7e30*/  FMUL.FTZ R65, R3.reuse, R65 ;  /* 0x0000004103417220 */ /* 0x040fe40000410000 */
[C---:B------:R-:W-:Y:S01]  /*7e40*/  HMMA.16816.F32.BF16 R40, R136.reuse, R106, R40 ;  /* 0x0000006a8828723c */ /* 0x040fe20000041828 */
[----:B------:R-:W4:Y:S01]  /*7e50*/  LDSM.16.MT88.4 R104, [R188+0x2100] ;  /* 0x00210000bc68783b */ /* 0x000f220000004200 */
        /* <DEDUP_REMOVED lines=8> */
[----:B------:R-:W1:Y:S03]  /*7ee0*/  LDSM.16.MT88.4 R108, [R195+0x4100] ;  /* 0x00410000c36c783b */ /* 0x000e660000004200 */
        /* <DEDUP_REMOVED lines=9> */
[----:B------:R-:W2:Y:S01]  /*7f80*/  LDSM.16.MT88.4 R100, [R190+0x4100] ;  /* 0x00410000be64783b */ /* 0x000ea20000004200 */
        /* <DEDUP_REMOVED lines=8> */
[----:B------:R-:W4:Y:S03]  /*8010*/  LDSM.16.MT88.4 R104, [R189+0x4100] ;  /* 0x00410000bd68783b */ /* 0x000f260000004200 */
[C---:B------:R-:W-:Y:S02]  /*8020*/  FMUL.FTZ R80, R3.reuse, R80 ;  /* 0x0000005003507220 */ /* 0x040fe40000410000 */
[C---:B------:R-:W-:Y:S01]  /*8030*/  FMUL.FTZ R81, R3.reuse, R81 ;  /* 0x0000005103517220 */ /* 0x040fe20000410000 */
[----:B------:R-:W-:Y:S01]  /*8040*/  MUFU.EX2 R227, R227 ;  /* 0x000000e300e37308 */ /* 0x000fe20000000800 */
[C---:B-1----:R-:W-:Y:S04]  /*8050*/  HMMA.16816.F32.BF16 R68, R136.reuse, R108, R68 ;  /* 0x0000006c8844723c */ /* 0x042fe80000041844 */
[C---:B------:R-:W-:Y:S02]  /*8060*/  FMUL.FTZ R82, R2.reuse, R82 ;  /* 0x0000005202527220 */ /* 0x040fe40000410000 */
[C---:B------:R-:W-:Y:S02]  /*8070*/  FMUL.FTZ R83, R2.reuse, R83 ;  /* 0x0000005302537220 */ /* 0x040fe40000410000 */
[C---:B------:R-:W-:Y:S01]  /*8080*/  HMMA.16816.F32.BF16 R72, R136.reuse, R110, R72 ;  /* 0x0000006e8848723c */ /* 0x040fe20000041848 */
[----:B------:R-:W1:Y:S01]  /*8090*/  LDSM.16.MT88.4 R108, [R188+0x4100] ;  /* 0x00410000bc6c783b */ /* 0x000e620000004200 */
[----:B------:R-:W-:Y:S02]  /*80a0*/  MUFU.EX2 R229, R229 ;  /* 0x000000e500e57308 */ /* 0x000fe40000000800 */
[C---:B------:R-:W-:Y:S02]  /*80b0*/  FMUL.FTZ R84, R3.reuse, R84 ;  /* 0x0000005403547220 */ /* 0x040fe40000410000 */
[----:B------:R-:W-:Y:S02]  /*80c0*/  FMUL.FTZ R85, R3, R85 ;  /* 0x0000005503557220 */ /* 0x000fe40000410000 */
[C---:B------:R-:W-:Y:S01]  /*80d0*/  FMUL.FTZ R86, R2.reuse, R86 ;  /* 0x0000005602567220 */ /* 0x040fe20000410000 */
[C---:B--2---:R-:W-:Y:S03]  /*80e0*/  HMMA.16816.F32.BF16 R76, R136.reuse, R100, R76 ;  /* 0x00000064884c723c */ /* 0x044fe6000004184c */
[C---:B------:R-:W-:Y:S01]  /*80f0*/  FMUL.FTZ R87, R2.reuse, R87 ;  /* 0x0000005702577220 */ /* 0x040fe20000410000 */
[----:B------:R-:W-:Y:S01]  /*8100*/  MUFU.EX2 R230, R230 ;  /* 0x000000e600e67308 */ /* 0x000fe20000000800 */
[--C-:B------:R-:W-:Y:S02]  /*8110*/  FFMA.FTZ R171, R171, c[0x0][0x2d0], -R144.reuse ;  /* 0x0000b400abab7a23 */ /* 0x100fe40000010890 */
[C---:B------:R-:W-:Y:S01]  /*8120*/  FMUL.FTZ R88, R3.reuse, R88 ;  /* 0x0000005803587220 */ /* 0x040fe20000410000 */
[C---:B------:R-:W-:Y:S04]  /*8130*/  HMMA.16816.F32.BF16 R80, R136.reuse, R102, R80 ;  /* 0x000000668850723c */ /* 0x040fe80000041850 */
[----:B------:R-:W-:Y:S01]  /*8140*/  FMUL.FTZ R89, R3, R89 ;  /* 0x0000005903597220 */ /* 0x000fe20000410000 */
[----:B------:R-:W-:Y:S01]  /*8150*/  F2FP.BF16.PACK_AB R100, R167, R166 ;  /* 0x000000a6a764723e */ /* 0x000fe200000010ff */
[C---:B------:R-:W-:Y:S01]  /*8160*/  FMUL.FTZ R90, R2.reuse, R90 ;  /* 0x0000005a025a7220 */ /* 0x040fe20000410000 */
[----:B---3--:R-:W-:Y:S01]  /*8170*/  F2FP.BF16.PACK_AB R102, R169, R168 ;  /* 0x000000a8a966723e */ /* 0x008fe200000010ff */
[C---:B----4-:R-:W-:Y:S01]  /*8180*/  HMMA.16816.F32.BF16 R84, R136.reuse, R104, R84 ;  /* 0x000000688854723c */ /* 0x050fe20000041854 */
[----:B------:R-:W2:Y:S03]  /*8190*/  MUFU.EX2 R171, R171 ;  /* 0x000000ab00ab7308 */ /* 0x000ea60000000800 */
[----:B------:R-:W-:Y:S01]  /*81a0*/  FMUL.FTZ R91, R2, R91 ;  /* 0x0000005b025b7220 */ /* 0x000fe20000410000 */
[----:B-----5:R-:W-:Y:S01]  /*81b0*/  F2FP.BF16.PACK_AB R103, R216, R215 ;  /* 0x000000d7d867723e */ /* 0x020fe200000010ff */
[C---:B------:R-:W-:Y:S02]  /*81c0*/  FMUL.FTZ R92, R3.reuse, R92 ;  /* 0x0000005c035c7220 */ /* 0x040fe40000410000 */
[C---:B------:R-:W-:Y:S03]  /*81d0*/  FMUL.FTZ R93, R3.reuse, R93 ;  /* 0x0000005d035d7220 */ /* 0x040fe60000410000 */
[C---:B------:R-:W-:Y:S01]  /*81e0*/  HMMA.16816.F32.BF16 R88, R136.reuse, R106, R88 ;  /* 0x0000006a8858723c */ /* 0x040fe20000041858 */
[----:B------:R-:W3:Y:S01]  /*81f0*/  LDSM.16.MT88.4 R104, [R189+0x900] ;  /* 0x00090000bd68783b */ /* 0x000ee20000004200 */
[----:B------:R-:W-:Y:S01]  /*8200*/  MUFU.EX2 R231, R231 ;  /* 0x000000e700e77308 */ /* 0x000fe20000000800 */
[C---:B------:R-:W-:Y:S02]  /*8210*/  FMUL.FTZ R94, R2.reuse, R94 ;  /* 0x0000005e025e7220 */ /* 0x040fe40000410000 */
[C---:B------:R-:W-:Y:S02]  /*8220*/  FMUL.FTZ R95, R2.reuse, R95 ;  /* 0x0000005f025f7220 */ /* 0x040fe40000410000 */
[C---:B------:R-:W-:Y:S02]  /*8230*/  FMUL.FTZ R96, R3.reuse, R96 ;  /* 0x0000006003607220 */ /* 0x040fe40000410000 */
[----:B------:R-:W-:Y:S03]  /*8240*/  FMUL.FTZ R97, R3, R97 ;  /* 0x0000006103617220 */ /* 0x000fe60000410000 */
[C---:B-1----:R-:W-:Y:S03]  /*8250*/  HMMA.16816.F32.BF16 R92, R136.reuse, R108, R92 ;  /* 0x0000006c885c723c */ /* 0x042fe6000004185c */
[C---:B------:R-:W-:Y:S01]  /*8260*/  FMUL.FTZ R98, R2.reuse, R98 ;  /* 0x0000006202627220 */ /* 0x040fe20000410000 */
[----:B--2---:R-:W-:Y:S01]  /*8270*/  F2FP.BF16.PACK_AB R101, R171, R170 ;  /* 0x000000aaab65723e */ /* 0x004fe200000010ff */
[C---:B------:R-:W-:Y:S02]  /*8280*/  FMUL.FTZ R99, R2.reuse, R99 ;  /* 0x0000006302637220 */ /* 0x040fe40000410000 */
[--C-:B------:R-:W-:Y:S02]  /*8290*/  FFMA.FTZ R217, R217, c[0x0][0x2d0], -R144.reuse ;  /* 0x0000b400d9d97a23 */ /* 0x100fe40000010890 */
[----:B------:R-:W-:Y:S03]  /*82a0*/  FFMA.FTZ R144, R133, c[0x0][0x2d0], -R144 ;  /* 0x0000b40085907a23 */ /* 0x000fe60000010890 */
[----:B------:R-:W-:Y:S01]  /*82b0*/  HMMA.16816.F32.BF16 R96, R136, R110, R96 ;  /* 0x0000006e8860723c */ /* 0x000fe20000041860 */
[----:B------:R-:W1:Y:S01]  /*82c0*/  LDSM.16.MT88.4 R108, [R188+0x2900] ;  /* 0x00290000bc6c783b */ /* 0x000e620000004200 */
[----:B------:R2:W-:Y:S01]  /*82d0*/  MUFU.EX2 R232, R144 ;  /* 0x0000009000e87308 */ /* 0x0005e20000000800 */
[----:B------:R-:W-:Y:S02]  /*82e0*/  FFMA.FTZ R160, R3, R206, R160 ;  /* 0x000000ce03a07223 */ /* 0x000fe400000100a0 */
[----:B------:R-:W-:Y:S02]  /*82f0*/  FFMA.FTZ R165, R2, R207, R165 ;  /* 0x000000cf02a57223 */ /* 0x000fe400000100a5 */
[----:B------:R-:W-:Y:S01]  /*8300*/  FADD.FTZ R135, R135, R160 ;  /* 0x000000a087877221 */ /* 0x000fe20000010000 */
[C---:B------:R-:W-:Y:S01]  /*8310*/  HMMA.16816.F32.BF16 R4, R100.reuse, R112, R4 ;  /* 0x000000706404723c */ /* 0x040fe20000041804 */
[----:B------:R-:W-:Y:S03]  /*8320*/  LDSM.16.MT88.4 R136, [R189+0x3100] ;  /* 0x00310000bd88783b */ /* 0x000fe60000004200 */
[----:B------:R-:W4:Y:S01]  /*8330*/  MUFU.EX2 R217, R217 ;  /* 0x000000d900d97308 */ /* 0x000f220000000800 */
        /* <DEDUP_REMOVED lines=8> */
[----:B------:R-:W-:Y:S02]  /*83c0*/  FADD.FTZ R3, R162, R3 ;  /* 0x00000003a2037221 */ /* 0x000fe40000010000 */
[----:B------:R-:W-:Y:S02]  /*83d0*/  FADD.FTZ R166, R166, R161 ;  /* 0x000000a1a6a67221 */ /* 0x000fe40000010000 */
[C---:B------:R-:W-:Y:S01]  /*83e0*/  HMMA.16816.F32.BF16 R16, R100.reuse, R118, R16 ;  /* 0x000000766410723c */ /* 0x040fe20000041810 */
[----:B------:R-:W-:Y:S03]  /*83f0*/  LDSM.16.MT88.4 R116, [R189+0x4900] ;  /* 0x00490000bd74783b */ /* 0x000fe60000004200 */
[----:B------:R-:W-:Y:S01]  /*8400*/  FADD.FTZ R2, R170, R3 ;  /* 0x00000003aa027221 */ /* 0x000fe20000010000 */
[----:B------:R-:W-:Y:S01]  /*8410*/  MOV R3, R0 ;  /* 0x0000000000037202 */ /* 0x000fe20000000f00 */
[----:B------:R-:W-:Y:S02]  /*8420*/  FADD.FTZ R167, R167, R166 ;  /* 0x000000a6a7a77221 */ /* 0x000fe40000010000 */
[C---:B---3--:R-:W-:Y:S04]  /*8430*/  HMMA.16816.F32.BF16 R20, R100.reuse, R104, R20 ;  /* 0x000000686414723c */ /* 0x048fe80000041814 */
[----:B------:R-:W-:Y:S02]  /*8440*/  FADD.FTZ R2, R171, R2 ;  /* 0x00000002ab027221 */ /* 0x000fe40000010000 */
[----:B------:R-:W-:Y:S02]  /*8450*/  FADD.FTZ R168, R168, R167 ;  /* 0x000000a7a8a87221 */ /* 0x000fe40000010000 */
[C---:B------:R-:W-:Y:S01]  /*8460*/  HMMA.16816.F32.BF16 R24, R100.reuse, R106, R24 ;  /* 0x0000006a6418723c */ /* 0x040fe20000041818 */
[----:B------:R-:W2:Y:S03]  /*8470*/  LDSM.16.MT88.4 R104, [R195+0x4900] ;  /* 0x00490000c368783b */ /* 0x000ea60000004200 */
[----:B------:R-:W-:Y:S01]  /*8480*/  FADD.FTZ R215, R215, R2 ;  /* 0x00000002d7d77221 */ /* 0x000fe20000010000 */
[----:B------:R-:W-:Y:S01]  /*8490*/  MOV R2, R132 ;  /* 0x0000008400027202 */ /* 0x000fe20000000f00 */
        /* <DEDUP_REMOVED lines=23> */
[C---:B------:R-:W-:Y:S08]  /*8610*/  HMMA.16816.F32.BF16 R84, R100.reuse, R116, R84 ;  /* 0x000000746454723c */ /* 0x040ff00000041854 */
[C---:B------:R-:W-:Y:S01]  /*8620*/  HMMA.16816.F32.BF16 R88, R100.reuse, R118, R88 ;  /* 0x000000766458723c */ /* 0x040fe20000041858 */
[----:B------:R-:W5:Y:S07]  /*8630*/  LDSM.16.MT88.4 R116, [R195+0x3100] ;  /* 0x00310000c374783b */ /* 0x000f6e0000004200 */
[C---:B-1----:R-:W-:Y:S08]  /*8640*/  HMMA.16816.F32.BF16 R92, R100.reuse, R108, R92 ;  /* 0x0000006c645c723c */ /* 0x042ff0000004185c */
[----:B------:R-:W-:Y:S01]  /*8650*/  HMMA.16816.F32.BF16 R96, R100, R110, R96 ;  /* 0x0000006e6460723c */ /* 0x000fe20000041860 */
[----:B------:R-:W-:Y:S06]  /*8660*/  LDSM.16.MT88.4 R108, [R195+0x5100] ;  /* 0x00510000c36c783b */ /* 0x000fec0000004200 */
[----:B------:R-:W-:Y:S01]  /*8670*/  F2FP.BF16.PACK_AB R100, R219, R218 ;  /* 0x000000dadb64723e */ /* 0x000fe200000010ff */
[----:B------:R-:W-:Y:S01]  /*8680*/  FADD.FTZ R218, R218, R169 ;  /* 0x000000a9dada7221 */ /* 0x000fe20000010000 */
[----:B------:R-:W-:Y:S03]  /*8690*/  F2FP.BF16.PACK_AB R102, R221, R220 ;  /* 0x000000dcdd66723e */ /* 0x000fe600000010ff */
[----:B----4-:R-:W-:Y:S01]  /*86a0*/  F2FP.BF16.PACK_AB R101, R222, R217 ;  /* 0x000000d9de65723e */ /* 0x010fe200000010ff */
        /* <DEDUP_REMOVED lines=10> */
[----:B------:R-:W1:Y:S07]  /*8750*/  LDSM.16.MT88.4 R104, [R188+0x3100] ;  /* 0x00310000bc68783b */ /* 0x000e6e0000004200 */
[C---:B------:R-:W-:Y:S08]  /*8760*/  HMMA.16816.F32.BF16 R12, R100.reuse, R120, R12 ;  /* 0x00000078640c723c */ /* 0x040ff0000004180c */
[C---:B------:R-:W-:Y:S08]  /*8770*/  HMMA.16816.F32.BF16 R16, R100.reuse, R122, R16 ;  /* 0x0000007a6410723c */ /* 0x040ff00000041810 */
[C---:B---3--:R-:W-:Y:S08]  /*8780*/  HMMA.16816.F32.BF16 R20, R100.reuse, R112, R20 ;  /* 0x000000706414723c */ /* 0x048ff00000041814 */
[C---:B------:R-:W-:Y:S01]  /*8790*/  HMMA.16816.F32.BF16 R24, R100.reuse, R114, R24 ;  /* 0x000000726418723c */ /* 0x040fe20000041818 */
[----:B------:R-:W2:Y:S07]  /*87a0*/  LDSM.16.MT88.4 R112, [R190+0x5100] ;  /* 0x00510000be70783b */ /* 0x000eae0000004200 */
[C---:B------:R-:W-:Y:S08]  /*87b0*/  HMMA.16816.F32.BF16 R28, R100.reuse, R124, R28 ;  /* 0x0000007c641c723c */ /* 0x040ff0000004181c */
[C---:B------:R-:W-:Y:S01]  /*87c0*/  HMMA.16816.F32.BF16 R32, R100.reuse, R126, R32 ;  /* 0x0000007e6420723c */ /* 0x040fe20000041820 */
[----:B------:R-:W-:Y:S07]  /*87d0*/  LDSM.16.MT88.4 R124, [R188+0x1900] ;  /* 0x00190000bc7c783b */ /* 0x000fee0000004200 */
[C---:B-----5:R-:W-:Y:S08]  /*87e0*/  HMMA.16816.F32.BF16 R36, R100.reuse, R116, R36 ;  /* 0x000000746424723c */ /* 0x060ff00000041824 */
        /* <DEDUP_REMOVED lines=18> */
[C---:B------:R-:W-:Y:S04]  /*8910*/  HMMA.16816.F32.BF16 R68, R100.reuse, R108, R68 ;  /* 0x0000006c6444723c */ /* 0x040fe80000041844 */
[----:B------:R-:W-:Y:S02]  /*8920*/  FADD.FTZ R207, R231, R230 ;  /* 0x000000e6e7cf7221 */ /* 0x000fe40000010000 */
[----:B------:R-:W-:Y:S02]  /*8930*/  FADD.FTZ R206, R228, R227 ;  /* 0x000000e3e4ce7221 */ /* 0x000fe40000010000 */
[C---:B------:R-:W-:Y:S01]  /*8940*/  HMMA.16816.F32.BF16 R72, R100.reuse, R110, R72 ;  /* 0x0000006e6448723c */ /* 0x040fe20000041848 */
[----:B------:R-:W4:Y:S03]  /*8950*/  LDSM.16.MT88.4 R108, [R195+0x1900] ;  /* 0x00190000c36c783b */ /* 0x000f260000004200 */
[----:B------:R-:W-:Y:S04]  /*8960*/  FADD.FTZ R207, R232, R207 ;  /* 0x000000cfe8cf7221 */ /* 0x000fe80000010000 */
[C---:B--2---:R-:W-:Y:S08]  /*8970*/  HMMA.16816.F32.BF16 R76, R100.reuse, R112, R76 ;  /* 0x00000070644c723c */ /* 0x044ff0000004184c */
[C---:B------:R-:W-:Y:S01]  /*8980*/  HMMA.16816.F32.BF16 R80, R100.reuse, R114, R80 ;  /* 0x000000726450723c */ /* 0x040fe20000041850 */
[----:B------:R-:W2:Y:S07]  /*8990*/  LDSM.16.MT88.4 R112, [R190+0x1900] ;  /* 0x00190000be70783b */ /* 0x000eae0000004200 */
[C---:B---3--:R-:W-:Y:S08]  /*89a0*/  HMMA.16816.F32.BF16 R84, R100.reuse, R116, R84 ;  /* 0x000000746454723c */ /* 0x048ff00000041854 */
[C---:B------:R-:W-:Y:S01]  /*89b0*/  HMMA.16816.F32.BF16 R88, R100.reuse, R118, R88 ;  /* 0x000000766458723c */ /* 0x040fe20000041858 */
[----:B------:R-:W3:Y:S07]  /*89c0*/  LDSM.16.MT88.4 R116, [R189+0x1900] ;  /* 0x00190000bd74783b */ /* 0x000eee0000004200 */
[C---:B-1----:R-:W-:Y:S08]  /*89d0*/  HMMA.16816.F32.BF16 R92, R100.reuse, R104, R92 ;  /* 0x00000068645c723c */ /* 0x042ff0000004185c */
[----:B------:R-:W-:Y:S08]  /*89e0*/  HMMA.16816.F32.BF16 R96, R100, R106, R96 ;  /* 0x0000006a6460723c */ /* 0x000ff00000041860 */
[C---:B----4-:R-:W-:Y:S01]  /*89f0*/  HMMA.16816.F32.BF16 R128, R136.reuse, R108, R4 ;  /* 0x0000006c8880723c */ /* 0x050fe20000041804 */
[----:B------:R-:W1:Y:S07]  /*8a00*/  LDSM.16.MT88.4 R4, [R190+0x5900] ;  /* 0x00590000be04783b */ /* 0x000e6e0000004200 */
[C---:B------:R-:W-:Y:S01]  /*8a10*/  HMMA.16816.F32.BF16 R100, R136.reuse, R110, R8 ;  /* 0x0000006e8864723c */ /* 0x040fe20000041808 */
[----:B------:R-:W4:Y:S07]  /*8a20*/  LDSM.16.MT88.4 R8, [R189+0x5900] ;  /* 0x00590000bd08783b */ /* 0x000f2e0000004200 */
[C---:B--2---:R-:W-:Y:S01]  /*8a30*/  HMMA.16816.F32.BF16 R104, R136.reuse, R112, R12 ;  /* 0x000000708868723c */ /* 0x044fe2000004180c */
[----:B------:R-:W2:Y:S07]  /*8a40*/  LDSM.16.MT88.4 R12, [R188+0x5900] ;  /* 0x00590000bc0c783b */ /* 0x000eae0000004200 */
[C---:B------:R-:W-:Y:S08]  /*8a50*/  HMMA.16816.F32.BF16 R108, R136.reuse, R114, R16 ;  /* 0x00000072886c723c */ /* 0x040ff00000041810 */
        /* <DEDUP_REMOVED lines=16> */
[C---:B----4-:R-:W-:Y:S07]  /*8b60*/  HMMA.16816.F32.BF16 R84, R136.reuse, R8, R84 ;  /* 0x000000088854723c */ /* 0x050fee0000041854 */
[----:B------:R-:W-:Y:S01]  /*8b70*/  MOV R8, R132 ;  /* 0x0000008400087202 */ /* 0x000fe20000000f00 */
[C---:B------:R-:W-:Y:S08]  /*8b80*/  HMMA.16816.F32.BF16 R88, R136.reuse, R10, R88 ;  /* 0x0000000a8858723c */ /* 0x040ff00000041858 */
[C---:B--2---:R-:W-:Y:S08]  /*8b90*/  HMMA.16816.F32.BF16 R92, R136.reuse, R12, R92 ;  /* 0x0000000c885c723c */ /* 0x044ff0000004185c */
[----:B------:R-:W-:Y:S01]  /*8ba0*/  HMMA.16816.F32.BF16 R96, R136, R14, R96 ;  /* 0x0000000e8860723c */ /* 0x000fe20000041860 */
[----:B------:R-:W-:-:S07]  /*8bb0*/  @P0 BRA `(.L_x_3523) ;  /* 0xffffc89000000947 */ /* 0x000fce000383ffff */
.L_x_3512:
        /* <DEDUP_REMOVED lines=28> */
.L_x_3525:
[----:B------:R-:W-:Y:S02]  /*8d80*/  ULDC UR4, c[0x0][0x32c] ;  /* 0x0000cb0000047ab9 */ /* 0x000fe40000000800 */
[----:B------:R-:W-:-:S03]  /*8d90*/  UISETP.NE.AND UP2, UPT, UR25, UR4, UPT ;  /* 0x000000041900728c */ /* 0x000fc6000bf45270 */
[----:B------:R-:W-:Y:S02]  /*8da0*/  ULDC.64 UR4, c[0x0][0x330] ;  /* 0x0000cc0000047ab9 */ /* 0x000fe40000000a00 */
[----:B------:R-:W-:-:S07]  /*8db0*/  UIMAD.WIDE.U32 UR26, UR24, UR4, URZ ;  /* 0x00000004181a72a5 */ /* 0x000fce000f8e003f */
[----:B------:R-:W-:Y:S02]  /*8dc0*/  @UP2 UMOV UR25, UR27 ;  /* 0x0000001b00192c82 */ /* 0x000fe40008000000 */
[----:B------:R-:W-:Y:S02]  /*8dd0*/  @UP2 USHF.R.U32.HI UR24, URZ, UR5, UR25 ;  /* 0x000000053f182299 */ /* 0x000fe40008011619 */
.L_x_3526:
[----:B------:R-:W-:Y:S02]  /*8de0*/  ULDC UR4, c[0x0][0x32c] ;  /* 0x0000cb0000047ab9 */ /* 0x000fe40000000800 */
[----:B------:R-:W-:-:S04]  /*8df0*/  UIMAD UR4, UR24, UR4, URZ ;  /* 0x00000004180472a4 */ /* 0x000fc8000f8e023f */
[----:B------:R-:W-:-:S04]  /*8e00*/  UISETP.LT.AND UP2, UPT, UR21, UR4, UPT ;  /* 0x000000041500728c */ /* 0x000fc8000bf41270 */
[----:B------:R-:W-:-:S04]  /*8e10*/  USEL UR21, UR21, UR4, !UP2 ;  /* 0x0000000415157287 */ /* 0x000fc8000d000000 */
.L_x_3524:
        /* <DEDUP_REMOVED lines=17> */
.L_x_3530:
        /* <DEDUP_REMOVED lines=58> */
.L_x_3528:
[C---:B--23--:R-:W-:Y:S01]  /*92d0*/  HMMA.16816.F32.BF16 R4, R136.reuse, R140, RZ ;  /* 0x0000008c8804723c */ /* 0x04cfe200000418ff */
[----:B------:R-:W-:Y:S01]  /*92e0*/  LDSM.16.M88.4 R164, [R192+0x6100] ;  /* 0x00610000c0a4783b */ /* 0x000fe20000000200 */
[----:B------:R-:W-:Y:S05]  /*92f0*/  UISETP.GT.AND UP2, UPT, UR20, UR9, UPT ;  /* 0x000000091400728c */ /* 0x000fea000bf44270 */
[----:B------:R-:W0:Y:S01]  /*9300*/  LDGDEPBAR ;  /* 0x00000000000079af */ /* 0x000e220000000000 */
[C---:B------:R-:W-:Y:S01]  /*9310*/  HMMA.16816.F32.BF16 R8, R136.reuse, R142, RZ ;  /* 0x0000008e8808723c */ /* 0x040fe200000418ff */
[----:B------:R-:W-:Y:S04]  /*9320*/  PLOP3.LUT P0, PT, PT, PT, UP2, 0x40, 0x0 ;  /* 0x000000000000781c */ /* 0x000fe80003f0e828 */
[----:B------:R-:W2:Y:S03]  /*9330*/  LDSM.16.M88.4 R140, [R193+0xc100] ;  /* 0x00c10000c18c783b */ /* 0x000ea60000000200 */
[C---:B----4-:R-:W-:Y:S03]  /*9340*/  HMMA.16816.F32.BF16 R12, R136.reuse, R16, RZ ;  /* 0x00000010880c723c */ /* 0x050fe600000418ff */
[----:B------:R-:W3:Y:S05]  /*9350*/  LDSM.16.M88.4 R168, [R192+0x6900] ;  /* 0x00690000c0a8783b */ /* 0x000eea0000000200 */
[C---:B------:R-:W-:Y:S01]  /*9360*/  HMMA.16816.F32.BF16 R16, R136.reuse, R18, RZ ;  /* 0x000000128810723c */ /* 0x040fe200000418ff */
[----:B------:R-:W-:Y:S07]  /*9370*/  LDSM.16.M88.4 R172, [R192+0x7900] ;  /* 0x00790000c0ac783b */ /* 0x000fee0000000200 */
[C---:B-1----:R-:W-:Y:S08]  /*9380*/  HMMA.16816.F32.BF16 R20, R136.reuse, R24, RZ ;  /* 0x000000188814723c */ /* 0x042ff000000418ff */
[C---:B------:R-:W-:Y:S08]  /*9390*/  HMMA.16816.F32.BF16 R24, R136.reuse, R26, RZ ;  /* 0x0000001a8818723c */ /* 0x040ff000000418ff */
[C---:B------:R-:W-:Y:S08]  /*93a0*/  HMMA.16816.F32.BF16 R28, R136.reuse, R32, RZ ;  /* 0x00000020881c723c */ /* 0x040ff000000418ff */
[----:B------:R-:W-:Y:S01]  /*93b0*/  HMMA.16816.F32.BF16 R32, R136, R34, RZ ;  /* 0x000000228820723c */ /* 0x000fe200000418ff */
[----:B------:R-:W1:Y:S07]  /*93c0*/  LDSM.16.M88.4 R136, [R192+0x7100] ;  /* 0x00710000c088783b */ /* 0x000e6e0000000200 */
[C---:B------:R-:W-:Y:S08]  /*93d0*/  HMMA.16816.F32.BF16 R4, R144.reuse, R148, R4 ;  /* 0x000000949004723c */ /* 0x040ff00000041804 */
[C---:B------:R-:W-:Y:S01]  /*93e0*/  HMMA.16816.F32.BF16 R8, R144.reuse, R150, R8 ;  /* 0x000000969008723c */ /* 0x040fe20000041808 */
[----:B------:R-:W-:Y:S07]  /*93f0*/  LDSM.16.M88.4 R148, [R191+0xc100] ;  /* 0x00c10000bf94783b */ /* 0x000fee0000000200 */
[C---:B------:R-:W-:Y:S08]  /*9400*/  HMMA.16816.F32.BF16 R12, R144.reuse, R152, R12 ;  /* 0x00000098900c723c */ /* 0x040ff0000004180c */
[C---:B------:R-:W-:Y:S01]  /*9410*/  HMMA.16816.F32.BF16 R16, R144.reuse, R154, R16 ;  /* 0x0000009a9010723c */ /* 0x040fe20000041810 */
[----:B------:R-:W4:Y:S07]  /*9420*/  LDSM.16.M88.4 R152, [R184] ;  /* 0x00000000b898783b */ /* 0x000f2e0000000200 */
[C---:B------:R-:W-:Y:S08]  /*9430*/  HMMA.16816.F32.BF16 R20, R144.reuse, R156, R20 ;  /* 0x0000009c9014723c */ /* 0x040ff00000041814 */
[C---:B------:R-:W-:Y:S01]  /*9440*/  HMMA.16816.F32.BF16 R24, R144.reuse, R158, R24 ;  /* 0x0000009e9018723c */ /* 0x040fe20000041818 */
[----:B------:R-:W5:Y:S07]  /*9450*/  LDSM.16.M88.4 R156, [R184+0x800] ;  /* 0x00080000b89c783b */ /* 0x000f6e0000000200 */
[C---:B------:R-:W-:Y:S08]  /*9460*/  HMMA.16816.F32.BF16 R28, R144.reuse, R160, R28 ;  /* 0x000000a0901c723c */ /* 0x040ff0000004181c */
[----:B------:R-:W-:Y:S01]  /*9470*/  HMMA.16816.F32.BF16 R32, R144, R162, R32 ;  /* 0x000000a29020723c */ /* 0x000fe20000041820 */
[----:B------:R-:W4:Y:S06]  /*9480*/  LDSM.16.M88.4 R144, [R184+0x1000] ;  /* 0x00100000b890783b */ /* 0x000f2c0000000200 */
[----:B------:R-:W4:Y:S01]  /*9490*/  LDSM.16.M88.4 R160, [R184+0x1800] ;  /* 0x00180000b8a0783b */ /* 0x000f220000000200 */
[C---:B--2---:R-:W-:Y:S08]  /*94a0*/  HMMA.16816.F32.BF16 R4, R140.reuse, R164, R4 ;  /* 0x000000a48c04723c */ /* 0x044ff00000041804 */
[C---:B------:R-:W-:Y:S01]  /*94b0*/  HMMA.16816.F32.BF16 R8, R140.reuse, R166, R8 ;  /* 0x000000a68c08723c */ /* 0x040fe20000041808 */
[----:B------:R-:W-:Y:S07]  /*94c0*/  LDSM.16.M88.4 R164, [R197+0x8100] ;  /* 0x00810000c5a4783b */ /* 0x000fee0000000200 */
        /* <DEDUP_REMOVED lines=8> */
[----:B------:R-:W2:Y:S06]  /*9550*/  LDSM.16.M88.4 R140, [R197+0x9100] ;  /* 0x00910000c58c783b */ /* 0x000eac0000000200 */
[----:B------:R-:W3:Y:S01]  /*9560*/  LDSM.16.M88.4 R172, [R197+0x9900] ;  /* 0x00990000c5ac783b */ /* 0x000ee20000000200 */
[C---:B----4-:R-:W-:Y:S08]  /*9570*/  HMMA.16816.F32.BF16 R4, R148.reuse, R152, R4 ;  /* 0x000000989404723c */ /* 0x050ff00000041804 */
[C---:B------:R-:W-:Y:S01]  /*9580*/  HMMA.16816.F32.BF16 R8, R148.reuse, R154, R8 ;  /* 0x0000009a9408723c */ /* 0x040fe20000041808 */
[----:B------:R-:W-:Y:S07]  /*9590*/  LDSM.16.M88.4 R152, [R183] ;  /* 0x00000000b798783b */ /* 0x000fee0000000200 */
[C---:B-----5:R-:W-:Y:S08]  /*95a0*/  HMMA.16816.F32.BF16 R12, R148.reuse, R156, R12 ;  /* 0x0000009c940c723c */ /* 0x060ff0000004180c */
        /* <DEDUP_REMOVED lines=135> */
[----:B------:R-:W-:Y:S02]  /*9e20*/  IADD3 R139, -R213, 0x10, RZ ;  /* 0x00000010d58b7810 */ /* 0x000fe40007ffe1ff */
[----:B------:R-:W-:Y:S01]  /*9e30*/  LEA.HI.X R136, R135, c[0x0][0x1cc], R0, 0x1, P0 ;  /* 0x0000730087887a11 */ /* 0x000fe200000f0c00 */
[----:B------:R-:W1:Y:S01]  /*9e40*/  SHFL.IDX PT, R132, R142, 0x1, 0x181f ;  /* 0x00381f008e847f89 */ /* 0x000e6200000e0000 */
[----:B------:R-:W-:Y:S01]  /*9e50*/  IMAD.SHL.U32 R0, R208, 0x2, RZ ;  /* 0x00000002d0007824 */ /* 0x000fe200078e00ff */
[----:B------:R-:W-:Y:S02]  /*9e60*/  LOP3.LUT R139, R139, 0xf, RZ, 0xc0, !PT ;  /* 0x0000000f8b8b7812 */ /* 0x000fe400078ec0ff */
        /* <DEDUP_REMOVED lines=23> */
.L_x_3529:
        /* <DEDUP_REMOVED lines=59> */
[----:B------:R-:W-:Y:S02]  /*a390*/  FMUL.FTZ R133, R2, c[0x0][0x2d0] ;  /* 0x0000b40002857a20 */ /* 0x000fe40000410000 */
[--C-:B------:R-:W-:Y:S01]  /*a3a0*/  FFMA.FTZ R5, R5, c[0x0][0x2d0], -R163.reuse ;  /* 0x0000b40005057a23 */ /* 0x100fe200000108a3 */
[----:B------:R-:W-:Y:S01]  /*a3b0*/  MUFU.EX2 R7, R7 ;  /* 0x0000000700077308 */ /* 0x000fe20000000800 */
[--C-:B------:R-:W-:Y:S02]  /*a3c0*/  FFMA.FTZ R134, R8, c[0x0][0x2d0], -R163.reuse ;  /* 0x0000b40008867a23 */ /* 0x100fe400000108a3 */
[----:B------:R-:W-:Y:S02]  /*a3d0*/  FFMA.FTZ R135, R9, c[0x0][0x2d0], -R163 ;  /* 0x0000b40009877a23 */ /* 0x000fe400000108a3 */
[----:B------:R-:W-:Y:S02]  /*a3e0*/  FFMA.FTZ R162, R11, c[0x0][0x2d0], -R161 ;  /* 0x0000b4000ba27a23 */ /* 0x000fe400000108a1 */
[--C-:B------:R-:W-:Y:S02]  /*a3f0*/  FFMA.FTZ R164, R12, c[0x0][0x2d0], -R163.reuse ;  /* 0x0000b4000ca47a23 */ /* 0x100fe400000108a3 */
[----:B------:R-:W-:Y:S01]  /*a400*/  FFMA.FTZ R165, R13, c[0x0][0x2d0], -R163 ;  /* 0x0000b4000da57a23 */ /* 0x000fe200000108a3 */
[----:B------:R2:W3:Y:S01]  /*a410*/  MUFU.EX2 R2, R133 ;  /* 0x0000008500027308 */ /* 0x0004e20000000800 */
[--C-:B------:R-:W-:Y:S02]  /*a420*/  FFMA.FTZ R166, R14, c[0x0][0x2d0], -R161.reuse ;  /* 0x0000b4000ea67a23 */ /* 0x100fe400000108a1 */
[----:B------:R-:W-:Y:S02]  /*a430*/  FFMA.FTZ R167, R15, c[0x0][0x2d0], -R161 ;  /* 0x0000b4000fa77a23 */ /* 0x000fe400000108a1 */
[----:B------:R-:W-:Y:S01]  /*a440*/  LDSM.16.MT88.4 R12, [R188+0x4100] ;  /* 0x00410000bc0c783b */ /* 0x000fe20000004200 */
[--C-:B------:R-:W-:Y:S02]  /*a450*/  FFMA.FTZ R168, R16, c[0x0][0x2d0], -R163.reuse ;  /* 0x0000b40010a87a23 */ /* 0x100fe400000108a3 */
[----:B------:R-:W-:Y:S02]  /*a460*/  FFMA.FTZ R169, R17, c[0x0][0x2d0], -R163 ;  /* 0x0000b40011a97a23 */ /* 0x000fe400000108a3 */
[----:B------:R-:W-:Y:S01]  /*a470*/  MUFU.EX2 R160, R160 ;  /* 0x000000a000a07308 */ /* 0x000fe20000000800 */
[--C-:B------:R-:W-:Y:S02]  /*a480*/  FFMA.FTZ R170, R18, c[0x0][0x2d0], -R161.reuse ;  /* 0x0000b40012aa7a23 */ /* 0x100fe400000108a1 */
[----:B------:R-:W-:Y:S02]  /*a490*/  FFMA.FTZ R171, R19, c[0x0][0x2d0], -R161 ;  /* 0x0000b40013ab7a23 */ /* 0x000fe400000108a1 */
[----:B------:R-:W-:Y:S01]  /*a4a0*/  LDSM.16.MT88.4 R16, [R190+0x900] ;  /* 0x00090000be10783b */ /* 0x000fe20000004200 */
[--C-:B------:R-:W-:Y:S02]  /*a4b0*/  FFMA.FTZ R172, R28, c[0x0][0x2d0], -R163.reuse ;  /* 0x0000b4001cac7a23 */ /* 0x100fe400000108a3 */
[----:B------:R-:W-:Y:S02]  /*a4c0*/  FFMA.FTZ R173, R29, c[0x0][0x2d0], -R163 ;  /* 0x0000b4001dad7a23 */ /* 0x000fe400000108a3 */
[----:B------:R-:W-:Y:S01]  /*a4d0*/  MUFU.EX2 R5, R5 ;  /* 0x0000000500057308 */ /* 0x000fe20000000800 */
[--C-:B------:R-:W-:Y:S02]  /*a4e0*/  FFMA.FTZ R174, R30, c[0x0][0x2d0], -R161.reuse ;  /* 0x0000b4001eae7a23 */ /* 0x100fe400000108a1 */
[--C-:B------:R-:W-:Y:S02]  /*a4f0*/  FFMA.FTZ R175, R31, c[0x0][0x2d0], -R161.reuse ;  /* 0x0000b4001faf7a23 */ /* 0x100fe400000108a1 */
[----:B--2---:R-:W-:Y:S01]  /*a500*/  FFMA.FTZ R133, R10, c[0x0][0x2d0], -R161 ;  /* 0x0000b4000a857a23 */ /* 0x004fe200000108a1 */
[----:B------:R-:W-:Y:S01]  /*a510*/  LDSM.16.MT88.4 R28, [R189+0x1900] ;  /* 0x00190000bd1c783b */ /* 0x000fe20000004200 */
[C---:B---3--:R-:W-:Y:S02]  /*a520*/  FMUL.FTZ R10, R2.reuse, R130 ;  /* 0x00000082020a7220 */ /* 0x048fe40000410000 */
        /* <DEDUP_REMOVED lines=10> */
[----:B------:R-:W-:Y:S02]  /*a5d0*/  FMUL.FTZ R115, R2, R115 ;  /* 0x0000007302737220 */ /* 0x000fe40000410000 */
[----:B------:R-:W-:Y:S02]  /*a5e0*/  FFMA.FTZ R219, R32, c[0x0][0x2d0], -R163 ;  /* 0x0000b40020db7a23 */ /* 0x000fe400000108a3 */
[----:B------:R-:W-:Y:S01]  /*a5f0*/  FFMA.FTZ R221, R34, c[0x0][0x2d0], -R161 ;  /* 0x0000b40022dd7a23 */ /* 0x000fe200000108a1 */
        /* <DEDUP_REMOVED lines=26> */
[----:B------:R-:W3:Y:S01]  /*a7a0*/  MUFU.EX2 R165, R165 ;  /* 0x000000a500a57308 */ /* 0x000ee20000000800 */
[C---:B------:R-:W-:Y:S02]  /*a7b0*/  FMUL.FTZ R66, R2.reuse, R66 ;  /* 0x0000004202427220 */ /* 0x040fe40000410000 */
[C---:B------:R-:W-:Y:S02]  /*a7c0*/  FMUL.FTZ R67, R2.reuse, R67 ;  /* 0x0000004302437220 */ /* 0x040fe40000410000 */
[----:B--2---:R-:W-:Y:S01]  /*a7d0*/  FMUL.FTZ R8, R3, R128 ;  /* 0x0000008003087220 */ /* 0x004fe20000410000 */
[----:B------:R-:W-:Y:S01]  /*a7e0*/  F2FP.BF16.PACK_AB R128, R5, R160 ;  /* 0x000000a00580723e */ /* 0x000fe200000010ff */
[----:B------:R-:W-:Y:S01]  /*a7f0*/  FMUL.FTZ R9, R3, R129 ;  /* 0x0000008103097220 */ /* 0x000fe20000410000 */
[----:B------:R-:W-:Y:S01]  /*a800*/  F2FP.BF16.PACK_AB R129, R7, R6 ;  /* 0x000000060781723e */ /* 0x000fe200000010ff */
[C---:B------:R-:W-:Y:S01]  /*a810*/  FMUL.FTZ R100, R3.reuse, R100 ;  /* 0x0000006403647220 */ /* 0x040fe20000410000 */
[----:B------:R-:W-:Y:S01]  /*a820*/  MUFU.EX2 R166, R166 ;  /* 0x000000a600a67308 */ /* 0x000fe20000000800 */
[C---:B------:R-:W-:Y:S02]  /*a830*/  FMUL.FTZ R101, R3.reuse, R101 ;  /* 0x0000006503657220 */ /* 0x040fe40000410000 */
[C---:B------:R-:W-:Y:S02]  /*a840*/  FMUL.FTZ R104, R3.reuse, R104 ;  /* 0x0000006803687220 */ /* 0x040fe40000410000 */
[C---:B-1----:R-:W-:Y:S05]  /*a850*/  HMMA.16816.F32.BF16 R8, R128.reuse, R136, R8 ;  /* 0x000000888008723c */ /* 0x042fea0000041808 */
[C---:B------:R-:W-:Y:S01]  /*a860*/  FMUL.FTZ R105, R3.reuse, R105 ;  /* 0x0000006903697220 */ /* 0x040fe20000410000 */
[----:B------:R-:W1:Y:S01]  /*a870*/  MUFU.EX2 R167, R167 ;  /* 0x000000a700a77308 */ /* 0x000e620000000800 */
[C---:B------:R-:W-:Y:S01]  /*a880*/  FMUL.FTZ R108, R3.reuse, R108 ;  /* 0x0000006c036c7220 */ /* 0x040fe20000410000 */
[C---:B------:R-:W-:Y:S01]  /*a890*/  HMMA.16816.F32.BF16 R100, R128.reuse, R138, R100 ;  /* 0x0000008a8064723c */ /* 0x040fe20000041864 */
[----:B------:R-:W2:Y:S03]  /*a8a0*/  LDSM.16.MT88.4 R136, [R188+0x100] ;  /* 0x00010000bc88783b */ /* 0x000ea60000004200 */
[C---:B------:R-:W-:Y:S02]  /*a8b0*/  FMUL.FTZ R109, R3.reuse, R109 ;  /* 0x0000006d036d7220 */ /* 0x040fe40000410000 */
[C---:B------:R-:W-:Y:S02]  /*a8c0*/  FMUL.FTZ R112, R3.reuse, R112 ;  /* 0x0000007003707220 */ /* 0x040fe40000410000 */
[C---:B------:R-:W-:Y:S01]  /*a8d0*/  HMMA.16816.F32.BF16 R104, R128.reuse, R140, R104 ;  /* 0x0000008c8068723c */ /* 0x040fe20000041868 */
[----:B------:R-:W-:Y:S03]  /*a8e0*/  MUFU.EX2 R168, R168 ;  /* 0x000000a800a87308 */ /* 0x000fe60000000800 */
[C---:B------:R-:W-:Y:S02]  /*a8f0*/  FMUL.FTZ R113, R3.reuse, R113 ;  /* 0x0000007103717220 */ /* 0x040fe40000410000 */
[C---:B------:R-:W-:Y:S02]  /*a900*/  FMUL.FTZ R116, R3.reuse, R116 ;  /* 0x0000007403747220 */ /* 0x040fe40000410000 */
[C---:B------:R-:W-:Y:S01]  /*a910*/  HMMA.16816.F32.BF16 R108, R128.reuse, R142, R108 ;  /* 0x0000008e806c723c */ /* 0x040fe2000004186c */
[----:B------:R-:W4:Y:S02]  /*a920*/  LDSM.16.MT88.4 R140, [R195+0x2100] ;  /* 0x00210000c38c783b */ /* 0x000f240000004200 */
[----:B------:R-:W5:Y:S01]  /*a930*/  MUFU.EX2 R169, R169 ;  /* 0x000000a900a97308 */ /* 0x000f620000000800 */
        /* <DEDUP_REMOVED lines=10> */
[----:B------:R-:W1:Y:S01]  /*a9e0*/  MUFU.EX2 R171, R171 ;  /* 0x000000ab00ab7308 */ /* 0x000e620000000800 */
        /* <DEDUP_REMOVED lines=26> */
[C---:B------:R-:W-:Y:S02]  /*ab90*/  FMUL.FTZ R64, R3.reuse, R64 ;  /* 0x0000004003407220 */ /* 0x040fe40000410000 */
[C---:B------:R-:W-:Y:S01]  /*aba0*/  FMUL.FTZ R65, R3.reuse, R65 ;  /* 0x0000004103417220 */ /* 0x040fe20000410000 */
        /* <DEDUP_REMOVED lines=14> */
[----:B------:R-:W4:Y:S03]  /*ac90*/  LDSM.16.MT88.4 R140, [R189+0x4100] ;  /* 0x00410000bd8c783b */ /* 0x000f260000004200 */
[C---:B------:R-:W-:Y:S02]  /*aca0*/  FMUL.FTZ R75, R2.reuse, R75 ;  /* 0x0000004b024b7220 */ /* 0x040fe40000410000 */
[C---:B------:R-:W-:Y:S02]  /*acb0*/  FMUL.FTZ R76, R3.reuse, R76 ;  /* 0x0000004c034c7220 */ /* 0x040fe40000410000 */
[C---:B-1----:R-:W-:Y:S04]  /*acc0*/  HMMA.16816.F32.BF16 R68, R128.reuse, R144, R68 ;  /* 0x000000908044723c */ /* 0x042fe80000041844 */
[C---:B------:R-:W-:Y:S02]  /*acd0*/  FMUL.FTZ R77, R3.reuse, R77 ;  /* 0x0000004d034d7220 */ /* 0x040fe40000410000 */
[C---:B------:R-:W-:Y:S02]  /*ace0*/  FMUL.FTZ R78, R2.reuse, R78 ;  /* 0x0000004e024e7220 */ /* 0x040fe40000410000 */
[C---:B------:R-:W-:Y:S01]  /*acf0*/  HMMA.16816.F32.BF16 R72, R128.reuse, R146, R72 ;  /* 0x000000928048723c */ /* 0x040fe20000041848 */
[----:B------:R-:W-:Y:S03]  /*ad00*/  LDSM.16.MT88.4 R144, [R188+0x900] ;  /* 0x00090000bc90783b */ /* 0x000fe60000004200 */
[C---:B------:R-:W-:Y:S02]  /*ad10*/  FMUL.FTZ R79, R2.reuse, R79 ;  /* 0x0000004f024f7220 */ /* 0x040fe40000410000 */
[C---:B------:R-:W-:Y:S02]  /*ad20*/  FMUL.FTZ R80, R3.reuse, R80 ;  /* 0x0000005003507220 */ /* 0x040fe40000410000 */
[C---:B------:R-:W-:Y:S03]  /*ad30*/  FMUL.FTZ R81, R3.reuse, R81 ;  /* 0x0000005103517220 */ /* 0x040fe60000410000 */
[C---:B--2---:R-:W-:Y:S03]  /*ad40*/  HMMA.16816.F32.BF16 R76, R128.reuse, R136, R76 ;  /* 0x00000088804c723c */ /* 0x044fe6000004184c */
[C---:B------:R-:W-:Y:S02]  /*ad50*/  FMUL.FTZ R82, R2.reuse, R82 ;  /* 0x0000005202527220 */ /* 0x040fe40000410000 */
[C---:B------:R-:W-:Y:S02]  /*ad60*/  FMUL.FTZ R83, R2.reuse, R83 ;  /* 0x0000005302537220 */ /* 0x040fe40000410000 */
[C---:B------:R-:W-:Y:S02]  /*ad70*/  FMUL.FTZ R84, R3.reuse, R84 ;  /* 0x0000005403547220 */ /* 0x040fe40000410000 */
[C---:B------:R-:W-:Y:S03]  /*ad80*/  FMUL.FTZ R85, R3.reuse, R85 ;  /* 0x0000005503557220 */ /* 0x040fe60000410000 */
[C---:B------:R-:W-:Y:S01]  /*ad90*/  HMMA.16816.F32.BF16 R80, R128.reuse, R138, R80 ;  /* 0x0000008a8050723c */ /* 0x040fe20000041850 */
[----:B------:R-:W1:Y:S02]  /*ada0*/  LDSM.16.MT88.4 R136, [R195+0x900] ;  /* 0x00090000c388783b */ /* 0x000e640000004200 */
[C---:B------:R-:W-:Y:S02]  /*adb0*/  FMUL.FTZ R86, R2.reuse, R86 ;  /* 0x0000005602567220 */ /* 0x040fe40000410000 */
[C---:B------:R-:W-:Y:S02]  /*adc0*/  FMUL.FTZ R87, R2.reuse, R87 ;  /* 0x0000005702577220 */ /* 0x040fe40000410000 */
[C---:B------:R-:W-:Y:S02]  /*add0*/  FMUL.FTZ R88, R3.reuse, R88 ;  /* 0x0000005803587220 */ /* 0x040fe40000410000 */
[C---:B------:R-:W-:Y:S03]  /*ade0*/  FMUL.FTZ R89, R3.reuse, R89 ;  /* 0x0000005903597220 */ /* 0x040fe60000410000 */
[C---:B----4-:R-:W-:Y:S03]  /*adf0*/  HMMA.16816.F32.BF16 R84, R128.reuse, R140, R84 ;  /* 0x0000008c8054723c */ /* 0x050fe60000041854 */
[C---:B------:R-:W-:Y:S02]  /*ae00*/  FMUL.FTZ R90, R2.reuse, R90 ;  /* 0x0000005a025a7220 */ /* 0x040fe40000410000 */
[C---:B------:R-:W-:Y:S02]  /*ae10*/  FMUL.FTZ R91, R2.reuse, R91 ;  /* 0x0000005b025b7220 */ /* 0x040fe40000410000 */
[C---:B------:R-:W-:Y:S02]  /*ae20*/  FMUL.FTZ R92, R3.reuse, R92 ;  /* 0x0000005c035c7220 */ /* 0x040fe40000410000 */
[C---:B------:R-:W-:Y:S03]  /*ae30*/  FMUL.FTZ R93, R3.reuse, R93 ;  /* 0x0000005d035d7220 */ /* 0x040fe60000410000 */
[C---:B------:R-:W-:Y:S01]  /*ae40*/  HMMA.16816.F32.BF16 R88, R128.reuse, R142, R88 ;  /* 0x0000008e8058723c */ /* 0x040fe20000041858 */
[----:B------:R-:W2:Y:S02]  /*ae50*/  LDSM.16.MT88.4 R140, [R189+0x900] ;  /* 0x00090000bd8c783b */ /* 0x000ea40000004200 */
[C---:B------:R-:W-:Y:S02]  /*ae60*/  FMUL.FTZ R94, R2.reuse, R94 ;  /* 0x0000005e025e7220 */ /* 0x040fe40000410000 */
[C---:B------:R-:W-:Y:S02]  /*ae70*/  FMUL.FTZ R95, R2.reuse, R95 ;  /* 0x0000005f025f7220 */ /* 0x040fe40000410000 */
[C---:B------:R-:W-:Y:S02]  /*ae80*/  FMUL.FTZ R96, R3.reuse, R96 ;  /* 0x0000006003607220 */ /* 0x040fe40000410000 */
[----:B------:R-:W-:Y:S03]  /*ae90*/  FMUL.FTZ R97, R3, R97 ;  /* 0x0000006103617220 */ /* 0x000fe60000410000 */
[C---:B------:R-:W-:Y:S03]  /*aea0*/  HMMA.16816.F32.BF16 R92, R128.reuse, R12, R92 ;  /* 0x0000000c805c723c */ /* 0x040fe6000004185c */
[C---:B------:R-:W-:Y:S02]  /*aeb0*/  FMUL.FTZ R98, R2.reuse, R98 ;  /* 0x0000006202627220 */ /* 0x040fe40000410000 */
[C---:B------:R-:W-:Y:S02]  /*aec0*/  FMUL.FTZ R99, R2.reuse, R99 ;  /* 0x0000006302637220 */ /* 0x040fe40000410000 */
[----:B---3--:R-:W-:Y:S01]  /*aed0*/  F2FP.BF16.PACK_AB R12, R165, R164 ;  /* 0x000000a4a50c723e */ /* 0x008fe200000010ff */
[----:B------:R-:W-:Y:S01]  /*aee0*/  FFMA.FTZ R160, R3, R206, R160 ;  /* 0x000000ce03a07223 */ /* 0x000fe200000100a0 */
[----:B------:R-:W-:Y:S03]  /*aef0*/  F2FP.BF16.PACK_AB R13, R167, R166 ;  /* 0x000000a6a70d723e */ /* 0x000fe600000010ff */
[----:B------:R-:W-:Y:S01]  /*af00*/  HMMA.16816.F32.BF16 R96, R128, R14, R96 ;  /* 0x0000000e8060723c */ /* 0x000fe20000041860 */
[----:B------:R-:W3:Y:S02]  /*af10*/  LDSM.16.MT88.4 R128, [R188+0x2900] ;  /* 0x00290000bc80783b */ /* 0x000ee40000004200 */
[----:B------:R-:W-:Y:S01]  /*af20*/  MOV R3, R0 ;  /* 0x0000000000037202 */ /* 0x000fe20000000f00 */
[----:B------:R-:W-:Y:S02]  /*af30*/  FFMA.FTZ R6, R2, R207, R6 ;  /* 0x000000cf02067223 */ /* 0x000fe40000010006 */
[----:B------:R-:W-:Y:S01]  /*af40*/  FADD.FTZ R5, R5, R160 ;  /* 0x000000a005057221 */ /* 0x000fe20000010000 */
[----:B-----5:R-:W-:Y:S01]  /*af50*/  F2FP.BF16.PACK_AB R14, R169, R168 ;  /* 0x000000a8a90e723e */ /* 0x020fe200000010ff */
[----:B------:R-:W-:Y:S01]  /*af60*/  FADD.FTZ R6, R7, R6 ;  /* 0x0000000607067221 */ /* 0x000fe20000010000 */
[----:B------:R-:W-:Y:S03]  /*af70*/  F2FP.BF16.PACK_AB R15, R171, R170 ;  /* 0x000000aaab0f723e */ /* 0x000fe600000010ff */
[----:B------:R-:W-:Y:S02]  /*af80*/  FADD.FTZ R134, R134, R5 ;  /* 0x0000000586867221 */ /* 0x000fe40000010000 */
[----:B------:R-:W-:Y:S01]  /*af90*/  FADD.FTZ R5, R133, R6 ;  /* 0x0000000685057221 */ /* 0x000fe20000010000 */
[----:B------:R-:W-:Y:S01]  /*afa0*/  MOV R133, R132 ;  /* 0x0000008400857202 */ /* 0x000fe20000000f00 */
[C---:B-1----:R-:W-:Y:S05]  /*afb0*/  HMMA.16816.F32.BF16 R8, R12.reuse, R136, R8 ;  /* 0x000000880c08723c */ /* 0x042fea0000041808 */
[----:B------:R-:W-:Y:S02]  /*afc0*/  FADD.FTZ R135, R135, R134 ;  /* 0x0000008687877221 */ /* 0x000fe40000010000 */
[----:B------:R-:W-:Y:S01]  /*afd0*/  FADD.FTZ R5, R162, R5 ;  /* 0x00000005a2057221 */ /* 0x000fe20000010000 */
[C---:B------:R-:W-:Y:S01]  /*afe0*/  HMMA.16816.F32.BF16 R100, R12.reuse, R138, R100 ;  /* 0x0000008a0c64723c */ /* 0x040fe20000041864 */
[----:B------:R-:W-:Y:S03]  /*aff0*/  LDSM.16.MT88.4 R136, [R190+0x4900] ;  /* 0x00490000be88783b */ /* 0x000fe60000004200 */
[----:B------:R-:W-:Y:S02]  /*b000*/  FADD.FTZ R164, R164, R135 ;  /* 0x00000087a4a47221 */ /* 0x000fe40000010000 */
[----:B------:R-:W-:Y:S02]  /*b010*/  FADD.FTZ R166, R166, R5 ;  /* 0x00000005a6a67221 */ /* 0x000fe40000010000 */
[C---:B------:R-:W-:Y:S04]  /*b020*/  HMMA.16816.F32.BF16 R104, R12.reuse, R16, R104 ;  /* 0x000000100c68723c */ /* 0x040fe80000041868 */
[----:B------:R-:W-:Y:S02]  /*b030*/  FADD.FTZ R165, R165, R164 ;  /* 0x000000a4a5a57221 */ /* 0x000fe40000010000 */
[----:B------:R-:W-:Y:S02]  /*b040*/  FADD.FTZ R167, R167, R166 ;  /* 0x000000a6a7a77221 */ /* 0x000fe40000010000 */
        /* <DEDUP_REMOVED lines=15> */
[C---:B------:R-:W-:Y:S07]  /*b140*/  HMMA.16816.F32.BF16 R44, R12.reuse, R152, R44 ;  /* 0x000000980c2c723c */ /* 0x040fee000004182c */
[--C-:B------:R-:W-:Y:S01]  /*b150*/  FFMA.FTZ R152, R20, c[0x0][0x2d0], -R163.reuse ;  /* 0x0000b40014987a23 */ /* 0x100fe200000108a3 */
[C---:B------:R-:W-:Y:S04]  /*b160*/  HMMA.16816.F32.BF16 R48, R12.reuse, R154, R48 ;  /* 0x0000009a0c30723c */ /* 0x040fe80000041830 */
[----:B------:R-:W-:Y:S01]  /*b170*/  FFMA.FTZ R153, R21, c[0x0][0x2d0], -R163 ;  /* 0x0000b40015997a23 */ /* 0x000fe200000108a3 */
[----:B------:R-:W-:Y:S02]  /*b180*/  MUFU.EX2 R152, R152 ;  /* 0x0000009800987308 */ /* 0x000fe40000000800 */
[--C-:B------:R-:W-:Y:S01]  /*b190*/  FFMA.FTZ R154, R22, c[0x0][0x2d0], -R161.reuse ;  /* 0x0000b400169a7a23 */ /* 0x100fe200000108a1 */
[C---:B------:R-:W-:Y:S04]  /*b1a0*/  HMMA.16816.F32.BF16 R52, R12.reuse, R156, R52 ;  /* 0x0000009c0c34723c */ /* 0x040fe80000041834 */
[----:B------:R-:W-:Y:S02]  /*b1b0*/  FFMA.FTZ R155, R23, c[0x0][0x2d0], -R161 ;  /* 0x0000b400179b7a23 */ /* 0x000fe400000108a1 */
[----:B------:R-:W4:Y:S01]  /*b1c0*/  LDSM.16.MT88.4 R20, [R188+0x4900] ;  /* 0x00490000bc14783b */ /* 0x000f220000004200 */
[--C-:B------:R-:W-:Y:S01]  /*b1d0*/  FFMA.FTZ R156, R24, c[0x0][0x2d0], -R163.reuse ;  /* 0x0000b400189c7a23 */ /* 0x100fe200000108a3 */
[C---:B------:R-:W-:Y:S01]  /*b1e0*/  HMMA.16816.F32.BF16 R56, R12.reuse, R158, R56 ;  /* 0x0000009e0c38723c */ /* 0x040fe20000041838 */
[----:B------:R-:W5:Y:S03]  /*b1f0*/  MUFU.EX2 R153, R153 ;  /* 0x0000009900997308 */ /* 0x000f660000000800 */
[--C-:B------:R-:W-:Y:S02]  /*b200*/  FFMA.FTZ R157, R25, c[0x0][0x2d0], -R163.reuse ;  /* 0x0000b400199d7a23 */ /* 0x100fe400000108a3 */
[----:B------:R-:W-:Y:S02]  /*b210*/  FFMA.FTZ R163, R33, c[0x0][0x2d0], -R163 ;  /* 0x0000b40021a37a23 */ /* 0x000fe400000108a3 */
[C---:B---3--:R-:W-:Y:S03]  /*b220*/  HMMA.16816.F32.BF16 R60, R12.reuse, R128, R60 ;  /* 0x000000800c3c723c */ /* 0x048fe6000004183c */
[----:B------:R-:W-:Y:S01]  /*b230*/  MUFU.EX2 R154, R154 ;  /* 0x0000009a009a7308 */ /* 0x000fe20000000800 */
[--C-:B------:R-:W-:Y:S02]  /*b240*/  FFMA.FTZ R158, R26, c[0x0][0x2d0], -R161.reuse ;  /* 0x0000b4001a9e7a23 */ /* 0x100fe400000108a1 */
[--C-:B------:R-:W-:Y:S02]  /*b250*/  FFMA.FTZ R159, R27, c[0x0][0x2d0], -R161.reuse ;  /* 0x0000b4001b9f7a23 */ /* 0x100fe400000108a1 */
[C---:B------:R-:W-:Y:S01]  /*b260*/  HMMA.16816.F32.BF16 R64, R12.reuse, R130, R64 ;  /* 0x000000820c40723c */ /* 0x040fe20000041840 */
[----:B------:R-:W-:Y:S03]  /*b270*/  LDSM.16.MT88.4 R128, [R190+0x1100] ;  /* 0x00110000be80783b */ /* 0x000fe60000004200 */
[----:B------:R-:W-:Y:S01]  /*b280*/  FFMA.FTZ R161, R35, c[0x0][0x2d0], -R161 ;  /* 0x0000b40023a17a23 */ /* 0x000fe200000108a1 */
[----:B------:R-:W3:Y:S03]  /*b290*/  MUFU.EX2 R155, R155 ;  /* 0x0000009b009b7308 */ /* 0x000ee60000000800 */
[C---:B-1----:R-:W-:Y:S01]  /*b2a0*/  HMMA.16816.F32.BF16 R68, R12.reuse, R16, R68 ;  /* 0x000000100c44723c */ /* 0x042fe20000041844 */
[----:B------:R-:W-:Y:S06]  /*b2b0*/  LDSM.16.MT88.4 R24, [R189+0x1100] ;  /* 0x00110000bd18783b */ /* 0x000fec0000004200 */
[----:B------:R-:W-:Y:S01]  /*b2c0*/  MUFU.EX2 R156, R156 ;  /* 0x0000009c009c7308 */ /* 0x000fe20000000800 */
[C---:B------:R-:W-:Y:S01]  /*b2d0*/  HMMA.16816.F32.BF16 R72, R12.reuse, R18, R72 ;  /* 0x000000120c48723c */ /* 0x040fe20000041848 */
[----:B------:R-:W1:Y:S07]  /*b2e0*/  LDSM.16.MT88.4 R16, [R195+0x1100] ;  /* 0x00110000c310783b */ /* 0x000e6e0000004200 */
[C---:B------:R-:W-:Y:S01]  /*b2f0*/  HMMA.16816.F32.BF16 R76, R12.reuse, R136, R76 ;  /* 0x000000880c4c723c */ /* 0x040fe2000004184c */
[----:B------:R-:W-:Y:S01]  /*b300*/  LDSM.16.MT88.4 R32, [R188+0x1900] ;  /* 0x00190000bc20783b */ /* 0x000fe20000004200 */
[----:B------:R-:W1:Y:S06]  /*b310*/  MUFU.EX2 R157, R157 ;  /* 0x0000009d009d7308 */ /* 0x000e6c0000000800 */
[C---:B------:R-:W-:Y:S01]  /*b320*/  HMMA.16816.F32.BF16 R80, R12.reuse, R138, R80 ;  /* 0x0000008a0c50723c */ /* 0x040fe20000041850 */
[----:B------:R-:W1:Y:S03]  /*b330*/  LDSM.16.MT88.4 R136, [R188+0x1100] ;  /* 0x00110000bc88783b */ /* 0x000e660000004200 */
[----:B------:R-:W-:Y:S04]  /*b340*/  MUFU.EX2 R158, R158 ;  /* 0x0000009e009e7308 */ /* 0x000fe80000000800 */
[C---:B--2---:R-:W-:Y:S06]  /*b350*/  HMMA.16816.F32.BF16 R84, R12.reuse, R140, R84 ;  /* 0x0000008c0c54723c */ /* 0x044fec0000041854 */
[----:B------:R-:W2:Y:S02]  /*b360*/  MUFU.EX2 R159, R159 ;  /* 0x0000009f009f7308 */ /* 0x000ea40000000800 */
[C---:B------:R-:W-:Y:S01]  /*b370*/  HMMA.16816.F32.BF16 R88, R12.reuse, R142, R88 ;  /* 0x0000008e0c58723c */ /* 0x040fe20000041858 */
[----:B------:R-:W2:Y:S07]  /*b380*/  LDSM.16.MT88.4 R140, [R195+0x3100] ;  /* 0x00310000c38c783b */ /* 0x000eae0000004200 */
[C---:B----4-:R-:W-:Y:S01]  /*b390*/  HMMA.16816.F32.BF16 R92, R12.reuse, R20, R92 ;  /* 0x000000140c5c723c */ /* 0x050fe2000004185c */
[----:B------:R-:W4:Y:S07]  /*b3a0*/  MUFU.EX2 R220, R163 ;  /* 0x000000a300dc7308 */ /* 0x000f2e0000000800 */
[----:B------:R-:W-:Y:S01]  /*b3b0*/  HMMA.16816.F32.BF16 R96, R12, R22, R96 ;  /* 0x000000160c60723c */ /* 0x000fe20000041860 */
[----:B------:R-:W-:Y:S02]  /*b3c0*/  LDSM.16.MT88.4 R20, [R195+0x5100] ;  /* 0x00510000c314783b */ /* 0x000fe40000004200 */
[----:B------:R-:W4:Y:S04]  /*b3d0*/  MUFU.EX2 R222, R161 ;  /* 0x000000a100de7308 */ /* 0x000f280000000800 */
[----:B-----5:R-:W-:Y:S01]  /*b3e0*/  F2FP.BF16.PACK_AB R12, R153, R152 ;  /* 0x00000098990c723e */ /* 0x020fe200000010ff */
[----:B------:R-:W-:Y:S01]  /*b3f0*/  FADD.FTZ R152, R152, R169 ;  /* 0x000000a998987221 */ /* 0x000fe20000010000 */
[----:B---3--:R-:W-:Y:S03]  /*b400*/  F2FP.BF16.PACK_AB R13, R155, R154 ;  /* 0x0000009a9b0d723e */ /* 0x008fe600000010ff */
[----:B-1----:R-:W-:Y:S01]  /*b410*/  F2FP.BF16.PACK_AB R14, R157, R156 ;  /* 0x0000009c9d0e723e */ /* 0x002fe200000010ff */
[----:B------:R-:W-:Y:S01]  /*b420*/  FADD.FTZ R154, R154, R171 ;  /* 0x000000ab9a9a7221 */ /* 0x000fe20000010000 */
[----:B--2---:R-:W-:Y:S01]  /*b430*/  F2FP.BF16.PACK_AB R15, R159, R158 ;  /* 0x0000009e9f0f723e */ /* 0x004fe200000010ff */
[----:B------:R-:W-:Y:S02]  /*b440*/  FADD.FTZ R153, R153, R152 ;  /* 0x0000009899997221 */ /* 0x000fe40000010000 */
[----:B------:R-:W-:Y:S02]  /*b450*/  FADD.FTZ R155, R155, R154 ;  /* 0x0000009a9b9b7221 */ /* 0x000fe40000010000 */
[----:B------:R-:W-:Y:S02]  /*b460*/  FADD.FTZ R156, R156, R153 ;  /* 0x000000999c9c7221 */ /* 0x000fe40000010000 */
[C---:B------:R-:W-:Y:S03]  /*b470*/  HMMA.16816.F32.BF16 R8, R12.reuse, R16, R8 ;  /* 0x000000100c08723c */ /* 0x040fe60000041808 */
[----:B------:R-:W-:Y:S02]  /*b480*/  FADD.FTZ R158, R158, R155 ;  /* 0x0000009b9e9e7221 */ /* 0x000fe40000010000 */
[----:B------:R-:W-:Y:S02]  /*b490*/  FADD.FTZ R157, R157, R156 ;  /* 0x0000009c9d9d7221 */ /* 0x000fe40000010000 */
[----:B------:R-:W-:Y:S01]  /*b4a0*/  FADD.FTZ R159, R159, R158 ;  /* 0x0000009e9f9f7221 */ /* 0x000fe20000010000 */
[C---:B------:R-:W-:Y:S01]  /*b4b0*/  HMMA.16816.F32.BF16 R100, R12.reuse, R18, R100 ;  /* 0x000000120c64723c */ /* 0x040fe20000041864 */
[----:B------:R-:W1:Y:S07]  /*b4c0*/  LDSM.16.MT88.4 R16, [R188+0x3100] ;  /* 0x00310000bc10783b */ /* 0x000e6e0000004200 */
[C---:B------:R-:W-:Y:S08]  /*b4d0*/  HMMA.16816.F32.BF16 R104, R12.reuse, R128, R104 ;  /* 0x000000800c68723c */ /* 0x040ff00000041868 */
[C---:B------:R-:W-:Y:S01]  /*b4e0*/  HMMA.16816.F32.BF16 R108, R12.reuse, R130, R108 ;  /* 0x000000820c6c723c */ /* 0x040fe2000004186c */
[----:B------:R-:W-:Y:S07]  /*b4f0*/  LDSM.16.MT88.4 R128, [R189+0x5100] ;  /* 0x00510000bd80783b */ /* 0x000fee0000004200 */
[C---:B------:R-:W-:Y:S08]  /*b500*/  HMMA.16816.F32.BF16 R112, R12.reuse, R24, R112 ;  /* 0x000000180c70723c */ /* 0x040ff00000041870 */
        /* <DEDUP_REMOVED lines=23> */
[C---:B------:R-:W-:Y:S08]  /*b680*/  HMMA.16816.F32.BF16 R84, R12.reuse, R128, R84 ;  /* 0x000000800c54723c */ /* 0x040ff00000041854 */
[C---:B------:R-:W-:Y:S08]  /*b690*/  HMMA.16816.F32.BF16 R88, R12.reuse, R130, R88 ;  /* 0x000000820c58723c */ /* 0x040ff00000041858 */
[C---:B-1----:R-:W-:Y:S08]  /*b6a0*/  HMMA.16816.F32.BF16 R92, R12.reuse, R16, R92 ;  /* 0x000000100c5c723c */ /* 0x042ff0000004185c */
[----:B------:R-:W-:Y:S01]  /*b6b0*/  HMMA.16816.F32.BF16 R96, R12, R18, R96 ;  /* 0x000000120c60723c */ /* 0x000fe20000041860 */
[----:B------:R-:W1:Y:S06]  /*b6c0*/  LDSM.16.MT88.4 R16, [R189+0x3900] ;  /* 0x00390000bd10783b */ /* 0x000e6c0000004200 */
        /* <DEDUP_REMOVED lines=9> */
[C---:B---3--:R-:W-:Y:S01]  /*b760*/  HMMA.16816.F32.BF16 R128, R12.reuse, R20, R8 ;  /* 0x000000140c80723c */ /* 0x048fe20000041808 */
[----:B------:R-:W3:Y:S02]  /*b770*/  LDSM.16.MT88.4 R8, [R190+0x5900] ;  /* 0x00590000be08783b */ /* 0x000ee40000004200 */
[----:B------:R-:W-:Y:S02]  /*b780*/  FADD.FTZ R207, R221, R174 ;  /* 0x000000aeddcf7221 */ /* 0x000fe40000010000 */
[----:B------:R-:W-:Y:S02]  /*b790*/  FADD.FTZ R206, R220, R219 ;  /* 0x000000dbdcce7221 */ /* 0x000fe40000010000 */
[----:B------:R-:W-:Y:S01]  /*b7a0*/  FADD.FTZ R207, R222, R207 ;  /* 0x000000cfdecf7221 */ /* 0x000fe20000010000 */
[C---:B------:R-:W-:Y:S01]  /*b7b0*/  HMMA.16816.F32.BF16 R100, R12.reuse, R22, R100 ;  /* 0x000000160c64723c */ /* 0x040fe20000041864 */
[----:B------:R-:W4:Y:S07]  /*b7c0*/  LDSM.16.MT88.4 R20, [R189+0x5900] ;  /* 0x00590000bd14783b */ /* 0x000f2e0000004200 */
[C---:B--2---:R-:W-:Y:S08]  /*b7d0*/  HMMA.16816.F32.BF16 R104, R12.reuse, R24, R104 ;  /* 0x000000180c68723c */ /* 0x044ff00000041868 */
        /* <DEDUP_REMOVED lines=14> */
[C---:B------:R-:W-:Y:S08]  /*b8c0*/  HMMA.16816.F32.BF16 R68, R12.reuse, R148, R68 ;  /* 0x000000940c44723c */ /* 0x040ff00000041844 */
[C---:B------:R-:W-:Y:S08]  /*b8d0*/  HMMA.16816.F32.BF16 R72, R12.reuse, R150, R72 ;  /* 0x000000960c48723c */ /* 0x040ff00000041848 */
[C---:B---3--:R-:W-:Y:S07]  /*b8e0*/  HMMA.16816.F32.BF16 R76, R12.reuse, R8, R76 ;  /* 0x000000080c4c723c */ /* 0x048fee000004184c */
[----:B------:R-:W-:Y:S01]  /*b8f0*/  MOV R8, R132 ;  /* 0x0000008400087202 */ /* 0x000fe20000000f00 */
[C---:B------:R-:W-:Y:S08]  /*b900*/  HMMA.16816.F32.BF16 R80, R12.reuse, R10, R80 ;  /* 0x0000000a0c50723c */ /* 0x040ff00000041850 */
[C---:B----4-:R-:W-:Y:S08]  /*b910*/  HMMA.16816.F32.BF16 R84, R12.reuse, R20, R84 ;  /* 0x000000140c54723c */ /* 0x050ff00000041854 */
[C---:B------:R-:W-:Y:S08]  /*b920*/  HMMA.16816.F32.BF16 R88, R12.reuse, R22, R88 ;  /* 0x000000160c58723c */ /* 0x040ff00000041858 */
[C---:B-1----:R-:W-:Y:S08]  /*b930*/  HMMA.16816.F32.BF16 R92, R12.reuse, R16, R92 ;  /* 0x000000100c5c723c */ /* 0x042ff0000004185c */
[----:B------:R-:W-:Y:S01]  /*b940*/  HMMA.16816.F32.BF16 R96, R12, R18, R96 ;  /* 0x000000120c60723c */ /* 0x000fe20000041860 */
[----:B------:R-:W-:-:S07]  /*b950*/  @P0 BRA `(.L_x_3530) ;  /* 0xffffd5d000000947 */ /* 0x000fce000383ffff */
.L_x_3527:
        /* <DEDUP_REMOVED lines=12> */
.L_x_3541:
        /* <DEDUP_REMOVED lines=9> */
[C---:B------:R-:W-:Y:S02]  /*bab0*/  IMAD R4, R200.reuse, c[0x0][0x21c], R4 ;  /* 0x00008700c8047a24 */ /* 0x040fe400078e0204 */
[----:B------:R-:W-:Y:S04]  /*bac0*/  IMAD.IADD R7, R7, 0x1, R5 ;  /* 0x0000000107077824 */ /* 0x000fe800078e0205 */
[----:B------:R-:W-:Y:S05]  /*bad0*/  IMAD.WIDE.U32 R6, R200, c[0x0][0x218], R6 ;  /* 0x00008600c8067a25 */ /* 0x000fea00078e0006 */
[----:B------:R-:W-:Y:S01]  /*bae0*/  IADD3 R5, P0, R6, UR22, RZ ;  /* 0x0000001606057c10 */ /* 0x000fe2000ff1e0ff */
[----:B------:R-:W-:Y:S03]  /*baf0*/  LDSM.16.M88.4 R32, [R198+0xc100] ;  /* 0x00c10000c620783b */ /* 0x000fe60000000200 */
[----:B------:R-:W-:Y:S01]  /*bb00*/  IADD3.X R4, R7, UR6, R4, P0, !PT ;  /* 0x0000000607047c10 */ /* 0x000fe200087fe404 */
[----:B------:R-:W1:Y:S01]  /*bb10*/  LDSM.16.M88.4 R8, [R197+0x6100] ;  /* 0x00610000c508783b */ /* 0x000e620000000200 */
[C---:B------:R-:W-:Y:S03]  /*bb20*/  LEA R20, P0, R5.reuse, c[0x0][0x1f8], 0x1 ;  /* 0x00007e0005147a11 */ /* 0x040fe600078008ff */
[----:B------:R-:W2:Y:S01]  /*bb30*/  LDSM.16.M88.4 R16, [R197+0x6900] ;  /* 0x00690000c510783b */ /* 0x000ea20000000200 */
[----:B------:R-:W-:Y:S03]  /*bb40*/  LEA.HI.X R0, R5, c[0x0][0x1fc], R4, 0x1, P0 ;  /* 0x00007f0005007a11 */ /* 0x000fe600000f0c04 */
[----:B------:R-:W-:Y:S04]  /*bb50*/  LDSM.16.M88.4 R24, [R197+0x7100] ;  /* 0x00710000c518783b */ /* 0x000fe80000000200 */
[----:B------:R-:W-:Y:S04]  /*bb60*/  LDSM.16.M88.4 R132, [R197+0x7900] ;  /* 0x00790000c584783b */ /* 0x000fe80000000200 */
[----:B------:R-:W-:Y:S04]  /*bb70*/  LDSM.16.M88.4 R136, [R194+0xc100] ;  /* 0x00c10000c288783b */ /* 0x000fe80000000200 */
[----:B------:R-:W-:Y:S04]  /*bb80*/  LDSM.16.M88.4 R140, [R196] ;  /* 0x00000000c48c783b */ /* 0x000fe80000000200 */
[----:B------:R-:W-:Y:S04]  /*bb90*/  LDSM.16.M88.4 R144, [R187] ;  /* 0x00000000bb90783b */ /* 0x000fe80000000200 */
[----:B------:R-:W-:Y:S04]  /*bba0*/  LDSM.16.M88.4 R148, [R186] ;  /* 0x00000000ba94783b */ /* 0x000fe80000000200 */
[----:B------:R-:W-:Y:S04]  /*bbb0*/  LDSM.16.M88.4 R152, [R185] ;  /* 0x00000000b998783b */ /* 0x000fe80000000200 */
[----:B------:R-:W-:Y:S01]  /*bbc0*/  SHFL.IDX PT, R159, R0, RZ, 0x181f ;  /* 0x00181fff009f7589 */ /* 0x000fe200000e0000 */
[C---:B-1----:R-:W-:Y:S03]  /*bbd0*/  HMMA.16816.F32.BF16 R4, R32.reuse, R8, RZ ;  /* 0x000000082004723c */ /* 0x042fe600000418ff */
[----:B------:R-:W-:Y:S04]  /*bbe0*/  SHFL.IDX PT, R157, R0, 0x1, 0x181f ;  /* 0x00381f00009d7f89 */ /* 0x000fe800000e0000 */
[----:B------:R-:W1:Y:S01]  /*bbf0*/  SHFL.IDX PT, R31, R20, RZ, 0x181f ;  /* 0x00181fff141f7589 */ /* 0x000e6200000e0000 */
[C---:B------:R-:W-:Y:S03]  /*bc00*/  HMMA.16816.F32.BF16 R8, R32.reuse, R10, RZ ;  /* 0x0000000a2008723c */ /* 0x040fe600000418ff */
[----:B------:R3:W4:Y:S05]  /*bc10*/  SHFL.IDX PT, R29, R20, 0x1, 0x181f ;  /* 0x00381f00141d7f89 */ /* 0x00072a00000e0000 */
[C---:B--2---:R-:W-:Y:S08]  /*bc20*/  HMMA.16816.F32.BF16 R12, R32.reuse, R16, RZ ;  /* 0x00000010200c723c */ /* 0x044ff000000418ff */
[C---:B------:R-:W-:Y:S01]  /*bc30*/  HMMA.16816.F32.BF16 R16, R32.reuse, R18, RZ ;  /* 0x000000122010723c */ /* 0x040fe200000418ff */
[C---:B-1----:R-:W-:Y:S03]  /*bc40*/  IADD3 R162, P6, R31.reuse, R210, RZ ;  /* 0x000000d21fa27210 */ /* 0x042fe60007fde0ff */
[-C--:B------:R-:W-:Y:S04]  /*bc50*/  IADD3 R160, P0, R31, R209.reuse, RZ ;  /* 0x000000d11fa07210 */ /* 0x080fe80007f1e0ff */
[C---:B---3--:R-:W-:Y:S01]  /*bc60*/  HMMA.16816.F32.BF16 R20, R32.reuse, R24, RZ ;  /* 0x000000182014723c */ /* 0x048fe200000418ff */
[----:B------:R-:W-:Y:S03]  /*bc70*/  IMAD.X R163, R159, 0x1, R172, P6 ;  /* 0x000000019fa37824 */ /* 0x000fe600030e06ac */
[----:B------:R-:W-:Y:S01]  /*bc80*/  IADD3 R168, P6, R31, R208, RZ ;  /* 0x000000d01fa87210 */ /* 0x000fe20007fde0ff */
[----:B------:R-:W-:Y:S01]  /*bc90*/  IMAD.X R161, R159, 0x1, R212, P0 ;  /* 0x000000019fa17824 */ /* 0x000fe200000e06d4 */
[----:B----4-:R-:W-:Y:S02]  /*bca0*/  IADD3 R216, P0, R29, R210, RZ ;  /* 0x000000d21dd87210 */ /* 0x010fe40007f1e0ff */
[C---:B------:R-:W-:Y:S01]  /*bcb0*/  HMMA.16816.F32.BF16 R24, R32.reuse, R26, RZ ;  /* 0x0000001a2018723c */ /* 0x040fe200000418ff */
[----:B------:R1:W-:Y:S03]  /*bcc0*/  LDGSTS.E.BYPASS.LTC128B.128 [R205], [R162.64], !P5 ;  /* 0x00000000a2cd7fae */ /* 0x0003e6000e901d52 */
[--C-:B------:R-:W-:Y:S01]  /*bcd0*/  IMAD.X R169, R159, 0x1, R211.reuse, P6 ;  /* 0x000000019fa97824 */ /* 0x100fe200030e06d3 */
[----:B------:R-:W-:Y:S01]  /*bce0*/  IADD3 R174, P6, R29, R209, RZ ;  /* 0x000000d11dae7210 */ /* 0x000fe20007fde0ff */
[----:B------:R-:W-:Y:S01]  /*bcf0*/  IMAD.X R217, R157, 0x1, R172, P0 ;  /* 0x000000019dd97824 */ /* 0x000fe200000e06ac */
[----:B------:R-:W-:Y:S01]  /*bd00*/  IADD3 R214, P0, R29, R208, RZ ;  /* 0x000000d01dd67210 */ /* 0x000fe20007f1e0ff */
[----:B------:R1:W-:Y:S01]  /*bd10*/  LDGSTS.E.BYPASS.LTC128B.128 [R205+0x2000], [R160.64], !P4 ;  /* 0x02000000a0cd7fae */ /* 0x0003e2000e101d52 */
[C---:B------:R-:W-:Y:S03]  /*bd20*/  HMMA.16816.F32.BF16 R28, R32.reuse, R132, RZ ;  /* 0x00000084201c723c */ /* 0x040fe600000418ff */
[----:B------:R2:W-:Y:S01]  /*bd30*/  LDGSTS.E.BYPASS.LTC128B.128 [R205+0x4000], [R168.64], !P3 ;  /* 0x04000000a8cd7fae */ /* 0x0005e2000d901d52 */
[C---:B------:R-:W-:Y:S02]  /*bd40*/  IMAD.X R175, R157.reuse, 0x1, R212, P6 ;  /* 0x000000019daf7824 */ /* 0x040fe400030e06d4 */
[----:B------:R-:W-:Y:S01]  /*bd50*/  IMAD.X R215, R157, 0x1, R211, P0 ;  /* 0x000000019dd77824 */ /* 0x000fe200000e06d3 */
[----:B------:R3:W-:Y:S01]  /*bd60*/  LDGSTS.E.BYPASS.LTC128B.128 [R205+0x1000], [R216.64], !P5 ;  /* 0x01000000d8cd7fae */ /* 0x0007e2000e901d52 */
[----:B------:R-:W-:Y:S01]  /*bd70*/  HMMA.16816.F32.BF16 R32, R32, R134, RZ ;  /* 0x000000862020723c */ /* 0x000fe200000418ff */
[----:B------:R-:W-:Y:S02]  /*bd80*/  PLOP3.LUT P0, PT, PT, PT, UP2, 0x40, 0x0 ;  /* 0x000000000000781c */ /* 0x000fe40003f0e828 */
[----:B------:R3:W-:Y:S04]  /*bd90*/  LDGSTS.E.BYPASS.LTC128B.128 [R205+0x3000], [R174.64], !P4 ;  /* 0x03000000aecd7fae */ /* 0x0007e8000e101d52 */
[----:B------:R3:W-:Y:S01]  /*bda0*/  LDGSTS.E.BYPASS.LTC128B.128 [R205+0x5000], [R214.64], !P3 ;  /* 0x05000000d6cd7fae */ /* 0x0007e2000d901d52 */
[C---:B------:R-:W-:Y:S03]  /*bdb0*/  HMMA.16816.F32.BF16 R4, R136.reuse, R140, R4 ;  /* 0x0000008c8804723c */ /* 0x040fe60000041804 */
[----:B------:R-:W-:Y:S04]  /*bdc0*/  LDSM.16.M88.4 R156, [R193+0xc100] ;  /* 0x00c10000c19c783b */ /* 0x000fe80000000200 */
[----:B------:R-:W0:Y:S01]  /*bdd0*/  LDGDEPBAR ;  /* 0x00000000000079af */ /* 0x000e220000000000 */
[C---:B------:R-:W-:Y:S03]  /*bde0*/  HMMA.16816.F32.BF16 R8, R136.reuse, R142, R8 ;  /* 0x0000008e8808723c */ /* 0x040fe60000041808 */
[----:B-1----:R-:W1:Y:S04]  /*bdf0*/  LDSM.16.M88.4 R160, [R192+0x6100] ;  /* 0x00610000c0a0783b */ /* 0x002e680000000200 */
[----:B------:R-:W4:Y:S01]  /*be00*/  LDSM.16.M88.4 R164, [R192+0x6900] ;  /* 0x00690000c0a4783b */ /* 0x000f220000000200 */
[C---:B------:R-:W-:Y:S03]  /*be10*/  HMMA.16816.F32.BF16 R12, R136.reuse, R144, R12 ;  /* 0x00000090880c723c */ /* 0x040fe6000004180c */
[----:B------:R-:W5:Y:S04]  /*be20*/  LDSM.16.M88.4 R132, [R192+0x7100] ;  /* 0x00710000c084783b */ /* 0x000f680000000200 */
[----:B--2---:R-:W2:Y:S01]  /*be30*/  LDSM.16.M88.4 R168, [R192+0x7900] ;  /* 0x00790000c0a8783b */ /* 0x004ea20000000200 */
[C---:B------:R-:W-:Y:S03]  /*be40*/  HMMA.16816.F32.BF16 R16, R136.reuse, R146, R16 ;  /* 0x000000928810723c */ /* 0x040fe60000041810 */
[----:B------:R-:W-:Y:S04]  /*be50*/  LDSM.16.M88.4 R140, [R191+0xc100] ;  /* 0x00c10000bf8c783b */ /* 0x000fe80000000200 */
[----:B------:R-:W2:Y:S01]  /*be60*/  LDSM.16.M88.4 R144, [R184] ;  /* 0x00000000b890783b */ /* 0x000ea20000000200 */
[C---:B------:R-:W-:Y:S08]  /*be70*/  HMMA.16816.F32.BF16 R20, R136.reuse, R148, R20 ;  /* 0x000000948814723c */ /* 0x040ff00000041814 */
[C---:B------:R-:W-:Y:S01]  /*be80*/  HMMA.16816.F32.BF16 R24, R136.reuse, R150, R24 ;  /* 0x000000968818723c */ /* 0x040fe20000041818 */
[----:B------:R-:W2:Y:S07]  /*be90*/  LDSM.16.M88.4 R148, [R184+0x800] ;  /* 0x00080000b894783b */ /* 0x000eae0000000200 */
[C---:B------:R-:W-:Y:S08]  /*bea0*/  HMMA.16816.F32.BF16 R28, R136.reuse, R152, R28 ;  /* 0x00000098881c723c */ /* 0x040ff0000004181c */
[----:B------:R-:W-:Y:S01]  /*beb0*/  HMMA.16816.F32.BF16 R32, R136, R154, R32 ;  /* 0x0000009a8820723c */ /* 0x000fe20000041820 */
[----:B------:R-:W2:Y:S04]  /*bec0*/  LDSM.16.M88.4 R136, [R184+0x1000] ;  /* 0x00100000b888783b */ /* 0x000ea80000000200 */
[----:B------:R-:W2:Y:S03]  /*bed0*/  LDSM.16.M88.4 R152, [R184+0x1800] ;  /* 0x00180000b898783b */ /* 0x000ea60000000200 */
[C---:B-1----:R-:W-:Y:S08]  /*bee0*/  HMMA.16816.F32.BF16 R4, R156.reuse, R160, R4 ;  /* 0x000000a09c04723c */ /* 0x042ff00000041804 */
[C---:B------:R-:W-:Y:S01]  /*bef0*/  HMMA.16816.F32.BF16 R8, R156.reuse, R162, R8 ;  /* 0x000000a29c08723c */ /* 0x040fe20000041808 */
[----:B------:R-:W-:Y:S07]  /*bf00*/  LDSM.16.M88.4 R160, [R197+0x8100] ;  /* 0x00810000c5a0783b */ /* 0x000fee0000000200 */
[C---:B----4-:R-:W-:Y:S08]  /*bf10*/  HMMA.16816.F32.BF16 R12, R156.reuse, R164, R12 ;  /* 0x000000a49c0c723c */ /* 0x050ff0000004180c */
[C---:B------:R-:W-:Y:S01]  /*bf20*/  HMMA.16816.F32.BF16 R16, R156.reuse, R166, R16 ;  /* 0x000000a69c10723c */ /* 0x040fe20000041810 */
[----:B------:R-:W-:Y:S07]  /*bf30*/  LDSM.16.M88.4 R164, [R197+0x8900] ;  /* 0x00890000c5a4783b */ /* 0x000fee0000000200 */
[C---:B-----5:R-:W-:Y:S08]  /*bf40*/  HMMA.16816.F32.BF16 R20, R156.reuse, R132, R20 ;  /* 0x000000849c14723c */ /* 0x060ff00000041814 */
[C---:B------:R-:W-:Y:S01]  /*bf50*/  HMMA.16816.F32.BF16 R24, R156.reuse, R134, R24 ;  /* 0x000000869c18723c */ /* 0x040fe20000041818 */
[----:B------:R-:W1:Y:S07]  /*bf60*/  LDSM.16.M88.4 R132, [R198+0x10100] ;  /* 0x01010000c684783b */ /* 0x000e6e0000000200 */
[C---:B--2---:R-:W-:Y:S08]  /*bf70*/  HMMA.16816.F32.BF16 R28, R156.reuse, R168, R28 ;  /* 0x000000a89c1c723c */ /* 0x044ff0000004181c */
[----:B------:R-:W-:Y:S01]  /*bf80*/  HMMA.16816.F32.BF16 R32, R156, R170, R32 ;  /* 0x000000aa9c20723c */ /* 0x000fe20000041820 */
[----:B------:R-:W2:Y:S04]  /*bf90*/  LDSM.16.M88.4 R156, [R197+0x9100] ;  /* 0x00910000c59c783b */ /* 0x000ea80000000200 */
[----:B------:R-:W4:Y:S03]  /*bfa0*/  LDSM.16.M88.4 R168, [R197+0x9900] ;  /* 0x00990000c5a8783b */ /* 0x000f260000000200 */
[C---:B------:R-:W-:Y:S08]  /*bfb0*/  HMMA.16816.F32.BF16 R4, R140.reuse, R144, R4 ;  /* 0x000000908c04723c */ /* 0x040ff00000041804 */
[C---:B------:R-:W-:Y:S01]  /*bfc0*/  HMMA.16816.F32.BF16 R8, R140.reuse, R146, R8 ;  /* 0x000000928c08723c */ /* 0x040fe20000041808 */
[----:B------:R-:W-:Y:S07]  /*bfd0*/  LDSM.16.M88.4 R144, [R183] ;  /* 0x00000000b790783b */ /* 0x000fee0000000200 */
[C---:B------:R-:W-:Y:S08]  /*bfe0*/  HMMA.16816.F32.BF16 R12, R140.reuse, R148, R12 ;  /* 0x000000948c0c723c */ /* 0x040ff0000004180c */
[C---:B------:R-:W-:Y:S01]  /*bff0*/  HMMA.16816.F32.BF16 R16, R140.reuse, R150, R16 ;  /* 0x000000968c10723c */ /* 0x040fe20000041810 */
[----:B------:R-:W-:Y:S07]  /*c000*/  LDSM.16.M88.4 R148, [R182] ;  /* 0x00000000b694783b */ /* 0x000fee0000000200 */
[C---:B------:R-:W-:Y:S08]  /*c010*/  HMMA.16816.F32.BF16 R20, R140.reuse, R136, R20 ;  /* 0x000000888c14723c */ /* 0x040ff00000041814 */
[C---:B------:R-:W-:Y:S01]  /*c020*/  HMMA.16816.F32.BF16 R24, R140.reuse, R138, R24 ;  /* 0x0000008a8c18723c */ /* 0x040fe20000041818 */
[----:B------:R-:W5:Y:S07]  /*c030*/  LDSM.16.M88.4 R136, [R194+0x10100] ;  /* 0x01010000c288783b */ /* 0x000f6e0000000200 */
[C---:B------:R-:W-:Y:S08]  /*c040*/  HMMA.16816.F32.BF16 R28, R140.reuse, R152, R28 ;  /* 0x000000988c1c723c */ /* 0x040ff0000004181c */
[----:B------:R-:W-:Y:S01]  /*c050*/  HMMA.16816.F32.BF16 R32, R140, R154, R32 ;  /* 0x0000009a8c20723c */ /* 0x000fe20000041820 */
[----:B------:R-:W3:Y:S04]  /*c060*/  LDSM.16.M88.4 R140, [R181] ;  /* 0x00000000b58c783b */ /* 0x000ee80000000200 */
        /* <DEDUP_REMOVED lines=14> */
[C---:B-----5:R-:W-:Y:S08]  /*c150*/  HMMA.16816.F32.BF16 R4, R136.reuse, R144, R4 ;  /* 0x000000908804723c */ /* 0x060ff00000041804 */
[C---:B------:R-:W-:Y:S01]  /*c160*/  HMMA.16816.F32.BF16 R8, R136.reuse, R146, R8 ;  /* 0x000000928808723c */ /* 0x040fe20000041808 */
[----:B------:R-:W-:Y:S07]  /*c170*/  LDSM.16.M88.4 R144, [R184+0x2000] ;  /* 0x00200000b890783b */ /* 0x000fee0000000200 */
[C---:B------:R-:W-:Y:S08]  /*c180*/  HMMA.16816.F32.BF16 R12, R136.reuse, R148, R12 ;  /* 0x00000094880c723c */ /* 0x040ff0000004180c */
[C---:B------:R-:W-:Y:S01]  /*c190*/  HMMA.16816.F32.BF16 R16, R136.reuse, R150, R16 ;  /* 0x000000968810723c */ /* 0x040fe20000041810 */
[----:B------:R-:W-:Y:S07]  /*c1a0*/  LDSM.16.M88.4 R148, [R184+0x2800] ;  /* 0x00280000b894783b */ /* 0x000fee0000000200 */
[C---:B---3--:R-:W-:Y:S08]  /*c1b0*/  HMMA.16816.F32.BF16 R20, R136.reuse, R140, R20 ;  /* 0x0000008c8814723c */ /* 0x048ff00000041814 */
        /* <DEDUP_REMOVED lines=77> */
[----:B------:R-:W-:Y:S01]  /*c690*/  ULEA UR4, UR20, UR12, 0x6 ;  /* 0x0000000c14047291 */ /* 0x000fe2000f8e303f */
[----:B------:R-:W-:Y:S05]  /*c6a0*/  IMAD.MOV.U32 R200, RZ, RZ, RZ ;  /* 0x000000ffffc87224 */ /* 0x000fea00078e00ff */
        /* <DEDUP_REMOVED lines=30> */
[-C--:B------:R-:W-:Y:S02]  /*c890*/  IADD3 R136, P0, R137, R209.reuse, RZ ;  /* 0x000000d189887210 */ /* 0x080fe40007f1e0ff */
[----:B--2---:R-:W-:Y:S02]  /*c8a0*/  IADD3.X R141, R139, R172, RZ, P6, !PT ;  /* 0x000000ac8b8d7210 */ /* 0x004fe400037fe4ff */
        /* <DEDUP_REMOVED lines=15> */
.L_x_3532:
[----:B------:R-:W-:Y:S01]  /*c9a0*/  PLOP3.LUT P6, PT, PT, PT, UP1, 0x80, 0x0 ;  /* 0x000000000000781c */ /* 0x000fe20003fcf018 */
        /* <DEDUP_REMOVED lines=32> */
.L_x_3535:
[----:B------:R-:W-:Y:S04]  /*cbb0*/  MOV R132, c[0x0][0x32c] ;  /* 0x0000cb0000847a02 */ /* 0x000fe80000000f00 */
[----:B------:R-:W-:Y:S11]  /*cbc0*/  ISETP.NE.AND P0, PT, R132, 0x1, PT ;  /* 0x000000018400780c */ /* 0x000ff60003f05270 */
[----:B------:R-:W-:Y:S02]  /*cbd0*/  @!UPT UIADD3 URZ, URZ, URZ, URZ ;  /* 0x0000003f3f3ff290 */ /* 0x000fe4000fffe03f */
[----:B------:R-:W-:Y:S05]  /*cbe0*/  @P0 IMAD.HI.U32 R132, R141, c[0x0][0x330], RZ ;  /* 0x0000cc008d840a27 */ /* 0x000fea00078e00ff */
[----:B------:R-:W-:Y:S02]  /*cbf0*/  @P0 SHF.R.U32.HI R141, RZ, c[0x0][0x334], R132 ;  /* 0x0000cd00ff8d0a19 */ /* 0x000fe40000011684 */
.L_x_3536:
[----:B------:R-:W-:Y:S05]  /*cc00*/  BSYNC B0 ;  /* 0x0000000000007941 */ /* 0x000fea0003800000 */
.L_x_3534:
[----:B------:R-:W-:Y:S04]  /*cc10*/  IMAD.MOV.U32 R132, RZ, RZ, c[0x0][0x32c] ;  /* 0x0000cb00ff847624 */ /* 0x000fe800078e00ff */
[----:B------:R-:W-:Y:S04]  /*cc20*/  IMAD R141, R141, R132, -UR4 ;  /* 0x800000048d8d7e24 */ /* 0x000fe8000f8e0284 */
[----:B------:R-:W-:Y:S05]  /*cc30*/  IMAD.IADD R134, R141, 0x1, -R204 ;  /* 0x000000018d867824 */ /* 0x000fea00078e0acc */
[----:B------:R-:W-:Y:S02]  /*cc40*/  IADD3 R132, R134, c[0x0][0x32c], RZ ;  /* 0x0000cb0086847a10 */ /* 0x000fe40007ffe0ff */
[----:B------:R-:W-:Y:S02]  /*cc50*/  IMNMX R135, R135, R134, !PT ;  /* 0x0000008687877217 */ /* 0x000fe40007800200 */
[----:B------:R-:W-:Y:S02]  /*cc60*/  IMNMX R137, R137, R132, PT ;  /* 0x0000008489897217 */ /* 0x000fe40003800200 */
.L_x_3533:
        /* <DEDUP_REMOVED lines=85> */
.L_x_3539:
[----:B------:R-:W-:Y:S04]  /*d1c0*/  MOV R5, 0x1 ;  /* 0x0000000100057802 */ /* 0x000fe80000000f00 */
[----:B------:R-:W-:Y:S11]  /*d1d0*/  ISETP.NE.AND P0, PT, R5, c[0x0][0x32c], PT ;  /* 0x0000cb0005007a0c */ /* 0x000ff60003f05270 */
[----:B------:R-:W-:Y:S02]  /*d1e0*/  @!UPT UIADD3 URZ, URZ, URZ, URZ ;  /* 0x0000003f3f3ff290 */ /* 0x000fe4000fffe03f */
[----:B------:R-:W-:Y:S05]  /*d1f0*/  @P0 IMAD.HI.U32 R5, R8, c[0x0][0x330], RZ ;  /* 0x0000cc0008050a27 */ /* 0x000fea00078e00ff */
[----:B------:R-:W-:Y:S02]  /*d200*/  @P0 SHF.R.U32.HI R8, RZ, c[0x0][0x334], R5 ;  /* 0x0000cd00ff080a19 */ /* 0x000fe40000011605 */
.L_x_3540:
[----:B------:R-:W-:Y:S05]  /*d210*/  BSYNC B0 ;  /* 0x0000000000007941 */ /* 0x000fea0003800000 */
.L_x_3538:
[----:B------:R-:W-:Y:S04]  /*d220*/  IMAD.MOV.U32 R5, RZ, RZ, c[0x0][0x32c] ;  /* 0x0000cb00ff057624 */ /* 0x000fe800078e00ff */
[----:B------:R-:W-:Y:S04]  /*d230*/  IMAD R5, R8, R5, -UR4 ;  /* 0x8000000408057e24 */ /* 0x000fe8000f8e0205 */
[----:B------:R-:W-:Y:S05]  /*d240*/  IMAD.IADD R9, R5, 0x1, -R204 ;  /* 0x0000000105097824 */ /* 0x000fea00078e0acc */
[----:B------:R-:W-:Y:S02]  /*d250*/  IADD3 R5, R9, c[0x0][0x32c], RZ ;  /* 0x0000cb0009057a10 */ /* 0x000fe40007ffe0ff */
[----:B------:R-:W-:Y:S02]  /*d260*/  IMNMX R0, R0, R9, !PT ;  /* 0x0000000900007217 */ /* 0x000fe40007800200 */
[----:B------:R-:W-:Y:S02]  /*d270*/  IMNMX R4, R4, R5, PT ;  /* 0x0000000504047217 */ /* 0x000fe40003800200 */
.L_x_3537:
[----:B------:R-:W-:Y:S02]  /*d280*/  PLOP3.LUT P6, PT, PT, PT, UP2, 0x80, 0x0 ;  /* 0x000000000000781c */ /* 0x000fe40003fcf028 */
[----:B------:R-:W-:Y:S02]  /*d290*/  PLOP3.LUT P0, PT, PT, PT, UP2, 0x80, 0x0 ;  /* 0x000000000000781c */ /* 0x000fe40003f0f028 */
[C---:B------:R-:W-:Y:S02]  /*d2a0*/  ISETP.GT.AND P6, PT, R0.reuse, RZ, P6 ;  /* 0x000000ff0000720c */ /* 0x040fe400037c4270 */
[----:B------:R-:W-:Y:S02]  /*d2b0*/  ISETP.GT.AND P0, PT, R0, 0x1, P0 ;  /* 0x000000010000780c */ /* 0x000fe40000704270 */
[----:B------:R-:W-:Y:S02]  /*d2c0*/  ISETP.LT.OR P6, PT, R4, 0x1, P6 ;  /* 0x000000010400780c */ /* 0x000fe400037c1670 */
[----:B------:R-:W-:Y:S02]  /*d2d0*/  FMNMX.FTZ R5, R148, R3, !PT ;  /* 0x0000000394057209 */ /* 0x000fe40007810000 */
[----:B------:R-:W-:Y:S02]  /*d2e0*/  FSEL R25, R6, -INF , !P6 ;  /* 0xff80000006197808 */ /* 0x000fe40007000000 */
[----:B------:R-:W-:Y:S02]  /*d2f0*/  ISETP.LT.OR P0, PT, R4, 0x2, P0 ;  /* 0x000000020400780c */ /* 0x000fe40000701670 */
[----:B------:R-:W-:Y:S02]  /*d300*/  FMNMX.FTZ R5, R152, R5, !PT ;  /* 0x0000000598057209 */ /* 0x000fe40007810000 */
[----:B------:R-:W-:Y:S02]  /*d310*/  PLOP3.LUT P6, PT, PT, PT, UP2, 0x80, 0x0 ;  /* 0x000000000000781c */ /* 0x000fe40003fcf028 */
        /* <DEDUP_REMOVED lines=8> */
[----:B------:R-:W-:Y:S02]  /*d3a0*/  FMNMX.FTZ R5, R138, R5, !PT ;  /* 0x000000058a057209 */ /* 0x000fe40007810000 */
[----:B------:R-:W-:Y:S02]  /*d3b0*/  PLOP3.LUT P6, PT, PT, PT, UP2, 0x80, 0x0 ;  /* 0x000000000000781c */ /* 0x000fe40003fcf028 */
[----:B------:R-:W-:Y:S02]  /*d3c0*/  ISETP.LT.OR P0, PT, R4, 0xa, P0 ;  /* 0x0000000a0400780c */ /* 0x000fe40000701670 */
[----:B------:R-:W-:Y:S02]  /*d3d0*/  FMNMX.FTZ R5, R136, R5, !PT ;  /* 0x0000000588057209 */ /* 0x000fe40007810000 */
[----:B------:R-:W-:Y:S02]  /*d3e0*/  ISETP.GT.AND P6, PT, R0, 0x10, P6 ;  /* 0x000000100000780c */ /* 0x000fe400037c4270 */
[----:B------:R-:W-:Y:S02]  /*d3f0*/  FSEL R13, R11, -INF , !P0 ;  /* 0xff8000000b0d7808 */ /* 0x000fe40004000000 */
        /* <DEDUP_REMOVED lines=9> */
[----:B------:R-:W-:Y:S02]  /*d490*/  ISETP.GT.AND P6, PT, R0, 0x18, P6 ;  /* 0x000000180000780c */ /* 0x000fe400037c4270 */
        /* <DEDUP_REMOVED lines=9> */
[----:B------:R-:W-:Y:S02]  /*d530*/  FMNMX.FTZ R5, R164, R5, !PT ;  /* 0x00000005a4057209 */ /* 0x000fe40007810000 */
[----:B------:R-:W-:Y:S02]  /*d540*/  PLOP3.LUT P6, PT, PT, PT, UP2, 0x80, 0x0 ;  /* 0x000000000000781c */ /* 0x000fe40003fcf028 */
[----:B------:R-:W-:Y:S02]  /*d550*/  FSEL R33, R19, -INF , !P0 ;  /* 0xff80000013217808 */ /* 0x000fe40004000000 */
[----:B------:R-:W-:Y:S02]  /*d560*/  FMNMX.FTZ R8, R17, R8, !PT ;  /* 0x0000000811087209 */ /* 0x000fe40007810000 */
[----:B------:R-:W-:Y:S02]  /*d570*/  ISETP.GT.AND P6, PT, R0, 0x20, P6 ;  /* 0x000000200000780c */ /* 0x000fe400037c4270 */
[----:B------:R-:W-:Y:S02]  /*d580*/  FMNMX.FTZ R6, R162, R5, !PT ;  /* 0x00000005a2067209 */ /* 0x000fe40007810000 */
[----:B------:R-:W-:Y:S02]  /*d590*/  PLOP3.LUT P0, PT, PT, PT, UP2, 0x80, 0x0 ;  /* 0x000000000000781c */ /* 0x000fe40003f0f028 */
        /* <DEDUP_REMOVED lines=21> */
[----:B------:R-:W-:Y:S02]  /*d6f0*/  FMNMX.FTZ R8, R171, R8, !PT ;  /* 0x00000008ab087209 */ /* 0x000fe40007810000 */
[----:B------:R-:W-:Y:S02]  /*d700*/  PLOP3.LUT P0, PT, PT, PT, UP2, 0x80, 0x0 ;  /* 0x000000000000781c */ /* 0x000fe40003f0f028 */
        /* <DEDUP_REMOVED lines=9> */
[----:B------:R-:W-:Y:S02]  /*d7a0*/  ISETP.GT.AND P6, PT, R0, 0x38, P6 ;  /* 0x000000380000780c */ /* 0x000fe400037c4270 */
[----:B------:R-:W-:Y:S02]  /*d7b0*/  FMNMX.FTZ R8, R165, R8, !PT ;  /* 0x00000008a5087209 */ /* 0x000fe40007810000 */
[----:B------:R-:W-:Y:S01]  /*d7c0*/  PLOP3.LUT P0, PT, PT, PT, UP2, 0x80, 0x0 ;  /* 0x000000000000781c */ /* 0x000fe20003f0f028 */
[----:B------:R-:W-:Y:S01]  /*d7d0*/  UISETP.GT.AND UP2, UPT, UR20, UR9, UPT ;  /* 0x000000091400728c */ /* 0x000fe2000bf44270 */
[----:B------:R-:W-:Y:S01]  /*d7e0*/  FMNMX.FTZ R7, R144, R7, !PT ;  /* 0x0000000790077209 */ /* 0x000fe20007810000 */
[----:B------:R-:W-:Y:S01]  /*d7f0*/  UIADD3 UR20, UR20, -0x1, URZ ;  /* 0xffffffff14147890 */ /* 0x000fe2000fffe03f */
[----:B------:R-:W-:Y:S02]  /*d800*/  ISETP.GT.AND P0, PT, R0, 0x39, P0 ;  /* 0x000000390000780c */ /* 0x000fe40000704270 */
[----:B------:R-:W-:Y:S02]  /*d810*/  FMNMX.FTZ R0, R145, R8, !PT ;  /* 0x0000000891007209 */ /* 0x000fe40007810000 */
[----:B------:R-:W-:Y:S02]  /*d820*/  ISETP.LT.OR P6, PT, R4, 0x39, P6 ;  /* 0x000000390400780c */ /* 0x000fe400037c1670 */
[----:B------:R-:W-:Y:S02]  /*d830*/  FMNMX.FTZ R5, R142, R7, !PT ;  /* 0x000000078e057209 */ /* 0x000fe40007810000 */
        /* <DEDUP_REMOVED lines=8> */
[----:B-1----:R-:W-:Y:S07]  /*d8c0*/  FMNMX.FTZ R6, R5, R6, !PT ;  /* 0x0000000605067209 */ /* 0x002fee0007810000 */
[----:B------:R-:W1:Y:S01]  /*d8d0*/  SHFL.BFLY PT, R11, R6, 0x1, 0x1f ;  /* 0x0c201f00060b7f89 */ /* 0x000e6200000e0000 */
[----:B--2---:R-:W-:Y:S07]  /*d8e0*/  FMNMX.FTZ R5, R4, R7, !PT ;  /* 0x0000000704057209 */ /* 0x004fee0007810000 */
[----:B------:R-:W2:Y:S01]  /*d8f0*/  SHFL.BFLY PT, R8, R5, 0x1, 0x1f ;  /* 0x0c201f0005087f89 */ /* 0x000ea200000e0000 */
[----:B-1----:R-:W-:Y:S04]  /*d900*/  FMNMX.FTZ R0, R6, R11, !PT ;  /* 0x0000000b06007209 */ /* 0x002fe80007810000 */
[C---:B------:R-:W-:Y:S01]  /*d910*/  FSETP.NEU.FTZ.AND P0, PT, R0.reuse, -INF , PT ;  /* 0xff8000000000780b */ /* 0x040fe20003f1d000 */
[C---:B------:R-:W-:Y:S03]  /*d920*/  FMUL.FTZ R155, R0.reuse, c[0x0][0x2d0] ;  /* 0x0000b400009b7a20 */ /* 0x040fe60000410000 */
[----:B------:R-:W-:Y:S02]  /*d930*/  FSEL R4, R0, RZ, P0 ;  /* 0x000000ff00047208 */ /* 0x000fe40000000000 */
[----:B------:R-:W-:Y:S03]  /*d940*/  FSEL R155, R155, RZ, P0 ;  /* 0x000000ff9b9b7208 */ /* 0x000fe60000000000 */
[----:B------:R-:W-:Y:S01]  /*d950*/  FADD.FTZ R4, -R4, R3 ;  /* 0x0000000304047221 */ /* 0x000fe20000010100 */
[----:B--2---:R-:W-:Y:S01]  /*d960*/  FMNMX.FTZ R8, R8, R5, !PT ;  /* 0x0000000508087209 */ /* 0x004fe20007810000 */
[--C-:B------:R-:W-:Y:S02]  /*d970*/  FFMA.FTZ R149, R140, c[0x0][0x2d0], -R155.reuse ;  /* 0x0000b4008c957a23 */ /* 0x100fe4000001089b */
[--C-:B------:R-:W-:Y:S01]  /*d980*/  FFMA.FTZ R148, R148, c[0x0][0x2d0], -R155.reuse ;  /* 0x0000b40094947a23 */ /* 0x100fe2000001089b */
[C---:B------:R-:W-:Y:S01]  /*d990*/  FSETP.NEU.FTZ.AND P0, PT, R8.reuse, -INF , PT ;  /* 0xff8000000800780b */ /* 0x040fe20003f1d000 */
[----:B------:R-:W-:Y:S02]  /*d9a0*/  FMUL.FTZ R140, R8, c[0x0][0x2d0] ;  /* 0x0000b400088c7a20 */ /* 0x000fe40000410000 */
[--C-:B------:R-:W-:Y:S01]  /*d9b0*/  FFMA.FTZ R11, R152, c[0x0][0x2d0], -R155.reuse ;  /* 0x0000b400980b7a23 */ /* 0x100fe2000001089b */
[----:B------:R-:W-:Y:S01]  /*d9c0*/  FSEL R5, R8, RZ, P0 ;  /* 0x000000ff08057208 */ /* 0x000fe20000000000 */
[--C-:B------:R-:W-:Y:S01]  /*d9d0*/  FFMA.FTZ R10, R150, c[0x0][0x2d0], -R155.reuse ;  /* 0x0000b400960a7a23 */ /* 0x100fe2000001089b */
[----:B------:R-:W-:Y:S01]  /*d9e0*/  FSEL R140, R140, RZ, P0 ;  /* 0x000000ff8c8c7208 */ /* 0x000fe20000000000 */
[----:B------:R-:W-:Y:S01]  /*d9f0*/  FMUL.FTZ R3, R4, c[0x0][0x2d0] ;  /* 0x0000b40004037a20 */ /* 0x000fe20000410000 */
[----:B------:R-:W-:Y:S01]  /*da00*/  MUFU.EX2 R148, R148 ;  /* 0x0000009400947308 */ /* 0x000fe20000000800 */
[----:B------:R-:W-:Y:S01]  /*da10*/  FADD.FTZ R5, -R5, R2 ;  /* 0x0000000205057221 */ /* 0x000fe20000010100 */
[----:B------:R-:W-:Y:S01]  /*da20*/  PLOP3.LUT P0, PT, PT, PT, UP2, 0x80, 0x0 ;  /* 0x000000000000781c */ /* 0x000fe20003f0f028 */
[--C-:B------:R-:W-:Y:S02]  /*da30*/  FFMA.FTZ R151, R17, c[0x0][0x2d0], -R140.reuse ;  /* 0x0000b40011977a23 */ /* 0x100fe4000001088c */
[----:B------:R-:W1:Y:S01]  /*da40*/  LDSM.16.MT88.4 R16, [R195+0x100] ;  /* 0x00010000c310783b */ /* 0x000e620000004200 */
[--C-:B------:R-:W-:Y:S02]  /*da50*/  FFMA.FTZ R153, R25, c[0x0][0x2d0], -R140.reuse ;  /* 0x0000b40019997a23 */ /* 0x100fe4000001088c */
[--C-:B------:R-:W-:Y:S02]  /*da60*/  FFMA.FTZ R152, R21, c[0x0][0x2d0], -R140.reuse ;  /* 0x0000b40015987a23 */ /* 0x100fe4000001088c */
[--C-:B------:R-:W-:Y:S01]  /*da70*/  FFMA.FTZ R150, R13, c[0x0][0x2d0], -R140.reuse ;  /* 0x0000b4000d967a23 */ /* 0x100fe2000001088c */
[----:B------:R-:W2:Y:S01]  /*da80*/  MUFU.EX2 R3, R3 ;  /* 0x0000000300037308 */ /* 0x000ea20000000800 */
[----:B------:R-:W-:Y:S01]  /*da90*/  FMUL.FTZ R2, R5, c[0x0][0x2d0] ;  /* 0x0000b40005027a20 */ /* 0x000fe20000410000 */
[----:B------:R-:W3:Y:S01]  /*daa0*/  LDSM.16.MT88.4 R20, [R190+0x100] ;  /* 0x00010000be14783b */ /* 0x000ee20000004200 */
[--C-:B------:R-:W-:Y:S02]  /*dab0*/  FFMA.FTZ R154, R138, c[0x0][0x2d0], -R155.reuse ;  /* 0x0000b4008a9a7a23 */ /* 0x100fe4000001089b */
[--C-:B------:R-:W-:Y:S02]  /*dac0*/  FFMA.FTZ R157, R136, c[0x0][0x2d0], -R155.reuse ;  /* 0x0000b400889d7a23 */ /* 0x100fe4000001089b */
[--C-:B------:R-:W-:Y:S02]  /*dad0*/  FFMA.FTZ R156, R134, c[0x0][0x2d0], -R155.reuse ;  /* 0x0000b400869c7a23 */ /* 0x100fe4000001089b */
[--C-:B------:R-:W-:Y:S01]  /*dae0*/  FFMA.FTZ R159, R132, c[0x0][0x2d0], -R155.reuse ;  /* 0x0000b400849f7a23 */ /* 0x100fe2000001089b */
[----:B------:R-:W4:Y:S01]  /*daf0*/  MUFU.EX2 R2, R2 ;  /* 0x0000000200027308 */ /* 0x000f220000000800 */
[----:B------:R-:W5:Y:S01]  /*db00*/  LDSM.16.MT88.4 R24, [R189+0x100] ;  /* 0x00010000bd18783b */ /* 0x000f620000004200 */
[--C-:B------:R-:W-:Y:S02]  /*db10*/  FFMA.FTZ R158, R135, c[0x0][0x2d0], -R140.reuse ;  /* 0x0000b400879e7a23 */ /* 0x100fe4000001088c */
[--C-:B------:R-:W-:Y:S02]  /*db20*/  FFMA.FTZ R161, R133, c[0x0][0x2d0], -R140.reuse ;  /* 0x0000b40085a17a23 */ /* 0x100fe4000001088c */
[--C-:B------:R-:W-:Y:S02]  /*db30*/  FFMA.FTZ R160, R29, c[0x0][0x2d0], -R140.reuse ;  /* 0x0000b4001da07a23 */ /* 0x100fe4000001088c */
[--C-:B------:R-:W-:Y:S01]  /*db40*/  FFMA.FTZ R163, R33, c[0x0][0x2d0], -R140.reuse ;  /* 0x0000b40021a37a23 */ /* 0x100fe2000001088c */
[----:B------:R-:W-:Y:S01]  /*db50*/  LDSM.16.MT88.4 R28, [R190+0x900] ;  /* 0x00090000be1c783b */ /* 0x000fe20000004200 */
[----:B------:R-:W1:Y:S01]  /*db60*/  MUFU.EX2 R11, R11 ;  /* 0x0000000b000b7308 */ /* 0x000e620000000800 */
[--C-:B------:R-:W-:Y:S02]  /*db70*/  FFMA.FTZ R170, R146, c[0x0][0x2d0], -R155.reuse ;  /* 0x0000b40092aa7a23 */ /* 0x100fe4000001089b */
[--C-:B------:R-:W-:Y:S02]  /*db80*/  FFMA.FTZ R213, R145, c[0x0][0x2d0], -R140.reuse ;  /* 0x0000b40091d57a23 */ /* 0x100fe4000001088c */
[C---:B--2---:R-:W-:Y:S02]  /*db90*/  FMUL.FTZ R4, R3.reuse, R128 ;  /* 0x0000008003047220 */ /* 0x044fe40000410000 */
[C---:B------:R-:W-:Y:S01]  /*dba0*/  FMUL.FTZ R5, R3.reuse, R129 ;  /* 0x0000008103057220 */ /* 0x040fe20000410000 */
[----:B------:R-:W-:Y:S01]  /*dbb0*/  LDSM.16.MT88.4 R32, [R188+0x900] ;  /* 0x00090000bc20783b */ /* 0x000fe20000004200 */
[C---:B------:R-:W-:Y:S01]  /*dbc0*/  FMUL.FTZ R100, R3.reuse, R100 ;  /* 0x0000006403647220 */ /* 0x040fe20000410000 */
[----:B------:R-:W-:Y:S01]  /*dbd0*/  MUFU.EX2 R10, R10 ;  /* 0x0000000a000a7308 */ /* 0x000fe20000000800 */
[C---:B------:R-:W-:Y:S02]  /*dbe0*/  FMUL.FTZ R101, R3.reuse, R101 ;  /* 0x0000006503657220 */ /* 0x040fe40000410000 */
[C---:B------:R-:W-:Y:S02]  /*dbf0*/  FMUL.FTZ R104, R3.reuse, R104 ;  /* 0x0000006803687220 */ /* 0x040fe40000410000 */
[C---:B----4-:R-:W-:Y:S01]  /*dc00*/  FMUL.FTZ R6, R2.reuse, R130 ;  /* 0x0000008202067220 */ /* 0x050fe20000410000 */
[----:B------:R-:W-:Y:S01]  /*dc10*/  LDSM.16.MT88.4 R132, [R190+0x2900] ;  /* 0x00290000be84783b */ /* 0x000fe20000004200 */
[C---:B------:R-:W-:Y:S02]  /*dc20*/  FMUL.FTZ R7, R2.reuse, R131 ;  /* 0x0000008302077220 */ /* 0x040fe40000410000 */
[C---:B------:R-:W-:Y:S01]  /*dc30*/  FMUL.FTZ R102, R2.reuse, R102 ;  /* 0x0000006602667220 */ /* 0x040fe20000410000 */
[----:B------:R-:W2:Y:S01]  /*dc40*/  MUFU.EX2 R149, R149 ;  /* 0x0000009500957308 */ /* 0x000ea20000000800 */
[C---:B------:R-:W-:Y:S02]  /*dc50*/  FMUL.FTZ R103, R2.reuse, R103 ;  /* 0x0000006702677220 */ /* 0x040fe40000410000 */
[----:B------:R-:W-:Y:S01]  /*dc60*/  FMUL.FTZ R105, R3, R105 ;  /* 0x0000006903697220 */ /* 0x000fe20000410000 */
[----:B-1----:R-:W-:Y:S01]  /*dc70*/  F2FP.BF16.PACK_AB R12, R11, R148 ;  /* 0x000000940b0c723e */ /* 0x002fe200000010ff */
        /* <DEDUP_REMOVED lines=11> */
[----:B------:R-:W1:Y:S01]  /*dd30*/  MUFU.EX2 R152, R152 ;  /* 0x0000009800987308 */ /* 0x000e620000000800 */
[C---:B------:R-:W-:Y:S02]  /*dd40*/  FMUL.FTZ R114, R2.reuse, R114 ;  /* 0x0000007202727220 */ /* 0x040fe40000410000 */
[C---:B------:R-:W-:Y:S01]  /*dd50*/  FMUL.FTZ R115, R2.reuse, R115 ;  /* 0x0000007302737220 */ /* 0x040fe20000410000 */
[----:B--2---:R-:W-:Y:S01]  /*dd60*/  F2FP.BF16.PACK_AB R14, R149, R10 ;  /* 0x0000000a950e723e */ /* 0x004fe200000010ff */
[--C-:B------:R-:W-:Y:S02]  /*dd70*/  FFMA.FTZ R214, R143, c[0x0][0x2d0], -R140.reuse ;  /* 0x0000b4008fd67a23 */ /* 0x100fe4000001088c */
[--C-:B------:R-:W-:Y:S02]  /*dd80*/  FFMA.FTZ R215, R141, c[0x0][0x2d0], -R140.reuse ;  /* 0x0000b4008dd77a23 */ /* 0x100fe4000001088c */
        /* <DEDUP_REMOVED lines=28> */
[C---:B------:R-:W-:Y:S05]  /*df50*/  HMMA.16816.F32.BF16 R4, R12.reuse, R16, R4 ;  /* 0x000000100c04723c */ /* 0x040fea0000041804 */
[C---:B------:R-:W-:Y:S02]  /*df60*/  FMUL.FTZ R45, R3.reuse, R45 ;  /* 0x0000002d032d7220 */ /* 0x040fe40000410000 */
[C---:B------:R-:W-:Y:S01]  /*df70*/  FMUL.FTZ R46, R2.reuse, R46 ;  /* 0x0000002e022e7220 */ /* 0x040fe20000410000 */
[C---:B------:R-:W-:Y:S01]  /*df80*/  HMMA.16816.F32.BF16 R100, R12.reuse, R18, R100 ;  /* 0x000000120c64723c */ /* 0x040fe20000041864 */
[----:B------:R-:W2:Y:S01]  /*df90*/  LDSM.16.MT88.4 R16, [R188+0x100] ;  /* 0x00010000bc10783b */ /* 0x000ea20000004200 */
[----:B------:R-:W4:Y:S02]  /*dfa0*/  MUFU.EX2 R159, R159 ;  /* 0x0000009f009f7308 */ /* 0x000f240000000800 */
[C---:B------:R-:W-:Y:S02]  /*dfb0*/  FMUL.FTZ R47, R2.reuse, R47 ;  /* 0x0000002f022f7220 */ /* 0x040fe40000410000 */
[C---:B------:R-:W-:Y:S02]  /*dfc0*/  FMUL.FTZ R48, R3.reuse, R48 ;  /* 0x0000003003307220 */ /* 0x040fe40000410000 */
[C---:B---3--:R-:W-:Y:S04]  /*dfd0*/  HMMA.16816.F32.BF16 R104, R12.reuse, R20, R104 ;  /* 0x000000140c68723c */ /* 0x048fe80000041868 */
[C---:B------:R-:W-:Y:S01]  /*dfe0*/  FMUL.FTZ R49, R3.reuse, R49 ;  /* 0x0000003103317220 */ /* 0x040fe20000410000 */
[----:B------:R-:W-:Y:S01]  /*dff0*/  MUFU.EX2 R158, R158 ;  /* 0x0000009e009e7308 */ /* 0x000fe20000000800 */
[C---:B------:R-:W-:Y:S02]  /*e000*/  FMUL.FTZ R50, R2.reuse, R50 ;  /* 0x0000003202327220 */ /* 0x040fe40000410000 */
[C---:B------:R-:W-:Y:S01]  /*e010*/  HMMA.16816.F32.BF16 R108, R12.reuse, R22, R108 ;  /* 0x000000160c6c723c */ /* 0x040fe2000004186c */
[----:B------:R-:W3:Y:S03]  /*e020*/  LDSM.16.MT88.4 R20, [R195+0x2100] ;  /* 0x00210000c314783b */ /* 0x000ee60000004200 */
[C---:B------:R-:W-:Y:S02]  /*e030*/  FMUL.FTZ R51, R2.reuse, R51 ;  /* 0x0000003302337220 */ /* 0x040fe40000410000 */
[C---:B------:R-:W-:Y:S01]  /*e040*/  FMUL.FTZ R52, R3.reuse, R52 ;  /* 0x0000003403347220 */ /* 0x040fe20000410000 */
[----:B------:R-:W1:Y:S01]  /*e050*/  MUFU.EX2 R161, R161 ;  /* 0x000000a100a17308 */ /* 0x000e620000000800 */
[C---:B-----5:R-:W-:Y:S04]  /*e060*/  HMMA.16816.F32.BF16 R112, R12.reuse, R24, R112 ;  /* 0x000000180c70723c */ /* 0x060fe80000041870 */
[C---:B------:R-:W-:Y:S02]  /*e070*/  FMUL.FTZ R53, R3.reuse, R53 ;  /* 0x0000003503357220 */ /* 0x040fe40000410000 */
[C---:B------:R-:W-:Y:S02]  /*e080*/  FMUL.FTZ R54, R2.reuse, R54 ;  /* 0x0000003602367220 */ /* 0x040fe40000410000 */
[C---:B------:R-:W-:Y:S01]  /*e090*/  HMMA.16816.F32.BF16 R116, R12.reuse, R26, R116 ;  /* 0x0000001a0c74723c */ /* 0x040fe20000041874 */
[----:B------:R-:W5:Y:S01]  /*e0a0*/  LDSM.16.MT88.4 R24, [R190+0x2100] ;  /* 0x00210000be18783b */ /* 0x000f620000004200 */
[----:B------:R-:W-:Y:S02]  /*e0b0*/  MUFU.EX2 R160, R160 ;  /* 0x000000a000a07308 */ /* 0x000fe40000000800 */
[C---:B------:R-:W-:Y:S02]  /*e0c0*/  FMUL.FTZ R55, R2.reuse, R55 ;  /* 0x0000003702377220 */ /* 0x040fe40000410000 */
[C---:B------:R-:W-:Y:S02]  /*e0d0*/  FMUL.FTZ R56, R3.reuse, R56 ;  /* 0x0000003803387220 */ /* 0x040fe40000410000 */
[C---:B------:R-:W-:Y:S01]  /*e0e0*/  FMUL.FTZ R57, R3.reuse, R57 ;  /* 0x0000003903397220 */ /* 0x040fe20000410000 */
[C---:B--2---:R-:W-:Y:S03]  /*e0f0*/  HMMA.16816.F32.BF16 R120, R12.reuse, R16, R120 ;  /* 0x000000100c78723c */ /* 0x044fe60000041878 */
[C---:B------:R-:W-:Y:S01]  /*e100*/  FMUL.FTZ R58, R2.reuse, R58 ;  /* 0x0000003a023a7220 */ /* 0x040fe20000410000 */
[----:B------:R-:W2:Y:S01]  /*e110*/  MUFU.EX2 R163, R163 ;  /* 0x000000a300a37308 */ /* 0x000ea20000000800 */
[C---:B------:R-:W-:Y:S02]  /*e120*/  FMUL.FTZ R59, R2.reuse, R59 ;  /* 0x0000003b023b7220 */ /* 0x040fe40000410000 */
[C---:B------:R-:W-:Y:S01]  /*e130*/  FMUL.FTZ R60, R3.reuse, R60 ;  /* 0x0000003c033c7220 */ /* 0x040fe20000410000 */
[C---:B------:R-:W-:Y:S01]  /*e140*/  HMMA.16816.F32.BF16 R124, R12.reuse, R18, R124 ;  /* 0x000000120c7c723c */ /* 0x040fe2000004187c */
[----:B------:R-:W1:Y:S03]  /*e150*/  LDSM.16.MT88.4 R16, [R189+0x2100] ;  /* 0x00210000bd10783b */ /* 0x000e660000004200 */
[C---:B------:R-:W-:Y:S02]  /*e160*/  FMUL.FTZ R61, R3.reuse, R61 ;  /* 0x0000003d033d7220 */ /* 0x040fe40000410000 */
[C---:B------:R-:W-:Y:S01]  /*e170*/  FMUL.FTZ R62, R2.reuse, R62 ;  /* 0x0000003e023e7220 */ /* 0x040fe20000410000 */
[----:B------:R-:W-:Y:S01]  /*e180*/  MUFU.EX2 R170, R170 ;  /* 0x000000aa00aa7308 */ /* 0x000fe20000000800 */
[C---:B---3--:R-:W-:Y:S04]  /*e190*/  HMMA.16816.F32.BF16 R36, R12.reuse, R20, R36 ;  /* 0x000000140c24723c */ /* 0x048fe80000041824 */
[C---:B------:R-:W-:Y:S02]  /*e1a0*/  FMUL.FTZ R63, R2.reuse, R63 ;  /* 0x0000003f023f7220 */ /* 0x040fe40000410000 */
[C---:B------:R-:W-:Y:S02]  /*e1b0*/  FMUL.FTZ R64, R3.reuse, R64 ;  /* 0x0000004003407220 */ /* 0x040fe40000410000 */
[C---:B------:R-:W-:Y:S01]  /*e1c0*/  HMMA.16816.F32.BF16 R40, R12.reuse, R22, R40 ;  /* 0x000000160c28723c */ /* 0x040fe20000041828 */
[----:B------:R-:W3:Y:S01]  /*e1d0*/  LDSM.16.MT88.4 R20, [R188+0x2100] ;  /* 0x00210000bc14783b */ /* 0x000ee20000004200 */
[----:B------:R-:W-:Y:S02]  /*e1e0*/  MUFU.EX2 R213, R213 ;  /* 0x000000d500d57308 */ /* 0x000fe40000000800 */
[C---:B------:R-:W-:Y:S02]  /*e1f0*/  FMUL.FTZ R65, R3.reuse, R65 ;  /* 0x0000004103417220 */ /* 0x040fe40000410000 */
[C---:B------:R-:W-:Y:S02]  /*e200*/  FMUL.FTZ R66, R2.reuse, R66 ;  /* 0x0000004202427220 */ /* 0x040fe40000410000 */
[C---:B-----5:R-:W-:Y:S04]  /*e210*/  HMMA.16816.F32.BF16 R44, R12.reuse, R24, R44 ;  /* 0x000000180c2c723c */ /* 0x060fe8000004182c */
[C---:B------:R-:W-:Y:S01]  /*e220*/  FMUL.FTZ R67, R2.reuse, R67 ;  /* 0x0000004302437220 */ /* 0x040fe20000410000 */
[----:B------:R-:W-:Y:S01]  /*e230*/  MUFU.EX2 R214, R214 ;  /* 0x000000d600d67308 */ /* 0x000fe20000000800 */
[C---:B------:R-:W-:Y:S02]  /*e240*/  FMUL.FTZ R68, R3.reuse, R68 ;  /* 0x0000004403447220 */ /* 0x040fe40000410000 */
[C---:B------:R-:W-:Y:S01]  /*e250*/  HMMA.16816.F32.BF16 R48, R12.reuse, R26, R48 ;  /* 0x0000001a0c30723c */ /* 0x040fe20000041830 */
[----:B------:R-:W5:Y:S03]  /*e260*/  LDSM.16.MT88.4 R24, [R195+0x4100] ;  /* 0x00410000c318783b */ /* 0x000f660000004200 */
        /* <DEDUP_REMOVED lines=12> */
[C---:B---3--:R-:W-:Y:S04]  /*e330*/  HMMA.16816.F32.BF16 R60, R12.reuse, R20, R60 ;  /* 0x000000140c3c723c */ /* 0x048fe8000004183c */
[C---:B------:R-:W-:Y:S02]  /*e340*/  FMUL.FTZ R77, R3.reuse, R77 ;  /* 0x0000004d034d7220 */ /* 0x040fe40000410000 */
[C---:B------:R-:W-:Y:S02]  /*e350*/  FMUL.FTZ R78, R2.reuse, R78 ;  /* 0x0000004e024e7220 */ /* 0x040fe40000410000 */
[C---:B------:R-:W-:Y:S01]  /*e360*/  HMMA.16816.F32.BF16 R64, R12.reuse, R22, R64 ;  /* 0x000000160c40723c */ /* 0x040fe20000041840 */
[----:B------:R-:W3:Y:S03]  /*e370*/  LDSM.16.MT88.4 R20, [R189+0x4100] ;  /* 0x00410000bd14783b */ /* 0x000ee60000004200 */
[C---:B------:R-:W-:Y:S02]  /*e380*/  FMUL.FTZ R79, R2.reuse, R79 ;  /* 0x0000004f024f7220 */ /* 0x040fe40000410000 */
[C---:B------:R-:W-:Y:S02]  /*e390*/  FMUL.FTZ R80, R3.reuse, R80 ;  /* 0x0000005003507220 */ /* 0x040fe40000410000 */
[C---:B-----5:R-:W-:Y:S04]  /*e3a0*/  HMMA.16816.F32.BF16 R68, R12.reuse, R24, R68 ;  /* 0x000000180c44723c */ /* 0x060fe80000041844 */
[C---:B------:R-:W-:Y:S02]  /*e3b0*/  FMUL.FTZ R81, R3.reuse, R81 ;  /* 0x0000005103517220 */ /* 0x040fe40000410000 */
[C---:B------:R-:W-:Y:S02]  /*e3c0*/  FMUL.FTZ R82, R2.reuse, R82 ;  /* 0x0000005202527220 */ /* 0x040fe40000410000 */
[C---:B------:R-:W-:Y:S01]  /*e3d0*/  HMMA.16816.F32.BF16 R72, R12.reuse, R26, R72 ;  /* 0x0000001a0c48723c */ /* 0x040fe20000041848 */
[----:B------:R-:W5:Y:S03]  /*e3e0*/  LDSM.16.MT88.4 R24, [R188+0x4100] ;  /* 0x00410000bc18783b */ /* 0x000f660000004200 */
        /* <DEDUP_REMOVED lines=14> */
[C---:B------:R-:W-:Y:S03]  /*e4d0*/  FMUL.FTZ R93, R3.reuse, R93 ;  /* 0x0000005d035d7220 */ /* 0x040fe60000410000 */
[C---:B------:R-:W-:Y:S01]  /*e4e0*/  HMMA.16816.F32.BF16 R88, R12.reuse, R22, R88 ;  /* 0x000000160c58723c */ /* 0x040fe20000041858 */
[----:B------:R-:W3:Y:S02]  /*e4f0*/  LDSM.16.MT88.4 R20, [R189+0x900] ;  /* 0x00090000bd14783b */ /* 0x000ee40000004200 */
[C---:B------:R-:W-:Y:S02]  /*e500*/  FMUL.FTZ R94, R2.reuse, R94 ;  /* 0x0000005e025e7220 */ /* 0x040fe40000410000 */
[C---:B------:R-:W-:Y:S02]  /*e510*/  FMUL.FTZ R95, R2.reuse, R95 ;  /* 0x0000005f025f7220 */ /* 0x040fe40000410000 */
[C---:B------:R-:W-:Y:S02]  /*e520*/  FMUL.FTZ R96, R3.reuse, R96 ;  /* 0x0000006003607220 */ /* 0x040fe40000410000 */
[----:B------:R-:W-:Y:S03]  /*e530*/  FMUL.FTZ R97, R3, R97 ;  /* 0x0000006103617220 */ /* 0x000fe60000410000 */
[C---:B-----5:R-:W-:Y:S03]  /*e540*/  HMMA.16816.F32.BF16 R92, R12.reuse, R24, R92 ;  /* 0x000000180c5c723c */ /* 0x060fe6000004185c */
[C---:B------:R-:W-:Y:S02]  /*e550*/  FMUL.FTZ R98, R2.reuse, R98 ;  /* 0x0000006202627220 */ /* 0x040fe40000410000 */
[----:B------:R-:W-:Y:S02]  /*e560*/  FMUL.FTZ R99, R2, R99 ;  /* 0x0000006302637220 */ /* 0x000fe40000410000 */
[--C-:B------:R-:W-:Y:S02]  /*e570*/  FFMA.FTZ R168, R168, c[0x0][0x2d0], -R155.reuse ;  /* 0x0000b400a8a87a23 */ /* 0x100fe4000001089b */
[--C-:B------:R-:W-:Y:S03]  /*e580*/  FFMA.FTZ R173, R166, c[0x0][0x2d0], -R155.reuse ;  /* 0x0000b400a6ad7a23 */ /* 0x100fe6000001089b */
[----:B------:R-:W-:Y:S01]  /*e590*/  HMMA.16816.F32.BF16 R96, R12, R26, R96 ;  /* 0x0000001a0c60723c */ /* 0x000fe20000041860 */
[----:B------:R-:W-:Y:S01]  /*e5a0*/  LDSM.16.MT88.4 R24, [R190+0x4900] ;  /* 0x00490000be18783b */ /* 0x000fe20000004200 */
[----:B------:R-:W-:Y:S01]  /*e5b0*/  MUFU.EX2 R168, R168 ;  /* 0x000000a800a87308 */ /* 0x000fe20000000800 */
[--C-:B------:R-:W-:Y:S02]  /*e5c0*/  FFMA.FTZ R164, R164, c[0x0][0x2d0], -R155.reuse ;  /* 0x0000b400a4a47a23 */ /* 0x100fe4000001089b */
[--C-:B------:R-:W-:Y:S02]  /*e5d0*/  FFMA.FTZ R175, R162, c[0x0][0x2d0], -R155.reuse ;  /* 0x0000b400a2af7a23 */ /* 0x100fe4000001089b */
[----:B------:R-:W-:Y:S01]  /*e5e0*/  F2FP.BF16.PACK_AB R12, R157, R154 ;  /* 0x0000009a9d0c723e */ /* 0x000fe200000010ff */
[--C-:B------:R-:W-:Y:S01]  /*e5f0*/  FFMA.FTZ R162, R171, c[0x0][0x2d0], -R140.reuse ;  /* 0x0000b400aba27a23 */ /* 0x100fe2000001088c */
[----:B----4-:R-:W-:Y:S03]  /*e600*/  F2FP.BF16.PACK_AB R14, R159, R156 ;  /* 0x0000009c9f0e723e */ /* 0x010fe600000010ff */
[----:B------:R-:W-:Y:S01]  /*e610*/  F2FP.BF16.PACK_AB R13, R161, R158 ;  /* 0x0000009ea10d723e */ /* 0x000fe200000010ff */
[--C-:B------:R-:W-:Y:S01]  /*e620*/  FFMA.FTZ R171, R144, c[0x0][0x2d0], -R155.reuse ;  /* 0x0000b40090ab7a23 */ /* 0x100fe2000001089b */
[----:B--2---:R-:W-:Y:S01]  /*e630*/  F2FP.BF16.PACK_AB R15, R163, R160 ;  /* 0x000000a0a30f723e */ /* 0x004fe200000010ff */
[--C-:B------:R-:W-:Y:S01]  /*e640*/  FFMA.FTZ R169, R169, c[0x0][0x2d0], -R140.reuse ;  /* 0x0000b400a9a97a23 */ /* 0x100fe2000001088c */
[----:B------:R-:W2:Y:S01]  /*e650*/  MUFU.EX2 R173, R173 ;  /* 0x000000ad00ad7308 */ /* 0x000ea20000000800 */
[--C-:B------:R-:W-:Y:S02]  /*e660*/  FFMA.FTZ R166, R167, c[0x0][0x2d0], -R140.reuse ;  /* 0x0000b400a7a67a23 */ /* 0x100fe4000001088c */
[--C-:B------:R-:W-:Y:S02]  /*e670*/  FFMA.FTZ R167, R147, c[0x0][0x2d0], -R155.reuse ;  /* 0x0000b40093a77a23 */ /* 0x100fe4000001089b */
[C---:B-1----:R-:W-:Y:S01]  /*e680*/  HMMA.16816.F32.BF16 R4, R12.reuse, R16, R4 ;  /* 0x000000100c04723c */ /* 0x042fe20000041804 */
[----:B------:R-:W-:Y:S02]  /*e690*/  LDSM.16.MT88.4 R144, [R195+0x5900] ;  /* 0x00590000c390783b */ /* 0x000fe40000004200 */
[----:B------:R-:W-:Y:S02]  /*e6a0*/  FFMA.FTZ R155, R142, c[0x0][0x2d0], -R155 ;  /* 0x0000b4008e9b7a23 */ /* 0x000fe4000001089b */
[--C-:B------:R-:W-:Y:S01]  /*e6b0*/  FFMA.FTZ R165, R165, c[0x0][0x2d0], -R140.reuse ;  /* 0x0000b400a5a57a23 */ /* 0x100fe2000001088c */
[----:B------:R-:W-:Y:S01]  /*e6c0*/  MUFU.EX2 R164, R164 ;  /* 0x000000a400a47308 */ /* 0x000fe20000000800 */
[----:B------:R-:W-:Y:S01]  /*e6d0*/  FFMA.FTZ R140, R9, c[0x0][0x2d0], -R140 ;  /* 0x0000b400098c7a23 */ /* 0x000fe2000001088c */
[C---:B------:R-:W-:Y:S01]  /*e6e0*/  HMMA.16816.F32.BF16 R100, R12.reuse, R18, R100 ;  /* 0x000000120c64723c */ /* 0x040fe20000041864 */
[----:B------:R-:W1:Y:S03]  /*e6f0*/  LDSM.16.MT88.4 R16, [R188+0x2900] ;  /* 0x00290000bc10783b */ /* 0x000e660000004200 */
[----:B------:R-:W-:Y:S02]  /*e700*/  FFMA.FTZ R148, R3, R206, R148 ;  /* 0x000000ce03947223 */ /* 0x000fe40000010094 */
[----:B------:R-:W-:Y:S02]  /*e710*/  FFMA.FTZ R153, R2, R207, R153 ;  /* 0x000000cf02997223 */ /* 0x000fe40000010099 */
[C---:B------:R-:W-:Y:S01]  /*e720*/  HMMA.16816.F32.BF16 R104, R12.reuse, R28, R104 ;  /* 0x0000001c0c68723c */ /* 0x040fe20000041868 */
[----:B------:R4:W-:Y:S03]  /*e730*/  MUFU.EX2 R216, R140 ;  /* 0x0000008c00d87308 */ /* 0x0009e60000000800 */
[----:B------:R-:W-:Y:S02]  /*e740*/  FADD.FTZ R11, R11, R148 ;  /* 0x000000940b0b7221 */ /* 0x000fe40000010000 */
[----:B------:R-:W-:Y:S02]  /*e750*/  FADD.FTZ R152, R152, R153 ;  /* 0x0000009998987221 */ /* 0x000fe40000010000 */
[C---:B------:R-:W-:Y:S01]  /*e760*/  HMMA.16816.F32.BF16 R108, R12.reuse, R30, R108 ;  /* 0x0000001e0c6c723c */ /* 0x040fe2000004186c */
[----:B------:R-:W-:Y:S02]  /*e770*/  LDSM.16.MT88.4 R28, [R189+0x4900] ;  /* 0x00490000bd1c783b */ /* 0x000fe40000004200 */
[----:B------:R-:W5:Y:S01]  /*e780*/  MUFU.EX2 R175, R175 ;  /* 0x000000af00af7308 */ /* 0x000f620000000800 */
[----:B------:R-:W-:Y:S02]  /*e790*/  FADD.FTZ R10, R10, R11 ;  /* 0x0000000b0a0a7221 */ /* 0x000fe40000010000 */
[----:B------:R-:W-:Y:S02]  /*e7a0*/  FADD.FTZ R3, R151, R152 ;  /* 0x0000009897037221 */ /* 0x000fe40000010000 */
[C---:B---3--:R-:W-:Y:S04]  /*e7b0*/  HMMA.16816.F32.BF16 R112, R12.reuse, R20, R112 ;  /* 0x000000140c70723c */ /* 0x048fe80000041870 */
[----:B------:R-:W-:Y:S01]  /*e7c0*/  FADD.FTZ R149, R149, R10 ;  /* 0x0000000a95957221 */ /* 0x000fe20000010000 */
[----:B------:R-:W-:Y:S01]  /*e7d0*/  MUFU.EX2 R162, R162 ;  /* 0x000000a200a27308 */ /* 0x000fe20000000800 */
[----:B------:R-:W-:Y:S02]  /*e7e0*/  FADD.FTZ R3, R150, R3 ;  /* 0x0000000396037221 */ /* 0x000fe40000010000 */
[C---:B------:R-:W-:Y:S01]  /*e7f0*/  HMMA.16816.F32.BF16 R116, R12.reuse, R22, R116 ;  /* 0x000000160c74723c */ /* 0x040fe20000041874 */
[----:B------:R-:W3:Y:S03]  /*e800*/  LDSM.16.MT88.4 R20, [R195+0x4900] ;  /* 0x00490000c314783b */ /* 0x000ee60000004200 */
[----:B------:R-:W-:Y:S02]  /*e810*/  FADD.FTZ R154, R154, R149 ;  /* 0x000000959a9a7221 */ /* 0x000fe40000010000 */
[----:B------:R-:W-:Y:S01]  /*e820*/  FADD.FTZ R158, R158, R3 ;  /* 0x000000039e9e7221 */ /* 0x000fe20000010000 */
[----:B------:R-:W1:Y:S01]  /*e830*/  MUFU.EX2 R169, R169 ;  /* 0x000000a900a97308 */ /* 0x000e620000000800 */
[C---:B------:R-:W-:Y:S01]  /*e840*/  HMMA.16816.F32.BF16 R120, R12.reuse, R32, R120 ;  /* 0x000000200c78723c */ /* 0x040fe20000041878 */
[----:B----4-:R-:W-:Y:S03]  /*e850*/  LDSM.16.MT88.4 R140, [R188+0x3900] ;  /* 0x00390000bc8c783b */ /* 0x010fe60000004200 */
[----:B------:R-:W-:Y:S01]  /*e860*/  MOV R3, R0 ;  /* 0x0000000000037202 */ /* 0x000fe20000000f00 */
[----:B------:R-:W-:Y:S02]  /*e870*/  FADD.FTZ R157, R157, R154 ;  /* 0x0000009a9d9d7221 */ /* 0x000fe40000010000 */
[----:B------:R-:W-:Y:S01]  /*e880*/  FADD.FTZ R161, R161, R158 ;  /* 0x0000009ea1a17221 */ /* 0x000fe20000010000 */
[C---:B------:R-:W-:Y:S01]  /*e890*/  HMMA.16816.F32.BF16 R124, R12.reuse, R34, R124 ;  /* 0x000000220c7c723c */ /* 0x040fe2000004187c */
[----:B------:R-:W-:Y:S01]  /*e8a0*/  LDSM.16.MT88.4 R32, [R190+0x1100] ;  /* 0x00110000be20783b */ /* 0x000fe20000004200 */
[----:B------:R-:W-:Y:S02]  /*e8b0*/  MUFU.EX2 R166, R166 ;  /* 0x000000a600a67308 */ /* 0x000fe40000000800 */
[----:B------:R-:W-:Y:S02]  /*e8c0*/  FADD.FTZ R156, R156, R157 ;  /* 0x0000009d9c9c7221 */ /* 0x000fe40000010000 */
[----:B------:R-:W-:Y:S02]  /*e8d0*/  FADD.FTZ R160, R160, R161 ;  /* 0x000000a1a0a07221 */ /* 0x000fe40000010000 */
[C---:B------:R-:W-:Y:S04]  /*e8e0*/  HMMA.16816.F32.BF16 R36, R12.reuse, R128, R36 ;  /* 0x000000800c24723c */ /* 0x040fe80000041824 */
[----:B------:R-:W4:Y:S01]  /*e8f0*/  MUFU.EX2 R165, R165 ;  /* 0x000000a500a57308 */ /* 0x000f220000000800 */
[----:B------:R-:W-:Y:S02]  /*e900*/  FADD.FTZ R159, R159, R156 ;  /* 0x0000009c9f9f7221 */ /* 0x000fe40000010000 */
[----:B------:R-:W-:Y:S01]  /*e910*/  FADD.FTZ R163, R163, R160 ;  /* 0x000000a0a3a37221 */ /* 0x000fe20000010000 */
[C---:B------:R-:W-:Y:S01]  /*e920*/  HMMA.16816.F32.BF16 R40, R12.reuse, R130, R40 ;  /* 0x000000820c28723c */ /* 0x040fe20000041828 */
[----:B------:R-:W-:Y:S05]  /*e930*/  LDSM.16.MT88.4 R128, [R188+0x1100] ;  /* 0x00110000bc80783b */ /* 0x000fea0000004200 */
[----:B------:R-:W1:Y:S02]  /*e940*/  MUFU.EX2 R167, R167 ;  /* 0x000000a700a77308 */ /* 0x000e640000000800 */
[C---:B------:R-:W-:Y:S08]  /*e950*/  HMMA.16816.F32.BF16 R44, R12.reuse, R132, R44 ;  /* 0x000000840c2c723c */ /* 0x040ff0000004182c */
[C---:B------:R-:W-:Y:S01]  /*e960*/  HMMA.16816.F32.BF16 R48, R12.reuse, R134, R48 ;  /* 0x000000860c30723c */ /* 0x040fe20000041830 */
[----:B------:R-:W-:Y:S01]  /*e970*/  LDSM.16.MT88.4 R132, [R190+0x3100] ;  /* 0x00310000be84783b */ /* 0x000fe20000004200 */
[----:B------:R-:W-:Y:S06]  /*e980*/  MUFU.EX2 R171, R171 ;  /* 0x000000ab00ab7308 */ /* 0x000fec0000000800 */
[C---:B------:R-:W-:Y:S04]  /*e990*/  HMMA.16816.F32.BF16 R52, R12.reuse, R136, R52 ;  /* 0x000000880c34723c */ /* 0x040fe80000041834 */
[----:B------:R-:W2:Y:S04]  /*e9a0*/  MUFU.EX2 R174, R155 ;  /* 0x0000009b00ae7308 */ /* 0x000ea80000000800 */
        /* <DEDUP_REMOVED lines=10> */
[----:B------:R-:W3:Y:S07]  /*ea50*/  LDSM.16.MT88.4 R24, [R189+0x1100] ;  /* 0x00110000bd18783b */ /* 0x000eee0000004200 */
[C---:B------:R-:W-:Y:S08]  /*ea60*/  HMMA.16816.F32.BF16 R84, R12.reuse, R28, R84 ;  /* 0x0000001c0c54723c */ /* 0x040ff00000041854 */
[C---:B------:R-:W-:Y:S01]  /*ea70*/  HMMA.16816.F32.BF16 R88, R12.reuse, R30, R88 ;  /* 0x0000001e0c58723c */ /* 0x040fe20000041858 */
[----:B------:R-:W3:Y:S07]  /*ea80*/  LDSM.16.MT88.4 R28, [R195+0x3100] ;  /* 0x00310000c31c783b */ /* 0x000eee0000004200 */
[C---:B-1----:R-:W-:Y:S08]  /*ea90*/  HMMA.16816.F32.BF16 R92, R12.reuse, R16, R92 ;  /* 0x000000100c5c723c */ /* 0x042ff0000004185c */
[----:B------:R-:W-:Y:S01]  /*eaa0*/  HMMA.16816.F32.BF16 R96, R12, R18, R96 ;  /* 0x000000120c60723c */ /* 0x000fe20000041860 */
[----:B------:R-:W1:Y:S06]  /*eab0*/  LDSM.16.MT88.4 R16, [R188+0x3100] ;  /* 0x00310000bc10783b */ /* 0x000e6c0000004200 */
[----:B--2---:R-:W-:Y:S01]  /*eac0*/  F2FP.BF16.PACK_AB R12, R173, R168 ;  /* 0x000000a8ad0c723e */ /* 0x004fe200000010ff */
[----:B------:R-:W-:Y:S01]  /*ead0*/  FADD.FTZ R168, R168, R159 ;  /* 0x0000009fa8a87221 */ /* 0x000fe20000010000 */
[----:B-----5:R-:W-:Y:S03]  /*eae0*/  F2FP.BF16.PACK_AB R14, R175, R164 ;  /* 0x000000a4af0e723e */ /* 0x020fe600000010ff */
[----:B------:R-:W-:Y:S01]  /*eaf0*/  F2FP.BF16.PACK_AB R13, R169, R162 ;  /* 0x000000a2a90d723e */ /* 0x000fe200000010ff */
[----:B------:R-:W-:Y:S01]  /*eb00*/  FADD.FTZ R162, R162, R163 ;  /* 0x000000a3a2a27221 */ /* 0x000fe20000010000 */
[----:B----4-:R-:W-:Y:S01]  /*eb10*/  F2FP.BF16.PACK_AB R15, R165, R166 ;  /* 0x000000a6a50f723e */ /* 0x010fe200000010ff */
[----:B------:R-:W-:Y:S02]  /*eb20*/  FADD.FTZ R173, R173, R168 ;  /* 0x000000a8adad7221 */ /* 0x000fe40000010000 */
[----:B------:R-:W-:Y:S02]  /*eb30*/  FADD.FTZ R169, R169, R162 ;  /* 0x000000a2a9a97221 */ /* 0x000fe40000010000 */
[----:B------:R-:W-:Y:S02]  /*eb40*/  FADD.FTZ R164, R164, R173 ;  /* 0x000000ada4a47221 */ /* 0x000fe40000010000 */
[C---:B---3--:R-:W-:Y:S03]  /*eb50*/  HMMA.16816.F32.BF16 R4, R12.reuse, R20, R4 ;  /* 0x000000140c04723c */ /* 0x048fe60000041804 */
[----:B------:R-:W-:Y:S02]  /*eb60*/  FADD.FTZ R2, R166, R169 ;  /* 0x000000a9a6027221 */ /* 0x000fe40000010000 */
[----:B------:R-:W-:Y:S02]  /*eb70*/  FADD.FTZ R164, R175, R164 ;  /* 0x000000a4afa47221 */ /* 0x000fe40000010000 */
[----:B------:R-:W-:Y:S01]  /*eb80*/  FADD.FTZ R2, R165, R2 ;  /* 0x00000002a5027221 */ /* 0x000fe20000010000 */
[C---:B------:R-:W-:Y:S01]  /*eb90*/  HMMA.16816.F32.BF16 R100, R12.reuse, R22, R100 ;  /* 0x000000160c64723c */ /* 0x040fe20000041864 */
[----:B------:R-:W2:Y:S07]  /*eba0*/  LDSM.16.MT88.4 R20, [R195+0x5100] ;  /* 0x00510000c314783b */ /* 0x000eae0000004200 */
[C---:B------:R-:W-:Y:S08]  /*ebb0*/  HMMA.16816.F32.BF16 R104, R12.reuse, R32, R104 ;  /* 0x000000200c68723c */ /* 0x040ff00000041868 */
[C---:B------:R-:W-:Y:S01]  /*ebc0*/  HMMA.16816.F32.BF16 R108, R12.reuse, R34, R108 ;  /* 0x000000220c6c723c */ /* 0x040fe2000004186c */
[----:B------:R-:W-:Y:S07]  /*ebd0*/  LDSM.16.MT88.4 R32, [R188+0x1900] ;  /* 0x00190000bc20783b */ /* 0x000fee0000004200 */
[C---:B------:R-:W-:Y:S08]  /*ebe0*/  HMMA.16816.F32.BF16 R112, R12.reuse, R24, R112 ;  /* 0x000000180c70723c */ /* 0x040ff00000041870 */
[C---:B------:R-:W-:Y:S01]  /*ebf0*/  HMMA.16816.F32.BF16 R116, R12.reuse, R26, R116 ;  /* 0x0000001a0c74723c */ /* 0x040fe20000041874 */
[----:B------:R-:W3:Y:S07]  /*ec00*/  LDSM.16.MT88.4 R24, [R190+0x5100] ;  /* 0x00510000be18783b */ /* 0x000eee0000004200 */
[C---:B------:R-:W-:Y:S08]  /*ec10*/  HMMA.16816.F32.BF16 R120, R12.reuse, R128, R120 ;  /* 0x000000800c78723c */ /* 0x040ff00000041878 */
[C---:B------:R-:W-:Y:S08]  /*ec20*/  HMMA.16816.F32.BF16 R124, R12.reuse, R130, R124 ;  /* 0x000000820c7c723c */ /* 0x040ff0000004187c */
[C---:B------:R-:W-:Y:S08]  /*ec30*/  HMMA.16816.F32.BF16 R36, R12.reuse, R28, R36 ;  /* 0x0000001c0c24723c */ /* 0x040ff00000041824 */
[C---:B------:R-:W-:Y:S01]  /*ec40*/  HMMA.16816.F32.BF16 R40, R12.reuse, R30, R40 ;  /* 0x0000001e0c28723c */ /* 0x040fe20000041828 */
[----:B------:R-:W4:Y:S07]  /*ec50*/  LDSM.16.MT88.4 R28, [R189+0x5100] ;  /* 0x00510000bd1c783b */ /* 0x000f2e0000004200 */
        /* <DEDUP_REMOVED lines=27> */
[----:B------:R-:W-:Y:S01]  /*ee10*/  FADD.FTZ R170, R170, R167 ;  /* 0x000000a7aaaa7221 */ /* 0x000fe20000010000 */
[----:B------:R-:W-:Y:S01]  /*ee20*/  MOV R2, R8 ;  /* 0x0000000800027202 */ /* 0x000fe20000000f00 */
[----:B------:R-:W-:Y:S02]  /*ee30*/  FADD.FTZ R214, R214, R213 ;  /* 0x000000d5d6d67221 */ /* 0x000fe40000010000 */
[----:B------:R-:W-:Y:S02]  /*ee40*/  FADD.FTZ R171, R171, R170 ;  /* 0x000000aaabab7221 */ /* 0x000fe40000010000 */
[C---:B--2---:R-:W-:Y:S01]  /*ee50*/  HMMA.16816.F32.BF16 R128, R12.reuse, R20, R4 ;  /* 0x000000140c80723c */ /* 0x044fe20000041804 */
[----:B------:R-:W2:Y:S02]  /*ee60*/  LDSM.16.MT88.4 R4, [R190+0x5900] ;  /* 0x00590000be04783b */ /* 0x000ea40000004200 */
[----:B------:R-:W-:Y:S02]  /*ee70*/  FADD.FTZ R207, R215, R214 ;  /* 0x000000d6d7cf7221 */ /* 0x000fe40000010000 */
[----:B------:R-:W-:Y:S02]  /*ee80*/  FADD.FTZ R206, R174, R171 ;  /* 0x000000abaece7221 */ /* 0x000fe40000010000 */
[----:B------:R-:W-:Y:S01]  /*ee90*/  FADD.FTZ R207, R216, R207 ;  /* 0x000000cfd8cf7221 */ /* 0x000fe20000010000 */
[C---:B------:R-:W-:Y:S01]  /*eea0*/  HMMA.16816.F32.BF16 R100, R12.reuse, R22, R100 ;  /* 0x000000160c64723c */ /* 0x040fe20000041864 */
[----:B------:R-:W5:Y:S07]  /*eeb0*/  LDSM.16.MT88.4 R20, [R189+0x5900] ;  /* 0x00590000bd14783b */ /* 0x000f6e0000004200 */
[C---:B---3--:R-:W-:Y:S08]  /*eec0*/  HMMA.16816.F32.BF16 R104, R12.reuse, R24, R104 ;  /* 0x000000180c68723c */ /* 0x048ff00000041868 */
[C---:B------:R-:W-:Y:S08]  /*eed0*/  HMMA.16816.F32.BF16 R108, R12.reuse, R26, R108 ;  /* 0x0000001a0c6c723c */ /* 0x040ff0000004186c */
[C---:B----4-:R-:W-:Y:S08]  /*eee0*/  HMMA.16816.F32.BF16 R112, R12.reuse, R28, R112 ;  /* 0x0000001c0c70723c */ /* 0x050ff00000041870 */
        /* <DEDUP_REMOVED lines=15> */
[C---:B------:R-:W-:Y:S08]  /*efe0*/  HMMA.16816.F32.BF16 R80, R12.reuse, R6, R80 ;  /* 0x000000060c50723c */ /* 0x040ff00000041850 */
[C---:B-----5:R-:W-:Y:S08]  /*eff0*/  HMMA.16816.F32.BF16 R84, R12.reuse, R20, R84 ;  /* 0x000000140c54723c */ /* 0x060ff00000041854 */
[C---:B------:R-:W-:Y:S08]  /*f000*/  HMMA.16816.F32.BF16 R88, R12.reuse, R22, R88 ;  /* 0x000000160c58723c */ /* 0x040ff00000041858 */
[C---:B-1----:R-:W-:Y:S08]  /*f010*/  HMMA.16816.F32.BF16 R92, R12.reuse, R16, R92 ;  /* 0x000000100c5c723c */ /* 0x042ff0000004185c */
[----:B------:R-:W-:Y:S01]  /*f020*/  HMMA.16816.F32.BF16 R96, R12, R18, R96 ;  /* 0x000000120c60723c */ /* 0x000fe20000041860 */
[----:B------:R-:W-:-:S07]  /*f030*/  @P0 BRA `(.L_x_3541) ;  /* 0xffffc9e000000947 */ /* 0x000fce000383ffff */
.L_x_3531:
[----:B------:R-:W1:Y:S01]  /*f040*/  SHFL.BFLY PT, R3, R206, 0x2, 0x1f ;  /* 0x0c401f00ce037f89 */ /* 0x000e6200000e0000 */
[----:B------:R-:W-:-:S02]  /*f050*/  MOV R2, RZ ;  /* 0x000000ff00027202 */ /* 0x000fc40000000f00 */
[----:B------:R-:W-:Y:S01]  /*f060*/  MOV R4, RZ ;  /* 0x000000ff00047202 */ /* 0x000fe20000000f00 */
[----:B------:R-:W2:Y:S01]  /*f070*/  SHFL.BFLY PT, R10, R207, 0x2, 0x1f ;  /* 0x0c401f00cf0a7f89 */ /* 0x000ea200000e0000 */
[----:B------:R-:W-:Y:S02]  /*f080*/  MOV R7, 0xff800000 ;  /* 0xff80000000077802 */ /* 0x000fe40000000f00 */
        /* <DEDUP_REMOVED lines=17> */
[----:B------:R-:W-:Y:S01]  /*f1a0*/  FMUL.FTZ R101, R2, R101 ;  /* 0x0000006502657220 */ /* 0x000fe20000410000 */
        /* <DEDUP_REMOVED lines=100> */
.L_x_3493:
        /* <DEDUP_REMOVED lines=261> */
.L_x_3544:
[----:B------:R-:W-:Y:S05]  /*10840*/  BSYNC B0 ;  /* 0x0000000000007941 */ /* 0x000fea0003800000 */
.L_x_3543:
        /* <DEDUP_REMOVED lines=146> */
.L_x_3542:
        /* <DEDUP_REMOVED lines=50> */
.L_x_3545:
        /* <DEDUP_REMOVED lines=15> */
.L_x_6293:


//--------------------- .text._ZN7cutlass13device_kernelIN5flash19enable_sm80_to_sm89INS1_16FlashAttnFwdSm80INS1_25CollectiveMainloopFwdSm80ILi8ELi1ELb0EN4cute5tupleIJNS5_1CILi128EEENS7_ILi64EEENS7_ILi192EEEEEELi192ENS_10bfloat16_tEfNS_4arch4Sm80ELb0ELb1ELb0ELb1ELb1ELb0ELb1ELb1EEENS1_21CollectiveEpilogueFwdINS6_IJS8_SA_S9_EEENS6_IJNS7_ILi1EEESI_SI_EEESC_SE_Li256ELb1ELb1ELb1ELb0EEENS1_36VarlenDynamicPersistentTileSchedulerILi128ELi64ELi256ELi256ELb1ELb1ELb0ELb1ELb0ELb1EEEEEEEEEvNT_6ParamsE --------------------------
	.section	.text._ZN7cutlass13device_kernelIN5flash19enable_sm80_to_sm89INS1_16FlashAttnFwdSm80INS1_25CollectiveMainloopFwdSm80ILi8ELi1ELb0EN4cute5tupleIJNS5_1CILi128EEENS7_ILi64EEENS7_ILi192EEEEEELi192ENS_10bfloat16_tEfNS_4arch4Sm80ELb0ELb1ELb0ELb1ELb1ELb0ELb1ELb1EEENS1_21CollectiveEpilogueFwdINS6_IJS8_SA_S9_EEENS6_IJNS7_ILi1EEESI_SI_EEESC_SE_Li256ELb1ELb1ELb1ELb0EEENS1_36VarlenDynamicPersistentTileSchedulerILi128ELi64ELi256ELi256ELb1ELb1ELb0ELb1ELb0ELb1EEEEEEEEEvNT_6ParamsE,"ax",@progbits
	.sectioninfo	@"SHI_REGISTERS=255"
	.align	128
.text._ZN7cutlass13device_kernelIN5flash19enable_sm80_to_sm89INS1_16FlashAttnFwdSm80INS1_25CollectiveMainloopFwdSm80ILi8ELi1ELb0EN4cute5tupleIJNS5_1CILi128EEENS7_ILi64EEENS7_ILi192EEEEEELi192ENS_10bfloat16_tEfNS_4arch4Sm80ELb0ELb1ELb0ELb1ELb1ELb0ELb1ELb1EEENS1_21CollectiveEpilogueFwdINS6_IJS8_SA_S9_EEENS6_IJNS7_ILi1EEESI_SI_EEESC_SE_Li256ELb1ELb1ELb1ELb0EEENS1_36VarlenDynamicPersistentTileSchedulerILi128ELi64ELi256ELi256ELb1ELb1ELb0ELb1ELb0ELb1EEEEEEEEEvNT_6ParamsE:
        .type           _ZN7cutlass13device_kernelIN5flash19enable_sm80_to_sm89INS1_16FlashAttnFwdSm80INS1_25CollectiveMainloopFwdSm80ILi8ELi1ELb0EN4cute5tupleIJNS5_1CILi128EEENS7_ILi64EEENS7_ILi192EEEEEELi192ENS_10bfloat16_tEfNS_4arch4Sm80ELb0ELb1ELb0ELb1ELb1ELb0ELb1ELb1EEENS1_21CollectiveEpilogueFwdINS6_IJS8_SA_S9_EEENS6_IJNS7_ILi1EEESI_SI_EEESC_SE_Li256ELb1ELb1ELb1ELb0EEENS1_36VarlenDynamicPersistentTileSchedulerILi128ELi64ELi256ELi256ELb1ELb1ELb0ELb1ELb0ELb1EEEEEEEEEvNT_6ParamsE,@function
        .size           _ZN7cutlass13device_kernelIN5flash19enable_sm80_to_sm89INS1_16FlashAttnFwdSm80INS1_25CollectiveMainloopFwdSm80ILi8ELi1ELb0EN4cute5tupleIJNS5_1CILi128EEENS7_ILi64EEENS7_ILi192EEEEEELi192ENS_10bfloat16_tEfNS_4arch4Sm80ELb0ELb1ELb0ELb1ELb1ELb0ELb1ELb1EEENS1_21CollectiveEpilogueFwdINS6_IJS8_SA_S9_EEENS6_IJNS7_ILi1EEESI_SI_EEESC_SE_Li256ELb1ELb1ELb1ELb0EEENS1_36VarlenDynamicPersistentTileSchedulerILi128ELi64ELi256ELi256ELb1ELb1ELb0ELb1ELb0ELb1EEEEEEEEEvNT_6ParamsE,(.L_x_6294 - _ZN7cutlass13device_kernelIN5flash19enable_sm80_to_sm89INS1_16FlashAttnFwdSm80INS1_25CollectiveMainloopFwdSm80ILi8ELi1ELb0EN4cute5tupleIJNS5_1CILi128EEENS7_ILi64EEENS7_ILi192EEEEEELi192ENS_10bfloat16_tEfNS_4arch4Sm80ELb0ELb1ELb0ELb1ELb1ELb0ELb1ELb1EEENS1_21CollectiveEpilogueFwdINS6_IJS8_SA_S9_EEENS6_IJNS7_ILi1EEESI_SI_EEESC_SE_Li256ELb1ELb1ELb1ELb0EEENS1_36VarlenDynamicPersistentTileSchedulerILi128ELi64ELi256ELi256ELb1ELb1ELb0ELb1ELb0ELb1EEEEEEEEEvNT_6ParamsE)
        .other          _ZN7cutlass13device_kernelIN5flash19enable_sm80_to_sm89INS1_16FlashAttnFwdSm80INS1_25CollectiveMainloopFwdSm80ILi8ELi1ELb0EN4cute5tupleIJNS5_1CILi128EEENS7_ILi64EEENS7_ILi192EEEEEELi192ENS_10bfloat16_tEfNS_4arch4Sm80ELb0ELb1ELb0ELb1ELb1ELb0ELb1ELb1EEENS1_21CollectiveEpilogueFwdINS6_IJS8_SA_S9_EEENS6_IJNS7_ILi1EEESI_SI_EEESC_SE_Li256ELb1ELb1ELb1ELb0EEENS1_36VarlenDynamicPersistentTileSchedulerILi128ELi64ELi256ELi256ELb1ELb1ELb0ELb1ELb0ELb1EEEEEEEEEvNT_6ParamsE,@"STO_CUDA_ENTRY STV_DEFAULT"
_ZN7cutlass13device_kernelIN5flash19enable_sm80_to_sm89INS1_16FlashAttnFwdSm80INS1_25CollectiveMainloopFwdSm80ILi8ELi1ELb0EN4cute5tupleIJNS5_1CILi128EEENS7_ILi64EEENS7_ILi192EEEEEELi192ENS_10bfloat16_tEfNS_4arch4Sm80ELb0ELb1ELb0ELb1ELb1ELb0ELb1ELb1EEENS1_21CollectiveEpilogueFwdINS6_IJS8_SA_S9_EEENS6_IJNS7_ILi1EEESI_SI_EEESC_SE_Li256ELb1ELb1ELb1ELb0EEENS1_36VarlenDynamicPersistentTileSchedulerILi128ELi64ELi256ELi256ELb1ELb1ELb0ELb1ELb0ELb1EEEEEEEEEvNT_6ParamsE:
        /* <DEDUP_REMOVED lines=52> */
.L_x_3551:
        /* <DEDUP_REMOVED lines=16> */
.L_x_3727:
        /* <DEDUP_REMOVED lines=16> */
.L_x_3728:
[----:B---3--:R-:W-:-:S05]  /*0540*/  IMAD R0, R0, c[0x0][0x538], RZ ;  /* 0x00014e0000007a24 */ /* 0x008fca00078e02ff */
[----:B------:R-:W-:-:S04]  /*0550*/  IADD3 R6, R0, R6, RZ ;  /* 0x0000000600067210 */ /* 0x000fc80007ffe0ff */
[----:B------:R-:W-:-:S13]  /*0560*/  ISETP.GT.AND P0, PT, R6, UR4, PT ;  /* 0x0000000406007c0c */ /* 0x000fda000bf04270 */
[----:B-12---:R-:W-:Y:S05]  /*0570*/  @!P0 BRA `(.L_x_3551) ;  /* 0xfffffdc000008947 */ /* 0x006fea000383ffff */
.L_x_3547:
[----:B------:R-:W-:-:S05]  /*0580*/  IADD3 R10, -R0, R6, RZ ;  /* 0x00000006000a7210 */ /* 0x000fca0007ffe1ff */
[----:B------:R-:W-:-:S05]  /*0590*/  IMAD R0, R4, c[0x0][0x538], R10 ;  /* 0x00014e0004007a24 */ /* 0x000fca00078e020a */
[----:B------:R-:W-:Y:S01]  /*05a0*/  ISETP.GT.AND P0, PT, R0, UR4, PT ;  /* 0x0000000400007c0c */ /* 0x000fe2000bf04270 */
[----:B------:R-:W-:-:S12]  /*05b0*/  BRA.DIV ~URZ, `(.L_x_3552) ;  /* 0x000150c27f007947 */ /* 0x000fd8000b800000 */
[----:B------:R-:W-:-:S04]  /*05c0*/  VOTE.ANY R6, PT, !P0 ;  /* 0x0000000000067806 */ /* 0x000fc800040e0100 */
.L_x_3729:
[----:B------:R-:W2:Y:S02]  /*05d0*/  POPC R0, R6 ;  /* 0x0000000600007309 */ /* 0x000ea40000000000 */
[----:B-12---:R-:W-:Y:S01]  /*05e0*/  IADD3 R215, R0, R7, RZ ;  /* 0x0000000700d77210 */ /* 0x006fe20007ffe0ff */
[----:B------:R-:W-:Y:S05]  /*05f0*/  BRA.DIV ~URZ, `(.L_x_3553) ;  /* 0x000150d27f007947 */ /* 0x000fea000b800000 */
[----:B------:R1:W2:Y:S01]  /*0600*/  SHFL.IDX PT, R12, R9, R0, 0x1f ;  /* 0x00001f00090c7589 */ /* 0x0002a200000e0000 */
[----:B------:R-:W-:-:S03]  /*0610*/  MOV R5, RZ ;  /* 0x000000ff00057202 */ /* 0x000fc60000000f00 */
[----:B------:R1:W3:Y:S04]  /*0620*/  SHFL.IDX PT, R9, R8, R0, 0x1f ;  /* 0x00001f0008097589 */ /* 0x0002e800000e0000 */
.L_x_3730:
[----:B------:R-:W-:Y:S01]  /*0630*/  ISETP.NE.AND P0, PT, R6, RZ, PT ;  /* 0x000000ff0600720c */ /* 0x000fe20003f05270 */
[----:B------:R-:W-:-:S12]  /*0640*/  BSSY B0, `(.L_x_3554) ;  /* 0x0000005000007945 */ /* 0x000fd80003800000 */
[----:B------:R-:W-:Y:S05]  /*0650*/  @!P0 BRA `(.L_x_3555) ;  /* 0x0000003000008947 */ /* 0x000fea0003800000 */
[----:B-1----:R-:W-:Y:S01]  /*0660*/  IADD3 R0, R0, -0x1, RZ ;  /* 0xffffffff00007810 */ /* 0x002fe20007ffe0ff */
[----:B------:R-:W-:Y:S05]  /*0670*/  BRA.DIV ~URZ, `(.L_x_3556) ;  /* 0x000151327f007947 */ /* 0x000fea000b800000 */
[----:B------:R1:W4:Y:S02]  /*0680*/  SHFL.IDX PT, R5, R4, R0, 0x1f ;  /* 0x00001f0004057589 */ /* 0x00032400000e0000 */
.L_x_3555:
[----:B------:R-:W-:Y:S05]  /*0690*/  BSYNC B0 ;  /* 0x0000000000007941 */ /* 0x000fea0003800000 */
.L_x_3554:
        /* <DEDUP_REMOVED lines=67> */
.L_x_3558:
        /* <DEDUP_REMOVED lines=68> */
.L_x_3559:
[----:B------:R-:W-:Y:S05]  /*0f10*/  BSYNC B0 ;  /* 0x0000000000007941 */ /* 0x000fea0003800000 */
.L_x_3557:
[----:B------:R-:W-:-:S04]  /*0f20*/  LOP3.LUT R0, RZ, R0, RZ, 0x33, !PT ;  /* 0x00000000ff007212 */ /* 0x000fc800078e33ff */
[----:B------:R-:W-:Y:S01]  /*0f30*/  IADD3 R213, R0, R12, RZ ;  /* 0x0000000c00d57210 */ /* 0x000fe20007ffe0ff */
[----:B------:R-:W-:Y:S05]  /*0f40*/  BRA `(.L_x_3560) ;  /* 0x0000004000007947 */ /* 0x000fea0003800000 */
.L_x_3548:
[----:B-1----:R-:W-:Y:S01]  /*0f50*/  IMAD.MOV.U32 R213, RZ, RZ, RZ ;  /* 0x000000ffffd57224 */ /* 0x002fe200078e00ff */
[----:B------:R-:W-:Y:S01]  /*0f60*/  MOV R214, RZ ;  /* 0x000000ff00d67202 */ /* 0x000fe20000000f00 */
[----:B------:R-:W-:Y:S01]  /*0f70*/  IMAD.U32 R212, RZ, RZ, UR4 ;  /* 0x00000004ffd47e24 */ /* 0x000fe2000f8e00ff */
[----:B------:R-:W-:Y:S02]  /*0f80*/  MOV R215, c[0x0][0x53c] ;  /* 0x00014f0000d77a02 */ /* 0x000fe40000000f00 */
.L_x_3560:
[----:B------:R-:W-:Y:S01]  /*0f90*/  ISETP.NE.AND P0, PT, R13, RZ, PT ;  /* 0x000000ff0d00720c */ /* 0x000fe20003f05270 */
[----:B------:R-:W-:-:S12]  /*0fa0*/  WARPSYNC 0xffffffff ;  /* 0xffffffff00007948 */ /* 0x000fd80003800000 */
[----:B------:R1:W-:Y:S04]  /*0fb0*/  @!P0 STS.128 [0x18100], R212 ;  /* 0x018100d4ff008388 */ /* 0x0003e80000000c00 */
[----:B------:R-:W-:Y:S06]  /*0fc0*/  BAR.ARV 0x5, 0x100 ;  /* 0x0144000000007b1d */ /* 0x000fec0000002000 */
.L_x_3546:
        /* <DEDUP_REMOVED lines=74> */
[----:B------:R-:W-:Y:S01]  /*1470*/  IMAD.MOV.U32 R10, RZ, RZ, 0x40 ;  /* 0x00000040ff0a7424 */ /* 0x000fe200078e00ff */
[----:B------:R-:W-:Y:S01]  /*1480*/  LEA.HI R3, R4, R4, RZ, 0x1d ;  /* 0x0000000404037211 */ /* 0x000fe200078fe8ff */
[----:B------:R1:W-:Y:S01]  /*1490*/  STL [R1+0x10], R15 ;  /* 0x0000100f01007387 */ /* 0x0003e20000100800 */
[----:B------:R-:W-:Y:S01]  /*14a0*/  LOP3.LUT R2, R6, R2, RZ, 0x3c, !PT ;  /* 0x0000000206027212 */ /* 0x000fe200078e3cff */
[----:B------:R-:W-:Y:S01]  /*14b0*/  IMAD R0, R14, 0x200, R13 ;  /* 0x000002000e007824 */ /* 0x000fe200078e020d */
[----:B------:R-:W-:Y:S01]  /*14c0*/  LOP3.LUT R4, R7, 0xfffffe00, RZ, 0xc0, !PT ;  /* 0xfffffe0007047812 */ /* 0x000fe200078ec0ff */
[----:B------:R-:W-:Y:S01]  /*14d0*/  IMAD.IADD R7, R5, 0x1, R3 ;  /* 0x0000000105077824 */ /* 0x000fe200078e0203 */
[----:B------:R-:W-:Y:S01]  /*14e0*/  IADD3 R191, R182, 0x40, RZ ;  /* 0x00000040b6bf7810 */ /* 0x000fe20007ffe0ff */
[----:B------:R-:W-:Y:S01]  /*14f0*/  IMAD R211, R211, 0x8, R15 ;  /* 0x00000008d3d37824 */ /* 0x000fe200078e020f */
[CC--:B------:R-:W-:Y:S01]  /*1500*/  IADD3 R3, R2.reuse, R4.reuse, R8 ;  /* 0x0000000402037210 */ /* 0x0c0fe20007ffe008 */
[----:B------:R-:W-:Y:S01]  /*1510*/  IMAD.MOV.U32 R8, RZ, RZ, 0x20 ;  /* 0x00000020ff087424 */ /* 0x000fe200078e00ff */
[----:B------:R-:W-:-:S02]  /*1520*/  LOP3.LUT R4, R2, R4, RZ, 0xfc, !PT ;  /* 0x0000000402047212 */ /* 0x000fc400078efcff */
[----:B------:R-:W-:Y:S02]  /*1530*/  LOP3.LUT R2, R12, 0x7ffffffc, RZ, 0xc0, !PT ;  /* 0x7ffffffc0c027812 */ /* 0x000fe400078ec0ff */
[----:B------:R-:W-:Y:S02]  /*1540*/  SHF.R.S32.HI R5, RZ, 0x1f, R191 ;  /* 0x0000001fff057819 */ /* 0x000fe400000114bf */
[----:B------:R-:W-:Y:S01]  /*1550*/  SEL R5, R8, 0xffffffe0, !P1 ;  /* 0xffffffe008057807 */ /* 0x000fe20004800000 */
[----:B------:R-:W-:Y:S01]  /*1560*/  IMAD.IADD R2, R16, 0x1, -R2 ;  /* 0x0000000110027824 */ /* 0x000fe200078e0a02 */
[----:B------:R-:W-:Y:S02]  /*1570*/  LEA R227, R7, 0x80, 0x1 ;  /* 0x0000008007e37811 */ /* 0x000fe400078e08ff */
[----:B------:R-:W-:Y:S01]  /*1580*/  IADD3 R192, R182, 0x80, RZ ;  /* 0x00000080b6c07810 */ /* 0x000fe20007ffe0ff */
[----:B------:R-:W-:Y:S01]  /*1590*/  IMAD.SHL.U32 R198, R2, 0x2, RZ ;  /* 0x0000000202c67824 */ /* 0x000fe200078e00ff */
[----:B------:R-:W-:Y:S01]  /*15a0*/  SEL R2, R8, 0xffffffe0, !P4 ;  /* 0xffffffe008027807 */ /* 0x000fe20006000000 */
[C---:B------:R-:W-:Y:S01]  /*15b0*/  IMAD.IADD R230, R227.reuse, 0x1, R5 ;  /* 0x00000001e3e67824 */ /* 0x040fe200078e0205 */
[----:B------:R-:W-:-:S02]  /*15c0*/  IADD3 R228, R227, -0x10, RZ ;  /* 0xfffffff0e3e47810 */ /* 0x000fc40007ffe0ff */
        /* <DEDUP_REMOVED lines=9> */
[----:B------:R-:W-:Y:S02]  /*1660*/  SHF.R.S32.HI R7, RZ, 0x1f, R8 ;  /* 0x0000001fff077819 */ /* 0x000fe40000011408 */
[C---:B------:R-:W-:Y:S02]  /*1670*/  IADD3 R239, R198.reuse, 0x78, RZ ;  /* 0x00000078c6ef7810 */ /* 0x040fe40007ffe0ff */
[----:B------:R-:W-:-:S02]  /*1680*/  IADD3 R238, R198, 0x80, RZ ;  /* 0x00000080c6ee7810 */ /* 0x000fc40007ffe0ff */
[----:B------:R-:W-:Y:S02]  /*1690*/  SHF.R.S32.HI R8, RZ, 0x1f, R251 ;  /* 0x0000001fff087819 */ /* 0x000fe400000114fb */
[----:B------:R-:W-:Y:S02]  /*16a0*/  SHF.R.S32.HI R7, RZ, 0x1f, R250 ;  /* 0x0000001fff077819 */ /* 0x000fe400000114fa */
[----:B------:R-:W-:Y:S02]  /*16b0*/  SHF.R.S32.HI R6, RZ, 0x1f, R192 ;  /* 0x0000001fff067819 */ /* 0x000fe400000114c0 */
[C---:B------:R-:W-:Y:S02]  /*16c0*/  IADD3 R236, R198.reuse, 0x90, RZ ;  /* 0x00000090c6ec7810 */ /* 0x040fe40007ffe0ff */
[----:B------:R-:W-:Y:S02]  /*16d0*/  IADD3 R235, R198, 0x98, RZ ;  /* 0x00000098c6eb7810 */ /* 0x000fe40007ffe0ff */
[----:B------:R-:W-:-:S02]  /*16e0*/  SHF.R.S32.HI R8, RZ, 0x1f, R248 ;  /* 0x0000001fff087819 */ /* 0x000fc400000114f8 */
[----:B------:R-:W-:Y:S02]  /*16f0*/  SHF.R.S32.HI R7, RZ, 0x1f, R247 ;  /* 0x0000001fff077819 */ /* 0x000fe400000114f7 */
[----:B------:R-:W-:Y:S02]  /*1700*/  @P0 IADD3 R228, R227, 0x10, RZ ;  /* 0x00000010e3e40810 */ /* 0x000fe40007ffe0ff */
[----:B------:R-:W-:Y:S02]  /*1710*/  SEL R6, R10, 0xffffffc0, !P2 ;  /* 0xffffffc00a067807 */ /* 0x000fe40005000000 */
[C---:B------:R-:W-:Y:S01]  /*1720*/  IADD3 R233, R198.reuse, 0xa8, RZ ;  /* 0x000000a8c6e97810 */ /* 0x040fe20007ffe0ff */
[----:B------:R-:W-:Y:S01]  /*1730*/  IMAD.IADD R229, R5, 0x1, R228 ;  /* 0x0000000105e57824 */ /* 0x000fe200078e02e4 */
[----:B------:R-:W-:Y:S02]  /*1740*/  IADD3 R232, R198, 0xb0, RZ ;  /* 0x000000b0c6e87810 */ /* 0x000fe40007ffe0ff */
[----:B------:R-:W-:-:S02]  /*1750*/  SHF.R.S32.HI R8, RZ, 0x1f, R245 ;  /* 0x0000001fff087819 */ /* 0x000fc400000114f5 */
[----:B------:R-:W-:Y:S02]  /*1760*/  SHF.R.S32.HI R7, RZ, 0x1f, R244 ;  /* 0x0000001fff077819 */ /* 0x000fe400000114f4 */
[----:B------:R-:W-:Y:S02]  /*1770*/  IADD3 R231, R198, 0xb8, RZ ;  /* 0x000000b8c6e77810 */ /* 0x000fe40007ffe0ff */
[----:B------:R-:W-:Y:S02]  /*1780*/  SHF.R.S32.HI R8, RZ, 0x1f, R242 ;  /* 0x0000001fff087819 */ /* 0x000fe400000114f2 */
[----:B------:R-:W-:Y:S02]  /*1790*/  SHF.R.S32.HI R7, RZ, 0x1f, R241 ;  /* 0x0000001fff077819 */ /* 0x000fe400000114f1 */
[----:B------:R-:W-:Y:S02]  /*17a0*/  SHF.R.S32.HI R8, RZ, 0x1f, R239 ;  /* 0x0000001fff087819 */ /* 0x000fe400000114ef */
[----:B------:R-:W-:-:S02]  /*17b0*/  SHF.R.S32.HI R7, RZ, 0x1f, R238 ;  /* 0x0000001fff077819 */ /* 0x000fc400000114ee */
        /* <DEDUP_REMOVED lines=13> */
[----:B------:R1:W-:Y:S01]  /*1890*/  STL [R1+0xc], R8 ;  /* 0x00000c0801007387 */ /* 0x0003e20000100800 */
[----:B------:R-:W-:-:S02]  /*18a0*/  LOP3.LUT R9, R11, 0x7ffffe00, R9, 0xf8, !PT ;  /* 0x7ffffe000b097812 */ /* 0x000fc400078ef809 */
[C---:B------:R-:W-:Y:S01]  /*18b0*/  IADD3 R252, R198.reuse, 0x10, RZ ;  /* 0x00000010c6fc7810 */ /* 0x040fe20007ffe0ff */
[----:B------:R1:W-:Y:S01]  /*18c0*/  STL [R1+0x8], R7 ;  /* 0x0000080701007387 */ /* 0x0003e20000100800 */
[C---:B------:R-:W-:Y:S01]  /*18d0*/  IADD3 R249, R198.reuse, 0x28, RZ ;  /* 0x00000028c6f97810 */ /* 0x040fe20007ffe0ff */
[----:B------:R-:W-:Y:S01]  /*18e0*/  IMAD.SHL.U32 R179, R9, 0x2, RZ ;  /* 0x0000000209b37824 */ /* 0x000fe200078e00ff */
[C---:B------:R-:W-:Y:S01]  /*18f0*/  IADD3 R246, R198.reuse, 0x40, RZ ;  /* 0x00000040c6f67810 */ /* 0x040fe20007ffe0ff */
[----:B------:R1:W-:Y:S01]  /*1900*/  STL [R1+0x4], R3 ;  /* 0x0000040301007387 */ /* 0x0003e20000100800 */
[----:B------:R-:W-:Y:S02]  /*1910*/  SHF.R.S32.HI R9, RZ, 0x1f, R198 ;  /* 0x0000001fff097819 */ /* 0x000fe400000114c6 */
[----:B------:R-:W-:Y:S01]  /*1920*/  IADD3 R243, R198, 0x58, RZ ;  /* 0x00000058c6f37810 */ /* 0x000fe20007ffe0ff */
[----:B------:R1:W-:Y:S01]  /*1930*/  STL [R1], R2 ;  /* 0x0000000201007387 */ /* 0x0003e20000100800 */
[----:B------:R-:W-:-:S02]  /*1940*/  LEA R165, R0, 0x6100, 0x1 ;  /* 0x0000610000a57811 */ /* 0x000fc400078e08ff */
[----:B------:R-:W-:Y:S02]  /*1950*/  IADD3 R240, R198, 0x70, RZ ;  /* 0x00000070c6f07810 */ /* 0x000fe40007ffe0ff */
        /* <DEDUP_REMOVED lines=15> */
.L_x_3726:
        /* <DEDUP_REMOVED lines=22> */
.L_x_3561:
[----:B------:R-:W-:-:S04]  /*1bb0*/  ISETP.NE.U32.AND P0, PT, RZ, c[0x0][0x368], PT ;  /* 0x0000da00ff007a0c */ /* 0x000fc80003f05070 */
[----:B------:R-:W-:-:S13]  /*1bc0*/  ISETP.NE.AND.EX P0, PT, RZ, c[0x0][0x36c], PT, P0 ;  /* 0x0000db00ff007a0c */ /* 0x000fda0003f05300 */
[----:B------:R-:W-:Y:S05]  /*1bd0*/  @!P0 BRA `(.L_x_3562) ;  /* 0x0000003000008947 */ /* 0x000fea0003800000 */
[----:B-1----:R-:W-:-:S05]  /*1be0*/  IMAD.WIDE R2, R215, R13, c[0x0][0x368] ;  /* 0x0000da00d7027625 */ /* 0x002fca00078e020d */
[----:B------:R1:W5:Y:S01]  /*1bf0*/  LDG.E R0, [R2.64] ;  /* 0x0000000802007981 */ /* 0x000362000c1e1900 */
[----:B------:R-:W-:Y:S05]  /*1c00*/  BRA `(.L_x_3563) ;  /* 0x0000008000007947 */ /* 0x000fea0003800000 */
.L_x_3562:
        /* <DEDUP_REMOVED lines=8> */
.L_x_3563:
        /* <DEDUP_REMOVED lines=28> */
.L_x_3566:
[----:B------:R-:W-:-:S13]  /*1e50*/  ISETP.NE.AND P0, PT, R7, 0x1, PT ;  /* 0x000000010700780c */ /* 0x000fda0003f05270 */
[----:B------:R-:W-:-:S05]  /*1e60*/  @P0 IMAD.HI.U32 R0, R2, c[0x0][0x330], RZ ;  /* 0x0000cc0002000a27 */ /* 0x000fca00078e00ff */
[----:B------:R-:W-:Y:S02]  /*1e70*/  @P0 SHF.R.U32.HI R2, RZ, c[0x0][0x334], R0 ;  /* 0x0000cd00ff020a19 */ /* 0x000fe40000011600 */
.L_x_3567:
[----:B------:R-:W-:Y:S05]  /*1e80*/  BSYNC B0 ;  /* 0x0000000000007941 */ /* 0x000fea0003800000 */
.L_x_3565:
[----:B------:R-:W-:-:S05]  /*1e90*/  IMAD R2, R2, R7, c[0x0][0x32c] ;  /* 0x0000cb0002027624 */ /* 0x000fca00078e0207 */
[----:B------:R-:W-:-:S04]  /*1ea0*/  IMNMX R3, R3, R2, PT ;  /* 0x0000000203037217 */ /* 0x000fc80003800200 */
.L_x_3564:
        /* <DEDUP_REMOVED lines=25> */
.L_x_3570:
[----:B------:R-:W-:-:S13]  /*2040*/  ISETP.NE.AND P0, PT, R7, 0x1, PT ;  /* 0x000000010700780c */ /* 0x000fda0003f05270 */
[----:B------:R-:W-:-:S05]  /*2050*/  @P0 IMAD.HI.U32 R3, R0, c[0x0][0x330], RZ ;  /* 0x0000cc0000030a27 */ /* 0x000fca00078e00ff */
[----:B------:R-:W-:Y:S02]  /*2060*/  @P0 SHF.R.U32.HI R0, RZ, c[0x0][0x334], R3 ;  /* 0x0000cd00ff000a19 */ /* 0x000fe40000011603 */
.L_x_3571:
[----:B------:R-:W-:Y:S05]  /*2070*/  BSYNC B0 ;  /* 0x0000000000007941 */ /* 0x000fea0003800000 */
.L_x_3569:
[----:B------:R-:W-:-:S05]  /*2080*/  IMAD R0, R0, c[0x0][0x32c], RZ ;  /* 0x0000cb0000007a24 */ /* 0x000fca00078e02ff */
[----:B------:R-:W-:-:S04]  /*2090*/  IMNMX R2, R2, R0, !PT ;  /* 0x0000000002027217 */ /* 0x000fc80007800200 */
.L_x_3568:
        /* <DEDUP_REMOVED lines=14> */
[----:B------:R-:W-:-:S04]  /*2180*/  ISETP.NE.AND P0, PT, R225, RZ, PT ;  /* 0x000000ffe100720c */ /* 0x000fc80003f05270 */
        /* <DEDUP_REMOVED lines=30> */
.L_x_3573:
[----:B------:R-:W-:Y:S05]  /*2370*/  BSYNC B0 ;  /* 0x0000000000007941 */ /* 0x000fea0003800000 */
.L_x_3572:
        /* <DEDUP_REMOVED lines=78> */
[C---:B------:R-:W-:Y:S01]  /*2860*/  IMAD.WIDE.U32 R2, R4.reuse, c[0x0][0x1c0], R2 ;  /* 0x0000700004027a25 */ /* 0x040fe200078e0002 */
        /* <DEDUP_REMOVED lines=20> */
.L_x_3731:
[----:B------:R-:W-:Y:S05]  /*29b0*/  BRA.DIV ~URZ, `(.L_x_3576) ;  /* 0x00012ed27f007947 */ /* 0x000fea000b800000 */
[----:B------:R3:W4:Y:S02]  /*29c0*/  SHFL.IDX PT, R0, R12, RZ, 0x181f ;  /* 0x00181fff0c007589 */ /* 0x00072400000e0000 */
.L_x_3732:
        /* <DEDUP_REMOVED lines=20> */
.L_x_3578:
[----:B------:R-:W-:Y:S05]  /*2b10*/  BSYNC B0 ;  /* 0x0000000000007941 */ /* 0x000fea0003800000 */
.L_x_3577:
[----:B------:R-:W-:Y:S05]  /*2b20*/  BRA.DIV ~URZ, `(.L_x_3579) ;  /* 0x00012dd27f007947 */ /* 0x000fea000b800000 */
[----:B--2---:R2:W1:Y:S04]  /*2b30*/  SHFL.IDX PT, R8, R9, 0x1, 0x181f ;  /* 0x00381f0009087f89 */ /* 0x00446800000e0000 */
[----:B----4-:R2:W4:Y:S02]  /*2b40*/  SHFL.IDX PT, R0, R12, 0x1, 0x181f ;  /* 0x00381f000c007f89 */ /* 0x01052400000e0000 */
.L_x_3733:
        /* <DEDUP_REMOVED lines=19> */
.L_x_3581:
[----:B------:R-:W-:Y:S05]  /*2c80*/  BSYNC B0 ;  /* 0x0000000000007941 */ /* 0x000fea0003800000 */
.L_x_3580:
[----:B------:R-:W-:Y:S05]  /*2c90*/  BRA.DIV ~URZ, `(.L_x_3582) ;  /* 0x00012d327f007947 */ /* 0x000fea000b800000 */
[----:B-1----:R1:W2:Y:S02]  /*2ca0*/  SHFL.IDX PT, R8, R9, 0x2, 0x181f ;  /* 0x00581f0009087f89 */ /* 0x0022a400000e0000 */
.L_x_3734:
[----:B------:R-:W-:Y:S05]  /*2cb0*/  BRA.DIV ~URZ, `(.L_x_3583) ;  /* 0x00012d827f007947 */ /* 0x000fea000b800000 */
[----:B----4-:R4:W1:Y:S02]  /*2cc0*/  SHFL.IDX PT, R0, R12, 0x2, 0x181f ;  /* 0x00581f000c007f89 */ /* 0x01086400000e0000 */
.L_x_3735:
        /* <DEDUP_REMOVED lines=19> */
.L_x_3585:
[----:B------:R-:W-:Y:S05]  /*2e00*/  BSYNC B0 ;  /* 0x0000000000007941 */ /* 0x000fea0003800000 */
.L_x_3584:
[----:B------:R-:W-:Y:S05]  /*2e10*/  BRA.DIV ~URZ, `(.L_x_3586) ;  /* 0x00012c927f007947 */ /* 0x000fea000b800000 */
[----:B--2---:R2:W3:Y:S04]  /*2e20*/  SHFL.IDX PT, R8, R9, 0x3, 0x181f ;  /* 0x00781f0009087f89 */ /* 0x0044e800000e0000 */
[----:B-1----:R2:W1:Y:S02]  /*2e30*/  SHFL.IDX PT, R0, R12, 0x3, 0x181f ;  /* 0x00781f000c007f89 */ /* 0x00246400000e0000 */
.L_x_3736:
        /* <DEDUP_REMOVED lines=47> */
[----:B------:R-:W-:Y:S01]  /*3130*/  IMAD R181, R0, c[0x0][0x2b8], R2 ;  /* 0x0000ae0000b57a24 */ /* 0x000fe200078e0202 */
[----:B------:R-:W-:Y:S01]  /*3140*/  IADD3 R164, R165, 0x20, RZ ;  /* 0x00000020a5a47810 */ /* 0x000fe20007ffe0ff */
[----:B------:R-:W-:Y:S02]  /*3150*/  IMAD R201, R14, c[0x0][0x1ec], R203 ;  /* 0x00007b000ec97a24 */ /* 0x000fe400078e02cb */
        /* <DEDUP_REMOVED lines=10> */
[----:B------:R-:W-:Y:S02]  /*3200*/  IMAD R0, R181, c[0x0][0x1e4], R0 ;  /* 0x00007900b5007a24 */ /* 0x000fe400078e0200 */
[----:B------:R-:W-:Y:S02]  /*3210*/  IMAD.SHL.U32 R98, R182, 0x2, RZ ;  /* 0x00000002b6627824 */ /* 0x000fe400078e00ff */
[----:B------:R-:W-:Y:S01]  /*3220*/  IMAD.IADD R3, R3, 0x1, R0 ;  /* 0x0000000103037824 */ /* 0x000fe200078e0200 */
        /* <DEDUP_REMOVED lines=32> */
[C---:B----4-:R-:W-:Y:S02]  /*3430*/  @P3 LEA R2, P1, R182.reuse, R10, 0x1 ;  /* 0x0000000ab6023211 */ /* 0x050fe400078208ff */
        /* <DEDUP_REMOVED lines=21> */
[CC--:B-1----:R-:W-:Y:S02]  /*3590*/  IADD3 R14, P0, R0.reuse, R99.reuse, RZ ;  /* 0x00000063000e7210 */ /* 0x0c2fe40007f1e0ff */
[C---:B------:R-:W-:Y:S02]  /*35a0*/  IADD3 R12, P4, R0.reuse, R100, RZ ;  /* 0x00000064000c7210 */ /* 0x040fe40007f9e0ff */
[----:B------:R-:W-:Y:S01]  /*35b0*/  IADD3 R16, P3, R0, R98, RZ ;  /* 0x0000006200107210 */ /* 0x000fe20007f7e0ff */
[C-C-:B----4-:R-:W-:Y:S01]  /*35c0*/  IMAD.X R15, R2.reuse, 0x1, R94.reuse, P0 ;  /* 0x00000001020f7824 */ /* 0x150fe200000e065e */
[----:B------:R-:W-:Y:S01]  /*35d0*/  IADD3 R20, P0, R3, R99, RZ ;  /* 0x0000006303147210 */ /* 0x000fe20007f1e0ff */
[----:B------:R-:W-:Y:S01]  /*35e0*/  IMAD.X R13, R2, 0x1, R95, P4 ;  /* 0x00000001020d7824 */ /* 0x000fe200020e065f */
[----:B------:R-:W-:Y:S01]  /*35f0*/  ISETP.GE.AND P4, PT, R182, c[0x0][0x1d4], PT ;  /* 0x00007500b6007a0c */ /* 0x000fe20003f86270 */
[----:B------:R-:W-:Y:S01]  /*3600*/  IMAD.X R17, R2, 0x1, R93, P3 ;  /* 0x0000000102117824 */ /* 0x000fe200018e065d */
[----:B------:R-:W-:Y:S01]  /*3610*/  ISETP.GE.AND P3, PT, R191, c[0x0][0x1d4], PT ;  /* 0x00007500bf007a0c */ /* 0x000fe20003f66270 */
[----:B------:R-:W-:Y:S01]  /*3620*/  IMAD.X R21, R22, 0x1, R94, P0 ;  /* 0x0000000116157824 */ /* 0x000fe200000e065e */
[----:B------:R-:W-:Y:S01]  /*3630*/  ISETP.LT.OR P0, PT, R23, 0x1, P4 ;  /* 0x000000011700780c */ /* 0x000fe20002701670 */
[----:B------:R-:W-:Y:S01]  /*3640*/  IMAD.MOV.U32 R0, RZ, RZ, 0x40 ;  /* 0x00000040ff007424 */ /* 0x000fe200078e00ff */
[----:B------:R-:W-:-:S02]  /*3650*/  @P1 IADD3 R164, R165, -0x20, RZ ;  /* 0xffffffe0a5a41810 */ /* 0x000fc40007ffe0ff */
[----:B------:R-:W-:Y:S02]  /*3660*/  IADD3 R18, P1, R3, R98, RZ ;  /* 0x0000006203127210 */ /* 0x000fe40007f3e0ff */
[----:B------:R-:W-:Y:S02]  /*3670*/  ISETP.LT.OR P4, PT, R23, 0x21, P4 ;  /* 0x000000211700780c */ /* 0x000fe40002781670 */
[----:B------:R-:W-:Y:S01]  /*3680*/  SEL R0, R0, 0xffffffc0, !P2 ;  /* 0xffffffc000007807 */ /* 0x000fe20005000000 */
[----:B------:R-:W-:-:S04]  /*3690*/  DEPBAR.LE SB0, 0x1 ;  /* 0x000080400000791a */ /* 0x000fc80000000000 */
[----:B------:R-:W-:-:S04]  /*36a0*/  DEPBAR.LE SB0, 0x0 ;  /* 0x000080000000791a */ /* 0x000fc80000000000 */
[----:B------:R-:W-:Y:S01]  /*36b0*/  BAR.SYNC.DEFER_BLOCKING 0x0 ;  /* 0x0000000000007b1d */ /* 0x000fe20000010000 */
[----:B------:R-:W-:Y:S01]  /*36c0*/  IMAD.X R19, R22, 0x1, R93, P1 ;  /* 0x0000000116137824 */ /* 0x000fe200008e065d */
[----:B------:R-:W-:Y:S01]  /*36d0*/  ISETP.GE.AND P1, PT, R192, c[0x0][0x1d4], PT ;  /* 0x00007500c0007a0c */ /* 0x000fe20003f26270 */
[----:B------:R-:W-:Y:S01]  /*36e0*/  IMAD.IADD R167, R165, 0x1, R0 ;  /* 0x00000001a5a77824 */ /* 0x000fe200078e0200 */
[----:B------:R-:W-:Y:S02]  /*36f0*/  ISETP.GT.AND P5, PT, R196, 0x3f, PT ;  /* 0x0000003fc400780c */ /* 0x000fe40003fa4270 */
[----:B--2---:R-:W-:Y:S04]  /*3700*/  LDSM.16.M88.4 R4, [R173] ;  /* 0x00000000ad04783b */ /* 0x004fe80000000200 */
[----:B------:R-:W1:Y:S04]  /*3710*/  LDSM.16.M88.4 R32, [R165+0x800] ;  /* 0x00080000a520783b */ /* 0x000e680000000200 */
[----:B------:R-:W-:Y:S04]  /*3720*/  LDSM.16.M88.4 R40, [R165+0x1000] ;  /* 0x00100000a528783b */ /* 0x000fe80000000200 */
[----:B------:R-:W2:Y:S04]  /*3730*/  LDSM.16.M88.4 R28, [R165] ;  /* 0x00000000a51c783b */ /* 0x000ea80000000200 */
[----:B------:R-:W3:Y:S04]  /*3740*/  LDSM.16.M88.4 R52, [R165+0x1800] ;  /* 0x00180000a534783b */ /* 0x000ee80000000200 */
[----:B------:R-:W-:Y:S04]  /*3750*/  LDSM.16.M88.4 R8, [R174] ;  /* 0x00000000ae08783b */ /* 0x000fe80000000200 */
[----:B------:R-:W-:Y:S04]  /*3760*/  LDSM.16.M88.4 R48, [R164] ;  /* 0x00000000a430783b */ /* 0x000fe80000000200 */
[----:B------:R-:W4:Y:S04]  /*3770*/  LDSM.16.M88.4 R44, [R164+0x800] ;  /* 0x00080000a42c783b */ /* 0x000f280000000200 */
[----:B------:R-:W5:Y:S04]  /*3780*/  LDSM.16.M88.4 R60, [R164+0x1000] ;  /* 0x00100000a43c783b */ /* 0x000f680000000200 */
        /* <DEDUP_REMOVED lines=8> */
[----:B--2---:R-:W-:Y:S02]  /*3810*/  HMMA.16816.F32.BF16 R36, R4, R28, RZ ;  /* 0x0000001c0424723c */ /* 0x004fe400000418ff */
[----:B------:R1:W-:Y:S01]  /*3820*/  LDGSTS.E.BYPASS.LTC128B.128 [R179+0x2100], [R14.64], !P0 ;  /* 0x021000000eb37fae */ /* 0x0003e2000c101d48 */
[----:B------:R-:W-:-:S05]  /*3830*/  ISETP.LT.OR P0, PT, R23, 0x1, P1 ;  /* 0x000000011700780c */ /* 0x000fca0000f01670 */
[C---:B------:R-:W-:Y:S08]  /*3840*/  HMMA.16816.F32.BF16 R28, R4.reuse, R30, RZ ;  /* 0x0000001e041c723c */ /* 0x040ff000000418ff */
[----:B------:R1:W-:Y:S01]  /*3850*/  LDGSTS.E.BYPASS.LTC128B.128 [R179+0x4100], [R12.64], !P0 ;  /* 0x041000000cb37fae */ /* 0x0003e2000c101d48 */
[----:B------:R-:W-:Y:S01]  /*3860*/  IADD3 R2, P0, R3, R100, RZ ;  /* 0x0000006403027210 */ /* 0x000fe20007f1e0ff */
[C---:B---3--:R-:W-:Y:S02]  /*3870*/  HMMA.16816.F32.BF16 R56, R4.reuse, R52, RZ ;  /* 0x000000340438723c */ /* 0x048fe400000418ff */
[----:B------:R2:W-:Y:S02]  /*3880*/  LDGSTS.E.BYPASS.LTC128B.128 [R179+0x1100], [R18.64], !P4 ;  /* 0x0110000012b37fae */ /* 0x0005e4000e101d48 */
[----:B------:R-:W-:Y:S01]  /*3890*/  IMAD.X R3, R22, 0x1, R95, P0 ;  /* 0x0000000116037824 */ /* 0x000fe200000e065f */
[----:B------:R-:W-:Y:S01]  /*38a0*/  ISETP.LT.OR P0, PT, R23, 0x21, P1 ;  /* 0x000000211700780c */ /* 0x000fe20000f01670 */
[----:B------:R3:W-:Y:S02]  /*38b0*/  LDGSTS.E.BYPASS.LTC128B.128 [R179+0x3100], [R20.64], !P3 ;  /* 0x0310000014b37fae */ /* 0x0007e4000d901d48 */
[----:B------:R-:W-:Y:S08]  /*38c0*/  HMMA.16816.F32.BF16 R52, R4, R54, RZ ;  /* 0x000000360434723c */ /* 0x000ff000000418ff */
[----:B----4-:R-:W-:Y:S02]  /*38d0*/  HMMA.16816.F32.BF16 R64, R8, R44, R24 ;  /* 0x0000002c0840723c */ /* 0x010fe40000041818 */
[----:B------:R4:W-:Y:S01]  /*38e0*/  LDGSTS.E.BYPASS.LTC128B.128 [R179+0x5100], [R2.64], !P0 ;  /* 0x0510000002b37fae */ /* 0x0009e2000c101d48 */
[----:B------:R-:W-:-:S03]  /*38f0*/  ISETP.GT.AND P0, PT, R97, R193, PT ;  /* 0x000000c16100720c */ /* 0x000fc60003f04270 */
[----:B------:R-:W-:Y:S02]  /*3900*/  LDSM.16.M88.4 R24, [R167] ;  /* 0x00000000a718783b */ /* 0x000fe40000000200 */
[----:B------:R-:W-:Y:S02]  /*3910*/  HMMA.16816.F32.BF16 R72, R8, R48, R36 ;  /* 0x000000300848723c */ /* 0x000fe40000041824 */
[----:B------:R-:W-:Y:S04]  /*3920*/  LDSM.16.M88.4 R84, [R165+0x3800] ;  /* 0x00380000a554783b */ /* 0x000fe80000000200 */
[----:B--2---:R-:W-:Y:S02]  /*3930*/  LDSM.16.M88.4 R16, [R167+0x1000] ;  /* 0x00100000a710783b */ /* 0x004fe40000000200 */
[C---:B-1----:R-:W-:Y:S02]  /*3940*/  HMMA.16816.F32.BF16 R12, R4.reuse, R34, RZ ;  /* 0x00000022040c723c */ /* 0x042fe400000418ff */
[----:B---3--:R-:W-:Y:S04]  /*3950*/  LDSM.16.M88.4 R20, [R167+0x800] ;  /* 0x00080000a714783b */ /* 0x008fe80000000200 */
[----:B------:R-:W0:Y:S02]  /*3960*/  LDGDEPBAR ;  /* 0x00000000000079af */ /* 0x000e240000000000 */
[----:B------:R-:W-:Y:S01]  /*3970*/  HMMA.16816.F32.BF16 R32, R4, R40, RZ ;  /* 0x000000280420723c */ /* 0x000fe200000418ff */
[----:B----4-:R-:W-:-:S07]  /*3980*/  IADD3 R2, R164, 0x4000, RZ ;  /* 0x00004000a4027810 */ /* 0x010fce0007ffe0ff */
[----:B------:R-:W-:Y:S01]  /*3990*/  HMMA.16816.F32.BF16 R40, R4, R42, RZ ;  /* 0x0000002a0428723c */ /* 0x000fe200000418ff */
[----:B------:R-:W1:Y:S01]  /*39a0*/  LDSM.16.M88.4 R4, [R176] ;  /* 0x00000000b004783b */ /* 0x000e620000000200 */
[----:B------:R-:W-:-:S05]  /*39b0*/  IMAD.IADD R166, R2, 0x1, R0 ;  /* 0x0000000102a67824 */ /* 0x000fca00078e0200 */
[----:B------:R-:W-:Y:S01]  /*39c0*/  LDSM.16.M88.4 R80, [R166+-0x3000] ;  /* 0xffd00000a650783b */ /* 0x000fe20000000200 */
[C---:B------:R-:W-:Y:S03]  /*39d0*/  HMMA.16816.F32.BF16 R44, R8.reuse, R46, R12 ;  /* 0x0000002e082c723c */ /* 0x040fe6000004180c */
[----:B------:R-:W-:Y:S05]  /*39e0*/  LDSM.16.M88.4 R88, [R166+-0x2800] ;  /* 0xffd80000a658783b */ /* 0x000fea0000000200 */
[C---:B------:R-:W-:Y:S08]  /*39f0*/  HMMA.16816.F32.BF16 R68, R8.reuse, R50, R28 ;  /* 0x000000320844723c */ /* 0x040ff0000004181c */
[C---:B-----5:R-:W-:Y:S01]  /*3a00*/  HMMA.16816.F32.BF16 R12, R8.reuse, R62, R40 ;  /* 0x0000003e080c723c */ /* 0x060fe20000041828 */
[----:B------:R-:W2:Y:S07]  /*3a10*/  LDSM.16.M88.4 R40, [R167+0x1800] ;  /* 0x00180000a728783b */ /* 0x000eae0000000200 */
[C---:B------:R-:W-:Y:S01]  /*3a20*/  HMMA.16816.F32.BF16 R36, R8.reuse, R60, R32 ;  /* 0x0000003c0824723c */ /* 0x040fe20000041820 */
[----:B------:R-:W-:Y:S07]  /*3a30*/  LDSM.16.M88.4 R60, [R166+-0x4000] ;  /* 0xffc00000a63c783b */ /* 0x000fee0000000200 */
[C---:B------:R-:W-:Y:S08]  /*3a40*/  HMMA.16816.F32.BF16 R32, R8.reuse, R76, R56 ;  /* 0x0000004c0820723c */ /* 0x040ff00000041838 */
[----:B------:R-:W-:Y:S01]  /*3a50*/  HMMA.16816.F32.BF16 R28, R8, R78, R52 ;  /* 0x0000004e081c723c */ /* 0x000fe20000041834 */
[----:B------:R-:W3:Y:S04]  /*3a60*/  LDSM.16.M88.4 R8, [R175] ;  /* 0x00000000af08783b */ /* 0x000ee80000000200 */
[----:B------:R-:W4:Y:S03]  /*3a70*/  LDSM.16.M88.4 R76, [R166+-0x3800] ;  /* 0xffc80000a64c783b */ /* 0x000f260000000200 */
[C---:B-1----:R-:W-:Y:S01]  /*3a80*/  HMMA.16816.F32.BF16 R48, R4.reuse, R24, R72 ;  /* 0x000000180430723c */ /* 0x042fe20000041848 */
[----:B------:R-:W-:Y:S07]  /*3a90*/  LDSM.16.M88.4 R72, [R164+0x3000] ;  /* 0x00300000a448783b */ /* 0x000fee0000000200 */
[C---:B------:R-:W-:Y:S01]  /*3aa0*/  HMMA.16816.F32.BF16 R52, R4.reuse, R26, R68 ;  /* 0x0000001a0434723c */ /* 0x040fe20000041844 */
[----:B------:R-:W-:Y:S07]  /*3ab0*/  LDSM.16.M88.4 R68, [R165+0x3000] ;  /* 0x00300000a544783b */ /* 0x000fee0000000200 */
[C---:B------:R-:W-:Y:S01]  /*3ac0*/  HMMA.16816.F32.BF16 R56, R4.reuse, R20, R64 ;  /* 0x000000140438723c */ /* 0x040fe20000041840 */
[----:B------:R-:W-:Y:S07]  /*3ad0*/  LDSM.16.M88.4 R64, [R165+0x2800] ;  /* 0x00280000a540783b */ /* 0x000fee0000000200 */
[C---:B------:R-:W-:Y:S08]  /*3ae0*/  HMMA.16816.F32.BF16 R44, R4.reuse, R22, R44 ;  /* 0x00000016042c723c */ /* 0x040ff0000004182c */
[C---:B------:R-:W-:Y:S08]  /*3af0*/  HMMA.16816.F32.BF16 R36, R4.reuse, R16, R36 ;  /* 0x000000100424723c */ /* 0x040ff00000041824 */
[C---:B------:R-:W-:Y:S08]  /*3b00*/  HMMA.16816.F32.BF16 R20, R4.reuse, R18, R12 ;  /* 0x000000120414723c */ /* 0x040ff0000004180c */
[C---:B--2---:R-:W-:Y:S08]  /*3b10*/  HMMA.16816.F32.BF16 R16, R4.reuse, R40, R32 ;  /* 0x000000280410723c */ /* 0x044ff00000041820 */
[----:B------:R-:W-:Y:S01]  /*3b20*/  HMMA.16816.F32.BF16 R12, R4, R42, R28 ;  /* 0x0000002a040c723c */ /* 0x000fe2000004181c */
[----:B------:R-:W-:Y:S04]  /*3b30*/  LDSM.16.M88.4 R4, [R173+0x4000] ;  /* 0x00400000ad04783b */ /* 0x000fe80000000200 */
[----:B------:R-:W1:Y:S03]  /*3b40*/  LDSM.16.M88.4 R28, [R165+0x2000] ;  /* 0x00200000a51c783b */ /* 0x000e660000000200 */
[C---:B---3--:R-:W-:Y:S01]  /*3b50*/  HMMA.16816.F32.BF16 R24, R8.reuse, R60, R48 ;  /* 0x0000003c0818723c */ /* 0x048fe20000041830 */
[----:B------:R-:W-:Y:S07]  /*3b60*/  LDSM.16.M88.4 R48, [R164+0x2000] ;  /* 0x00200000a430783b */ /* 0x000fee0000000200 */
[C---:B------:R-:W-:Y:S01]  /*3b70*/  HMMA.16816.F32.BF16 R32, R8.reuse, R62, R52 ;  /* 0x0000003e0820723c */ /* 0x040fe20000041834 */
[----:B------:R-:W-:Y:S07]  /*3b80*/  LDSM.16.M88.4 R60, [R164+0x2800] ;  /* 0x00280000a43c783b */ /* 0x000fee0000000200 */
[C---:B----4-:R-:W-:Y:S01]  /*3b90*/  HMMA.16816.F32.BF16 R40, R8.reuse, R76, R56 ;  /* 0x0000004c0828723c */ /* 0x050fe20000041838 */
[----:B------:R-:W-:Y:S07]  /*3ba0*/  LDSM.16.M88.4 R56, [R167+0x2800] ;  /* 0x00280000a738783b */ /* 0x000fee0000000200 */
[C---:B------:R-:W-:Y:S01]  /*3bb0*/  HMMA.16816.F32.BF16 R44, R8.reuse, R78, R44 ;  /* 0x0000004e082c723c */ /* 0x040fe2000004182c */
[----:B------:R-:W-:Y:S07]  /*3bc0*/  LDSM.16.M88.4 R76, [R167+0x3800] ;  /* 0x00380000a74c783b */ /* 0x000fee0000000200 */
[C---:B------:R-:W-:Y:S08]  /*3bd0*/  HMMA.16816.F32.BF16 R52, R8.reuse, R80, R36 ;  /* 0x000000500834723c */ /* 0x040ff00000041824 */
[C---:B------:R-:W-:Y:S01]  /*3be0*/  HMMA.16816.F32.BF16 R36, R8.reuse, R82, R20 ;  /* 0x000000520824723c */ /* 0x040fe20000041814 */
[----:B------:R-:W-:Y:S07]  /*3bf0*/  LDSM.16.M88.4 R80, [R164+0x3800] ;  /* 0x00380000a450783b */ /* 0x000fee0000000200 */
[C---:B------:R-:W-:Y:S08]  /*3c00*/  HMMA.16816.F32.BF16 R16, R8.reuse, R88, R16 ;  /* 0x000000580810723c */ /* 0x040ff00000041810 */
[----:B------:R-:W-:Y:S01]  /*3c10*/  HMMA.16816.F32.BF16 R12, R8, R90, R12 ;  /* 0x0000005a080c723c */ /* 0x000fe2000004180c */
[----:B------:R-:W2:Y:S07]  /*3c20*/  LDSM.16.M88.4 R8, [R174+0x4000] ;  /* 0x00400000ae08783b */ /* 0x000eae0000000200 */
[C---:B-1----:R-:W-:Y:S08]  /*3c30*/  HMMA.16816.F32.BF16 R20, R4.reuse, R28, R24 ;  /* 0x0000001c0414723c */ /* 0x042ff00000041818 */
[C---:B------:R-:W-:Y:S08]  /*3c40*/  HMMA.16816.F32.BF16 R28, R4.reuse, R30, R32 ;  /* 0x0000001e041c723c */ /* 0x040ff00000041820 */
[C---:B------:R-:W-:Y:S01]  /*3c50*/  HMMA.16816.F32.BF16 R32, R4.reuse, R64, R40 ;  /* 0x000000400420723c */ /* 0x040fe20000041828 */
[----:B------:R-:W-:Y:S07]  /*3c60*/  LDSM.16.M88.4 R40, [R167+0x2000] ;  /* 0x00200000a728783b */ /* 0x000fee0000000200 */
[C---:B------:R-:W-:Y:S01]  /*3c70*/  HMMA.16816.F32.BF16 R44, R4.reuse, R66, R44 ;  /* 0x00000042042c723c */ /* 0x040fe2000004182c */
[----:B------:R-:W-:Y:S07]  /*3c80*/  LDSM.16.M88.4 R64, [R166+-0x1800] ;  /* 0xffe80000a640783b */ /* 0x000fee0000000200 */
[C---:B------:R-:W-:Y:S08]  /*3c90*/  HMMA.16816.F32.BF16 R52, R4.reuse, R68, R52 ;  /* 0x000000440434723c */ /* 0x040ff00000041834 */
[C---:B------:R-:W-:Y:S01]  /*3ca0*/  HMMA.16816.F32.BF16 R36, R4.reuse, R70, R36 ;  /* 0x000000460424723c */ /* 0x040fe20000041824 */
[----:B------:R-:W-:Y:S07]  /*3cb0*/  LDSM.16.M88.4 R68, [R167+0x3000] ;  /* 0x00300000a744783b */ /* 0x000fee0000000200 */
[C---:B------:R-:W-:Y:S08]  /*3cc0*/  HMMA.16816.F32.BF16 R24, R4.reuse, R84, R16 ;  /* 0x000000540418723c */ /* 0x040ff00000041810 */
[----:B------:R-:W-:Y:S01]  /*3cd0*/  HMMA.16816.F32.BF16 R12, R4, R86, R12 ;  /* 0x00000056040c723c */ /* 0x000fe2000004180c */
[----:B------:R-:W1:Y:S04]  /*3ce0*/  LDSM.16.M88.4 R4, [R176+0x4000] ;  /* 0x00400000b004783b */ /* 0x000e680000000200 */
[----:B------:R-:W-:Y:S03]  /*3cf0*/  LDSM.16.M88.4 R84, [R166+-0x800] ;  /* 0xfff80000a654783b */ /* 0x000fe60000000200 */
[C---:B--2---:R-:W-:Y:S08]  /*3d00*/  HMMA.16816.F32.BF16 R20, R8.reuse, R48, R20 ;  /* 0x000000300814723c */ /* 0x044ff00000041814 */
[C---:B------:R-:W-:Y:S01]  /*3d10*/  HMMA.16816.F32.BF16 R16, R8.reuse, R50, R28 ;  /* 0x000000320810723c */ /* 0x040fe2000004181c */
[----:B------:R-:W-:Y:S07]  /*3d20*/  LDSM.16.M88.4 R48, [R166+-0x2000] ;  /* 0xffe00000a630783b */ /* 0x000fee0000000200 */
[C---:B------:R-:W-:Y:S08]  /*3d30*/  HMMA.16816.F32.BF16 R32, R8.reuse, R60, R32 ;  /* 0x0000003c0820723c */ /* 0x040ff00000041820 */
[C---:B------:R-:W-:Y:S01]  /*3d40*/  HMMA.16816.F32.BF16 R44, R8.reuse, R62, R44 ;  /* 0x0000003e082c723c */ /* 0x040fe2000004182c */
[----:B------:R-:W-:Y:S07]  /*3d50*/  LDSM.16.M88.4 R60, [R165+0x4000] ;  /* 0x00400000a53c783b */ /* 0x000fee0000000200 */
[C---:B------:R-:W-:Y:S08]  /*3d60*/  HMMA.16816.F32.BF16 R52, R8.reuse, R72, R52 ;  /* 0x000000480834723c */ /* 0x040ff00000041834 */
[C---:B------:R-:W-:Y:S01]  /*3d70*/  HMMA.16816.F32.BF16 R28, R8.reuse, R74, R36 ;  /* 0x0000004a081c723c */ /* 0x040fe20000041824 */
[----:B------:R-:W-:Y:S07]  /*3d80*/  LDSM.16.M88.4 R72, [R166+-0x1000] ;  /* 0xfff00000a648783b */ /* 0x000fee0000000200 */
[C---:B------:R-:W-:Y:S08]  /*3d90*/  HMMA.16816.F32.BF16 R24, R8.reuse, R80, R24 ;  /* 0x000000500818723c */ /* 0x040ff00000041818 */
[----:B------:R-:W-:Y:S01]  /*3da0*/  HMMA.16816.F32.BF16 R12, R8, R82, R12 ;  /* 0x00000052080c723c */ /* 0x000fe2000004180c */
[----:B------:R-:W2:Y:S04]  /*3db0*/  LDSM.16.M88.4 R8, [R175+0x4000] ;  /* 0x00400000af08783b */ /* 0x000ea80000000200 */
[----:B------:R-:W-:Y:S03]  /*3dc0*/  LDSM.16.M88.4 R80, [R165+0x5800] ;  /* 0x00580000a550783b */ /* 0x000fe60000000200 */
[C---:B-1----:R-:W-:Y:S08]  /*3dd0*/  HMMA.16816.F32.BF16 R20, R4.reuse, R40, R20 ;  /* 0x000000280414723c */ /* 0x042ff00000041814 */
[C---:B------:R-:W-:Y:S08]  /*3de0*/  HMMA.16816.F32.BF16 R16, R4.reuse, R42, R16 ;  /* 0x0000002a0410723c */ /* 0x040ff00000041810 */
        /* <DEDUP_REMOVED lines=8> */
[----:B------:R-:W1:Y:S04]  /*3e70*/  LDSM.16.M88.4 R4, [R173+0x8000] ;  /* 0x00800000ad04783b */ /* 0x000e680000000200 */
[----:B------:R-:W3:Y:S03]  /*3e80*/  LDSM.16.M88.4 R76, [R165+0x5000] ;  /* 0x00500000a54c783b */ /* 0x000ee60000000200 */
[C---:B--2---:R-:W-:Y:S08]  /*3e90*/  HMMA.16816.F32.BF16 R28, R8.reuse, R48, R20 ;  /* 0x00000030081c723c */ /* 0x044ff00000041814 */
        /* <DEDUP_REMOVED lines=9> */
[----:B------:R-:W2:Y:S04]  /*3f30*/  LDSM.16.M88.4 R12, [R174+0x8000] ;  /* 0x00800000ae0c783b */ /* 0x000ea80000000200 */
[----:B------:R-:W4:Y:S03]  /*3f40*/  LDSM.16.M88.4 R84, [R164+0x5800] ;  /* 0x00580000a454783b */ /* 0x000f260000000200 */
[C---:B-1----:R-:W-:Y:S08]  /*3f50*/  HMMA.16816.F32.BF16 R40, R4.reuse, R60, R28 ;  /* 0x0000003c0428723c */ /* 0x042ff0000004181c */
[C---:B------:R-:W-:Y:S08]  /*3f60*/  HMMA.16816.F32.BF16 R32, R4.reuse, R68, R20 ;  /* 0x000000440420723c */ /* 0x040ff00000041814 */
[C---:B------:R-:W-:Y:S01]  /*3f70*/  HMMA.16816.F32.BF16 R36, R4.reuse, R62, R24 ;  /* 0x0000003e0424723c */ /* 0x040fe20000041818 */
[----:B------:R-:W-:Y:S07]  /*3f80*/  LDSM.16.M88.4 R60, [R167+0x4000] ;  /* 0x00400000a73c783b */ /* 0x000fee0000000200 */
[C---:B------:R-:W-:Y:S01]  /*3f90*/  HMMA.16816.F32.BF16 R28, R4.reuse, R70, R16 ;  /* 0x00000046041c723c */ /* 0x040fe20000041810 */
[----:B------:R-:W-:Y:S07]  /*3fa0*/  LDSM.16.M88.4 R68, [R167+0x4800] ;  /* 0x00480000a744783b */ /* 0x000fee0000000200 */
[C---:B---3--:R-:W-:Y:S01]  /*3fb0*/  HMMA.16816.F32.BF16 R24, R4.reuse, R76, R52 ;  /* 0x0000004c0418723c */ /* 0x048fe20000041834 */
[----:B------:R-:W-:Y:S07]  /*3fc0*/  LDSM.16.M88.4 R52, [R166+0x800] ;  /* 0x00080000a634783b */ /* 0x000fee0000000200 */
[C---:B------:R-:W-:Y:S01]  /*3fd0*/  HMMA.16816.F32.BF16 R20, R4.reuse, R78, R48 ;  /* 0x0000004e0414723c */ /* 0x040fe20000041830 */
[----:B------:R-:W-:Y:S04]  /*3fe0*/  LDSM.16.M88.4 R76, [R167+0x5000] ;  /* 0x00500000a74c783b */ /* 0x000fe80000000200 */
[----:B------:R-:W-:Y:S03]  /*3ff0*/  LDSM.16.M88.4 R48, [R166+0x1000] ;  /* 0x00100000a630783b */ /* 0x000fe60000000200 */
[C---:B------:R-:W-:Y:S01]  /*4000*/  HMMA.16816.F32.BF16 R16, R4.reuse, R80, R44 ;  /* 0x000000500410723c */ /* 0x040fe2000004182c */
[----:B------:R-:W-:Y:S07]  /*4010*/  LDSM.16.M88.4 R44, [R166+0x1800] ;  /* 0x00180000a62c783b */ /* 0x000fee0000000200 */
[----:B------:R-:W-:Y:S01]  /*4020*/  HMMA.16816.F32.BF16 R4, R4, R82, R8 ;  /* 0x000000520404723c */ /* 0x000fe20000041808 */
[----:B------:R-:W1:Y:S04]  /*4030*/  LDSM.16.M88.4 R8, [R176+0x8000] ;  /* 0x00800000b008783b */ /* 0x000e680000000200 */
[----:B------:R-:W3:Y:S03]  /*4040*/  LDSM.16.M88.4 R80, [R167+0x5800] ;  /* 0x00580000a750783b */ /* 0x000ee60000000200 */
[C---:B--2---:R-:W-:Y:S08]  /*4050*/  HMMA.16816.F32.BF16 R32, R12.reuse, R64, R32 ;  /* 0x000000400c20723c */ /* 0x044ff00000041820 */
[C---:B------:R-:W-:Y:S08]  /*4060*/  HMMA.16816.F32.BF16 R28, R12.reuse, R66, R28 ;  /* 0x000000420c1c723c */ /* 0x040ff0000004181c */
[C---:B------:R-:W-:Y:S08]  /*4070*/  HMMA.16816.F32.BF16 R24, R12.reuse, R72, R24 ;  /* 0x000000480c18723c */ /* 0x040ff00000041818 */
[C---:B------:R-:W-:Y:S08]  /*4080*/  HMMA.16816.F32.BF16 R40, R12.reuse, R56, R40 ;  /* 0x000000380c28723c */ /* 0x040ff00000041828 */
[C---:B------:R-:W-:Y:S01]  /*4090*/  HMMA.16816.F32.BF16 R36, R12.reuse, R58, R36 ;  /* 0x0000003a0c24723c */ /* 0x040fe20000041824 */
[----:B------:R-:W-:Y:S07]  /*40a0*/  LDSM.16.M88.4 R56, [R166] ;  /* 0x00000000a638783b */ /* 0x000fee0000000200 */
[C---:B------:R-:W-:Y:S08]  /*40b0*/  HMMA.16816.F32.BF16 R20, R12.reuse, R74, R20 ;  /* 0x0000004a0c14723c */ /* 0x040ff00000041814 */
[C---:B----4-:R-:W-:Y:S08]  /*40c0*/  HMMA.16816.F32.BF16 R16, R12.reuse, R84, R16 ;  /* 0x000000540c10723c */ /* 0x050ff00000041810 */
[----:B------:R-:W-:Y:S01]  /*40d0*/  HMMA.16816.F32.BF16 R12, R12, R86, R4 ;  /* 0x000000560c0c723c */ /* 0x000fe20000041804 */
[----:B------:R-:W2:Y:S01]  /*40e0*/  LDSM.16.M88.4 R4, [R175+0x8000] ;  /* 0x00800000af04783b */ /* 0x000ea20000000200 */
[----:B------:R-:W-:-:S06]  /*40f0*/  DEPBAR.LE SB0, 0x0 ;  /* 0x000080000000791a */ /* 0x000fcc0000000000 */
[C---:B-1----:R-:W-:Y:S08]  /*4100*/  HMMA.16816.F32.BF16 R32, R8.reuse, R68, R32 ;  /* 0x000000440820723c */ /* 0x042ff00000041820 */
[C---:B------:R-:W-:Y:S08]  /*4110*/  HMMA.16816.F32.BF16 R28, R8.reuse, R70, R28 ;  /* 0x00000046081c723c */ /* 0x040ff0000004181c */
[C---:B------:R-:W-:Y:S08]  /*4120*/  HMMA.16816.F32.BF16 R24, R8.reuse, R76, R24 ;  /* 0x0000004c0818723c */ /* 0x040ff00000041818 */
[C---:B------:R-:W-:Y:S08]  /*4130*/  HMMA.16816.F32.BF16 R40, R8.reuse, R60, R40 ;  /* 0x0000003c0828723c */ /* 0x040ff00000041828 */
[C---:B------:R-:W-:Y:S08]  /*4140*/  HMMA.16816.F32.BF16 R36, R8.reuse, R62, R36 ;  /* 0x0000003e0824723c */ /* 0x040ff00000041824 */
[C---:B------:R-:W-:Y:S08]  /*4150*/  HMMA.16816.F32.BF16 R20, R8.reuse, R78, R20 ;  /* 0x0000004e0814723c */ /* 0x040ff00000041814 */
[C---:B---3--:R-:W-:Y:S08]  /*4160*/  HMMA.16816.F32.BF16 R16, R8.reuse, R80, R16 ;  /* 0x000000500810723c */ /* 0x048ff00000041810 */
[----:B------:R-:W-:Y:S08]  /*4170*/  HMMA.16816.F32.BF16 R8, R8, R82, R12 ;  /* 0x000000520808723c */ /* 0x000ff0000004180c */
[C---:B--2---:R-:W-:Y:S08]  /*4180*/  HMMA.16816.F32.BF16 R32, R4.reuse, R52, R32 ;  /* 0x000000340420723c */ /* 0x044ff00000041820 */
        /* <DEDUP_REMOVED lines=10> */
[----:B------:R-:W-:Y:S01]  /*4230*/  IADD3 R2, R196, R92, R200 ;  /* 0x0000005cc4027210 */ /* 0x000fe20007ffe0c8 */
        /* <DEDUP_REMOVED lines=27> */
.L_x_3737:
        /* <DEDUP_REMOVED lines=20> */
.L_x_3738:
        /* <DEDUP_REMOVED lines=21> */
.L_x_3588:
[----:B------:R-:W-:Y:S05]  /*4680*/  BSYNC B0 ;  /* 0x0000000000007941 */ /* 0x000fea0003800000 */
.L_x_3587:
[----:B------:R-:W-:Y:S01]  /*4690*/  IMAD.MOV.U32 R0, RZ, RZ, c[0x0][0x2c4] ;  /* 0x0000b100ff007624 */ /* 0x000fe200078e00ff */
[----:B------:R-:W-:Y:S01]  /*46a0*/  ULDC UR4, c[0x0][0x324] ;  /* 0x0000c90000047ab9 */ /* 0x000fe20000000800 */
[----:B-1----:R-:W-:Y:S01]  /*46b0*/  IADD3 R2, R194, 0x1, -R92 ;  /* 0x00000001c2027810 */ /* 0x002fe20007ffe85c */
        /* <DEDUP_REMOVED lines=13> */
.L_x_3739:
        /* <DEDUP_REMOVED lines=17> */
.L_x_3594:
[----:B------:R-:W-:-:S04]  /*48a0*/  MOV R5, 0x1 ;  /* 0x0000000100057802 */ /* 0x000fc80000000f00 */
[----:B------:R-:W-:-:S13]  /*48b0*/  ISETP.NE.AND P0, PT, R5, c[0x0][0x32c], PT ;  /* 0x0000cb0005007a0c */ /* 0x000fda0003f05270 */
[----:B------:R-:W-:-:S05]  /*48c0*/  @P0 IMAD.HI.U32 R5, R3, c[0x0][0x330], RZ ;  /* 0x0000cc0003050a27 */ /* 0x000fca00078e00ff */
[----:B------:R-:W-:Y:S02]  /*48d0*/  @P0 SHF.R.U32.HI R3, RZ, c[0x0][0x334], R5 ;  /* 0x0000cd00ff030a19 */ /* 0x000fe40000011605 */
.L_x_3595:
[----:B------:R-:W-:Y:S05]  /*48e0*/  BSYNC B0 ;  /* 0x0000000000007941 */ /* 0x000fea0003800000 */
.L_x_3593:
[----:B------:R-:W-:-:S04]  /*48f0*/  IMAD R3, R3, c[0x0][0x32c], -R92 ;  /* 0x0000cb0003037a24 */ /* 0x000fc800078e0a5c */
[----:B------:R-:W-:-:S05]  /*4900*/  IMAD.IADD R3, R3, 0x1, -R198 ;  /* 0x0000000103037824 */ /* 0x000fca00078e0ac6 */
[----:B------:R-:W-:Y:S02]  /*4910*/  IADD3 R5, R3, c[0x0][0x32c], RZ ;  /* 0x0000cb0003057a10 */ /* 0x000fe40007ffe0ff */
[----:B------:R-:W-:Y:S02]  /*4920*/  IMNMX R0, R0, R3, !PT ;  /* 0x0000000300007217 */ /* 0x000fe40007800200 */
[----:B------:R-:W-:Y:S02]  /*4930*/  IMNMX R2, R2, R5, PT ;  /* 0x0000000502027217 */ /* 0x000fe40003800200 */
.L_x_3592:
        /* <DEDUP_REMOVED lines=51> */
.L_x_3740:
        /* <DEDUP_REMOVED lines=17> */
.L_x_3599:
[----:B-12---:R-:W-:-:S04]  /*4d80*/  MOV R4, 0x1 ;  /* 0x0000000100047802 */ /* 0x006fc80000000f00 */
[----:B------:R-:W-:-:S13]  /*4d90*/  ISETP.NE.AND P0, PT, R4, c[0x0][0x32c], PT ;  /* 0x0000cb0004007a0c */ /* 0x000fda0003f05270 */
[----:B------:R-:W-:-:S05]  /*4da0*/  @P0 IMAD.HI.U32 R4, R3, c[0x0][0x330], RZ ;  /* 0x0000cc0003040a27 */ /* 0x000fca00078e00ff */
[----:B------:R-:W-:Y:S02]  /*4db0*/  @P0 SHF.R.U32.HI R3, RZ, c[0x0][0x334], R4 ;  /* 0x0000cd00ff030a19 */ /* 0x000fe40000011604 */
.L_x_3600:
[----:B------:R-:W-:Y:S05]  /*4dc0*/  BSYNC B0 ;  /* 0x0000000000007941 */ /* 0x000fea0003800000 */
.L_x_3598:
[----:B------:R-:W-:-:S04]  /*4dd0*/  IMAD R3, R3, c[0x0][0x32c], -R92 ;  /* 0x0000cb0003037a24 */ /* 0x000fc800078e0a5c */
[----:B------:R-:W-:-:S05]  /*4de0*/  IMAD.IADD R3, R3, 0x1, -R198 ;  /* 0x0000000103037824 */ /* 0x000fca00078e0ac6 */
[----:B------:R-:W-:Y:S02]  /*4df0*/  IADD3 R4, R3, c[0x0][0x32c], RZ ;  /* 0x0000cb0003047a10 */ /* 0x000fe40007ffe0ff */
[----:B------:R-:W-:Y:S02]  /*4e00*/  IMNMX R0, R0, R3, !PT ;  /* 0x0000000300007217 */ /* 0x000fe40007800200 */
[----:B------:R-:W-:Y:S02]  /*4e10*/  IMNMX R2, R2, R4, PT ;  /* 0x0000000402027217 */ /* 0x000fe40003800200 */
.L_x_3597:
        /* <DEDUP_REMOVED lines=16> */
[C---:B------:R-:W-:Y:S02]  /*4f20*/  ISETP.LT.OR P0, PT, R2.reuse, 0x19, P0 ;  /* 0x000000190200780c */ /* 0x040fe40000701670 */
[----:B------:R-:W-:Y:S02]  /*4f30*/  ISETP.LT.OR P2, PT, R2, 0x1, P2 ;  /* 0x000000010200780c */ /* 0x000fe40001741670 */
[----:B------:R-:W-:Y:S02]  /*4f40*/  FMNMX.FTZ R3, R12, R3, !PT ;  /* 0x000000030c037209 */ /* 0x000fe40007810000 */
[----:B------:R-:W-:Y:S02]  /*4f50*/  FSEL R6, R42, -INF , !P2 ;  /* 0xff8000002a067808 */ /* 0x000fe40005000000 */
[----:B------:R-:W-:Y:S02]  /*4f60*/  ISETP.LT.OR P3, PT, R2, 0x11, P3 ;  /* 0x000000110200780c */ /* 0x000fe40001f61670 */
[----:B-12---:R-:W-:-:S02]  /*4f70*/  FMNMX.FTZ R4, R6, R7, !PT ;  /* 0x0000000706047209 */ /* 0x006fc40007810000 */
[----:B------:R-:W-:Y:S02]  /*4f80*/  FSEL R17, R54, -INF , !P0 ;  /* 0xff80000036117808 */ /* 0x000fe40004000000 */
[----:B------:R-:W-:Y:S02]  /*4f90*/  FMNMX.FTZ R4, R8, R4, !PT ;  /* 0x0000000408047209 */ /* 0x000fe40007810000 */
[----:B------:R-:W-:Y:S02]  /*4fa0*/  ISETP.GT.AND P0, PT, R0, 0x19, P1 ;  /* 0x000000190000780c */ /* 0x000fe40000f04270 */
[----:B------:R-:W-:Y:S02]  /*4fb0*/  FMNMX.FTZ R3, R15, R3, !PT ;  /* 0x000000030f037209 */ /* 0x000fe40007810000 */
[----:B------:R-:W-:Y:S02]  /*4fc0*/  FSEL R13, R34, -INF , !P3 ;  /* 0xff800000220d7808 */ /* 0x000fe40005800000 */
[----:B------:R-:W-:-:S02]  /*4fd0*/  FMNMX.FTZ R4, R10, R4, !PT ;  /* 0x000000040a047209 */ /* 0x000fc40007810000 */
[----:B------:R-:W-:Y:S02]  /*4fe0*/  ISETP.LT.OR P0, PT, R2, 0x1a, P0 ;  /* 0x0000001a0200780c */ /* 0x000fe40000701670 */
[----:B------:R-:W-:Y:S02]  /*4ff0*/  FMNMX.FTZ R3, R16, R3, !PT ;  /* 0x0000000310037209 */ /* 0x000fe40007810000 */
[----:B------:R-:W-:Y:S02]  /*5000*/  FMNMX.FTZ R4, R13, R4, !PT ;  /* 0x000000040d047209 */ /* 0x000fe40007810000 */
[----:B------:R-:W-:Y:S02]  /*5010*/  FSEL R24, R55, -INF , !P0 ;  /* 0xff80000037187808 */ /* 0x000fe40004000000 */
[C---:B------:R-:W-:Y:S02]  /*5020*/  ISETP.GT.AND P2, PT, R0.reuse, 0x20, P1 ;  /* 0x000000200000780c */ /* 0x040fe40000f44270 */
[----:B------:R-:W-:-:S02]  /*5030*/  ISETP.GT.AND P0, PT, R0, 0x21, P1 ;  /* 0x000000210000780c */ /* 0x000fc40000f04270 */
[----:B------:R-:W-:Y:S02]  /*5040*/  FMNMX.FTZ R3, R18, R3, !PT ;  /* 0x0000000312037209 */ /* 0x000fe40007810000 */
[----:B------:R-:W-:Y:S02]  /*5050*/  FMNMX.FTZ R4, R14, R4, !PT ;  /* 0x000000040e047209 */ /* 0x000fe40007810000 */
[C---:B------:R-:W-:Y:S02]  /*5060*/  ISETP.LT.OR P2, PT, R2.reuse, 0x21, P2 ;  /* 0x000000210200780c */ /* 0x040fe40001741670 */
[----:B------:R-:W-:Y:S02]  /*5070*/  ISETP.LT.OR P0, PT, R2, 0x22, P0 ;  /* 0x000000220200780c */ /* 0x000fe40000701670 */
[----:B------:R-:W-:Y:S02]  /*5080*/  FMNMX.FTZ R3, R19, R3, !PT ;  /* 0x0000000313037209 */ /* 0x000fe40007810000 */
[----:B------:R-:W-:-:S02]  /*5090*/  FMNMX.FTZ R4, R17, R4, !PT ;  /* 0x0000000411047209 */ /* 0x000fc40007810000 */
[----:B------:R-:W-:Y:S02]  /*50a0*/  FSEL R79, R30, -INF , !P2 ;  /* 0xff8000001e4f7808 */ /* 0x000fe40005000000 */
[----:B------:R-:W-:Y:S02]  /*50b0*/  FSEL R78, R31, -INF , !P0 ;  /* 0xff8000001f4e7808 */ /* 0x000fe40004000000 */
[C---:B------:R-:W-:Y:S02]  /*50c0*/  ISETP.GT.AND P2, PT, R0.reuse, 0x28, P1 ;  /* 0x000000280000780c */ /* 0x040fe40000f44270 */
[----:B------:R-:W-:Y:S02]  /*50d0*/  ISETP.GT.AND P0, PT, R0, 0x29, P1 ;  /* 0x000000290000780c */ /* 0x000fe40000f04270 */
[----:B------:R-:W-:Y:S02]  /*50e0*/  FMNMX.FTZ R3, R20, R3, !PT ;  /* 0x0000000314037209 */ /* 0x000fe40007810000 */
[----:B------:R-:W-:-:S02]  /*50f0*/  FMNMX.FTZ R4, R24, R4, !PT ;  /* 0x0000000418047209 */ /* 0x000fc40007810000 */
[C---:B------:R-:W-:Y:S02]  /*5100*/  ISETP.LT.OR P3, PT, R2.reuse, 0x29, P2 ;  /* 0x000000290200780c */ /* 0x040fe40001761670 */
[----:B------:R-:W-:Y:S02]  /*5110*/  ISETP.LT.OR P2, PT, R2, 0x2a, P0 ;  /* 0x0000002a0200780c */ /* 0x000fe40000741670 */
[----:B------:R-:W-:Y:S02]  /*5120*/  FMNMX.FTZ R3, R107, R3, !PT ;  /* 0x000000036b037209 */ /* 0x000fe40007810000 */
[----:B------:R-:W-:Y:S02]  /*5130*/  ISETP.GT.AND P0, PT, R0, 0x30, P1 ;  /* 0x000000300000780c */ /* 0x000fe40000f04270 */
[----:B------:R-:W-:Y:S02]  /*5140*/  FMNMX.FTZ R4, R79, R4, !PT ;  /* 0x000000044f047209 */ /* 0x000fe40007810000 */
[----:B------:R-:W-:-:S02]  /*5150*/  FSEL R76, R51, -INF , !P2 ;  /* 0xff800000334c7808 */ /* 0x000fc40005000000 */
[----:B------:R-:W-:Y:S02]  /*5160*/  FMNMX.FTZ R3, R106, R3, !PT ;  /* 0x000000036a037209 */ /* 0x000fe40007810000 */
[----:B------:R-:W-:Y:S02]  /*5170*/  FSEL R77, R50, -INF , !P3 ;  /* 0xff800000324d7808 */ /* 0x000fe40005800000 */
[----:B------:R-:W-:Y:S02]  /*5180*/  ISETP.LT.OR P2, PT, R2, 0x31, P0 ;  /* 0x000000310200780c */ /* 0x000fe40000741670 */
[----:B------:R-:W-:Y:S02]  /*5190*/  FMNMX.FTZ R4, R78, R4, !PT ;  /* 0x000000044e047209 */ /* 0x000fe40007810000 */
[----:B------:R-:W-:Y:S02]  /*51a0*/  ISETP.GT.AND P0, PT, R0, 0x31, P1 ;  /* 0x000000310000780c */ /* 0x000fe40000f04270 */
[----:B------:R-:W-:-:S02]  /*51b0*/  FMNMX.FTZ R3, R105, R3, !PT ;  /* 0x0000000369037209 */ /* 0x000fc40007810000 */
[----:B------:R-:W-:Y:S02]  /*51c0*/  FSEL R157, R26, -INF , !P2 ;  /* 0xff8000001a9d7808 */ /* 0x000fe40005000000 */
[----:B------:R-:W-:Y:S02]  /*51d0*/  FMNMX.FTZ R4, R77, R4, !PT ;  /* 0x000000044d047209 */ /* 0x000fe40007810000 */
[----:B------:R-:W-:Y:S02]  /*51e0*/  ISETP.LT.OR P2, PT, R2, 0x32, P0 ;  /* 0x000000320200780c */ /* 0x000fe40000741670 */
[C---:B------:R-:W-:Y:S02]  /*51f0*/  ISETP.GT.AND P3, PT, R0.reuse, 0x38, P1 ;  /* 0x000000380000780c */ /* 0x040fe40000f64270 */
[----:B------:R-:W-:Y:S02]  /*5200*/  ISETP.GT.AND P0, PT, R0, 0x39, P1 ;  /* 0x000000390000780c */ /* 0x000fe40000f04270 */
[----:B------:R-:W-:-:S02]  /*5210*/  FMNMX.FTZ R0, R104, R3, !PT ;  /* 0x0000000368007209 */ /* 0x000fc40007810000 */
[----:B------:R-:W-:Y:S02]  /*5220*/  FMNMX.FTZ R3, R76, R4, !PT ;  /* 0x000000044c037209 */ /* 0x000fe40007810000 */
[----:B------:R-:W-:Y:S02]  /*5230*/  FSEL R156, R27, -INF , !P2 ;  /* 0xff8000001b9c7808 */ /* 0x000fe40005000000 */
[C---:B------:R-:W-:Y:S02]  /*5240*/  ISETP.LT.OR P1, PT, R2.reuse, 0x39, P3 ;  /* 0x000000390200780c */ /* 0x040fe40001f21670 */
        /* <DEDUP_REMOVED lines=13> */
.L_x_3741:
[----:B-12---:R-:W-:Y:S01]  /*5320*/  FMNMX.FTZ R4, R4, R0, !PT ;  /* 0x0000000004047209 */ /* 0x006fe20007810000 */
[----:B------:R-:W-:Y:S05]  /*5330*/  BRA.DIV ~URZ, `(.L_x_3602) ;  /* 0x00010c227f007947 */ /* 0x000fea000b800000 */
[----:B------:R-:W1:Y:S04]  /*5340*/  SHFL.BFLY PT, R0, R5, 0x2, 0x1f ;  /* 0x0c401f0005007f89 */ /* 0x000e6800000e0000 */
[----:B------:R-:W2:Y:S01]  /*5350*/  SHFL.BFLY PT, R2, R4, 0x1, 0x1f ;  /* 0x0c201f0004027f89 */ /* 0x000ea200000e0000 */
[----:B-1----:R-:W-:Y:S02]  /*5360*/  FMNMX.FTZ R5, R5, R0, !PT ;  /* 0x0000000005057209 */ /* 0x002fe40007810000 */
[----:B--2---:R-:W-:-:S03]  /*5370*/  FMNMX.FTZ R129, R4, R2, !PT ;  /* 0x0000000204817209 */ /* 0x004fc60007810000 */
[----:B------:R1:W2:Y:S04]  /*5380*/  SHFL.BFLY PT, R3, R5, 0x1, 0x1f ;  /* 0x0c201f0005037f89 */ /* 0x0002a800000e0000 */
.L_x_3742:
        /* <DEDUP_REMOVED lines=47> */
[----:B------:R2:W-:Y:S01]  /*5680*/  MUFU.EX2 R184, R3 ;  /* 0x0000000300b87308 */ /* 0x0005e20000000800 */
[----:B------:R-:W-:-:S04]  /*5690*/  MOV R128, c[0x0][0x2c4] ;  /* 0x0000b10000807a02 */ /* 0x000fc80000000f00 */
[----:B------:R-:W-:Y:S02]  /*56a0*/  ISETP.NE.AND P1, PT, R128, 0x1, PT ;  /* 0x000000018000780c */ /* 0x000fe40003f25270 */
[----:B------:R-:W-:Y:S01]  /*56b0*/  MOV R128, c[0x0][0x32c] ;  /* 0x0000cb0000807a02 */ /* 0x000fe20000000f00 */
[----:B--2---:R-:W-:Y:S01]  /*56c0*/  FFMA.FTZ R3, R10, c[0x0][0x2d0], -R2 ;  /* 0x0000b4000a037a23 */ /* 0x004fe20000010802 */
[----:B------:R-:W-:-:S03]  /*56d0*/  F2FP.BF16.PACK_AB R10, R213, R189 ;  /* 0x000000bdd50a723e */ /* 0x000fc600000010ff */
        /* <DEDUP_REMOVED lines=65> */
[----:B------:R-:W-:-:S05]  /*5af0*/  FFMA.FTZ R0, R112, c[0x0][0x2d0], -R0 ;  /* 0x0000b40070007a23 */ /* 0x000fca0000010800 */
[C---:B------:R-:W-:Y:S01]  /*5b00*/  HMMA.16816.F32.BF16 R20, R8.reuse, R48, RZ ;  /* 0x000000300814723c */ /* 0x040fe200000418ff */
[----:B------:R4:W-:Y:S07]  /*5b10*/  MUFU.EX2 R187, R0 ;  /* 0x0000000000bb7308 */ /* 0x0009ee0000000800 */
[----:B------:R-:W-:Y:S08]  /*5b20*/  HMMA.16816.F32.BF16 R16, R8, R50, RZ ;  /* 0x000000320810723c */ /* 0x000ff000000418ff */
[----:B------:R-:W-:Y:S01]  /*5b30*/  HMMA.16816.F32.BF16 R108, R4, R68, R32 ;  /* 0x00000044046c723c */ /* 0x000fe20000041820 */
[----:B------:R-:W2:Y:S01]  /*5b40*/  LDSM.16.MT88.4 R32, [R169+0x4000] ;  /* 0x00400000a920783b */ /* 0x000ea20000004200 */
[----:B----4-:R-:W-:-:S06]  /*5b50*/  FFMA.FTZ R0, R157, c[0x0][0x2d0], -R2 ;  /* 0x0000b4009d007a23 */ /* 0x010fcc0000010802 */
[C---:B------:R-:W-:Y:S01]  /*5b60*/  HMMA.16816.F32.BF16 R96, R4.reuse, R70, R28 ;  /* 0x000000460460723c */ /* 0x040fe2000004181c */
[----:B------:R-:W-:Y:S07]  /*5b70*/  LDSM.16.MT88.4 R28, [R169+0x4800] ;  /* 0x00480000a91c783b */ /* 0x000fee0000004200 */
        /* <DEDUP_REMOVED lines=158> */
.L_x_3605:
[----:B------:R-:W-:-:S04]  /*6560*/  MOV R2, 0x1 ;  /* 0x0000000100027802 */ /* 0x000fc80000000f00 */
[----:B------:R-:W-:-:S13]  /*6570*/  ISETP.NE.AND P0, PT, R2, c[0x0][0x32c], PT ;  /* 0x0000cb0002007a0c */ /* 0x000fda0003f05270 */
[----:B------:R-:W-:-:S05]  /*6580*/  @P0 IMAD.HI.U32 R2, R3, c[0x0][0x330], RZ ;  /* 0x0000cc0003020a27 */ /* 0x000fca00078e00ff */
[----:B------:R-:W-:Y:S02]  /*6590*/  @P0 SHF.R.U32.HI R3, RZ, c[0x0][0x334], R2 ;  /* 0x0000cd00ff030a19 */ /* 0x000fe40000011602 */
.L_x_3606:
[----:B------:R-:W-:Y:S05]  /*65a0*/  BSYNC B0 ;  /* 0x0000000000007941 */ /* 0x000fea0003800000 */
.L_x_3604:
[----:B------:R-:W-:-:S05]  /*65b0*/  MOV R2, c[0x0][0x32c] ;  /* 0x0000cb0000027a02 */ /* 0x000fca0000000f00 */
[----:B------:R-:W-:-:S05]  /*65c0*/  IMAD R3, R3, R2, c[0x0][0x32c] ;  /* 0x0000cb0003037624 */ /* 0x000fca00078e0202 */
[----:B------:R-:W-:-:S04]  /*65d0*/  IMNMX R0, R0, R3, PT ;  /* 0x0000000300007217 */ /* 0x000fc80003800200 */
.L_x_3603:
        /* <DEDUP_REMOVED lines=8> */
.L_x_3628:
        /* <DEDUP_REMOVED lines=40> */
.L_x_3743:
        /* <DEDUP_REMOVED lines=21> */
.L_x_3744:
        /* <DEDUP_REMOVED lines=22> */
.L_x_3609:
[----:B------:R-:W-:Y:S05]  /*6b90*/  BSYNC B0 ;  /* 0x0000000000007941 */ /* 0x000fea0003800000 */
.L_x_3608:
        /* <DEDUP_REMOVED lines=36> */
[----:B------:R-:W2:Y:S06]  /*6de0*/  LDSM.16.M88.4 R136, [R166+-0x3000] ;  /* 0xffd00000a688783b */ /* 0x000eac0000000200 */
        /* <DEDUP_REMOVED lines=94> */
[----:B------:R-:W-:Y:S07]  /*73d0*/  LDSM.16.M88.4 R144, [R166] ;  /* 0x00000000a690783b */ /* 0x000fee0000000200 */
        /* <DEDUP_REMOVED lines=10> */
[----:B------:R-:W-:Y:S05]  /*7480*/  DEPBAR.LE SB0, 0x0 ;  /* 0x000080000000791a */ /* 0x000fea0000000000 */
        /* <DEDUP_REMOVED lines=48> */
.L_x_3745:
[----:B------:R-:W-:-:S05]  /*7790*/  BRA.DIV ~URZ, `(.L_x_3615) ;  /* 0x0000ebe27f007947 */ /* 0x000fca000b800000 */
[----:B------:R-:W3:Y:S01]  /*77a0*/  SHFL.IDX PT, R0, R139, RZ, 0x181f ;  /* 0x00181fff8b007589 */ /* 0x000ee200000e0000 */
[----:B------:R-:W-:Y:S02]  /*77b0*/  ISETP.GE.AND P2, PT, R182, c[0x0][0x1d4], PT ;  /* 0x00007500b6007a0c */ /* 0x000fe40003f46270 */
[----:B------:R-:W-:Y:S02]  /*77c0*/  ISETP.GE.AND P1, PT, R191, c[0x0][0x1d4], PT ;  /* 0x00007500bf007a0c */ /* 0x000fe40003f26270 */
[----:B---3--:R-:W-:Y:S05]  /*77d0*/  IADD3 R2, P0, R0, R143, RZ ;  /* 0x0000008f00027210 */ /* 0x008fea0007f1e0ff */
[----:B--2---:R-:W-:Y:S01]  /*77e0*/  IMAD.X R3, R128, 0x1, R140, P0 ;  /* 0x0000000180037824 */ /* 0x004fe200000e068c */
[----:B------:R-:W-:Y:S04]  /*77f0*/  IADD3 R136, P0, R0, R144, RZ ;  /* 0x0000009000887210 */ /* 0x000fe80007f1e0ff */
[----:B------:R-:W-:Y:S01]  /*7800*/  @!PT LDS RZ, [RZ] ;  /* 0x00000000fffff984 */ /* 0x000fe20000000800 */
[----:B------:R-:W-:Y:S01]  /*7810*/  @!PT LDS RZ, [RZ] ;  /* 0x00000000fffff984 */ /* 0x000fe20000000800 */
[----:B------:R2:W-:Y:S01]  /*7820*/  LDGSTS.E.BYPASS.LTC128B.128 [R179+0x6100], [R2.64], !P2 ;  /* 0x0610000002b37fae */ /* 0x0005e2000d101d48 */
[----:B------:R-:W-:Y:S05]  /*7830*/  IMAD.X R137, R128, 0x1, R141, P0 ;  /* 0x0000000180897824 */ /* 0x000fea00000e068d */
[----:B------:R3:W-:Y:S01]  /*7840*/  LDGSTS.E.BYPASS.LTC128B.128 [R179+0x8100], [R136.64], !P1 ;  /* 0x0810000088b37fae */ /* 0x0007e2000c901d48 */
[----:B--2---:R-:W-:Y:S03]  /*7850*/  IADD3 R2, P0, R0, R145, RZ ;  /* 0x0000009100027210 */ /* 0x004fe60007f1e0ff */
[----:B------:R-:W2:Y:S02]  /*7860*/  SHFL.IDX PT, R0, R139, 0x1, 0x181f ;  /* 0x00381f008b007f89 */ /* 0x000ea400000e0000 */
[----:B------:R-:W-:Y:S01]  /*7870*/  IMAD.X R3, R128, 0x1, R142, P0 ;  /* 0x0000000180037824 */ /* 0x000fe200000e068e */
[----:B------:R-:W-:Y:S01]  /*7880*/  ISETP.GE.AND P0, PT, R192, c[0x0][0x1d4], PT ;  /* 0x00007500c0007a0c */ /* 0x000fe20003f06270 */
[----:B------:R4:W1:Y:S01]  /*7890*/  SHFL.IDX PT, R128, R129, 0x1, 0x181f ;  /* 0x00381f0081807f89 */ /* 0x00086200000e0000 */
[----:B---3--:R-:W-:Y:S02]  /*78a0*/  SEL R136, RZ, 0x10, P1 ;  /* 0x00000010ff887807 */ /* 0x008fe40000800000 */
[----:B------:R-:W-:Y:S09]  /*78b0*/  SEL R138, RZ, 0x10, P0 ;  /* 0x00000010ff8a7807 */ /* 0x000ff20000000000 */
[----:B------:R3:W-:Y:S01]  /*78c0*/  LDGSTS.E.BYPASS.LTC128B.128 [R179+0xa100], [R2.64], !P0 ;  /* 0x0a10000002b37fae */ /* 0x0007e2000c101d48 */
[----:B-1--4-:R-:W-:Y:S04]  /*78d0*/  SEL R129, RZ, 0x10, P2 ;  /* 0x00000010ff817807 */ /* 0x012fe80001000000 */
.L_x_3746:
[C---:B--23--:R-:W-:Y:S02]  /*78e0*/  IADD3 R2, -R129.reuse, 0x10, RZ ;  /* 0x0000001081027810 */ /* 0x04cfe40007ffe1ff */
        /* <DEDUP_REMOVED lines=21> */
.L_x_3613:
[----:B------:R-:W-:Y:S05]  /*7a40*/  BSYNC B0 ;  /* 0x0000000000007941 */ /* 0x000fea0003800000 */
.L_x_3612:
[----:B------:R-:W-:Y:S01]  /*7a50*/  IMAD.MOV.U32 R0, RZ, RZ, c[0x0][0x2c4] ;  /* 0x0000b100ff007624 */ /* 0x000fe200078e00ff */
        /* <DEDUP_REMOVED lines=8> */
[C---:B-1----:R-:W-:Y:S02]  /*7ae0*/  IADD3 R136, R0.reuse, UR4, RZ ;  /* 0x0000000400887c10 */ /* 0x042fe4000fffe0ff */
[----:B------:R-:W-:Y:S01]  /*7af0*/  IADD3 R137, R0, c[0x0][0x328], RZ ;  /* 0x0000ca0000897a10 */ /* 0x000fe20007ffe0ff */
[----:B------:R-:W-:Y:S05]  /*7b00*/  @P0 IMAD.HI.U32 R2, R128, c[0x0][0x2c8], RZ ;  /* 0x0000b20080020a27 */ /* 0x000fea00078e00ff */
[----:B------:R-:W-:Y:S01]  /*7b10*/  @P0 SHF.R.U32.HI R128, RZ, c[0x0][0x2cc], R2 ;  /* 0x0000b300ff800a19 */ /* 0x000fe20000011602 */
[----:B------:R-:W-:-:S05]  /*7b20*/  BRA.DIV ~URZ, `(.L_x_3616) ;  /* 0x0000ea927f007947 */ /* 0x000fca000b800000 */
[----:B------:R1:W2:Y:S02]  /*7b30*/  SHFL.IDX PT, R3, R128, RZ, 0x1c1f ;  /* 0x001c1fff80037589 */ /* 0x0002a400000e0000 */
.L_x_3747:
[----:B--2---:R-:W-:Y:S01]  /*7b40*/  IADD3 R2, R137, R3, RZ ;  /* 0x0000000389027210 */ /* 0x004fe20007ffe0ff */
        /* <DEDUP_REMOVED lines=18> */
.L_x_3619:
[----:B------:R-:W-:Y:S04]  /*7c70*/  MOV R138, 0x1 ;  /* 0x00000001008a7802 */ /* 0x000fe80000000f00 */
[----:B------:R-:W-:Y:S11]  /*7c80*/  ISETP.NE.AND P0, PT, R138, c[0x0][0x32c], PT ;  /* 0x0000cb008a007a0c */ /* 0x000ff60003f05270 */
[----:B------:R-:W-:Y:S02]  /*7c90*/  @!UPT UIADD3 URZ, URZ, URZ, URZ ;  /* 0x0000003f3f3ff290 */ /* 0x000fe4000fffe03f */
[----:B------:R-:W-:Y:S05]  /*7ca0*/  @P0 IMAD.HI.U32 R138, R3, c[0x0][0x330], RZ ;  /* 0x0000cc00038a0a27 */ /* 0x000fea00078e00ff */
[----:B------:R-:W-:Y:S02]  /*7cb0*/  @P0 SHF.R.U32.HI R3, RZ, c[0x0][0x334], R138 ;  /* 0x0000cd00ff030a19 */ /* 0x000fe4000001168a */
.L_x_3620:
[----:B------:R-:W-:Y:S05]  /*7cc0*/  BSYNC B0 ;  /* 0x0000000000007941 */ /* 0x000fea0003800000 */
.L_x_3618:
[----:B------:R-:W-:Y:S04]  /*7cd0*/  IMAD R3, R3, c[0x0][0x32c], -R129 ;  /* 0x0000cb0003037a24 */ /* 0x000fe800078e0a81 */
[----:B------:R-:W-:Y:S05]  /*7ce0*/  IMAD.IADD R3, R3, 0x1, -R198 ;  /* 0x0000000103037824 */ /* 0x000fea00078e0ac6 */
[----:B------:R-:W-:Y:S02]  /*7cf0*/  IMNMX R0, R0, R3, !PT ;  /* 0x0000000300007217 */ /* 0x000fe40007800200 */
[----:B------:R-:W-:Y:S04]  /*7d00*/  IADD3 R3, R3, c[0x0][0x32c], RZ ;  /* 0x0000cb0003037a10 */ /* 0x000fe80007ffe0ff */
[----:B------:R-:W-:Y:S02]  /*7d10*/  IMNMX R2, R2, R3, PT ;  /* 0x0000000302027217 */ /* 0x000fe40003800200 */
.L_x_3617:
        /* <DEDUP_REMOVED lines=51> */
.L_x_3748:
        /* <DEDUP_REMOVED lines=19> */
.L_x_3624:
[----:B------:R-:W-:Y:S04]  /*8180*/  MOV R4, 0x1 ;  /* 0x0000000100047802 */ /* 0x000fe80000000f00 */
[----:B------:R-:W-:Y:S11]  /*8190*/  ISETP.NE.AND P0, PT, R4, c[0x0][0x32c], PT ;  /* 0x0000cb0004007a0c */ /* 0x000ff60003f05270 */
[----:B------:R-:W-:Y:S02]  /*81a0*/  @!UPT UIADD3 URZ, URZ, URZ, URZ ;  /* 0x0000003f3f3ff290 */ /* 0x000fe4000fffe03f */
[----:B------:R-:W-:Y:S05]  /*81b0*/  @P0 IMAD.HI.U32 R4, R3, c[0x0][0x330], RZ ;  /* 0x0000cc0003040a27 */ /* 0x000fea00078e00ff */
[----:B------:R-:W-:Y:S02]  /*81c0*/  @P0 SHF.R.U32.HI R3, RZ, c[0x0][0x334], R4 ;  /* 0x0000cd00ff030a19 */ /* 0x000fe40000011604 */
.L_x_3625:
[----:B------:R-:W-:Y:S05]  /*81d0*/  BSYNC B0 ;  /* 0x0000000000007941 */ /* 0x000fea0003800000 */
.L_x_3623:
[----:B------:R-:W-:Y:S04]  /*81e0*/  IMAD R129, R3, c[0x0][0x32c], -R129 ;  /* 0x0000cb0003817a24 */ /* 0x000fe800078e0a81 */
[----:B------:R-:W-:Y:S05]  /*81f0*/  IMAD.IADD R3, R129, 0x1, -R198 ;  /* 0x0000000181037824 */ /* 0x000fea00078e0ac6 */
[----:B------:R-:W-:Y:S02]  /*8200*/  IADD3 R4, R3, c[0x0][0x32c], RZ ;  /* 0x0000cb0003047a10 */ /* 0x000fe40007ffe0ff */
[----:B------:R-:W-:Y:S02]  /*8210*/  IMNMX R0, R0, R3, !PT ;  /* 0x0000000300007217 */ /* 0x000fe40007800200 */
[----:B------:R-:W-:Y:S02]  /*8220*/  IMNMX R2, R2, R4, PT ;  /* 0x0000000402027217 */ /* 0x000fe40003800200 */
.L_x_3622:
        /* <DEDUP_REMOVED lines=64> */
[----:B------:R-:W-:Y:S02]  /*8630*/  ISETP.GT.AND P0, PT, R0, 0x39, P1 ;  /* 0x000000390000780c */ /* 0x000fe40000f04270 */
[----:B------:R-:W-:Y:S02]  /*8640*/  FMNMX.FTZ R0, R143, R3, !PT ;  /* 0x000000038f007209 */ /* 0x000fe40007810000 */
[----:B------:R-:W-:Y:S02]  /*8650*/  FMNMX.FTZ R3, R10, R4, !PT ;  /* 0x000000040a037209 */ /* 0x000fe40007810000 */
[----:B------:R-:W-:Y:S02]  /*8660*/  FSEL R8, R31, -INF , !P2 ;  /* 0xff8000001f087808 */ /* 0x000fe40005000000 */
[C---:B------:R-:W-:Y:S02]  /*8670*/  ISETP.LT.OR P1, PT, R2.reuse, 0x39, P3 ;  /* 0x000000390200780c */ /* 0x040fe40001f21670 */
        /* <DEDUP_REMOVED lines=9> */
[----:B-12---:R-:W-:Y:S02]  /*8710*/  FMNMX.FTZ R128, R28, R0, !PT ;  /* 0x000000001c807209 */ /* 0x006fe40007810000 */
[----:B------:R-:W-:Y:S01]  /*8720*/  FMNMX.FTZ R5, R6, R2, !PT ;  /* 0x0000000206057209 */ /* 0x000fe20007810000 */
[----:B------:R-:W-:-:S05]  /*8730*/  BRA.DIV ~URZ, `(.L_x_3626) ;  /* 0x0000df627f007947 */ /* 0x000fca000b800000 */
[----:B------:R1:W2:Y:S02]  /*8740*/  SHFL.BFLY PT, R0, R128, 0x2, 0x1f ;  /* 0x0c401f0080007f89 */ /* 0x0002a400000e0000 */
.L_x_3749:
[----:B--2---:R-:W-:Y:S01]  /*8750*/  FMNMX.FTZ R4, R128, R0, !PT ;  /* 0x0000000080047209 */ /* 0x004fe20007810000 */
[----:B------:R-:W-:-:S05]  /*8760*/  BRA.DIV ~URZ, `(.L_x_3627) ;  /* 0x0000df727f007947 */ /* 0x000fca000b800000 */
[----:B------:R-:W-:Y:S04]  /*8770*/  SHFL.BFLY PT, R0, R5, 0x2, 0x1f ;  /* 0x0c401f0005007f89 */ /* 0x000fe800000e0000 */
[----:B------:R-:W2:Y:S02]  /*8780*/  SHFL.BFLY PT, R2, R4, 0x1, 0x1f ;  /* 0x0c201f0004027f89 */ /* 0x000ea400000e0000 */
[----:B--2---:R-:W-:Y:S02]  /*8790*/  FMNMX.FTZ R129, R4, R2, !PT ;  /* 0x0000000204817209 */ /* 0x004fe40007810000 */
[----:B-1----:R-:W-:Y:S05]  /*87a0*/  FMNMX.FTZ R128, R5, R0, !PT ;  /* 0x0000000005807209 */ /* 0x002fea0007810000 */
[----:B------:R1:W2:Y:S02]  /*87b0*/  SHFL.BFLY PT, R0, R128, 0x1, 0x1f ;  /* 0x0c201f0080007f89 */ /* 0x0002a400000e0000 */
.L_x_3750:
[C---:B------:R-:W-:Y:S01]  /*87c0*/  FMUL.FTZ R2, R129.reuse, c[0x0][0x2d0] ;  /* 0x0000b40081027a20 */ /* 0x040fe20000410000 */
[----:B------:R-:W-:Y:S01]  /*87d0*/  FSETP.NEU.FTZ.AND P0, PT, R129, -INF , PT ;  /* 0xff8000008100780b */ /* 0x000fe20003f1d000 */
[----:B------:R-:W-:Y:S01]  /*87e0*/  WARPSYNC 0xffffffff ;  /* 0xffffffff00007948 */ /* 0x000fe20003800000 */
[----:B--2---:R-:W-:Y:S02]  /*87f0*/  FMNMX.FTZ R3, R0, R128, !PT ;  /* 0x0000008000037209 */ /* 0x004fe40007810000 */
[----:B------:R-:W-:Y:S05]  /*8800*/  FSEL R4, R2, RZ, P0 ;  /* 0x000000ff02047208 */ /* 0x000fea0000000000 */
        /* <DEDUP_REMOVED lines=17> */
[--C-:B--2---:R-:W-:Y:S05]  /*8920*/  FFMA.FTZ R2, R141, c[0x0][0x2d0], -R4.reuse ;  /* 0x0000b4008d027a23 */ /* 0x104fea0000010804 */
[----:B------:R2:W4:Y:S01]  /*8930*/  MUFU.EX2 R183, R2 ;  /* 0x0000000200b77308 */ /* 0x0005220000000800 */
[----:B---3--:R-:W-:Y:S09]  /*8940*/  FMUL.FTZ R5, R3, c[0x0][0x2d0] ;  /* 0x0000b40003057a20 */ /* 0x008ff20000410000 */
[----:B------:R-:W-:Y:S10]  /*8950*/  MUFU.EX2 R155, R155 ;  /* 0x0000009b009b7308 */ /* 0x000ff40000000800 */
[----:B------:R-:W-:Y:S01]  /*8960*/  MUFU.EX2 R154, R154 ;  /* 0x0000009a009a7308 */ /* 0x000fe20000000800 */
[----:B--2---:R-:W-:Y:S02]  /*8970*/  FFMA.FTZ R2, R140, c[0x0][0x2d0], -R4 ;  /* 0x0000b4008c027a23 */ /* 0x004fe40000010804 */
[----:B------:R-:W2:Y:S07]  /*8980*/  LDSM.16.MT88.4 R140, [R168] ;  /* 0x00000000a88c783b */ /* 0x000eae0000004200 */
[----:B------:R3:W5:Y:S02]  /*8990*/  MUFU.EX2 R188, R2 ;  /* 0x0000000200bc7308 */ /* 0x0007640000000800 */
[----:B---3--:R-:W-:Y:S02]  /*89a0*/  FSEL R2, R129, RZ, P0 ;  /* 0x000000ff81027208 */ /* 0x008fe40000000000 */
[----:B------:R-:W-:Y:S03]  /*89b0*/  FSETP.NEU.FTZ.AND P0, PT, R3, -INF , PT ;  /* 0xff8000000300780b */ /* 0x000fe60003f1d000 */
[----:B------:R-:W-:Y:S01]  /*89c0*/  FADD.FTZ R0, -R2, R130 ;  /* 0x0000008202007221 */ /* 0x000fe20000010100 */
[----:B------:R-:W-:Y:S03]  /*89d0*/  FSEL R5, R5, RZ, P0 ;  /* 0x000000ff05057208 */ /* 0x000fe60000000000 */
[----:B------:R-:W-:Y:S02]  /*89e0*/  FMUL.FTZ R0, R0, c[0x0][0x2d0] ;  /* 0x0000b40000007a20 */ /* 0x000fe40000410000 */
[--C-:B------:R-:W-:Y:S01]  /*89f0*/  FFMA.FTZ R4, R24, c[0x0][0x2d0], -R5.reuse ;  /* 0x0000b40018047a23 */ /* 0x100fe20000010805 */
[----:B----4-:R-:W-:Y:S01]  /*8a00*/  F2FP.BF16.PACK_AB R136, R183, R18 ;  /* 0x00000012b788723e */ /* 0x010fe200000010ff */
[----:B------:R3:W4:Y:S01]  /*8a10*/  MUFU.EX2 R2, R0 ;  /* 0x0000000000027308 */ /* 0x0007220000000800 */
[--C-:B------:R-:W-:Y:S01]  /*8a20*/  FFMA.FTZ R148, R11, c[0x0][0x2d0], -R5.reuse ;  /* 0x0000b4000b947a23 */ /* 0x100fe20000010805 */
[----:B-----5:R-:W-:Y:S01]  /*8a30*/  F2FP.BF16.PACK_AB R138, R189, R188 ;  /* 0x000000bcbd8a723e */ /* 0x020fe200000010ff */
        /* <DEDUP_REMOVED lines=8> */
[--C-:B-1----:R-:W-:Y:S02]  /*8ac0*/  FFMA.FTZ R128, R20, c[0x0][0x2d0], -R5.reuse ;  /* 0x0000b40014807a23 */ /* 0x102fe40000010805 */
[--C-:B------:R-:W-:Y:S02]  /*8ad0*/  FFMA.FTZ R177, R7, c[0x0][0x2d0], -R5.reuse ;  /* 0x0000b40007b17a23 */ /* 0x100fe40000010805 */
[--C-:B------:R-:W-:Y:S02]  /*8ae0*/  FFMA.FTZ R184, R6, c[0x0][0x2d0], -R5.reuse ;  /* 0x0000b40006b87a23 */ /* 0x100fe40000010805 */
[--C-:B---3--:R-:W-:Y:S02]  /*8af0*/  FFMA.FTZ R0, R16, c[0x0][0x2d0], -R5.reuse ;  /* 0x0000b40010007a23 */ /* 0x108fe40000010805 */
[--C-:B------:R-:W-:Y:S02]  /*8b00*/  FFMA.FTZ R16, R21, c[0x0][0x2d0], -R5.reuse ;  /* 0x0000b40015107a23 */ /* 0x100fe40000010805 */
[----:B------:R1:W-:Y:S01]  /*8b10*/  MUFU.EX2 R158, R0 ;  /* 0x00000000009e7308 */ /* 0x0003e20000000800 */
[C---:B----4-:R-:W-:Y:S02]  /*8b20*/  FMUL.FTZ R8, R2.reuse, R100 ;  /* 0x0000006402087220 */ /* 0x050fe40000410000 */
[C---:B------:R-:W-:Y:S02]  /*8b30*/  FMUL.FTZ R9, R2.reuse, R101 ;  /* 0x0000006502097220 */ /* 0x040fe40000410000 */
[C---:B------:R-:W-:Y:S02]  /*8b40*/  FMUL.FTZ R12, R2.reuse, R104 ;  /* 0x00000068020c7220 */ /* 0x040fe40000410000 */
[C---:B-----5:R-:W-:Y:S02]  /*8b50*/  FMUL.FTZ R4, R2.reuse, R132 ;  /* 0x0000008402047220 */ /* 0x060fe40000410000 */
[C---:B------:R-:W-:Y:S01]  /*8b60*/  FMUL.FTZ R13, R2.reuse, R105 ;  /* 0x00000069020d7220 */ /* 0x040fe20000410000 */
[----:B------:R-:W3:Y:S01]  /*8b70*/  MUFU.EX2 R186, R16 ;  /* 0x0000001000ba7308 */ /* 0x000ee20000000800 */
        /* <DEDUP_REMOVED lines=8> */
[----:B-1----:R-:W-:Y:S02]  /*8c00*/  FFMA.FTZ R0, R25, c[0x0][0x2d0], -R5 ;  /* 0x0000b40019007a23 */ /* 0x002fe40000010805 */
[C---:B------:R-:W-:Y:S02]  /*8c10*/  FMUL.FTZ R25, R2.reuse, R117 ;  /* 0x0000007502197220 */ /* 0x040fe40000410000 */
[C---:B------:R-:W-:Y:S01]  /*8c20*/  FMUL.FTZ R32, R2.reuse, R124 ;  /* 0x0000007c02207220 */ /* 0x040fe20000410000 */
[----:B------:R1:W4:Y:S01]  /*8c30*/  MUFU.EX2 R157, R0 ;  /* 0x00000000009d7308 */ /* 0x0003220000000800 */
[C---:B------:R-:W-:Y:S02]  /*8c40*/  FMUL.FTZ R36, R2.reuse, R36 ;  /* 0x0000002402247220 */ /* 0x040fe40000410000 */
[C---:B------:R-:W-:Y:S01]  /*8c50*/  FMUL.FTZ R37, R2.reuse, R37 ;  /* 0x0000002502257220 */ /* 0x040fe20000410000 */
[----:B---3--:R-:W-:Y:S01]  /*8c60*/  F2FP.BF16.PACK_AB R139, R185, R186 ;  /* 0x000000bab98b723e */ /* 0x008fe200000010ff */
        /* <DEDUP_REMOVED lines=12> */
[----:B-1----:R-:W-:Y:S01]  /*8d30*/  FSEL R0, R3, RZ, P0 ;  /* 0x000000ff03007208 */ /* 0x002fe20000000000 */
[C---:B------:R-:W-:Y:S01]  /*8d40*/  FMUL.FTZ R57, R2.reuse, R57 ;  /* 0x0000003902397220 */ /* 0x040fe20000410000 */
[----:B----4-:R-:W-:Y:S01]  /*8d50*/  F2FP.BF16.PACK_AB R137, R157, R158 ;  /* 0x0000009e9d89723e */ /* 0x010fe200000010ff */
[----:B------:R-:W-:Y:S01]  /*8d60*/  FMUL.FTZ R60, R2, R60 ;  /* 0x0000003c023c7220 */ /* 0x000fe20000410000 */
[----:B------:R-:W-:Y:S01]  /*8d70*/  ISETP.GT.AND P0, PT, R178, R199, PT ;  /* 0x000000c7b200720c */ /* 0x000fe20003f04270 */
[----:B------:R-:W-:Y:S01]  /*8d80*/  FADD.FTZ R0, -R0, R131 ;  /* 0x0000008300007221 */ /* 0x000fe20000010100 */
[----:B------:R-:W-:Y:S01]  /*8d90*/  MUFU.EX2 R149, R156 ;  /* 0x0000009c00957308 */ /* 0x000fe20000000800 */
[----:B------:R-:W-:Y:S01]  /*8da0*/  FFMA.FTZ R131, R15, c[0x0][0x2d0], -R5 ;  /* 0x0000b4000f837a23 */ /* 0x000fe20000010805 */
[----:B------:R-:W-:Y:S01]  /*8db0*/  IADD3 R178, R178, -0x1, RZ ;  /* 0xffffffffb2b27810 */ /* 0x000fe20007ffe0ff */
[----:B------:R-:W-:Y:S02]  /*8dc0*/  FMUL.FTZ R0, R0, c[0x0][0x2d0] ;  /* 0x0000b40000007a20 */ /* 0x000fe40000410000 */
        /* <DEDUP_REMOVED lines=25> */
[C---:B------:R-:W-:Y:S02]  /*8f60*/  FMUL.FTZ R15, R0.reuse, R107 ;  /* 0x0000006b000f7220 */ /* 0x040fe40000410000 */
[----:B------:R-:W-:Y:S01]  /*8f70*/  LDSM.16.MT88.4 R104, [R168+0x800] ;  /* 0x00080000a868783b */ /* 0x000fe20000004200 */
[C---:B--2---:R-:W-:Y:S02]  /*8f80*/  HMMA.16816.F32.BF16 R4, R136.reuse, R140, R4 ;  /* 0x0000008c8804723c */ /* 0x044fe40000041804 */
[----:B------:R-:W-:Y:S03]  /*8f90*/  MUFU.EX2 R141, R172 ;  /* 0x000000ac008d7308 */ /* 0x000fe60000000800 */
[C---:B------:R-:W-:Y:S02]  /*8fa0*/  FMUL.FTZ R19, R0.reuse, R111 ;  /* 0x0000006f00137220 */ /* 0x040fe40000410000 */
[C---:B------:R-:W-:Y:S01]  /*8fb0*/  FMUL.FTZ R22, R0.reuse, R114 ;  /* 0x0000007200167220 */ /* 0x040fe20000410000 */
[C---:B------:R-:W-:Y:S04]  /*8fc0*/  HMMA.16816.F32.BF16 R8, R136.reuse, R142, R8 ;  /* 0x0000008e8808723c */ /* 0x040fe80000041808 */
[C---:B------:R-:W-:Y:S01]  /*8fd0*/  FMUL.FTZ R23, R0.reuse, R115 ;  /* 0x0000007300177220 */ /* 0x040fe20000410000 */
[----:B------:R-:W-:Y:S01]  /*8fe0*/  MUFU.EX2 R143, R163 ;  /* 0x000000a3008f7308 */ /* 0x000fe20000000800 */
[C---:B------:R-:W-:Y:S02]  /*8ff0*/  FMUL.FTZ R26, R0.reuse, R118 ;  /* 0x00000076001a7220 */ /* 0x040fe40000410000 */
[C---:B------:R-:W-:Y:S02]  /*9000*/  FMUL.FTZ R27, R0.reuse, R119 ;  /* 0x00000077001b7220 */ /* 0x040fe40000410000 */
[----:B------:R-:W-:Y:S02]  /*9010*/  LDSM.16.MT88.4 R116, [R171+0x1800] ;  /* 0x00180000ab74783b */ /* 0x000fe40000004200 */
[C---:B------:R-:W-:Y:S02]  /*9020*/  FMUL.FTZ R34, R0.reuse, R126 ;  /* 0x0000007e00227220 */ /* 0x040fe40000410000 */
[----:B------:R-:W-:Y:S01]  /*9030*/  FMUL.FTZ R35, R0, R127 ;  /* 0x0000007f00237220 */ /* 0x000fe20000410000 */
[----:B------:R-:W-:Y:S01]  /*9040*/  MUFU.EX2 R142, R159 ;  /* 0x0000009f008e7308 */ /* 0x000fe20000000800 */
[----:B------:R-:W-:Y:S02]  /*9050*/  FMUL.FTZ R89, R2, R89 ;  /* 0x0000005902597220 */ /* 0x000fe40000410000 */
[C---:B------:R-:W-:Y:S02]  /*9060*/  FMUL.FTZ R30, R0.reuse, R122 ;  /* 0x0000007a001e7220 */ /* 0x040fe40000410000 */
[----:B------:R-:W-:Y:S01]  /*9070*/  FMUL.FTZ R31, R0, R123 ;  /* 0x0000007b001f7220 */ /* 0x000fe20000410000 */
[C---:B-1----:R-:W-:Y:S03]  /*9080*/  HMMA.16816.F32.BF16 R12, R136.reuse, R100, R12 ;  /* 0x00000064880c723c */ /* 0x042fe6000004180c */
[C---:B------:R-:W-:Y:S01]  /*9090*/  FMUL.FTZ R92, R2.reuse, R92 ;  /* 0x0000005c025c7220 */ /* 0x040fe20000410000 */
[----:B------:R-:W1:Y:S01]  /*90a0*/  MUFU.EX2 R123, R151 ;  /* 0x00000097007b7308 */ /* 0x000e620000000800 */
[C---:B------:R-:W-:Y:S02]  /*90b0*/  FMUL.FTZ R93, R2.reuse, R93 ;  /* 0x0000005d025d7220 */ /* 0x040fe40000410000 */
[C---:B------:R-:W-:Y:S02]  /*90c0*/  FMUL.FTZ R96, R2.reuse, R96 ;  /* 0x0000006002607220 */ /* 0x040fe40000410000 */
[C---:B------:R-:W-:Y:S03]  /*90d0*/  FMUL.FTZ R97, R2.reuse, R97 ;  /* 0x0000006102617220 */ /* 0x040fe60000410000 */
[----:B------:R-:W-:Y:S02]  /*90e0*/  FFMA.FTZ R2, R2, R187, R18 ;  /* 0x000000bb02027223 */ /* 0x000fe40000010012 */
[C---:B------:R-:W-:Y:S01]  /*90f0*/  FMUL.FTZ R18, R0.reuse, R110 ;  /* 0x0000006e00127220 */ /* 0x040fe20000410000 */
[----:B------:R-:W-:Y:S01]  /*9100*/  MUFU.EX2 R187, R144 ;  /* 0x0000009000bb7308 */ /* 0x000fe20000000800 */
[----:B------:R-:W-:Y:S01]  /*9110*/  LDSM.16.MT88.4 R108, [R169+0x800] ;  /* 0x00080000a96c783b */ /* 0x000fe20000004200 */
[C---:B------:R-:W-:Y:S02]  /*9120*/  FMUL.FTZ R38, R0.reuse, R38 ;  /* 0x0000002600267220 */ /* 0x040fe40000410000 */
[C---:B------:R-:W-:Y:S02]  /*9130*/  FMUL.FTZ R39, R0.reuse, R39 ;  /* 0x0000002700277220 */ /* 0x040fe40000410000 */
[C---:B------:R-:W-:Y:S03]  /*9140*/  HMMA.16816.F32.BF16 R16, R136.reuse, R102, R16 ;  /* 0x000000668810723c */ /* 0x040fe60000041810 */
[----:B------:R-:W2:Y:S01]  /*9150*/  LDSM.16.MT88.4 R100, [R171] ;  /* 0x00000000ab64783b */ /* 0x000ea20000004200 */
[C---:B------:R-:W-:Y:S01]  /*9160*/  FMUL.FTZ R42, R0.reuse, R42 ;  /* 0x0000002a002a7220 */ /* 0x040fe20000410000 */
[----:B------:R-:W3:Y:S01]  /*9170*/  MUFU.EX2 R122, R128 ;  /* 0x00000080007a7308 */ /* 0x000ee20000000800 */
[C---:B------:R-:W-:Y:S02]  /*9180*/  FMUL.FTZ R43, R0.reuse, R43 ;  /* 0x0000002b002b7220 */ /* 0x040fe40000410000 */
[C---:B------:R-:W-:Y:S04]  /*9190*/  FMUL.FTZ R46, R0.reuse, R46 ;  /* 0x0000002e002e7220 */ /* 0x040fe80000410000 */
        /* <DEDUP_REMOVED lines=18> */
[C---:B------:R-:W-:Y:S01]  /*92c0*/  FMUL.FTZ R78, R0.reuse, R78 ;  /* 0x0000004e004e7220 */ /* 0x040fe20000410000 */
[C---:B--2---:R-:W-:Y:S02]  /*92d0*/  HMMA.16816.F32.BF16 R20, R136.reuse, R100, R20 ;  /* 0x000000648814723c */ /* 0x044fe40000041814 */
[----:B------:R-:W-:Y:S01]  /*92e0*/  MUFU.EX2 R140, R160 ;  /* 0x000000a0008c7308 */ /* 0x000fe20000000800 */
        /* <DEDUP_REMOVED lines=8> */
[C---:B------:R-:W-:Y:S04]  /*9370*/  FMUL.FTZ R90, R0.reuse, R90 ;  /* 0x0000005a005a7220 */ /* 0x040fe80000410000 */
[C---:B------:R-:W-:Y:S02]  /*9380*/  FMUL.FTZ R91, R0.reuse, R91 ;  /* 0x0000005b005b7220 */ /* 0x040fe40000410000 */
[----:B------:R-:W-:Y:S01]  /*9390*/  FADD.FTZ R2, R183, R2 ;  /* 0x00000002b7027221 */ /* 0x000fe20000010000 */
[----:B------:R-:W-:Y:S01]  /*93a0*/  MUFU.EX2 R130, R184 ;  /* 0x000000b800827308 */ /* 0x000fe20000000800 */
[C---:B------:R-:W-:Y:S02]  /*93b0*/  FMUL.FTZ R94, R0.reuse, R94 ;  /* 0x0000005e005e7220 */ /* 0x040fe40000410000 */
[C---:B------:R-:W-:Y:S02]  /*93c0*/  FMUL.FTZ R95, R0.reuse, R95 ;  /* 0x0000005f005f7220 */ /* 0x040fe40000410000 */
[C---:B------:R-:W-:Y:S02]  /*93d0*/  FMUL.FTZ R98, R0.reuse, R98 ;  /* 0x0000006200627220 */ /* 0x040fe40000410000 */
[C---:B------:R-:W-:Y:S02]  /*93e0*/  FMUL.FTZ R99, R0.reuse, R99 ;  /* 0x0000006300637220 */ /* 0x040fe40000410000 */
[----:B------:R-:W-:Y:S02]  /*93f0*/  FFMA.FTZ R0, R0, R190, R158 ;  /* 0x000000be00007223 */ /* 0x000fe4000001009e */
[----:B------:R-:W4:Y:S02]  /*9400*/  MUFU.EX2 R158, R145 ;  /* 0x00000091009e7308 */ /* 0x000f240000000800 */
[----:B------:R-:W-:Y:S02]  /*9410*/  FADD.FTZ R112, R157, R0 ;  /* 0x000000009d707221 */ /* 0x000fe40000010000 */
[----:B------:R-:W-:Y:S02]  /*9420*/  FADD.FTZ R0, R188, R2 ;  /* 0x00000002bc007221 */ /* 0x000fe40000010000 */
[----:B------:R-:W-:Y:S02]  /*9430*/  FADD.FTZ R2, R186, R112 ;  /* 0x00000070ba027221 */ /* 0x000fe40000010000 */
[----:B------:R-:W-:Y:S01]  /*9440*/  LDSM.16.MT88.4 R112, [R169+0x1000] ;  /* 0x00100000a970783b */ /* 0x000fe20000004200 */
[----:B------:R-:W-:Y:S01]  /*9450*/  FADD.FTZ R0, R189, R0 ;  /* 0x00000000bd007221 */ /* 0x000fe20000010000 */
[----:B------:R-:W5:Y:S01]  /*9460*/  MUFU.EX2 R145, R161 ;  /* 0x000000a100917308 */ /* 0x000f620000000800 */
[----:B------:R-:W-:Y:S02]  /*9470*/  FADD.FTZ R2, R185, R2 ;  /* 0x00000002b9027221 */ /* 0x000fe40000010000 */
[----:B-1----:R-:W-:Y:S01]  /*9480*/  FADD.FTZ R0, R123, R0 ;  /* 0x000000007b007221 */ /* 0x002fe20000010000 */
        /* <DEDUP_REMOVED lines=26> */
[----:B------:R-:W-:Y:S04]  /*9630*/  HMMA.16816.F32.BF16 R96, R136, R102, R96 ;  /* 0x000000668860723c */ /* 0x000fe80000041860 */
[----:B---3--:R-:W-:Y:S03]  /*9640*/  F2FP.BF16.PACK_AB R101, R121, R122 ;  /* 0x0000007a7965723e */ /* 0x008fe600000010ff */
[----:B------:R-:W-:Y:S02]  /*9650*/  F2FP.BF16.PACK_AB R102, R187, R132 ;  /* 0x00000084bb66723e */ /* 0x000fe400000010ff */
[----:B----4-:R-:W-:Y:S03]  /*9660*/  F2FP.BF16.PACK_AB R103, R158, R120 ;  /* 0x000000789e67723e */ /* 0x010fe600000010ff */
[----:B------:R-:W-:Y:S02]  /*9670*/  F2FP.BF16.PACK_AB R136, R143, R141 ;  /* 0x0000008d8f88723e */ /* 0x000fe400000010ff */
[----:B-----5:R-:W-:Y:S02]  /*9680*/  F2FP.BF16.PACK_AB R138, R145, R144 ;  /* 0x00000090918a723e */ /* 0x020fe400000010ff */
[C---:B------:R-:W-:Y:S05]  /*9690*/  HMMA.16816.F32.BF16 R4, R100.reuse, R104, R4 ;  /* 0x000000686404723c */ /* 0x040fea0000041804 */
[----:B------:R-:W-:Y:S02]  /*96a0*/  F2FP.BF16.PACK_AB R137, R140, R142 ;  /* 0x0000008e8c89723e */ /* 0x000fe400000010ff */
[----:B------:R-:W-:Y:S01]  /*96b0*/  F2FP.BF16.PACK_AB R139, R130, R131 ;  /* 0x00000083828b723e */ /* 0x000fe200000010ff */
        /* <DEDUP_REMOVED lines=73> */
[----:B------:R-:W-:Y:S07]  /*9b50*/  HMMA.16816.F32.BF16 R96, R100, R110, R96 ;  /* 0x0000006e6460723c */ /* 0x000fee0000041860 */
[----:B------:R-:W-:Y:S02]  /*9b60*/  FADD.FTZ R100, R122, R2 ;  /* 0x000000027a647221 */ /* 0x000fe40000010000 */
[----:B------:R-:W-:Y:S02]  /*9b70*/  FADD.FTZ R2, R124, R0 ;  /* 0x000000007c027221 */ /* 0x000fe40000010000 */
[----:B------:R-:W2:Y:S01]  /*9b80*/  LDSM.16.MT88.4 R124, [R170+0x1800] ;  /* 0x00180000aa7c783b */ /* 0x000ea20000004200 */
[----:B------:R-:W-:Y:S02]  /*9b90*/  FADD.FTZ R0, R121, R100 ;  /* 0x0000006479007221 */ /* 0x000fe40000010000 */
[----:B------:R-:W-:Y:S02]  /*9ba0*/  FADD.FTZ R128, R132, R2 ;  /* 0x0000000284807221 */ /* 0x000fe40000010000 */
[----:B------:R-:W-:Y:S02]  /*9bb0*/  FADD.FTZ R2, R120, R0 ;  /* 0x0000000078027221 */ /* 0x000fe40000010000 */
[----:B------:R-:W-:Y:S02]  /*9bc0*/  FADD.FTZ R0, R187, R128 ;  /* 0x00000080bb007221 */ /* 0x000fe40000010000 */
[----:B------:R-:W-:Y:S02]  /*9bd0*/  FADD.FTZ R2, R158, R2 ;  /* 0x000000029e027221 */ /* 0x000fe40000010000 */
[----:B------:R-:W-:Y:S02]  /*9be0*/  FADD.FTZ R0, R149, R0 ;  /* 0x0000000095007221 */ /* 0x000fe40000010000 */
[----:B------:R-:W-:Y:S01]  /*9bf0*/  FADD.FTZ R2, R150, R2 ;  /* 0x0000000296027221 */ /* 0x000fe20000010000 */
        /* <DEDUP_REMOVED lines=8> */
[C---:B------:R-:W-:Y:S01]  /*9c80*/  HMMA.16816.F32.BF16 R104, R136.reuse, R112, R12 ;  /* 0x000000708868723c */ /* 0x040fe2000004180c */
[----:B------:R-:W4:Y:S03]  /*9c90*/  LDSM.16.MT88.4 R12, [R171+0x3800] ;  /* 0x00380000ab0c783b */ /* 0x000f260000004200 */
[----:B------:R-:W-:Y:S04]  /*9ca0*/  FADD.FTZ R0, R152, R0 ;  /* 0x0000000098007221 */ /* 0x000fe80000010000 */
[C---:B------:R-:W-:Y:S01]  /*9cb0*/  HMMA.16816.F32.BF16 R108, R136.reuse, R114, R16 ;  /* 0x00000072886c723c */ /* 0x040fe20000041810 */
[----:B------:R-:W5:Y:S07]  /*9cc0*/  LDSM.16.MT88.4 R16, [R170+0x3800] ;  /* 0x00380000aa10783b */ /* 0x000f6e0000004200 */
[C---:B------:R-:W-:Y:S08]  /*9cd0*/  HMMA.16816.F32.BF16 R112, R136.reuse, R116, R20 ;  /* 0x000000748870723c */ /* 0x040ff00000041814 */
[C---:B------:R-:W-:Y:S08]  /*9ce0*/  HMMA.16816.F32.BF16 R116, R136.reuse, R118, R24 ;  /* 0x000000768874723c */ /* 0x040ff00000041818 */
[C---:B--2---:R-:W-:Y:S08]  /*9cf0*/  HMMA.16816.F32.BF16 R120, R136.reuse, R124, R28 ;  /* 0x0000007c8878723c */ /* 0x044ff0000004181c */
[C---:B------:R-:W-:Y:S08]  /*9d00*/  HMMA.16816.F32.BF16 R124, R136.reuse, R126, R32 ;  /* 0x0000007e887c723c */ /* 0x040ff00000041820 */
[C---:B-1----:R-:W-:Y:S08]  /*9d10*/  HMMA.16816.F32.BF16 R36, R136.reuse, R4, R36 ;  /* 0x000000048824723c */ /* 0x042ff00000041824 */
[C---:B------:R-:W-:Y:S01]  /*9d20*/  HMMA.16816.F32.BF16 R40, R136.reuse, R6, R40 ;  /* 0x000000068828723c */ /* 0x040fe20000041828 */
[----:B------:R-:W1:Y:S07]  /*9d30*/  LDSM.16.MT88.4 R4, [R168+0x5800] ;  /* 0x00580000a804783b */ /* 0x000e6e0000004200 */
        /* <DEDUP_REMOVED lines=20> */
[-C--:B------:R-:W-:Y:S01]  /*9e80*/  MOV R131, R3.reuse ;  /* 0x0000000300837202 */ /* 0x080fe20000000f00 */
        /* <DEDUP_REMOVED lines=9> */
.L_x_3607:
        /* <DEDUP_REMOVED lines=21> */
.L_x_3631:
[----:B------:R-:W-:-:S04]  /*a070*/  MOV R3, 0x1 ;  /* 0x0000000100037802 */ /* 0x000fc80000000f00 */
[----:B------:R-:W-:-:S13]  /*a080*/  ISETP.NE.AND P0, PT, R3, c[0x0][0x32c], PT ;  /* 0x0000cb0003007a0c */ /* 0x000fda0003f05270 */
[----:B------:R-:W-:-:S05]  /*a090*/  @P0 IMAD.HI.U32 R3, R0, c[0x0][0x330], RZ ;  /* 0x0000cc0000030a27 */ /* 0x000fca00078e00ff */
[----:B------:R-:W-:Y:S02]  /*a0a0*/  @P0 SHF.R.U32.HI R0, RZ, c[0x0][0x334], R3 ;  /* 0x0000cd00ff000a19 */ /* 0x000fe40000011603 */
.L_x_3632:
[----:B------:R-:W-:Y:S05]  /*a0b0*/  BSYNC B0 ;  /* 0x0000000000007941 */ /* 0x000fea0003800000 */
.L_x_3630:
[----:B------:R-:W-:-:S05]  /*a0c0*/  IMAD R0, R0, c[0x0][0x32c], RZ ;  /* 0x0000cb0000007a24 */ /* 0x000fca00078e02ff */
[----:B------:R-:W-:-:S04]  /*a0d0*/  IMNMX R2, R2, R0, !PT ;  /* 0x0000000002027217 */ /* 0x000fc80007800200 */
.L_x_3629:
        /* <DEDUP_REMOVED lines=9> */
.L_x_3644:
        /* <DEDUP_REMOVED lines=40> */
.L_x_3751:
        /* <DEDUP_REMOVED lines=21> */
.L_x_3752:
        /* <DEDUP_REMOVED lines=22> */
.L_x_3635:
[----:B------:R-:W-:Y:S05]  /*a6a0*/  BSYNC B0 ;  /* 0x0000000000007941 */ /* 0x000fea0003800000 */
.L_x_3634:
        /* <DEDUP_REMOVED lines=191> */
.L_x_3753:
        /* <DEDUP_REMOVED lines=21> */
.L_x_3754:
        /* <DEDUP_REMOVED lines=22> */
.L_x_3639:
[----:B------:R-:W-:Y:S05]  /*b550*/  BSYNC B0 ;  /* 0x0000000000007941 */ /* 0x000fea0003800000 */
.L_x_3638:
        /* <DEDUP_REMOVED lines=35> */
.L_x_3755:
[----:B--2---:R-:W-:Y:S01]  /*b790*/  FMNMX.FTZ R129, R128, R0, !PT ;  /* 0x0000000080817209 */ /* 0x004fe20007810000 */
[----:B------:R-:W-:-:S05]  /*b7a0*/  BRA.DIV ~URZ, `(.L_x_3643) ;  /* 0x0000b5b27f007947 */ /* 0x000fca000b800000 */
[----:B------:R-:W-:Y:S04]  /*b7b0*/  SHFL.BFLY PT, R0, R136, 0x2, 0x1f ;  /* 0x0c401f0088007f89 */ /* 0x000fe800000e0000 */
[----:B------:R-:W2:Y:S02]  /*b7c0*/  SHFL.BFLY PT, R2, R129, 0x1, 0x1f ;  /* 0x0c201f0081027f89 */ /* 0x000ea400000e0000 */
[----:B--2---:R-:W-:Y:S02]  /*b7d0*/  FMNMX.FTZ R129, R129, R2, !PT ;  /* 0x0000000281817209 */ /* 0x004fe40007810000 */
[----:B-1----:R-:W-:Y:S05]  /*b7e0*/  FMNMX.FTZ R128, R136, R0, !PT ;  /* 0x0000000088807209 */ /* 0x002fea0007810000 */
[----:B------:R1:W2:Y:S02]  /*b7f0*/  SHFL.BFLY PT, R0, R128, 0x1, 0x1f ;  /* 0x0c201f0080007f89 */ /* 0x0002a400000e0000 */
.L_x_3756:
        /* <DEDUP_REMOVED lines=8> */
[----:B------:R-:W-:Y:S01]  /*b880*/  MUFU.EX2 R2, R2 ;  /* 0x0000000200027308 */ /* 0x000fe20000000800 */
[--C-:B---3--:R-:W-:Y:S09]  /*b890*/  FFMA.FTZ R3, R5, c[0x0][0x2d0], -R136.reuse ;  /* 0x0000b40005037a23 */ /* 0x108ff20000010888 */
[----:B------:R3:W4:Y:S02]  /*b8a0*/  MUFU.EX2 R140, R3 ;  /* 0x00000003008c7308 */ /* 0x0007240000000800 */
[--C-:B---3--:R-:W-:Y:S01]  /*b8b0*/  FFMA.FTZ R3, R8, c[0x0][0x2d0], -R136.reuse ;  /* 0x0000b40008037a23 */ /* 0x108fe20000010888 */
[----:B----4-:R-:W-:Y:S01]  /*b8c0*/  F2FP.BF16.PACK_AB R8, R140, R137 ;  /* 0x000000898c08723e */ /* 0x010fe200000010ff */
        /* <DEDUP_REMOVED lines=30> */
[C---:B--2---:R-:W-:Y:S02]  /*bab0*/  FADD.FTZ R0, -R3.reuse, R131 ;  /* 0x0000008303007221 */ /* 0x044fe40000010100 */
[----:B------:R-:W-:Y:S02]  /*bac0*/  FMUL.FTZ R131, R3, c[0x0][0x2d0] ;  /* 0x0000b40003837a20 */ /* 0x000fe40000410000 */
[----:B------:R-:W-:Y:S02]  /*bad0*/  FMUL.FTZ R0, R0, c[0x0][0x2d0] ;  /* 0x0000b40000007a20 */ /* 0x000fe40000410000 */
[--C-:B------:R-:W-:Y:S02]  /*bae0*/  FFMA.FTZ R6, R6, c[0x0][0x2d0], -R131.reuse ;  /* 0x0000b40006067a23 */ /* 0x100fe40000010883 */
[----:B------:R-:W-:Y:S02]  /*baf0*/  FFMA.FTZ R7, R7, c[0x0][0x2d0], -R131 ;  /* 0x0000b40007077a23 */ /* 0x000fe40000010883 */
[----:B------:R-:W2:Y:S01]  /*bb00*/  MUFU.EX2 R0, R0 ;  /* 0x0000000000007308 */ /* 0x000ea20000000800 */
        /* <DEDUP_REMOVED lines=11> */
[----:B------:R4:W5:Y:S01]  /*bbc0*/  MUFU.EX2 R139, R7 ;  /* 0x00000007008b7308 */ /* 0x0009620000000800 */
[C---:B------:R-:W-:Y:S02]  /*bbd0*/  FMUL.FTZ R76, R2.reuse, R76 ;  /* 0x0000004c024c7220 */ /* 0x040fe40000410000 */
[C---:B------:R-:W-:Y:S02]  /*bbe0*/  FMUL.FTZ R77, R2.reuse, R77 ;  /* 0x0000004d024d7220 */ /* 0x040fe40000410000 */
[C---:B------:R-:W-:Y:S02]  /*bbf0*/  FMUL.FTZ R80, R2.reuse, R80 ;  /* 0x0000005002507220 */ /* 0x040fe40000410000 */
[C---:B------:R-:W-:Y:S02]  /*bc00*/  FMUL.FTZ R81, R2.reuse, R81 ;  /* 0x0000005102517220 */ /* 0x040fe40000410000 */
[C---:B------:R-:W-:Y:S02]  /*bc10*/  FMUL.FTZ R84, R2.reuse, R84 ;  /* 0x0000005402547220 */ /* 0x040fe40000410000 */
[C---:B------:R-:W-:Y:S02]  /*bc20*/  FMUL.FTZ R85, R2.reuse, R85 ;  /* 0x0000005502557220 */ /* 0x040fe40000410000 */
[----:B------:R-:W-:Y:S02]  /*bc30*/  FMUL.FTZ R88, R2, R88 ;  /* 0x0000005802587220 */ /* 0x000fe40000410000 */
[----:B--2---:R-:W-:Y:S02]  /*bc40*/  FMUL.FTZ R6, R0, R134 ;  /* 0x0000008600067220 */ /* 0x004fe40000410000 */
[C---:B------:R-:W-:Y:S02]  /*bc50*/  FMUL.FTZ R89, R2.reuse, R89 ;  /* 0x0000005902597220 */ /* 0x040fe40000410000 */
[C---:B------:R-:W-:Y:S02]  /*bc60*/  FMUL.FTZ R92, R2.reuse, R92 ;  /* 0x0000005c025c7220 */ /* 0x040fe40000410000 */
[C---:B------:R-:W-:Y:S02]  /*bc70*/  FMUL.FTZ R93, R2.reuse, R93 ;  /* 0x0000005d025d7220 */ /* 0x040fe40000410000 */
[----:B------:R-:W-:Y:S02]  /*bc80*/  FFMA.FTZ R130, R2, R187, R137 ;  /* 0x000000bb02827223 */ /* 0x000fe40000010089 */
[----:B----4-:R-:W-:Y:S02]  /*bc90*/  FMUL.FTZ R7, R0, R135 ;  /* 0x0000008700077220 */ /* 0x010fe40000410000 */
[----:B------:R-:W2:Y:S01]  /*bca0*/  LDSM.16.MT88.4 R132, [R168] ;  /* 0x00000000a884783b */ /* 0x000ea20000004200 */
        /* <DEDUP_REMOVED lines=49> */
[----:B------:R-:W-:Y:S01]  /*bfc0*/  F2FP.BF16.PACK_AB R10, R152, R141 ;  /* 0x0000008d980a723e */ /* 0x000fe200000010ff */
[----:B-1-3--:R-:W-:Y:S01]  /*bfd0*/  FFMA.FTZ R128, R0, R190, R9 ;  /* 0x000000be00807223 */ /* 0x00afe20000010009 */
[----:B-----5:R-:W-:Y:S01]  /*bfe0*/  F2FP.BF16.PACK_AB R9, R139, R9 ;  /* 0x000000098b09723e */ /* 0x020fe200000010ff */
[--C-:B------:R-:W-:Y:S01]  /*bff0*/  FFMA.FTZ R0, R11, c[0x0][0x2d0], -R131.reuse ;  /* 0x0000b4000b007a23 */ /* 0x100fe20000010883 */
[----:B------:R1:W3:Y:S10]  /*c000*/  MUFU.EX2 R138, R2 ;  /* 0x00000002008a7308 */ /* 0x0002f40000000800 */
[----:B------:R-:W4:Y:S01]  /*c010*/  MUFU.EX2 R146, R0 ;  /* 0x0000000000927308 */ /* 0x000f220000000800 */
[----:B-1----:R-:W-:Y:S04]  /*c020*/  FADD.FTZ R2, R139, R128 ;  /* 0x000000808b027221 */ /* 0x002fe80000010000 */
[----:B---3--:R-:W-:Y:S02]  /*c030*/  FADD.FTZ R128, R138, R2 ;  /* 0x000000028a807221 */ /* 0x008fe40000010000 */
[--C-:B------:R-:W-:Y:S01]  /*c040*/  FFMA.FTZ R2, R33, c[0x0][0x2d0], -R136.reuse ;  /* 0x0000b40021027a23 */ /* 0x100fe20000010888 */
[----:B----4-:R-:W-:Y:S01]  /*c050*/  F2FP.BF16.PACK_AB R11, R146, R138 ;  /* 0x0000008a920b723e */ /* 0x010fe200000010ff */
[--C-:B------:R-:W-:Y:S04]  /*c060*/  FFMA.FTZ R0, R12, c[0x0][0x2d0], -R136.reuse ;  /* 0x0000b4000c007a23 */ /* 0x100fe80000010888 */
[----:B------:R1:W-:Y:S02]  /*c070*/  MUFU.EX2 R137, R0 ;  /* 0x0000000000897308 */ /* 0x0003e40000000800 */
[C---:B--2---:R-:W-:Y:S08]  /*c080*/  HMMA.16816.F32.BF16 R4, R8.reuse, R132, R4 ;  /* 0x000000840804723c */ /* 0x044ff00000041804 */
[C---:B------:R-:W-:Y:S01]  /*c090*/  HMMA.16816.F32.BF16 R100, R8.reuse, R134, R100 ;  /* 0x000000860864723c */ /* 0x040fe20000041864 */
[----:B------:R-:W2:Y:S03]  /*c0a0*/  LDSM.16.MT88.4 R132, [R169] ;  /* 0x00000000a984783b */ /* 0x000ea60000004200 */
[--C-:B-1----:R-:W-:Y:S04]  /*c0b0*/  FFMA.FTZ R0, R13, c[0x0][0x2d0], -R136.reuse ;  /* 0x0000b4000d007a23 */ /* 0x102fe80000010888 */
[----:B------:R1:W-:Y:S01]  /*c0c0*/  MUFU.EX2 R149, R0 ;  /* 0x0000000000957308 */ /* 0x0003e20000000800 */
[C---:B--2---:R-:W-:Y:S03]  /*c0d0*/  HMMA.16816.F32.BF16 R104, R8.reuse, R132, R104 ;  /* 0x000000840868723c */ /* 0x044fe60000041868 */
[----:B-1----:R-:W-:Y:S02]  /*c0e0*/  FFMA.FTZ R0, R16, c[0x0][0x2d0], -R136 ;  /* 0x0000b40010007a23 */ /* 0x002fe40000010888 */
[----:B------:R-:W-:Y:S04]  /*c0f0*/  FADD.FTZ R16, R140, R130 ;  /* 0x000000828c107221 */ /* 0x000fe80000010000 */
[----:B------:R1:W-:Y:S01]  /*c100*/  MUFU.EX2 R151, R0 ;  /* 0x0000000000977308 */ /* 0x0003e20000000800 */
[C---:B------:R-:W-:Y:S01]  /*c110*/  HMMA.16816.F32.BF16 R108, R8.reuse, R134, R108 ;  /* 0x00000086086c723c */ /* 0x040fe2000004186c */
[----:B------:R-:W2:Y:S02]  /*c120*/  LDSM.16.MT88.4 R132, [R171] ;  /* 0x00000000ab84783b */ /* 0x000ea40000004200 */
[----:B------:R-:W-:Y:S02]  /*c130*/  FADD.FTZ R130, R141, R16 ;  /* 0x000000108d827221 */ /* 0x000fe40000010000 */
[--C-:B-1----:R-:W-:Y:S04]  /*c140*/  FFMA.FTZ R0, R17, c[0x0][0x2d0], -R136.reuse ;  /* 0x0000b40011007a23 */ /* 0x102fe80000010888 */
[----:B------:R1:W-:Y:S01]  /*c150*/  MUFU.EX2 R154, R0 ;  /* 0x00000000009a7308 */ /* 0x0003e20000000800 */
[C---:B--2---:R-:W-:Y:S08]  /*c160*/  HMMA.16816.F32.BF16 R112, R8.reuse, R132, R112 ;  /* 0x000000840870723c */ /* 0x044ff00000041870 */
[C---:B------:R-:W-:Y:S01]  /*c170*/  HMMA.16816.F32.BF16 R116, R8.reuse, R134, R116 ;  /* 0x000000860874723c */ /* 0x040fe20000041874 */
[----:B------:R-:W2:Y:S03]  /*c180*/  LDSM.16.MT88.4 R132, [R170] ;  /* 0x00000000aa84783b */ /* 0x000ea60000004200 */
[--C-:B-1----:R-:W-:Y:S04]  /*c190*/  FFMA.FTZ R0, R14, c[0x0][0x2d0], -R131.reuse ;  /* 0x0000b4000e007a23 */ /* 0x102fe80000010883 */
[----:B------:R1:W3:Y:S04]  /*c1a0*/  MUFU.EX2 R145, R0 ;  /* 0x0000000000917308 */ /* 0x0002e80000000800 */
[--C-:B-1----:R-:W-:Y:S02]  /*c1b0*/  FFMA.FTZ R0, R15, c[0x0][0x2d0], -R131.reuse ;  /* 0x0000b4000f007a23 */ /* 0x102fe40000010883 */
[----:B------:R-:W-:Y:S04]  /*c1c0*/  LDSM.16.MT88.4 R12, [R168+0x800] ;  /* 0x00080000a80c783b */ /* 0x000fe80000004200 */
[----:B------:R1:W4:Y:S01]  /*c1d0*/  MUFU.EX2 R148, R0 ;  /* 0x0000000000947308 */ /* 0x0003220000000800 */
[C---:B--2---:R-:W-:Y:S08]  /*c1e0*/  HMMA.16816.F32.BF16 R120, R8.reuse, R132, R120 ;  /* 0x000000840878723c */ /* 0x044ff00000041878 */
[C---:B------:R-:W-:Y:S01]  /*c1f0*/  HMMA.16816.F32.BF16 R124, R8.reuse, R134, R124 ;  /* 0x00000086087c723c */ /* 0x040fe2000004187c */
[----:B------:R-:W2:Y:S03]  /*c200*/  LDSM.16.MT88.4 R132, [R168+0x2000] ;  /* 0x00200000a884783b */ /* 0x000ea60000004200 */
[--C-:B-1----:R-:W-:Y:S04]  /*c210*/  FFMA.FTZ R0, R18, c[0x0][0x2d0], -R131.reuse ;  /* 0x0000b40012007a23 */ /* 0x102fe80000010883 */
[----:B------:R1:W5:Y:S04]  /*c220*/  MUFU.EX2 R150, R0 ;  /* 0x0000000000967308 */ /* 0x0003680000000800 */
[--C-:B-1----:R-:W-:Y:S01]  /*c230*/  FFMA.FTZ R0, R19, c[0x0][0x2d0], -R131.reuse ;  /* 0x0000b40013007a23 */ /* 0x102fe20000010883 */
[C---:B--2---:R-:W-:Y:S01]  /*c240*/  HMMA.16816.F32.BF16 R36, R8.reuse, R132, R36 ;  /* 0x000000840824723c */ /* 0x044fe20000041824 */
[----:B------:R-:W-:Y:S04]  /*c250*/  LDSM.16.MT88.4 R16, [R170+0x800] ;  /* 0x00080000aa10783b */ /* 0x000fe80000004200 */
[----:B------:R1:W2:Y:S03]  /*c260*/  MUFU.EX2 R153, R0 ;  /* 0x0000000000997308 */ /* 0x0002a60000000800 */
        /* <DEDUP_REMOVED lines=9> */
[--C-:B--2---:R-:W-:Y:S02]  /*c300*/  FFMA.FTZ R0, R24, c[0x0][0x2d0], -R136.reuse ;  /* 0x0000b40018007a23 */ /* 0x104fe40000010888 */
[--C-:B------:R-:W-:Y:S06]  /*c310*/  FFMA.FTZ R24, R32, c[0x0][0x2d0], -R136.reuse ;  /* 0x0000b40020187a23 */ /* 0x100fec0000010888 */
[----:B------:R2:W-:Y:S01]  /*c320*/  MUFU.EX2 R143, R0 ;  /* 0x00000000008f7308 */ /* 0x0005e20000000800 */
[C---:B-1----:R-:W-:Y:S08]  /*c330*/  HMMA.16816.F32.BF16 R52, R8.reuse, R132, R52 ;  /* 0x000000840834723c */ /* 0x042ff00000041834 */
[C---:B------:R-:W-:Y:S01]  /*c340*/  HMMA.16816.F32.BF16 R56, R8.reuse, R134, R56 ;  /* 0x000000860838723c */ /* 0x040fe20000041838 */
[----:B------:R-:W1:Y:S03]  /*c350*/  LDSM.16.MT88.4 R132, [R170+0x2000] ;  /* 0x00200000aa84783b */ /* 0x000e660000004200 */
[--C-:B--2---:R-:W-:Y:S02]  /*c360*/  FFMA.FTZ R0, R25, c[0x0][0x2d0], -R136.reuse ;  /* 0x0000b40019007a23 */ /* 0x104fe40000010888 */
[----:B------:R-:W-:Y:S02]  /*c370*/  FFMA.FTZ R25, R29, c[0x0][0x2d0], -R136 ;  /* 0x0000b4001d197a23 */ /* 0x000fe40000010888 */
[----:B------:R2:W-:Y:S01]  /*c380*/  MUFU.EX2 R147, R0 ;  /* 0x0000000000937308 */ /* 0x0005e20000000800 */
[----:B------:R-:W-:Y:S09]  /*c390*/  FADD.FTZ R29, R146, R128 ;  /* 0x00000080921d7221 */ /* 0x000ff20000010000 */
[----:B------:R-:W-:Y:S01]  /*c3a0*/  MUFU.EX2 R128, R25 ;  /* 0x0000001900807308 */ /* 0x000fe20000000800 */
[--C-:B--2---:R-:W-:Y:S09]  /*c3b0*/  FFMA.FTZ R0, R22, c[0x0][0x2d0], -R131.reuse ;  /* 0x0000b40016007a23 */ /* 0x104ff20000010883 */
[----:B------:R2:W2:Y:S01]  /*c3c0*/  MUFU.EX2 R141, R0 ;  /* 0x00000000008d7308 */ /* 0x0004a20000000800 */
[C---:B-1----:R-:W-:Y:S08]  /*c3d0*/  HMMA.16816.F32.BF16 R60, R8.reuse, R132, R60 ;  /* 0x00000084083c723c */ /* 0x042ff0000004183c */
[C---:B------:R-:W-:Y:S01]  /*c3e0*/  HMMA.16816.F32.BF16 R64, R8.reuse, R134, R64 ;  /* 0x000000860840723c */ /* 0x040fe20000041840 */
[----:B------:R-:W1:Y:S03]  /*c3f0*/  LDSM.16.MT88.4 R132, [R168+0x4000] ;  /* 0x00400000a884783b */ /* 0x000e660000004200 */
[--C-:B--2---:R-:W-:Y:S05]  /*c400*/  FFMA.FTZ R0, R23, c[0x0][0x2d0], -R131.reuse ;  /* 0x0000b40017007a23 */ /* 0x104fea0000010883 */
[----:B------:R-:W-:Y:S01]  /*c410*/  LDSM.16.MT88.4 R20, [R171+0x1000] ;  /* 0x00100000ab14783b */ /* 0x000fe20000004200 */
[----:B------:R2:W1:Y:S02]  /*c420*/  MUFU.EX2 R140, R0 ;  /* 0x00000000008c7308 */ /* 0x0004640000000800 */
[--C-:B--2---:R-:W-:Y:S01]  /*c430*/  FFMA.FTZ R0, R26, c[0x0][0x2d0], -R131.reuse ;  /* 0x0000b4001a007a23 */ /* 0x104fe20000010883 */
[C---:B-1----:R-:W-:Y:S03]  /*c440*/  HMMA.16816.F32.BF16 R68, R8.reuse, R132, R68 ;  /* 0x000000840844723c */ /* 0x042fe60000041844 */
[----:B------:R-:W-:Y:S04]  /*c450*/  FFMA.FTZ R26, R28, c[0x0][0x2d0], -R136 ;  /* 0x0000b4001c1a7a23 */ /* 0x000fe80000010888 */
[----:B------:R1:W2:Y:S01]  /*c460*/  MUFU.EX2 R139, R0 ;  /* 0x00000000008b7308 */ /* 0x0002a20000000800 */
[--C-:B------:R-:W-:Y:S01]  /*c470*/  FFMA.FTZ R28, R35, c[0x0][0x2d0], -R131.reuse ;  /* 0x0000b400231c7a23 */ /* 0x100fe20000010883 */
[C---:B------:R-:W-:Y:S01]  /*c480*/  HMMA.16816.F32.BF16 R72, R8.reuse, R134, R72 ;  /* 0x000000860848723c */ /* 0x040fe20000041848 */
[----:B------:R-:W2:Y:S07]  /*c490*/  LDSM.16.MT88.4 R132, [R169+0x4000] ;  /* 0x00400000a984783b */ /* 0x000eae0000004200 */
[----:B------:R-:W-:Y:S10]  /*c4a0*/  MUFU.EX2 R33, R26 ;  /* 0x0000001a00217308 */ /* 0x000ff40000000800 */
[----:B------:R3:W-:Y:S01]  /*c4b0*/  MUFU.EX2 R136, R2 ;  /* 0x0000000200887308 */ /* 0x0007e20000000800 */
[----:B-1----:R-:W-:Y:S09]  /*c4c0*/  FFMA.FTZ R0, R27, c[0x0][0x2d0], -R131 ;  /* 0x0000b4001b007a23 */ /* 0x002ff20000010883 */
[----:B------:R1:W1:Y:S10]  /*c4d0*/  MUFU.EX2 R138, R0 ;  /* 0x00000000008a7308 */ /* 0x0002740000000800 */
[----:B------:R-:W-:Y:S01]  /*c4e0*/  MUFU.EX2 R28, R28 ;  /* 0x0000001c001c7308 */ /* 0x000fe20000000800 */
[----:B---3--:R-:W-:Y:S01]  /*c4f0*/  FADD.FTZ R2, R145, R29 ;  /* 0x0000001d91027221 */ /* 0x008fe20000010000 */
[C---:B--2---:R-:W-:Y:S03]  /*c500*/  HMMA.16816.F32.BF16 R76, R8.reuse, R132, R76 ;  /* 0x00000084084c723c */ /* 0x044fe6000004184c */
[----:B----4-:R-:W-:Y:S04]  /*c510*/  FADD.FTZ R2, R148, R2 ;  /* 0x0000000294027221 */ /* 0x010fe80000010000 */
[----:B-----5:R-:W-:Y:S01]  /*c520*/  FADD.FTZ R2, R150, R2 ;  /* 0x0000000296027221 */ /* 0x020fe20000010000 */
[C---:B------:R-:W-:Y:S01]  /*c530*/  HMMA.16816.F32.BF16 R80, R8.reuse, R134, R80 ;  /* 0x000000860850723c */ /* 0x040fe20000041850 */
[----:B------:R-:W2:Y:S03]  /*c540*/  LDSM.16.MT88.4 R132, [R171+0x4000] ;  /* 0x00400000ab84783b */ /* 0x000ea60000004200 */
[----:B-1----:R-:W-:Y:S02]  /*c550*/  FADD.FTZ R0, R152, R130 ;  /* 0x0000008298007221 */ /* 0x002fe40000010000 */
[----:B------:R1:W3:Y:S01]  /*c560*/  MUFU.EX2 R130, R24 ;  /* 0x0000001800827308 */ /* 0x0002e20000000800 */
[----:B------:R-:W-:Y:S02]  /*c570*/  FADD.FTZ R2, R153, R2 ;  /* 0x0000000299027221 */ /* 0x000fe40000010000 */
[----:B------:R-:W-:Y:S03]  /*c580*/  FADD.FTZ R27, R137, R0 ;  /* 0x00000000891b7221 */ /* 0x000fe60000010000 */
[----:B------:R-:W-:Y:S02]  /*c590*/  FFMA.FTZ R0, R30, c[0x0][0x2d0], -R131 ;  /* 0x0000b4001e007a23 */ /* 0x000fe40000010883 */
[----:B------:R-:W-:Y:S02]  /*c5a0*/  FADD.FTZ R29, R149, R27 ;  /* 0x0000001b951d7221 */ /* 0x000fe40000010000 */
[----:B------:R4:W-:Y:S01]  /*c5b0*/  MUFU.EX2 R32, R0 ;  /* 0x0000000000207308 */ /* 0x0009e20000000800 */
[----:B------:R-:W-:Y:S04]  /*c5c0*/  FADD.FTZ R2, R141, R2 ;  /* 0x000000028d027221 */ /* 0x000fe80000010000 */
[----:B------:R-:W-:Y:S04]  /*c5d0*/  FADD.FTZ R2, R140, R2 ;  /* 0x000000028c027221 */ /* 0x000fe80000010000 */
[----:B------:R-:W-:Y:S01]  /*c5e0*/  FADD.FTZ R2, R139, R2 ;  /* 0x000000028b027221 */ /* 0x000fe20000010000 */
[----:B-1----:R-:W-:Y:S01]  /*c5f0*/  LDSM.16.MT88.4 R24, [R171+0x1800] ;  /* 0x00180000ab18783b */ /* 0x002fe20000004200 */
[--C-:B----4-:R-:W-:Y:S01]  /*c600*/  FFMA.FTZ R0, R31, c[0x0][0x2d0], -R131.reuse ;  /* 0x0000b4001f007a23 */ /* 0x110fe20000010883 */
[C---:B--2---:R-:W-:Y:S03]  /*c610*/  HMMA.16816.F32.BF16 R84, R8.reuse, R132, R84 ;  /* 0x000000840854723c */ /* 0x044fe60000041854 */
[----:B------:R1:W2:Y:S05]  /*c620*/  MUFU.EX2 R31, R0 ;  /* 0x00000000001f7308 */ /* 0x0002aa0000000800 */
[C---:B------:R-:W-:Y:S01]  /*c630*/  HMMA.16816.F32.BF16 R88, R8.reuse, R134, R88 ;  /* 0x000000860858723c */ /* 0x040fe20000041858 */
[----:B------:R-:W4:Y:S03]  /*c640*/  LDSM.16.MT88.4 R132, [R170+0x4000] ;  /* 0x00400000aa84783b */ /* 0x000f260000004200 */
[----:B-1----:R-:W-:Y:S01]  /*c650*/  FFMA.FTZ R0, R34, c[0x0][0x2d0], -R131 ;  /* 0x0000b40022007a23 */ /* 0x002fe20000010883 */
[----:B------:R-:W-:Y:S03]  /*c660*/  MOV R131, R3 ;  /* 0x0000000300837202 */ /* 0x000fe60000000f00 */
[----:B------:R1:W5:Y:S01]  /*c670*/  MUFU.EX2 R30, R0 ;  /* 0x00000000001e7308 */ /* 0x0003620000000800 */
[C---:B----4-:R-:W-:Y:S03]  /*c680*/  HMMA.16816.F32.BF16 R92, R8.reuse, R132, R92 ;  /* 0x00000084085c723c */ /* 0x050fe6000004185c */
[----:B-1----:R-:W-:Y:S05]  /*c690*/  FADD.FTZ R0, R151, R29 ;  /* 0x0000001d97007221 */ /* 0x002fea0000010000 */
[----:B------:R-:W-:Y:S01]  /*c6a0*/  HMMA.16816.F32.BF16 R96, R8, R134, R96 ;  /* 0x000000860860723c */ /* 0x000fe20000041860 */
[----:B------:R-:W1:Y:S03]  /*c6b0*/  LDSM.16.MT88.4 R132, [R169+0x800] ;  /* 0x00080000a984783b */ /* 0x000e660000004200 */
[----:B------:R-:W-:Y:S03]  /*c6c0*/  FADD.FTZ R0, R154, R0 ;  /* 0x000000009a007221 */ /* 0x000fe60000010000 */
[----:B------:R-:W-:Y:S01]  /*c6d0*/  F2FP.BF16.PACK_AB R8, R149, R137 ;  /* 0x000000899508723e */ /* 0x000fe200000010ff */
[----:B------:R-:W-:Y:S01]  /*c6e0*/  FADD.FTZ R0, R142, R0 ;  /* 0x000000008e007221 */ /* 0x000fe20000010000 */
[----:B------:R-:W-:Y:S03]  /*c6f0*/  F2FP.BF16.PACK_AB R10, R154, R151 ;  /* 0x000000979a0a723e */ /* 0x000fe600000010ff */
[----:B------:R-:W-:Y:S01]  /*c700*/  F2FP.BF16.PACK_AB R9, R148, R145 ;  /* 0x000000919409723e */ /* 0x000fe200000010ff */
[C---:B------:R-:W-:Y:S01]  /*c710*/  FADD.FTZ R0, R144.reuse, R0 ;  /* 0x0000000090007221 */ /* 0x040fe20000010000 */
[----:B------:R-:W-:Y:S03]  /*c720*/  F2FP.BF16.PACK_AB R11, R153, R150 ;  /* 0x00000096990b723e */ /* 0x000fe600000010ff */
[----:B------:R-:W-:Y:S04]  /*c730*/  FADD.FTZ R0, R143, R0 ;  /* 0x000000008f007221 */ /* 0x000fe80000010000 */
[C---:B------:R-:W-:Y:S03]  /*c740*/  HMMA.16816.F32.BF16 R4, R8.reuse, R12, R4 ;  /* 0x0000000c0804723c */ /* 0x040fe60000041804 */
[C---:B------:R-:W-:Y:S05]  /*c750*/  FADD.FTZ R0, R147.reuse, R0 ;  /* 0x0000000093007221 */ /* 0x040fea0000010000 */
[C---:B------:R-:W-:Y:S01]  /*c760*/  HMMA.16816.F32.BF16 R100, R8.reuse, R14, R100 ;  /* 0x0000000e0864723c */ /* 0x040fe20000041864 */
[----:B------:R-:W4:Y:S07]  /*c770*/  LDSM.16.MT88.4 R12, [R171+0x800] ;  /* 0x00080000ab0c783b */ /* 0x000f2e0000004200 */
[C---:B-1----:R-:W-:Y:S08]  /*c780*/  HMMA.16816.F32.BF16 R104, R8.reuse, R132, R104 ;  /* 0x000000840868723c */ /* 0x042ff00000041868 */
[C---:B------:R-:W-:Y:S08]  /*c790*/  HMMA.16816.F32.BF16 R108, R8.reuse, R134, R108 ;  /* 0x00000086086c723c */ /* 0x040ff0000004186c */
[C---:B----4-:R-:W-:Y:S08]  /*c7a0*/  HMMA.16816.F32.BF16 R112, R8.reuse, R12, R112 ;  /* 0x0000000c0870723c */ /* 0x050ff00000041870 */
[C---:B------:R-:W-:Y:S01]  /*c7b0*/  HMMA.16816.F32.BF16 R116, R8.reuse, R14, R116 ;  /* 0x0000000e0874723c */ /* 0x040fe20000041874 */
[----:B------:R-:W1:Y:S07]  /*c7c0*/  LDSM.16.MT88.4 R12, [R168+0x2800] ;  /* 0x00280000a80c783b */ /* 0x000e6e0000004200 */
[C---:B------:R-:W-:Y:S08]  /*c7d0*/  HMMA.16816.F32.BF16 R120, R8.reuse, R16, R120 ;  /* 0x000000100878723c */ /* 0x040ff00000041878 */
[C---:B------:R-:W-:Y:S01]  /*c7e0*/  HMMA.16816.F32.BF16 R124, R8.reuse, R18, R124 ;  /* 0x00000012087c723c */ /* 0x040fe2000004187c */
[----:B------:R-:W4:Y:S07]  /*c7f0*/  LDSM.16.MT88.4 R16, [R169+0x2800] ;  /* 0x00280000a910783b */ /* 0x000f2e0000004200 */
[C---:B-1----:R-:W-:Y:S08]  /*c800*/  HMMA.16816.F32.BF16 R36, R8.reuse, R12, R36 ;  /* 0x0000000c0824723c */ /* 0x042ff00000041824 */
[C---:B------:R-:W-:Y:S01]  /*c810*/  HMMA.16816.F32.BF16 R40, R8.reuse, R14, R40 ;  /* 0x0000000e0828723c */ /* 0x040fe20000041828 */
[----:B------:R-:W1:Y:S07]  /*c820*/  LDSM.16.MT88.4 R12, [R171+0x2800] ;  /* 0x00280000ab0c783b */ /* 0x000e6e0000004200 */
[C---:B----4-:R-:W-:Y:S08]  /*c830*/  HMMA.16816.F32.BF16 R44, R8.reuse, R16, R44 ;  /* 0x00000010082c723c */ /* 0x050ff0000004182c */
        /* <DEDUP_REMOVED lines=18> */
[----:B------:R-:W-:Y:S01]  /*c960*/  HMMA.16816.F32.BF16 R96, R8, R18, R96 ;  /* 0x000000120860723c */ /* 0x000fe20000041860 */
[----:B------:R-:W4:Y:S06]  /*c970*/  LDSM.16.MT88.4 R16, [R169+0x1000] ;  /* 0x00100000a910783b */ /* 0x000f2c0000004200 */
[----:B------:R-:W-:Y:S02]  /*c980*/  F2FP.BF16.PACK_AB R8, R144, R142 ;  /* 0x0000008e9008723e */ /* 0x000fe400000010ff */
[----:B------:R-:W-:Y:S03]  /*c990*/  F2FP.BF16.PACK_AB R10, R147, R143 ;  /* 0x0000008f930a723e */ /* 0x000fe600000010ff */
[----:B------:R-:W-:Y:S02]  /*c9a0*/  F2FP.BF16.PACK_AB R9, R140, R141 ;  /* 0x0000008d8c09723e */ /* 0x000fe400000010ff */
[----:B------:R-:W-:Y:S07]  /*c9b0*/  F2FP.BF16.PACK_AB R11, R138, R139 ;  /* 0x0000008b8a0b723e */ /* 0x000fee00000010ff */
[C---:B-1----:R-:W-:Y:S08]  /*c9c0*/  HMMA.16816.F32.BF16 R4, R8.reuse, R12, R4 ;  /* 0x0000000c0804723c */ /* 0x042ff00000041804 */
[C---:B------:R-:W-:Y:S01]  /*c9d0*/  HMMA.16816.F32.BF16 R100, R8.reuse, R14, R100 ;  /* 0x0000000e0864723c */ /* 0x040fe20000041864 */
[----:B------:R-:W1:Y:S07]  /*c9e0*/  LDSM.16.MT88.4 R12, [R170+0x1000] ;  /* 0x00100000aa0c783b */ /* 0x000e6e0000004200 */
[C---:B----4-:R-:W-:Y:S08]  /*c9f0*/  HMMA.16816.F32.BF16 R104, R8.reuse, R16, R104 ;  /* 0x000000100868723c */ /* 0x050ff00000041868 */
[C---:B------:R-:W-:Y:S01]  /*ca00*/  HMMA.16816.F32.BF16 R108, R8.reuse, R18, R108 ;  /* 0x00000012086c723c */ /* 0x040fe2000004186c */
[----:B------:R-:W4:Y:S07]  /*ca10*/  LDSM.16.MT88.4 R16, [R168+0x3000] ;  /* 0x00300000a810783b */ /* 0x000f2e0000004200 */
[C---:B------:R-:W-:Y:S08]  /*ca20*/  HMMA.16816.F32.BF16 R112, R8.reuse, R20, R112 ;  /* 0x000000140870723c */ /* 0x040ff00000041870 */
[C---:B------:R-:W-:Y:S01]  /*ca30*/  HMMA.16816.F32.BF16 R116, R8.reuse, R22, R116 ;  /* 0x000000160874723c */ /* 0x040fe20000041874 */
[----:B------:R-:W2:Y:S07]  /*ca40*/  LDSM.16.MT88.4 R20, [R169+0x3000] ;  /* 0x00300000a914783b */ /* 0x000eae0000004200 */
[C---:B-1----:R-:W-:Y:S08]  /*ca50*/  HMMA.16816.F32.BF16 R120, R8.reuse, R12, R120 ;  /* 0x0000000c0878723c */ /* 0x042ff00000041878 */
[C---:B------:R-:W-:Y:S01]  /*ca60*/  HMMA.16816.F32.BF16 R124, R8.reuse, R14, R124 ;  /* 0x0000000e087c723c */ /* 0x040fe2000004187c */
[----:B------:R-:W1:Y:S07]  /*ca70*/  LDSM.16.MT88.4 R12, [R171+0x3000] ;  /* 0x00300000ab0c783b */ /* 0x000e6e0000004200 */
        /* <DEDUP_REMOVED lines=22> */
[----:B------:R-:W-:Y:S01]  /*cbe0*/  HMMA.16816.F32.BF16 R96, R8, R22, R96 ;  /* 0x000000160860723c */ /* 0x000fe20000041860 */
[----:B------:R-:W2:Y:S06]  /*cbf0*/  LDSM.16.MT88.4 R20, [R170+0x1800] ;  /* 0x00180000aa14783b */ /* 0x000eac0000004200 */
[----:B------:R-:W-:Y:S02]  /*cc00*/  F2FP.BF16.PACK_AB R8, R128, R33 ;  /* 0x000000218008723e */ /* 0x000fe400000010ff */
[----:B---3--:R-:W-:Y:S03]  /*cc10*/  F2FP.BF16.PACK_AB R10, R136, R130 ;  /* 0x00000082880a723e */ /* 0x008fe600000010ff */
[----:B------:R-:W-:Y:S02]  /*cc20*/  F2FP.BF16.PACK_AB R9, R31, R32 ;  /* 0x000000201f09723e */ /* 0x000fe400000010ff */
[----:B-----5:R-:W-:Y:S07]  /*cc30*/  F2FP.BF16.PACK_AB R11, R28, R30 ;  /* 0x0000001e1c0b723e */ /* 0x020fee00000010ff */
[C---:B-1----:R-:W-:Y:S01]  /*cc40*/  HMMA.16816.F32.BF16 R132, R8.reuse, R12, R4 ;  /* 0x0000000c0884723c */ /* 0x042fe20000041804 */
[----:B------:R-:W1:Y:S07]  /*cc50*/  LDSM.16.MT88.4 R4, [R168+0x3800] ;  /* 0x00380000a804783b */ /* 0x000e6e0000004200 */
[C---:B------:R-:W-:Y:S01]  /*cc60*/  HMMA.16816.F32.BF16 R100, R8.reuse, R14, R100 ;  /* 0x0000000e0864723c */ /* 0x040fe20000041864 */
[----:B------:R-:W3:Y:S07]  /*cc70*/  LDSM.16.MT88.4 R12, [R169+0x3800] ;  /* 0x00380000a90c783b */ /* 0x000eee0000004200 */
[C---:B----4-:R-:W-:Y:S08]  /*cc80*/  HMMA.16816.F32.BF16 R104, R8.reuse, R16, R104 ;  /* 0x000000100868723c */ /* 0x050ff00000041868 */
[C---:B------:R-:W-:Y:S01]  /*cc90*/  HMMA.16816.F32.BF16 R108, R8.reuse, R18, R108 ;  /* 0x00000012086c723c */ /* 0x040fe2000004186c */
[----:B------:R-:W4:Y:S07]  /*cca0*/  LDSM.16.MT88.4 R16, [R171+0x3800] ;  /* 0x00380000ab10783b */ /* 0x000f2e0000004200 */
[C---:B------:R-:W-:Y:S08]  /*ccb0*/  HMMA.16816.F32.BF16 R112, R8.reuse, R24, R112 ;  /* 0x000000180870723c */ /* 0x040ff00000041870 */
[C---:B------:R-:W-:Y:S08]  /*ccc0*/  HMMA.16816.F32.BF16 R116, R8.reuse, R26, R116 ;  /* 0x0000001a0874723c */ /* 0x040ff00000041874 */
        /* <DEDUP_REMOVED lines=15> */
[C---:B-1----:R-:W-:Y:S07]  /*cdc0*/  HMMA.16816.F32.BF16 R68, R8.reuse, R4, R68 ;  /* 0x000000040844723c */ /* 0x042fee0000041844 */
[----:B------:R-:W-:Y:S01]  /*cdd0*/  FADD.FTZ R4, R138, R2 ;  /* 0x000000028a047221 */ /* 0x000fe20000010000 */
        /* <DEDUP_REMOVED lines=8> */
[----:B------:R-:W-:Y:S01]  /*ce60*/  FADD.FTZ R2, R130, R2 ;  /* 0x0000000282027221 */ /* 0x000fe20000010000 */
[----:B------:R-:W-:Y:S01]  /*ce70*/  MOV R130, R129 ;  /* 0x0000008100827202 */ /* 0x000fe20000000f00 */
[----:B------:R-:W-:Y:S02]  /*ce80*/  FADD.FTZ R0, R30, R0 ;  /* 0x000000001e007221 */ /* 0x000fe40000010000 */
[C---:B----4-:R-:W-:Y:S04]  /*ce90*/  HMMA.16816.F32.BF16 R84, R8.reuse, R16, R84 ;  /* 0x000000100854723c */ /* 0x050fe80000041854 */
[----:B------:R-:W-:Y:S02]  /*cea0*/  FADD.FTZ R187, R136, R2 ;  /* 0x0000000288bb7221 */ /* 0x000fe40000010000 */
[----:B------:R-:W-:Y:S02]  /*ceb0*/  FADD.FTZ R190, R28, R0 ;  /* 0x000000001cbe7221 */ /* 0x000fe40000010000 */
[C---:B------:R-:W-:Y:S08]  /*cec0*/  HMMA.16816.F32.BF16 R88, R8.reuse, R18, R88 ;  /* 0x000000120858723c */ /* 0x040ff00000041858 */
[C---:B--2---:R-:W-:Y:S08]  /*ced0*/  HMMA.16816.F32.BF16 R92, R8.reuse, R20, R92 ;  /* 0x00000014085c723c */ /* 0x044ff0000004185c */
[----:B------:R-:W-:Y:S01]  /*cee0*/  HMMA.16816.F32.BF16 R96, R8, R22, R96 ;  /* 0x000000160860723c */ /* 0x000fe20000041860 */
[----:B------:R-:W-:-:S07]  /*cef0*/  @P0 BRA `(.L_x_3644) ;  /* 0xffffd27000000947 */ /* 0x000fce000383ffff */
.L_x_3633:
[----:B------:R-:W-:-:S13]  /*cf00*/  ISETP.GE.AND P0, PT, R178, R193, PT ;  /* 0x000000c1b200720c */ /* 0x000fda0003f06270 */
[----:B------:R-:W-:Y:S05]  /*cf10*/  @!P0 BRA `(.L_x_3645) ;  /* 0x0000383000008947 */ /* 0x000fea0003800000 */
[----:B------:R-:W-:Y:S02]  /*cf20*/  MOV R131, R12 ;  /* 0x0000000c00837202 */ /* 0x000fe40000000f00 */
[----:B------:R-:W-:Y:S02]  /*cf30*/  MOV R130, R129 ;  /* 0x0000008100827202 */ /* 0x000fe40000000f00 */
.L_x_3663:
        /* <DEDUP_REMOVED lines=14> */
[C---:B------:R-:W-:Y:S01]  /*d020*/  IADD3 R172, R164.reuse, 0x5800, RZ ;  /* 0x00005800a4ac7810 */ /* 0x040fe20007ffe0ff */
[----:B------:R-:W-:Y:S01]  /*d030*/  IMAD.IADD R3, R3, 0x1, R0 ;  /* 0x0000000103037824 */ /* 0x000fe200078e0200 */
[----:B------:R-:W-:Y:S01]  /*d040*/  IADD3 R163, R164, 0x5000, RZ ;  /* 0x00005000a4a37810 */ /* 0x000fe20007ffe0ff */
[----:B------:R-:W-:Y:S01]  /*d050*/  IMAD.SHL.U32 R28, R192, 0x2, RZ ;  /* 0x00000002c01c7824 */ /* 0x000fe200078e00ff */
[----:B------:R-:W-:Y:S01]  /*d060*/  IADD3 R162, R164, 0x4800, RZ ;  /* 0x00004800a4a27810 */ /* 0x000fe20007ffe0ff */
[----:B------:R-:W-:Y:S01]  /*d070*/  IMAD.WIDE.U32 R2, R180, c[0x0][0x218], R2 ;  /* 0x00008600b4027a25 */ /* 0x000fe200078e0002 */
[C---:B------:R-:W-:Y:S02]  /*d080*/  IADD3 R161, R164.reuse, 0x4000, RZ ;  /* 0x00004000a4a17810 */ /* 0x040fe40007ffe0ff */
[----:B------:R-:W-:Y:S01]  /*d090*/  IADD3 R160, R164, 0x3800, RZ ;  /* 0x00003800a4a07810 */ /* 0x000fe20007ffe0ff */
[----:B------:R-:W-:Y:S01]  /*d0a0*/  IMAD.SHL.U32 R23, R191, 0x2, RZ ;  /* 0x00000002bf177824 */ /* 0x000fe200078e00ff */
[----:B------:R-:W-:Y:S01]  /*d0b0*/  IADD3 R0, P0, R206, R2, RZ ;  /* 0x00000002ce007210 */ /* 0x000fe20007f1e0ff */
[----:B------:R1:W2:Y:S01]  /*d0c0*/  LDSM.16.M88.4 R32, [R173] ;  /* 0x00000000ad20783b */ /* 0x0002a20000000200 */
[----:B------:R-:W-:Y:S01]  /*d0d0*/  IADD3 R129, R164, 0x3000, RZ ;  /* 0x00003000a4817810 */ /* 0x000fe20007ffe0ff */
[----:B------:R-:W-:Y:S01]  /*d0e0*/  IMAD.SHL.U32 R14, R182, 0x2, RZ ;  /* 0x00000002b60e7824 */ /* 0x000fe200078e00ff */
[----:B------:R-:W-:Y:S01]  /*d0f0*/  IADD3.X R2, R209, R3, R4, P0, !PT ;  /* 0x00000003d1027210 */ /* 0x000fe200007fe404 */
[----:B------:R1:W3:Y:S01]  /*d100*/  LDSM.16.M88.4 R8, [R165] ;  /* 0x00000000a508783b */ /* 0x0002e20000000200 */
[----:B------:R-:W-:Y:S02]  /*d110*/  LEA R4, P0, R0, c[0x0][0x1f8], 0x1 ;  /* 0x00007e0000047a11 */ /* 0x000fe400078008ff */
[----:B------:R-:W-:Y:S01]  /*d120*/  IADD3 R128, R164, 0x2800, RZ ;  /* 0x00002800a4807810 */ /* 0x000fe20007ffe0ff */
        /* <DEDUP_REMOVED lines=14> */
.L_x_3757:
[----:B------:R-:W5:Y:S01]  /*d210*/  SHFL.IDX PT, R5, R4, RZ, 0x181f ;  /* 0x00181fff04057589 */ /* 0x000f6200000e0000 */
[----:B------:R-:W-:Y:S01]  /*d220*/  ISETP.GE.AND P1, PT, R182, c[0x0][0x1d4], PT ;  /* 0x00007500b6007a0c */ /* 0x000fe20003f26270 */
[----:B------:R-:W-:Y:S01]  /*d230*/  BSSY B0, `(.L_x_3647) ;  /* 0x0000104000007945 */ /* 0x000fe20003800000 */
[----:B------:R-:W-:Y:S02]  /*d240*/  ISETP.GE.AND P4, PT, R191, c[0x0][0x1d4], PT ;  /* 0x00007500bf007a0c */ /* 0x000fe40003f86270 */
[----:B------:R-:W4:Y:S01]  /*d250*/  SHFL.IDX PT, R3, R4, 0x1, 0x181f ;  /* 0x00381f0004037f89 */ /* 0x000f2200000e0000 */
[----:B------:R-:W-:Y:S02]  /*d260*/  SEL R177, RZ, 0x10, P1 ;  /* 0x00000010ffb17807 */ /* 0x000fe40000800000 */
[----:B------:R-:W-:Y:S02]  /*d270*/  ISETP.GE.AND P3, PT, R192, c[0x0][0x1d4], PT ;  /* 0x00007500c0007a0c */ /* 0x000fe40003f66270 */
[----:B------:R3:W2:Y:S01]  /*d280*/  SHFL.IDX PT, R4, R12, 0x1, 0x181f ;  /* 0x00381f000c047f89 */ /* 0x0006a200000e0000 */
[C---:B-----5:R-:W-:Y:S05]  /*d290*/  IADD3 R6, P0, R5.reuse, R14, RZ ;  /* 0x0000000e05067210 */ /* 0x060fea0007f1e0ff */
[C---:B---3--:R-:W-:Y:S01]  /*d2a0*/  IMAD.X R7, R2.reuse, 0x1, R13, P0 ;  /* 0x0000000102077824 */ /* 0x048fe200000e060d */
[C---:B----4-:R-:W-:Y:S04]  /*d2b0*/  IADD3 R12, P2, R5.reuse, R28, RZ ;  /* 0x0000001c050c7210 */ /* 0x050fe80007f5e0ff */
[----:B------:R3:W-:Y:S02]  /*d2c0*/  LDGSTS.E.BYPASS.LTC128B.128 [R179+0x100], [R6.64], !P1 ;  /* 0x0010000006b37fae */ /* 0x0007e4000c901d48 */
[----:B---3--:R-:W-:Y:S05]  /*d2d0*/  IADD3 R6, P0, R5, R23, RZ ;  /* 0x0000001705067210 */ /* 0x008fea0007f1e0ff */
[----:B------:R-:W-:Y:S05]  /*d2e0*/  IMAD.X R7, R2, 0x1, R15, P0 ;  /* 0x0000000102077824 */ /* 0x000fea00000e060f */
        /* <DEDUP_REMOVED lines=10> */
[-C--:B------:R-:W-:Y:S02]  /*d390*/  IADD3.X R15, RZ, R4.reuse, R15, P1, P0 ;  /* 0x00000004ff0f7210 */ /* 0x080fe40000fe040f */
[----:B------:R-:W-:Y:S04]  /*d3a0*/  IADD3 R13, -R7, 0x10, RZ ;  /* 0x00000010070d7810 */ /* 0x000fe80007ffe1ff */
[----:B------:R-:W-:Y:S04]  /*d3b0*/  LOP3.LUT R13, R13, 0xf, RZ, 0xc0, !PT ;  /* 0x0000000f0d0d7812 */ /* 0x000fe800078ec0ff */
[----:B------:R-:W-:Y:S01]  /*d3c0*/  IADD3 R28, P1, P0, R13, R3, R28 ;  /* 0x000000030d1c7210 */ /* 0x000fe2000783e01c */
[--C-:B------:R-:W-:Y:S03]  /*d3d0*/  IMAD.X R13, R2, 0x1, R22.reuse, P2 ;  /* 0x00000001020d7824 */ /* 0x100fe600010e0616 */
        /* <DEDUP_REMOVED lines=12> */
[----:B------:R-:W-:Y:S04]  /*d4a0*/  ISETP.GT.AND P0, PT, R178, R193, PT ;  /* 0x000000c1b200720c */ /* 0x000fe80003f04270 */
        /* <DEDUP_REMOVED lines=19> */
[----:B------:R-:W3:Y:S05]  /*d5e0*/  LDSM.16.M88.4 R140, [R167+0x1000] ;  /* 0x00100000a78c783b */ /* 0x000eea0000000200 */
[----:B------:R-:W-:Y:S02]  /*d5f0*/  LDSM.16.M88.4 R156, [R129] ;  /* 0x00000000819c783b */ /* 0x000fe40000000200 */
        /* <DEDUP_REMOVED lines=11> */
[----:B------:R-:W2:Y:S05]  /*d6b0*/  LDSM.16.M88.4 R136, [R166+-0x3000] ;  /* 0xffd00000a688783b */ /* 0x000eaa0000000200 */
[----:B------:R-:W3:Y:S02]  /*d6c0*/  LDSM.16.M88.4 R152, [R166+-0x2800] ;  /* 0xffd80000a698783b */ /* 0x000ee40000000200 */
        /* <DEDUP_REMOVED lines=25> */
[----:B------:R-:W-:Y:S02]  /*d860*/  LDSM.16.M88.4 R152, [R167+0x2800] ;  /* 0x00280000a798783b */ /* 0x000fe40000000200 */
        /* <DEDUP_REMOVED lines=11> */
[----:B------:R-:W2:Y:S05]  /*d920*/  LDSM.16.M88.4 R136, [R167+0x3800] ;  /* 0x00380000a788783b */ /* 0x000eaa0000000200 */
[----:B------:R-:W-:Y:S02]  /*d930*/  LDSM.16.M88.4 R140, [R175+0x4000] ;  /* 0x00400000af8c783b */ /* 0x000fe40000000200 */
[C---:B-1----:R-:W-:Y:S08]  /*d940*/  HMMA.16816.F32.BF16 R4, R144.reuse, R148, R4 ;  /* 0x000000949004723c */ /* 0x042ff00000041804 */
        /* <DEDUP_REMOVED lines=10> */
[----:B------:R-:W2:Y:S05]  /*d9f0*/  LDSM.16.M88.4 R136, [R166+-0x800] ;  /* 0xfff80000a688783b */ /* 0x000eaa0000000200 */
[----:B------:R-:W-:Y:S02]  /*da00*/  LDSM.16.M88.4 R144, [R173+0x8000] ;  /* 0x00800000ad90783b */ /* 0x000fe40000000200 */
[C---:B-1----:R-:W-:Y:S08]  /*da10*/  HMMA.16816.F32.BF16 R4, R140.reuse, R148, R4 ;  /* 0x000000948c04723c */ /* 0x042ff00000041804 */
        /* <DEDUP_REMOVED lines=14> */
[----:B------:R-:W1:Y:S07]  /*db00*/  LDSM.16.M88.4 R148, [R161] ;  /* 0x00000000a194783b */ /* 0x000e6e0000000200 */
[C---:B----4-:R-:W-:Y:S08]  /*db10*/  HMMA.16816.F32.BF16 R12, R144.reuse, R152, R12 ;  /* 0x00000098900c723c */ /* 0x050ff0000004180c */
[C---:B------:R-:W-:Y:S01]  /*db20*/  HMMA.16816.F32.BF16 R16, R144.reuse, R154, R16 ;  /* 0x0000009a9010723c */ /* 0x040fe20000041810 */
[----:B------:R-:W4:Y:S05]  /*db30*/  LDSM.16.M88.4 R152, [R162] ;  /* 0x00000000a298783b */ /* 0x000f2a0000000200 */
[----:B------:R-:W5:Y:S02]  /*db40*/  LDSM.16.M88.4 R160, [R163] ;  /* 0x00000000a3a0783b */ /* 0x000f640000000200 */
[C---:B---3--:R-:W-:Y:S08]  /*db50*/  HMMA.16816.F32.BF16 R20, R144.reuse, R156, R20 ;  /* 0x0000009c9014723c */ /* 0x048ff00000041814 */
[C---:B------:R-:W-:Y:S01]  /*db60*/  HMMA.16816.F32.BF16 R24, R144.reuse, R158, R24 ;  /* 0x0000009e9018723c */ /* 0x040fe20000041818 */
[----:B------:R-:W3:Y:S07]  /*db70*/  LDSM.16.M88.4 R156, [R172] ;  /* 0x00000000ac9c783b */ /* 0x000eee0000000200 */
[C---:B--2---:R-:W-:Y:S08]  /*db80*/  HMMA.16816.F32.BF16 R28, R144.reuse, R136, R28 ;  /* 0x00000088901c723c */ /* 0x044ff0000004181c */
[----:B------:R-:W-:Y:S01]  /*db90*/  HMMA.16816.F32.BF16 R32, R144, R138, R32 ;  /* 0x0000008a9020723c */ /* 0x000fe20000041820 */
[----:B------:R-:W-:Y:S05]  /*dba0*/  LDSM.16.M88.4 R136, [R176+0x8000] ;  /* 0x00800000b088783b */ /* 0x000fea0000000200 */
[----:B------:R-:W2:Y:S02]  /*dbb0*/  LDSM.16.M88.4 R144, [R167+0x4000] ;  /* 0x00400000a790783b */ /* 0x000ea40000000200 */
[C---:B-1----:R-:W-:Y:S08]  /*dbc0*/  HMMA.16816.F32.BF16 R4, R140.reuse, R148, R4 ;  /* 0x000000948c04723c */ /* 0x042ff00000041804 */
[C---:B------:R-:W-:Y:S01]  /*dbd0*/  HMMA.16816.F32.BF16 R8, R140.reuse, R150, R8 ;  /* 0x000000968c08723c */ /* 0x040fe20000041808 */
[----:B------:R-:W1:Y:S07]  /*dbe0*/  LDSM.16.M88.4 R148, [R167+0x4800] ;  /* 0x00480000a794783b */ /* 0x000e6e0000000200 */
[C---:B----4-:R-:W-:Y:S08]  /*dbf0*/  HMMA.16816.F32.BF16 R12, R140.reuse, R152, R12 ;  /* 0x000000988c0c723c */ /* 0x050ff0000004180c */
[C---:B------:R-:W-:Y:S01]  /*dc00*/  HMMA.16816.F32.BF16 R16, R140.reuse, R154, R16 ;  /* 0x0000009a8c10723c */ /* 0x040fe20000041810 */
[----:B------:R-:W4:Y:S07]  /*dc10*/  LDSM.16.M88.4 R152, [R167+0x5000] ;  /* 0x00500000a798783b */ /* 0x000f2e0000000200 */
[C---:B-----5:R-:W-:Y:S08]  /*dc20*/  HMMA.16816.F32.BF16 R20, R140.reuse, R160, R20 ;  /* 0x000000a08c14723c */ /* 0x060ff00000041814 */
[C---:B------:R-:W-:Y:S01]  /*dc30*/  HMMA.16816.F32.BF16 R24, R140.reuse, R162, R24 ;  /* 0x000000a28c18723c */ /* 0x040fe20000041818 */
[----:B------:R-:W5:Y:S07]  /*dc40*/  LDSM.16.M88.4 R160, [R167+0x5800] ;  /* 0x00580000a7a0783b */ /* 0x000f6e0000000200 */
[C---:B---3--:R-:W-:Y:S08]  /*dc50*/  HMMA.16816.F32.BF16 R28, R140.reuse, R156, R28 ;  /* 0x0000009c8c1c723c */ /* 0x048ff0000004181c */
[----:B------:R-:W-:Y:S01]  /*dc60*/  HMMA.16816.F32.BF16 R32, R140, R158, R32 ;  /* 0x0000009e8c20723c */ /* 0x000fe20000041820 */
[----:B------:R-:W-:Y:S05]  /*dc70*/  LDSM.16.M88.4 R140, [R175+0x8000] ;  /* 0x00800000af8c783b */ /* 0x000fea0000000200 */
[----:B------:R-:W-:Y:S02]  /*dc80*/  LDSM.16.M88.4 R156, [R166+0x1800] ;  /* 0x00180000a69c783b */ /* 0x000fe40000000200 */
[C---:B--2---:R-:W-:Y:S08]  /*dc90*/  HMMA.16816.F32.BF16 R4, R136.reuse, R144, R4 ;  /* 0x000000908804723c */ /* 0x044ff00000041804 */
[C---:B------:R-:W-:Y:S01]  /*dca0*/  HMMA.16816.F32.BF16 R8, R136.reuse, R146, R8 ;  /* 0x000000928808723c */ /* 0x040fe20000041808 */
[----:B------:R-:W2:Y:S07]  /*dcb0*/  LDSM.16.M88.4 R144, [R166] ;  /* 0x00000000a690783b */ /* 0x000eae0000000200 */
[C---:B-1----:R-:W-:Y:S08]  /*dcc0*/  HMMA.16816.F32.BF16 R12, R136.reuse, R148, R12 ;  /* 0x00000094880c723c */ /* 0x042ff0000004180c */
[C---:B------:R-:W-:Y:S01]  /*dcd0*/  HMMA.16816.F32.BF16 R16, R136.reuse, R150, R16 ;  /* 0x000000968810723c */ /* 0x040fe20000041810 */
[----:B------:R-:W1:Y:S07]  /*dce0*/  LDSM.16.M88.4 R148, [R166+0x800] ;  /* 0x00080000a694783b */ /* 0x000e6e0000000200 */
[C---:B----4-:R-:W-:Y:S08]  /*dcf0*/  HMMA.16816.F32.BF16 R20, R136.reuse, R152, R20 ;  /* 0x000000988814723c */ /* 0x050ff00000041814 */
[C---:B------:R-:W-:Y:S01]  /*dd00*/  HMMA.16816.F32.BF16 R24, R136.reuse, R154, R24 ;  /* 0x0000009a8818723c */ /* 0x040fe20000041818 */
[----:B------:R-:W3:Y:S01]  /*dd10*/  LDSM.16.M88.4 R152, [R166+0x1000] ;  /* 0x00100000a698783b */ /* 0x000ee20000000200 */
[----:B------:R-:W-:Y:S04]  /*dd20*/  DEPBAR.LE SB0, 0x0 ;  /* 0x000080000000791a */ /* 0x000fe80000000000 */
[----:B------:R-:W-:Y:S02]  /*dd30*/  BAR.SYNC.DEFER_BLOCKING 0x0 ;  /* 0x0000000000007b1d */ /* 0x000fe40000010000 */
[C---:B-----5:R-:W-:Y:S08]  /*dd40*/  HMMA.16816.F32.BF16 R28, R136.reuse, R160, R28 ;  /* 0x000000a0881c723c */ /* 0x060ff0000004181c */
[----:B------:R-:W-:Y:S08]  /*dd50*/  HMMA.16816.F32.BF16 R32, R136, R162, R32 ;  /* 0x000000a28820723c */ /* 0x000ff00000041820 */
[C---:B--2---:R-:W-:Y:S08]  /*dd60*/  HMMA.16816.F32.BF16 R4, R140.reuse, R144, R4 ;  /* 0x000000908c04723c */ /* 0x044ff00000041804 */
[C---:B------:R-:W-:Y:S08]  /*dd70*/  HMMA.16816.F32.BF16 R8, R140.reuse, R146, R8 ;  /* 0x000000928c08723c */ /* 0x040ff00000041808 */
[C---:B-1----:R-:W-:Y:S08]  /*dd80*/  HMMA.16816.F32.BF16 R12, R140.reuse, R148, R12 ;  /* 0x000000948c0c723c */ /* 0x042ff0000004180c */
[C---:B------:R-:W-:Y:S08]  /*dd90*/  HMMA.16816.F32.BF16 R16, R140.reuse, R150, R16 ;  /* 0x000000968c10723c */ /* 0x040ff00000041810 */
[C---:B---3--:R-:W-:Y:S08]  /*dda0*/  HMMA.16816.F32.BF16 R20, R140.reuse, R152, R20 ;  /* 0x000000988c14723c */ /* 0x048ff00000041814 */
[C---:B------:R-:W-:Y:S08]  /*ddb0*/  HMMA.16816.F32.BF16 R24, R140.reuse, R154, R24 ;  /* 0x0000009a8c18723c */ /* 0x040ff00000041818 */
[C---:B------:R-:W-:Y:S08]  /*ddc0*/  HMMA.16816.F32.BF16 R28, R140.reuse, R156, R28 ;  /* 0x0000009c8c1c723c */ /* 0x040ff0000004181c */
        /* <DEDUP_REMOVED lines=40> */
.L_x_3758:
        /* <DEDUP_REMOVED lines=19> */
.L_x_3759:
        /* <DEDUP_REMOVED lines=15> */
.L_x_3648:
[----:B------:R-:W-:Y:S05]  /*e270*/  BSYNC B0 ;  /* 0x0000000000007941 */ /* 0x000fea0003800000 */
.L_x_3647:
[----:B---3--:R-:W-:Y:S01]  /*e280*/  LOP3.LUT R136, RZ, c[0x0][0x324], RZ, 0x33, !PT ;  /* 0x0000c900ff887a12 */ /* 0x008fe200078e33ff */
[----:B------:R-:W-:Y:S01]  /*e290*/  IMAD.MOV.U32 R0, RZ, RZ, c[0x0][0x2c4] ;  /* 0x0000b100ff007624 */ /* 0x000fe200078e00ff */
[----:B------:R-:W0:Y:S01]  /*e2a0*/  LDGDEPBAR ;  /* 0x00000000000079af */ /* 0x000e220000000000 */
[----:B-1----:R-:W-:Y:S02]  /*e2b0*/  IMAD.SHL.U32 R129, R178, 0x40, RZ ;  /* 0x00000040b2817824 */ /* 0x002fe400078e00ff */
        /* <DEDUP_REMOVED lines=9> */
.L_x_3760:
        /* <DEDUP_REMOVED lines=19> */
.L_x_3654:
[----:B------:R-:W-:Y:S04]  /*e480*/  MOV R138, 0x1 ;  /* 0x00000001008a7802 */ /* 0x000fe80000000f00 */
[----:B------:R-:W-:Y:S11]  /*e490*/  ISETP.NE.AND P0, PT, R138, c[0x0][0x32c], PT ;  /* 0x0000cb008a007a0c */ /* 0x000ff60003f05270 */
[----:B------:R-:W-:Y:S02]  /*e4a0*/  @!UPT UIADD3 URZ, URZ, URZ, URZ ;  /* 0x0000003f3f3ff290 */ /* 0x000fe4000fffe03f */
[----:B------:R-:W-:Y:S05]  /*e4b0*/  @P0 IMAD.HI.U32 R138, R3, c[0x0][0x330], RZ ;  /* 0x0000cc00038a0a27 */ /* 0x000fea00078e00ff */
[----:B------:R-:W-:Y:S02]  /*e4c0*/  @P0 SHF.R.U32.HI R3, RZ, c[0x0][0x334], R138 ;  /* 0x0000cd00ff030a19 */ /* 0x000fe4000001168a */
.L_x_3655:
[----:B------:R-:W-:Y:S05]  /*e4d0*/  BSYNC B0 ;  /* 0x0000000000007941 */ /* 0x000fea0003800000 */
.L_x_3653:
[----:B------:R-:W-:Y:S04]  /*e4e0*/  IMAD R3, R3, c[0x0][0x32c], -R129 ;  /* 0x0000cb0003037a24 */ /* 0x000fe800078e0a81 */
[----:B------:R-:W-:Y:S05]  /*e4f0*/  IMAD.IADD R3, R3, 0x1, -R198 ;  /* 0x0000000103037824 */ /* 0x000fea00078e0ac6 */
[----:B------:R-:W-:Y:S02]  /*e500*/  IMNMX R0, R0, R3, !PT ;  /* 0x0000000300007217 */ /* 0x000fe40007800200 */
[----:B------:R-:W-:Y:S04]  /*e510*/  IADD3 R3, R3, c[0x0][0x32c], RZ ;  /* 0x0000cb0003037a10 */ /* 0x000fe80007ffe0ff */
[----:B------:R-:W-:Y:S02]  /*e520*/  IMNMX R2, R2, R3, PT ;  /* 0x0000000302027217 */ /* 0x000fe40003800200 */
.L_x_3652:
        /* <DEDUP_REMOVED lines=51> */
.L_x_3761:
        /* <DEDUP_REMOVED lines=19> */
.L_x_3659:
[----:B------:R-:W-:Y:S04]  /*e990*/  MOV R4, 0x1 ;  /* 0x0000000100047802 */ /* 0x000fe80000000f00 */
[----:B------:R-:W-:Y:S11]  /*e9a0*/  ISETP.NE.AND P0, PT, R4, c[0x0][0x32c], PT ;  /* 0x0000cb0004007a0c */ /* 0x000ff60003f05270 */
[----:B------:R-:W-:Y:S02]  /*e9b0*/  @!UPT UIADD3 URZ, URZ, URZ, URZ ;  /* 0x0000003f3f3ff290 */ /* 0x000fe4000fffe03f */
[----:B------:R-:W-:Y:S05]  /*e9c0*/  @P0 IMAD.HI.U32 R4, R3, c[0x0][0x330], RZ ;  /* 0x0000cc0003040a27 */ /* 0x000fea00078e00ff */
[----:B------:R-:W-:Y:S02]  /*e9d0*/  @P0 SHF.R.U32.HI R3, RZ, c[0x0][0x334], R4 ;  /* 0x0000cd00ff030a19 */ /* 0x000fe40000011604 */
.L_x_3660:
[----:B------:R-:W-:Y:S05]  /*e9e0*/  BSYNC B0 ;  /* 0x0000000000007941 */ /* 0x000fea0003800000 */
.L_x_3658:
[----:B------:R-:W-:Y:S04]  /*e9f0*/  IMAD R129, R3, c[0x0][0x32c], -R129 ;  /* 0x0000cb0003817a24 */ /* 0x000fe800078e0a81 */
[----:B------:R-:W-:Y:S05]  /*ea00*/  IMAD.IADD R3, R129, 0x1, -R198 ;  /* 0x0000000181037824 */ /* 0x000fea00078e0ac6 */
[----:B------:R-:W-:Y:S02]  /*ea10*/  IADD3 R4, R3, c[0x0][0x32c], RZ ;  /* 0x0000cb0003047a10 */ /* 0x000fe40007ffe0ff */
[----:B------:R-:W-:Y:S02]  /*ea20*/  IMNMX R0, R0, R3, !PT ;  /* 0x0000000300007217 */ /* 0x000fe40007800200 */
[----:B------:R-:W-:Y:S02]  /*ea30*/  IMNMX R2, R2, R4, PT ;  /* 0x0000000402027217 */ /* 0x000fe40003800200 */
.L_x_3657:
        /* <DEDUP_REMOVED lines=82> */
.L_x_3762:
[----:B-12---:R-:W-:Y:S01]  /*ef60*/  FMNMX.FTZ R128, R128, R0, !PT ;  /* 0x0000000080807209 */ /* 0x006fe20007810000 */
[----:B------:R-:W-:-:S05]  /*ef70*/  BRA.DIV ~URZ, `(.L_x_3662) ;  /* 0x000082e27f007947 */ /* 0x000fca000b800000 */
[----:B------:R-:W-:Y:S04]  /*ef80*/  SHFL.BFLY PT, R0, R4, 0x2, 0x1f ;  /* 0x0c401f0004007f89 */ /* 0x000fe800000e0000 */
[----:B------:R-:W1:Y:S02]  /*ef90*/  SHFL.BFLY PT, R2, R128, 0x1, 0x1f ;  /* 0x0c201f0080027f89 */ /* 0x000e6400000e0000 */
[----:B-1----:R-:W-:Y:S02]  /*efa0*/  FMNMX.FTZ R129, R128, R2, !PT ;  /* 0x0000000280817209 */ /* 0x002fe40007810000 */
[----:B------:R-:W-:Y:S05]  /*efb0*/  FMNMX.FTZ R4, R4, R0, !PT ;  /* 0x0000000004047209 */ /* 0x000fea0007810000 */
[----:B------:R1:W2:Y:S02]  /*efc0*/  SHFL.BFLY PT, R0, R4, 0x1, 0x1f ;  /* 0x0c201f0004007f89 */ /* 0x0002a400000e0000 */
.L_x_3763:
[C---:B------:R-:W-:Y:S01]  /*efd0*/  FMUL.FTZ R2, R129.reuse, c[0x0][0x2d0] ;  /* 0x0000b40081027a20 */ /* 0x040fe20000410000 */
[----:B------:R-:W-:Y:S01]  /*efe0*/  FSETP.NEU.FTZ.AND P0, PT, R129, -INF , PT ;  /* 0xff8000008100780b */ /* 0x000fe20003f1d000 */
[----:B------:R-:W-:Y:S01]  /*eff0*/  WARPSYNC 0xffffffff ;  /* 0xffffffff00007948 */ /* 0x000fe20003800000 */
[----:B--2---:R-:W-:Y:S01]  /*f000*/  FMNMX.FTZ R3, R0, R4, !PT ;  /* 0x0000000400037209 */ /* 0x004fe20007810000 */
[----:B------:R-:W2:Y:S01]  /*f010*/  LDSM.16.MT88.4 R12, [R168] ;  /* 0x00000000a80c783b */ /* 0x000ea20000004200 */
[----:B------:R-:W-:Y:S03]  /*f020*/  FSEL R20, R2, RZ, P0 ;  /* 0x000000ff02147208 */ /* 0x000fe60000000000 */
[----:B-1----:R-:W-:Y:S02]  /*f030*/  FMUL.FTZ R4, R3, c[0x0][0x2d0] ;  /* 0x0000b40003047a20 */ /* 0x002fe40000410000 */
[--C-:B------:R-:W-:Y:S04]  /*f040*/  FFMA.FTZ R2, R138, c[0x0][0x2d0], -R20.reuse ;  /* 0x0000b4008a027a23 */ /* 0x100fe80000010814 */
[----:B------:R1:W-:Y:S02]  /*f050*/  MUFU.EX2 R10, R2 ;  /* 0x00000002000a7308 */ /* 0x0003e40000000800 */
[--C-:B-1----:R-:W-:Y:S08]  /*f060*/  FFMA.FTZ R2, R139, c[0x0][0x2d0], -R20.reuse ;  /* 0x0000b4008b027a23 */ /* 0x102ff00000010814 */
[----:B------:R1:W3:Y:S02]  /*f070*/  MUFU.EX2 R35, R2 ;  /* 0x0000000200237308 */ /* 0x0002e40000000800 */
[--C-:B-1----:R-:W-:Y:S02]  /*f080*/  FFMA.FTZ R2, R8, c[0x0][0x2d0], -R20.reuse ;  /* 0x0000b40008027a23 */ /* 0x102fe40000010814 */
[----:B------:R-:W-:Y:S06]  /*f090*/  FFMA.FTZ R8, R9, c[0x0][0x2d0], -R20 ;  /* 0x0000b40009087a23 */ /* 0x000fec0000010814 */
[----:B------:R1:W-:Y:S10]  /*f0a0*/  MUFU.EX2 R128, R2 ;  /* 0x0000000200807308 */ /* 0x0003f40000000800 */
[----:B------:R3:W-:Y:S01]  /*f0b0*/  MUFU.EX2 R152, R8 ;  /* 0x0000000800987308 */ /* 0x0007e20000000800 */
[----:B-1----:R-:W-:Y:S02]  /*f0c0*/  FSEL R2, R129, RZ, P0 ;  /* 0x000000ff81027208 */ /* 0x002fe40000000000 */
[----:B------:R-:W-:Y:S03]  /*f0d0*/  FSETP.NEU.FTZ.AND P0, PT, R3, -INF , PT ;  /* 0xff8000000300780b */ /* 0x000fe60003f1d000 */
[----:B------:R-:W-:Y:S01]  /*f0e0*/  FADD.FTZ R0, -R2, R130 ;  /* 0x0000008202007221 */ /* 0x000fe20000010100 */
[----:B------:R-:W-:Y:S03]  /*f0f0*/  FSEL R28, R4, RZ, P0 ;  /* 0x000000ff041c7208 */ /* 0x000fe60000000000 */
[----:B------:R-:W-:Y:S01]  /*f100*/  FMUL.FTZ R0, R0, c[0x0][0x2d0] ;  /* 0x0000b40000007a20 */ /* 0x000fe20000410000 */
[----:B---3--:R-:W-:Y:S01]  /*f110*/  F2FP.BF16.PACK_AB R8, R35, R10 ;  /* 0x0000000a2308723e */ /* 0x008fe200000010ff */
[--C-:B------:R-:W-:Y:S02]  /*f120*/  FFMA.FTZ R5, R5, c[0x0][0x2d0], -R28.reuse ;  /* 0x0000b40005057a23 */ /* 0x100fe4000001081c */
[----:B------:R1:W3:Y:S01]  /*f130*/  MUFU.EX2 R2, R0 ;  /* 0x0000000000027308 */ /* 0x0002e20000000800 */
[--C-:B------:R-:W-:Y:S09]  /*f140*/  FFMA.FTZ R6, R6, c[0x0][0x2d0], -R28.reuse ;  /* 0x0000b40006067a23 */ /* 0x100ff2000001081c */
[----:B------:R4:W-:Y:S10]  /*f150*/  MUFU.EX2 R151, R5 ;  /* 0x0000000500977308 */ /* 0x0009f40000000800 */
[----:B------:R-:W-:Y:S01]  /*f160*/  MUFU.EX2 R6, R6 ;  /* 0x0000000600067308 */ /* 0x000fe20000000800 */
[----:B-1----:R-:W-:Y:S02]  /*f170*/  FFMA.FTZ R0, R7, c[0x0][0x2d0], -R28 ;  /* 0x0000b40007007a23 */ /* 0x002fe4000001081c */
[----:B---3--:R-:W-:Y:S01]  /*f180*/  FFMA.FTZ R19, R2, R187, R10 ;  /* 0x000000bb02137223 */ /* 0x008fe2000001000a */
[----:B------:R-:W-:Y:S01]  /*f190*/  F2FP.BF16.PACK_AB R10, R152, R128 ;  /* 0x00000080980a723e */ /* 0x000fe200000010ff */
[C---:B------:R-:W-:Y:S05]  /*f1a0*/  FMUL.FTZ R4, R2.reuse, R132 ;  /* 0x0000008402047220 */ /* 0x040fea0000410000 */
[----:B------:R1:W3:Y:S01]  /*f1b0*/  MUFU.EX2 R26, R0 ;  /* 0x00000000001a7308 */ /* 0x0002e20000000800 */
[C---:B------:R-:W-:Y:S02]  /*f1c0*/  FMUL.FTZ R100, R2.reuse, R100 ;  /* 0x0000006402647220 */ /* 0x040fe40000410000 */
[C---:B------:R-:W-:Y:S02]  /*f1d0*/  FMUL.FTZ R101, R2.reuse, R101 ;  /* 0x0000006502657220 */ /* 0x040fe40000410000 */
        /* <DEDUP_REMOVED lines=11> */
[----:B------:R-:W-:Y:S01]  /*f290*/  FMUL.FTZ R121, R2, R121 ;  /* 0x0000007902797220 */ /* 0x000fe20000410000 */
        /* <DEDUP_REMOVED lines=39> */
[----:B------:R-:W-:Y:S02]  /*f510*/  FFMA.FTZ R2, R11, c[0x0][0x2d0], -R28 ;  /* 0x0000b4000b027a23 */ /* 0x000fe4000001081c */
[C---:B-1----:R-:W-:Y:S02]  /*f520*/  FFMA.FTZ R22, R0.reuse, R190, R6 ;  /* 0x000000be00167223 */ /* 0x042fe40000010006 */
        /* <DEDUP_REMOVED lines=16> */
[C---:B------:R-:W-:Y:S01]  /*f630*/  FMUL.FTZ R123, R0.reuse, R123 ;  /* 0x0000007b007b7220 */ /* 0x040fe20000410000 */
[----:B------:R1:W3:Y:S01]  /*f640*/  MUFU.EX2 R133, R2 ;  /* 0x0000000200857308 */ /* 0x0002e20000000800 */
[C---:B--2---:R-:W-:Y:S05]  /*f650*/  HMMA.16816.F32.BF16 R4, R8.reuse, R12, R4 ;  /* 0x0000000c0804723c */ /* 0x044fea0000041804 */
[C---:B------:R-:W-:Y:S02]  /*f660*/  FMUL.FTZ R126, R0.reuse, R126 ;  /* 0x0000007e007e7220 */ /* 0x040fe40000410000 */
[C---:B------:R-:W-:Y:S01]  /*f670*/  FMUL.FTZ R127, R0.reuse, R127 ;  /* 0x0000007f007f7220 */ /* 0x040fe20000410000 */
[C---:B------:R-:W-:Y:S01]  /*f680*/  HMMA.16816.F32.BF16 R100, R8.reuse, R14, R100 ;  /* 0x0000000e0864723c */ /* 0x040fe20000041864 */
[----:B------:R-:W2:Y:S03]  /*f690*/  LDSM.16.MT88.4 R12, [R169] ;  /* 0x00000000a90c783b */ /* 0x000ea60000004200 */
[C---:B------:R-:W-:Y:S02]  /*f6a0*/  FMUL.FTZ R38, R0.reuse, R38 ;  /* 0x0000002600267220 */ /* 0x040fe40000410000 */
[C---:B------:R-:W-:Y:S02]  /*f6b0*/  FMUL.FTZ R39, R0.reuse, R39 ;  /* 0x0000002700277220 */ /* 0x040fe40000410000 */
[C---:B------:R-:W-:Y:S04]  /*f6c0*/  FMUL.FTZ R42, R0.reuse, R42 ;  /* 0x0000002a002a7220 */ /* 0x040fe80000410000 */
[C---:B------:R-:W-:Y:S02]  /*f6d0*/  FMUL.FTZ R43, R0.reuse, R43 ;  /* 0x0000002b002b7220 */ /* 0x040fe40000410000 */
[----:B------:R-:W-:Y:S02]  /*f6e0*/  FMUL.FTZ R46, R0, R46 ;  /* 0x0000002e002e7220 */ /* 0x000fe40000410000 */
[--C-:B-1----:R-:W-:Y:S02]  /*f6f0*/  FFMA.FTZ R2, R142, c[0x0][0x2d0], -R20.reuse ;  /* 0x0000b4008e027a23 */ /* 0x102fe40000010814 */
        /* <DEDUP_REMOVED lines=15> */
[--C-:B-1----:R-:W-:Y:S02]  /*f7f0*/  FFMA.FTZ R2, R141, c[0x0][0x2d0], -R20.reuse ;  /* 0x0000b4008d027a23 */ /* 0x102fe40000010814 */
[C---:B------:R-:W-:Y:S01]  /*f800*/  FMUL.FTZ R74, R0.reuse, R74 ;  /* 0x0000004a004a7220 */ /* 0x040fe20000410000 */
[C---:B------:R-:W-:Y:S01]  /*f810*/  HMMA.16816.F32.BF16 R108, R8.reuse, R14, R108 ;  /* 0x0000000e086c723c */ /* 0x040fe2000004186c */
[----:B------:R-:W1:Y:S01]  /*f820*/  LDSM.16.MT88.4 R12, [R171] ;  /* 0x00000000ab0c783b */ /* 0x000e620000004200 */
[----:B------:R2:W-:Y:S02]  /*f830*/  MUFU.EX2 R150, R2 ;  /* 0x0000000200967308 */ /* 0x0005e40000000800 */
        /* <DEDUP_REMOVED lines=10> */
[----:B--2---:R-:W-:Y:S02]  /*f8e0*/  FFMA.FTZ R2, R140, c[0x0][0x2d0], -R20 ;  /* 0x0000b4008c027a23 */ /* 0x004fe40000010814 */
[C---:B------:R-:W-:Y:S02]  /*f8f0*/  FMUL.FTZ R95, R0.reuse, R95 ;  /* 0x0000005f005f7220 */ /* 0x040fe40000410000 */
[----:B------:R2:W-:Y:S01]  /*f900*/  MUFU.EX2 R155, R2 ;  /* 0x00000002009b7308 */ /* 0x0005e20000000800 */
[C---:B------:R-:W-:Y:S02]  /*f910*/  FMUL.FTZ R98, R0.reuse, R98 ;  /* 0x0000006200627220 */ /* 0x040fe40000410000 */
[----:B------:R-:W-:Y:S02]  /*f920*/  FMUL.FTZ R99, R0, R99 ;  /* 0x0000006300637220 */ /* 0x000fe40000410000 */
[--C-:B------:R-:W-:Y:S05]  /*f930*/  FFMA.FTZ R0, R18, c[0x0][0x2d0], -R28.reuse ;  /* 0x0000b40012007a23 */ /* 0x100fea000001081c */
[----:B------:R4:W-:Y:S01]  /*f940*/  MUFU.EX2 R154, R0 ;  /* 0x00000000009a7308 */ /* 0x0009e20000000800 */
[C---:B-1----:R-:W-:Y:S08]  /*f950*/  HMMA.16816.F32.BF16 R112, R8.reuse, R12, R112 ;  /* 0x0000000c0870723c */ /* 0x042ff00000041870 */
[C---:B------:R-:W-:Y:S01]  /*f960*/  HMMA.16816.F32.BF16 R116, R8.reuse, R14, R116 ;  /* 0x0000000e0874723c */ /* 0x040fe20000041874 */
[----:B------:R-:W1:Y:S03]  /*f970*/  LDSM.16.MT88.4 R12, [R170] ;  /* 0x00000000aa0c783b */ /* 0x000e660000004200 */
[--C-:B--2---:R-:W-:Y:S04]  /*f980*/  FFMA.FTZ R2, R16, c[0x0][0x2d0], -R28.reuse ;  /* 0x0000b40010027a23 */ /* 0x104fe8000001081c */
[----:B------:R2:W5:Y:S01]  /*f990*/  MUFU.EX2 R132, R2 ;  /* 0x0000000200847308 */ /* 0x0005620000000800 */
[----:B----4-:R-:W-:Y:S03]  /*f9a0*/  FADD.FTZ R0, R35, R19 ;  /* 0x0000001323007221 */ /* 0x010fe60000010000 */
[--C-:B--2---:R-:W-:Y:S02]  /*f9b0*/  FFMA.FTZ R2, R17, c[0x0][0x2d0], -R28.reuse ;  /* 0x0000b40011027a23 */ /* 0x104fe4000001081c */
[----:B------:R-:W-:Y:S04]  /*f9c0*/  LDSM.16.MT88.4 R16, [R169+0x800] ;  /* 0x00080000a910783b */ /* 0x000fe80000004200 */
[----:B------:R2:W4:Y:S01]  /*f9d0*/  MUFU.EX2 R135, R2 ;  /* 0x0000000200877308 */ /* 0x0005220000000800 */
[C---:B-1----:R-:W-:Y:S08]  /*f9e0*/  HMMA.16816.F32.BF16 R120, R8.reuse, R12, R120 ;  /* 0x0000000c0878723c */ /* 0x042ff00000041878 */
[C---:B------:R-:W-:Y:S01]  /*f9f0*/  HMMA.16816.F32.BF16 R124, R8.reuse, R14, R124 ;  /* 0x0000000e087c723c */ /* 0x040fe2000004187c */
[----:B------:R-:W1:Y:S03]  /*fa00*/  LDSM.16.MT88.4 R12, [R168+0x2000] ;  /* 0x00200000a80c783b */ /* 0x000e660000004200 */
[----:B--2---:R-:W-:Y:S02]  /*fa10*/  FFMA.FTZ R2, R21, c[0x0][0x2d0], -R28 ;  /* 0x0000b40015027a23 */ /* 0x004fe4000001081c */
[----:B------:R-:W-:Y:S02]  /*fa20*/  FADD.FTZ R21, R128, R0 ;  /* 0x0000000080157221 */ /* 0x000fe40000010000 */
[----:B------:R-:W-:Y:S01]  /*fa30*/  FFMA.FTZ R0, R147, c[0x0][0x2d0], -R20 ;  /* 0x0000b40093007a23 */ /* 0x000fe20000010814 */
[----:B------:R2:W1:Y:S10]  /*fa40*/  MUFU.EX2 R153, R2 ;  /* 0x0000000200997308 */ /* 0x0004740000000800 */
[----:B------:R3:W3:Y:S01]  /*fa50*/  MUFU.EX2 R140, R0 ;  /* 0x00000000008c7308 */ /* 0x0006e20000000800 */
[C---:B-1----:R-:W-:Y:S03]  /*fa60*/  HMMA.16816.F32.BF16 R36, R8.reuse, R12, R36 ;  /* 0x0000000c0824723c */ /* 0x042fe60000041824 */
[----:B--2---:R-:W-:Y:S02]  /*fa70*/  FADD.FTZ R2, R26, R22 ;  /* 0x000000161a027221 */ /* 0x004fe40000010000 */
[--C-:B------:R-:W-:Y:S03]  /*fa80*/  FFMA.FTZ R26, R149, c[0x0][0x2d0], -R20.reuse ;  /* 0x0000b400951a7a23 */ /* 0x100fe60000010814 */
[C---:B------:R-:W-:Y:S01]  /*fa90*/  HMMA.16816.F32.BF16 R40, R8.reuse, R14, R40 ;  /* 0x0000000e0828723c */ /* 0x040fe20000041828 */
[----:B------:R-:W1:Y:S01]  /*faa0*/  LDSM.16.MT88.4 R12, [R169+0x2000] ;  /* 0x00200000a90c783b */ /* 0x000e620000004200 */
[----:B------:R-:W-:Y:S02]  /*fab0*/  MUFU.EX2 R35, R26 ;  /* 0x0000001a00237308 */ /* 0x000fe40000000800 */
[--C-:B---3--:R-:W-:Y:S08]  /*fac0*/  FFMA.FTZ R0, R146, c[0x0][0x2d0], -R20.reuse ;  /* 0x0000b40092007a23 */ /* 0x108ff00000010814 */
[----:B------:R2:W-:Y:S02]  /*fad0*/  MUFU.EX2 R142, R0 ;  /* 0x00000000008e7308 */ /* 0x0005e40000000800 */
[--C-:B--2---:R-:W-:Y:S08]  /*fae0*/  FFMA.FTZ R0, R145, c[0x0][0x2d0], -R20.reuse ;  /* 0x0000b40091007a23 */ /* 0x104ff00000010814 */
[----:B------:R2:W-:Y:S01]  /*faf0*/  MUFU.EX2 R141, R0 ;  /* 0x00000000008d7308 */ /* 0x0005e20000000800 */
[C---:B-1----:R-:W-:Y:S08]  /*fb00*/  HMMA.16816.F32.BF16 R44, R8.reuse, R12, R44 ;  /* 0x0000000c082c723c */ /* 0x042ff0000004182c */
[C---:B------:R-:W-:Y:S01]  /*fb10*/  HMMA.16816.F32.BF16 R48, R8.reuse, R14, R48 ;  /* 0x0000000e0830723c */ /* 0x040fe20000041830 */
[----:B------:R-:W1:Y:S03]  /*fb20*/  LDSM.16.MT88.4 R12, [R171+0x2000] ;  /* 0x00200000ab0c783b */ /* 0x000e660000004200 */
[----:B--2---:R-:W-:Y:S04]  /*fb30*/  FFMA.FTZ R0, R144, c[0x0][0x2d0], -R20 ;  /* 0x0000b40090007a23 */ /* 0x004fe80000010814 */
[----:B------:R2:W-:Y:S01]  /*fb40*/  MUFU.EX2 R143, R0 ;  /* 0x00000000008f7308 */ /* 0x0005e20000000800 */
[C---:B-1----:R-:W-:Y:S03]  /*fb50*/  HMMA.16816.F32.BF16 R52, R8.reuse, R12, R52 ;  /* 0x0000000c0834723c */ /* 0x042fe60000041834 */
[----:B--2---:R-:W-:Y:S02]  /*fb60*/  FFMA.FTZ R0, R24, c[0x0][0x2d0], -R28 ;  /* 0x0000b40018007a23 */ /* 0x004fe4000001081c */
[----:B------:R-:W-:Y:S04]  /*fb70*/  FFMA.FTZ R24, R32, c[0x0][0x2d0], -R20 ;  /* 0x0000b40020187a23 */ /* 0x000fe80000010814 */
[----:B------:R1:W2:Y:S01]  /*fb80*/  MUFU.EX2 R139, R0 ;  /* 0x00000000008b7308 */ /* 0x0002a20000000800 */
[C---:B------:R-:W-:Y:S01]  /*fb90*/  HMMA.16816.F32.BF16 R56, R8.reuse, R14, R56 ;  /* 0x0000000e0838723c */ /* 0x040fe20000041838 */
[----:B------:R-:W3:Y:S02]  /*fba0*/  LDSM.16.MT88.4 R12, [R170+0x2000] ;  /* 0x00200000aa0c783b */ /* 0x000ee40000004200 */
[----:B-1----:R-:W-:Y:S02]  /*fbb0*/  FFMA.FTZ R0, R25, c[0x0][0x2d0], -R28 ;  /* 0x0000b40019007a23 */ /* 0x002fe4000001081c */
[----:B------:R-:W-:Y:S04]  /*fbc0*/  FFMA.FTZ R25, R148, c[0x0][0x2d0], -R20 ;  /* 0x0000b40094197a23 */ /* 0x000fe80000010814 */
[----:B------:R1:W1:Y:S10]  /*fbd0*/  MUFU.EX2 R138, R0 ;  /* 0x00000000008a7308 */ /* 0x0002740000000800 */
[----:B------:R-:W-:Y:S01]  /*fbe0*/  MUFU.EX2 R128, R25 ;  /* 0x0000001900807308 */ /* 0x000fe20000000800 */
[C---:B---3--:R-:W-:Y:S08]  /*fbf0*/  HMMA.16816.F32.BF16 R60, R8.reuse, R12, R60 ;  /* 0x0000000c083c723c */ /* 0x048ff0000004183c */
[C---:B------:R-:W-:Y:S01]  /*fc00*/  HMMA.16816.F32.BF16 R64, R8.reuse, R14, R64 ;  /* 0x0000000e0840723c */ /* 0x040fe20000041840 */
[----:B------:R-:W3:Y:S03]  /*fc10*/  LDSM.16.MT88.4 R12, [R168+0x4000] ;  /* 0x00400000a80c783b */ /* 0x000ee60000004200 */
[--C-:B-1----:R-:W-:Y:S04]  /*fc20*/  FFMA.FTZ R0, R23, c[0x0][0x2d0], -R28.reuse ;  /* 0x0000b40017007a23 */ /* 0x102fe8000001081c */
[----:B------:R1:W1:Y:S04]  /*fc30*/  MUFU.EX2 R137, R0 ;  /* 0x0000000000897308 */ /* 0x0002680000000800 */
[----:B-1----:R-:W-:Y:S06]  /*fc40*/  FFMA.FTZ R0, R27, c[0x0][0x2d0], -R28 ;  /* 0x0000b4001b007a23 */ /* 0x002fec000001081c */
[----:B------:R1:W1:Y:S01]  /*fc50*/  MUFU.EX2 R136, R0 ;  /* 0x0000000000887308 */ /* 0x0002620000000800 */
[C---:B---3--:R-:W-:Y:S08]  /*fc60*/  HMMA.16816.F32.BF16 R68, R8.reuse, R12, R68 ;  /* 0x0000000c0844723c */ /* 0x048ff00000041844 */
[C---:B------:R-:W-:Y:S01]  /*fc70*/  HMMA.16816.F32.BF16 R72, R8.reuse, R14, R72 ;  /* 0x0000000e0848723c */ /* 0x040fe20000041848 */
[----:B------:R-:W3:Y:S03]  /*fc80*/  LDSM.16.MT88.4 R12, [R169+0x4000] ;  /* 0x00400000a90c783b */ /* 0x000ee60000004200 */
[----:B-1----:R-:W-:Y:S02]  /*fc90*/  FADD.FTZ R0, R151, R2 ;  /* 0x0000000297007221 */ /* 0x002fe40000010000 */
[----:B------:R-:W-:Y:S02]  /*fca0*/  FFMA.FTZ R2, R29, c[0x0][0x2d0], -R20 ;  /* 0x0000b4001d027a23 */ /* 0x000fe40000010814 */
[----:B------:R-:W-:Y:S02]  /*fcb0*/  FADD.FTZ R29, R152, R21 ;  /* 0x00000015981d7221 */ /* 0x000fe40000010000 */
[----:B------:R-:W-:Y:S02]  /*fcc0*/  LDSM.16.MT88.4 R20, [R171+0x1000] ;  /* 0x00100000ab14783b */ /* 0x000fe40000004200 */
[----:B------:R-:W-:Y:S01]  /*fcd0*/  FADD.FTZ R27, R130, R0 ;  /* 0x00000000821b7221 */ /* 0x000fe20000010000 */
[----:B------:R1:W-:Y:S01]  /*fce0*/  MUFU.EX2 R131, R2 ;  /* 0x0000000200837308 */ /* 0x0003e20000000800 */
[----:B------:R-:W-:Y:S09]  /*fcf0*/  FFMA.FTZ R0, R33, c[0x0][0x2d0], -R28 ;  /* 0x0000b40021007a23 */ /* 0x000ff2000001081c */
[----:B------:R2:W2:Y:S10]  /*fd00*/  MUFU.EX2 R130, R24 ;  /* 0x0000001800827308 */ /* 0x0004b40000000800 */
[----:B------:R2:W-:Y:S01]  /*fd10*/  MUFU.EX2 R32, R0 ;  /* 0x0000000000207308 */ /* 0x0005e20000000800 */
[C---:B---3--:R-:W-:Y:S03]  /*fd20*/  HMMA.16816.F32.BF16 R76, R8.reuse, R12, R76 ;  /* 0x0000000c084c723c */ /* 0x048fe6000004184c */
[----:B-1----:R-:W-:Y:S02]  /*fd30*/  FADD.FTZ R2, R133, R29 ;  /* 0x0000001d85027221 */ /* 0x002fe40000010000 */
[----:B-----5:R-:W-:Y:S02]  /*fd40*/  FADD.FTZ R29, R132, R27 ;  /* 0x0000001b841d7221 */ /* 0x020fe40000010000 */
[----:B------:R-:W-:Y:S01]  /*fd50*/  FADD.FTZ R2, R134, R2 ;  /* 0x0000000286027221 */ /* 0x000fe20000010000 */
[C---:B------:R-:W-:Y:S01]  /*fd60*/  HMMA.16816.F32.BF16 R80, R8.reuse, R14, R80 ;  /* 0x0000000e0850723c */ /* 0x040fe20000041850 */
[----:B------:R-:W1:Y:S03]  /*fd70*/  LDSM.16.MT88.4 R12, [R171+0x4000] ;  /* 0x00400000ab0c783b */ /* 0x000e660000004200 */
[----:B----4-:R-:W-:Y:S05]  /*fd80*/  FADD.FTZ R29, R135, R29 ;  /* 0x0000001d871d7221 */ /* 0x010fea0000010000 */
[----:B--2---:R-:W-:Y:S03]  /*fd90*/  LDSM.16.MT88.4 R24, [R171+0x1800] ;  /* 0x00180000ab18783b */ /* 0x004fe60000004200 */
[--C-:B------:R-:W-:Y:S04]  /*fda0*/  FFMA.FTZ R0, R31, c[0x0][0x2d0], -R28.reuse ;  /* 0x0000b4001f007a23 */ /* 0x100fe8000001081c */
[----:B------:R2:W3:Y:S01]  /*fdb0*/  MUFU.EX2 R31, R0 ;  /* 0x00000000001f7308 */ /* 0x0004e20000000800 */
[C---:B-1----:R-:W-:Y:S03]  /*fdc0*/  HMMA.16816.F32.BF16 R84, R8.reuse, R12, R84 ;  /* 0x0000000c0854723c */ /* 0x042fe60000041854 */
[--C-:B--2---:R-:W-:Y:S02]  /*fdd0*/  FFMA.FTZ R0, R34, c[0x0][0x2d0], -R28.reuse ;  /* 0x0000b40022007a23 */ /* 0x104fe4000001081c */
[----:B------:R-:W-:Y:S04]  /*fde0*/  FFMA.FTZ R28, R30, c[0x0][0x2d0], -R28 ;  /* 0x0000b4001e1c7a23 */ /* 0x000fe8000001081c */
[----:B------:R1:W-:Y:S01]  /*fdf0*/  MUFU.EX2 R30, R0 ;  /* 0x00000000001e7308 */ /* 0x0003e20000000800 */
[C---:B------:R-:W-:Y:S01]  /*fe00*/  HMMA.16816.F32.BF16 R88, R8.reuse, R14, R88 ;  /* 0x0000000e0858723c */ /* 0x040fe20000041858 */
[----:B------:R-:W2:Y:S08]  /*fe10*/  LDSM.16.MT88.4 R12, [R170+0x4000] ;  /* 0x00400000aa0c783b */ /* 0x000eb00000004200 */
[----:B------:R-:W4:Y:S03]  /*fe20*/  MUFU.EX2 R28, R28 ;  /* 0x0000001c001c7308 */ /* 0x000f260000000800 */
[----:B-1----:R-:W-:Y:S02]  /*fe30*/  FADD.FTZ R0, R150, R2 ;  /* 0x0000000296007221 */ /* 0x002fe40000010000 */
[----:B------:R-:W-:Y:S02]  /*fe40*/  FADD.FTZ R2, R154, R29 ;  /* 0x0000001d9a027221 */ /* 0x000fe40000010000 */
[----:B------:R-:W-:Y:S02]  /*fe50*/  FADD.FTZ R0, R155, R0 ;  /* 0x000000009b007221 */ /* 0x000fe40000010000 */
[----:B------:R-:W-:Y:S02]  /*fe60*/  FADD.FTZ R2, R153, R2 ;  /* 0x0000000299027221 */ /* 0x000fe40000010000 */
[----:B------:R-:W-:Y:S02]  /*fe70*/  FADD.FTZ R0, R140, R0 ;  /* 0x000000008c007221 */ /* 0x000fe40000010000 */
[----:B------:R-:W-:Y:S02]  /*fe80*/  FADD.FTZ R2, R139, R2 ;  /* 0x000000028b027221 */ /* 0x000fe40000010000 */
[----:B------:R-:W-:Y:S02]  /*fe90*/  FADD.FTZ R0, R142, R0 ;  /* 0x000000008e007221 */ /* 0x000fe40000010000 */
[----:B------:R-:W-:Y:S02]  /*fea0*/  FADD.FTZ R2, R138, R2 ;  /* 0x000000028a027221 */ /* 0x000fe40000010000 */
[----:B------:R-:W-:Y:S01]  /*feb0*/  FADD.FTZ R0, R141, R0 ;  /* 0x000000008d007221 */ /* 0x000fe20000010000 */
[C---:B--2---:R-:W-:Y:S03]  /*fec0*/  HMMA.16816.F32.BF16 R92, R8.reuse, R12, R92 ;  /* 0x0000000c085c723c */ /* 0x044fe6000004185c */
[----:B------:R-:W-:Y:S02]  /*fed0*/  FADD.FTZ R2, R137, R2 ;  /* 0x0000000289027221 */ /* 0x000fe40000010000 */
[----:B------:R-:W-:Y:S03]  /*fee0*/  FADD.FTZ R0, R143, R0 ;  /* 0x000000008f007221 */ /* 0x000fe60000010000 */
[----:B------:R-:W-:Y:S01]  /*fef0*/  HMMA.16816.F32.BF16 R96, R8, R14, R96 ;  /* 0x0000000e0860723c */ /* 0x000fe20000041860 */
[----:B------:R-:W1:Y:S06]  /*ff00*/  LDSM.16.MT88.4 R12, [R168+0x800] ;  /* 0x00080000a80c783b */ /* 0x000e6c0000004200 */
        /* <DEDUP_REMOVED lines=43> */
[----:B------:R-:W-:Y:S07]  /*101c0*/  F2FP.BF16.PACK_AB R11, R136, R137 ;  /* 0x00000089880b723e */ /* 0x000fee00000010ff */
        /* <DEDUP_REMOVED lines=15> */
[C---:B-----5:R-:W-:Y:S08]  /*102c0*/  HMMA.16816.F32.BF16 R44, R8.reuse, R20, R44 ;  /* 0x00000014082c723c */ /* 0x060ff0000004182c */
        /* <DEDUP_REMOVED lines=18> */
[----:B------:R-:W-:Y:S01]  /*103f0*/  HMMA.16816.F32.BF16 R96, R8, R22, R96 ;  /* 0x000000160860723c */ /* 0x000fe20000041860 */
[----:B------:R-:W5:Y:S06]  /*10400*/  LDSM.16.MT88.4 R20, [R170+0x1800] ;  /* 0x00180000aa14783b */ /* 0x000f6c0000004200 */
[----:B------:R-:W-:Y:S02]  /*10410*/  F2FP.BF16.PACK_AB R8, R128, R35 ;  /* 0x000000238008723e */ /* 0x000fe400000010ff */
[----:B------:R-:W-:Y:S03]  /*10420*/  F2FP.BF16.PACK_AB R10, R131, R130 ;  /* 0x00000082830a723e */ /* 0x000fe600000010ff */
[----:B---3--:R-:W-:Y:S02]  /*10430*/  F2FP.BF16.PACK_AB R9, R31, R32 ;  /* 0x000000201f09723e */ /* 0x008fe400000010ff */
[----:B----4-:R-:W-:Y:S07]  /*10440*/  F2FP.BF16.PACK_AB R11, R28, R30 ;  /* 0x0000001e1c0b723e */ /* 0x010fee00000010ff */
[C---:B-1----:R-:W-:Y:S01]  /*10450*/  HMMA.16816.F32.BF16 R132, R8.reuse, R12, R4 ;  /* 0x0000000c0884723c */ /* 0x042fe20000041804 */
[----:B------:R-:W1:Y:S07]  /*10460*/  LDSM.16.MT88.4 R4, [R168+0x3800] ;  /* 0x00380000a804783b */ /* 0x000e6e0000004200 */
[C---:B------:R-:W-:Y:S01]  /*10470*/  HMMA.16816.F32.BF16 R100, R8.reuse, R14, R100 ;  /* 0x0000000e0864723c */ /* 0x040fe20000041864 */
[----:B------:R-:W3:Y:S07]  /*10480*/  LDSM.16.MT88.4 R12, [R169+0x3800] ;  /* 0x00380000a90c783b */ /* 0x000eee0000004200 */
[C---:B--2---:R-:W-:Y:S08]  /*10490*/  HMMA.16816.F32.BF16 R104, R8.reuse, R16, R104 ;  /* 0x000000100868723c */ /* 0x044ff00000041868 */
[C---:B------:R-:W-:Y:S01]  /*104a0*/  HMMA.16816.F32.BF16 R108, R8.reuse, R18, R108 ;  /* 0x00000012086c723c */ /* 0x040fe2000004186c */
[----:B------:R-:W2:Y:S07]  /*104b0*/  LDSM.16.MT88.4 R16, [R171+0x3800] ;  /* 0x00380000ab10783b */ /* 0x000eae0000004200 */
[C---:B------:R-:W-:Y:S08]  /*104c0*/  HMMA.16816.F32.BF16 R112, R8.reuse, R24, R112 ;  /* 0x000000180870723c */ /* 0x040ff00000041870 */
[C---:B------:R-:W-:Y:S08]  /*104d0*/  HMMA.16816.F32.BF16 R116, R8.reuse, R26, R116 ;  /* 0x0000001a0874723c */ /* 0x040ff00000041874 */
[C---:B-----5:R-:W-:Y:S08]  /*104e0*/  HMMA.16816.F32.BF16 R120, R8.reuse, R20, R120 ;  /* 0x000000140878723c */ /* 0x060ff00000041878 */
[C---:B------:R-:W-:Y:S01]  /*104f0*/  HMMA.16816.F32.BF16 R124, R8.reuse, R22, R124 ;  /* 0x00000016087c723c */ /* 0x040fe2000004187c */
[----:B------:R-:W4:Y:S07]  /*10500*/  LDSM.16.MT88.4 R20, [R170+0x3800] ;  /* 0x00380000aa14783b */ /* 0x000f2e0000004200 */
        /* <DEDUP_REMOVED lines=24> */
[----:B------:R-:W-:Y:S01]  /*10690*/  FADD.FTZ R2, R30, R0 ;  /* 0x000000001e027221 */ /* 0x000fe20000010000 */
[----:B------:R-:W-:Y:S01]  /*106a0*/  IADD3 R0, R178, -0x1, RZ ;  /* 0xffffffffb2007810 */ /* 0x000fe20007ffe0ff */
[C---:B--2---:R-:W-:Y:S04]  /*106b0*/  HMMA.16816.F32.BF16 R84, R8.reuse, R16, R84 ;  /* 0x000000100854723c */ /* 0x044fe80000041854 */
[----:B------:R-:W-:Y:S01]  /*106c0*/  FADD.FTZ R187, R131, R4 ;  /* 0x0000000483bb7221 */ /* 0x000fe20000010000 */
[----:B------:R-:W-:Y:S01]  /*106d0*/  MOV R178, R0 ;  /* 0x0000000000b27202 */ /* 0x000fe20000000f00 */
[----:B------:R-:W-:Y:S01]  /*106e0*/  FADD.FTZ R190, R28, R2 ;  /* 0x000000021cbe7221 */ /* 0x000fe20000010000 */
[----:B------:R-:W-:Y:S01]  /*106f0*/  MOV R131, R3 ;  /* 0x0000000300837202 */ /* 0x000fe20000000f00 */
[C---:B------:R-:W-:Y:S08]  /*10700*/  HMMA.16816.F32.BF16 R88, R8.reuse, R18, R88 ;  /* 0x000000120858723c */ /* 0x040ff00000041858 */
[C---:B----4-:R-:W-:Y:S08]  /*10710*/  HMMA.16816.F32.BF16 R92, R8.reuse, R20, R92 ;  /* 0x00000014085c723c */ /* 0x050ff0000004185c */
[----:B------:R-:W-:Y:S01]  /*10720*/  HMMA.16816.F32.BF16 R96, R8, R22, R96 ;  /* 0x000000160860723c */ /* 0x000fe20000041860 */
[----:B------:R-:W-:Y:S07]  /*10730*/  @!UPT UIADD3 URZ, URZ, URZ, URZ ;  /* 0x0000003f3f3ff290 */ /* 0x000fee000fffe03f */
[----:B------:R-:W-:-:S11]  /*10740*/  @P0 BRA `(.L_x_3663) ;  /* 0xffffc7f000000947 */ /* 0x000fd6000383ffff */
.L_x_3645:
[----:B------:R-:W-:Y:S05]  /*10750*/  BRA.DIV ~URZ, `(.L_x_3664) ;  /* 0x00006be27f007947 */ /* 0x000fea000b800000 */
[----:B------:R1:W2:Y:S02]  /*10760*/  SHFL.BFLY PT, R0, R187, 0x2, 0x1f ;  /* 0x0c401f00bb007f89 */ /* 0x0002a400000e0000 */
.L_x_3764:
[----:B--2---:R-:W-:Y:S01]  /*10770*/  FADD.FTZ R4, R0, R187 ;  /* 0x000000bb00047221 */ /* 0x004fe20000010000 */
[----:B------:R-:W-:Y:S05]  /*10780*/  BRA.DIV ~URZ, `(.L_x_3665) ;  /* 0x00006c027f007947 */ /* 0x000fea000b800000 */
[----:B------:R-:W2:Y:S04]  /*10790*/  SHFL.BFLY PT, R0, R190, 0x2, 0x1f ;  /* 0x0c401f00be007f89 */ /* 0x000ea800000e0000 */
[----:B------:R-:W3:Y:S01]  /*107a0*/  SHFL.BFLY PT, R2, R4, 0x1, 0x1f ;  /* 0x0c201f0004027f89 */ /* 0x000ee200000e0000 */
[----:B--2---:R-:W-:-:S02]  /*107b0*/  FADD.FTZ R5, R0, R190 ;  /* 0x000000be00057221 */ /* 0x004fc40000010000 */
[----:B---3--:R-:W-:-:S03]  /*107c0*/  FADD.FTZ R4, R4, R2 ;  /* 0x0000000204047221 */ /* 0x008fc60000010000 */
[----:B------:R2:W3:Y:S04]  /*107d0*/  SHFL.BFLY PT, R3, R5, 0x1, 0x1f ;  /* 0x0c201f0005037f89 */ /* 0x0004e800000e0000 */
.L_x_3765:
        /* <DEDUP_REMOVED lines=26> */
[----:B------:R-:W-:Y:S02]  /*10980*/  FMUL.FTZ R73, R2, R77 ;  /* 0x0000004d02497220 */ /* 0x000fe40000410000 */
[----:B------:R-:W-:Y:S01]  /*10990*/  @P1 FFMA.FTZ R23, R4, R129, R6 ;  /* 0x0000008104171223 */ /* 0x000fe20000010006 */
[----:B------:R-:W-:Y:S01]  /*109a0*/  MOV R4, 0x1 ;  /* 0x0000000100047802 */ /* 0x000fe20000000f00 */
        /* <DEDUP_REMOVED lines=42> */
[C---:B------:R-:W-:Y:S01]  /*10c50*/  FMUL.FTZ R27, R0.reuse, R103 ;  /* 0x00000067001b7220 */ /* 0x040fe20000410000 */
[----:B----4-:R-:W-:Y:S01]  /*10c60*/  @P0 MOV R3, 0x3f317218 ;  /* 0x3f31721800030802 */ /* 0x010fe20000000f00 */
[C---:B------:R-:W-:Y:S02]  /*10c70*/  FMUL.FTZ R96, R0.reuse, R122 ;  /* 0x0000007a00607220 */ /* 0x040fe40000410000 */
[----:B------:R-:W-:-:S02]  /*10c80*/  FMUL.FTZ R97, R0, R123 ;  /* 0x0000007b00617220 */ /* 0x000fc40000410000 */
[C---:B------:R-:W-:Y:S02]  /*10c90*/  FMUL.FTZ R88, R0.reuse, R126 ;  /* 0x0000007e00587220 */ /* 0x040fe40000410000 */
[C---:B------:R-:W-:Y:S02]  /*10ca0*/  FMUL.FTZ R89, R0.reuse, R127 ;  /* 0x0000007f00597220 */ /* 0x040fe40000410000 */
[C---:B------:R-:W-:Y:S02]  /*10cb0*/  FMUL.FTZ R38, R0.reuse, R46 ;  /* 0x0000002e00267220 */ /* 0x040fe40000410000 */
[----:B------:R-:W-:Y:S02]  /*10cc0*/  FMUL.FTZ R39, R0, R47 ;  /* 0x0000002f00277220 */ /* 0x000fe40000410000 */
[----:B-----5:R-:W-:Y:S02]  /*10cd0*/  @P0 FMUL.FTZ R2, R2, 0.69314718246459960938 ;  /* 0x3f31721802020820 */ /* 0x020fe40000410000 */
        /* <DEDUP_REMOVED lines=37> */
.L_x_3574:
        /* <DEDUP_REMOVED lines=17> */
.L_x_3667:
[----:B------:R-:W-:Y:S05]  /*11040*/  BSYNC B0 ;  /* 0x0000000000007941 */ /* 0x000fea0003800000 */
.L_x_3666:
[----:B------:R-:W-:Y:S01]  /*11050*/  PRMT R0, R0, 0x9910, RZ ;  /* 0x0000991000007816 */ /* 0x000fe200000000ff */
[----:B------:R-:W-:Y:S01]  /*11060*/  BSSY B1, `(.L_x_3668) ;  /* 0x000033f000017945 */ /* 0x000fe20003800000 */
[----:B------:R-:W-:Y:S02]  /*11070*/  IMAD.MOV.U32 R82, RZ, RZ, R212 ;  /* 0x000000ffff527224 */ /* 0x000fe400078e00d4 */
[----:B------:R-:W-:-:S13]  /*11080*/  ISETP.NE.AND P0, PT, R0, RZ, PT ;  /* 0x000000ff0000720c */ /* 0x000fda0003f05270 */
[----:B------:R-:W-:Y:S05]  /*11090*/  @!P0 BRA `(.L_x_3669) ;  /* 0x0000273000008947 */ /* 0x000fea0003800000 */
[----:B------:R-:W3:Y:S04]  /*110a0*/  LDL R7, [R1+0xc] ;  /* 0x00000c0001077983 */ /* 0x000ee80000100800 */
[----:B------:R-:W4:Y:S04]  /*110b0*/  LDL R6, [R1+0x4] ;  /* 0x0000040001067983 */ /* 0x000f280000100800 */
[----:B--2---:R-:W2:Y:S04]  /*110c0*/  LDL R5, [R1+0x8] ;  /* 0x0000080001057983 */ /* 0x004ea80000100800 */
[----:B------:R-:W2:Y:S01]  /*110d0*/  LDL R8, [R1] ;  /* 0x0000000001087983 */ /* 0x000ea20000100800 */
        /* <DEDUP_REMOVED lines=117> */
.L_x_3670:
        /* <DEDUP_REMOVED lines=114> */
.L_x_3766:
[----:B------:R-:W-:Y:S05]  /*11f50*/  BRA.DIV ~URZ, `(.L_x_3673) ;  /* 0x000055a27f007947 */ /* 0x000fea000b800000 */
[----:B------:R4:W2:Y:S02]  /*11f60*/  SHFL.IDX PT, R0, R11, RZ, 0x181f ;  /* 0x00181fff0b007589 */ /* 0x0008a400000e0000 */
.L_x_3767:
        /* <DEDUP_REMOVED lines=19> */
.L_x_3675:
[----:B------:R-:W-:Y:S05]  /*120a0*/  BSYNC B0 ;  /* 0x0000000000007941 */ /* 0x000fea0003800000 */
.L_x_3674:
[----:B------:R-:W-:Y:S05]  /*120b0*/  BRA.DIV ~URZ, `(.L_x_3676) ;  /* 0x000054b27f007947 */ /* 0x000fea000b800000 */
[----:B---3--:R3:W4:Y:S04]  /*120c0*/  SHFL.IDX PT, R8, R9, 0x1, 0x181f ;  /* 0x00381f0009087f89 */ /* 0x00872800000e0000 */
[----:B--2---:R3:W2:Y:S02]  /*120d0*/  SHFL.IDX PT, R0, R11, 0x1, 0x181f ;  /* 0x00381f000b007f89 */ /* 0x0046a400000e0000 */
.L_x_3768:
        /* <DEDUP_REMOVED lines=19> */
.L_x_3678:
[----:B------:R-:W-:Y:S05]  /*12210*/  BSYNC B0 ;  /* 0x0000000000007941 */ /* 0x000fea0003800000 */
.L_x_3677:
[----:B------:R-:W-:Y:S05]  /*12220*/  BRA.DIV ~URZ, `(.L_x_3679) ;  /* 0x000054127f007947 */ /* 0x000fea000b800000 */
[----:B----4-:R4:W3:Y:S02]  /*12230*/  SHFL.IDX PT, R8, R9, 0x2, 0x181f ;  /* 0x00581f0009087f89 */ /* 0x0108e400000e0000 */
.L_x_3769:
[----:B------:R-:W-:Y:S05]  /*12240*/  BRA.DIV ~URZ, `(.L_x_3680) ;  /* 0x000054627f007947 */ /* 0x000fea000b800000 */
[----:B--2---:R2:W4:Y:S02]  /*12250*/  SHFL.IDX PT, R0, R11, 0x2, 0x181f ;  /* 0x00581f000b007f89 */ /* 0x00452400000e0000 */
.L_x_3770:
        /* <DEDUP_REMOVED lines=19> */
.L_x_3682:
[----:B------:R-:W-:Y:S05]  /*12390*/  BSYNC B0 ;  /* 0x0000000000007941 */ /* 0x000fea0003800000 */
.L_x_3681:
[----:B------:R-:W-:Y:S05]  /*123a0*/  BRA.DIV ~URZ, `(.L_x_3683) ;  /* 0x000053727f007947 */ /* 0x000fea000b800000 */
[----:B---3--:R3:W2:Y:S04]  /*123b0*/  SHFL.IDX PT, R6, R9, 0x3, 0x181f ;  /* 0x00781f0009067f89 */ /* 0x0086a800000e0000 */
[----:B----4-:R3:W4:Y:S02]  /*123c0*/  SHFL.IDX PT, R0, R11, 0x3, 0x181f ;  /* 0x00781f000b007f89 */ /* 0x01072400000e0000 */
.L_x_3771:
        /* <DEDUP_REMOVED lines=20> */
.L_x_3671:
        /* <DEDUP_REMOVED lines=32> */
.L_x_3772:
[----:B------:R-:W-:Y:S05]  /*12710*/  BRA.DIV ~URZ, `(.L_x_3686) ;  /* 0x000051427f007947 */ /* 0x000fea000b800000 */
[----:B------:R3:W4:Y:S02]  /*12720*/  SHFL.IDX PT, R0, R12, RZ, 0x1c1f ;  /* 0x001c1fff0c007589 */ /* 0x00072400000e0000 */
.L_x_3773:
[----:B------:R-:W-:Y:S01]  /*12730*/  BSSY B0, `(.L_x_3687) ;  /* 0x000007c000007945 */ /* 0x000fe20003800000 */
[----:B------:R-:W-:Y:S05]  /*12740*/  @P0 BRA `(.L_x_3688) ;  /* 0x000007a000000947 */ /* 0x000fea0003800000 */
[C---:B------:R-:W-:Y:S02]  /*12750*/  IADD3 R8, R198.reuse, 0x8, RZ ;  /* 0x00000008c6087810 */ /* 0x040fe40007ffe0ff */
[----:B------:R-:W-:Y:S02]  /*12760*/  ISETP.GE.AND P1, PT, R198, c[0x0][0x3c8], PT ;  /* 0x0000f200c6007a0c */ /* 0x000fe40003f26270 */
[----:B------:R-:W-:Y:S02]  /*12770*/  ISETP.GE.AND P0, PT, R8, c[0x0][0x3c8], PT ;  /* 0x0000f20008007a0c */ /* 0x000fe40003f06270 */
[----:B------:R-:W-:Y:S02]  /*12780*/  ISETP.GE.AND P3, PT, R252, c[0x0][0x3c8], PT ;  /* 0x0000f200fc007a0c */ /* 0x000fe40003f66270 */
[----:B------:R-:W-:-:S02]  /*12790*/  IADD3 R9, R198, 0x8, RZ ;  /* 0x00000008c6097810 */ /* 0x000fc40007ffe0ff */
[----:B------:R-:W-:Y:S02]  /*127a0*/  SHF.R.S32.HI R10, RZ, 0x1f, R198 ;  /* 0x0000001fff0a7819 */ /* 0x000fe400000114c6 */
[----:B------:R-:W-:Y:S02]  /*127b0*/  ISETP.GE.AND P4, PT, R251, c[0x0][0x3c8], PT ;  /* 0x0000f200fb007a0c */ /* 0x000fe40003f86270 */
[----:B------:R-:W-:Y:S02]  /*127c0*/  SHF.R.S32.HI R9, RZ, 0x1f, R9 ;  /* 0x0000001fff097819 */ /* 0x000fe40000011409 */
[-C--:B----4-:R-:W-:Y:S02]  /*127d0*/  @!P1 LEA R2, P5, R198, R0.reuse, 0x2 ;  /* 0x00000000c6029211 */ /* 0x090fe400078a10ff */
[----:B------:R-:W-:Y:S02]  /*127e0*/  @!P0 LEA R6, P2, R8, R0, 0x2 ;  /* 0x0000000008068211 */ /* 0x000fe400078410ff */
[----:B--2---:R-:W-:-:S02]  /*127f0*/  @!P1 LEA.HI.X R3, R198, R4, R10, 0x2, P5 ;  /* 0x00000004c6039211 */ /* 0x004fc400028f140a */
[----:B------:R-:W-:Y:S02]  /*12800*/  @!P0 LEA.HI.X R7, R8, R4, R9, 0x2, P2 ;  /* 0x0000000408078211 */ /* 0x000fe400010f1409 */
[----:B------:R-:W-:Y:S01]  /*12810*/  ISETP.GE.AND P2, PT, R250, c[0x0][0x3c8], PT ;  /* 0x0000f200fa007a0c */ /* 0x000fe20003f46270 */
[----:B------:R2:W-:Y:S01]  /*12820*/  @!P1 ST.E.64 [R2.64], R128 ;  /* 0x0000008002009985 */ /* 0x0005e2000c101b08 */
[----:B------:R-:W-:Y:S02]  /*12830*/  SHF.R.S32.HI R9, RZ, 0x1f, R252 ;  /* 0x0000001fff097819 */ /* 0x000fe400000114fc */
[----:B------:R-:W-:Y:S01]  /*12840*/  ISETP.GE.AND P1, PT, R249, c[0x0][0x3c8], PT ;  /* 0x0000f200f9007a0c */ /* 0x000fe20003f26270 */
[----:B------:R4:W-:Y:S01]  /*12850*/  @!P0 ST.E.64 [R6.64], R28 ;  /* 0x0000001c06008985 */ /* 0x0009e2000c101b08 */
[----:B------:R-:W-:Y:S02]  /*12860*/  SHF.R.S32.HI R8, RZ, 0x1f, R251 ;  /* 0x0000001fff087819 */ /* 0x000fe400000114fb */
[----:B------:R-:W-:-:S02]  /*12870*/  SHF.R.S32.HI R11, RZ, 0x1f, R242 ;  /* 0x0000001fff0b7819 */ /* 0x000fc400000114f2 */
[----:B------:R-:W-:Y:S02]  /*12880*/  SHF.R.S32.HI R10, RZ, 0x1f, R241 ;  /* 0x0000001fff0a7819 */ /* 0x000fe400000114f1 */
[----:B------:R-:W-:Y:S02]  /*12890*/  ISETP.GE.AND P6, PT, R236, c[0x0][0x3c8], PT ;  /* 0x0000f200ec007a0c */ /* 0x000fe40003fc6270 */
[----:B------:R-:W-:Y:S02]  /*128a0*/  SHF.R.S32.HI R14, RZ, 0x1f, R234 ;  /* 0x0000001fff0e7819 */ /* 0x000fe400000114ea */
[----:B------:R-:W-:Y:S02]  /*128b0*/  SHF.R.S32.HI R16, RZ, 0x1f, R233 ;  /* 0x0000001fff107819 */ /* 0x000fe400000114e9 */
        /* <DEDUP_REMOVED lines=99> */
.L_x_3688:
[----:B------:R-:W-:Y:S05]  /*12ef0*/  BSYNC B0 ;  /* 0x0000000000007941 */ /* 0x000fea0003800000 */
.L_x_3687:
[----:B------:R-:W-:Y:S05]  /*12f00*/  BRA.DIV ~URZ, `(.L_x_3689) ;  /* 0x000049c27f007947 */ /* 0x000fea000b800000 */
[----:B--2---:R2:W1:Y:S04]  /*12f10*/  SHFL.IDX PT, R4, R5, 0x1, 0x1c1f ;  /* 0x003c1f0005047f89 */ /* 0x00446800000e0000 */
[----:B----4-:R2:W4:Y:S02]  /*12f20*/  SHFL.IDX PT, R0, R12, 0x1, 0x1c1f ;  /* 0x003c1f000c007f89 */ /* 0x01052400000e0000 */
.L_x_3774:
[----:B------:R-:W-:-:S13]  /*12f30*/  ISETP.NE.AND P0, PT, R13, RZ, PT ;  /* 0x000000ff0d00720c */ /* 0x000fda0003f05270 */
[----:B------:R-:W-:Y:S05]  /*12f40*/  @P0 BRA `(.L_x_3684) ;  /* 0x0000150000000947 */ /* 0x000fea0003800000 */
[C---:B------:R-:W-:Y:S02]  /*12f50*/  ISETP.GE.AND P4, PT, R198.reuse, c[0x0][0x3c8], PT ;  /* 0x0000f200c6007a0c */ /* 0x040fe40003f86270 */
[C---:B-12---:R-:W-:Y:S02]  /*12f60*/  IADD3 R5, R198.reuse, 0x8, RZ ;  /* 0x00000008c6057810 */ /* 0x046fe40007ffe0ff */
[----:B------:R-:W-:Y:S02]  /*12f70*/  ISETP.GE.AND P1, PT, R251, c[0x0][0x3c8], PT ;  /* 0x0000f200fb007a0c */ /* 0x000fe40003f26270 */
[----:B------:R-:W-:Y:S02]  /*12f80*/  ISETP.GE.AND P3, PT, R5, c[0x0][0x3c8], PT ;  /* 0x0000f20005007a0c */ /* 0x000fe40003f66270 */
[----:B------:R-:W-:Y:S02]  /*12f90*/  SHF.R.S32.HI R9, RZ, 0x1f, R198 ;  /* 0x0000001fff097819 */ /* 0x000fe400000114c6 */
[----:B------:R-:W-:-:S02]  /*12fa0*/  IADD3 R8, R198, 0x8, RZ ;  /* 0x00000008c6087810 */ /* 0x000fc40007ffe0ff */
[----:B------:R-:W-:Y:S02]  /*12fb0*/  ISETP.GE.AND P2, PT, R252, c[0x0][0x3c8], PT ;  /* 0x0000f200fc007a0c */ /* 0x000fe40003f46270 */
        /* <DEDUP_REMOVED lines=8> */
[----:B------:R-:W-:Y:S01]  /*13040*/  SHF.R.S32.HI R10, RZ, 0x1f, R251 ;  /* 0x0000001fff0a7819 */ /* 0x000fe200000114fb */
[----:B------:R2:W-:Y:S01]  /*13050*/  @!P3 ST.E.64 [R2.64], R26 ;  /* 0x0000001a0200b985 */ /* 0x0005e2000c101b08 */
[C---:B------:R-:W-:Y:S02]  /*13060*/  @!P2 LEA R8, P3, R252.reuse, R0, 0x2 ;  /* 0x00000000fc08a211 */ /* 0x040fe400078610ff */
[----:B------:R-:W-:Y:S02]  /*13070*/  ISETP.GE.AND P5, PT, R249, c[0x0][0x3c8], PT ;  /* 0x0000f200f9007a0c */ /* 0x000fe40003fa6270 */
[----:B------:R-:W-:Y:S02]  /*13080*/  @!P2 LEA.HI.X R9, R252, R4, R5, 0x2, P3 ;  /* 0x00000004fc09a211 */ /* 0x000fe400018f1405 */
[----:B------:R-:W-:-:S02]  /*13090*/  SHF.R.S32.HI R5, RZ, 0x1f, R250 ;  /* 0x0000001fff057819 */ /* 0x000fc400000114fa */
[----:B------:R-:W-:Y:S01]  /*130a0*/  ISETP.GE.AND P4, PT, R248, c[0x0][0x3c8], PT ;  /* 0x0000f200f8007a0c */ /* 0x000fe20003f86270 */
[----:B------:R4:W-:Y:S01]  /*130b0*/  @!P2 ST.E.64 [R8.64], R102 ;  /* 0x000000660800a985 */ /* 0x0009e2000c101b08 */
[----:B------:R-:W-:Y:S02]  /*130c0*/  ISETP.GE.AND P2, PT, R246, c[0x0][0x3c8], PT ;  /* 0x0000f200f6007a0c */ /* 0x000fe40003f46270 */
[----:B------:R-:W-:Y:S02]  /*130d0*/  SHF.R.S32.HI R13, RZ, 0x1f, R234 ;  /* 0x0000001fff0d7819 */ /* 0x000fe400000114ea */
[----:B---3--:R-:W-:Y:S02]  /*130e0*/  SHF.R.S32.HI R12, RZ, 0x1f, R233 ;  /* 0x0000001fff0c7819 */ /* 0x008fe400000114e9 */
        /* <DEDUP_REMOVED lines=11> */
[----:B----4-:R-:W-:-:S04]  /*131a0*/  @!P5 LEA R8, P0, R249, R0, 0x2 ;  /* 0x00000000f908d211 */ /* 0x010fc800078010ff */
        /* <DEDUP_REMOVED lines=98> */
.L_x_3669:
        /* <DEDUP_REMOVED lines=8> */
[----:B--2---:R-:W-:Y:S02]  /*13850*/  @P0 IMAD.WIDE R4, R215, R4, c[0x0][0x508] ;  /* 0x00014200d7040625 */ /* 0x004fe400078e0204 */
        /* <DEDUP_REMOVED lines=9> */
.L_x_3690:
        /* <DEDUP_REMOVED lines=56> */
.L_x_3692:
[----:B------:R-:W-:Y:S05]  /*13c70*/  BSYNC B0 ;  /* 0x0000000000007941 */ /* 0x000fea0003800000 */
.L_x_3691:
        /* <DEDUP_REMOVED lines=34> */
.L_x_3775:
[----:B------:R-:W-:Y:S05]  /*13ea0*/  BRA.DIV ~URZ, `(.L_x_3694) ;  /* 0x00003b627f007947 */ /* 0x000fea000b800000 */
[----:B------:R3:W4:Y:S02]  /*13eb0*/  SHFL.IDX PT, R0, R12, RZ, 0x181f ;  /* 0x00181fff0c007589 */ /* 0x00072400000e0000 */
.L_x_3776:
        /* <DEDUP_REMOVED lines=20> */
.L_x_3696:
[----:B------:R-:W-:Y:S05]  /*14000*/  BSYNC B0 ;  /* 0x0000000000007941 */ /* 0x000fea0003800000 */
.L_x_3695:
[----:B------:R-:W-:Y:S05]  /*14010*/  BRA.DIV ~URZ, `(.L_x_3697) ;  /* 0x00003a627f007947 */ /* 0x000fea000b800000 */
[----:B--2---:R2:W1:Y:S04]  /*14020*/  SHFL.IDX PT, R8, R9, 0x1, 0x181f ;  /* 0x00381f0009087f89 */ /* 0x00446800000e0000 */
[----:B----4-:R2:W4:Y:S02]  /*14030*/  SHFL.IDX PT, R0, R12, 0x1, 0x181f ;  /* 0x00381f000c007f89 */ /* 0x01052400000e0000 */
.L_x_3777:
        /* <DEDUP_REMOVED lines=19> */
.L_x_3699:
[----:B------:R-:W-:Y:S05]  /*14170*/  BSYNC B0 ;  /* 0x0000000000007941 */ /* 0x000fea0003800000 */
.L_x_3698:
[----:B------:R-:W-:Y:S05]  /*14180*/  BRA.DIV ~URZ, `(.L_x_3700) ;  /* 0x000039c27f007947 */ /* 0x000fea000b800000 */
[----:B-1----:R1:W2:Y:S02]  /*14190*/  SHFL.IDX PT, R8, R9, 0x2, 0x181f ;  /* 0x00581f0009087f89 */ /* 0x0022a400000e0000 */
.L_x_3778:
[----:B------:R-:W-:Y:S05]  /*141a0*/  BRA.DIV ~URZ, `(.L_x_3701) ;  /* 0x00003a127f007947 */ /* 0x000fea000b800000 */
[----:B----4-:R4:W1:Y:S02]  /*141b0*/  SHFL.IDX PT, R0, R12, 0x2, 0x181f ;  /* 0x00581f000c007f89 */ /* 0x01086400000e0000 */
.L_x_3779:
        /* <DEDUP_REMOVED lines=19> */
.L_x_3703:
[----:B------:R-:W-:Y:S05]  /*142f0*/  BSYNC B0 ;  /* 0x0000000000007941 */ /* 0x000fea0003800000 */
.L_x_3702:
[----:B------:R-:W-:Y:S05]  /*14300*/  BRA.DIV ~URZ, `(.L_x_3704) ;  /* 0x000039227f007947 */ /* 0x000fea000b800000 */
[----:B--2---:R2:W3:Y:S04]  /*14310*/  SHFL.IDX PT, R8, R9, 0x3, 0x181f ;  /* 0x00781f0009087f89 */ /* 0x0044e800000e0000 */
[----:B-1----:R2:W1:Y:S02]  /*14320*/  SHFL.IDX PT, R0, R12, 0x3, 0x181f ;  /* 0x00781f000c007f89 */ /* 0x00246400000e0000 */
.L_x_3780:
        /* <DEDUP_REMOVED lines=18> */
.L_x_3684:
[----:B------:R-:W-:Y:S05]  /*14450*/  BSYNC B1 ;  /* 0x0000000000017941 */ /* 0x000fea0003800000 */
.L_x_3668:
        /* <DEDUP_REMOVED lines=12> */
.L_x_3781:
[----:B------:R-:W-:Y:S05]  /*14520*/  BRA.DIV ~URZ, `(.L_x_3707) ;  /* 0x000038427f007947 */ /* 0x000fea000b800000 */
[----:B------:R3:W4:Y:S02]  /*14530*/  SHFL.IDX PT, R8, R82, 0x1, 0x1f ;  /* 0x00201f0052087f89 */ /* 0x00072400000e0000 */
.L_x_3782:
        /* <DEDUP_REMOVED lines=18> */
.L_x_3783:
        /* <DEDUP_REMOVED lines=16> */
.L_x_3784:
[----:B---3--:R-:W-:Y:S01]  /*14760*/  IMAD R0, R0, c[0x0][0x538], RZ ;  /* 0x00014e0000007a24 */ /* 0x008fe200078e02ff */
[----:B------:R-:W-:Y:S04]  /*14770*/  BSSY B1, `(.L_x_3710) ;  /* 0x00000c5000017945 */ /* 0x000fe80003800000 */
[----:B----4-:R-:W-:-:S04]  /*14780*/  IADD3 R8, R0, R8, RZ ;  /* 0x0000000800087210 */ /* 0x010fc80007ffe0ff */
[----:B--2---:R-:W-:-:S13]  /*14790*/  ISETP.GT.AND P0, PT, R8, R9, PT ;  /* 0x000000090800720c */ /* 0x004fda0003f04270 */
[----:B------:R-:W-:Y:S05]  /*147a0*/  @P0 BRA `(.L_x_3711) ;  /* 0x0000024000000947 */ /* 0x000fea0003800000 */
.L_x_3715:
        /* <DEDUP_REMOVED lines=16> */
.L_x_3785:
        /* <DEDUP_REMOVED lines=16> */
.L_x_3786:
[----:B--2---:R-:W-:-:S05]  /*149b0*/  IMAD R0, R0, c[0x0][0x538], RZ ;  /* 0x00014e0000007a24 */ /* 0x004fca00078e02ff */
[----:B------:R-:W-:-:S04]  /*149c0*/  IADD3 R8, R0, R8, RZ ;  /* 0x0000000800087210 */ /* 0x000fc80007ffe0ff */
[----:B------:R-:W-:-:S13]  /*149d0*/  ISETP.GT.AND P0, PT, R8, R9, PT ;  /* 0x000000090800720c */ /* 0x000fda0003f04270 */
[----:B-1----:R-:W-:Y:S05]  /*149e0*/  @!P0 BRA `(.L_x_3715) ;  /* 0xfffffdc000008947 */ /* 0x002fea000383ffff */
.L_x_3711:
[----:B------:R-:W-:-:S05]  /*149f0*/  IADD3 R8, -R0, R8, RZ ;  /* 0x0000000800087210 */ /* 0x000fca0007ffe1ff */
[----:B------:R-:W-:-:S05]  /*14a00*/  IMAD R0, R4, c[0x0][0x538], R8 ;  /* 0x00014e0004007a24 */ /* 0x000fca00078e0208 */
[----:B------:R-:W-:Y:S01]  /*14a10*/  ISETP.GT.AND P0, PT, R0, R9, PT ;  /* 0x000000090000720c */ /* 0x000fe20003f04270 */
[----:B------:R-:W-:-:S12]  /*14a20*/  BRA.DIV ~URZ, `(.L_x_3716) ;  /* 0x000037a27f007947 */ /* 0x000fd8000b800000 */
[----:B------:R-:W-:-:S04]  /*14a30*/  VOTE.ANY R5, PT, !P0 ;  /* 0x0000000000057806 */ /* 0x000fc800040e0100 */
.L_x_3787:
[----:B------:R-:W2:Y:S02]  /*14a40*/  POPC R0, R5 ;  /* 0x0000000500007309 */ /* 0x000ea40000000000 */
[----:B--2---:R-:W-:Y:S01]  /*14a50*/  IADD3 R215, R0, R215, RZ ;  /* 0x000000d700d77210 */ /* 0x004fe20007ffe0ff */
[----:B------:R-:W-:Y:S05]  /*14a60*/  BRA.DIV ~URZ, `(.L_x_3717) ;  /* 0x000037b27f007947 */ /* 0x000fea000b800000 */
[----:B------:R2:W3:Y:S04]  /*14a70*/  SHFL.IDX PT, R10, R6, R0, 0x1f ;  /* 0x00001f00060a7589 */ /* 0x0004e800000e0000 */
[----:B------:R2:W4:Y:S02]  /*14a80*/  SHFL.IDX PT, R7, R7, R0, 0x1f ;  /* 0x00001f0007077589 */ /* 0x00052400000e0000 */
.L_x_3788:
[----:B------:R-:W-:Y:S01]  /*14a90*/  ISETP.NE.AND P0, PT, R5, RZ, PT ;  /* 0x000000ff0500720c */ /* 0x000fe20003f05270 */
[----:B------:R-:W-:-:S12]  /*14aa0*/  BSSY B0, `(.L_x_3718) ;  /* 0x0000005000007945 */ /* 0x000fd80003800000 */
[----:B------:R-:W-:Y:S05]  /*14ab0*/  @!P0 BRA `(.L_x_3719) ;  /* 0x0000003000008947 */ /* 0x000fea0003800000 */
[----:B--2---:R-:W-:Y:S01]  /*14ac0*/  IADD3 R0, R0, -0x1, RZ ;  /* 0xffffffff00007810 */ /* 0x004fe20007ffe0ff */
[----:B------:R-:W-:Y:S05]  /*14ad0*/  BRA.DIV ~URZ, `(.L_x_3720) ;  /* 0x000038127f007947 */ /* 0x000fea000b800000 */
[----:B------:R2:W1:Y:S02]  /*14ae0*/  SHFL.IDX PT, R11, R4, R0, 0x1f ;  /* 0x00001f00040b7589 */ /* 0x00046400000e0000 */
.L_x_3719:
[----:B------:R-:W-:Y:S05]  /*14af0*/  BSYNC B0 ;  /* 0x0000000000007941 */ /* 0x000fea0003800000 */
.L_x_3718:
        /* <DEDUP_REMOVED lines=66> */
.L_x_3722:
        /* <DEDUP_REMOVED lines=66> */
.L_x_3723:
[----:B------:R-:W-:Y:S05]  /*15340*/  BSYNC B0 ;  /* 0x0000000000007941 */ /* 0x000fea0003800000 */
.L_x_3721:
[----:B------:R-:W-:-:S04]  /*15350*/  LOP3.LUT R0, RZ, R0, RZ, 0x33, !PT ;  /* 0x00000000ff007212 */ /* 0x000fc800078e33ff */
[----:B------:R-:W-:Y:S01]  /*15360*/  IADD3 R213, R0, R10, RZ ;  /* 0x0000000a00d57210 */ /* 0x000fe20007ffe0ff */
[----:B------:R-:W-:Y:S05]  /*15370*/  BRA `(.L_x_3724) ;  /* 0x0000004000007947 */ /* 0x000fea0003800000 */
.L_x_3712:
[----:B------:R-:W-:Y:S01]  /*15380*/  IMAD.MOV.U32 R212, RZ, RZ, R9 ;  /* 0x000000ffffd47224 */ /* 0x000fe200078e0009 */
[----:B------:R-:W-:Y:S01]  /*15390*/  MOV R214, RZ ;  /* 0x000000ff00d67202 */ /* 0x000fe20000000f00 */
[----:B------:R-:W-:Y:S01]  /*153a0*/  IMAD.MOV.U32 R213, RZ, RZ, RZ ;  /* 0x000000ffffd57224 */ /* 0x000fe200078e00ff */
[----:B------:R-:W-:Y:S02]  /*153b0*/  MOV R215, c[0x0][0x53c] ;  /* 0x00014f0000d77a02 */ /* 0x000fe40000000f00 */
.L_x_3724:
[----:B------:R-:W-:Y:S05]  /*153c0*/  BSYNC B1 ;  /* 0x0000000000017941 */ /* 0x000fea0003800000 */
.L_x_3710:
[----:B------:R-:W-:Y:S01]  /*153d0*/  WARPSYNC 0xffffffff ;  /* 0xffffffff00007948 */ /* 0x000fe20003800000 */
[----:B------:R-:W-:Y:S01]  /*153e0*/  BAR.SYNC.DEFER_BLOCKING 0x4, 0x100 ;  /* 0x0104000000007b1d */ /* 0x000fe20000010000 */
[----:B------:R-:W-:-:S13]  /*153f0*/  ISETP.NE.AND P0, PT, R12, RZ, PT ;  /* 0x000000ff0c00720c */ /* 0x000fda0003f05270 */
[----:B------:R2:W-:Y:S04]  /*15400*/  @!P0 STS.128 [0x18100], R212 ;  /* 0x018100d4ff008388 */ /* 0x0005e80000000c00 */
[----:B------:R-:W-:Y:S06]  /*15410*/  BAR.ARV 0x5, 0x100 ;  /* 0x0144000000007b1d */ /* 0x000fec0000002000 */
.L_x_3705:
[----:B----4-:R-:W-:-:S13]  /*15420*/  ISETP.GE.AND P0, PT, R215, c[0x0][0x53c], PT ;  /* 0x00014f00d7007a0c */ /* 0x010fda0003f06270 */
[----:B-123--:R-:W-:Y:S01]  /*15430*/  @P0 CALL.REL.NOINC `(.L_x_3725) ;  /* 0x0000001000000944 */ /* 0x00efe20003c00000 */
[----:B------:R-:W-:Y:S05]  /*15440*/  BRA `(.L_x_3726) ;  /* 0xfffec60000007947 */ /* 0x000fea000383ffff */
.L_x_3725:
[----:B------:R-:W-:Y:S05]  /*15450*/  EXIT ;  /* 0x000000000000794d */ /* 0x000fea0003800000 */
.L_x_3549:
[----:B------:R-:W-:Y:S01]  /*15460*/  IMAD.MOV.U32 R0, RZ, RZ, R5 ;  /* 0x000000ffff007224 */ /* 0x000fe200078e0005 */
[----:B------:R-:W-:Y:S02]  /*15470*/  MOV R2, 0x1 ;  /* 0x0000000100027802 */ /* 0x000fe40000000f00 */
[----:B------:R-:W-:Y:S02]  /*15480*/  MOV R3, 0x154a0 ;  /* 0x000154a000037802 */ /* 0x000fe40000000f00 */
[----:B-1----:R-:W-:Y:S05]  /*15490*/  CALL.REL.NOINC `($__internal_62_$__cuda_sm70_shflsync_up_p) ;  /* 0x00002f8000007944 */ /* 0x002fea0003c00000 */
[----:B------:R-:W-:Y:S01]  /*154a0*/  MOV R0, R4 ;  /* 0x0000000400007202 */ /* 0x000fe20000000f00 */
[----:B------:R-:W-:Y:S05]  /*154b0*/  BRA `(.L_x_3727) ;  /* 0xfffeaf8000007947 */ /* 0x000fea000383ffff */
.L_x_3550:
[----:B------:R-:W-:Y:S01]  /*154c0*/  IMAD.MOV.U32 R0, RZ, RZ, R5 ;  /* 0x000000ffff007224 */ /* 0x000fe200078e0005 */
[----:B------:R-:W-:Y:S02]  /*154d0*/  MOV R2, 0x2 ;  /* 0x0000000200027802 */ /* 0x000fe40000000f00 */
[----:B------:R-:W-:Y:S02]  /*154e0*/  MOV R3, 0x15500 ;  /* 0x0001550000037802 */ /* 0x000fe40000000f00 */
[----:B-1----:R-:W-:Y:S05]  /*154f0*/  CALL.REL.NOINC `($__internal_62_$__cuda_sm70_shflsync_up_p) ;  /* 0x00002f2000007944 */ /* 0x002fea0003c00000 */
[----:B------:R-:W-:Y:S01]  /*15500*/  SEL R0, R4, RZ, P4 ;  /* 0x000000ff04007207 */ /* 0x000fe20002000000 */
[----:B------:R-:W-:Y:S01]  /*15510*/  IMAD.MOV.U32 R2, RZ, RZ, 0x4 ;  /* 0x00000004ff027424 */ /* 0x000fe200078e00ff */
[----:B------:R-:W-:-:S03]  /*15520*/  MOV R3, 0x15550 ;  /* 0x0001555000037802 */ /* 0x000fc60000000f00 */
[----:B------:R-:W-:Y:S02]  /*15530*/  IMAD.IADD R0, R5, 0x1, R0 ;  /* 0x0000000105007824 */ /* 0x000fe400078e0200 */
[----:B------:R-:W-:Y:S05]  /*15540*/  CALL.REL.NOINC `($__internal_62_$__cuda_sm70_shflsync_up_p) ;  /* 0x00002ed000007944 */ /* 0x000fea0003c00000 */
        /* <DEDUP_REMOVED lines=12> */
[----:B------:R-:W-:Y:S02]  /*15610*/  MOV R184, 0x1f ;  /* 0x0000001f00b87802 */ /* 0x000fe40000000f00 */
[----:B------:R-:W-:Y:S01]  /*15620*/  MOV R3, 0x15660 ;  /* 0x0001566000037802 */ /* 0x000fe20000000f00 */
[----:B------:R-:W-:-:S04]  /*15630*/  IMAD.IADD R4, R0, 0x1, R4 ;  /* 0x0000000100047824 */ /* 0x000fc800078e0204 */
[----:B------:R-:W-:Y:S02]  /*15640*/  IMAD.MOV.U32 R183, RZ, RZ, R4 ;  /* 0x000000ffffb77224 */ /* 0x000fe400078e0004 */
[----:B------:R-:W-:Y:S05]  /*15650*/  CALL.REL.NOINC `($__internal_61_$__cuda_sm70_shflsync_idx_p) ;  /* 0x00002d6000007944 */ /* 0x000fea0003c00000 */
[----:B------:R-:W-:Y:S01]  /*15660*/  MOV R0, R184 ;  /* 0x000000b800007202 */ /* 0x000fe20000000f00 */
[----:B------:R-:W-:Y:S05]  /*15670*/  BRA `(.L_x_3728) ;  /* 0xfffeaec000007947 */ /* 0x000fea000383ffff */
.L_x_3552:
[----:B------:R-:W-:Y:S02]  /*15680*/  SEL R0, RZ, 0x1, P0 ;  /* 0x00000001ff007807 */ /* 0x000fe40000000000 */
[----:B------:R-:W-:Y:S02]  /*15690*/  MOV R2, 0x156b0 ;  /* 0x000156b000027802 */ /* 0x000fe40000000f00 */
[----:B-1----:R-:W-:Y:S05]  /*156a0*/  CALL.REL.NOINC `($__internal_63_$__cuda_sm70_votesync_ballot) ;  /* 0x00002de000007944 */ /* 0x002fea0003c00000 */
[----:B------:R-:W-:Y:S01]  /*156b0*/  MOV R6, R0 ;  /* 0x0000000000067202 */ /* 0x000fe20000000f00 */
[----:B------:R-:W-:Y:S05]  /*156c0*/  BRA `(.L_x_3729) ;  /* 0xfffeaf0000007947 */ /* 0x000fea000383ffff */
.L_x_3553:
[----:B------:R-:W-:Y:S01]  /*156d0*/  IMAD.MOV.U32 R183, RZ, RZ, R9 ;  /* 0x000000ffffb77224 */ /* 0x000fe200078e0009 */
[----:B------:R-:W-:Y:S01]  /*156e0*/  MOV R2, R0 ;  /* 0x0000000000027202 */ /* 0x000fe20000000f00 */
[----:B------:R-:W-:Y:S01]  /*156f0*/  IMAD.MOV.U32 R184, RZ, RZ, 0x1f ;  /* 0x0000001fffb87424 */ /* 0x000fe200078e00ff */
[----:B------:R-:W-:Y:S02]  /*15700*/  MOV R3, 0x15720 ;  /* 0x0001572000037802 */ /* 0x000fe40000000f00 */
[----:B------:R-:W-:Y:S05]  /*15710*/  CALL.REL.NOINC `($__internal_61_$__cuda_sm70_shflsync_idx_p) ;  /* 0x00002ca000007944 */ /* 0x000fea0003c00000 */
[----:B------:R-:W-:Y:S01]  /*15720*/  IMAD.MOV.U32 R12, RZ, RZ, R184 ;  /* 0x000000ffff0c7224 */ /* 0x000fe200078e00b8 */
[----:B------:R-:W-:Y:S01]  /*15730*/  MOV R183, R8 ;  /* 0x0000000800b77202 */ /* 0x000fe20000000f00 */
[----:B------:R-:W-:Y:S01]  /*15740*/  IMAD.MOV.U32 R5, RZ, RZ, RZ ;  /* 0x000000ffff057224 */ /* 0x000fe200078e00ff */
[----:B------:R-:W-:Y:S01]  /*15750*/  MOV R2, R0 ;  /* 0x0000000000027202 */ /* 0x000fe20000000f00 */
[----:B------:R-:W-:Y:S01]  /*15760*/  IMAD.MOV.U32 R184, RZ, RZ, 0x1f ;  /* 0x0000001fffb87424 */ /* 0x000fe200078e00ff */
[----:B------:R-:W-:-:S02]  /*15770*/  MOV R3, 0x15790 ;  /* 0x0001579000037802 */ /* 0x000fc40000000f00 */
[----:B------:R-:W-:Y:S05]  /*15780*/  CALL.REL.NOINC `($__internal_61_$__cuda_sm70_shflsync_idx_p) ;  /* 0x00002c3000007944 */ /* 0x000fea0003c00000 */
[----:B------:R-:W-:Y:S01]  /*15790*/  MOV R9, R184 ;  /* 0x000000b800097202 */ /* 0x000fe20000000f00 */
[----:B------:R-:W-:Y:S05]  /*157a0*/  BRA `(.L_x_3730) ;  /* 0xfffeae8000007947 */ /* 0x000fea000383ffff */
.L_x_3556:
[----:B------:R-:W-:Y:S01]  /*157b0*/  IMAD.MOV.U32 R183, RZ, RZ, R4 ;  /* 0x000000ffffb77224 */ /* 0x000fe200078e0004 */
[----:B------:R-:W-:Y:S01]  /*157c0*/  MOV R2, R0 ;  /* 0x0000000000027202 */ /* 0x000fe20000000f00 */
[----:B------:R-:W-:Y:S01]  /*157d0*/  IMAD.MOV.U32 R184, RZ, RZ, 0x1f ;  /* 0x0000001fffb87424 */ /* 0x000fe200078e00ff */
[----:B------:R-:W-:-:S02]  /*157e0*/  MOV R3, 0x15800 ;  /* 0x0001580000037802 */ /* 0x000fc40000000f00 */
[----:B--23--:R-:W-:Y:S05]  /*157f0*/  CALL.REL.NOINC `($__internal_61_$__cuda_sm70_shflsync_idx_p) ;  /* 0x00002bc000007944 */ /* 0x00cfea0003c00000 */
[----:B------:R-:W-:Y:S01]  /*15800*/  MOV R5, R184 ;  /* 0x000000b800057202 */ /* 0x000fe20000000f00 */
[----:B------:R-:W-:Y:S05]  /*15810*/  BRA `(.L_x_3555) ;  /* 0xfffeae7000007947 */ /* 0x000fea000383ffff */
.L_x_3575:
[----:B------:R-:W-:Y:S01]  /*15820*/  IMAD.MOV.U32 R183, RZ, RZ, R9 ;  /* 0x000000ffffb77224 */ /* 0x000fe200078e0009 */
[----:B------:R-:W-:Y:S01]  /*15830*/  MOV R2, RZ ;  /* 0x000000ff00027202 */ /* 0x000fe20000000f00 */
[----:B------:R-:W-:Y:S01]  /*15840*/  IMAD.MOV.U32 R184, RZ, RZ, 0x181f ;  /* 0x0000181fffb87424 */ /* 0x000fe200078e00ff */
[----:B------:R-:W-:-:S02]  /*15850*/  MOV R3, 0x15870 ;  /* 0x0001587000037802 */ /* 0x000fc40000000f00 */
[----:B-----5:R-:W-:Y:S05]  /*15860*/  CALL.REL.NOINC `($__internal_61_$__cuda_sm70_shflsync_idx_p) ;  /* 0x00002b5000007944 */ /* 0x020fea0003c00000 */
[----:B------:R-:W-:Y:S01]  /*15870*/  MOV R8, R184 ;  /* 0x000000b800087202 */ /* 0x000fe20000000f00 */
[----:B------:R-:W-:Y:S05]  /*15880*/  BRA `(.L_x_3731) ;  /* 0xfffed12000007947 */ /* 0x000fea000383ffff */
.L_x_3576:
[----:B------:R-:W-:Y:S01]  /*15890*/  IMAD.MOV.U32 R183, RZ, RZ, R12 ;  /* 0x000000ffffb77224 */ /* 0x000fe200078e000c */
[----:B------:R-:W-:Y:S01]  /*158a0*/  MOV R2, RZ ;  /* 0x000000ff00027202 */ /* 0x000fe20000000f00 */
[----:B------:R-:W-:Y:S01]  /*158b0*/  IMAD.MOV.U32 R184, RZ, RZ, 0x181f ;  /* 0x0000181fffb87424 */ /* 0x000fe200078e00ff */
[----:B------:R-:W-:-:S02]  /*158c0*/  MOV R3, 0x158e0 ;  /* 0x000158e000037802 */ /* 0x000fc40000000f00 */
[----:B-12--5:R-:W-:Y:S05]  /*158d0*/  CALL.REL.NOINC `($__internal_61_$__cuda_sm70_shflsync_idx_p) ;  /* 0x00002ae000007944 */ /* 0x026fea0003c00000 */
[----:B------:R-:W-:Y:S01]  /*158e0*/  MOV R0, R184 ;  /* 0x000000b800007202 */ /* 0x000fe20000000f00 */
[----:B------:R-:W-:Y:S05]  /*158f0*/  BRA `(.L_x_3732) ;  /* 0xfffed0d000007947 */ /* 0x000fea000383ffff */
.L_x_3579:
[----:B------:R-:W-:Y:S01]  /*15900*/  IMAD.MOV.U32 R183, RZ, RZ, R9 ;  /* 0x000000ffffb77224 */ /* 0x000fe200078e0009 */
[----:B--2---:R-:W-:Y:S01]  /*15910*/  MOV R2, 0x1 ;  /* 0x0000000100027802 */ /* 0x004fe20000000f00 */
[----:B------:R-:W-:Y:S01]  /*15920*/  IMAD.MOV.U32 R184, RZ, RZ, 0x181f ;  /* 0x0000181fffb87424 */ /* 0x000fe200078e00ff */
[----:B------:R-:W-:-:S02]  /*15930*/  MOV R3, 0x15950 ;  /* 0x0001595000037802 */ /* 0x000fc40000000f00 */
[----:B-1-345:R-:W-:Y:S05]  /*15940*/  CALL.REL.NOINC `($__internal_61_$__cuda_sm70_shflsync_idx_p) ;  /* 0x00002a7000007944 */ /* 0x03afea0003c00000 */
[----:B------:R-:W-:Y:S01]  /*15950*/  IMAD.MOV.U32 R8, RZ, RZ, R184 ;  /* 0x000000ffff087224 */ /* 0x000fe200078e00b8 */
[----:B------:R-:W-:Y:S01]  /*15960*/  MOV R2, 0x1 ;  /* 0x0000000100027802 */ /* 0x000fe20000000f00 */
[----:B------:R-:W-:Y:S01]  /*15970*/  IMAD.MOV.U32 R183, RZ, RZ, R12 ;  /* 0x000000ffffb77224 */ /* 0x000fe200078e000c */
[----:B------:R-:W-:-:S02]  /*15980*/  MOV R184, 0x181f ;  /* 0x0000181f00b87802 */ /* 0x000fc40000000f00 */
[----:B------:R-:W-:Y:S02]  /*15990*/  MOV R3, 0x159b0 ;  /* 0x000159b000037802 */ /* 0x000fe40000000f00 */
[----:B------:R-:W-:Y:S05]  /*159a0*/  CALL.REL.NOINC `($__internal_61_$__cuda_sm70_shflsync_idx_p) ;  /* 0x00002a1000007944 */ /* 0x000fea0003c00000 */
[----:B------:R-:W-:Y:S01]  /*159b0*/  MOV R0, R184 ;  /* 0x000000b800007202 */ /* 0x000fe20000000f00 */
[----:B------:R-:W-:Y:S05]  /*159c0*/  BRA `(.L_x_3733) ;  /* 0xfffed18000007947 */ /* 0x000fea000383ffff */
.L_x_3582:
[----:B------:R-:W-:Y:S01]  /*159d0*/  IMAD.MOV.U32 R183, RZ, RZ, R9 ;  /* 0x000000ffffb77224 */ /* 0x000fe200078e0009 */
[----:B-1----:R-:W-:Y:S01]  /*159e0*/  MOV R2, 0x2 ;  /* 0x0000000200027802 */ /* 0x002fe20000000f00 */
[----:B------:R-:W-:Y:S01]  /*159f0*/  IMAD.MOV.U32 R184, RZ, RZ, 0x181f ;  /* 0x0000181fffb87424 */ /* 0x000fe200078e00ff */
[----:B------:R-:W-:Y:S02]  /*15a00*/  MOV R3, 0x15a20 ;  /* 0x00015a2000037802 */ /* 0x000fe40000000f00 */
[----:B--2345:R-:W-:Y:S05]  /*15a10*/  CALL.REL.NOINC `($__internal_61_$__cuda_sm70_shflsync_idx_p) ;  /* 0x000029a000007944 */ /* 0x03cfea0003c00000 */
[----:B------:R-:W-:Y:S01]  /*15a20*/  MOV R8, R184 ;  /* 0x000000b800087202 */ /* 0x000fe20000000f00 */
[----:B------:R-:W-:Y:S05]  /*15a30*/  BRA `(.L_x_3734) ;  /* 0xfffed27000007947 */ /* 0x000fea000383ffff */
.L_x_3583:
[----:B------:R-:W-:Y:S01]  /*15a40*/  IMAD.MOV.U32 R183, RZ, RZ, R12 ;  /* 0x000000ffffb77224 */ /* 0x000fe200078e000c */
[----:B------:R-:W-:Y:S01]  /*15a50*/  MOV R2, 0x2 ;  /* 0x0000000200027802 */ /* 0x000fe20000000f00 */
[----:B------:R-:W-:Y:S01]  /*15a60*/  IMAD.MOV.U32 R184, RZ, RZ, 0x181f ;  /* 0x0000181fffb87424 */ /* 0x000fe200078e00ff */
[----:B------:R-:W-:Y:S02]  /*15a70*/  MOV R3, 0x15a90 ;  /* 0x00015a9000037802 */ /* 0x000fe40000000f00 */
[----:B-12345:R-:W-:Y:S05]  /*15a80*/  CALL.REL.NOINC `($__internal_61_$__cuda_sm70_shflsync_idx_p) ;  /* 0x0000293000007944 */ /* 0x03efea0003c00000 */
[----:B------:R-:W-:Y:S01]  /*15a90*/  MOV R0, R184 ;  /* 0x000000b800007202 */ /* 0x000fe20000000f00 */
[----:B------:R-:W-:Y:S05]  /*15aa0*/  BRA `(.L_x_3735) ;  /* 0xfffed22000007947 */ /* 0x000fea000383ffff */
.L_x_3586:
[----:B------:R-:W-:Y:S01]  /*15ab0*/  IMAD.MOV.U32 R183, RZ, RZ, R9 ;  /* 0x000000ffffb77224 */ /* 0x000fe200078e0009 */
[----:B-1----:R-:W-:Y:S01]  /*15ac0*/  MOV R2, 0x3 ;  /* 0x0000000300027802 */ /* 0x002fe20000000f00 */
[----:B------:R-:W-:Y:S01]  /*15ad0*/  IMAD.MOV.U32 R184, RZ, RZ, 0x181f ;  /* 0x0000181fffb87424 */ /* 0x000fe200078e00ff */
[----:B------:R-:W-:-:S02]  /*15ae0*/  MOV R3, 0x15b00 ;  /* 0x00015b0000037802 */ /* 0x000fc40000000f00 */
[----:B--2345:R-:W-:Y:S05]  /*15af0*/  CALL.REL.NOINC `($__internal_61_$__cuda_sm70_shflsync_idx_p) ;  /* 0x000028c000007944 */ /* 0x03cfea0003c00000 */
        /* <DEDUP_REMOVED lines=8> */
.L_x_3589:
[----:B------:R-:W-:Y:S01]  /*15b80*/  IMAD.MOV.U32 R183, RZ, RZ, R5 ;  /* 0x000000ffffb77224 */ /* 0x000fe200078e0005 */
[----:B------:R-:W-:Y:S01]  /*15b90*/  MOV R2, RZ ;  /* 0x000000ff00027202 */ /* 0x000fe20000000f00 */
[----:B------:R-:W-:Y:S01]  /*15ba0*/  IMAD.MOV.U32 R184, RZ, RZ, 0x181f ;  /* 0x0000181fffb87424 */ /* 0x000fe200078e00ff */
[----:B------:R-:W-:Y:S02]  /*15bb0*/  MOV R3, 0x15bd0 ;  /* 0x00015bd000037802 */ /* 0x000fe40000000f00 */
[----:B------:R-:W-:Y:S05]  /*15bc0*/  CALL.REL.NOINC `($__internal_61_$__cuda_sm70_shflsync_idx_p) ;  /* 0x000027f000007944 */ /* 0x000fea0003c00000 */
[----:B------:R-:W-:Y:S01]  /*15bd0*/  MOV R4, R184 ;  /* 0x000000b800047202 */ /* 0x000fe20000000f00 */
[----:B------:R-:W-:Y:S05]  /*15be0*/  BRA `(.L_x_3737) ;  /* 0xfffee80000007947 */ /* 0x000fea000383ffff */
.L_x_3590:
[----:B------:R-:W-:Y:S01]  /*15bf0*/  IMAD.MOV.U32 R183, RZ, RZ, R12 ;  /* 0x000000ffffb77224 */ /* 0x000fe200078e000c */
[----:B------:R-:W-:Y:S01]  /*15c00*/  MOV R2, RZ ;  /* 0x000000ff00027202 */ /* 0x000fe20000000f00 */
[----:B------:R-:W-:Y:S01]  /*15c10*/  IMAD.MOV.U32 R184, RZ, RZ, 0x181f ;  /* 0x0000181fffb87424 */ /* 0x000fe200078e00ff */
[----:B------:R-:W-:Y:S02]  /*15c20*/  MOV R3, 0x15c40 ;  /* 0x00015c4000037802 */ /* 0x000fe40000000f00 */
[----:B-12---:R-:W-:Y:S05]  /*15c30*/  CALL.REL.NOINC `($__internal_61_$__cuda_sm70_shflsync_idx_p) ;  /* 0x0000278000007944 */ /* 0x006fea0003c00000 */
        /* <DEDUP_REMOVED lines=22> */
[----:B-1----:R-:W-:Y:S05]  /*15da0*/  CALL.REL.NOINC `($__internal_61_$__cuda_sm70_shflsync_idx_p) ;  /* 0x0000261000007944 */ /* 0x002fea0003c00000 */
        /* <DEDUP_REMOVED lines=8> */
.L_x_3591:
[----:B------:R-:W-:Y:S01]  /*15e30*/  IMAD.MOV.U32 R183, RZ, RZ, R4 ;  /* 0x000000ffffb77224 */ /* 0x000fe200078e0004 */
[----:B------:R-:W-:Y:S01]  /*15e40*/  MOV R2, RZ ;  /* 0x000000ff00027202 */ /* 0x000fe20000000f00 */
[----:B------:R-:W-:Y:S01]  /*15e50*/  IMAD.MOV.U32 R184, RZ, RZ, 0x1c1f ;  /* 0x00001c1fffb87424 */ /* 0x000fe200078e00ff */
[----:B------:R-:W-:Y:S02]  /*15e60*/  MOV R3, 0x15e80 ;  /* 0x00015e8000037802 */ /* 0x000fe40000000f00 */
[----:B------:R-:W-:Y:S05]  /*15e70*/  CALL.REL.NOINC `($__internal_61_$__cuda_sm70_shflsync_idx_p) ;  /* 0x0000254000007944 */ /* 0x000fea0003c00000 */
[----:B------:R-:W-:Y:S01]  /*15e80*/  MOV R3, R184 ;  /* 0x000000b800037202 */ /* 0x000fe20000000f00 */
[----:B------:R-:W-:Y:S05]  /*15e90*/  BRA `(.L_x_3739) ;  /* 0xfffee8f000007947 */ /* 0x000fea000383ffff */
.L_x_3596:
[----:B------:R-:W-:Y:S01]  /*15ea0*/  IMAD.MOV.U32 R183, RZ, RZ, R4 ;  /* 0x000000ffffb77224 */ /* 0x000fe200078e0004 */
[----:B------:R-:W-:Y:S01]  /*15eb0*/  MOV R2, 0x1 ;  /* 0x0000000100027802 */ /* 0x000fe20000000f00 */
[----:B------:R-:W-:Y:S01]  /*15ec0*/  IMAD.MOV.U32 R184, RZ, RZ, 0x1c1f ;  /* 0x00001c1fffb87424 */ /* 0x000fe200078e00ff */
[----:B------:R-:W-:Y:S02]  /*15ed0*/  MOV R3, 0x15ef0 ;  /* 0x00015ef000037802 */ /* 0x000fe40000000f00 */
[----:B-1----:R-:W-:Y:S05]  /*15ee0*/  CALL.REL.NOINC `($__internal_61_$__cuda_sm70_shflsync_idx_p) ;  /* 0x000024d000007944 */ /* 0x002fea0003c00000 */
[----:B------:R-:W-:Y:S01]  /*15ef0*/  MOV R3, R184 ;  /* 0x000000b800037202 */ /* 0x000fe20000000f00 */
[----:B------:R-:W-:Y:S05]  /*15f00*/  BRA `(.L_x_3740) ;  /* 0xfffeed6000007947 */ /* 0x000fea000383ffff */
.L_x_3601:
[----:B------:R-:W-:Y:S01]  /*15f10*/  IMAD.MOV.U32 R128, RZ, RZ, R4 ;  /* 0x000000ffff807224 */ /* 0x000fe200078e0004 */
[----:B------:R-:W-:-:S02]  /*15f20*/  MOV R0, 0x2 ;  /* 0x0000000200007802 */ /* 0x000fc40000000f00 */
[----:B------:R-:W-:Y:S02]  /*15f30*/  MOV R2, 0x15f50 ;  /* 0x00015f5000027802 */ /* 0x000fe40000000f00 */
[----:B------:R-:W-:Y:S05]  /*15f40*/  CALL.REL.NOINC `($__internal_60_$__cuda_sm70_shflsync_bfly_p) ;  /* 0x0000241000007944 */ /* 0x000fea0003c00000 */
[----:B------:R-:W-:Y:S05]  /*15f50*/  BRA `(.L_x_3741) ;  /* 0xfffef3c000007947 */ /* 0x000fea000383ffff */
.L_x_3602:
[----:B------:R-:W-:Y:S01]  /*15f60*/  IMAD.MOV.U32 R128, RZ, RZ, R4 ;  /* 0x000000ffff807224 */ /* 0x000fe200078e0004 */
[----:B------:R-:W-:Y:S02]  /*15f70*/  MOV R0, 0x1 ;  /* 0x0000000100007802 */ /* 0x000fe40000000f00 */
[----:B------:R-:W-:Y:S02]  /*15f80*/  MOV R2, 0x15fa0 ;  /* 0x00015fa000027802 */ /* 0x000fe40000000f00 */
[----:B------:R-:W-:Y:S05]  /*15f90*/  CALL.REL.NOINC `($__internal_60_$__cuda_sm70_shflsync_bfly_p) ;  /* 0x000023c000007944 */ /* 0x000fea0003c00000 */
[----:B------:R-:W-:Y:S01]  /*15fa0*/  FMNMX.FTZ R129, R4, R0, !PT ;  /* 0x0000000004817209 */ /* 0x000fe20007810000 */
[----:B------:R-:W-:Y:S01]  /*15fb0*/  IMAD.MOV.U32 R128, RZ, RZ, R5 ;  /* 0x000000ffff807224 */ /* 0x000fe200078e0005 */
[----:B------:R-:W-:Y:S01]  /*15fc0*/  MOV R2, 0x15ff0 ;  /* 0x00015ff000027802 */ /* 0x000fe20000000f00 */
[----:B------:R-:W-:Y:S02]  /*15fd0*/  IMAD.MOV.U32 R0, RZ, RZ, 0x2 ;  /* 0x00000002ff007424 */ /* 0x000fe400078e00ff */
[----:B------:R-:W-:Y:S05]  /*15fe0*/  CALL.REL.NOINC `($__internal_60_$__cuda_sm70_shflsync_bfly_p) ;  /* 0x0000237000007944 */ /* 0x000fea0003c00000 */
[----:B------:R-:W-:Y:S01]  /*15ff0*/  FMNMX.FTZ R5, R5, R0, !PT ;  /* 0x0000000005057209 */ /* 0x000fe20007810000 */
[----:B------:R-:W-:Y:S01]  /*16000*/  IMAD.MOV.U32 R0, RZ, RZ, 0x1 ;  /* 0x00000001ff007424 */ /* 0x000fe200078e00ff */
[----:B------:R-:W-:-:S03]  /*16010*/  MOV R2, 0x16040 ;  /* 0x0001604000027802 */ /* 0x000fc60000000f00 */
[----:B------:R-:W-:Y:S02]  /*16020*/  IMAD.MOV.U32 R128, RZ, RZ, R5 ;  /* 0x000000ffff807224 */ /* 0x000fe400078e0005 */
[----:B------:R-:W-:Y:S05]  /*16030*/  CALL.REL.NOINC `($__internal_60_$__cuda_sm70_shflsync_bfly_p) ;  /* 0x0000232000007944 */ /* 0x000fea0003c00000 */
[----:B------:R-:W-:Y:S01]  /*16040*/  MOV R3, R0 ;  /* 0x0000000000037202 */ /* 0x000fe20000000f00 */
[----:B------:R-:W-:Y:S05]  /*16050*/  BRA `(.L_x_3742) ;  /* 0xfffef33000007947 */ /* 0x000fea000383ffff */
.L_x_3610:
[----:B------:R-:W-:Y:S01]  /*16060*/  MOV R2, RZ ;  /* 0x000000ff00027202 */ /* 0x000fe20000000f00 */
[----:B------:R-:W-:Y:S01]  /*16070*/  IMAD.MOV.U32 R183, RZ, RZ, R5 ;  /* 0x000000ffffb77224 */ /* 0x000fe200078e0005 */
[----:B------:R-:W-:Y:S01]  /*16080*/  MOV R3, 0x160b0 ;  /* 0x000160b000037802 */ /* 0x000fe20000000f00 */
[----:B------:R-:W-:Y:S02]  /*16090*/  IMAD.MOV.U32 R184, RZ, RZ, 0x181f ;  /* 0x0000181fffb87424 */ /* 0x000fe400078e00ff */
[----:B-1234-:R-:W-:Y:S05]  /*160a0*/  CALL.REL.NOINC `($__internal_61_$__cuda_sm70_shflsync_idx_p) ;  /* 0x0000231000007944 */ /* 0x01efea0003c00000 */
[----:B------:R-:W-:Y:S01]  /*160b0*/  MOV R4, R184 ;  /* 0x000000b800047202 */ /* 0x000fe20000000f00 */
[----:B------:R-:W-:-:S05]  /*160c0*/  BRA `(.L_x_3743) ;  /* 0xffff081000007947 */ /* 0x000fca000383ffff */
.L_x_3611:
[----:B------:R-:W-:Y:S01]  /*160d0*/  MOV R2, RZ ;  /* 0x000000ff00027202 */ /* 0x000fe20000000f00 */
[----:B------:R-:W-:Y:S01]  /*160e0*/  IMAD.MOV.U32 R183, RZ, RZ, R13 ;  /* 0x000000ffffb77224 */ /* 0x000fe200078e000d */
[----:B------:R-:W-:Y:S01]  /*160f0*/  MOV R3, 0x16120 ;  /* 0x0001612000037802 */ /* 0x000fe20000000f00 */
[----:B------:R-:W-:Y:S02]  /*16100*/  IMAD.MOV.U32 R184, RZ, RZ, 0x181f ;  /* 0x0000181fffb87424 */ /* 0x000fe400078e00ff */
[----:B-1234-:R-:W-:Y:S05]  /*16110*/  CALL.REL.NOINC `($__internal_61_$__cuda_sm70_shflsync_idx_p) ;  /* 0x000022a000007944 */ /* 0x01efea0003c00000 */
        /* <DEDUP_REMOVED lines=22> */
[----:B------:R-:W-:Y:S05]  /*16280*/  CALL.REL.NOINC `($__internal_61_$__cuda_sm70_shflsync_idx_p) ;  /* 0x0000213000007944 */ /* 0x000fea0003c00000 */
[----:B------:R-:W-:Y:S01]  /*16290*/  MOV R2, 0x1 ;  /* 0x0000000100027802 */ /* 0x000fe20000000f00 */
[----:B------:R-:W-:Y:S01]  /*162a0*/  IMAD.MOV.U32 R4, RZ, RZ, R184 ;  /* 0x000000ffff047224 */ /* 0x000fe200078e00b8 */
[----:B------:R-:W-:Y:S01]  /*162b0*/  MOV R184, 0x181f ;  /* 0x0000181f00b87802 */ /* 0x000fe20000000f00 */
[----:B------:R-:W-:Y:S01]  /*162c0*/  IMAD.MOV.U32 R183, RZ, RZ, R13 ;  /* 0x000000ffffb77224 */ /* 0x000fe200078e000d */
[----:B------:R-:W-:Y:S02]  /*162d0*/  MOV R3, 0x162f0 ;  /* 0x000162f000037802 */ /* 0x000fe40000000f00 */
[----:B------:R-:W-:Y:S05]  /*162e0*/  CALL.REL.NOINC `($__internal_61_$__cuda_sm70_shflsync_idx_p) ;  /* 0x000020d000007944 */ /* 0x000fea0003c00000 */
[----:B------:R-:W-:Y:S01]  /*162f0*/  MOV R0, R184 ;  /* 0x000000b800007202 */ /* 0x000fe20000000f00 */
[----:B------:R-:W-:-:S05]  /*16300*/  BRA `(.L_x_3744) ;  /* 0xffff072000007947 */ /* 0x000fca000383ffff */
.L_x_3614:
[----:B------:R-:W-:Y:S01]  /*16310*/  MOV R2, RZ ;  /* 0x000000ff00027202 */ /* 0x000fe20000000f00 */
[----:B------:R-:W-:Y:S01]  /*16320*/  IMAD.MOV.U32 R183, RZ, RZ, R129 ;  /* 0x000000ffffb77224 */ /* 0x000fe200078e0081 */
[----:B------:R-:W-:Y:S01]  /*16330*/  MOV R3, 0x16360 ;  /* 0x0001636000037802 */ /* 0x000fe20000000f00 */
[----:B------:R-:W-:Y:S02]  /*16340*/  IMAD.MOV.U32 R184, RZ, RZ, 0x181f ;  /* 0x0000181fffb87424 */ /* 0x000fe400078e00ff */
[----:B------:R-:W-:Y:S05]  /*16350*/  CALL.REL.NOINC `($__internal_61_$__cuda_sm70_shflsync_idx_p) ;  /* 0x0000206000007944 */ /* 0x000fea0003c00000 */
[----:B------:R-:W-:Y:S01]  /*16360*/  MOV R128, R184 ;  /* 0x000000b800807202 */ /* 0x000fe20000000f00 */
[----:B------:R-:W-:-:S05]  /*16370*/  BRA `(.L_x_3745) ;  /* 0xffff141000007947 */ /* 0x000fca000383ffff */
.L_x_3615:
[----:B------:R-:W-:Y:S01]  /*16380*/  MOV R2, RZ ;  /* 0x000000ff00027202 */ /* 0x000fe20000000f00 */
[----:B------:R-:W-:Y:S01]  /*16390*/  IMAD.MOV.U32 R183, RZ, RZ, R139 ;  /* 0x000000ffffb77224 */ /* 0x000fe200078e008b */
[----:B------:R-:W-:Y:S01]  /*163a0*/  MOV R3, 0x163d0 ;  /* 0x000163d000037802 */ /* 0x000fe20000000f00 */
[----:B------:R-:W-:Y:S02]  /*163b0*/  IMAD.MOV.U32 R184, RZ, RZ, 0x181f ;  /* 0x0000181fffb87424 */ /* 0x000fe400078e00ff */
[----:B-12---:R-:W-:Y:S05]  /*163c0*/  CALL.REL.NOINC `($__internal_61_$__cuda_sm70_shflsync_idx_p) ;  /* 0x00001ff000007944 */ /* 0x006fea0003c00000 */
        /* <DEDUP_REMOVED lines=31> */
.L_x_3616:
[----:B------:R-:W-:Y:S01]  /*165c0*/  MOV R2, RZ ;  /* 0x000000ff00027202 */ /* 0x000fe20000000f00 */
[----:B------:R-:W-:Y:S01]  /*165d0*/  IMAD.MOV.U32 R183, RZ, RZ, R128 ;  /* 0x000000ffffb77224 */ /* 0x000fe200078e0080 */
[----:B------:R-:W-:Y:S01]  /*165e0*/  MOV R3, 0x16610 ;  /* 0x0001661000037802 */ /* 0x000fe20000000f00 */
[----:B------:R-:W-:Y:S02]  /*165f0*/  IMAD.MOV.U32 R184, RZ, RZ, 0x1c1f ;  /* 0x00001c1fffb87424 */ /* 0x000fe400078e00ff */
[----:B------:R-:W-:Y:S05]  /*16600*/  CALL.REL.NOINC `($__internal_61_$__cuda_sm70_shflsync_idx_p) ;  /* 0x00001db000007944 */ /* 0x000fea0003c00000 */
[----:B------:R-:W-:Y:S01]  /*16610*/  MOV R3, R184 ;  /* 0x000000b800037202 */ /* 0x000fe20000000f00 */
[----:B------:R-:W-:-:S05]  /*16620*/  BRA `(.L_x_3747) ;  /* 0xffff151000007947 */ /* 0x000fca000383ffff */
.L_x_3621:
[----:B------:R-:W-:Y:S01]  /*16630*/  MOV R2, 0x1 ;  /* 0x0000000100027802 */ /* 0x000fe20000000f00 */
[----:B------:R-:W-:Y:S01]  /*16640*/  IMAD.MOV.U32 R183, RZ, RZ, R128 ;  /* 0x000000ffffb77224 */ /* 0x000fe200078e0080 */
[----:B------:R-:W-:Y:S01]  /*16650*/  MOV R3, 0x16680 ;  /* 0x0001668000037802 */ /* 0x000fe20000000f00 */
[----:B------:R-:W-:Y:S02]  /*16660*/  IMAD.MOV.U32 R184, RZ, RZ, 0x1c1f ;  /* 0x00001c1fffb87424 */ /* 0x000fe400078e00ff */
[----:B-1----:R-:W-:Y:S05]  /*16670*/  CALL.REL.NOINC `($__internal_61_$__cuda_sm70_shflsync_idx_p) ;  /* 0x00001d4000007944 */ /* 0x002fea0003c00000 */
[----:B------:R-:W-:Y:S01]  /*16680*/  MOV R3, R184 ;  /* 0x000000b800037202 */ /* 0x000fe20000000f00 */
[----:B------:R-:W-:-:S05]  /*16690*/  BRA `(.L_x_3748) ;  /* 0xffff19b000007947 */ /* 0x000fca000383ffff */
.L_x_3626:
[----:B------:R-:W-:Y:S02]  /*166a0*/  MOV R0, 0x2 ;  /* 0x0000000200007802 */ /* 0x000fe40000000f00 */
[----:B------:R-:W-:Y:S02]  /*166b0*/  MOV R2, 0x166d0 ;  /* 0x000166d000027802 */ /* 0x000fe40000000f00 */
[----:B------:R-:W-:Y:S05]  /*166c0*/  CALL.REL.NOINC `($__internal_60_$__cuda_sm70_shflsync_bfly_p) ;  /* 0x00001c9000007944 */ /* 0x000fea0003c00000 */
[----:B------:R-:W-:-:S05]  /*166d0*/  BRA `(.L_x_3749) ;  /* 0xffff207000007947 */ /* 0x000fca000383ffff */
.L_x_3627:
[----:B------:R-:W-:Y:S01]  /*166e0*/  MOV R0, 0x1 ;  /* 0x0000000100007802 */ /* 0x000fe20000000f00 */
[----:B-1----:R-:W-:Y:S01]  /*166f0*/  IMAD.MOV.U32 R128, RZ, RZ, R4 ;  /* 0x000000ffff807224 */ /* 0x002fe200078e0004 */
[----:B------:R-:W-:Y:S02]  /*16700*/  MOV R2, 0x16720 ;  /* 0x0001672000027802 */ /* 0x000fe40000000f00 */
[----:B------:R-:W-:Y:S05]  /*16710*/  CALL.REL.NOINC `($__internal_60_$__cuda_sm70_shflsync_bfly_p) ;  /* 0x00001c4000007944 */ /* 0x000fea0003c00000 */
[----:B------:R-:W-:Y:S01]  /*16720*/  IMAD.MOV.U32 R128, RZ, RZ, R5 ;  /* 0x000000ffff807224 */ /* 0x000fe200078e0005 */
[----:B------:R-:W-:Y:S01]  /*16730*/  FMNMX.FTZ R129, R4, R0, !PT ;  /* 0x0000000004817209 */ /* 0x000fe20007810000 */
[----:B------:R-:W-:Y:S01]  /*16740*/  IMAD.MOV.U32 R0, RZ, RZ, 0x2 ;  /* 0x00000002ff007424 */ /* 0x000fe200078e00ff */
[----:B------:R-:W-:Y:S02]  /*16750*/  MOV R2, 0x16770 ;  /* 0x0001677000027802 */ /* 0x000fe40000000f00 */
[----:B------:R-:W-:Y:S05]  /*16760*/  CALL.REL.NOINC `($__internal_60_$__cuda_sm70_shflsync_bfly_p) ;  /* 0x00001bf000007944 */ /* 0x000fea0003c00000 */
[----:B------:R-:W-:Y:S01]  /*16770*/  FMNMX.FTZ R128, R5, R0, !PT ;  /* 0x0000000005807209 */ /* 0x000fe20007810000 */
[----:B------:R-:W-:Y:S01]  /*16780*/  IMAD.MOV.U32 R0, RZ, RZ, 0x1 ;  /* 0x00000001ff007424 */ /* 0x000fe200078e00ff */
[----:B------:R-:W-:Y:S02]  /*16790*/  MOV R2, 0x167b0 ;  /* 0x000167b000027802 */ /* 0x000fe40000000f00 */
[----:B------:R-:W-:Y:S05]  /*167a0*/  CALL.REL.NOINC `($__internal_60_$__cuda_sm70_shflsync_bfly_p) ;  /* 0x00001bb000007944 */ /* 0x000fea0003c00000 */
[----:B------:R-:W-:-:S05]  /*167b0*/  BRA `(.L_x_3750) ;  /* 0xffff200000007947 */ /* 0x000fca000383ffff */
.L_x_3636:
[----:B------:R-:W-:Y:S01]  /*167c0*/  MOV R2, RZ ;  /* 0x000000ff00027202 */ /* 0x000fe20000000f00 */
[----:B------:R-:W-:Y:S01]  /*167d0*/  IMAD.MOV.U32 R183, RZ, RZ, R5 ;  /* 0x000000ffffb77224 */ /* 0x000fe200078e0005 */
[----:B------:R-:W-:Y:S01]  /*167e0*/  MOV R3, 0x16810 ;  /* 0x0001681000037802 */ /* 0x000fe20000000f00 */
[----:B------:R-:W-:Y:S02]  /*167f0*/  IMAD.MOV.U32 R184, RZ, RZ, 0x181f ;  /* 0x0000181fffb87424 */ /* 0x000fe400078e00ff */
[----:B-1234-:R-:W-:Y:S05]  /*16800*/  CALL.REL.NOINC `($__internal_61_$__cuda_sm70_shflsync_idx_p) ;  /* 0x00001bb000007944 */ /* 0x01efea0003c00000 */
[----:B------:R-:W-:Y:S01]  /*16810*/  MOV R4, R184 ;  /* 0x000000b800047202 */ /* 0x000fe20000000f00 */
[----:B------:R-:W-:-:S05]  /*16820*/  BRA `(.L_x_3751) ;  /* 0xffff3bc000007947 */ /* 0x000fca000383ffff */
.L_x_3637:
        /* <DEDUP_REMOVED lines=36> */
.L_x_3640:
[----:B------:R-:W-:Y:S01]  /*16a70*/  MOV R2, RZ ;  /* 0x000000ff00027202 */ /* 0x000fe20000000f00 */
[----:B------:R-:W-:Y:S01]  /*16a80*/  IMAD.MOV.U32 R183, RZ, RZ, R129 ;  /* 0x000000ffffb77224 */ /* 0x000fe200078e0081 */
[----:B------:R-:W-:Y:S01]  /*16a90*/  MOV R3, 0x16ac0 ;  /* 0x00016ac000037802 */ /* 0x000fe20000000f00 */
[----:B------:R-:W-:Y:S02]  /*16aa0*/  IMAD.MOV.U32 R184, RZ, RZ, 0x181f ;  /* 0x0000181fffb87424 */ /* 0x000fe400078e00ff */
[----:B------:R-:W-:Y:S05]  /*16ab0*/  CALL.REL.NOINC `($__internal_61_$__cuda_sm70_shflsync_idx_p) ;  /* 0x0000190000007944 */ /* 0x000fea0003c00000 */
[----:B------:R-:W-:Y:S01]  /*16ac0*/  MOV R128, R184 ;  /* 0x000000b800807202 */ /* 0x000fe20000000f00 */
[----:B------:R-:W-:-:S05]  /*16ad0*/  BRA `(.L_x_3753) ;  /* 0xffff47c000007947 */ /* 0x000fca000383ffff */
.L_x_3641:
        /* <DEDUP_REMOVED lines=36> */
.L_x_3642:
[----:B------:R-:W-:Y:S02]  /*16d20*/  MOV R0, 0x2 ;  /* 0x0000000200007802 */ /* 0x000fe40000000f00 */
[----:B------:R-:W-:Y:S02]  /*16d30*/  MOV R2, 0x16d50 ;  /* 0x00016d5000027802 */ /* 0x000fe40000000f00 */
[----:B------:R-:W-:Y:S05]  /*16d40*/  CALL.REL.NOINC `($__internal_60_$__cuda_sm70_shflsync_bfly_p) ;  /* 0x0000161000007944 */ /* 0x000fea0003c00000 */
[----:B------:R-:W-:-:S05]  /*16d50*/  BRA `(.L_x_3755) ;  /* 0xffff4a3000007947 */ /* 0x000fca000383ffff */
.L_x_3643:
        /* <DEDUP_REMOVED lines=14> */
.L_x_3646:
[----:B------:R-:W-:Y:S01]  /*16e40*/  MOV R2, RZ ;  /* 0x000000ff00027202 */ /* 0x000fe20000000f00 */
[----:B------:R-:W-:Y:S01]  /*16e50*/  IMAD.MOV.U32 R183, RZ, RZ, R12 ;  /* 0x000000ffffb77224 */ /* 0x000fe200078e000c */
[----:B------:R-:W-:Y:S01]  /*16e60*/  MOV R3, 0x16e90 ;  /* 0x00016e9000037802 */ /* 0x000fe20000000f00 */
[----:B------:R-:W-:Y:S02]  /*16e70*/  IMAD.MOV.U32 R184, RZ, RZ, 0x181f ;  /* 0x0000181fffb87424 */ /* 0x000fe400078e00ff */
[----:B-1234-:R-:W-:Y:S05]  /*16e80*/  CALL.REL.NOINC `($__internal_61_$__cuda_sm70_shflsync_idx_p) ;  /* 0x0000153000007944 */ /* 0x01efea0003c00000 */
[----:B------:R-:W-:Y:S01]  /*16e90*/  MOV R2, R184 ;  /* 0x000000b800027202 */ /* 0x000fe20000000f00 */
[----:B------:R-:W-:-:S05]  /*16ea0*/  BRA `(.L_x_3757) ;  /* 0xffff636000007947 */ /* 0x000fca000383ffff */
.L_x_3649:
[----:B------:R-:W-:Y:S01]  /*16eb0*/  MOV R2, RZ ;  /* 0x000000ff00027202 */ /* 0x000fe20000000f00 */
[----:B------:R-:W-:Y:S01]  /*16ec0*/  IMAD.MOV.U32 R183, RZ, RZ, R129 ;  /* 0x000000ffffb77224 */ /* 0x000fe200078e0081 */
[----:B------:R-:W-:Y:S01]  /*16ed0*/  MOV R3, 0x16f00 ;  /* 0x00016f0000037802 */ /* 0x000fe20000000f00 */
[----:B------:R-:W-:Y:S02]  /*16ee0*/  IMAD.MOV.U32 R184, RZ, RZ, 0x181f ;  /* 0x0000181fffb87424 */ /* 0x000fe400078e00ff */
[----:B------:R-:W-:Y:S05]  /*16ef0*/  CALL.REL.NOINC `($__internal_61_$__cuda_sm70_shflsync_idx_p) ;  /* 0x000014c000007944 */ /* 0x000fea0003c00000 */
[----:B------:R-:W-:Y:S01]  /*16f00*/  MOV R128, R184 ;  /* 0x000000b800807202 */ /* 0x000fe20000000f00 */
[----:B------:R-:W-:-:S05]  /*16f10*/  BRA `(.L_x_3758) ;  /* 0xffff713000007947 */ /* 0x000fca000383ffff */
.L_x_3650:
[----:B------:R-:W-:Y:S01]  /*16f20*/  MOV R2, RZ ;  /* 0x000000ff00027202 */ /* 0x000fe20000000f00 */
[----:B------:R-:W-:Y:S01]  /*16f30*/  IMAD.MOV.U32 R183, RZ, RZ, R138 ;  /* 0x000000ffffb77224 */ /* 0x000fe200078e008a */
[----:B------:R-:W-:Y:S01]  /*16f40*/  MOV R3, 0x16f70 ;  /* 0x00016f7000037802 */ /* 0x000fe20000000f00 */
[----:B------:R-:W-:Y:S02]  /*16f50*/  IMAD.MOV.U32 R184, RZ, RZ, 0x181f ;  /* 0x0000181fffb87424 */ /* 0x000fe400078e00ff */
[----:B-12---:R-:W-:Y:S05]  /*16f60*/  CALL.REL.NOINC `($__internal_61_$__cuda_sm70_shflsync_idx_p) ;  /* 0x0000145000007944 */ /* 0x006fea0003c00000 */
        /* <DEDUP_REMOVED lines=20> */
[----:B--2---:R-:W-:Y:S05]  /*170b0*/  CALL.REL.NOINC `($__internal_61_$__cuda_sm70_shflsync_idx_p) ;  /* 0x0000130000007944 */ /* 0x004fea0003c00000 */
        /* <DEDUP_REMOVED lines=8> */
.L_x_3651:
[----:B------:R-:W-:Y:S01]  /*17140*/  MOV R2, RZ ;  /* 0x000000ff00027202 */ /* 0x000fe20000000f00 */
[----:B------:R-:W-:Y:S01]  /*17150*/  IMAD.MOV.U32 R183, RZ, RZ, R128 ;  /* 0x000000ffffb77224 */ /* 0x000fe200078e0080 */
[----:B------:R-:W-:Y:S01]  /*17160*/  MOV R3, 0x17190 ;  /* 0x0001719000037802 */ /* 0x000fe20000000f00 */
[----:B------:R-:W-:Y:S02]  /*17170*/  IMAD.MOV.U32 R184, RZ, RZ, 0x1c1f ;  /* 0x00001c1fffb87424 */ /* 0x000fe400078e00ff */
[----:B------:R-:W-:Y:S05]  /*17180*/  CALL.REL.NOINC `($__internal_61_$__cuda_sm70_shflsync_idx_p) ;  /* 0x0000123000007944 */ /* 0x000fea0003c00000 */
[----:B------:R-:W-:Y:S01]  /*17190*/  MOV R3, R184 ;  /* 0x000000b800037202 */ /* 0x000fe20000000f00 */
[----:B------:R-:W-:-:S05]  /*171a0*/  BRA `(.L_x_3760) ;  /* 0xffff71a000007947 */ /* 0x000fca000383ffff */
.L_x_3656:
[----:B------:R-:W-:Y:S01]  /*171b0*/  MOV R2, 0x1 ;  /* 0x0000000100027802 */ /* 0x000fe20000000f00 */
[----:B------:R-:W-:Y:S01]  /*171c0*/  IMAD.MOV.U32 R183, RZ, RZ, R128 ;  /* 0x000000ffffb77224 */ /* 0x000fe200078e0080 */
[----:B------:R-:W-:Y:S01]  /*171d0*/  MOV R3, 0x17200 ;  /* 0x0001720000037802 */ /* 0x000fe20000000f00 */
[----:B------:R-:W-:Y:S02]  /*171e0*/  IMAD.MOV.U32 R184, RZ, RZ, 0x1c1f ;  /* 0x00001c1fffb87424 */ /* 0x000fe400078e00ff */
[----:B-1----:R-:W-:Y:S05]  /*171f0*/  CALL.REL.NOINC `($__internal_61_$__cuda_sm70_shflsync_idx_p) ;  /* 0x000011c000007944 */ /* 0x002fea0003c00000 */
[----:B------:R-:W-:Y:S01]  /*17200*/  MOV R3, R184 ;  /* 0x000000b800037202 */ /* 0x000fe20000000f00 */
[----:B------:R-:W-:-:S05]  /*17210*/  BRA `(.L_x_3761) ;  /* 0xffff764000007947 */ /* 0x000fca000383ffff */
.L_x_3661:
[----:B------:R-:W-:Y:S02]  /*17220*/  MOV R0, 0x2 ;  /* 0x0000000200007802 */ /* 0x000fe40000000f00 */
[----:B------:R-:W-:Y:S02]  /*17230*/  MOV R2, 0x17250 ;  /* 0x0001725000027802 */ /* 0x000fe40000000f00 */
[----:B------:R-:W-:Y:S05]  /*17240*/  CALL.REL.NOINC `($__internal_60_$__cuda_sm70_shflsync_bfly_p) ;  /* 0x0000111000007944 */ /* 0x000fea0003c00000 */
[----:B------:R-:W-:-:S05]  /*17250*/  BRA `(.L_x_3762) ;  /* 0xffff7d0000007947 */ /* 0x000fca000383ffff */
.L_x_3662:
        /* <DEDUP_REMOVED lines=10> */
[----:B------:R-:W-:Y:S03]  /*17300*/  MOV R2, 0x17330 ;  /* 0x0001733000027802 */ /* 0x000fe60000000f00 */
[----:B------:R-:W-:Y:S02]  /*17310*/  IMAD.MOV.U32 R128, RZ, RZ, R4 ;  /* 0x000000ffff807224 */ /* 0x000fe400078e0004 */
[----:B------:R-:W-:Y:S05]  /*17320*/  CALL.REL.NOINC `($__internal_60_$__cuda_sm70_shflsync_bfly_p) ;  /* 0x0000103000007944 */ /* 0x000fea0003c00000 */
[----:B------:R-:W-:-:S05]  /*17330*/  BRA `(.L_x_3763) ;  /* 0xffff7c9000007947 */ /* 0x000fca000383ffff */
.L_x_3664:
[----:B------:R-:W-:Y:S01]  /*17340*/  IMAD.MOV.U32 R128, RZ, RZ, R187 ;  /* 0x000000ffff807224 */ /* 0x000fe200078e00bb */
[----:B------:R-:W-:-:S02]  /*17350*/  MOV R0, 0x2 ;  /* 0x0000000200007802 */ /* 0x000fc40000000f00 */
[----:B------:R-:W-:Y:S02]  /*17360*/  MOV R2, 0x17380 ;  /* 0x0001738000027802 */ /* 0x000fe40000000f00 */
[----:B------:R-:W-:Y:S05]  /*17370*/  CALL.REL.NOINC `($__internal_60_$__cuda_sm70_shflsync_bfly_p) ;  /* 0x00000fe000007944 */ /* 0x000fea0003c00000 */
[----:B------:R-:W-:Y:S05]  /*17380*/  BRA `(.L_x_3764) ;  /* 0xffff93e000007947 */ /* 0x000fea000383ffff */
.L_x_3665:
[----:B------:R-:W-:Y:S01]  /*17390*/  IMAD.MOV.U32 R128, RZ, RZ, R4 ;  /* 0x000000ffff807224 */ /* 0x000fe200078e0004 */
[----:B------:R-:W-:Y:S02]  /*173a0*/  MOV R0, 0x1 ;  /* 0x0000000100007802 */ /* 0x000fe40000000f00 */
[----:B------:R-:W-:Y:S02]  /*173b0*/  MOV R2, 0x173d0 ;  /* 0x000173d000027802 */ /* 0x000fe40000000f00 */
[----:B-1----:R-:W-:Y:S05]  /*173c0*/  CALL.REL.NOINC `($__internal_60_$__cuda_sm70_shflsync_bfly_p) ;  /* 0x00000f9000007944 */ /* 0x002fea0003c00000 */
[----:B------:R-:W-:Y:S01]  /*173d0*/  FADD.FTZ R4, R4, R0 ;  /* 0x0000000004047221 */ /* 0x000fe20000010000 */
[----:B------:R-:W-:Y:S02]  /*173e0*/  MOV R128, R190 ;  /* 0x000000be00807202 */ /* 0x000fe40000000f00 */
[----:B------:R-:W-:Y:S02]  /*173f0*/  MOV R0, 0x2 ;  /* 0x0000000200007802 */ /* 0x000fe40000000f00 */
[----:B------:R-:W-:Y:S02]  /*17400*/  MOV R2, 0x17420 ;  /* 0x0001742000027802 */ /* 0x000fe40000000f00 */
[----:B------:R-:W-:Y:S05]  /*17410*/  CALL.REL.NOINC `($__internal_60_$__cuda_sm70_shflsync_bfly_p) ;  /* 0x00000f4000007944 */ /* 0x000fea0003c00000 */
[----:B------:R-:W-:Y:S01]  /*17420*/  FADD.FTZ R5, R190, R0 ;  /* 0x00000000be057221 */ /* 0x000fe20000010000 */
[----:B------:R-:W-:Y:S02]  /*17430*/  MOV R0, 0x1 ;  /* 0x0000000100007802 */ /* 0x000fe40000000f00 */
[----:B------:R-:W-:-:S02]  /*17440*/  MOV R2, 0x17470 ;  /* 0x0001747000027802 */ /* 0x000fc40000000f00 */
[----:B------:R-:W-:Y:S02]  /*17450*/  MOV R128, R5 ;  /* 0x0000000500807202 */ /* 0x000fe40000000f00 */
[----:B------:R-:W-:Y:S05]  /*17460*/  CALL.REL.NOINC `($__internal_60_$__cuda_sm70_shflsync_bfly_p) ;  /* 0x00000ef000007944 */ /* 0x000fea0003c00000 */
[----:B------:R-:W-:Y:S01]  /*17470*/  MOV R3, R0 ;  /* 0x0000000000037202 */ /* 0x000fe20000000f00 */
[----:B------:R-:W-:Y:S05]  /*17480*/  BRA `(.L_x_3765) ;  /* 0xffff935000007947 */ /* 0x000fea000383ffff */
.L_x_3672:
[----:B--234-:R-:W-:Y:S01]  /*17490*/  IMAD.MOV.U32 R183, RZ, RZ, R9 ;  /* 0x000000ffffb77224 */ /* 0x01cfe200078e0009 */
[----:B------:R-:W-:Y:S01]  /*174a0*/  MOV R2, RZ ;  /* 0x000000ff00027202 */ /* 0x000fe20000000f00 */
[----:B------:R-:W-:Y:S01]  /*174b0*/  IMAD.MOV.U32 R184, RZ, RZ, 0x181f ;  /* 0x0000181fffb87424 */ /* 0x000fe200078e00ff */
[----:B------:R-:W-:Y:S02]  /*174c0*/  MOV R3, 0x174e0 ;  /* 0x000174e000037802 */ /* 0x000fe40000000f00 */
[----:B-1----:R-:W-:Y:S05]  /*174d0*/  CALL.REL.NOINC `($__internal_61_$__cuda_sm70_shflsync_idx_p) ;  /* 0x00000ee000007944 */ /* 0x002fea0003c00000 */
[----:B------:R-:W-:Y:S01]  /*174e0*/  MOV R8, R184 ;  /* 0x000000b800087202 */ /* 0x000fe20000000f00 */
[----:B------:R-:W-:Y:S05]  /*174f0*/  BRA `(.L_x_3766) ;  /* 0xffffaa5000007947 */ /* 0x000fea000383ffff */
.L_x_3673:
[----:B------:R-:W-:Y:S01]  /*17500*/  IMAD.MOV.U32 R183, RZ, RZ, R11 ;  /* 0x000000ffffb77224 */ /* 0x000fe200078e000b */
[----:B------:R-:W-:Y:S01]  /*17510*/  MOV R2, RZ ;  /* 0x000000ff00027202 */ /* 0x000fe20000000f00 */
[----:B------:R-:W-:Y:S01]  /*17520*/  IMAD.MOV.U32 R184, RZ, RZ, 0x181f ;  /* 0x0000181fffb87424 */ /* 0x000fe200078e00ff */
[----:B------:R-:W-:Y:S02]  /*17530*/  MOV R3, 0x17550 ;  /* 0x0001755000037802 */ /* 0x000fe40000000f00 */
[----:B-123--:R-:W-:Y:S05]  /*17540*/  CALL.REL.NOINC `($__internal_61_$__cuda_sm70_shflsync_idx_p) ;  /* 0x00000e7000007944 */ /* 0x00efea0003c00000 */
[----:B------:R-:W-:Y:S01]  /*17550*/  MOV R0, R184 ;  /* 0x000000b800007202 */ /* 0x000fe20000000f00 */
[----:B------:R-:W-:Y:S05]  /*17560*/  BRA `(.L_x_3767) ;  /* 0xffffaa0000007947 */ /* 0x000fea000383ffff */
.L_x_3676:
[----:B------:R-:W-:Y:S01]  /*17570*/  IMAD.MOV.U32 R183, RZ, RZ, R9 ;  /* 0x000000ffffb77224 */ /* 0x000fe200078e0009 */
[----:B--2---:R-:W-:Y:S01]  /*17580*/  MOV R2, 0x1 ;  /* 0x0000000100027802 */ /* 0x004fe20000000f00 */
[----:B------:R-:W-:Y:S01]  /*17590*/  IMAD.MOV.U32 R184, RZ, RZ, 0x181f ;  /* 0x0000181fffb87424 */ /* 0x000fe200078e00ff */
[----:B------:R-:W-:-:S02]  /*175a0*/  MOV R3, 0x175c0 ;  /* 0x000175c000037802 */ /* 0x000fc40000000f00 */
[----:B-1-34-:R-:W-:Y:S05]  /*175b0*/  CALL.REL.NOINC `($__internal_61_$__cuda_sm70_shflsync_idx_p) ;  /* 0x00000e0000007944 */ /* 0x01afea0003c00000 */
        /* <DEDUP_REMOVED lines=8> */
.L_x_3679:
[----:B------:R-:W-:Y:S01]  /*17640*/  IMAD.MOV.U32 R183, RZ, RZ, R9 ;  /* 0x000000ffffb77224 */ /* 0x000fe200078e0009 */
[----:B--2---:R-:W-:Y:S01]  /*17650*/  MOV R2, 0x2 ;  /* 0x0000000200027802 */ /* 0x004fe20000000f00 */
[----:B------:R-:W-:Y:S01]  /*17660*/  IMAD.MOV.U32 R184, RZ, RZ, 0x181f ;  /* 0x0000181fffb87424 */ /* 0x000fe200078e00ff */
[----:B------:R-:W-:Y:S02]  /*17670*/  MOV R3, 0x17690 ;  /* 0x0001769000037802 */ /* 0x000fe40000000f00 */
[----:B-1-34-:R-:W-:Y:S05]  /*17680*/  CALL.REL.NOINC `($__internal_61_$__cuda_sm70_shflsync_idx_p) ;  /* 0x00000d3000007944 */ /* 0x01afea0003c00000 */
[----:B------:R-:W-:Y:S01]  /*17690*/  MOV R8, R184 ;  /* 0x000000b800087202 */ /* 0x000fe20000000f00 */
[----:B------:R-:W-:Y:S05]  /*176a0*/  BRA `(.L_x_3769) ;  /* 0xffffab9000007947 */ /* 0x000fea000383ffff */
.L_x_3680:
[----:B------:R-:W-:Y:S01]  /*176b0*/  IMAD.MOV.U32 R183, RZ, RZ, R11 ;  /* 0x000000ffffb77224 */ /* 0x000fe200078e000b */
[----:B--2---:R-:W-:Y:S01]  /*176c0*/  MOV R2, 0x2 ;  /* 0x0000000200027802 */ /* 0x004fe20000000f00 */
[----:B------:R-:W-:Y:S01]  /*176d0*/  IMAD.MOV.U32 R184, RZ, RZ, 0x181f ;  /* 0x0000181fffb87424 */ /* 0x000fe200078e00ff */
[----:B------:R-:W-:Y:S02]  /*176e0*/  MOV R3, 0x17700 ;  /* 0x0001770000037802 */ /* 0x000fe40000000f00 */
[----:B-1-34-:R-:W-:Y:S05]  /*176f0*/  CALL.REL.NOINC `($__internal_61_$__cuda_sm70_shflsync_idx_p) ;  /* 0x00000cc000007944 */ /* 0x01afea0003c00000 */
[----:B------:R-:W-:Y:S01]  /*17700*/  MOV R0, R184 ;  /* 0x000000b800007202 */ /* 0x000fe20000000f00 */
[----:B------:R-:W-:Y:S05]  /*17710*/  BRA `(.L_x_3770) ;  /* 0xffffab4000007947 */ /* 0x000fea000383ffff */
.L_x_3683:
[----:B------:R-:W-:Y:S01]  /*17720*/  IMAD.MOV.U32 R183, RZ, RZ, R9 ;  /* 0x000000ffffb77224 */ /* 0x000fe200078e0009 */
[----:B---3--:R-:W-:Y:S01]  /*17730*/  MOV R2, 0x3 ;  /* 0x0000000300027802 */ /* 0x008fe20000000f00 */
        /* <DEDUP_REMOVED lines=11> */
.L_x_3685:
[----:B------:R-:W-:Y:S01]  /*177f0*/  IMAD.MOV.U32 R183, RZ, RZ, R5 ;  /* 0x000000ffffb77224 */ /* 0x000fe200078e0005 */
[----:B------:R-:W-:Y:S01]  /*17800*/  MOV R2, RZ ;  /* 0x000000ff00027202 */ /* 0x000fe20000000f00 */
[----:B------:R-:W-:Y:S01]  /*17810*/  IMAD.MOV.U32 R184, RZ, RZ, 0x1c1f ;  /* 0x00001c1fffb87424 */ /* 0x000fe200078e00ff */
[----:B------:R-:W-:Y:S02]  /*17820*/  MOV R3, 0x17840 ;  /* 0x0001784000037802 */ /* 0x000fe40000000f00 */
[----:B------:R-:W-:Y:S05]  /*17830*/  CALL.REL.NOINC `($__internal_61_$__cuda_sm70_shflsync_idx_p) ;  /* 0x00000b8000007944 */ /* 0x000fea0003c00000 */
[----:B------:R-:W-:Y:S01]  /*17840*/  MOV R4, R184 ;  /* 0x000000b800047202 */ /* 0x000fe20000000f00 */
[----:B------:R-:W-:Y:S05]  /*17850*/  BRA `(.L_x_3772) ;  /* 0xffffaeb000007947 */ /* 0x000fea000383ffff */
.L_x_3686:
[----:B------:R-:W-:Y:S01]  /*17860*/  IMAD.MOV.U32 R183, RZ, RZ, R12 ;  /* 0x000000ffffb77224 */ /* 0x000fe200078e000c */
[----:B------:R-:W-:Y:S01]  /*17870*/  MOV R2, RZ ;  /* 0x000000ff00027202 */ /* 0x000fe20000000f00 */
[----:B------:R-:W-:Y:S01]  /*17880*/  IMAD.MOV.U32 R184, RZ, RZ, 0x1c1f ;  /* 0x00001c1fffb87424 */ /* 0x000fe200078e00ff */
[----:B------:R-:W-:Y:S02]  /*17890*/  MOV R3, 0x178b0 ;  /* 0x000178b000037802 */ /* 0x000fe40000000f00 */
[----:B-12---:R-:W-:Y:S05]  /*178a0*/  CALL.REL.NOINC `($__internal_61_$__cuda_sm70_shflsync_idx_p) ;  /* 0x00000b1000007944 */ /* 0x006fea0003c00000 */
[----:B------:R-:W-:Y:S01]  /*178b0*/  MOV R0, R184 ;  /* 0x000000b800007202 */ /* 0x000fe20000000f00 */
[----:B------:R-:W-:Y:S05]  /*178c0*/  BRA `(.L_x_3773) ;  /* 0xffffae6000007947 */ /* 0x000fea000383ffff */
.L_x_3689:
[----:B------:R-:W-:Y:S01]  /*178d0*/  IMAD.MOV.U32 R183, RZ, RZ, R5 ;  /* 0x000000ffffb77224 */ /* 0x000fe200078e0005 */
[----:B----4-:R-:W-:Y:S01]  /*178e0*/  MOV R2, 0x1 ;  /* 0x0000000100027802 */ /* 0x010fe20000000f00 */
[----:B------:R-:W-:Y:S01]  /*178f0*/  IMAD.MOV.U32 R184, RZ, RZ, 0x1c1f ;  /* 0x00001c1fffb87424 */ /* 0x000fe200078e00ff */
[----:B------:R-:W-:-:S02]  /*17900*/  MOV R3, 0x17920 ;  /* 0x0001792000037802 */ /* 0x000fc40000000f00 */
[----:B-123--:R-:W-:Y:S05]  /*17910*/  CALL.REL.NOINC `($__internal_61_$__cuda_sm70_shflsync_idx_p) ;  /* 0x00000aa000007944 */ /* 0x00efea0003c00000 */
        /* <DEDUP_REMOVED lines=8> */
.L_x_3693:
[----:B------:R-:W-:Y:S01]  /*179a0*/  IMAD.MOV.U32 R183, RZ, RZ, R9 ;  /* 0x000000ffffb77224 */ /* 0x000fe200078e0009 */
[----:B------:R-:W-:Y:S01]  /*179b0*/  MOV R2, RZ ;  /* 0x000000ff00027202 */ /* 0x000fe20000000f00 */
[----:B------:R-:W-:Y:S01]  /*179c0*/  IMAD.MOV.U32 R184, RZ, RZ, 0x181f ;  /* 0x0000181fffb87424 */ /* 0x000fe200078e00ff */
[----:B------:R-:W-:Y:S02]  /*179d0*/  MOV R3, 0x179f0 ;  /* 0x000179f000037802 */ /* 0x000fe40000000f00 */
[----:B------:R-:W-:Y:S05]  /*179e0*/  CALL.REL.NOINC `($__internal_61_$__cuda_sm70_shflsync_idx_p) ;  /* 0x000009d000007944 */ /* 0x000fea0003c00000 */
[----:B------:R-:W-:Y:S01]  /*179f0*/  MOV R8, R184 ;  /* 0x000000b800087202 */ /* 0x000fe20000000f00 */
[----:B------:R-:W-:Y:S05]  /*17a00*/  BRA `(.L_x_3775) ;  /* 0xffffc49000007947 */ /* 0x000fea000383ffff */
.L_x_3694:
[----:B------:R-:W-:Y:S01]  /*17a10*/  IMAD.MOV.U32 R183, RZ, RZ, R12 ;  /* 0x000000ffffb77224 */ /* 0x000fe200078e000c */
[----:B------:R-:W-:Y:S01]  /*17a20*/  MOV R2, RZ ;  /* 0x000000ff00027202 */ /* 0x000fe20000000f00 */
[----:B------:R-:W-:Y:S01]  /*17a30*/  IMAD.MOV.U32 R184, RZ, RZ, 0x181f ;  /* 0x0000181fffb87424 */ /* 0x000fe200078e00ff */
[----:B------:R-:W-:Y:S02]  /*17a40*/  MOV R3, 0x17a60 ;  /* 0x00017a6000037802 */ /* 0x000fe40000000f00 */
[----:B-12---:R-:W-:Y:S05]  /*17a50*/  CALL.REL.NOINC `($__internal_61_$__cuda_sm70_shflsync_idx_p) ;  /* 0x0000096000007944 */ /* 0x006fea0003c00000 */
[----:B------:R-:W-:Y:S01]  /*17a60*/  MOV R0, R184 ;  /* 0x000000b800007202 */ /* 0x000fe20000000f00 */
[----:B------:R-:W-:Y:S05]  /*17a70*/  BRA `(.L_x_3776) ;  /* 0xffffc44000007947 */ /* 0x000fea000383ffff */
.L_x_3697:
        /* <DEDUP_REMOVED lines=13> */
.L_x_3700:
[----:B------:R-:W-:Y:S01]  /*17b50*/  IMAD.MOV.U32 R183, RZ, RZ, R9 ;  /* 0x000000ffffb77224 */ /* 0x000fe200078e0009 */
[----:B-1----:R-:W-:Y:S01]  /*17b60*/  MOV R2, 0x2 ;  /* 0x0000000200027802 */ /* 0x002fe20000000f00 */
[----:B------:R-:W-:Y:S01]  /*17b70*/  IMAD.MOV.U32 R184, RZ, RZ, 0x181f ;  /* 0x0000181fffb87424 */ /* 0x000fe200078e00ff */
[----:B------:R-:W-:Y:S02]  /*17b80*/  MOV R3, 0x17ba0 ;  /* 0x00017ba000037802 */ /* 0x000fe40000000f00 */
[----:B--234-:R-:W-:Y:S05]  /*17b90*/  CALL.REL.NOINC `($__internal_61_$__cuda_sm70_shflsync_idx_p) ;  /* 0x0000082000007944 */ /* 0x01cfea0003c00000 */
[----:B------:R-:W-:Y:S01]  /*17ba0*/  MOV R8, R184 ;  /* 0x000000b800087202 */ /* 0x000fe20000000f00 */
[----:B------:R-:W-:Y:S05]  /*17bb0*/  BRA `(.L_x_3778) ;  /* 0xffffc5e000007947 */ /* 0x000fea000383ffff */
.L_x_3701:
[----:B------:R-:W-:Y:S01]  /*17bc0*/  IMAD.MOV.U32 R183, RZ, RZ, R12 ;  /* 0x000000ffffb77224 */ /* 0x000fe200078e000c */
[----:B------:R-:W-:Y:S01]  /*17bd0*/  MOV R2, 0x2 ;  /* 0x0000000200027802 */ /* 0x000fe20000000f00 */
[----:B------:R-:W-:Y:S01]  /*17be0*/  IMAD.MOV.U32 R184, RZ, RZ, 0x181f ;  /* 0x0000181fffb87424 */ /* 0x000fe200078e00ff */
[----:B------:R-:W-:Y:S02]  /*17bf0*/  MOV R3, 0x17c10 ;  /* 0x00017c1000037802 */ /* 0x000fe40000000f00 */
[----:B-1234-:R-:W-:Y:S05]  /*17c00*/  CALL.REL.NOINC `($__internal_61_$__cuda_sm70_shflsync_idx_p) ;  /* 0x000007b000007944 */ /* 0x01efea0003c00000 */
[----:B------:R-:W-:Y:S01]  /*17c10*/  MOV R0, R184 ;  /* 0x000000b800007202 */ /* 0x000fe20000000f00 */
[----:B------:R-:W-:Y:S05]  /*17c20*/  BRA `(.L_x_3779) ;  /* 0xffffc59000007947 */ /* 0x000fea000383ffff */
.L_x_3704:
[----:B------:R-:W-:Y:S01]  /*17c30*/  IMAD.MOV.U32 R183, RZ, RZ, R9 ;  /* 0x000000ffffb77224 */ /* 0x000fe200078e0009 */
[----:B-1----:R-:W-:Y:S01]  /*17c40*/  MOV R2, 0x3 ;  /* 0x0000000300027802 */ /* 0x002fe20000000f00 */
[----:B------:R-:W-:Y:S01]  /*17c50*/  IMAD.MOV.U32 R184, RZ, RZ, 0x181f ;  /* 0x0000181fffb87424 */ /* 0x000fe200078e00ff */
[----:B------:R-:W-:-:S02]  /*17c60*/  MOV R3, 0x17c80 ;  /* 0x00017c8000037802 */ /* 0x000fc40000000f00 */
[----:B--234-:R-:W-:Y:S05]  /*17c70*/  CALL.REL.NOINC `($__internal_61_$__cuda_sm70_shflsync_idx_p) ;  /* 0x0000074000007944 */ /* 0x01cfea0003c00000 */
        /* <DEDUP_REMOVED lines=8> */
.L_x_3706:
[----:B------:R-:W-:Y:S01]  /*17d00*/  IMAD.MOV.U32 R183, RZ, RZ, R82 ;  /* 0x000000ffffb77224 */ /* 0x000fe200078e0052 */
[----:B------:R-:W-:Y:S01]  /*17d10*/  MOV R2, RZ ;  /* 0x000000ff00027202 */ /* 0x000fe20000000f00 */
[----:B------:R-:W-:Y:S01]  /*17d20*/  IMAD.MOV.U32 R184, RZ, RZ, 0x1f ;  /* 0x0000001fffb87424 */ /* 0x000fe200078e00ff */
[----:B------:R-:W-:Y:S02]  /*17d30*/  MOV R3, 0x17d50 ;  /* 0x00017d5000037802 */ /* 0x000fe40000000f00 */
[----:B------:R-:W-:Y:S05]  /*17d40*/  CALL.REL.NOINC `($__internal_61_$__cuda_sm70_shflsync_idx_p) ;  /* 0x0000067000007944 */ /* 0x000fea0003c00000 */
[----:B------:R-:W-:Y:S01]  /*17d50*/  MOV R9, R184 ;  /* 0x000000b800097202 */ /* 0x000fe20000000f00 */
[----:B------:R-:W-:Y:S05]  /*17d60*/  BRA `(.L_x_3781) ;  /* 0xffffc7b000007947 */ /* 0x000fea000383ffff */
.L_x_3707:
[----:B------:R-:W-:Y:S01]  /*17d70*/  IMAD.MOV.U32 R183, RZ, RZ, R82 ;  /* 0x000000ffffb77224 */ /* 0x000fe200078e0052 */
[----:B------:R-:W-:Y:S01]  /*17d80*/  MOV R2, 0x1 ;  /* 0x0000000100027802 */ /* 0x000fe20000000f00 */
[----:B------:R-:W-:Y:S01]  /*17d90*/  IMAD.MOV.U32 R184, RZ, RZ, 0x1f ;  /* 0x0000001fffb87424 */ /* 0x000fe200078e00ff */
[----:B------:R-:W-:Y:S02]  /*17da0*/  MOV R3, 0x17dc0 ;  /* 0x00017dc000037802 */ /* 0x000fe40000000f00 */
[----:B-12---:R-:W-:Y:S05]  /*17db0*/  CALL.REL.NOINC `($__internal_61_$__cuda_sm70_shflsync_idx_p) ;  /* 0x0000060000007944 */ /* 0x006fea0003c00000 */
[----:B------:R-:W-:Y:S01]  /*17dc0*/  MOV R8, R184 ;  /* 0x000000b800087202 */ /* 0x000fe20000000f00 */
[----:B------:R-:W-:Y:S05]  /*17dd0*/  BRA `(.L_x_3782) ;  /* 0xffffc76000007947 */ /* 0x000fea000383ffff */
.L_x_3708:
[----:B------:R-:W-:Y:S02]  /*17de0*/  MOV R2, 0x1 ;  /* 0x0000000100027802 */ /* 0x000fe40000000f00 */
[----:B------:R-:W-:-:S02]  /*17df0*/  MOV R3, 0x17e10 ;  /* 0x00017e1000037802 */ /* 0x000fc40000000f00 */
[----:B-1234-:R-:W-:Y:S05]  /*17e00*/  CALL.REL.NOINC `($__internal_62_$__cuda_sm70_shflsync_up_p) ;  /* 0x0000061000007944 */ /* 0x01efea0003c00000 */
[----:B------:R-:W-:Y:S05]  /*17e10*/  BRA `(.L_x_3783) ;  /* 0xffffc84000007947 */ /* 0x000fea000383ffff */
.L_x_3709:
[----:B------:R-:W-:Y:S02]  /*17e20*/  MOV R2, 0x2 ;  /* 0x0000000200027802 */ /* 0x000fe40000000f00 */
[----:B------:R-:W-:-:S02]  /*17e30*/  MOV R3, 0x17e50 ;  /* 0x00017e5000037802 */ /* 0x000fc40000000f00 */
[----:B--2-4-:R-:W-:Y:S05]  /*17e40*/  CALL.REL.NOINC `($__internal_62_$__cuda_sm70_shflsync_up_p) ;  /* 0x000005d000007944 */ /* 0x014fea0003c00000 */
        /* <DEDUP_REMOVED lines=24> */
.L_x_3713:
[----:B------:R-:W-:Y:S02]  /*17fd0*/  MOV R2, 0x1 ;  /* 0x0000000100027802 */ /* 0x000fe40000000f00 */
[----:B------:R-:W-:Y:S02]  /*17fe0*/  MOV R3, 0x18000 ;  /* 0x0001800000037802 */ /* 0x000fe40000000f00 */
[----:B------:R-:W-:Y:S05]  /*17ff0*/  CALL.REL.NOINC `($__internal_62_$__cuda_sm70_shflsync_up_p) ;  /* 0x0000042000007944 */ /* 0x000fea0003c00000 */
[----:B------:R-:W-:Y:S01]  /*18000*/  MOV R2, R4 ;  /* 0x0000000400027202 */ /* 0x000fe20000000f00 */
[----:B------:R-:W-:Y:S05]  /*18010*/  BRA `(.L_x_3785) ;  /* 0xffffc89000007947 */ /* 0x000fea000383ffff */
.L_x_3714:
[----:B------:R-:W-:Y:S02]  /*18020*/  MOV R2, 0x2 ;  /* 0x0000000200027802 */ /* 0x000fe40000000f00 */
[----:B------:R-:W-:Y:S02]  /*18030*/  MOV R3, 0x18050 ;  /* 0x0001805000037802 */ /* 0x000fe40000000f00 */
        /* <DEDUP_REMOVED lines=25> */
.L_x_3716:
[----:B------:R-:W-:Y:S02]  /*181d0*/  SEL R0, RZ, 0x1, P0 ;  /* 0x00000001ff007807 */ /* 0x000fe40000000000 */
[----:B------:R-:W-:Y:S02]  /*181e0*/  MOV R2, 0x18200 ;  /* 0x0001820000027802 */ /* 0x000fe40000000f00 */
[----:B-1----:R-:W-:Y:S05]  /*181f0*/  CALL.REL.NOINC `($__internal_63_$__cuda_sm70_votesync_ballot) ;  /* 0x0000029000007944 */ /* 0x002fea0003c00000 */
[----:B------:R-:W-:Y:S01]  /*18200*/  MOV R5, R0 ;  /* 0x0000000000057202 */ /* 0x000fe20000000f00 */
[----:B------:R-:W-:Y:S05]  /*18210*/  BRA `(.L_x_3787) ;  /* 0xffffc82000007947 */ /* 0x000fea000383ffff */
.L_x_3717:
[----:B------:R-:W-:Y:S01]  /*18220*/  IMAD.MOV.U32 R183, RZ, RZ, R6 ;  /* 0x000000ffffb77224 */ /* 0x000fe200078e0006 */
[----:B------:R-:W-:Y:S01]  /*18230*/  MOV R2, R0 ;  /* 0x0000000000027202 */ /* 0x000fe20000000f00 */
[----:B------:R-:W-:Y:S01]  /*18240*/  IMAD.MOV.U32 R184, RZ, RZ, 0x1f ;  /* 0x0000001fffb87424 */ /* 0x000fe200078e00ff */
[----:B------:R-:W-:Y:S02]  /*18250*/  MOV R3, 0x18270 ;  /* 0x0001827000037802 */ /* 0x000fe40000000f00 */
[----:B-1----:R-:W-:Y:S05]  /*18260*/  CALL.REL.NOINC `($__internal_61_$__cuda_sm70_shflsync_idx_p) ;  /* 0x0000015000007944 */ /* 0x002fea0003c00000 */
[----:B------:R-:W-:Y:S01]  /*18270*/  IMAD.MOV.U32 R10, RZ, RZ, R184 ;  /* 0x000000ffff0a7224 */ /* 0x000fe200078e00b8 */
[----:B------:R-:W-:Y:S01]  /*18280*/  MOV R2, R0 ;  /* 0x0000000000027202 */ /* 0x000fe20000000f00 */
[----:B------:R-:W-:Y:S01]  /*18290*/  IMAD.MOV.U32 R183, RZ, RZ, R7 ;  /* 0x000000ffffb77224 */ /* 0x000fe200078e0007 */
[----:B------:R-:W-:-:S02]  /*182a0*/  MOV R184, 0x1f ;  /* 0x0000001f00b87802 */ /* 0x000fc40000000f00 */
[----:B------:R-:W-:Y:S02]  /*182b0*/  MOV R3, 0x182d0 ;  /* 0x000182d000037802 */ /* 0x000fe40000000f00 */
[----:B------:R-:W-:Y:S05]  /*182c0*/  CALL.REL.NOINC `($__internal_61_$__cuda_sm70_shflsync_idx_p) ;  /* 0x000000f000007944 */ /* 0x000fea0003c00000 */
[----:B------:R-:W-:Y:S01]  /*182d0*/  MOV R7, R184 ;  /* 0x000000b800077202 */ /* 0x000fe20000000f00 */
[----:B------:R-:W-:Y:S05]  /*182e0*/  BRA `(.L_x_3788) ;  /* 0xffffc7a000007947 */ /* 0x000fea000383ffff */
.L_x_3720:
[----:B------:R-:W-:Y:S01]  /*182f0*/  IMAD.MOV.U32 R183, RZ, RZ, R4 ;  /* 0x000000ffffb77224 */ /* 0x000fe200078e0004 */
[----:B------:R-:W-:Y:S01]  /*18300*/  MOV R2, R0 ;  /* 0x0000000000027202 */ /* 0x000fe20000000f00 */
[----:B------:R-:W-:Y:S01]  /*18310*/  IMAD.MOV.U32 R184, RZ, RZ, 0x1f ;  /* 0x0000001fffb87424 */ /* 0x000fe200078e00ff */
[----:B------:R-:W-:Y:S02]  /*18320*/  MOV R3, 0x18340 ;  /* 0x0001834000037802 */ /* 0x000fe40000000f00 */
[----:B-1-34-:R-:W-:Y:S05]  /*18330*/  CALL.REL.NOINC `($__internal_61_$__cuda_sm70_shflsync_idx_p) ;  /* 0x0000008000007944 */ /* 0x01afea0003c00000 */
[----:B------:R-:W-:Y:S01]  /*18340*/  MOV R11, R184 ;  /* 0x000000b8000b7202 */ /* 0x000fe20000000f00 */
[----:B------:R-:W-:Y:S05]  /*18350*/  BRA `(.L_x_3719) ;  /* 0xffffc79000007947 */ /* 0x000fea000383ffff */
        .weak           $__internal_60_$__cuda_sm70_shflsync_bfly_p
        .type           $__internal_60_$__cuda_sm70_shflsync_bfly_p,@function
        .size           $__internal_60_$__cuda_sm70_shflsync_bfly_p,($__internal_61_$__cuda_sm70_shflsync_idx_p - $__internal_60_$__cuda_sm70_shflsync_bfly_p)
$__internal_60_$__cuda_sm70_shflsync_bfly_p:
[----:B------:R-:W-:Y:S02]  /*18360*/  MOV R137, 0xffffffff ;  /* 0xffffffff00897802 */ /* 0x000fe40000000f00 */
[----:B------:R-:W-:Y:S02]  /*18370*/  MOV R3, 0x1f ;  /* 0x0000001f00037802 */ /* 0x000fe40000000f00 */
[----:B------:R-:W-:Y:S04]  /*18380*/  WARPSYNC R137 ;  /* 0x0000008900007348 */ /* 0x000fe80003800000 */
[----:B------:R1:W2:Y:S02]  /*18390*/  SHFL.BFLY PT, R0, R128, R0, R3 ;  /* 0x0c00000080007389 */ /* 0x0002a400000e0003 */
[----:B-1----:R-:W-:-:S04]  /*183a0*/  MOV R3, 0x0 ;  /* 0x0000000000037802 */ /* 0x002fc80000000f00 */
[----:B--2---:R-:W-:Y:S05]  /*183b0*/  RET.REL.NODEC R2 `(_ZN7cutlass13device_kernelIN5flash19enable_sm80_to_sm89INS1_16FlashAttnFwdSm80INS1_25CollectiveMainloopFwdSm80ILi8ELi1ELb0EN4cute5tupleIJNS5_1CILi128EEENS7_ILi64EEENS7_ILi192EEEEEELi192ENS_10bfloat16_tEfNS_4arch4Sm80ELb0ELb1ELb0ELb1ELb1ELb0ELb1ELb1EEENS1_21CollectiveEpilogueFwdINS6_IJS8_SA_S9_EEENS6_IJNS7_ILi1EEESI_SI_EEESC_SE_Li256ELb1ELb1ELb1ELb0EEENS1_36VarlenDynamicPersistentTileSchedulerILi128ELi64ELi256ELi256ELb1ELb1ELb0ELb1ELb0ELb1EEEEEEEEEvNT_6ParamsE) ;  /* 0xfffe7c4002007950 */ /* 0x004fea0003c3ffff */
        .weak           $__internal_61_$__cuda_sm70_shflsync_idx_p
        .type           $__internal_61_$__cuda_sm70_shflsync_idx_p,@function
        .size           $__internal_61_$__cuda_sm70_shflsync_idx_p,($__internal_62_$__cuda_sm70_shflsync_up_p - $__internal_61_$__cuda_sm70_shflsync_idx_p)
$__internal_61_$__cuda_sm70_shflsync_idx_p:
[----:B------:R-:W-:-:S04]  /*183c0*/  MOV R185, 0xffffffff ;  /* 0xffffffff00b97802 */ /* 0x000fc80000000f00 */
[----:B------:R-:W-:Y:S04]  /*183d0*/  WARPSYNC R185 ;  /* 0x000000b900007348 */ /* 0x000fe80003800000 */
[----:B------:R1:W2:Y:S02]  /*183e0*/  SHFL.IDX PT, R184, R183, R2, R184 ;  /* 0x00000002b7b87389 */ /* 0x0002a400000e00b8 */
[----:B-1----:R-:W-:Y:S02]  /*183f0*/  MOV R2, R3 ;  /* 0x0000000300027202 */ /* 0x002fe40000000f00 */
[----:B------:R-:W-:-:S04]  /*18400*/  MOV R3, 0x0 ;  /* 0x0000000000037802 */ /* 0x000fc80000000f00 */
[----:B--2---:R-:W-:Y:S05]  /*18410*/  RET.REL.NODEC R2 `(_ZN7cutlass13device_kernelIN5flash19enable_sm80_to_sm89INS1_16FlashAttnFwdSm80INS1_25CollectiveMainloopFwdSm80ILi8ELi1ELb0EN4cute5tupleIJNS5_1CILi128EEENS7_ILi64EEENS7_ILi192EEEEEELi192ENS_10bfloat16_tEfNS_4arch4Sm80ELb0ELb1ELb0ELb1ELb1ELb0ELb1ELb1EEENS1_21CollectiveEpilogueFwdINS6_IJS8_SA_S9_EEENS6_IJNS7_ILi1EEESI_SI_EEESC_SE_Li256ELb1ELb1ELb1ELb0EEENS1_36VarlenDynamicPersistentTileSchedulerILi128ELi64ELi256ELi256ELb1ELb1ELb0ELb1ELb0ELb1EEEEEEEEEvNT_6ParamsE) ;  /* 0xfffe7be002007950 */ /* 0x004fea0003c3ffff */
        .weak           $__internal_62_$__cuda_sm70_shflsync_up_p
        .type           $__internal_62_$__cuda_sm70_shflsync_up_p,@function
        .size           $__internal_62_$__cuda_sm70_shflsync_up_p,($__internal_63_$__cuda_sm70_votesync_ballot - $__internal_62_$__cuda_sm70_shflsync_up_p)
$__internal_62_$__cuda_sm70_shflsync_up_p:
[----:B------:R-:W-:Y:S02]  /*18420*/  IMAD.MOV.U32 R4, RZ, RZ, RZ ;  /* 0x000000ffff047224 */ /* 0x000fe400078e00ff */
[----:B------:R-:W-:-:S04]  /*18430*/  IMAD.MOV.U32 R10, RZ, RZ, -0x1 ;  /* 0xffffffffff0a7424 */ /* 0x000fc800078e00ff */
[----:B------:R-:W-:Y:S04]  /*18440*/  WARPSYNC R10 ;  /* 0x0000000a00007348 */ /* 0x000fe80003800000 */
[----:B------:R1:W2:Y:S02]  /*18450*/  SHFL.UP PT, R4, R0, R2, R4 ;  /* 0x0400000200047389 */ /* 0x0002a400000e0004 */
[----:B-1----:R-:W-:Y:S02]  /*18460*/  MOV R2, R3 ;  /* 0x0000000300027202 */ /* 0x002fe40000000f00 */
[----:B------:R-:W-:-:S04]  /*18470*/  MOV R3, 0x0 ;  /* 0x0000000000037802 */ /* 0x000fc80000000f00 */
[----:B--2---:R-:W-:Y:S05]  /*18480*/  RET.REL.NODEC R2 `(_ZN7cutlass13device_kernelIN5flash19enable_sm80_to_sm89INS1_16FlashAttnFwdSm80INS1_25CollectiveMainloopFwdSm80ILi8ELi1ELb0EN4cute5tupleIJNS5_1CILi128EEENS7_ILi64EEENS7_ILi192EEEEEELi192ENS_10bfloat16_tEfNS_4arch4Sm80ELb0ELb1ELb0ELb1ELb1ELb0ELb1ELb1EEENS1_21CollectiveEpilogueFwdINS6_IJS8_SA_S9_EEENS6_IJNS7_ILi1EEESI_SI_EEESC_SE_Li256ELb1ELb1ELb1ELb0EEENS1_36VarlenDynamicPersistentTileSchedulerILi128ELi64ELi256ELi256ELb1ELb1ELb0ELb1ELb0ELb1EEEEEEEEEvNT_6ParamsE) ;  /* 0xfffe7b7002007950 */ /* 0x004fea0003c3ffff */
        .weak           $__internal_63_$__cuda_sm70_votesync_ballot
        .type           $__internal_63_$__cuda_sm70_votesync_ballot,@function
        .size           $__internal_63_$__cuda_sm70_votesync_ballot,(.L_x_6294 - $__internal_63_$__cuda_sm70_votesync_ballot)
$__internal_63_$__cuda_sm70_votesync_ballot:
[----:B------:R-:W-:Y:S01]  /*18490*/  ISETP.NE.U32.AND P0, PT, R0, 0x1, PT ;  /* 0x000000010000780c */ /* 0x000fe20003f05070 */
[----:B------:R-:W-:-:S04]  /*184a0*/  IMAD.MOV.U32 R3, RZ, RZ, -0x1 ;  /* 0xffffffffff037424 */ /* 0x000fc800078e00ff */
[----:B------:R-:W-:Y:S08]  /*184b0*/  WARPSYNC R3 ;  /* 0x0000000300007348 */ /* 0x000ff00003800000 */
[----:B------:R-:W-:-:S04]  /*184c0*/  VOTE.ANY R0, PT, !P0 ;  /* 0x0000000000007806 */ /* 0x000fc800040e0100 */
[----:B------:R-:W-:Y:S01]  /*184d0*/  LOP3.LUT R0, R0, R3, RZ, 0xc0, !PT ;  /* 0x0000000300007212 */ /* 0x000fe200078ec0ff */
[----:B------:R-:W-:-:S04]  /*184e0*/  IMAD.MOV.U32 R3, RZ, RZ, 0x0 ;  /* 0x00000000ff037424 */ /* 0x000fc800078e00ff */
[----:B------:R-:W-:Y:S05]  /*184f0*/  RET.REL.NODEC R2 `(_ZN7cutlass13device_kernelIN5flash19enable_sm80_to_sm89INS1_16FlashAttnFwdSm80INS1_25CollectiveMainloopFwdSm80ILi8ELi1ELb0EN4cute5tupleIJNS5_1CILi128EEENS7_ILi64EEENS7_ILi192EEEEEELi192ENS_10bfloat16_tEfNS_4arch4Sm80ELb0ELb1ELb0ELb1ELb1ELb0ELb1ELb1EEENS1_21CollectiveEpilogueFwdINS6_IJS8_SA_S9_EEENS6_IJNS7_ILi1EEESI_SI_EEESC_SE_Li256ELb1ELb1ELb1ELb0EEENS1_36VarlenDynamicPersistentTileSchedulerILi128ELi64ELi256ELi256ELb1ELb1ELb0ELb1ELb0ELb1EEEEEEEEEvNT_6ParamsE) ;  /* 0xfffe7b0002007950 */ /* 0x000fea0003c3ffff */
.L_x_3789:
        /* <DEDUP_REMOVED lines=16> */
.L_x_6294:


//--------------------- .text._ZN7cutlass13device_kernelIN5flash19enable_sm80_to_sm89INS1_16FlashAttnFwdSm80INS1_25CollectiveMainloopFwdSm80ILi8ELi1ELb0EN4cute5tupleIJNS5_1CILi128EEENS7_ILi64EEENS7_ILi192EEEEEELi192ENS_10bfloat16_tEfNS_4arch4Sm80ELb0ELb1ELb0ELb1ELb1ELb1ELb1ELb1EEENS1_21CollectiveEpilogueFwdINS6_IJS8_SA_S9_EEENS6_IJNS7_ILi1EEESI_SI_EEESC_SE_Li256ELb1ELb1ELb1ELb0EEENS1_36VarlenDynamicPersistentTileSchedulerILi128ELi64ELi256ELi256ELb1ELb1ELb0ELb1ELb0ELb1EEEEEEEEEvNT_6ParamsE --------------------------
	.section	.text._ZN7cutlass13device_kernelIN5flash19enable_sm80_to_sm89INS1_16FlashAttnFwdSm80INS1_25CollectiveMainloopFwdSm80ILi8ELi1ELb0EN4cute5tupleIJNS5_1CILi128EEENS7_ILi64EEENS7_ILi192EEEEEELi192ENS_10bfloat16_tEfNS_4arch4Sm80ELb0ELb1ELb0ELb1ELb1ELb1ELb1ELb1EEENS1_21CollectiveEpilogueFwdINS6_IJS8_SA_S9_EEENS6_IJNS7_ILi1EEESI_SI_EEESC_SE_Li256ELb1ELb1ELb1ELb0EEENS1_36VarlenDynamicPersistentTileSchedulerILi128ELi64ELi256ELi256ELb1ELb1ELb0ELb1ELb0ELb1EEEEEEEEEvNT_6ParamsE,"ax",@progbits
	.sectioninfo	@"SHI_REGISTERS=255"
	.align	128
.text._ZN7cutlass13device_kernelIN5flash19enable_sm80_to_sm89INS1_16FlashAttnFwdSm80INS1_25CollectiveMainloopFwdSm80ILi8ELi1ELb0EN4cute5tupleIJNS5_1CILi128EEENS7_ILi64EEENS7_ILi192EEEEEELi192ENS_10bfloat16_tEfNS_4arch4Sm80ELb0ELb1ELb0ELb1ELb1ELb1ELb1ELb1EEENS1_21CollectiveEpilogueFwdINS6_IJS8_SA_S9_EEENS6_IJNS7_ILi1EEESI_SI_EEESC_SE_Li256ELb1ELb1ELb1ELb0EEENS1_36VarlenDynamicPersistentTileSchedulerILi128ELi64ELi256ELi256ELb1ELb1ELb0ELb1ELb0ELb1EEEEEEEEEvNT_6ParamsE:
        .type           _ZN7cutlass13device_kernelIN5flash19enable_sm80_to_sm89INS1_16FlashAttnFwdSm80INS1_25CollectiveMainloopFwdSm80ILi8ELi1ELb0EN4cute5tupleIJNS5_1CILi128EEENS7_ILi64EEENS7_ILi192EEEEEELi192ENS_10bfloat16_tEfNS_4arch4Sm80ELb0ELb1ELb0ELb1ELb1ELb1ELb1ELb1EEENS1_21CollectiveEpilogueFwdINS6_IJS8_SA_S9_EEENS6_IJNS7_ILi1EEESI_SI_EEESC_SE_Li256ELb1ELb1ELb1ELb0EEENS1_36VarlenDynamicPersistentTileSchedulerILi128ELi64ELi256ELi256ELb1ELb1ELb0ELb1ELb0ELb1EEEEEEEEEvNT_6ParamsE,@function
        .size           _ZN7cutlass13device_kernelIN5flash19enable_sm80_to_sm89INS1_16FlashAttnFwdSm80INS1_25CollectiveMainloopFwdSm80ILi8ELi1ELb0EN4cute5tupleIJNS5_1CILi128EEENS7_ILi64EEENS7_ILi192EEEEEELi192ENS_10bfloat16_tEfNS_4arch4Sm80ELb0ELb1ELb0ELb1ELb1ELb1ELb1ELb1EEENS1_21CollectiveEpilogueFwdINS6_IJS8_SA_S9_EEENS6_IJNS7_ILi1EEESI_SI_EEESC_SE_Li256ELb1ELb1ELb1ELb0EEENS1_36VarlenDynamicPersistentTileSchedulerILi128ELi64ELi256ELi256ELb1ELb1ELb0ELb1ELb0ELb1EEEEEEEEEvNT_6ParamsE,(.L_x_6299 - _ZN7cutlass13device_kernelIN5flash19enable_sm80_to_sm89INS1_16FlashAttnFwdSm80INS1_25CollectiveMainloopFwdSm80ILi8ELi1ELb0EN4cute5tupleIJNS5_1CILi128EEENS7_ILi64EEENS7_ILi192EEEEEELi192ENS_10bfloat16_tEfNS_4arch4Sm80ELb0ELb1ELb0ELb1ELb1ELb1ELb1ELb1EEENS1_21CollectiveEpilogueFwdINS6_IJS8_SA_S9_EEENS6_IJNS7_ILi1EEESI_SI_EEESC_SE_Li256ELb1ELb1ELb1ELb0EEENS1_36VarlenDynamicPersistentTileSchedulerILi128ELi64ELi256ELi256ELb1ELb1ELb0ELb1ELb0ELb1EEEEEEEEEvNT_6ParamsE)
        .other          _ZN7cutlass13device_kernelIN5flash19enable_sm80_to_sm89INS1_16FlashAttnFwdSm80INS1_25CollectiveMainloopFwdSm80ILi8ELi1ELb0EN4cute5tupleIJNS5_1CILi128EEENS7_ILi64EEENS7_ILi192EEEEEELi192ENS_10bfloat16_tEfNS_4arch4Sm80ELb0ELb1ELb0ELb1ELb1ELb1ELb1ELb1EEENS1_21CollectiveEpilogueFwdINS6_IJS8_SA_S9_EEENS6_IJNS7_ILi1EEESI_SI_EEESC_SE_Li256ELb1ELb1ELb1ELb0EEENS1_36VarlenDynamicPersistentTileSchedulerILi128ELi64ELi256ELi256ELb1ELb1ELb0ELb1ELb0ELb1EEEEEEEEEvNT_6ParamsE,@"STO_CUDA_ENTRY STV_DEFAULT"
_ZN7cutlass13device_kernelIN5flash19enable_sm80_to_sm89INS1_16FlashAttnFwdSm80INS1_25CollectiveMainloopFwdSm80ILi8ELi1ELb0EN4cute5tupleIJNS5_1CILi128EEENS7_ILi64EEENS7_ILi192EEEEEELi192ENS_10bfloat16_tEfNS_4arch4Sm80ELb0ELb1ELb0ELb1ELb1ELb1ELb1ELb1EEENS1_21CollectiveEpilogueFwdINS6_IJS8_SA_S9_EEENS6_IJNS7_ILi1EEESI_SI_EEESC_SE_Li256ELb1ELb1ELb1ELb0EEENS1_36VarlenDynamicPersistentTileSchedulerILi128ELi64ELi256ELi256ELb1ELb1ELb0ELb1ELb0ELb1EEEEEEEEEvNT_6ParamsE:
        /* <DEDUP_REMOVED lines=60> */
.L_x_3795:
        /* <DEDUP_REMOVED lines=17> */
.L_x_4009:
        /* <DEDUP_REMOVED lines=16> */
.L_x_4010:
[----:B--2---:R-:W-:-:S05]  /*05d0*/  IMAD R0, R0, c[0x0][0x538], RZ ;  /* 0x00014e0000007a24 */ /* 0x004fca00078e02ff */
[----:B------:R-:W-:-:S04]  /*05e0*/  IADD3 R6, R0, R6, RZ ;  /* 0x0000000600067210 */ /* 0x000fc80007ffe0ff */
[----:B------:R-:W-:-:S13]  /*05f0*/  ISETP.GT.AND P0, PT, R6, UR5, PT ;  /* 0x0000000506007c0c */ /* 0x000fda000bf04270 */
[----:B-1----:R-:W-:Y:S05]  /*0600*/  @!P0 BRA `(.L_x_3795) ;  /* 0xfffffdb000008947 */ /* 0x002fea000383ffff */
.L_x_3791:
[----:B------:R-:W-:-:S05]  /*0610*/  IADD3 R10, -R0, R6, RZ ;  /* 0x00000006000a7210 */ /* 0x000fca0007ffe1ff */
[----:B------:R-:W-:-:S05]  /*0620*/  IMAD R0, R4, c[0x0][0x538], R10 ;  /* 0x00014e0004007a24 */ /* 0x000fca00078e020a */
[----:B------:R-:W-:Y:S01]  /*0630*/  ISETP.GT.AND P0, PT, R0, UR5, PT ;  /* 0x0000000500007c0c */ /* 0x000fe2000bf04270 */
[----:B------:R-:W-:-:S12]  /*0640*/  BRA.DIV ~URZ, `(.L_x_3796) ;  /* 0x0001b7327f007947 */ /* 0x000fd8000b800000 */
[----:B------:R-:W-:-:S04]  /*0650*/  VOTE.ANY R6, PT, !P0 ;  /* 0x0000000000067806 */ /* 0x000fc800040e0100 */
.L_x_4011:
[----:B------:R-:W1:Y:S02]  /*0660*/  POPC R0, R6 ;  /* 0x0000000600007309 */ /* 0x000e640000000000 */
[----:B-1----:R-:W-:Y:S01]  /*0670*/  IADD3 R239, R0, R7, RZ ;  /* 0x0000000700ef7210 */ /* 0x002fe20007ffe0ff */
[----:B------:R-:W-:Y:S05]  /*0680*/  BRA.DIV ~URZ, `(.L_x_3797) ;  /* 0x0001b7427f007947 */ /* 0x000fea000b800000 */
[----:B------:R1:W2:Y:S01]  /*0690*/  SHFL.IDX PT, R12, R9, R0, 0x1f ;  /* 0x00001f00090c7589 */ /* 0x0002a200000e0000 */
[----:B------:R-:W-:-:S03]  /*06a0*/  MOV R5, RZ ;  /* 0x000000ff00057202 */ /* 0x000fc60000000f00 */
[----:B------:R1:W3:Y:S04]  /*06b0*/  SHFL.IDX PT, R9, R8, R0, 0x1f ;  /* 0x00001f0008097589 */ /* 0x0002e800000e0000 */
.L_x_4012:
[----:B------:R-:W-:Y:S01]  /*06c0*/  ISETP.NE.AND P0, PT, R6, RZ, PT ;  /* 0x000000ff0600720c */ /* 0x000fe20003f05270 */
[----:B------:R-:W-:-:S12]  /*06d0*/  BSSY B0, `(.L_x_3798) ;  /* 0x0000005000007945 */ /* 0x000fd80003800000 */
[----:B------:R-:W-:Y:S05]  /*06e0*/  @!P0 BRA `(.L_x_3799) ;  /* 0x0000003000008947 */ /* 0x000fea0003800000 */
[----:B-1----:R-:W-:Y:S01]  /*06f0*/  IADD3 R0, R0, -0x1, RZ ;  /* 0xffffffff00007810 */ /* 0x002fe20007ffe0ff */
[----:B------:R-:W-:Y:S05]  /*0700*/  BRA.DIV ~URZ, `(.L_x_3800) ;  /* 0x0001b7a27f007947 */ /* 0x000fea000b800000 */
[----:B------:R1:W4:Y:S02]  /*0710*/  SHFL.IDX PT, R5, R4, R0, 0x1f ;  /* 0x00001f0004057589 */ /* 0x00032400000e0000 */
.L_x_3799:
[----:B------:R-:W-:Y:S05]  /*0720*/  BSYNC B0 ;  /* 0x0000000000007941 */ /* 0x000fea0003800000 */
.L_x_3798:
        /* <DEDUP_REMOVED lines=68> */
.L_x_3802:
        /* <DEDUP_REMOVED lines=68> */
.L_x_3803:
[----:B------:R-:W-:Y:S05]  /*0fb0*/  BSYNC B0 ;  /* 0x0000000000007941 */ /* 0x000fea0003800000 */
.L_x_3801:
[----:B------:R-:W-:-:S04]  /*0fc0*/  LOP3.LUT R0, RZ, R0, RZ, 0x33, !PT ;  /* 0x00000000ff007212 */ /* 0x000fc800078e33ff */
[----:B------:R-:W-:-:S05]  /*0fd0*/  IADD3 R0, R0, R12, RZ ;  /* 0x0000000c00007210 */ /* 0x000fca0007ffe0ff */
[----:B------:R1:W-:Y:S01]  /*0fe0*/  STL [R1+0x104], R0 ;  /* 0x0001040001007387 */ /* 0x0003e20000100800 */
[----:B------:R-:W-:Y:S05]  /*0ff0*/  BRA `(.L_x_3804) ;  /* 0x0000004000007947 */ /* 0x000fea0003800000 */
.L_x_3792:
[----:B------:R-:W-:Y:S01]  /*1000*/  MOV R0, UR5 ;  /* 0x0000000500007c02 */ /* 0x000fe20008000f00 */
[----:B------:R1:W-:Y:S01]  /*1010*/  STL [R1+0x104], RZ ;  /* 0x000104ff01007387 */ /* 0x0003e20000100800 */
[----:B------:R-:W-:-:S03]  /*1020*/  MOV R238, RZ ;  /* 0x000000ff00ee7202 */ /* 0x000fc60000000f00 */
[----:B------:R1:W-:Y:S04]  /*1030*/  STL [R1+0x7c], R0 ;  /* 0x00007c0001007387 */ /* 0x0003e80000100800 */
.L_x_3804:
        /* <DEDUP_REMOVED lines=11> */
.L_x_3790:
        /* <DEDUP_REMOVED lines=150> */
[----:B------:R-:W-:Y:S01]  /*1a50*/  IADD3 R27, R29, 0x10, RZ ;  /* 0x000000101d1b7810 */ /* 0x000fe20007ffe0ff */
        /* <DEDUP_REMOVED lines=40> */
[C---:B------:R-:W-:Y:S01]  /*1ce0*/  IADD3 R214, R106.reuse, 0x60, RZ ;  /* 0x000000606ad67810 */ /* 0x040fe20007ffe0ff */
[----:B------:R-:W-:Y:S01]  /*1cf0*/  STL [R1+0xbc], R14 ;  /* 0x0000bc0e01007387 */ /* 0x000fe20000100800 */
[----:B-----5:R-:W-:Y:S01]  /*1d00*/  SHF.R.S32.HI R18, RZ, 0x1f, R18 ;  /* 0x0000001fff127819 */ /* 0x020fe20000011412 */
[----:B------:R-:W-:Y:S01]  /*1d10*/  IMAD.IADD R172, R171, 0x1, R168 ;  /* 0x00000001abac7824 */ /* 0x000fe200078e02a8 */
[C---:B------:R-:W-:Y:S01]  /*1d20*/  IADD3 R213, R106.reuse, 0x80, RZ ;  /* 0x000000806ad57810 */ /* 0x040fe20007ffe0ff */
        /* <DEDUP_REMOVED lines=71> */
.L_x_4008:
        /* <DEDUP_REMOVED lines=49> */
.L_x_3805:
[----:B-----5:R1:W-:Y:S01]  /*24b0*/  STL [R1+0x58], R13 ;  /* 0x0000580d01007387 */ /* 0x0203e20000100800 */
[----:B------:R-:W-:-:S04]  /*24c0*/  ISETP.NE.U32.AND P0, PT, RZ, c[0x0][0x368], PT ;  /* 0x0000da00ff007a0c */ /* 0x000fc80003f05070 */
[----:B------:R-:W-:-:S13]  /*24d0*/  ISETP.NE.AND.EX P0, PT, RZ, c[0x0][0x36c], PT, P0 ;  /* 0x0000db00ff007a0c */ /* 0x000fda0003f05300 */
[----:B------:R-:W-:Y:S05]  /*24e0*/  @!P0 BRA `(.L_x_3806) ;  /* 0x0000003000008947 */ /* 0x000fea0003800000 */
[----:B------:R-:W-:-:S06]  /*24f0*/  IMAD.WIDE R8, R239, R18, c[0x0][0x368] ;  /* 0x0000da00ef087625 */ /* 0x000fcc00078e0212 */
[----:B------:R2:W5:Y:S01]  /*2500*/  LDG.E R8, [R8.64] ;  /* 0x0000000a08087981 */ /* 0x000562000c1e1900 */
[----:B------:R-:W-:Y:S05]  /*2510*/  BRA `(.L_x_3807) ;  /* 0x0000004000007947 */ /* 0x000fea0003800000 */
.L_x_3806:
[----:B------:R-:W-:Y:S05]  /*2520*/  @!P3 BRA `(.L_x_3807) ;  /* 0x000000300000b947 */ /* 0x000fea0003800000 */
[----:B------:R2:W4:Y:S04]  /*2530*/  LDG.E R8, [R6.64] ;  /* 0x0000000a06087981 */ /* 0x000528000c1e1900 */
[----:B--2---:R-:W4:Y:S02]  /*2540*/  LDG.E R6, [R6.64+0x4] ;  /* 0x0000040a06067981 */ /* 0x004f24000c1e1900 */
[----:B----4-:R-:W-:Y:S02]  /*2550*/  IADD3 R8, -R8, R6, RZ ;  /* 0x0000000608087210 */ /* 0x010fe40007ffe1ff */
.L_x_3807:
        /* <DEDUP_REMOVED lines=40> */
.L_x_3810:
[----:B------:R-:W-:-:S13]  /*27e0*/  ISETP.NE.AND P0, PT, R5, 0x1, PT ;  /* 0x000000010500780c */ /* 0x000fda0003f05270 */
[----:B------:R-:W-:-:S05]  /*27f0*/  @P0 IMAD.HI.U32 R4, R2, c[0x0][0x330], RZ ;  /* 0x0000cc0002040a27 */ /* 0x000fca00078e00ff */
[----:B------:R-:W-:Y:S02]  /*2800*/  @P0 SHF.R.U32.HI R2, RZ, c[0x0][0x334], R4 ;  /* 0x0000cd00ff020a19 */ /* 0x000fe40000011604 */
.L_x_3811:
[----:B------:R-:W-:Y:S05]  /*2810*/  BSYNC B0 ;  /* 0x0000000000007941 */ /* 0x000fea0003800000 */
.L_x_3809:
[----:B------:R-:W-:-:S05]  /*2820*/  IMAD R2, R2, R5, c[0x0][0x32c] ;  /* 0x0000cb0002027624 */ /* 0x000fca00078e0205 */
[----:B------:R-:W-:-:S04]  /*2830*/  IMNMX R3, R3, R2, PT ;  /* 0x0000000203037217 */ /* 0x000fc80003800200 */
.L_x_3808:
        /* <DEDUP_REMOVED lines=20> */
.L_x_3814:
[----:B------:R-:W-:-:S13]  /*2980*/  ISETP.NE.AND P0, PT, R5, 0x1, PT ;  /* 0x000000010500780c */ /* 0x000fda0003f05270 */
[----:B------:R-:W-:-:S05]  /*2990*/  @P0 IMAD.HI.U32 R4, R2, c[0x0][0x330], RZ ;  /* 0x0000cc0002040a27 */ /* 0x000fca00078e00ff */
[----:B------:R-:W-:Y:S02]  /*29a0*/  @P0 SHF.R.U32.HI R2, RZ, c[0x0][0x334], R4 ;  /* 0x0000cd00ff020a19 */ /* 0x000fe40000011604 */
.L_x_3815:
[----:B------:R-:W-:Y:S05]  /*29b0*/  BSYNC B0 ;  /* 0x0000000000007941 */ /* 0x000fea0003800000 */
.L_x_3813:
[----:B------:R-:W-:-:S05]  /*29c0*/  IMAD R2, R2, c[0x0][0x32c], RZ ;  /* 0x0000cb0002027a24 */ /* 0x000fca00078e02ff */
[----:B------:R-:W-:-:S04]  /*29d0*/  IMNMX R3, R3, R2, !PT ;  /* 0x0000000203037217 */ /* 0x000fc80007800200 */
.L_x_3812:
        /* <DEDUP_REMOVED lines=43> */
.L_x_3817:
[----:B------:R-:W-:Y:S05]  /*2c90*/  BSYNC B0 ;  /* 0x0000000000007941 */ /* 0x000fea0003800000 */
.L_x_3816:
        /* <DEDUP_REMOVED lines=28> */
[C---:B------:R-:W-:Y:S01]  /*2e60*/  SHF.L.U64.HI R128, R132.reuse, R126, c[0x0][0x23c] ;  /* 0x00008f0084807619 */ /* 0x040fe2000001027e */
        /* <DEDUP_REMOVED lines=49> */
[----:B------:R-:W-:Y:S01]  /*3180*/  @P1 LEA R4, P2, R2, c[0x0][0x220], 0x1 ;  /* 0x0000880002041a11 */ /* 0x000fe200078408ff */
        /* <DEDUP_REMOVED lines=13> */
[C---:B------:R-:W-:Y:S01]  /*3260*/  IMAD R16, R223.reuse, c[0x0][0x294], R16 ;  /* 0x0000a500df107a24 */ /* 0x040fe200078e0210 */
        /* <DEDUP_REMOVED lines=8> */
[----:B------:R-:W-:Y:S01]  /*32f0*/  LOP3.LUT P2, RZ, R220, 0x4, RZ, 0xc0, !PT ;  /* 0x00000004dcff7812 */ /* 0x000fe2000784c0ff */
        /* <DEDUP_REMOVED lines=9> */
[C---:B------:R-:W-:Y:S01]  /*3390*/  IMAD.WIDE.U32 R88, R23.reuse, c[0x0][0x1e8], RZ ;  /* 0x00007a0017587a25 */ /* 0x040fe200078e00ff */
        /* <DEDUP_REMOVED lines=22> */
[C---:B------:R-:W-:Y:S02]  /*3500*/  ISETP.GE.AND P2, PT, R105.reuse, c[0x0][0x27c], PT ;  /* 0x00009f0069007a0c */ /* 0x040fe40003f46270 */
        /* <DEDUP_REMOVED lines=56> */
.L_x_3843:
        /* <DEDUP_REMOVED lines=114> */
.L_x_3823:
[----:B------:R-:W-:Y:S05]  /*3fb0*/  BSYNC B0 ;  /* 0x0000000000007941 */ /* 0x000fea0003800000 */
.L_x_3822:
        /* <DEDUP_REMOVED lines=94> */
.L_x_3826:
[----:B------:R-:W-:Y:S05]  /*45a0*/  BSYNC B0 ;  /* 0x0000000000007941 */ /* 0x000fea0003800000 */
.L_x_3825:
        /* <DEDUP_REMOVED lines=59> */
.L_x_3828:
[----:B------:R-:W-:Y:S05]  /*4960*/  BSYNC B0 ;  /* 0x0000000000007941 */ /* 0x000fea0003800000 */
.L_x_3827:
        /* <DEDUP_REMOVED lines=59> */
.L_x_3830:
[----:B------:R-:W-:Y:S05]  /*4d20*/  BSYNC B0 ;  /* 0x0000000000007941 */ /* 0x000fea0003800000 */
.L_x_3829:
        /* <DEDUP_REMOVED lines=59> */
.L_x_3832:
[----:B------:R-:W-:Y:S05]  /*50e0*/  BSYNC B0 ;  /* 0x0000000000007941 */ /* 0x000fea0003800000 */
.L_x_3831:
        /* <DEDUP_REMOVED lines=59> */
.L_x_3834:
[----:B------:R-:W-:Y:S05]  /*54a0*/  BSYNC B0 ;  /* 0x0000000000007941 */ /* 0x000fea0003800000 */
.L_x_3833:
[----:B------:R-:W-:Y:S11]  /*54b0*/  ISETP.GE.AND P0, PT, R212, c[0x0][0x1d4], PT ;  /* 0x00007500d4007a0c */ /* 0x000ff60003f06270 */
[----:B------:R-:W-:Y:S02]  /*54c0*/  @!UPT UIADD3 URZ, URZ, URZ, URZ ;  /* 0x0000003f3f3ff290 */ /* 0x000fe4000fffe03f */
        /* <DEDUP_REMOVED lines=57> */
.L_x_3821:
        /* <DEDUP_REMOVED lines=47> */
.L_x_3836:
[----:B------:R-:W-:Y:S05]  /*5b50*/  BSYNC B0 ;  /* 0x0000000000007941 */ /* 0x000fea0003800000 */
.L_x_3835:
        /* <DEDUP_REMOVED lines=158> */
.L_x_3838:
[----:B------:R-:W-:Y:S05]  /*6540*/  BSYNC B0 ;  /* 0x0000000000007941 */ /* 0x000fea0003800000 */
.L_x_3837:
        /* <DEDUP_REMOVED lines=123> */
.L_x_3840:
[----:B------:R-:W-:Y:S05]  /*6d00*/  BSYNC B0 ;  /* 0x0000000000007941 */ /* 0x000fea0003800000 */
.L_x_3839:
[----:B------:R-:W-:Y:S11]  /*6d10*/  ISETP.GE.AND P0, PT, R105, c[0x0][0x1d4], PT ;  /* 0x0000750069007a0c */ /* 0x000ff60003f06270 */
[----:B------:R-:W-:Y:S02]  /*6d20*/  @!UPT UIADD3 URZ, URZ, URZ, URZ ;  /* 0x0000003f3f3ff290 */ /* 0x000fe4000fffe03f */
[----:B------:R-:W-:-:S05]  /*6d30*/  @P0 BRA `(.L_x_3824) ;  /* 0x00000a1000000947 */ /* 0x000fca0003800000 */
[----:B------:R-:W-:Y:S01]  /*6d40*/  LOP3.LUT P1, RZ, R220, 0x8, RZ, 0xc0, !PT ;  /* 0x00000008dcff7812 */ /* 0x000fe2000782c0ff */
[----:B------:R-:W5:Y:S01]  /*6d50*/  LDS.128 R32, [R99+0x6100] ;  /* 0x0061000063207984 */ /* 0x000f620000000c00 */
[----:B----4-:R-:W-:Y:S02]  /*6d60*/  LEA R42, P0, R76, R54, 0x1 ;  /* 0x000000364c2a7211 */ /* 0x010fe400078008ff */
        /* <DEDUP_REMOVED lines=120> */
.L_x_3820:
        /* <DEDUP_REMOVED lines=38> */
.L_x_3824:
[----:B------:R-:W-:Y:S05]  /*7750*/  BSYNC B1 ;  /* 0x0000000000017941 */ /* 0x000fea0003800000 */
.L_x_3819:
[----:B---3--:R-:W-:Y:S01]  /*7760*/  IMAD.IADD R0, R120, 0x1, -R68 ;  /* 0x0000000178007824 */ /* 0x008fe200078e0a44 */
[----:B-12--5:R-:W-:Y:S01]  /*7770*/  LEA R2, P0, R64, R72, 0x6 ;  /* 0x0000004840027211 */ /* 0x026fe200078030ff */
        /* <DEDUP_REMOVED lines=83> */
.L_x_3842:
[----:B------:R-:W-:Y:S05]  /*7cb0*/  BSYNC B0 ;  /* 0x0000000000007941 */ /* 0x000fea0003800000 */
.L_x_3841:
        /* <DEDUP_REMOVED lines=33> */
.L_x_3818:
        /* <DEDUP_REMOVED lines=27> */
.L_x_3846:
[----:B------:R-:W-:-:S13]  /*8080*/  ISETP.NE.AND P0, PT, R4, 0x1, PT ;  /* 0x000000010400780c */ /* 0x000fda0003f05270 */
[----:B------:R-:W-:-:S05]  /*8090*/  @P0 IMAD.HI.U32 R3, R0, c[0x0][0x330], RZ ;  /* 0x0000cc0000030a27 */ /* 0x000fca00078e00ff */
[----:B------:R-:W-:Y:S02]  /*80a0*/  @P0 SHF.R.U32.HI R0, RZ, c[0x0][0x334], R3 ;  /* 0x0000cd00ff000a19 */ /* 0x000fe40000011603 */
.L_x_3847:
[----:B------:R-:W-:Y:S05]  /*80b0*/  BSYNC B0 ;  /* 0x0000000000007941 */ /* 0x000fea0003800000 */
.L_x_3845:
[----:B------:R-:W-:-:S05]  /*80c0*/  IMAD R0, R0, R4, c[0x0][0x32c] ;  /* 0x0000cb0000007624 */ /* 0x000fca00078e0204 */
[----:B------:R-:W-:-:S04]  /*80d0*/  IMNMX R2, R2, R0, PT ;  /* 0x0000000002027217 */ /* 0x000fc80003800200 */
.L_x_3844:
        /* <DEDUP_REMOVED lines=20> */
.L_x_3850:
[----:B------:R-:W-:-:S13]  /*8220*/  ISETP.NE.AND P0, PT, R4, 0x1, PT ;  /* 0x000000010400780c */ /* 0x000fda0003f05270 */
[----:B------:R-:W-:-:S05]  /*8230*/  @P0 IMAD.HI.U32 R3, R0, c[0x0][0x330], RZ ;  /* 0x0000cc0000030a27 */ /* 0x000fca00078e00ff */
[----:B------:R-:W-:Y:S02]  /*8240*/  @P0 SHF.R.U32.HI R0, RZ, c[0x0][0x334], R3 ;  /* 0x0000cd00ff000a19 */ /* 0x000fe40000011603 */
.L_x_3851:
[----:B------:R-:W-:Y:S05]  /*8250*/  BSYNC B0 ;  /* 0x0000000000007941 */ /* 0x000fea0003800000 */
.L_x_3849:
[----:B------:R-:W-:-:S05]  /*8260*/  IMAD R0, R0, c[0x0][0x32c], RZ ;  /* 0x0000cb0000007a24 */ /* 0x000fca00078e02ff */
[----:B------:R-:W-:-:S04]  /*8270*/  IMNMX R2, R2, R0, !PT ;  /* 0x0000000002027217 */ /* 0x000fc80007800200 */
.L_x_3848:
        /* <DEDUP_REMOVED lines=40> */
.L_x_3853:
[----:B------:R-:W-:Y:S05]  /*8500*/  BSYNC B0 ;  /* 0x0000000000007941 */ /* 0x000fea0003800000 */
.L_x_3852:
        /* <DEDUP_REMOVED lines=124> */
.L_x_4013:
[----:B------:R-:W-:Y:S05]  /*8cd0*/  BRA.DIV ~URZ, `(.L_x_3856) ;  /* 0x000132b27f007947 */ /* 0x000fea000b800000 */
[----:B------:R4:W1:Y:S02]  /*8ce0*/  SHFL.IDX PT, R0, R12, RZ, 0x181f ;  /* 0x00181fff0c007589 */ /* 0x00086400000e0000 */
.L_x_4014:
        /* <DEDUP_REMOVED lines=18> */
.L_x_3858:
[----:B------:R-:W-:Y:S05]  /*8e10*/  BSYNC B0 ;  /* 0x0000000000007941 */ /* 0x000fea0003800000 */
.L_x_3857:
[----:B------:R-:W-:Y:S05]  /*8e20*/  BRA.DIV ~URZ, `(.L_x_3859) ;  /* 0x000131d27f007947 */ /* 0x000fea000b800000 */
[----:B---3--:R3:W2:Y:S04]  /*8e30*/  SHFL.IDX PT, R4, R5, 0x1, 0x181f ;  /* 0x00381f0005047f89 */ /* 0x0086a800000e0000 */
[----:B-1----:R3:W1:Y:S02]  /*8e40*/  SHFL.IDX PT, R0, R12, 0x1, 0x181f ;  /* 0x00381f000c007f89 */ /* 0x00266400000e0000 */
.L_x_4015:
        /* <DEDUP_REMOVED lines=18> */
.L_x_3861:
[----:B------:R-:W-:Y:S05]  /*8f70*/  BSYNC B0 ;  /* 0x0000000000007941 */ /* 0x000fea0003800000 */
.L_x_3860:
[----:B------:R-:W-:Y:S05]  /*8f80*/  BRA.DIV ~URZ, `(.L_x_3862) ;  /* 0x000131427f007947 */ /* 0x000fea000b800000 */
[----:B--2---:R2:W3:Y:S02]  /*8f90*/  SHFL.IDX PT, R4, R5, 0x2, 0x181f ;  /* 0x00581f0005047f89 */ /* 0x0044e400000e0000 */
.L_x_4016:
[----:B------:R-:W-:Y:S05]  /*8fa0*/  BRA.DIV ~URZ, `(.L_x_3863) ;  /* 0x000131927f007947 */ /* 0x000fea000b800000 */
[----:B-1----:R1:W2:Y:S02]  /*8fb0*/  SHFL.IDX PT, R0, R12, 0x2, 0x181f ;  /* 0x00581f000c007f89 */ /* 0x0022a400000e0000 */
.L_x_4017:
        /* <DEDUP_REMOVED lines=18> */
.L_x_3865:
[----:B------:R-:W-:Y:S05]  /*90e0*/  BSYNC B0 ;  /* 0x0000000000007941 */ /* 0x000fea0003800000 */
.L_x_3864:
[----:B------:R-:W-:Y:S05]  /*90f0*/  BRA.DIV ~URZ, `(.L_x_3866) ;  /* 0x000130b27f007947 */ /* 0x000fea000b800000 */
[----:B--2---:R2:W1:Y:S04]  /*9100*/  SHFL.IDX PT, R6, R5, 0x3, 0x181f ;  /* 0x00781f0005067f89 */ /* 0x00446800000e0000 */
[----:B------:R2:W4:Y:S02]  /*9110*/  SHFL.IDX PT, R3, R12, 0x3, 0x181f ;  /* 0x00781f000c037f89 */ /* 0x00052400000e0000 */
.L_x_4018:
        /* <DEDUP_REMOVED lines=67> */
[C---:B------:R-:W-:Y:S01]  /*9550*/  IADD3 R113, R199.reuse, 0x40, RZ ;  /* 0x00000040c7717810 */ /* 0x040fe20007ffe0ff */
        /* <DEDUP_REMOVED lines=56> */
[----:B--2---:R-:W-:-:S05]  /*98e0*/  SEL R2, RZ, 0x10, P6 ;  /* 0x00000010ff027807 */ /* 0x004fca0003000000 */
[----:B------:R3:W-:Y:S01]  /*98f0*/  STL [R1+0x104], R2 ;  /* 0x0001040201007387 */ /* 0x0007e20000100800 */
[----:B-1----:R-:W-:Y:S01]  /*9900*/  IMAD.U32 R0, RZ, RZ, UR7 ;  /* 0x00000007ff007e24 */ /* 0x002fe2000f8e00ff */
[----:B------:R-:W-:Y:S02]  /*9910*/  SHF.R.S32.HI R219, RZ, 0x1f, R206 ;  /* 0x0000001fffdb7819 */ /* 0x000fe400000114ce */
[----:B------:R-:W-:Y:S02]  /*9920*/  SHF.R.S32.HI R218, RZ, 0x1f, R205 ;  /* 0x0000001fffda7819 */ /* 0x000fe400000114cd */
[----:B------:R-:W-:Y:S02]  /*9930*/  IADD3 R0, R0, 0x18, RZ ;  /* 0x0000001800007810 */ /* 0x000fe40007ffe0ff */
[----:B---3--:R-:W-:Y:S05]  /*9940*/  CALL.REL.NOINC `($_ZN7cutlass13device_kernelIN5flash19enable_sm80_to_sm89INS1_16FlashAttnFwdSm80INS1_25CollectiveMainloopFwdSm80ILi8ELi1ELb0EN4cute5tupleIJNS5_1CILi128EEENS7_ILi64EEENS7_ILi192EEEEEELi192ENS_10bfloat16_tEfNS_4arch4Sm80ELb0ELb1ELb0ELb1ELb1ELb1ELb1ELb1EEENS1_21CollectiveEpilogueFwdINS6_IJS8_SA_S9_EEENS6_IJNS7_ILi1EEESI_SI_EEESC_SE_Li256ELb1ELb1ELb1ELb0EEENS1_36VarlenDynamicPersistentTileSchedulerILi128ELi64ELi256ELi256ELb1ELb1ELb0ELb1ELb0ELb1EEEEEEEEEvNT_6ParamsE$_ZZN5flash25CollectiveMainloopFwdSm80ILi8ELi1ELb0EN4cute5tupleIJNS1_1CILi128EEENS3_ILi64EEENS3_ILi192EEEEEELi192EN7cutlass10bfloat16_tEfNS8_4arch4Sm80ELb0ELb1ELb0ELb1ELb1ELb1ELb1ELb1EE3mmaINS_16FlashAttnFwdSm80ISC_NS_21CollectiveEpilogueFwdINS2_IJS4_S6_S5_EEENS2_IJNS3_ILi1EEESH_SH_EEES9_SB_Li256ELb1ELb1ELb1ELb0EEENS_36VarlenDynamicPersistentTileSchedulerILi128ELi64ELi256ELi256ELb1ELb1ELb0ELb1ELb0ELb1EEEE13SharedStorageENS1_6TensorINS1_11ArrayEngineIfLm96EEENS1_6LayoutINS2_IJNS2_IJNS3_ILi2EEESS_EEESH_NS3_ILi24EEEEEENS2_IJNS2_IJSH_SS_EEENS3_ILi0EEENS3_ILi4EEEEEEEEEENS_7SoftmaxILi2ELi0EEEEEbRKNSC_6ParamsERT0_RT1_iRKNS_16SeqlenInfoQKNewKILb1ELb1EEENS2_IJiiiiEEERT_ENKUlvE_clEv) ;  /* 0x0001519000007944 */ /* 0x008fea0003c00000 */
[----:B------:R-:W-:Y:S05]  /*9950*/  BSYNC B2 ;  /* 0x0000000000027941 */ /* 0x000fea0003800000 */
.L_x_3867:
        /* <DEDUP_REMOVED lines=30> */
.L_x_4019:
[----:B------:R-:W2:Y:S01]  /*9b40*/  SHFL.IDX PT, R16, R14, RZ, 0x181f ;  /* 0x00181fff0e107589 */ /* 0x000ea200000e0000 */
[C---:B------:R-:W-:Y:S01]  /*9b50*/  ISETP.GE.AND P0, PT, R199.reuse, c[0x0][0x1d4], PT ;  /* 0x00007500c7007a0c */ /* 0x040fe20003f06270 */
[----:B------:R-:W-:Y:S01]  /*9b60*/  IMAD.WIDE R18, R199, 0x2, RZ ;  /* 0x00000002c7127825 */ /* 0x000fe200078e02ff */
[----:B------:R-:W-:Y:S01]  /*9b70*/  ISETP.GE.AND P2, PT, R113, c[0x0][0x1d4], PT ;  /* 0x0000750071007a0c */ /* 0x000fe20003f46270 */
[----:B------:R-:W4:Y:S01]  /*9b80*/  SHFL.IDX PT, R14, R14, 0x1, 0x181f ;  /* 0x00381f000e0e7f89 */ /* 0x000f2200000e0000 */
[----:B------:R-:W-:Y:S01]  /*9b90*/  ISETP.LT.OR P1, PT, R84, 0x1, P0 ;  /* 0x000000015400780c */ /* 0x000fe20000721670 */
[----:B------:R-:W-:Y:S01]  /*9ba0*/  IMAD.SHL.U32 R190, R190, 0x2, RZ ;  /* 0x00000002bebe7824 */ /* 0x000fe200078e00ff */
[----:B-1-3--:R-:W-:Y:S01]  /*9bb0*/  HMMA.16816.F32.BF16 R20, R4, R24, RZ ;  /* 0x000000180414723c */ /* 0x00afe200000418ff */
[----:B------:R-:W-:Y:S01]  /*9bc0*/  IMAD.WIDE R12, R206, 0x2, RZ ;  /* 0x00000002ce0c7825 */ /* 0x000fe200078e02ff */
[----:B--2---:R-:W1:Y:S01]  /*9bd0*/  SHFL.IDX PT, R15, R15, 0x1, 0x181f ;  /* 0x00381f000f0f7f89 */ /* 0x004e6200000e0000 */
[----:B------:R-:W-:Y:S01]  /*9be0*/  BSSY B0, `(.L_x_3869) ;  /* 0x00000fe000007945 */ /* 0x000fe20003800000 */
[----:B------:R-:W-:-:S04]  /*9bf0*/  SHF.R.S32.HI R208, RZ, 0x1f, R199 ;  /* 0x0000001fffd07819 */ /* 0x000fc800000114c7 */
[C---:B------:R-:W-:Y:S08]  /*9c00*/  HMMA.16816.F32.BF16 R24, R4.reuse, R26, RZ ;  /* 0x0000001a0418723c */ /* 0x040ff000000418ff */
[----:B----4-:R-:W-:Y:S01]  /*9c10*/  HMMA.16816.F32.BF16 R28, R4, R32, RZ ;  /* 0x00000020041c723c */ /* 0x010fe200000418ff */
[----:B------:R-:W-:-:S05]  /*9c20*/  IADD3 R2, P0, R16, R18, RZ ;  /* 0x0000001210027210 */ /* 0x000fca0007f1e0ff */
[----:B------:R-:W-:Y:S02]  /*9c30*/  IMAD.X R3, R19, 0x1, R0, P0 ;  /* 0x0000000113037824 */ /* 0x000fe400000e0600 */
[----:B------:R-:W-:Y:S03]  /*9c40*/  HMMA.16816.F32.BF16 R32, R4, R34, RZ ;  /* 0x000000220420723c */ /* 0x000fe600000418ff */
[----:B------:R2:W-:Y:S01]  /*9c50*/  LDGSTS.E.BYPASS.LTC128B.128 [R190+0x100], [R2.64], !P1 ;  /* 0x0010000002be7fae */ /* 0x0005e2000c901d4a */
[----:B------:R-:W-:-:S04]  /*9c60*/  ISETP.GE.AND P1, PT, R114, c[0x0][0x1d4], PT ;  /* 0x0000750072007a0c */ /* 0x000fc80003f26270 */
[C---:B------:R-:W-:Y:S08]  /*9c70*/  HMMA.16816.F32.BF16 R36, R4.reuse, R40, RZ ;  /* 0x000000280424723c */ /* 0x040ff000000418ff */
[C---:B------:R-:W-:Y:S08]  /*9c80*/  HMMA.16816.F32.BF16 R40, R4.reuse, R42, RZ ;  /* 0x0000002a0428723c */ /* 0x040ff000000418ff */
[----:B------:R-:W-:Y:S01]  /*9c90*/  HMMA.16816.F32.BF16 R44, R4, R48, RZ ;  /* 0x00000030042c723c */ /* 0x000fe200000418ff */
[----:B--2---:R-:W-:-:S07]  /*9ca0*/  IADD3 R2, P0, R16, R12, RZ ;  /* 0x0000000c10027210 */ /* 0x004fce0007f1e0ff */
[----:B------:R-:W-:Y:S01]  /*9cb0*/  HMMA.16816.F32.BF16 R20, R8, R52, R20 ;  /* 0x000000340814723c */ /* 0x000fe20000041814 */
[----:B------:R-:W-:Y:S01]  /*9cc0*/  IMAD.X R3, R13, 0x1, R0, P0 ;  /* 0x000000010d037824 */ /* 0x000fe200000e0600 */
[C---:B------:R-:W-:Y:S02]  /*9cd0*/  ISETP.LT.OR P0, PT, R84.reuse, 0x1, P2 ;  /* 0x000000015400780c */ /* 0x040fe40001701670 */
[----:B------:R-:W-:-:S04]  /*9ce0*/  ISETP.LT.OR P2, PT, R84, 0x21, P2 ;  /* 0x000000215400780c */ /* 0x000fc80001741670 */
[C---:B------:R-:W-:Y:S08]  /*9cf0*/  HMMA.16816.F32.BF16 R24, R8.reuse, R54, R24 ;  /* 0x000000360818723c */ /* 0x040ff00000041818 */
[----:B------:R-:W-:Y:S01]  /*9d00*/  HMMA.16816.F32.BF16 R28, R8, R60, R28 ;  /* 0x0000003c081c723c */ /* 0x000fe2000004181c */
[----:B------:R2:W-:Y:S01]  /*9d10*/  LDGSTS.E.BYPASS.LTC128B.128 [R190+0x2100], [R2.64], !P0 ;  /* 0x0210000002be7fae */ /* 0x0005e2000c101d4a */
[----:B------:R-:W-:-:S05]  /*9d20*/  IADD3 R18, P0, R18, R14, RZ ;  /* 0x0000000e12127210 */ /* 0x000fca0007f1e0ff */
[----:B-1----:R-:W-:Y:S01]  /*9d30*/  IMAD.X R19, R19, 0x1, R15, P0 ;  /* 0x0000000113137824 */ /* 0x002fe200000e060f */
[C---:B------:R-:W-:Y:S08]  /*9d40*/  HMMA.16816.F32.BF16 R32, R8.reuse, R62, R32 ;  /* 0x0000003e0820723c */ /* 0x040ff00000041820 */
[C---:B------:R-:W-:Y:S08]  /*9d50*/  HMMA.16816.F32.BF16 R36, R8.reuse, R72, R36 ;  /* 0x000000480824723c */ /* 0x040ff00000041824 */
[----:B------:R-:W-:Y:S01]  /*9d60*/  HMMA.16816.F32.BF16 R40, R8, R74, R40 ;  /* 0x0000004a0828723c */ /* 0x000fe20000041828 */
[----:B--2---:R-:W-:-:S07]  /*9d70*/  IMAD.WIDE R2, R205, 0x2, RZ ;  /* 0x00000002cd027825 */ /* 0x004fce00078e02ff */
[----:B------:R-:W-:Y:S01]  /*9d80*/  HMMA.16816.F32.BF16 R44, R8, R76, R44 ;  /* 0x0000004c082c723c */ /* 0x000fe2000004182c */
[----:B------:R-:W-:-:S05]  /*9d90*/  IADD3 R16, P0, R16, R2, RZ ;  /* 0x0000000210107210 */ /* 0x000fca0007f1e0ff */
[----:B------:R-:W-:Y:S01]  /*9da0*/  IMAD.X R17, R3, 0x1, R0, P0 ;  /* 0x0000000103117824 */ /* 0x000fe200000e0600 */
[C---:B------:R-:W-:Y:S02]  /*9db0*/  ISETP.LT.OR P0, PT, R84.reuse, 0x1, P1 ;  /* 0x000000015400780c */ /* 0x040fe40000f01670 */
[----:B------:R-:W-:-:S11]  /*9dc0*/  ISETP.LT.OR P1, PT, R84, 0x21, P1 ;  /* 0x000000215400780c */ /* 0x000fd60000f21670 */
[----:B------:R1:W-:Y:S01]  /*9dd0*/  LDGSTS.E.BYPASS.LTC128B.128 [R190+0x4100], [R16.64], !P0 ;  /* 0x0410000010be7fae */ /* 0x0003e2000c101d4a */
[----:B------:R-:W-:-:S04]  /*9de0*/  ISETP.GE.AND P0, PT, R199, c[0x0][0x1d4], PT ;  /* 0x00007500c7007a0c */ /* 0x000fc80003f06270 */
[----:B------:R-:W-:Y:S11]  /*9df0*/  ISETP.LT.OR P0, PT, R84, 0x21, P0 ;  /* 0x000000215400780c */ /* 0x000ff60000701670 */
[----:B------:R-:W-:Y:S02]  /*9e00*/  @!UPT UIADD3 URZ, URZ, URZ, URZ ;  /* 0x0000003f3f3ff290 */ /* 0x000fe4000fffe03f */
        /* <DEDUP_REMOVED lines=8> */
[----:B------:R-:W-:Y:S04]  /*9e90*/  LDSM.16.M88.4 R56, [R173+0x800] ;  /* 0x00080000ad38783b */ /* 0x000fe80000000200 */
[----:B------:R-:W-:Y:S01]  /*9ea0*/  LDSM.16.M88.4 R64, [R173+0x1000] ;  /* 0x00100000ad40783b */ /* 0x000fe20000000200 */
[----:B-1----:R-:W-:Y:S03]  /*9eb0*/  HMMA.16816.F32.BF16 R16, R4, R50, RZ ;  /* 0x000000320410723c */ /* 0x002fe600000418ff */
[----:B------:R-:W1:Y:S04]  /*9ec0*/  LDSM.16.M88.4 R4, [R177] ;  /* 0x00000000b104783b */ /* 0x000e680000000200 */
[----:B------:R-:W4:Y:S04]  /*9ed0*/  LDSM.16.M88.4 R48, [R173] ;  /* 0x00000000ad30783b */ /* 0x000f280000000200 */
[----:B------:R-:W3:Y:S04]  /*9ee0*/  LDSM.16.M88.4 R68, [R173+0x1800] ;  /* 0x00180000ad44783b */ /* 0x000ee80000000200 */
[----:B------:R-:W-:Y:S04]  /*9ef0*/  LDSM.16.M88.4 R52, [R170] ;  /* 0x00000000aa34783b */ /* 0x000fe80000000200 */
[----:B------:R-:W-:Y:S04]  /*9f00*/  LDSM.16.M88.4 R60, [R170+0x800] ;  /* 0x00080000aa3c783b */ /* 0x000fe80000000200 */
[----:B------:R-:W-:Y:S01]  /*9f10*/  LDSM.16.M88.4 R72, [R170+0x1000] ;  /* 0x00100000aa48783b */ /* 0x000fe20000000200 */
[----:B--2---:R-:W-:Y:S03]  /*9f20*/  HMMA.16816.F32.BF16 R12, R8, R78, R16 ;  /* 0x0000004e080c723c */ /* 0x004fe60000041810 */
[----:B------:R-:W2:Y:S04]  /*9f30*/  LDSM.16.M88.4 R8, [R176] ;  /* 0x00000000b008783b */ /* 0x000ea80000000200 */
[----:B------:R-:W2:Y:S04]  /*9f40*/  LDSM.16.M88.4 R80, [R170+0x1800] ;  /* 0x00180000aa50783b */ /* 0x000ea80000000200 */
[----:B------:R-:W-:Y:S04]  /*9f50*/  LDSM.16.M88.4 R76, [R111+0x3800] ;  /* 0x003800006f4c783b */ /* 0x000fe80000000200 */
[----:B------:R-:W-:Y:S01]  /*9f60*/  LDSM.16.M88.4 R84, [R183] ;  /* 0x00000000b754783b */ /* 0x000fe20000000200 */
[C---:B-1----:R-:W-:Y:S03]  /*9f70*/  HMMA.16816.F32.BF16 R28, R4.reuse, R56, R28 ;  /* 0x00000038041c723c */ /* 0x042fe6000004181c */
[----:B------:R-:W0:Y:S05]  /*9f80*/  LDGDEPBAR ;  /* 0x00000000000079af */ /* 0x000e2a0000000000 */
[C---:B----4-:R-:W-:Y:S08]  /*9f90*/  HMMA.16816.F32.BF16 R16, R4.reuse, R48, R20 ;  /* 0x000000300410723c */ /* 0x050ff00000041814 */
[C---:B------:R-:W-:Y:S01]  /*9fa0*/  HMMA.16816.F32.BF16 R24, R4.reuse, R50, R24 ;  /* 0x000000320418723c */ /* 0x040fe20000041818 */
[----:B------:R-:W-:Y:S07]  /*9fb0*/  LDSM.16.M88.4 R48, [R111+0x2000] ;  /* 0x002000006f30783b */ /* 0x000fee0000000200 */
[C---:B------:R-:W-:Y:S01]  /*9fc0*/  HMMA.16816.F32.BF16 R32, R4.reuse, R58, R32 ;  /* 0x0000003a0420723c */ /* 0x040fe20000041820 */
[----:B------:R-:W-:Y:S07]  /*9fd0*/  LDSM.16.M88.4 R56, [R111+0x2800] ;  /* 0x002800006f38783b */ /* 0x000fee0000000200 */
[C---:B------:R-:W-:Y:S08]  /*9fe0*/  HMMA.16816.F32.BF16 R36, R4.reuse, R64, R36 ;  /* 0x000000400424723c */ /* 0x040ff00000041824 */
[C---:B------:R-:W-:Y:S01]  /*9ff0*/  HMMA.16816.F32.BF16 R40, R4.reuse, R66, R40 ;  /* 0x000000420428723c */ /* 0x040fe20000041828 */
[----:B------:R-:W-:Y:S07]  /*a000*/  LDSM.16.M88.4 R64, [R185] ;  /* 0x00000000b940783b */ /* 0x000fee0000000200 */
[C---:B---3--:R-:W-:Y:S08]  /*a010*/  HMMA.16816.F32.BF16 R44, R4.reuse, R68, R44 ;  /* 0x00000044042c723c */ /* 0x048ff0000004182c */
[----:B------:R-:W-:Y:S01]  /*a020*/  HMMA.16816.F32.BF16 R12, R4, R70, R12 ;  /* 0x00000046040c723c */ /* 0x000fe2000004180c */
[----:B------:R-:W1:Y:S04]  /*a030*/  LDSM.16.M88.4 R4, [R174+0x4000] ;  /* 0x00400000ae04783b */ /* 0x000e680000000200 */
[----:B------:R-:W3:Y:S03]  /*a040*/  LDSM.16.M88.4 R68, [R111+0x3000] ;  /* 0x003000006f44783b */ /* 0x000ee60000000200 */
[C---:B--2---:R-:W-:Y:S08]  /*a050*/  HMMA.16816.F32.BF16 R20, R8.reuse, R52, R16 ;  /* 0x000000340814723c */ /* 0x044ff00000041810 */
[C---:B------:R-:W-:Y:S01]  /*a060*/  HMMA.16816.F32.BF16 R16, R8.reuse, R54, R24 ;  /* 0x000000360810723c */ /* 0x040fe20000041818 */
[----:B------:R-:W-:Y:S07]  /*a070*/  LDSM.16.M88.4 R52, [R186] ;  /* 0x00000000ba34783b */ /* 0x000fee0000000200 */
[C---:B------:R-:W-:Y:S08]  /*a080*/  HMMA.16816.F32.BF16 R28, R8.reuse, R60, R28 ;  /* 0x0000003c081c723c */ /* 0x040ff0000004181c */
[C---:B------:R-:W-:Y:S01]  /*a090*/  HMMA.16816.F32.BF16 R32, R8.reuse, R62, R32 ;  /* 0x0000003e0820723c */ /* 0x040fe20000041820 */
[----:B------:R-:W-:Y:S07]  /*a0a0*/  LDSM.16.M88.4 R60, [R173+0x2800] ;  /* 0x00280000ad3c783b */ /* 0x000fee0000000200 */
[C---:B------:R-:W-:Y:S08]  /*a0b0*/  HMMA.16816.F32.BF16 R36, R8.reuse, R72, R36 ;  /* 0x000000480824723c */ /* 0x040ff00000041824 */
[C---:B------:R-:W-:Y:S01]  /*a0c0*/  HMMA.16816.F32.BF16 R40, R8.reuse, R74, R40 ;  /* 0x0000004a0828723c */ /* 0x040fe20000041828 */
[----:B------:R-:W-:Y:S07]  /*a0d0*/  LDSM.16.M88.4 R72, [R184] ;  /* 0x00000000b848783b */ /* 0x000fee0000000200 */
[C---:B------:R-:W-:Y:S08]  /*a0e0*/  HMMA.16816.F32.BF16 R44, R8.reuse, R80, R44 ;  /* 0x00000050082c723c */ /* 0x040ff0000004182c */
[----:B------:R-:W-:Y:S01]  /*a0f0*/  HMMA.16816.F32.BF16 R12, R8, R82, R12 ;  /* 0x00000052080c723c */ /* 0x000fe2000004180c */
[----:B------:R-:W2:Y:S04]  /*a100*/  LDSM.16.M88.4 R8, [R175+0x4000] ;  /* 0x00400000af08783b */ /* 0x000ea80000000200 */
[----:B------:R-:W-:Y:S03]  /*a110*/  LDSM.16.M88.4 R80, [R173+0x3800] ;  /* 0x00380000ad50783b */ /* 0x000fe60000000200 */
        /* <DEDUP_REMOVED lines=8> */
[----:B------:R-:W-:Y:S07]  /*a1a0*/  LDSM.16.M88.4 R68, [R173+0x3000] ;  /* 0x00300000ad44783b */ /* 0x000fee0000000200 */
[C---:B------:R-:W-:Y:S08]  /*a1b0*/  HMMA.16816.F32.BF16 R44, R4.reuse, R76, R44 ;  /* 0x0000004c042c723c */ /* 0x040ff0000004182c */
[----:B------:R-:W-:Y:S01]  /*a1c0*/  HMMA.16816.F32.BF16 R12, R4, R78, R12 ;  /* 0x0000004e040c723c */ /* 0x000fe2000004180c */
[----:B------:R-:W1:Y:S04]  /*a1d0*/  LDSM.16.M88.4 R4, [R177+0x4000] ;  /* 0x00400000b104783b */ /* 0x000e680000000200 */
[----:B------:R-:W-:Y:S03]  /*a1e0*/  LDSM.16.M88.4 R76, [R170+0x3000] ;  /* 0x00300000aa4c783b */ /* 0x000fe60000000200 */
[C---:B--2---:R-:W-:Y:S08]  /*a1f0*/  HMMA.16816.F32.BF16 R28, R8.reuse, R52, R24 ;  /* 0x00000034081c723c */ /* 0x044ff00000041818 */
        /* <DEDUP_REMOVED lines=11> */
[----:B------:R-:W3:Y:S03]  /*a2b0*/  LDSM.16.M88.4 R84, [R170+0x3800] ;  /* 0x00380000aa54783b */ /* 0x000ee60000000200 */
[C---:B-1----:R-:W-:Y:S08]  /*a2c0*/  HMMA.16816.F32.BF16 R32, R4.reuse, R48, R28 ;  /* 0x000000300420723c */ /* 0x042ff0000004181c */
        /* <DEDUP_REMOVED lines=10> */
[----:B------:R-:W1:Y:S04]  /*a370*/  LDSM.16.M88.4 R4, [R174+0x8000] ;  /* 0x00800000ae04783b */ /* 0x000e680000000200 */
[----:B------:R-:W4:Y:S03]  /*a380*/  LDSM.16.M88.4 R80, [R111+0x5800] ;  /* 0x005800006f50783b */ /* 0x000f260000000200 */
        /* <DEDUP_REMOVED lines=8> */
[----:B------:R-:W-:Y:S07]  /*a410*/  LDSM.16.M88.4 R76, [R173+0x5800] ;  /* 0x00580000ad4c783b */ /* 0x000fee0000000200 */
[C---:B---3--:R-:W-:Y:S08]  /*a420*/  HMMA.16816.F32.BF16 R44, R8.reuse, R84, R44 ;  /* 0x00000054082c723c */ /* 0x048ff0000004182c */
[----:B------:R-:W-:Y:S01]  /*a430*/  HMMA.16816.F32.BF16 R8, R8, R86, R12 ;  /* 0x000000560808723c */ /* 0x000fe2000004180c */
[----:B------:R-:W2:Y:S04]  /*a440*/  LDSM.16.M88.4 R12, [R175+0x8000] ;  /* 0x00800000af0c783b */ /* 0x000ea80000000200 */
[----:B------:R-:W3:Y:S03]  /*a450*/  LDSM.16.M88.4 R84, [R179] ;  /* 0x00000000b354783b */ /* 0x000ee60000000200 */
        /* <DEDUP_REMOVED lines=9> */
[C---:B----4-:R-:W-:Y:S01]  /*a4f0*/  HMMA.16816.F32.BF16 R16, R4.reuse, R80, R44 ;  /* 0x000000500410723c */ /* 0x050fe2000004182c */
[----:B------:R-:W-:Y:S07]  /*a500*/  LDSM.16.M88.4 R44, [R170+0x5800] ;  /* 0x00580000aa2c783b */ /* 0x000fee0000000200 */
[----:B------:R-:W-:Y:S01]  /*a510*/  HMMA.16816.F32.BF16 R4, R4, R82, R8 ;  /* 0x000000520404723c */ /* 0x000fe20000041808 */
[----:B------:R-:W1:Y:S07]  /*a520*/  LDSM.16.M88.4 R8, [R177+0x8000] ;  /* 0x00800000b108783b */ /* 0x000e6e0000000200 */
[C---:B--2---:R-:W-:Y:S08]  /*a530*/  HMMA.16816.F32.BF16 R40, R12.reuse, R48, R40 ;  /* 0x000000300c28723c */ /* 0x044ff00000041828 */
[C---:B------:R-:W-:Y:S01]  /*a540*/  HMMA.16816.F32.BF16 R36, R12.reuse, R50, R36 ;  /* 0x000000320c24723c */ /* 0x040fe20000041824 */
[----:B------:R-:W-:Y:S07]  /*a550*/  LDSM.16.M88.4 R48, [R170+0x5000] ;  /* 0x00500000aa30783b */ /* 0x000fee0000000200 */
[C---:B------:R-:W-:Y:S08]  /*a560*/  HMMA.16816.F32.BF16 R32, R12.reuse, R56, R32 ;  /* 0x000000380c20723c */ /* 0x040ff00000041820 */
[C---:B------:R-:W-:Y:S01]  /*a570*/  HMMA.16816.F32.BF16 R28, R12.reuse, R58, R28 ;  /* 0x0000003a0c1c723c */ /* 0x040fe2000004181c */
[----:B------:R-:W-:Y:S07]  /*a580*/  LDSM.16.M88.4 R56, [R170+0x4000] ;  /* 0x00400000aa38783b */ /* 0x000fee0000000200 */
[C---:B------:R-:W-:Y:S08]  /*a590*/  HMMA.16816.F32.BF16 R24, R12.reuse, R68, R24 ;  /* 0x000000440c18723c */ /* 0x040ff00000041818 */
[C---:B------:R-:W-:Y:S08]  /*a5a0*/  HMMA.16816.F32.BF16 R20, R12.reuse, R70, R20 ;  /* 0x000000460c14723c */ /* 0x040ff00000041814 */
[C---:B---3--:R-:W-:Y:S08]  /*a5b0*/  HMMA.16816.F32.BF16 R16, R12.reuse, R84, R16 ;  /* 0x000000540c10723c */ /* 0x048ff00000041810 */
        /* <DEDUP_REMOVED lines=9> */
[C---:B------:R-:W-:Y:S08]  /*a650*/  HMMA.16816.F32.BF16 R16, R8.reuse, R76, R16 ;  /* 0x0000004c0810723c */ /* 0x040ff00000041810 */
        /* <DEDUP_REMOVED lines=12> */
[----:B------:R-:W-:Y:S01]  /*a720*/  IMAD.MOV.U32 R0, RZ, RZ, c[0x0][0x2b8] ;  /* 0x0000ae00ff007624 */ /* 0x000fe200078e00ff */
        /* <DEDUP_REMOVED lines=29> */
.L_x_4020:
[----:B------:R-:W-:Y:S05]  /*a900*/  BRA.DIV ~URZ, `(.L_x_3872) ;  /* 0x00011a527f007947 */ /* 0x000fea000b800000 */
[----:B------:R-:W3:Y:S01]  /*a910*/  SHFL.IDX PT, R0, R15, RZ, 0x181f ;  /* 0x00181fff0f007589 */ /* 0x000ee200000e0000 */
[C---:B------:R-:W-:Y:S01]  /*a920*/  IMAD.SHL.U32 R12, R199.reuse, 0x2, RZ ;  /* 0x00000002c70c7824 */ /* 0x040fe200078e00ff */
[----:B------:R-:W-:Y:S01]  /*a930*/  SHF.L.U64.HI R13, R199, 0x1, R208 ;  /* 0x00000001c70d7819 */ /* 0x000fe200000102d0 */
[C---:B------:R-:W-:Y:S01]  /*a940*/  IMAD.SHL.U32 R14, R206.reuse, 0x2, RZ ;  /* 0x00000002ce0e7824 */ /* 0x040fe200078e00ff */
[----:B------:R-:W-:Y:S01]  /*a950*/  SHF.L.U64.HI R16, R206, 0x1, R219 ;  /* 0x00000001ce107819 */ /* 0x000fe200000102db */
[C---:B------:R-:W-:Y:S01]  /*a960*/  IMAD.SHL.U32 R17, R205.reuse, 0x2, RZ ;  /* 0x00000002cd117824 */ /* 0x040fe200078e00ff */
[----:B------:R-:W-:Y:S02]  /*a970*/  SHF.L.U64.HI R18, R205, 0x1, R218 ;  /* 0x00000001cd127819 */ /* 0x000fe400000102da */
[----:B------:R-:W-:Y:S02]  /*a980*/  SEL R11, RZ, 0x10, P5 ;  /* 0x00000010ff0b7807 */ /* 0x000fe40002800000 */
[----:B------:R-:W-:-:S02]  /*a990*/  SEL R10, RZ, 0x10, P4 ;  /* 0x00000010ff0a7807 */ /* 0x000fc40002000000 */
[C---:B---3--:R-:W-:Y:S02]  /*a9a0*/  IADD3 R2, P2, R0.reuse, R12, RZ ;  /* 0x0000000c00027210 */ /* 0x048fe40007f5e0ff */
[C---:B------:R-:W-:Y:S02]  /*a9b0*/  IADD3 R8, P1, R0.reuse, R14, RZ ;  /* 0x0000000e00087210 */ /* 0x040fe40007f3e0ff */
[----:B------:R-:W-:Y:S01]  /*a9c0*/  IADD3 R6, P0, R0, R17, RZ ;  /* 0x0000001100067210 */ /* 0x000fe20007f1e0ff */
[C---:B--2---:R-:W-:Y:S01]  /*a9d0*/  IMAD.X R3, R4.reuse, 0x1, R13, P2 ;  /* 0x0000000104037824 */ /* 0x044fe200010e060d */
        /* <DEDUP_REMOVED lines=8> */
[----:B-1--4-:R3:W5:Y:S02]  /*aa60*/  LDL R5, [R1+0x104] ;  /* 0x0001040001057983 */ /* 0x0127640000100800 */
.L_x_4021:
[----:B--23--:R-:W-:Y:S02]  /*aa70*/  IADD3 R2, -R11, 0x10, RZ ;  /* 0x000000100b027810 */ /* 0x00cfe40007ffe1ff */
[----:B------:R-:W-:-:S02]  /*aa80*/  IADD3 R3, -R10, 0x10, RZ ;  /* 0x000000100a037810 */ /* 0x000fc40007ffe1ff */
[----:B------:R-:W-:Y:S02]  /*aa90*/  LOP3.LUT R2, R2, 0xf, RZ, 0xc0, !PT ;  /* 0x0000000f02027812 */ /* 0x000fe400078ec0ff */
[----:B------:R-:W-:Y:S02]  /*aaa0*/  ISETP.NE.U32.AND P2, PT, R11, RZ, PT ;  /* 0x000000ff0b00720c */ /* 0x000fe40003f45070 */
[----:B------:R-:W-:Y:S02]  /*aab0*/  IADD3 R8, P1, P0, R2, R0, R12 ;  /* 0x0000000002087210 */ /* 0x000fe4000783e00c */
[----:B------:R-:W-:Y:S02]  /*aac0*/  LOP3.LUT R2, R3, 0xf, RZ, 0xc0, !PT ;  /* 0x0000000f03027812 */ /* 0x000fe400078ec0ff */
[----:B-----5:R-:W-:Y:S02]  /*aad0*/  IADD3 R3, -R5, 0x10, RZ ;  /* 0x0000001005037810 */ /* 0x020fe40007ffe1ff */
        /* <DEDUP_REMOVED lines=14> */
.L_x_3870:
[----:B------:R-:W-:Y:S05]  /*abc0*/  BSYNC B0 ;  /* 0x0000000000007941 */ /* 0x000fea0003800000 */
.L_x_3869:
[----:B-1----:R-:W2:Y:S01]  /*abd0*/  LDL R7, [R1+0x4] ;  /* 0x0000040001077983 */ /* 0x002ea20000100800 */
[----:B-----5:R-:W-:Y:S01]  /*abe0*/  SHF.R.S32.HI R0, RZ, 0x1f, R88 ;  /* 0x0000001fff007819 */ /* 0x020fe20000011458 */
[----:B------:R-:W-:Y:S01]  /*abf0*/  IMAD.MOV.U32 R9, RZ, RZ, 0x1 ;  /* 0x00000001ff097424 */ /* 0x000fe200078e00ff */
[----:B------:R-:W-:Y:S01]  /*ac00*/  ULDC UR4, c[0x0][0x324] ;  /* 0x0000c90000047ab9 */ /* 0x000fe20000000800 */
[----:B------:R-:W0:Y:S01]  /*ac10*/  LDGDEPBAR ;  /* 0x00000000000079af */ /* 0x000e220000000000 */
[CC--:B------:R-:W-:Y:S01]  /*ac20*/  LEA.HI R2, R0.reuse, R88.reuse, RZ, 0x2 ;  /* 0x0000005800027211 */ /* 0x0c0fe200078f10ff */
[----:B------:R-:W-:Y:S01]  /*ac30*/  ULOP3.LUT UR4, URZ, UR4, URZ, 0x33, !UPT ;  /* 0x000000043f047292 */ /* 0x000fe2000f8e333f */
[----:B------:R-:W-:-:S02]  /*ac40*/  LEA.HI R0, R0, R88, RZ, 0x5 ;  /* 0x0000005800007211 */ /* 0x000fc400078f28ff */
[----:B------:R-:W-:Y:S02]  /*ac50*/  LOP3.LUT R2, R2, 0xfffffffc, RZ, 0xc0, !PT ;  /* 0xfffffffc02027812 */ /* 0x000fe400078ec0ff */
[----:B------:R-:W-:Y:S02]  /*ac60*/  LOP3.LUT R3, R0, 0xffffffe0, RZ, 0xc0, !PT ;  /* 0xffffffe000037812 */ /* 0x000fe400078ec0ff */
[----:B------:R-:W-:Y:S01]  /*ac70*/  SHF.R.S32.HI R4, RZ, 0x5, R0 ;  /* 0x00000005ff047819 */ /* 0x000fe20000011400 */
[C---:B------:R-:W-:Y:S01]  /*ac80*/  IMAD.IADD R2, R88.reuse, 0x1, -R2 ;  /* 0x0000000158027824 */ /* 0x040fe200078e0a02 */
[----:B------:R-:W-:Y:S01]  /*ac90*/  SHF.R.S32.HI R5, RZ, 0x1f, R0 ;  /* 0x0000001fff057819 */ /* 0x000fe20000011400 */
[----:B------:R-:W-:Y:S01]  /*aca0*/  IMAD.IADD R0, R88, 0x1, -R3 ;  /* 0x0000000158007824 */ /* 0x000fe200078e0a03 */
[----:B------:R-:W-:Y:S02]  /*acb0*/  ISETP.NE.AND P0, PT, R9, c[0x0][0x2c4], PT ;  /* 0x0000b10009007a0c */ /* 0x000fe40003f05270 */
[----:B------:R-:W-:-:S02]  /*acc0*/  LEA.HI R5, R5, R4, RZ, 0x3 ;  /* 0x0000000405057211 */ /* 0x000fc400078f18ff */
[----:B------:R-:W-:Y:S02]  /*acd0*/  LEA.HI R3, R2, R2, RZ, 0x1 ;  /* 0x0000000202037211 */ /* 0x000fe400078f08ff */
[----:B------:R-:W-:Y:S02]  /*ace0*/  SHF.R.S32.HI R8, RZ, 0x1f, R0 ;  /* 0x0000001fff087819 */ /* 0x000fe40000011400 */
[----:B------:R-:W-:Y:S02]  /*acf0*/  LOP3.LUT R6, R5, 0xffffff8, RZ, 0xc0, !PT ;  /* 0x0ffffff805067812 */ /* 0x000fe400078ec0ff */
[----:B------:R-:W-:Y:S02]  /*ad00*/  LOP3.LUT R5, R3, 0x1ffffffe, RZ, 0xc0, !PT ;  /* 0x1ffffffe03057812 */ /* 0x000fe400078ec0ff */
[----:B------:R-:W-:Y:S01]  /*ad10*/  LEA.HI R3, R8, R0, RZ, 0x2 ;  /* 0x0000000008037211 */ /* 0x000fe200078f10ff */
[----:B------:R-:W-:Y:S02]  /*ad20*/  IMAD.IADD R4, R4, 0x1, -R6 ;  /* 0x0000000104047824 */ /* 0x000fe400078e0a06 */
        /* <DEDUP_REMOVED lines=8> */
[----:B------:R-:W-:-:S04]  /*adb0*/  IADD3 R0, -R210, R0, -R209 ;  /* 0x00000000d2007210 */ /* 0x000fc80007ffe9d1 */
[C---:B------:R-:W-:Y:S02]  /*adc0*/  IADD3 R5, R0.reuse, UR4, RZ ;  /* 0x0000000400057c10 */ /* 0x040fe4000fffe0ff */
[----:B------:R-:W-:Y:S01]  /*add0*/  IADD3 R6, R0, c[0x0][0x328], RZ ;  /* 0x0000ca0000067a10 */ /* 0x000fe20007ffe0ff */
[----:B--2---:R-:W-:Y:S01]  /*ade0*/  IMAD R2, R7, 0x80, R236 ;  /* 0x0000008007027824 */ /* 0x004fe200078e02ec */
[----:B------:R-:W-:-:S04]  /*adf0*/  IADD3 R7, -R209, R211, -R93 ;  /* 0x000000d3d1077210 */ /* 0x000fc80007ffe95d */
[----:B------:R-:W-:-:S05]  /*ae00*/  IADD3 R4, R234, R2, R235 ;  /* 0x00000002ea047210 */ /* 0x000fca0007ffe0eb */
[----:B------:R-:W-:-:S05]  /*ae10*/  @P0 IMAD.HI.U32 R2, R4, c[0x0][0x2c8], RZ ;  /* 0x0000b20004020a27 */ /* 0x000fca00078e00ff */
[----:B------:R-:W-:Y:S01]  /*ae20*/  @P0 SHF.R.U32.HI R4, RZ, c[0x0][0x2cc], R2 ;  /* 0x0000b300ff040a19 */ /* 0x000fe20000011602 */
[----:B------:R-:W-:Y:S05]  /*ae30*/  BRA.DIV ~URZ, `(.L_x_3873) ;  /* 0x000117927f007947 */ /* 0x000fea000b800000 */
[----:B------:R1:W2:Y:S02]  /*ae40*/  SHFL.IDX PT, R3, R4, RZ, 0x1c1f ;  /* 0x001c1fff04037589 */ /* 0x0002a400000e0000 */
.L_x_4022:
        /* <DEDUP_REMOVED lines=16> */
.L_x_3876:
[----:B------:R-:W-:-:S13]  /*af50*/  ISETP.NE.AND P0, PT, R8, c[0x0][0x32c], PT ;  /* 0x0000cb0008007a0c */ /* 0x000fda0003f05270 */
[----:B------:R-:W-:-:S05]  /*af60*/  @P0 IMAD.HI.U32 R8, R3, c[0x0][0x330], RZ ;  /* 0x0000cc0003080a27 */ /* 0x000fca00078e00ff */
[----:B------:R-:W-:Y:S02]  /*af70*/  @P0 SHF.R.U32.HI R3, RZ, c[0x0][0x334], R8 ;  /* 0x0000cd00ff030a19 */ /* 0x000fe40000011608 */
.L_x_3877:
[----:B------:R-:W-:Y:S05]  /*af80*/  BSYNC B0 ;  /* 0x0000000000007941 */ /* 0x000fea0003800000 */
.L_x_3875:
[----:B------:R-:W-:-:S04]  /*af90*/  IMAD R3, R3, c[0x0][0x32c], -R93 ;  /* 0x0000cb0003037a24 */ /* 0x000fc800078e0a5d */
[----:B------:R-:W-:-:S05]  /*afa0*/  IMAD.IADD R3, R3, 0x1, -R209 ;  /* 0x0000000103037824 */ /* 0x000fca00078e0ad1 */
[----:B------:R-:W-:Y:S02]  /*afb0*/  IADD3 R8, R3, c[0x0][0x32c], RZ ;  /* 0x0000cb0003087a10 */ /* 0x000fe40007ffe0ff */
[----:B------:R-:W-:Y:S02]  /*afc0*/  IMNMX R0, R0, R3, !PT ;  /* 0x0000000300007217 */ /* 0x000fe40007800200 */
[----:B------:R-:W-:Y:S02]  /*afd0*/  IMNMX R2, R2, R8, PT ;  /* 0x0000000802027217 */ /* 0x000fe40003800200 */
.L_x_3874:
        /* <DEDUP_REMOVED lines=51> */
.L_x_4023:
        /* <DEDUP_REMOVED lines=15> */
.L_x_3881:
[----:B-12---:R-:W-:-:S04]  /*b400*/  MOV R4, 0x1 ;  /* 0x0000000100047802 */ /* 0x006fc80000000f00 */
[----:B------:R-:W-:-:S13]  /*b410*/  ISETP.NE.AND P1, PT, R4, c[0x0][0x32c], PT ;  /* 0x0000cb0004007a0c */ /* 0x000fda0003f25270 */
[----:B------:R-:W-:-:S05]  /*b420*/  @P1 IMAD.HI.U32 R4, R3, c[0x0][0x330], RZ ;  /* 0x0000cc0003041a27 */ /* 0x000fca00078e00ff */
[----:B------:R-:W-:Y:S02]  /*b430*/  @P1 SHF.R.U32.HI R3, RZ, c[0x0][0x334], R4 ;  /* 0x0000cd00ff031a19 */ /* 0x000fe40000011604 */
.L_x_3882:
[----:B------:R-:W-:Y:S05]  /*b440*/  BSYNC B0 ;  /* 0x0000000000007941 */ /* 0x000fea0003800000 */
.L_x_3880:
[----:B------:R-:W-:-:S04]  /*b450*/  IMAD R3, R3, c[0x0][0x32c], -R93 ;  /* 0x0000cb0003037a24 */ /* 0x000fc800078e0a5d */
[----:B------:R-:W-:-:S05]  /*b460*/  IMAD.IADD R3, R3, 0x1, -R209 ;  /* 0x0000000103037824 */ /* 0x000fca00078e0ad1 */
[----:B------:R-:W-:Y:S02]  /*b470*/  IADD3 R4, R3, c[0x0][0x32c], RZ ;  /* 0x0000cb0003047a10 */ /* 0x000fe40007ffe0ff */
[----:B------:R-:W-:Y:S02]  /*b480*/  IMNMX R0, R0, R3, !PT ;  /* 0x0000000300007217 */ /* 0x000fe40007800200 */
[----:B------:R-:W-:Y:S02]  /*b490*/  IMNMX R2, R2, R4, PT ;  /* 0x0000000402027217 */ /* 0x000fe40003800200 */
.L_x_3879:
        /* <DEDUP_REMOVED lines=10> */
[----:B------:R-:W-:Y:S02]  /*b540*/  ISETP.GT.AND P1, PT, R0, 0x11, P0 ;  /* 0x000000110000780c */ /* 0x000fe40000724270 */
[----:B------:R-:W-:Y:S02]  /*b550*/  P2R R3, PR, RZ, 0x8 ;  /* 0x00000008ff037803 */ /* 0x000fe40000000000 */
[C---:B------:R-:W-:Y:S02]  /*b560*/  ISETP.LT.OR P3, PT, R2.reuse, 0x11, P2 ;  /* 0x000000110200780c */ /* 0x040fe40001761670 */
[----:B------:R-:W-:Y:S02]  /*b570*/  ISETP.LT.OR P2, PT, R2, 0x12, P1 ;  /* 0x000000120200780c */ /* 0x000fe40000f41670 */
[----:B------:R-:W-:Y:S02]  /*b580*/  ISETP.GT.AND P1, PT, R0, 0x18, P0 ;  /* 0x000000180000780c */ /* 0x000fe40000724270 */
[----:B------:R-:W-:-:S02]  /*b590*/  FSEL R20, R59, -INF , !P2 ;  /* 0xff8000003b147808 */ /* 0x000fc40005000000 */
[----:B------:R-:W-:Y:S02]  /*b5a0*/  ISETP.GT.AND P2, PT, R0, RZ, P0 ;  /* 0x000000ff0000720c */ /* 0x000fe40000744270 */
[----:B------:R-:W-:Y:S02]  /*b5b0*/  FMNMX.FTZ R103, R8, R9, !PT ;  /* 0x0000000908677209 */ /* 0x000fe40007810000 */
[C---:B------:R-:W-:Y:S02]  /*b5c0*/  ISETP.LT.OR P2, PT, R2.reuse, 0x1, P2 ;  /* 0x000000010200780c */ /* 0x040fe40001741670 */
[----:B------:R-:W-:Y:S02]  /*b5d0*/  ISETP.LT.OR P1, PT, R2, 0x19, P1 ;  /* 0x000000190200780c */ /* 0x000fe40000f21670 */
[----:B------:R-:W-:Y:S02]  /*b5e0*/  FSEL R5, R66, -INF , !P2 ;  /* 0xff80000042057808 */ /* 0x000fe40005000000 */
[----:B------:R-:W-:-:S02]  /*b5f0*/  FMNMX.FTZ R103, R23, R103, !PT ;  /* 0x0000006717677209 */ /* 0x000fc40007810000 */
[----:B-12---:R-:W-:Y:S02]  /*b600*/  FMNMX.FTZ R4, R5, R6, !PT ;  /* 0x0000000605047209 */ /* 0x006fe40007810000 */
[----:B------:R-:W-:Y:S02]  /*b610*/  FSEL R21, R54, -INF , !P1 ;  /* 0xff80000036157808 */ /* 0x000fe40004800000 */
[----:B------:R-:W-:Y:S02]  /*b620*/  FMNMX.FTZ R4, R10, R4, !PT ;  /* 0x000000040a047209 */ /* 0x000fe40007810000 */
[----:B------:R-:W-:Y:S02]  /*b630*/  ISETP.GT.AND P1, PT, R0, 0x19, P0 ;  /* 0x000000190000780c */ /* 0x000fe40000724270 */
[----:B------:R-:W-:Y:S02]  /*b640*/  FSEL R18, R58, -INF , !P3 ;  /* 0xff8000003a127808 */ /* 0x000fe40005800000 */
[----:B------:R-:W-:-:S02]  /*b650*/  FMNMX.FTZ R103, R24, R103, !PT ;  /* 0x0000006718677209 */ /* 0x000fc40007810000 */
[----:B------:R-:W-:Y:S02]  /*b660*/  FMNMX.FTZ R4, R13, R4, !PT ;  /* 0x000000040d047209 */ /* 0x000fe40007810000 */
[----:B------:R-:W-:Y:S02]  /*b670*/  ISETP.LT.OR P1, PT, R2, 0x1a, P1 ;  /* 0x0000001a0200780c */ /* 0x000fe40000f21670 */
[----:B------:R-:W-:Y:S02]  /*b680*/  FMNMX.FTZ R103, R25, R103, !PT ;  /* 0x0000006719677209 */ /* 0x000fe40007810000 */
        /* <DEDUP_REMOVED lines=11> */
[----:B------:R-:W-:Y:S02]  /*b740*/  FSEL R12, R43, -INF , !P1 ;  /* 0xff8000002b0c7808 */ /* 0x000fe40004800000 */
[----:B------:R-:W-:Y:S02]  /*b750*/  ISETP.GT.AND P2, PT, R0, 0x28, P0 ;  /* 0x000000280000780c */ /* 0x000fe40000744270 */
[----:B------:R-:W-:Y:S02]  /*b760*/  FMNMX.FTZ R103, R28, R103, !PT ;  /* 0x000000671c677209 */ /* 0x000fe40007810000 */
[----:B------:R-:W-:-:S02]  /*b770*/  FMNMX.FTZ R4, R22, R4, !PT ;  /* 0x0000000416047209 */ /* 0x000fc40007810000 */
[----:B------:R-:W-:Y:S02]  /*b780*/  ISETP.GT.AND P1, PT, R0, 0x29, P0 ;  /* 0x000000290000780c */ /* 0x000fe40000724270 */
[C---:B------:R-:W-:Y:S02]  /*b790*/  ISETP.LT.OR P3, PT, R2.reuse, 0x29, P2 ;  /* 0x000000290200780c */ /* 0x040fe40001761670 */
[----:B------:R-:W-:Y:S02]  /*b7a0*/  FMNMX.FTZ R103, R29, R103, !PT ;  /* 0x000000671d677209 */ /* 0x000fe40007810000 */
[----:B------:R-:W-:Y:S02]  /*b7b0*/  FMNMX.FTZ R4, R17, R4, !PT ;  /* 0x0000000411047209 */ /* 0x000fe40007810000 */
[----:B------:R-:W-:Y:S02]  /*b7c0*/  ISETP.LT.OR P2, PT, R2, 0x2a, P1 ;  /* 0x0000002a0200780c */ /* 0x000fe40000f41670 */
[----:B------:R-:W-:-:S02]  /*b7d0*/  ISETP.GT.AND P1, PT, R0, 0x30, P0 ;  /* 0x000000300000780c */ /* 0x000fc40000724270 */
[----:B------:R-:W-:Y:S02]  /*b7e0*/  FSEL R7, R50, -INF , !P3 ;  /* 0xff80000032077808 */ /* 0x000fe40005800000 */
[----:B------:R-:W-:Y:S02]  /*b7f0*/  FMNMX.FTZ R103, R30, R103, !PT ;  /* 0x000000671e677209 */ /* 0x000fe40007810000 */
[----:B------:R-:W-:Y:S02]  /*b800*/  FMNMX.FTZ R4, R12, R4, !PT ;  /* 0x000000040c047209 */ /* 0x000fe40007810000 */
[----:B------:R-:W-:Y:S02]  /*b810*/  FSEL R11, R51, -INF , !P2 ;  /* 0xff800000330b7808 */ /* 0x000fe40005000000 */
[----:B------:R-:W-:Y:S02]  /*b820*/  ISETP.LT.OR P2, PT, R2, 0x31, P1 ;  /* 0x000000310200780c */ /* 0x000fe40000f41670 */
[----:B------:R-:W-:-:S02]  /*b830*/  ISETP.GT.AND P1, PT, R0, 0x31, P0 ;  /* 0x000000310000780c */ /* 0x000fc40000724270 */
[----:B------:R-:W-:Y:S02]  /*b840*/  FMNMX.FTZ R103, R31, R103, !PT ;  /* 0x000000671f677209 */ /* 0x000fe40007810000 */
[----:B------:R-:W-:Y:S02]  /*b850*/  FMNMX.FTZ R4, R7, R4, !PT ;  /* 0x0000000407047209 */ /* 0x000fe40007810000 */
[----:B------:R-:W-:Y:S02]  /*b860*/  FSEL R16, R38, -INF , !P2 ;  /* 0xff80000026107808 */ /* 0x000fe40005000000 */
[----:B------:R-:W-:Y:S02]  /*b870*/  ISETP.LT.OR P1, PT, R2, 0x32, P1 ;  /* 0x000000320200780c */ /* 0x000fe40000f21670 */
        /* <DEDUP_REMOVED lines=10> */
[----:B------:R-:W-:Y:S02]  /*b920*/  FMNMX.FTZ R103, R34, R103, !PT ;  /* 0x0000006722677209 */ /* 0x000fe40007810000 */
[----:B------:R-:W-:Y:S02]  /*b930*/  FMNMX.FTZ R4, R15, R4, !PT ;  /* 0x000000040f047209 */ /* 0x000fe40007810000 */
[----:B------:R-:W-:Y:S02]  /*b940*/  FSEL R19, R47, -INF , !P0 ;  /* 0xff8000002f137808 */ /* 0x000fe40004000000 */
[----:B------:R-:W-:-:S02]  /*b950*/  FMNMX.FTZ R103, R36, R103, !PT ;  /* 0x0000006724677209 */ /* 0x000fc40007810000 */
[----:B------:R-:W-:Y:S02]  /*b960*/  FMNMX.FTZ R4, R14, R4, !PT ;  /* 0x000000040e047209 */ /* 0x000fe40007810000 */
[----:B------:R-:W-:Y:S02]  /*b970*/  ISETP.NE.AND P3, PT, R3, RZ, PT ;  /* 0x000000ff0300720c */ /* 0x000fe40003f65270 */
[----:B------:R-:W-:Y:S02]  /*b980*/  FMNMX.FTZ R103, R35, R103, !PT ;  /* 0x0000006723677209 */ /* 0x000fe40007810000 */
[----:B------:R-:W-:Y:S01]  /*b990*/  FMNMX.FTZ R4, R19, R4, !PT ;  /* 0x0000000413047209 */ /* 0x000fe20007810000 */
[----:B------:R-:W-:Y:S06]  /*b9a0*/  BRA.DIV ~URZ, `(.L_x_3883) ;  /* 0x00010d027f007947 */ /* 0x000fec000b800000 */
[----:B------:R1:W2:Y:S02]  /*b9b0*/  SHFL.BFLY PT, R0, R103, 0x2, 0x1f ;  /* 0x0c401f0067007f89 */ /* 0x0002a400000e0000 */
.L_x_4024:
[----:B-12---:R-:W-:Y:S01]  /*b9c0*/  FMNMX.FTZ R103, R103, R0, !PT ;  /* 0x0000000067677209 */ /* 0x006fe20007810000 */
[----:B------:R-:W-:Y:S05]  /*b9d0*/  BRA.DIV ~URZ, `(.L_x_3884) ;  /* 0x00010d227f007947 */ /* 0x000fea000b800000 */
[----:B------:R-:W1:Y:S04]  /*b9e0*/  SHFL.BFLY PT, R0, R4, 0x2, 0x1f ;  /* 0x0c401f0004007f89 */ /* 0x000e6800000e0000 */
[----:B------:R-:W2:Y:S01]  /*b9f0*/  SHFL.BFLY PT, R2, R103, 0x1, 0x1f ;  /* 0x0c201f0067027f89 */ /* 0x000ea200000e0000 */
[----:B-1----:R-:W-:-:S02]  /*ba00*/  FMNMX.FTZ R4, R4, R0, !PT ;  /* 0x0000000004047209 */ /* 0x002fc40007810000 */
[----:B--2---:R-:W-:-:S03]  /*ba10*/  FMNMX.FTZ R103, R103, R2, !PT ;  /* 0x0000000267677209 */ /* 0x004fc60007810000 */
[----:B------:R1:W2:Y:S04]  /*ba20*/  SHFL.BFLY PT, R101, R4, 0x1, 0x1f ;  /* 0x0c201f0004657f89 */ /* 0x0002a800000e0000 */
.L_x_4025:
        /* <DEDUP_REMOVED lines=41> */
[----:B----4-:R-:W-:-:S04]  /*bcc0*/  FADD.FTZ R3, R45, R3 ;  /* 0x000000032d037221 */ /* 0x010fc80000010000 */
[----:B-----5:R-:W-:Y:S02]  /*bcd0*/  FADD.FTZ R3, R42, R3 ;  /* 0x000000032a037221 */ /* 0x020fe40000010000 */
[--C-:B--2---:R-:W-:Y:S02]  /*bce0*/  FFMA.FTZ R2, R5, c[0x0][0x2d0], -R0.reuse ;  /* 0x0000b40005027a23 */ /* 0x104fe40000010800 */
[--C-:B------:R-:W-:Y:S01]  /*bcf0*/  FFMA.FTZ R5, R14, c[0x0][0x2d0], -R0.reuse ;  /* 0x0000b4000e057a23 */ /* 0x100fe20000010800 */
[----:B------:R-:W-:Y:S01]  /*bd00*/  F2FP.BF16.PACK_AB R14, R42, R45 ;  /* 0x0000002d2a0e723e */ /* 0x000fe200000010ff */
[----:B------:R2:W-:Y:S02]  /*bd10*/  MUFU.EX2 R28, R2 ;  /* 0x00000002001c7308 */ /* 0x0005e40000000800 */
[--C-:B--2---:R-:W-:Y:S02]  /*bd20*/  FFMA.FTZ R2, R6, c[0x0][0x2d0], -R0.reuse ;  /* 0x0000b40006027a23 */ /* 0x104fe40000010800 */
[----:B------:R-:W-:-:S04]  /*bd30*/  FFMA.FTZ R6, R19, c[0x0][0x2d0], -R0 ;  /* 0x0000b40013067a23 */ /* 0x000fc80000010800 */
[----:B------:R2:W3:Y:S08]  /*bd40*/  MUFU.EX2 R27, R2 ;  /* 0x00000002001b7308 */ /* 0x0004f00000000800 */
[----:B------:R4:W-:Y:S01]  /*bd50*/  MUFU.EX2 R99, R6 ;  /* 0x0000000600637308 */ /* 0x0009e20000000800 */
[----:B--2---:R-:W-:Y:S01]  /*bd60*/  FFMA.FTZ R2, R10, c[0x0][0x2d0], -R0 ;  /* 0x0000b4000a027a23 */ /* 0x004fe20000010800 */
[----:B-1----:R-:W-:Y:S01]  /*bd70*/  F2FP.BF16.PACK_AB R10, R38, R41 ;  /* 0x00000029260a723e */ /* 0x002fe200000010ff */
[----:B---3--:R-:W-:-:S05]  /*bd80*/  FADD.FTZ R4, R28, R27 ;  /* 0x0000001b1c047221 */ /* 0x008fca0000010000 */
[----:B------:R1:W2:Y:S01]  /*bd90*/  MUFU.EX2 R26, R2 ;  /* 0x00000002001a7308 */ /* 0x0002a20000000800 */
[----:B----4-:R-:W-:Y:S01]  /*bda0*/  F2FP.BF16.PACK_AB R6, R31, R39 ;  /* 0x000000271f06723e */ /* 0x010fe200000010ff */
[----:B-1----:R-:W-:Y:S01]  /*bdb0*/  FFMA.FTZ R2, R13, c[0x0][0x2d0], -R0 ;  /* 0x0000b4000d027a23 */ /* 0x002fe20000010800 */
[----:B------:R-:W-:Y:S01]  /*bdc0*/  F2FP.BF16.PACK_AB R13, R27, R28 ;  /* 0x0000001c1b0d723e */ /* 0x000fe200000010ff */
[----:B--2---:R-:W-:-:S04]  /*bdd0*/  FADD.FTZ R4, R26, R4 ;  /* 0x000000041a047221 */ /* 0x004fc80000010000 */
[----:B------:R1:W2:Y:S02]  /*bde0*/  MUFU.EX2 R25, R2 ;  /* 0x0000000200197308 */ /* 0x0002a40000000800 */
[----:B-1----:R-:W-:Y:S02]  /*bdf0*/  FFMA.FTZ R2, R18, c[0x0][0x2d0], -R0 ;  /* 0x0000b40012027a23 */ /* 0x002fe40000010800 */
[----:B--2---:R-:W-:-:S04]  /*be00*/  FADD.FTZ R4, R25, R4 ;  /* 0x0000000419047221 */ /* 0x004fc80000010000 */
        /* <DEDUP_REMOVED lines=8> */
[----:B-1----:R-:W-:-:S06]  /*be90*/  FFMA.FTZ R2, R17, c[0x0][0x2d0], -R0 ;  /* 0x0000b40011027a23 */ /* 0x002fcc0000010800 */
[----:B------:R1:W3:Y:S02]  /*bea0*/  MUFU.EX2 R20, R2 ;  /* 0x0000000200147308 */ /* 0x0002e40000000800 */
[----:B-1----:R-:W-:Y:S01]  /*beb0*/  FFMA.FTZ R2, R12, c[0x0][0x2d0], -R0 ;  /* 0x0000b4000c027a23 */ /* 0x002fe20000010800 */
[----:B------:R-:W-:-:S05]  /*bec0*/  F2FP.BF16.PACK_AB R12, R43, R46 ;  /* 0x0000002e2b0c723e */ /* 0x000fca00000010ff */
[----:B------:R1:W4:Y:S02]  /*bed0*/  MUFU.EX2 R18, R2 ;  /* 0x0000000200127308 */ /* 0x0003240000000800 */
[----:B-1----:R-:W-:-:S06]  /*bee0*/  FFMA.FTZ R2, R7, c[0x0][0x2d0], -R0 ;  /* 0x0000b40007027a23 */ /* 0x002fcc0000010800 */
[----:B------:R1:W5:Y:S02]  /*bef0*/  MUFU.EX2 R17, R2 ;  /* 0x0000000200117308 */ /* 0x0003640000000800 */
[----:B-1----:R-:W-:Y:S02]  /*bf00*/  FADD.FTZ R2, R44, R3 ;  /* 0x000000032c027221 */ /* 0x002fe40000010000 */
[----:B------:R-:W-:Y:S01]  /*bf10*/  FFMA.FTZ R3, R11, c[0x0][0x2d0], -R0 ;  /* 0x0000b4000b037a23 */ /* 0x000fe20000010800 */
[----:B--2---:R-:W-:Y:S01]  /*bf20*/  F2FP.BF16.PACK_AB R11, R21, R23 ;  /* 0x00000017150b723e */ /* 0x004fe200000010ff */
[C---:B------:R-:W-:Y:S01]  /*bf30*/  FADD.FTZ R2, R8.reuse, R2 ;  /* 0x0000000208027221 */ /* 0x040fe20000010000 */
[----:B------:R-:W-:Y:S01]  /*bf40*/  F2FP.BF16.PACK_AB R8, R8, R44 ;  /* 0x0000002c0808723e */ /* 0x000fe200000010ff */
        /* <DEDUP_REMOVED lines=10> */
[----:B------:R-:W-:Y:S01]  /*bff0*/  FFMA.FTZ R4, R15, c[0x0][0x2d0], -R0 ;  /* 0x0000b4000f047a23 */ /* 0x000fe20000010800 */
[----:B------:R-:W-:Y:S01]  /*c000*/  F2FP.BF16.PACK_AB R15, R25, R26 ;  /* 0x0000001a190f723e */ /* 0x000fe200000010ff */
[----:B------:R-:W-:-:S02]  /*c010*/  FADD.FTZ R3, R23, R3 ;  /* 0x0000000317037221 */ /* 0x000fc40000010000 */
        /* <DEDUP_REMOVED lines=152> */
[----:B------:R-:W-:Y:S01]  /*c9a0*/  ISETP.NE.AND P0, PT, R100, c[0x0][0x2c4], PT ;  /* 0x0000b10064007a0c */ /* 0x000fe20003f05270 */
        /* <DEDUP_REMOVED lines=38> */
.L_x_3887:
[----:B------:R-:W-:-:S13]  /*cc10*/  ISETP.NE.AND P0, PT, R100, c[0x0][0x32c], PT ;  /* 0x0000cb0064007a0c */ /* 0x000fda0003f05270 */
[----:B------:R-:W-:-:S05]  /*cc20*/  @P0 IMAD.HI.U32 R3, R4, c[0x0][0x330], RZ ;  /* 0x0000cc0004030a27 */ /* 0x000fca00078e00ff */
[----:B------:R-:W-:Y:S02]  /*cc30*/  @P0 SHF.R.U32.HI R4, RZ, c[0x0][0x334], R3 ;  /* 0x0000cd00ff040a19 */ /* 0x000fe40000011603 */
.L_x_3888:
[----:B------:R-:W-:Y:S05]  /*cc40*/  BSYNC B0 ;  /* 0x0000000000007941 */ /* 0x000fea0003800000 */
.L_x_3886:
[----:B------:R-:W-:-:S05]  /*cc50*/  MOV R3, c[0x0][0x32c] ;  /* 0x0000cb0000037a02 */ /* 0x000fca0000000f00 */
[----:B------:R-:W-:-:S05]  /*cc60*/  IMAD R4, R4, R3, c[0x0][0x32c] ;  /* 0x0000cb0004047624 */ /* 0x000fca00078e0203 */
[----:B------:R-:W-:-:S04]  /*cc70*/  IMNMX R0, R0, R4, PT ;  /* 0x0000000400007217 */ /* 0x000fc80003800200 */
.L_x_3885:
[----:B------:R-:W-:-:S04]  /*cc80*/  SHF.R.S32.HI R3, RZ, 0x1f, R0 ;  /* 0x0000001fff037819 */ /* 0x000fc80000011400 */
[----:B------:R-:W-:-:S04]  /*cc90*/  LEA.HI R0, R3, R0, RZ, 0x6 ;  /* 0x0000000003007211 */ /* 0x000fc800078f30ff */
[----:B------:R-:W-:-:S04]  /*cca0*/  SHF.R.S32.HI R0, RZ, 0x6, R0 ;  /* 0x00000006ff007819 */ /* 0x000fc80000011400 */
[----:B------:R-:W-:-:S04]  /*ccb0*/  IMNMX R195, R217, R0, !PT ;  /* 0x00000000d9c37217 */ /* 0x000fc80007800200 */
[----:B------:R-:W-:-:S13]  /*ccc0*/  ISETP.GE.AND P0, PT, R196, R195, PT ;  /* 0x000000c3c400720c */ /* 0x000fda0003f06270 */
[----:B------:R-:W-:Y:S05]  /*ccd0*/  @!P0 BRA `(.L_x_3889) ;  /* 0x0000382000008947 */ /* 0x000fea0003800000 */
.L_x_3910:
        /* <DEDUP_REMOVED lines=17> */
[----:B------:R-:W-:Y:S05]  /*cdf0*/  SHF.R.S32.HI R0, RZ, 0x1f, R198 ;  /* 0x0000001fff007819 */ /* 0x000fea00000114c6 */
[----:B------:R-:W-:Y:S04]  /*ce00*/  IMAD R0, R0, c[0x0][0x208], RZ ;  /* 0x0000820000007a24 */ /* 0x000fe800078e02ff */
        /* <DEDUP_REMOVED lines=12> */
.L_x_4026:
[----:B------:R-:W-:-:S05]  /*ced0*/  BRA.DIV ~URZ, `(.L_x_3893) ;  /* 0x0000f9927f007947 */ /* 0x000fca000b800000 */
[----:B------:R4:W5:Y:S01]  /*cee0*/  LDL R14, [R1+0x104] ;  /* 0x00010400010e7983 */ /* 0x0009620000100800 */
[C---:B------:R-:W-:Y:S01]  /*cef0*/  IMAD.SHL.U32 R13, R199.reuse, 0x2, RZ ;  /* 0x00000002c70d7824 */ /* 0x040fe200078e00ff */
[----:B------:R-:W-:Y:S01]  /*cf00*/  SHF.L.U64.HI R21, R199, 0x1, R208 ;  /* 0x00000001c7157819 */ /* 0x000fe200000102d0 */
[C---:B------:R-:W-:Y:S01]  /*cf10*/  IMAD.SHL.U32 R6, R206.reuse, 0x2, RZ ;  /* 0x00000002ce067824 */ /* 0x040fe200078e00ff */
[----:B------:R-:W3:Y:S01]  /*cf20*/  SHFL.IDX PT, R0, R7, RZ, 0x181f ;  /* 0x00181fff07007589 */ /* 0x000ee200000e0000 */
[----:B------:R-:W-:Y:S01]  /*cf30*/  SHF.L.U64.HI R12, R206, 0x1, R219 ;  /* 0x00000001ce0c7819 */ /* 0x000fe200000102db */
[C---:B------:R-:W-:Y:S01]  /*cf40*/  IMAD.SHL.U32 R15, R205.reuse, 0x2, RZ ;  /* 0x00000002cd0f7824 */ /* 0x040fe200078e00ff */
[----:B------:R-:W-:Y:S02]  /*cf50*/  SHF.L.U64.HI R20, R205, 0x1, R218 ;  /* 0x00000001cd147819 */ /* 0x000fe400000102da */
[----:B---3--:R-:W-:Y:S05]  /*cf60*/  IADD3 R2, P0, R0, R13, RZ ;  /* 0x0000000d00027210 */ /* 0x008fea0007f1e0ff */
[----:B------:R-:W-:Y:S05]  /*cf70*/  IMAD.X R3, R4, 0x1, R21, P0 ;  /* 0x0000000104037824 */ /* 0x000fea00000e0615 */
        /* <DEDUP_REMOVED lines=9> */
[----:B------:R2:W1:Y:S04]  /*d010*/  SHFL.IDX PT, R4, R5, 0x1, 0x181f ;  /* 0x00381f0005047f89 */ /* 0x00046800000e0000 */
[----:B------:R4:W-:Y:S02]  /*d020*/  LDGSTS.E.BYPASS.LTC128B.128 [R190+0x4100], [R2.64], !P6 ;  /* 0x0410000002be7fae */ /* 0x0009e4000f101d4a */
[----:B--2-4-:R-:W-:Y:S04]  /*d030*/  SEL R5, RZ, 0x10, P4 ;  /* 0x00000010ff057807 */ /* 0x014fe80002000000 */
.L_x_4027:
[C---:B---3--:R-:W-:Y:S02]  /*d040*/  ISETP.NE.U32.AND P2, PT, R5.reuse, RZ, PT ;  /* 0x000000ff0500720c */ /* 0x048fe40003f45070 */
[----:B------:R-:W-:Y:S02]  /*d050*/  IADD3 R5, -R5, 0x10, RZ ;  /* 0x0000001005057810 */ /* 0x000fe40007ffe1ff */
[----:B-----5:R-:W-:Y:S02]  /*d060*/  IADD3 R2, -R14, 0x10, RZ ;  /* 0x000000100e027810 */ /* 0x020fe40007ffe1ff */
[----:B------:R-:W-:Y:S02]  /*d070*/  LOP3.LUT R5, R5, 0xf, RZ, 0xc0, !PT ;  /* 0x0000000f05057812 */ /* 0x000fe400078ec0ff */
[----:B------:R-:W-:Y:S02]  /*d080*/  LOP3.LUT R2, R2, 0xf, RZ, 0xc0, !PT ;  /* 0x0000000f02027812 */ /* 0x000fe400078ec0ff */
[----:B------:R-:W-:Y:S04]  /*d090*/  IADD3 R6, P1, P0, R5, R0, R6 ;  /* 0x0000000005067210 */ /* 0x000fe8000783e006 */
[----:B-1----:R-:W-:Y:S02]  /*d0a0*/  IADD3.X R7, RZ, R4, R12, P1, P0 ;  /* 0x00000004ff077210 */ /* 0x002fe40000fe040c */
        /* <DEDUP_REMOVED lines=12> */
.L_x_3891:
[----:B------:R-:W-:Y:S05]  /*d170*/  BSYNC B0 ;  /* 0x0000000000007941 */ /* 0x000fea0003800000 */
.L_x_3890:
        /* <DEDUP_REMOVED lines=62> */
[----:B------:R-:W2:Y:S06]  /*d560*/  LDSM.16.M88.4 R144, [R184] ;  /* 0x00000000b890783b */ /* 0x000eac0000000200 */
        /* <DEDUP_REMOVED lines=91> */
[----:B------:R-:W-:Y:S02]  /*db20*/  IMAD.MOV.U32 R0, RZ, RZ, 0x1 ;  /* 0x00000001ff007424 */ /* 0x000fe400078e00ff */
        /* <DEDUP_REMOVED lines=14> */
[----:B------:R1:W2:Y:S02]  /*dc10*/  @!P3 LDG.E R197, [R2.64] ;  /* 0x0000000a02c5b981 */ /* 0x0002a4000c1e1900 */
[----:B------:R-:W-:Y:S04]  /*dc20*/  IMAD R0, R0, c[0x0][0x1e0], RZ ;  /* 0x0000780000007a24 */ /* 0x000fe800078e02ff */
[C---:B------:R-:W-:Y:S02]  /*dc30*/  IMAD R0, R198.reuse, c[0x0][0x1e4], R0 ;  /* 0x00007900c6007a24 */ /* 0x040fe400078e0200 */
[----:B-1----:R-:W-:Y:S05]  /*dc40*/  IMAD.WIDE.U32 R2, R198, c[0x0][0x1e0], RZ ;  /* 0x00007800c6027a25 */ /* 0x002fea00078e00ff */
[----:B------:R-:W-:Y:S02]  /*dc50*/  IADD3 R3, R3, R0, RZ ;  /* 0x0000000003037210 */ /* 0x000fe40007ffe0ff */
        /* <DEDUP_REMOVED lines=10> */
.L_x_4028:
[----:B------:R-:W-:-:S05]  /*dd00*/  BRA.DIV ~URZ, `(.L_x_3897) ;  /* 0x0000ee327f007947 */ /* 0x000fca000b800000 */
[----:B------:R3:W5:Y:S01]  /*dd10*/  LDL R148, [R1+0x104] ;  /* 0x0001040001947983 */ /* 0x0007620000100800 */
[C---:B------:R-:W-:Y:S01]  /*dd20*/  IMAD.SHL.U32 R147, R199.reuse, 0x2, RZ ;  /* 0x00000002c7937824 */ /* 0x040fe200078e00ff */
[----:B------:R-:W-:Y:S01]  /*dd30*/  SHF.L.U64.HI R151, R199, 0x1, R208 ;  /* 0x00000001c7977819 */ /* 0x000fe200000102d0 */
[C---:B------:R-:W-:Y:S01]  /*dd40*/  IMAD.SHL.U32 R144, R206.reuse, 0x2, RZ ;  /* 0x00000002ce907824 */ /* 0x040fe200078e00ff */
[----:B------:R-:W4:Y:S01]  /*dd50*/  SHFL.IDX PT, R0, R145, RZ, 0x181f ;  /* 0x00181fff91007589 */ /* 0x000f2200000e0000 */
[----:B------:R-:W-:Y:S01]  /*dd60*/  SHF.L.U64.HI R146, R206, 0x1, R219 ;  /* 0x00000001ce927819 */ /* 0x000fe200000102db */
[C---:B------:R-:W-:Y:S01]  /*dd70*/  IMAD.SHL.U32 R149, R205.reuse, 0x2, RZ ;  /* 0x00000002cd957824 */ /* 0x040fe200078e00ff */
[----:B------:R-:W-:Y:S02]  /*dd80*/  SHF.L.U64.HI R150, R205, 0x1, R218 ;  /* 0x00000001cd967819 */ /* 0x000fe400000102da */
[----:B----4-:R-:W-:Y:S05]  /*dd90*/  IADD3 R2, P0, R0, R147, RZ ;  /* 0x0000009300027210 */ /* 0x010fea0007f1e0ff */
        /* <DEDUP_REMOVED lines=10> */
[----:B------:R4:W1:Y:S04]  /*de40*/  SHFL.IDX PT, R102, R104, 0x1, 0x181f ;  /* 0x00381f0068667f89 */ /* 0x00086800000e0000 */
[----:B------:R3:W-:Y:S01]  /*de50*/  LDGSTS.E.BYPASS.LTC128B.128 [R190+0xa100], [R2.64], !P6 ;  /* 0x0a10000002be7fae */ /* 0x0007e2000f101d4a */
[----:B-1--4-:R-:W-:Y:S04]  /*de60*/  SEL R104, RZ, 0x10, P4 ;  /* 0x00000010ff687807 */ /* 0x012fe80002000000 */
.L_x_4029:
[C---:B--2---:R-:W-:Y:S02]  /*de70*/  ISETP.NE.U32.AND P2, PT, R104.reuse, RZ, PT ;  /* 0x000000ff6800720c */ /* 0x044fe40003f45070 */
[----:B------:R-:W-:Y:S02]  /*de80*/  IADD3 R104, -R104, 0x10, RZ ;  /* 0x0000001068687810 */ /* 0x000fe40007ffe1ff */
[----:B---3-5:R-:W-:Y:S02]  /*de90*/  IADD3 R2, -R148, 0x10, RZ ;  /* 0x0000001094027810 */ /* 0x028fe40007ffe1ff */
        /* <DEDUP_REMOVED lines=16> */
.L_x_3895:
[----:B------:R-:W-:Y:S05]  /*dfa0*/  BSYNC B0 ;  /* 0x0000000000007941 */ /* 0x000fea0003800000 */
.L_x_3894:
[----:B------:R-:W2:Y:S01]  /*dfb0*/  LDL R100, [R1+0x4] ;  /* 0x0000040001647983 */ /* 0x000ea20000100800 */
[----:B------:R-:W-:Y:S01]  /*dfc0*/  IMAD.MOV.U32 R0, RZ, RZ, 0x1 ;  /* 0x00000001ff007424 */ /* 0x000fe200078e00ff */
[----:B------:R-:W-:Y:S01]  /*dfd0*/  ULDC UR4, c[0x0][0x324] ;  /* 0x0000c90000047ab9 */ /* 0x000fe20000000800 */
[----:B------:R-:W-:Y:S01]  /*dfe0*/  IMAD.SHL.U32 R102, R196, 0x40, RZ ;  /* 0x00000040c4667824 */ /* 0x000fe200078e00ff */
[----:B------:R-:W0:Y:S01]  /*dff0*/  LDGDEPBAR ;  /* 0x00000000000079af */ /* 0x000e220000000000 */
[----:B------:R-:W-:Y:S01]  /*e000*/  ULOP3.LUT UR4, URZ, UR4, URZ, 0x33, !UPT ;  /* 0x000000043f047292 */ /* 0x000fe2000f8e333f */
[----:B------:R-:W-:Y:S01]  /*e010*/  ISETP.NE.AND P0, PT, R0, c[0x0][0x2c4], PT ;  /* 0x0000b10000007a0c */ /* 0x000fe20003f05270 */
[----:B--2---:R-:W-:Y:S05]  /*e020*/  IMAD R100, R100, 0x80, R236 ;  /* 0x0000008064647824 */ /* 0x004fea00078e02ec */
[----:B------:R-:W-:Y:S07]  /*e030*/  IADD3 R100, R234, R100, R235 ;  /* 0x00000064ea647210 */ /* 0x000fee0007ffe0eb */
[----:B------:R-:W-:Y:S05]  /*e040*/  @P0 IMAD.HI.U32 R0, R100, c[0x0][0x2c8], RZ ;  /* 0x0000b20064000a27 */ /* 0x000fea00078e00ff */
[----:B------:R-:W-:Y:S02]  /*e050*/  @P0 SHF.R.U32.HI R100, RZ, c[0x0][0x2cc], R0 ;  /* 0x0000b300ff640a19 */ /* 0x000fe40000011600 */
[----:B------:R-:W-:Y:S04]  /*e060*/  IADD3 R0, -R209, 0x1, -R102 ;  /* 0x00000001d1007810 */ /* 0x000fe80007ffe966 */
[----:B------:R-:W-:Y:S04]  /*e070*/  IADD3 R0, -R210, R0, R211 ;  /* 0x00000000d2007210 */ /* 0x000fe80007ffe1d3 */
[C---:B------:R-:W-:Y:S02]  /*e080*/  IADD3 R104, R0.reuse, UR4, RZ ;  /* 0x0000000400687c10 */ /* 0x040fe4000fffe0ff */
[----:B-1----:R-:W-:Y:S01]  /*e090*/  IADD3 R144, R0, c[0x0][0x328], RZ ;  /* 0x0000ca0000907a10 */ /* 0x002fe20007ffe0ff */
[----:B------:R-:W-:-:S05]  /*e0a0*/  BRA.DIV ~URZ, `(.L_x_3898) ;  /* 0x0000ecf27f007947 */ /* 0x000fca000b800000 */
[----:B------:R1:W2:Y:S02]  /*e0b0*/  SHFL.IDX PT, R3, R100, RZ, 0x1c1f ;  /* 0x001c1fff64037589 */ /* 0x0002a400000e0000 */
.L_x_4030:
        /* <DEDUP_REMOVED lines=19> */
.L_x_3901:
[----:B------:R-:W-:Y:S04]  /*e1f0*/  MOV R145, 0x1 ;  /* 0x0000000100917802 */ /* 0x000fe80000000f00 */
[----:B------:R-:W-:Y:S11]  /*e200*/  ISETP.NE.AND P0, PT, R145, c[0x0][0x32c], PT ;  /* 0x0000cb0091007a0c */ /* 0x000ff60003f05270 */
[----:B------:R-:W-:Y:S02]  /*e210*/  @!UPT UIADD3 URZ, URZ, URZ, URZ ;  /* 0x0000003f3f3ff290 */ /* 0x000fe4000fffe03f */
[----:B------:R-:W-:Y:S05]  /*e220*/  @P0 IMAD.HI.U32 R145, R3, c[0x0][0x330], RZ ;  /* 0x0000cc0003910a27 */ /* 0x000fea00078e00ff */
[----:B------:R-:W-:Y:S02]  /*e230*/  @P0 SHF.R.U32.HI R3, RZ, c[0x0][0x334], R145 ;  /* 0x0000cd00ff030a19 */ /* 0x000fe40000011691 */
.L_x_3902:
[----:B------:R-:W-:Y:S05]  /*e240*/  BSYNC B0 ;  /* 0x0000000000007941 */ /* 0x000fea0003800000 */
.L_x_3900:
[----:B------:R-:W-:Y:S04]  /*e250*/  IMAD R3, R3, c[0x0][0x32c], -R102 ;  /* 0x0000cb0003037a24 */ /* 0x000fe800078e0a66 */
[----:B------:R-:W-:Y:S05]  /*e260*/  IMAD.IADD R3, R3, 0x1, -R209 ;  /* 0x0000000103037824 */ /* 0x000fea00078e0ad1 */
[----:B------:R-:W-:Y:S02]  /*e270*/  IMNMX R0, R0, R3, !PT ;  /* 0x0000000300007217 */ /* 0x000fe40007800200 */
[----:B------:R-:W-:Y:S04]  /*e280*/  IADD3 R3, R3, c[0x0][0x32c], RZ ;  /* 0x0000cb0003037a10 */ /* 0x000fe80007ffe0ff */
[----:B------:R-:W-:Y:S02]  /*e290*/  IMNMX R2, R2, R3, PT ;  /* 0x0000000302027217 */ /* 0x000fe40003800200 */
.L_x_3899:
        /* <DEDUP_REMOVED lines=51> */
.L_x_4031:
        /* <DEDUP_REMOVED lines=19> */
.L_x_3906:
[----:B------:R-:W-:Y:S04]  /*e700*/  MOV R4, 0x1 ;  /* 0x0000000100047802 */ /* 0x000fe80000000f00 */
[----:B------:R-:W-:Y:S11]  /*e710*/  ISETP.NE.AND P0, PT, R4, c[0x0][0x32c], PT ;  /* 0x0000cb0004007a0c */ /* 0x000ff60003f05270 */
[----:B------:R-:W-:Y:S02]  /*e720*/  @!UPT UIADD3 URZ, URZ, URZ, URZ ;  /* 0x0000003f3f3ff290 */ /* 0x000fe4000fffe03f */
[----:B------:R-:W-:Y:S05]  /*e730*/  @P0 IMAD.HI.U32 R4, R3, c[0x0][0x330], RZ ;  /* 0x0000cc0003040a27 */ /* 0x000fea00078e00ff */
[----:B------:R-:W-:Y:S02]  /*e740*/  @P0 SHF.R.U32.HI R3, RZ, c[0x0][0x334], R4 ;  /* 0x0000cd00ff030a19 */ /* 0x000fe40000011604 */
.L_x_3907:
[----:B------:R-:W-:Y:S05]  /*e750*/  BSYNC B0 ;  /* 0x0000000000007941 */ /* 0x000fea0003800000 */
.L_x_3905:
[----:B------:R-:W-:Y:S04]  /*e760*/  IMAD R102, R3, c[0x0][0x32c], -R102 ;  /* 0x0000cb0003667a24 */ /* 0x000fe800078e0a66 */
[----:B------:R-:W-:Y:S05]  /*e770*/  IMAD.IADD R102, R102, 0x1, -R209 ;  /* 0x0000000166667824 */ /* 0x000fea00078e0ad1 */
[----:B------:R-:W-:Y:S02]  /*e780*/  IMNMX R0, R0, R102, !PT ;  /* 0x0000006600007217 */ /* 0x000fe40007800200 */
[----:B------:R-:W-:Y:S04]  /*e790*/  IADD3 R102, R102, c[0x0][0x32c], RZ ;  /* 0x0000cb0066667a10 */ /* 0x000fe80007ffe0ff */
[----:B------:R-:W-:Y:S02]  /*e7a0*/  IMNMX R2, R2, R102, PT ;  /* 0x0000006602027217 */ /* 0x000fe40003800200 */
.L_x_3904:
        /* <DEDUP_REMOVED lines=74> */
[----:B-12---:R-:W-:Y:S02]  /*ec50*/  FMNMX.FTZ R100, R29, R2, !PT ;  /* 0x000000021d647209 */ /* 0x006fe40007810000 */
[----:B------:R-:W-:Y:S02]  /*ec60*/  FMNMX.FTZ R0, R31, R0, !PT ;  /* 0x000000001f007209 */ /* 0x000fe40007810000 */
[----:B------:R-:W-:Y:S02]  /*ec70*/  FMNMX.FTZ R100, R32, R100, !PT ;  /* 0x0000006420647209 */ /* 0x000fe40007810000 */
[----:B------:R-:W-:Y:S02]  /*ec80*/  FMNMX.FTZ R4, R34, R0, !PT ;  /* 0x0000000022047209 */ /* 0x000fe40007810000 */
[----:B------:R-:W-:Y:S02]  /*ec90*/  FMNMX.FTZ R100, R33, R100, !PT ;  /* 0x0000006421647209 */ /* 0x000fe40007810000 */
[----:B------:R-:W-:Y:S01]  /*eca0*/  FMNMX.FTZ R4, R35, R4, !PT ;  /* 0x0000000423047209 */ /* 0x000fe20007810000 */
[----:B------:R-:W-:-:S05]  /*ecb0*/  BRA.DIV ~URZ, `(.L_x_3908) ;  /* 0x0000e1a27f007947 */ /* 0x000fca000b800000 */
[----:B------:R1:W2:Y:S02]  /*ecc0*/  SHFL.BFLY PT, R0, R100, 0x2, 0x1f ;  /* 0x0c401f0064007f89 */ /* 0x0002a400000e0000 */
.L_x_4032:
[----:B-12---:R-:W-:Y:S01]  /*ecd0*/  FMNMX.FTZ R100, R100, R0, !PT ;  /* 0x0000000064647209 */ /* 0x006fe20007810000 */
[----:B------:R-:W-:-:S05]  /*ece0*/  BRA.DIV ~URZ, `(.L_x_3909) ;  /* 0x0000e1b27f007947 */ /* 0x000fca000b800000 */
[----:B------:R-:W1:Y:S02]  /*ecf0*/  SHFL.BFLY PT, R102, R100, 0x1, 0x1f ;  /* 0x0c201f0064667f89 */ /* 0x000e6400000e0000 */
[----:B-1----:R-:W-:Y:S02]  /*ed00*/  FMNMX.FTZ R102, R100, R102, !PT ;  /* 0x0000006664667209 */ /* 0x002fe40007810000 */
[----:B------:R-:W1:Y:S02]  /*ed10*/  SHFL.BFLY PT, R100, R4, 0x2, 0x1f ;  /* 0x0c401f0004647f89 */ /* 0x000e6400000e0000 */
[----:B-1----:R-:W-:Y:S05]  /*ed20*/  FMNMX.FTZ R100, R4, R100, !PT ;  /* 0x0000006404647209 */ /* 0x002fea0007810000 */
[----:B------:R1:W2:Y:S02]  /*ed30*/  SHFL.BFLY PT, R0, R100, 0x1, 0x1f ;  /* 0x0c201f0064007f89 */ /* 0x0002a400000e0000 */
.L_x_4033:
        /* <DEDUP_REMOVED lines=27> */
[----:B------:R-:W-:Y:S03]  /*eef0*/  FFMA.FTZ R152, R17, c[0x0][0x2d0], -R2 ;  /* 0x0000b40011987a23 */ /* 0x000fe60000010802 */
[----:B------:R-:W-:Y:S10]  /*ef00*/  MUFU.EX2 R8, R8 ;  /* 0x0000000800087308 */ /* 0x000ff40000000800 */
[----:B------:R-:W4:Y:S10]  /*ef10*/  MUFU.EX2 R9, R9 ;  /* 0x0000000900097308 */ /* 0x000f340000000800 */
[----:B------:R-:W-:Y:S01]  /*ef20*/  MUFU.EX2 R103, R103 ;  /* 0x0000006700677308 */ /* 0x000fe20000000800 */
[C---:B--2---:R-:W-:Y:S02]  /*ef30*/  FFMA.FTZ R2, R0.reuse, R201, R4 ;  /* 0x000000c900027223 */ /* 0x044fe40000010004 */
[----:B------:R-:W-:Y:S02]  /*ef40*/  FMUL.FTZ R32, R0, R112 ;  /* 0x0000007000207220 */ /* 0x000fe40000410000 */
[----:B---3--:R-:W-:Y:S01]  /*ef50*/  FADD.FTZ R5, R144, R2 ;  /* 0x0000000290057221 */ /* 0x008fe20000010000 */
[C---:B------:R-:W-:Y:S01]  /*ef60*/  FSEL R2, R3.reuse, RZ, P0 ;  /* 0x000000ff03027208 */ /* 0x040fe20000000000 */
[----:B------:R-:W-:Y:S01]  /*ef70*/  FMUL.FTZ R33, R0, R113 ;  /* 0x0000007100217220 */ /* 0x000fe20000410000 */
[----:B------:R-:W-:Y:S01]  /*ef80*/  F2FP.BF16.PACK_AB R144, R144, R4 ;  /* 0x000000049090723e */ /* 0x000fe200000010ff */
[----:B------:R-:W-:Y:S02]  /*ef90*/  FMUL.FTZ R4, R3, c[0x0][0x2d0] ;  /* 0x0000b40003047a20 */ /* 0x000fe40000410000 */
[----:B------:R-:W-:Y:S02]  /*efa0*/  FADD.FTZ R2, -R2, R101 ;  /* 0x0000006502027221 */ /* 0x000fe40000010100 */
[----:B------:R-:W-:Y:S01]  /*efb0*/  FMUL.FTZ R16, R0, R128 ;  /* 0x0000008000107220 */ /* 0x000fe20000410000 */
[----:B------:R-:W-:Y:S01]  /*efc0*/  FSEL R4, R4, RZ, P0 ;  /* 0x000000ff04047208 */ /* 0x000fe20000000000 */
[----:B------:R-:W-:Y:S01]  /*efd0*/  FMUL.FTZ R2, R2, c[0x0][0x2d0] ;  /* 0x0000b40002027a20 */ /* 0x000fe20000410000 */
[----:B----4-:R-:W-:Y:S01]  /*efe0*/  F2FP.BF16.PACK_AB R146, R9, R8 ;  /* 0x000000080992723e */ /* 0x010fe200000010ff */
[----:B------:R-:W-:Y:S01]  /*eff0*/  FMUL.FTZ R17, R0, R129 ;  /* 0x0000008100117220 */ /* 0x000fe20000410000 */
[----:B------:R-:W-:Y:S01]  /*f000*/  ISETP.GT.AND P0, PT, R196, R195, PT ;  /* 0x000000c3c400720c */ /* 0x000fe20003f04270 */
[--C-:B------:R-:W-:Y:S02]  /*f010*/  FFMA.FTZ R167, R34, c[0x0][0x2d0], -R4.reuse ;  /* 0x0000b40022a77a23 */ /* 0x100fe40000010804 */
[----:B------:R-:W2:Y:S01]  /*f020*/  MUFU.EX2 R2, R2 ;  /* 0x0000000200027308 */ /* 0x000ea20000000800 */
[--C-:B------:R-:W-:Y:S02]  /*f030*/  FFMA.FTZ R193, R35, c[0x0][0x2d0], -R4.reuse ;  /* 0x0000b40023c17a23 */ /* 0x100fe40000010804 */
[--C-:B------:R-:W-:Y:S02]  /*f040*/  FFMA.FTZ R6, R6, c[0x0][0x2d0], -R4.reuse ;  /* 0x0000b40006067a23 */ /* 0x100fe40000010804 */
[--C-:B------:R-:W-:Y:S02]  /*f050*/  FFMA.FTZ R7, R7, c[0x0][0x2d0], -R4.reuse ;  /* 0x0000b40007077a23 */ /* 0x100fe40000010804 */
[--C-:B-1----:R-:W-:Y:S02]  /*f060*/  FFMA.FTZ R100, R10, c[0x0][0x2d0], -R4.reuse ;  /* 0x0000b4000a647a23 */ /* 0x102fe40000010804 */
        /* <DEDUP_REMOVED lines=10> */
[C---:B--2---:R-:W-:Y:S02]  /*f110*/  FMUL.FTZ R34, R2.reuse, R114 ;  /* 0x0000007202227220 */ /* 0x044fe40000410000 */
[----:B------:R-:W-:Y:S02]  /*f120*/  FMUL.FTZ R35, R2, R115 ;  /* 0x0000007302237220 */ /* 0x000fe40000410000 */
[----:B------:R-:W2:Y:S01]  /*f130*/  LDSM.16.MT88.4 R112, [R168] ;  /* 0x00000000a870783b */ /* 0x000ea20000004200 */
[----:B------:R-:W3:Y:S01]  /*f140*/  MUFU.EX2 R129, R101 ;  /* 0x0000006500817308 */ /* 0x000ee20000000800 */
[--C-:B------:R-:W-:Y:S02]  /*f150*/  FFMA.FTZ R164, R31, c[0x0][0x2d0], -R4.reuse ;  /* 0x0000b4001fa47a23 */ /* 0x100fe40000010804 */
[--C-:B------:R-:W-:Y:S02]  /*f160*/  FFMA.FTZ R149, R14, c[0x0][0x2d0], -R4.reuse ;  /* 0x0000b4000e957a23 */ /* 0x100fe40000010804 */
[----:B------:R-:W-:Y:S02]  /*f170*/  FFMA.FTZ R148, R15, c[0x0][0x2d0], -R4 ;  /* 0x0000b4000f947a23 */ /* 0x000fe40000010804 */
[----:B------:R-:W-:Y:S02]  /*f180*/  FADD.FTZ R4, R8, R5 ;  /* 0x0000000508047221 */ /* 0x000fe40000010000 */
[----:B-1----:R-:W-:Y:S01]  /*f190*/  FFMA.FTZ R5, R2, R200, R6 ;  /* 0x000000c802057223 */ /* 0x002fe20000010006 */
[----:B------:R-:W1:Y:S01]  /*f1a0*/  MUFU.EX2 R7, R7 ;  /* 0x0000000700077308 */ /* 0x000e620000000800 */
[----:B------:R-:W-:Y:S02]  /*f1b0*/  FADD.FTZ R104, R9, R4 ;  /* 0x0000000409687221 */ /* 0x000fe40000010000 */
[C---:B------:R-:W-:Y:S02]  /*f1c0*/  FMUL.FTZ R4, R0.reuse, R140 ;  /* 0x0000008c00047220 */ /* 0x040fe40000410000 */
[C---:B------:R-:W-:Y:S02]  /*f1d0*/  FMUL.FTZ R8, R0.reuse, R136 ;  /* 0x0000008800087220 */ /* 0x040fe40000410000 */
[----:B------:R-:W-:Y:S02]  /*f1e0*/  FMUL.FTZ R9, R0, R137 ;  /* 0x0000008900097220 */ /* 0x000fe40000410000 */
[C---:B------:R-:W-:Y:S01]  /*f1f0*/  FMUL.FTZ R10, R2.reuse, R138 ;  /* 0x0000008a020a7220 */ /* 0x040fe20000410000 */
[----:B------:R-:W-:Y:S01]  /*f200*/  MUFU.EX2 R156, R156 ;  /* 0x0000009c009c7308 */ /* 0x000fe20000000800 */
[----:B------:R-:W-:Y:S02]  /*f210*/  FMUL.FTZ R11, R2, R139 ;  /* 0x0000008b020b7220 */ /* 0x000fe40000410000 */
[C---:B------:R-:W-:Y:S01]  /*f220*/  FMUL.FTZ R12, R0.reuse, R132 ;  /* 0x00000084000c7220 */ /* 0x040fe20000410000 */
[----:B---3--:R-:W-:Y:S01]  /*f230*/  F2FP.BF16.PACK_AB R147, R129, R128 ;  /* 0x000000808193723e */ /* 0x008fe200000010ff */
[----:B------:R-:W-:Y:S01]  /*f240*/  FMUL.FTZ R13, R0, R133 ;  /* 0x00000085000d7220 */ /* 0x000fe20000410000 */
[----:B------:R-:W-:Y:S01]  /*f250*/  LDSM.16.MT88.4 R136, [R168+0x1800] ;  /* 0x00180000a888783b */ /* 0x000fe20000004200 */
[C---:B------:R-:W-:Y:S02]  /*f260*/  FMUL.FTZ R14, R2.reuse, R134 ;  /* 0x00000086020e7220 */ /* 0x040fe40000410000 */
[C---:B------:R-:W-:Y:S01]  /*f270*/  FMUL.FTZ R15, R2.reuse, R135 ;  /* 0x00000087020f7220 */ /* 0x040fe20000410000 */
[----:B------:R-:W-:Y:S01]  /*f280*/  MUFU.EX2 R155, R155 ;  /* 0x0000009b009b7308 */ /* 0x000fe20000000800 */
[C---:B------:R-:W-:Y:S02]  /*f290*/  FMUL.FTZ R18, R2.reuse, R130 ;  /* 0x0000008202127220 */ /* 0x040fe40000410000 */
[----:B------:R-:W-:Y:S01]  /*f2a0*/  FMUL.FTZ R19, R2, R131 ;  /* 0x0000008302137220 */ /* 0x000fe20000410000 */
[C---:B-1----:R-:W-:Y:S01]  /*f2b0*/  F2FP.BF16.PACK_AB R145, R7.reuse, R6 ;  /* 0x000000060791723e */ /* 0x042fe200000010ff */
[----:B------:R-:W-:Y:S02]  /*f2c0*/  FADD.FTZ R194, R7, R5 ;  /* 0x0000000507c27221 */ /* 0x000fe40000010000 */
[----:B------:R-:W-:Y:S02]  /*f2d0*/  FMUL.FTZ R5, R0, R141 ;  /* 0x0000008d00057220 */ /* 0x000fe40000410000 */
[C---:B------:R-:W-:Y:S01]  /*f2e0*/  FMUL.FTZ R6, R2.reuse, R142 ;  /* 0x0000008e02067220 */ /* 0x040fe20000410000 */
[----:B------:R-:W-:Y:S01]  /*f2f0*/  MUFU.EX2 R157, R157 ;  /* 0x0000009d009d7308 */ /* 0x000fe20000000800 */
[----:B------:R-:W-:Y:S02]  /*f300*/  FMUL.FTZ R7, R2, R143 ;  /* 0x0000008f02077220 */ /* 0x000fe40000410000 */
[C---:B------:R-:W-:Y:S02]  /*f310*/  FMUL.FTZ R20, R0.reuse, R124 ;  /* 0x0000007c00147220 */ /* 0x040fe40000410000 */
[----:B------:R-:W-:Y:S02]  /*f320*/  FMUL.FTZ R21, R0, R125 ;  /* 0x0000007d00157220 */ /* 0x000fe40000410000 */
[C---:B------:R-:W-:Y:S01]  /*f330*/  FMUL.FTZ R22, R2.reuse, R126 ;  /* 0x0000007e02167220 */ /* 0x040fe20000410000 */
[C---:B--2---:R-:W-:Y:S02]  /*f340*/  HMMA.16816.F32.BF16 R4, R144.reuse, R112, R4 ;  /* 0x000000709004723c */ /* 0x044fe40000041804 */
[----:B------:R-:W-:Y:S03]  /*f350*/  MUFU.EX2 R158, R158 ;  /* 0x0000009e009e7308 */ /* 0x000fe60000000800 */
[----:B------:R-:W-:Y:S02]  /*f360*/  FMUL.FTZ R23, R2, R127 ;  /* 0x0000007f02177220 */ /* 0x000fe40000410000 */
[----:B------:R-:W-:Y:S01]  /*f370*/  LDSM.16.MT88.4 R124, [R172+0x1000] ;  /* 0x00100000ac7c783b */ /* 0x000fe20000004200 */
[C---:B------:R-:W-:Y:S04]  /*f380*/  HMMA.16816.F32.BF16 R8, R144.reuse, R114, R8 ;  /* 0x000000729008723c */ /* 0x040fe80000041808 */
[C---:B------:R-:W-:Y:S01]  /*f390*/  FMUL.FTZ R24, R0.reuse, R120 ;  /* 0x0000007800187220 */ /* 0x040fe20000410000 */
[----:B------:R-:W1:Y:S01]  /*f3a0*/  MUFU.EX2 R100, R154 ;  /* 0x0000009a00647308 */ /* 0x000e620000000800 */
[----:B------:R-:W-:Y:S01]  /*f3b0*/  FMUL.FTZ R25, R0, R121 ;  /* 0x0000007900197220 */ /* 0x000fe20000410000 */
[----:B------:R-:W2:Y:S01]  /*f3c0*/  LDSM.16.MT88.4 R112, [R169] ;  /* 0x00000000a970783b */ /* 0x000ea20000004200 */
[C---:B------:R-:W-:Y:S04]  /*f3d0*/  FMUL.FTZ R26, R2.reuse, R122 ;  /* 0x0000007a021a7220 */ /* 0x040fe80000410000 */
[----:B------:R-:W-:Y:S02]  /*f3e0*/  FMUL.FTZ R27, R2, R123 ;  /* 0x0000007b021b7220 */ /* 0x000fe40000410000 */
[C---:B------:R-:W-:Y:S01]  /*f3f0*/  FMUL.FTZ R28, R0.reuse, R116 ;  /* 0x00000074001c7220 */ /* 0x040fe20000410000 */
[----:B------:R-:W-:Y:S01]  /*f400*/  LDSM.16.MT88.4 R120, [R169+0x800] ;  /* 0x00080000a978783b */ /* 0x000fe20000004200 */
[----:B------:R-:W-:Y:S01]  /*f410*/  FMUL.FTZ R29, R0, R117 ;  /* 0x00000075001d7220 */ /* 0x000fe20000410000 */
[----:B------:R-:W-:Y:S01]  /*f420*/  MUFU.EX2 R101, R152 ;  /* 0x0000009800657308 */ /* 0x000fe20000000800 */
[C---:B------:R-:W-:Y:S02]  /*f430*/  FMUL.FTZ R30, R2.reuse, R118 ;  /* 0x00000076021e7220 */ /* 0x040fe40000410000 */
[----:B------:R-:W-:Y:S02]  /*f440*/  FMUL.FTZ R31, R2, R119 ;  /* 0x00000077021f7220 */ /* 0x000fe40000410000 */
[C---:B------:R-:W-:Y:S01]  /*f450*/  FMUL.FTZ R36, R0.reuse, R36 ;  /* 0x0000002400247220 */ /* 0x040fe20000410000 */
[----:B------:R-:W-:Y:S01]  /*f460*/  LDSM.16.MT88.4 R116, [R168+0x800] ;  /* 0x00080000a874783b */ /* 0x000fe20000004200 */
        /* <DEDUP_REMOVED lines=14> */
[C---:B--2---:R-:W-:Y:S01]  /*f550*/  HMMA.16816.F32.BF16 R12, R144.reuse, R112, R12 ;  /* 0x00000070900c723c */ /* 0x044fe2000004180c */
[----:B------:R-:W-:Y:S02]  /*f560*/  MUFU.EX2 R150, R150 ;  /* 0x0000009600967308 */ /* 0x000fe40000000800 */
[----:B------:R-:W-:Y:S02]  /*f570*/  FMUL.FTZ R49, R0, R49 ;  /* 0x0000003100317220 */ /* 0x000fe40000410000 */
[C---:B------:R-:W-:Y:S02]  /*f580*/  FMUL.FTZ R50, R2.reuse, R50 ;  /* 0x0000003202327220 */ /* 0x040fe40000410000 */
[----:B------:R-:W-:Y:S01]  /*f590*/  FMUL.FTZ R51, R2, R51 ;  /* 0x0000003302337220 */ /* 0x000fe20000410000 */
[C---:B------:R-:W-:Y:S01]  /*f5a0*/  HMMA.16816.F32.BF16 R16, R144.reuse, R114, R16 ;  /* 0x000000729010723c */ /* 0x040fe20000041810 */
[----:B------:R-:W2:Y:S02]  /*f5b0*/  LDSM.16.MT88.4 R112, [R172] ;  /* 0x00000000ac70783b */ /* 0x000ea40000004200 */
[----:B------:R-:W-:Y:S01]  /*f5c0*/  MUFU.EX2 R151, R151 ;  /* 0x0000009700977308 */ /* 0x000fe20000000800 */
        /* <DEDUP_REMOVED lines=18> */
[C---:B--2---:R-:W-:Y:S03]  /*f6f0*/  HMMA.16816.F32.BF16 R20, R144.reuse, R112, R20 ;  /* 0x000000709014723c */ /* 0x044fe60000041814 */
[C---:B------:R-:W-:Y:S02]  /*f700*/  FMUL.FTZ R70, R2.reuse, R70 ;  /* 0x0000004602467220 */ /* 0x040fe40000410000 */
[----:B------:R-:W-:Y:S02]  /*f710*/  FMUL.FTZ R71, R2, R71 ;  /* 0x0000004702477220 */ /* 0x000fe40000410000 */
[C---:B------:R-:W-:Y:S01]  /*f720*/  FMUL.FTZ R72, R0.reuse, R72 ;  /* 0x0000004800487220 */ /* 0x040fe20000410000 */
[C---:B------:R-:W-:Y:S01]  /*f730*/  HMMA.16816.F32.BF16 R24, R144.reuse, R114, R24 ;  /* 0x000000729018723c */ /* 0x040fe20000041818 */
[----:B------:R-:W2:Y:S03]  /*f740*/  LDSM.16.MT88.4 R112, [R171] ;  /* 0x00000000ab70783b */ /* 0x000ea60000004200 */
        /* <DEDUP_REMOVED lines=25> */
[----:B------:R-:W-:Y:S02]  /*f8e0*/  FMUL.FTZ R99, R2, R99 ;  /* 0x0000006302637220 */ /* 0x000fe40000410000 */
[----:B------:R-:W3:Y:S01]  /*f8f0*/  MUFU.EX2 R2, R153 ;  /* 0x0000009900027308 */ /* 0x000ee20000000800 */
[C---:B------:R-:W-:Y:S03]  /*f900*/  FMUL.FTZ R92, R0.reuse, R92 ;  /* 0x0000005c005c7220 */ /* 0x040fe60000410000 */
[C---:B------:R-:W-:Y:S02]  /*f910*/  FMUL.FTZ R93, R0.reuse, R93 ;  /* 0x0000005d005d7220 */ /* 0x040fe40000410000 */
[C---:B------:R-:W-:Y:S02]  /*f920*/  FMUL.FTZ R96, R0.reuse, R96 ;  /* 0x0000006000607220 */ /* 0x040fe40000410000 */
[----:B------:R-:W-:Y:S02]  /*f930*/  FMUL.FTZ R97, R0, R97 ;  /* 0x0000006100617220 */ /* 0x000fe40000410000 */
[----:B-1----:R-:W-:Y:S02]  /*f940*/  FADD.FTZ R0, R100, R104 ;  /* 0x0000006864007221 */ /* 0x002fe40000010000 */
[----:B------:R-:W-:Y:S02]  /*f950*/  MUFU.EX2 R104, R163 ;  /* 0x000000a300687308 */ /* 0x000fe40000000800 */
[C---:B---3--:R-:W-:Y:S04]  /*f960*/  FADD.FTZ R0, R2.reuse, R0 ;  /* 0x0000000002007221 */ /* 0x048fe80000010000 */
[----:B------:R-:W-:Y:S04]  /*f970*/  FADD.FTZ R0, R103, R0 ;  /* 0x0000000067007221 */ /* 0x000fe80000010000 */
[C---:B------:R-:W-:Y:S01]  /*f980*/  FADD.FTZ R0, R101.reuse, R0 ;  /* 0x0000000065007221 */ /* 0x040fe20000010000 */
        /* <DEDUP_REMOVED lines=122> */
[----:B------:R-:W-:Y:S01]  /*10130*/  MOV R103, R102 ;  /* 0x0000006600677202 */ /* 0x000fe20000000f00 */
[----:B------:R-:W-:Y:S01]  /*10140*/  FADD.FTZ R2, R101, R0 ;  /* 0x0000000065027221 */ /* 0x000fe20000010000 */
[----:B------:R-:W-:Y:S02]  /*10150*/  IADD3 R0, R196, -0x1, RZ ;  /* 0xffffffffc4007810 */ /* 0x000fe40007ffe0ff */
[----:B------:R-:W-:Y:S01]  /*10160*/  MOV R101, R3 ;  /* 0x0000000300657202 */ /* 0x000fe20000000f00 */
[C---:B------:R-:W-:Y:S01]  /*10170*/  HMMA.16816.F32.BF16 R56, R112.reuse, R118, R56 ;  /* 0x000000767038723c */ /* 0x040fe20000041838 */
[----:B------:R-:W3:Y:S03]  /*10180*/  LDSM.16.MT88.4 R116, [R169+0x5000] ;  /* 0x00500000a974783b */ /* 0x000ee60000004200 */
[----:B------:R-:W-:Y:S01]  /*10190*/  FADD.FTZ R200, R100, R2 ;  /* 0x0000000264c87221 */ /* 0x000fe20000010000 */
[----:B------:R-:W-:Y:S03]  /*101a0*/  MOV R196, R0 ;  /* 0x0000000000c47202 */ /* 0x000fe60000000f00 */
        /* <DEDUP_REMOVED lines=53> */
.L_x_3889:
        /* <DEDUP_REMOVED lines=21> */
.L_x_3913:
[----:B------:R-:W-:-:S13]  /*10650*/  ISETP.NE.AND P0, PT, R4, c[0x0][0x32c], PT ;  /* 0x0000cb0004007a0c */ /* 0x000fda0003f05270 */
[----:B------:R-:W-:-:S05]  /*10660*/  @P0 IMAD.HI.U32 R3, R0, c[0x0][0x330], RZ ;  /* 0x0000cc0000030a27 */ /* 0x000fca00078e00ff */
[----:B------:R-:W-:Y:S02]  /*10670*/  @P0 SHF.R.U32.HI R0, RZ, c[0x0][0x334], R3 ;  /* 0x0000cd00ff000a19 */ /* 0x000fe40000011603 */
.L_x_3914:
[----:B------:R-:W-:Y:S05]  /*10680*/  BSYNC B0 ;  /* 0x0000000000007941 */ /* 0x000fea0003800000 */
.L_x_3912:
[----:B------:R-:W-:-:S05]  /*10690*/  IMAD R0, R0, c[0x0][0x32c], RZ ;  /* 0x0000cb0000007a24 */ /* 0x000fca00078e02ff */
[----:B------:R-:W-:-:S04]  /*106a0*/  IMNMX R2, R2, R0, !PT ;  /* 0x0000000002027217 */ /* 0x000fc80007800200 */
.L_x_3911:
        /* <DEDUP_REMOVED lines=9> */
.L_x_3926:
        /* <DEDUP_REMOVED lines=31> */
.L_x_4034:
        /* <DEDUP_REMOVED lines=23> */
.L_x_4035:
        /* <DEDUP_REMOVED lines=19> */
.L_x_3917:
[----:B------:R-:W-:Y:S05]  /*10bd0*/  BSYNC B0 ;  /* 0x0000000000007941 */ /* 0x000fea0003800000 */
.L_x_3916:
        /* <DEDUP_REMOVED lines=184> */
.L_x_4036:
        /* <DEDUP_REMOVED lines=9> */
[C---:B----4-:R-:W-:Y:S05]  /*117f0*/  IADD3 R2, P0, R0.reuse, R147, RZ ;  /* 0x0000009300027210 */ /* 0x050fea0007f1e0ff */
[C---:B--2---:R-:W-:Y:S05]  /*11800*/  IMAD.X R3, R101.reuse, 0x1, R151, P0 ;  /* 0x0000000165037824 */ /* 0x044fea00000e0697 */
        /* <DEDUP_REMOVED lines=9> */
[----:B------:R4:W1:Y:S04]  /*118a0*/  SHFL.IDX PT, R101, R103, 0x1, 0x181f ;  /* 0x00381f0067657f89 */ /* 0x00086800000e0000 */
[----:B------:R3:W-:Y:S01]  /*118b0*/  LDGSTS.E.BYPASS.LTC128B.128 [R190+0xa100], [R2.64], !P6 ;  /* 0x0a10000002be7fae */ /* 0x0007e2000f101d4a */
[----:B-1--4-:R-:W-:Y:S04]  /*118c0*/  SEL R103, RZ, 0x10, P4 ;  /* 0x00000010ff677807 */ /* 0x012fe80002000000 */
.L_x_4037:
[C---:B--2---:R-:W-:Y:S02]  /*118d0*/  ISETP.NE.U32.AND P2, PT, R103.reuse, RZ, PT ;  /* 0x000000ff6700720c */ /* 0x044fe40003f45070 */
[----:B------:R-:W-:Y:S02]  /*118e0*/  IADD3 R103, -R103, 0x10, RZ ;  /* 0x0000001067677810 */ /* 0x000fe40007ffe1ff */
[----:B---3-5:R-:W-:Y:S02]  /*118f0*/  IADD3 R2, -R148, 0x10, RZ ;  /* 0x0000001094027810 */ /* 0x028fe40007ffe1ff */
[----:B------:R-:W-:Y:S02]  /*11900*/  LOP3.LUT R103, R103, 0xf, RZ, 0xc0, !PT ;  /* 0x0000000f67677812 */ /* 0x000fe400078ec0ff */
[----:B------:R-:W-:Y:S02]  /*11910*/  LOP3.LUT R2, R2, 0xf, RZ, 0xc0, !PT ;  /* 0x0000000f02027812 */ /* 0x000fe400078ec0ff */
[-C--:B------:R-:W-:Y:S04]  /*11920*/  IADD3 R144, P1, P0, R103, R0.reuse, R144 ;  /* 0x0000000067907210 */ /* 0x080fe8000783e090 */
        /* <DEDUP_REMOVED lines=13> */
.L_x_3921:
[----:B------:R-:W-:Y:S05]  /*11a00*/  BSYNC B0 ;  /* 0x0000000000007941 */ /* 0x000fea0003800000 */
.L_x_3920:
        /* <DEDUP_REMOVED lines=35> */
.L_x_4038:
[----:B-12---:R-:W-:Y:S01]  /*11c40*/  FMNMX.FTZ R100, R100, R0, !PT ;  /* 0x0000000064647209 */ /* 0x006fe20007810000 */
[----:B------:R-:W-:-:S05]  /*11c50*/  BRA.DIV ~URZ, `(.L_x_3925) ;  /* 0x0000b8f27f007947 */ /* 0x000fca000b800000 */
[----:B------:R-:W1:Y:S02]  /*11c60*/  SHFL.BFLY PT, R103, R100, 0x1, 0x1f ;  /* 0x0c201f0064677f89 */ /* 0x000e6400000e0000 */
[----:B-1----:R-:W-:Y:S02]  /*11c70*/  FMNMX.FTZ R103, R100, R103, !PT ;  /* 0x0000006764677209 */ /* 0x002fe40007810000 */
[----:B------:R-:W1:Y:S02]  /*11c80*/  SHFL.BFLY PT, R100, R101, 0x2, 0x1f ;  /* 0x0c401f0065647f89 */ /* 0x000e6400000e0000 */
[----:B-1----:R-:W-:Y:S05]  /*11c90*/  FMNMX.FTZ R100, R101, R100, !PT ;  /* 0x0000006465647209 */ /* 0x002fea0007810000 */
[----:B------:R1:W2:Y:S02]  /*11ca0*/  SHFL.BFLY PT, R0, R100, 0x1, 0x1f ;  /* 0x0c201f0064007f89 */ /* 0x0002a400000e0000 */
.L_x_4039:
[----:B--2---:R-:W-:Y:S01]  /*11cb0*/  FMNMX.FTZ R101, R0, R100, !PT ;  /* 0x0000006400657209 */ /* 0x004fe20007810000 */
[C---:B------:R-:W-:Y:S01]  /*11cc0*/  FADD.FTZ R0, -R103.reuse, R102 ;  /* 0x0000006667007221 */ /* 0x040fe20000010100 */
[----:B------:R-:W-:Y:S01]  /*11cd0*/  WARPSYNC 0xffffffff ;  /* 0xffffffff00007948 */ /* 0x000fe20003800000 */
[----:B------:R-:W-:Y:S01]  /*11ce0*/  FMUL.FTZ R3, R103, c[0x0][0x2d0] ;  /* 0x0000b40067037a20 */ /* 0x000fe20000410000 */
[----:B------:R-:W-:Y:S01]  /*11cf0*/  ISETP.GT.AND P0, PT, R196, R195, PT ;  /* 0x000000c3c400720c */ /* 0x000fe20003f04270 */
[----:B------:R-:W-:Y:S01]  /*11d00*/  FMUL.FTZ R0, R0, c[0x0][0x2d0] ;  /* 0x0000b40000007a20 */ /* 0x000fe20000410000 */
[----:B------:R-:W-:Y:S01]  /*11d10*/  IADD3 R196, R196, -0x1, RZ ;  /* 0xffffffffc4c47810 */ /* 0x000fe20007ffe0ff */
        /* <DEDUP_REMOVED lines=19> */
[----:B------:R-:W-:Y:S01]  /*11e50*/  FMUL.FTZ R3, R101, c[0x0][0x2d0] ;  /* 0x0000b40065037a20 */ /* 0x000fe20000410000 */
[----:B------:R-:W-:Y:S03]  /*11e60*/  MUFU.EX2 R8, R8 ;  /* 0x0000000800087308 */ /* 0x000fe60000000800 */
[--C-:B-1----:R-:W-:Y:S02]  /*11e70*/  FFMA.FTZ R100, R10, c[0x0][0x2d0], -R3.reuse ;  /* 0x0000b4000a647a23 */ /* 0x102fe40000010803 */
        /* <DEDUP_REMOVED lines=17> */
[----:B------:R-:W-:Y:S07]  /*11f90*/  FFMA.FTZ R3, R35, c[0x0][0x2d0], -R3 ;  /* 0x0000b40023037a23 */ /* 0x000fee0000010803 */
[----:B------:R-:W-:Y:S10]  /*11fa0*/  MUFU.EX2 R7, R7 ;  /* 0x0000000700077308 */ /* 0x000ff40000000800 */
        /* <DEDUP_REMOVED lines=8> */
[C---:B--2---:R-:W-:Y:S01]  /*12030*/  FFMA.FTZ R0, R2.reuse, R201, R144 ;  /* 0x000000c902007223 */ /* 0x044fe20000010090 */
[----:B---3--:R-:W-:Y:S01]  /*12040*/  F2FP.BF16.PACK_AB R144, R5, R144 ;  /* 0x000000900590723e */ /* 0x008fe200000010ff */
[C---:B------:R-:W-:Y:S01]  /*12050*/  FMUL.FTZ R32, R2.reuse, R112 ;  /* 0x0000007002207220 */ /* 0x040fe20000410000 */
[----:B-1----:R-:W-:Y:S01]  /*12060*/  F2FP.BF16.PACK_AB R146, R9, R8 ;  /* 0x000000080992723e */ /* 0x002fe200000010ff */
[----:B------:R-:W-:Y:S02]  /*12070*/  FADD.FTZ R4, R5, R0 ;  /* 0x0000000005047221 */ /* 0x000fe40000010000 */
[----:B------:R-:W-:Y:S02]  /*12080*/  FADD.FTZ R0, -R101, R104 ;  /* 0x0000006865007221 */ /* 0x000fe40000010100 */
[----:B------:R-:W-:Y:S01]  /*12090*/  FMUL.FTZ R33, R2, R113 ;  /* 0x0000007102217220 */ /* 0x000fe20000410000 */
[----:B------:R-:W-:Y:S01]  /*120a0*/  MUFU.EX2 R104, R153 ;  /* 0x0000009900687308 */ /* 0x000fe20000000800 */
[----:B------:R-:W-:Y:S02]  /*120b0*/  FMUL.FTZ R0, R0, c[0x0][0x2d0] ;  /* 0x0000b40000007a20 */ /* 0x000fe40000410000 */
[----:B------:R-:W-:Y:S02]  /*120c0*/  FMUL.FTZ R17, R2, R129 ;  /* 0x0000008102117220 */ /* 0x000fe40000410000 */
        /* <DEDUP_REMOVED lines=21> */
[C---:B------:R-:W-:Y:S02]  /*12220*/  FMUL.FTZ R18, R0.reuse, R130 ;  /* 0x0000008200127220 */ /* 0x040fe40000410000 */
[----:B------:R-:W2:Y:S01]  /*12230*/  MUFU.EX2 R130, R102 ;  /* 0x0000006600827308 */ /* 0x000ea20000000800 */
[C---:B------:R-:W-:Y:S01]  /*12240*/  FFMA.FTZ R6, R0.reuse, R200, R145 ;  /* 0x000000c800067223 */ /* 0x040fe20000010091 */
[C---:B------:R-:W-:Y:S01]  /*12250*/  F2FP.BF16.PACK_AB R145, R7.reuse, R145 ;  /* 0x000000910791723e */ /* 0x040fe200000010ff */
[C---:B------:R-:W-:Y:S02]  /*12260*/  FMUL.FTZ R10, R0.reuse, R138 ;  /* 0x0000008a000a7220 */ /* 0x040fe40000410000 */
[----:B------:R-:W-:Y:S02]  /*12270*/  FADD.FTZ R128, R7, R6 ;  /* 0x0000000607807221 */ /* 0x000fe40000010000 */
        /* <DEDUP_REMOVED lines=8> */
[C---:B------:R-:W-:Y:S02]  /*12300*/  FMUL.FTZ R22, R0.reuse, R126 ;  /* 0x0000007e00167220 */ /* 0x040fe40000410000 */
[C---:B------:R-:W-:Y:S02]  /*12310*/  FMUL.FTZ R23, R0.reuse, R127 ;  /* 0x0000007f00177220 */ /* 0x040fe40000410000 */
[----:B------:R-:W-:Y:S01]  /*12320*/  FMUL.FTZ R26, R0, R122 ;  /* 0x0000007a001a7220 */ /* 0x000fe20000410000 */
[----:B--2---:R-:W-:Y:S01]  /*12330*/  F2FP.BF16.PACK_AB R147, R130, R129 ;  /* 0x000000818293723e */ /* 0x004fe200000010ff */
[----:B------:R-:W-:Y:S01]  /*12340*/  LDSM.16.MT88.4 R124, [R172+0x1000] ;  /* 0x00100000ac7c783b */ /* 0x000fe20000004200 */
[C---:B------:R-:W-:Y:S02]  /*12350*/  FMUL.FTZ R27, R0.reuse, R123 ;  /* 0x0000007b001b7220 */ /* 0x040fe40000410000 */
[C---:B------:R-:W-:Y:S02]  /*12360*/  FMUL.FTZ R30, R0.reuse, R118 ;  /* 0x00000076001e7220 */ /* 0x040fe40000410000 */
[----:B------:R-:W-:Y:S02]  /*12370*/  FMUL.FTZ R31, R0, R119 ;  /* 0x00000077001f7220 */ /* 0x000fe40000410000 */
[C---:B------:R-:W-:Y:S01]  /*12380*/  FMUL.FTZ R36, R2.reuse, R36 ;  /* 0x0000002402247220 */ /* 0x040fe20000410000 */
[----:B------:R-:W-:Y:S01]  /*12390*/  LDSM.16.MT88.4 R116, [R168+0x800] ;  /* 0x00080000a874783b */ /* 0x000fe20000004200 */
[----:B------:R-:W-:Y:S02]  /*123a0*/  FMUL.FTZ R37, R2, R37 ;  /* 0x0000002502257220 */ /* 0x000fe40000410000 */
[C---:B------:R-:W-:Y:S01]  /*123b0*/  FMUL.FTZ R38, R0.reuse, R38 ;  /* 0x0000002600267220 */ /* 0x040fe20000410000 */
[C---:B-1----:R-:W-:Y:S04]  /*123c0*/  HMMA.16816.F32.BF16 R4, R144.reuse, R112, R4 ;  /* 0x000000709004723c */ /* 0x042fe80000041804 */
[----:B------:R-:W-:Y:S01]  /*123d0*/  LDSM.16.MT88.4 R120, [R169+0x800] ;  /* 0x00080000a978783b */ /* 0x000fe20000004200 */
[----:B------:R-:W-:Y:S02]  /*123e0*/  FMUL.FTZ R39, R0, R39 ;  /* 0x0000002700277220 */ /* 0x000fe40000410000 */
[C---:B------:R-:W-:Y:S01]  /*123f0*/  FMUL.FTZ R40, R2.reuse, R40 ;  /* 0x0000002802287220 */ /* 0x040fe20000410000 */
[C---:B------:R-:W-:Y:S04]  /*12400*/  HMMA.16816.F32.BF16 R8, R144.reuse, R114, R8 ;  /* 0x000000729008723c */ /* 0x040fe80000041808 */
[----:B------:R-:W1:Y:S01]  /*12410*/  LDSM.16.MT88.4 R112, [R169] ;  /* 0x00000000a970783b */ /* 0x000e620000004200 */
[----:B------:R-:W-:Y:S02]  /*12420*/  FMUL.FTZ R41, R2, R41 ;  /* 0x0000002902297220 */ /* 0x000fe40000410000 */
[C---:B------:R-:W-:Y:S02]  /*12430*/  FMUL.FTZ R42, R0.reuse, R42 ;  /* 0x0000002a002a7220 */ /* 0x040fe40000410000 */
        /* <DEDUP_REMOVED lines=64> */
[----:B------:R-:W-:Y:S01]  /*12840*/  FADD.FTZ R0, R100, R156 ;  /* 0x0000009c64007221 */ /* 0x000fe20000010000 */
        /* <DEDUP_REMOVED lines=86> */
[----:B------:R-:W-:Y:S01]  /*12db0*/  MUFU.EX2 R104, R165 ;  /* 0x000000a500687308 */ /* 0x000fe20000000800 */
[C---:B------:R-:W-:Y:S01]  /*12dc0*/  HMMA.16816.F32.BF16 R8, R112.reuse, R118, R8 ;  /* 0x000000767008723c */ /* 0x040fe20000041808 */
[----:B------:R-:W1:Y:S02]  /*12dd0*/  LDSM.16.MT88.4 R116, [R171+0x1000] ;  /* 0x00100000ab74783b */ /* 0x000e640000004200 */
[----:B---3--:R-:W-:Y:S06]  /*12de0*/  FADD.FTZ R0, R2, R0 ;  /* 0x0000000002007221 */ /* 0x008fec0000010000 */
[----:B------:R-:W3:Y:S01]  /*12df0*/  MUFU.EX2 R102, R166 ;  /* 0x000000a600667308 */ /* 0x000ee20000000800 */
[C---:B--2---:R-:W-:Y:S03]  /*12e00*/  HMMA.16816.F32.BF16 R12, R112.reuse, R120, R12 ;  /* 0x00000078700c723c */ /* 0x044fe6000004180c */
[C---:B------:R-:W-:Y:S01]  /*12e10*/  FADD.FTZ R0, R144.reuse, R0 ;  /* 0x0000000090007221 */ /* 0x040fe20000010000 */
[----:B------:R-:W-:Y:S01]  /*12e20*/  F2FP.BF16.PACK_AB R144, R144, R2 ;  /* 0x000000029090723e */ /* 0x000fe200000010ff */
[----:B------:R-:W-:Y:S03]  /*12e30*/  FADD.FTZ R2, R129, R128 ;  /* 0x0000008081027221 */ /* 0x000fe60000010000 */
[C---:B------:R-:W-:Y:S01]  /*12e40*/  HMMA.16816.F32.BF16 R16, R112.reuse, R122, R16 ;  /* 0x0000007a7010723c */ /* 0x040fe20000041810 */
[----:B------:R-:W2:Y:S03]  /*12e50*/  LDSM.16.MT88.4 R120, [R168+0x3000] ;  /* 0x00300000a878783b */ /* 0x000ea60000004200 */
[----:B----4-:R-:W-:Y:S04]  /*12e60*/  FADD.FTZ R0, R100, R0 ;  /* 0x0000000064007221 */ /* 0x010fe80000010000 */
[C---:B------:R-:W-:Y:S04]  /*12e70*/  HMMA.16816.F32.BF16 R20, R112.reuse, R124, R20 ;  /* 0x0000007c7014723c */ /* 0x040fe80000041814 */
[C---:B------:R-:W-:Y:S01]  /*12e80*/  FADD.FTZ R201, R146.reuse, R0 ;  /* 0x0000000092c97221 */ /* 0x040fe20000010000 */
[----:B------:R-:W-:Y:S01]  /*12e90*/  F2FP.BF16.PACK_AB R146, R146, R100 ;  /* 0x000000649292723e */ /* 0x000fe200000010ff */
[----:B------:R-:W-:Y:S01]  /*12ea0*/  FADD.FTZ R0, R130, R2 ;  /* 0x0000000282007221 */ /* 0x000fe20000010000 */
[----:B---3--:R-:W-:Y:S01]  /*12eb0*/  F2FP.BF16.PACK_AB R145, R102, R104 ;  /* 0x000000686691723e */ /* 0x008fe200000010ff */
[C---:B------:R-:W-:Y:S01]  /*12ec0*/  HMMA.16816.F32.BF16 R24, R112.reuse, R126, R24 ;  /* 0x0000007e7018723c */ /* 0x040fe20000041818 */
[----:B------:R-:W3:Y:S01]  /*12ed0*/  LDSM.16.MT88.4 R124, [R169+0x3000] ;  /* 0x00300000a97c783b */ /* 0x000ee20000004200 */
[----:B------:R-:W4:Y:S02]  /*12ee0*/  MUFU.EX2 R100, R192 ;  /* 0x000000c000647308 */ /* 0x000f240000000800 */
[----:B------:R-:W-:Y:S04]  /*12ef0*/  FADD.FTZ R0, R149, R0 ;  /* 0x0000000095007221 */ /* 0x000fe80000010000 */
[----:B------:R-:W-:Y:S01]  /*12f00*/  FADD.FTZ R0, R148, R0 ;  /* 0x0000000094007221 */ /* 0x000fe20000010000 */
[C---:B-1----:R-:W-:Y:S01]  /*12f10*/  HMMA.16816.F32.BF16 R28, R112.reuse, R116, R28 ;  /* 0x00000074701c723c */ /* 0x042fe2000004181c */
[----:B------:R-:W-:Y:S02]  /*12f20*/  LDSM.16.MT88.4 R128, [R169+0x1800] ;  /* 0x00180000a980783b */ /* 0x000fe40000004200 */
[----:B------:R-:W-:Y:S04]  /*12f30*/  FADD.FTZ R0, R150, R0 ;  /* 0x0000000096007221 */ /* 0x000fe80000010000 */
[----:B------:R-:W-:Y:S01]  /*12f40*/  FADD.FTZ R0, R151, R0 ;  /* 0x0000000097007221 */ /* 0x000fe20000010000 */
[C---:B------:R-:W-:Y:S01]  /*12f50*/  HMMA.16816.F32.BF16 R32, R112.reuse, R118, R32 ;  /* 0x000000767020723c */ /* 0x040fe20000041820 */
[----:B------:R-:W1:Y:S03]  /*12f60*/  LDSM.16.MT88.4 R116, [R172+0x3000] ;  /* 0x00300000ac74783b */ /* 0x000e660000004200 */
[----:B------:R-:W-:Y:S04]  /*12f70*/  FADD.FTZ R0, R158, R0 ;  /* 0x000000009e007221 */ /* 0x000fe80000010000 */
[C---:B--2---:R-:W-:Y:S04]  /*12f80*/  HMMA.16816.F32.BF16 R36, R112.reuse, R120, R36 ;  /* 0x000000787024723c */ /* 0x044fe80000041824 */
[----:B----4-:R-:W-:Y:S01]  /*12f90*/  F2FP.BF16.PACK_AB R147, R3, R100 ;  /* 0x000000640393723e */ /* 0x010fe200000010ff */
[----:B------:R-:W-:Y:S03]  /*12fa0*/  FADD.FTZ R0, R157, R0 ;  /* 0x000000009d007221 */ /* 0x000fe60000010000 */
[C---:B------:R-:W-:Y:S01]  /*12fb0*/  HMMA.16816.F32.BF16 R40, R112.reuse, R122, R40 ;  /* 0x0000007a7028723c */ /* 0x040fe20000041828 */
[----:B------:R-:W2:Y:S03]  /*12fc0*/  LDSM.16.MT88.4 R120, [R171+0x3000] ;  /* 0x00300000ab78783b */ /* 0x000ea60000004200 */
[----:B------:R-:W-:Y:S04]  /*12fd0*/  FADD.FTZ R0, R159, R0 ;  /* 0x000000009f007221 */ /* 0x000fe80000010000 */
[C---:B---3--:R-:W-:Y:S04]  /*12fe0*/  HMMA.16816.F32.BF16 R44, R112.reuse, R124, R44 ;  /* 0x0000007c702c723c */ /* 0x048fe8000004182c */
[----:B------:R-:W-:Y:S04]  /*12ff0*/  FADD.FTZ R0, R160, R0 ;  /* 0x00000000a0007221 */ /* 0x000fe80000010000 */
[C---:B------:R-:W-:Y:S01]  /*13000*/  HMMA.16816.F32.BF16 R48, R112.reuse, R126, R48 ;  /* 0x0000007e7030723c */ /* 0x040fe20000041830 */
[----:B------:R-:W3:Y:S03]  /*13010*/  LDSM.16.MT88.4 R124, [R168+0x5000] ;  /* 0x00500000a87c783b */ /* 0x000ee60000004200 */
[----:B------:R-:W-:Y:S01]  /*13020*/  FADD.FTZ R0, R104, R0 ;  /* 0x0000000068007221 */ /* 0x000fe20000010000 */
[----:B------:R-:W-:Y:S03]  /*13030*/  MOV R104, R101 ;  /* 0x0000006500687202 */ /* 0x000fe60000000f00 */
[----:B------:R-:W-:Y:S01]  /*13040*/  FADD.FTZ R0, R102, R0 ;  /* 0x0000000066007221 */ /* 0x000fe20000010000 */
[C---:B-1----:R-:W-:Y:S03]  /*13050*/  HMMA.16816.F32.BF16 R52, R112.reuse, R116, R52 ;  /* 0x000000747034723c */ /* 0x042fe60000041834 */
[----:B------:R-:W-:Y:S01]  /*13060*/  FADD.FTZ R0, R100, R0 ;  /* 0x0000000064007221 */ /* 0x000fe20000010000 */
[----:B------:R-:W-:Y:S03]  /*13070*/  MOV R102, R103 ;  /* 0x0000006700667202 */ /* 0x000fe60000000f00 */
[----:B------:R-:W-:Y:S01]  /*13080*/  FADD.FTZ R200, R3, R0 ;  /* 0x0000000003c87221 */ /* 0x000fe20000010000 */
        /* <DEDUP_REMOVED lines=49> */
.L_x_3915:
[----:B------:R-:W-:-:S13]  /*133a0*/  ISETP.GE.AND P0, PT, R196, R217, PT ;  /* 0x000000d9c400720c */ /* 0x000fda0003f06270 */
[----:B------:R-:W-:Y:S05]  /*133b0*/  @!P0 BRA `(.L_x_3927) ;  /* 0x000035c000008947 */ /* 0x000fea0003800000 */
[----:B------:R-:W-:Y:S02]  /*133c0*/  MOV R104, R101 ;  /* 0x0000006500687202 */ /* 0x000fe40000000f00 */
[----:B------:R-:W-:Y:S02]  /*133d0*/  MOV R102, R103 ;  /* 0x0000006700667202 */ /* 0x000fe40000000f00 */
.L_x_3945:
[----:B------:R-:W-:Y:S04]  /*133e0*/  DEPBAR.LE SB0, 0x0 ;  /* 0x000080000000791a */ /* 0x000fe80000000000 */
[----:B------:R-:W-:Y:S01]  /*133f0*/  WARPSYNC 0xffffffff ;  /* 0xffffffff00007948 */ /* 0x000fe20003800000 */
[----:B------:R-:W-:Y:S01]  /*13400*/  BAR.SYNC.DEFER_BLOCKING 0x0 ;  /* 0x0000000000007b1d */ /* 0x000fe20000010000 */
[----:B------:R-:W-:Y:S01]  /*13410*/  SHF.R.S32.HI R0, RZ, 0x1f, R198 ;  /* 0x0000001fff007819 */ /* 0x000fe200000114c6 */
[----:B------:R-:W-:Y:S01]  /*13420*/  IMAD.WIDE.U32 R2, R198, c[0x0][0x208], RZ ;  /* 0x00008200c6027a25 */ /* 0x000fe200078e00ff */
[----:B------:R-:W-:Y:S02]  /*13430*/  SHF.R.S32.HI R4, RZ, 0x1f, R197 ;  /* 0x0000001fff047819 */ /* 0x000fe400000114c5 */
[----:B------:R-:W-:Y:S01]  /*13440*/  SHF.R.S32.HI R193, RZ, 0x1f, R199 ;  /* 0x0000001fffc17819 */ /* 0x000fe200000114c7 */
[----:B------:R-:W-:Y:S04]  /*13450*/  IMAD R0, R0, c[0x0][0x208], RZ ;  /* 0x0000820000007a24 */ /* 0x000fe800078e02ff */
[----:B------:R-:W-:Y:S05]  /*13460*/  IMAD R0, R198, c[0x0][0x20c], R0 ;  /* 0x00008300c6007a24 */ /* 0x000fea00078e0200 */
[----:B------:R-:W-:Y:S01]  /*13470*/  IADD3 R3, R3, R0, RZ ;  /* 0x0000000003037210 */ /* 0x000fe20007ffe0ff */
[----:B------:R-:W-:Y:S04]  /*13480*/  IMAD R0, R4, c[0x0][0x218], RZ ;  /* 0x0000860004007a24 */ /* 0x000fe800078e02ff */
[C---:B------:R-:W-:Y:S01]  /*13490*/  IMAD.WIDE.U32 R2, R197.reuse, c[0x0][0x218], R2 ;  /* 0x00008600c5027a25 */ /* 0x040fe200078e0002 */
[----:B------:R1:W2:Y:S03]  /*134a0*/  LDSM.16.M88.4 R32, [R174] ;  /* 0x00000000ae20783b */ /* 0x0002a60000000200 */
[----:B------:R-:W-:Y:S01]  /*134b0*/  IMAD R0, R197, c[0x0][0x21c], R0 ;  /* 0x00008700c5007a24 */ /* 0x000fe200078e0200 */
[----:B------:R-:W-:Y:S01]  /*134c0*/  IADD3 R100, P0, R224, R2, RZ ;  /* 0x00000002e0647210 */ /* 0x000fe20007f1e0ff */
        /* <DEDUP_REMOVED lines=14> */
.L_x_4040:
[----:B------:R-:W5:Y:S01]  /*135b0*/  SHFL.IDX PT, R0, R4, RZ, 0x181f ;  /* 0x00181fff04007589 */ /* 0x000f6200000e0000 */
[C---:B------:R-:W-:Y:S01]  /*135c0*/  IMAD.SHL.U32 R208, R199.reuse, 0x2, RZ ;  /* 0x00000002c7d07824 */ /* 0x040fe200078e00ff */
[----:B------:R-:W-:Y:S01]  /*135d0*/  SHF.L.U64.HI R193, R199, 0x1, R193 ;  /* 0x00000001c7c17819 */ /* 0x000fe200000102c1 */
[C---:B------:R-:W-:Y:S01]  /*135e0*/  IMAD.SHL.U32 R192, R206.reuse, 0x2, RZ ;  /* 0x00000002cec07824 */ /* 0x040fe200078e00ff */
[----:B------:R-:W-:Y:S01]  /*135f0*/  SHF.L.U64.HI R195, R206, 0x1, R219 ;  /* 0x00000001cec37819 */ /* 0x000fe200000102db */
[----:B------:R4:W3:Y:S01]  /*13600*/  SHFL.IDX PT, R3, R4, 0x1, 0x181f ;  /* 0x00381f0004037f89 */ /* 0x0008e200000e0000 */
[C---:B------:R-:W-:Y:S01]  /*13610*/  IMAD.SHL.U32 R194, R205.reuse, 0x2, RZ ;  /* 0x00000002cdc27824 */ /* 0x040fe200078e00ff */
[----:B------:R-:W-:Y:S01]  /*13620*/  SHF.L.U64.HI R191, R205, 0x1, R218 ;  /* 0x00000001cdbf7819 */ /* 0x000fe200000102da */
[----:B------:R-:W-:Y:S02]  /*13630*/  BSSY B0, `(.L_x_3929) ;  /* 0x00000e5000007945 */ /* 0x000fe40003800000 */
[----:B----4-:R-:W4:Y:S01]  /*13640*/  SHFL.IDX PT, R100, R100, 0x1, 0x181f ;  /* 0x00381f0064647f89 */ /* 0x010f2200000e0000 */
[C---:B--23--:R-:W-:Y:S08]  /*13650*/  HMMA.16816.F32.BF16 R4, R32.reuse, R8, RZ ;  /* 0x000000082004723c */ /* 0x04cff000000418ff */
[C---:B------:R-:W-:Y:S01]  /*13660*/  HMMA.16816.F32.BF16 R8, R32.reuse, R10, RZ ;  /* 0x0000000a2008723c */ /* 0x040fe200000418ff */
[----:B-----5:R-:W-:Y:S05]  /*13670*/  IADD3 R12, P0, R0, R208, RZ ;  /* 0x000000d0000c7210 */ /* 0x020fea0007f1e0ff */
[----:B------:R-:W-:Y:S01]  /*13680*/  IMAD.X R13, R2, 0x1, R193, P0 ;  /* 0x00000001020d7824 */ /* 0x000fe200000e06c1 */
[----:B------:R-:W-:Y:S04]  /*13690*/  IADD3 R14, P0, R0, R192, RZ ;  /* 0x000000c0000e7210 */ /* 0x000fe80007f1e0ff */
[----:B------:R2:W-:Y:S01]  /*136a0*/  LDGSTS.E.BYPASS.LTC128B.128 [R190+0x100], [R12.64], !P5 ;  /* 0x001000000cbe7fae */ /* 0x0005e2000e901d4a */
[----:B------:R-:W-:Y:S01]  /*136b0*/  IMAD.X R15, R2, 0x1, R195, P0 ;  /* 0x00000001020f7824 */ /* 0x000fe200000e06c3 */
[C---:B------:R-:W-:Y:S04]  /*136c0*/  IADD3 R22, P0, R3.reuse, R208, RZ ;  /* 0x000000d003167210 */ /* 0x040fe80007f1e0ff */
[----:B------:R3:W-:Y:S01]  /*136d0*/  LDGSTS.E.BYPASS.LTC128B.128 [R190+0x2100], [R14.64], !P4 ;  /* 0x021000000ebe7fae */ /* 0x0007e2000e101d4a */
[C---:B----4-:R-:W-:Y:S01]  /*136e0*/  IMAD.X R23, R100.reuse, 0x1, R193, P0 ;  /* 0x0000000164177824 */ /* 0x050fe200000e06c1 */
[C---:B------:R-:W-:Y:S05]  /*136f0*/  IADD3 R20, P0, R3.reuse, R192, RZ ;  /* 0x000000c003147210 */ /* 0x040fea0007f1e0ff */
[----:B------:R-:W-:Y:S01]  /*13700*/  IMAD.X R21, R100, 0x1, R195, P0 ;  /* 0x0000000164157824 */ /* 0x000fe200000e06c3 */
[-C--:B--2---:R-:W-:Y:S05]  /*13710*/  IADD3 R12, P1, R0, R194.reuse, RZ ;  /* 0x000000c2000c7210 */ /* 0x084fea0007f3e0ff */
[--C-:B------:R-:W-:Y:S01]  /*13720*/  IMAD.X R13, R2, 0x1, R191.reuse, P1 ;  /* 0x00000001020d7824 */ /* 0x100fe200008e06bf */
[----:B------:R-:W-:Y:S04]  /*13730*/  IADD3 R2, P0, R3, R194, RZ ;  /* 0x000000c203027210 */ /* 0x000fe80007f1e0ff */
[----:B------:R3:W-:Y:S01]  /*13740*/  LDGSTS.E.BYPASS.LTC128B.128 [R190+0x4100], [R12.64], !P6 ;  /* 0x041000000cbe7fae */ /* 0x0007e2000f101d4a */
[----:B------:R-:W-:Y:S01]  /*13750*/  IMAD.X R3, R100, 0x1, R191, P0 ;  /* 0x0000000164037824 */ /* 0x000fe200000e06bf */
[----:B------:R-:W-:Y:S03]  /*13760*/  ISETP.GT.AND P0, PT, R196, R217, PT ;  /* 0x000000d9c400720c */ /* 0x000fe60003f04270 */
[----:B------:R2:W-:Y:S05]  /*13770*/  LDGSTS.E.BYPASS.LTC128B.128 [R190+0x1100], [R22.64], !P5 ;  /* 0x0110000016be7fae */ /* 0x0005ea000e901d4a */
[----:B------:R2:W-:Y:S05]  /*13780*/  LDGSTS.E.BYPASS.LTC128B.128 [R190+0x3100], [R20.64], !P4 ;  /* 0x0310000014be7fae */ /* 0x0005ea000e101d4a */
[----:B------:R4:W-:Y:S05]  /*13790*/  LDGSTS.E.BYPASS.LTC128B.128 [R190+0x5100], [R2.64], !P6 ;  /* 0x0510000002be7fae */ /* 0x0009ea000f101d4a */
[----:B------:R-:W0:Y:S01]  /*137a0*/  LDGDEPBAR ;  /* 0x00000000000079af */ /* 0x000e220000000000 */
[C---:B---3--:R-:W-:Y:S08]  /*137b0*/  HMMA.16816.F32.BF16 R12, R32.reuse, R16, RZ ;  /* 0x00000010200c723c */ /* 0x048ff000000418ff */
[C---:B------:R-:W-:Y:S08]  /*137c0*/  HMMA.16816.F32.BF16 R16, R32.reuse, R18, RZ ;  /* 0x000000122010723c */ /* 0x040ff000000418ff */
[C---:B-12---:R-:W-:Y:S08]  /*137d0*/  HMMA.16816.F32.BF16 R20, R32.reuse, R24, RZ ;  /* 0x000000182014723c */ /* 0x046ff000000418ff */
        /* <DEDUP_REMOVED lines=145> */
[----:B----4-:R-:W-:Y:S02]  /*140f0*/  IMAD.MOV.U32 R0, RZ, RZ, 0x1 ;  /* 0x00000001ff007424 */ /* 0x010fe400078e00ff */
        /* <DEDUP_REMOVED lines=29> */
.L_x_4041:
[----:B------:R-:W-:-:S05]  /*142d0*/  BRA.DIV ~URZ, `(.L_x_3932) ;  /* 0x000094127f007947 */ /* 0x000fca000b800000 */
[----:B------:R-:W3:Y:S02]  /*142e0*/  SHFL.IDX PT, R0, R146, RZ, 0x181f ;  /* 0x00181fff92007589 */ /* 0x000ee400000e0000 */
[C---:B---3--:R-:W-:Y:S05]  /*142f0*/  IADD3 R2, P0, R0.reuse, R208, RZ ;  /* 0x000000d000027210 */ /* 0x048fea0007f1e0ff */
[C---:B--2---:R-:W-:Y:S01]  /*14300*/  IMAD.X R3, R101.reuse, 0x1, R193, P0 ;  /* 0x0000000165037824 */ /* 0x044fe200000e06c1 */
[C---:B------:R-:W-:Y:S04]  /*14310*/  IADD3 R144, P0, R0.reuse, R192, RZ ;  /* 0x000000c000907210 */ /* 0x040fe80007f1e0ff */
[----:B------:R-:W-:Y:S01]  /*14320*/  @!PT LDS RZ, [RZ] ;  /* 0x00000000fffff984 */ /* 0x000fe20000000800 */
[----:B------:R-:W-:Y:S01]  /*14330*/  @!PT LDS RZ, [RZ] ;  /* 0x00000000fffff984 */ /* 0x000fe20000000800 */
[----:B------:R2:W-:Y:S01]  /*14340*/  LDGSTS.E.BYPASS.LTC128B.128 [R190+0x6100], [R2.64], !P5 ;  /* 0x0610000002be7fae */ /* 0x0005e2000e901d4a */
[C---:B------:R-:W-:Y:S05]  /*14350*/  IMAD.X R145, R101.reuse, 0x1, R195, P0 ;  /* 0x0000000165917824 */ /* 0x040fea00000e06c3 */
[----:B------:R3:W-:Y:S01]  /*14360*/  LDGSTS.E.BYPASS.LTC128B.128 [R190+0x8100], [R144.64], !P4 ;  /* 0x0810000090be7fae */ /* 0x0007e2000e101d4a */
[----:B--2---:R-:W-:Y:S03]  /*14370*/  IADD3 R2, P0, R0, R194, RZ ;  /* 0x000000c200027210 */ /* 0x004fe60007f1e0ff */
[----:B------:R3:W2:Y:S02]  /*14380*/  SHFL.IDX PT, R0, R146, 0x1, 0x181f ;  /* 0x00381f0092007f89 */ /* 0x0006a400000e0000 */
[----:B------:R-:W-:Y:S02]  /*14390*/  IMAD.X R3, R101, 0x1, R191, P0 ;  /* 0x0000000165037824 */ /* 0x000fe400000e06bf */
[----:B------:R3:W4:Y:S04]  /*143a0*/  SHFL.IDX PT, R101, R103, 0x1, 0x181f ;  /* 0x00381f0067657f89 */ /* 0x00072800000e0000 */
[----:B------:R3:W-:Y:S02]  /*143b0*/  LDGSTS.E.BYPASS.LTC128B.128 [R190+0xa100], [R2.64], !P6 ;  /* 0x0a10000002be7fae */ /* 0x0007e4000f101d4a */
.L_x_4042:
[C---:B--23--:R-:W-:Y:S02]  /*143c0*/  IADD3 R2, P0, R0.reuse, R208, RZ ;  /* 0x000000d000027210 */ /* 0x04cfe40007f1e0ff */
[C---:B------:R-:W-:Y:S03]  /*143d0*/  IADD3 R144, P1, R0.reuse, R192, RZ ;  /* 0x000000c000907210 */ /* 0x040fe60007f3e0ff */
[C---:B----4-:R-:W-:Y:S02]  /*143e0*/  IMAD.X R3, R101.reuse, 0x1, R193, P0 ;  /* 0x0000000165037824 */ /* 0x050fe400000e06c1 */
[C---:B------:R-:W-:Y:S03]  /*143f0*/  IMAD.X R145, R101.reuse, 0x1, R195, P1 ;  /* 0x0000000165917824 */ /* 0x040fe600008e06c3 */
        /* <DEDUP_REMOVED lines=8> */
.L_x_3930:
[----:B----4-:R-:W-:Y:S05]  /*14480*/  BSYNC B0 ;  /* 0x0000000000007941 */ /* 0x010fea0003800000 */
.L_x_3929:
[----:B-1----:R-:W-:Y:S01]  /*14490*/  LOP3.LUT R103, RZ, c[0x0][0x324], RZ, 0x33, !PT ;  /* 0x0000c900ff677a12 */ /* 0x002fe200078e33ff */
[----:B------:R-:W2:Y:S01]  /*144a0*/  LDL R100, [R1+0x4] ;  /* 0x0000040001647983 */ /* 0x000ea20000100800 */
[----:B------:R-:W-:Y:S02]  /*144b0*/  IMAD.MOV.U32 R0, RZ, RZ, 0x1 ;  /* 0x00000001ff007424 */ /* 0x000fe400078e00ff */
[----:B------:R-:W-:Y:S02]  /*144c0*/  IMAD.SHL.U32 R101, R196, 0x40, RZ ;  /* 0x00000040c4657824 */ /* 0x000fe400078e00ff */
[----:B------:R-:W0:Y:S01]  /*144d0*/  LDGDEPBAR ;  /* 0x00000000000079af */ /* 0x000e220000000000 */
        /* <DEDUP_REMOVED lines=8> */
[----:B---3--:R1:W2:Y:S02]  /*14560*/  SHFL.IDX PT, R3, R100, RZ, 0x1c1f ;  /* 0x001c1fff64037589 */ /* 0x0082a400000e0000 */
.L_x_4043:
[----:B------:R-:W-:Y:S01]  /*14570*/  IADD3 R144, R0, c[0x0][0x328], RZ ;  /* 0x0000ca0000907a10 */ /* 0x000fe20007ffe0ff */
[----:B------:R-:W-:Y:S02]  /*14580*/  IMAD.MOV.U32 R2, RZ, RZ, 0x1 ;  /* 0x00000001ff027424 */ /* 0x000fe400078e00ff */
[----:B------:R-:W-:Y:S03]  /*14590*/  IMAD.IADD R103, R103, 0x1, R0 ;  /* 0x0000000167677824 */ /* 0x000fe600078e0200 */
[----:B------:R-:W-:Y:S01]  /*145a0*/  ISETP.LE.AND P0, PT, R2, c[0x0][0x32c], PT ;  /* 0x0000cb0002007a0c */ /* 0x000fe20003f03270 */
[----:B--2---:R-:W-:Y:S01]  /*145b0*/  IMAD.IADD R0, R103, 0x1, R3 ;  /* 0x0000000167007824 */ /* 0x004fe200078e0203 */
[----:B------:R-:W-:Y:S11]  /*145c0*/  IADD3 R2, R144, R3, RZ ;  /* 0x0000000390027210 */ /* 0x000ff60007ffe0ff */
        /* <DEDUP_REMOVED lines=14> */
.L_x_3936:
[----:B------:R-:W-:Y:S04]  /*146b0*/  MOV R145, 0x1 ;  /* 0x0000000100917802 */ /* 0x000fe80000000f00 */
[----:B------:R-:W-:Y:S11]  /*146c0*/  ISETP.NE.AND P0, PT, R145, c[0x0][0x32c], PT ;  /* 0x0000cb0091007a0c */ /* 0x000ff60003f05270 */
[----:B------:R-:W-:Y:S02]  /*146d0*/  @!UPT UIADD3 URZ, URZ, URZ, URZ ;  /* 0x0000003f3f3ff290 */ /* 0x000fe4000fffe03f */
[----:B------:R-:W-:Y:S05]  /*146e0*/  @P0 IMAD.HI.U32 R145, R3, c[0x0][0x330], RZ ;  /* 0x0000cc0003910a27 */ /* 0x000fea00078e00ff */
[----:B------:R-:W-:Y:S02]  /*146f0*/  @P0 SHF.R.U32.HI R3, RZ, c[0x0][0x334], R145 ;  /* 0x0000cd00ff030a19 */ /* 0x000fe40000011691 */
.L_x_3937:
[----:B------:R-:W-:Y:S05]  /*14700*/  BSYNC B0 ;  /* 0x0000000000007941 */ /* 0x000fea0003800000 */
.L_x_3935:
[----:B------:R-:W-:Y:S04]  /*14710*/  IMAD R3, R3, c[0x0][0x32c], -R101 ;  /* 0x0000cb0003037a24 */ /* 0x000fe800078e0a65 */
[----:B------:R-:W-:Y:S05]  /*14720*/  IMAD.IADD R3, R3, 0x1, -R209 ;  /* 0x0000000103037824 */ /* 0x000fea00078e0ad1 */
[----:B------:R-:W-:Y:S02]  /*14730*/  IMNMX R0, R0, R3, !PT ;  /* 0x0000000300007217 */ /* 0x000fe40007800200 */
[----:B------:R-:W-:Y:S04]  /*14740*/  IADD3 R3, R3, c[0x0][0x32c], RZ ;  /* 0x0000cb0003037a10 */ /* 0x000fe80007ffe0ff */
[----:B------:R-:W-:Y:S02]  /*14750*/  IMNMX R2, R2, R3, PT ;  /* 0x0000000302027217 */ /* 0x000fe40003800200 */
.L_x_3934:
        /* <DEDUP_REMOVED lines=51> */
.L_x_4044:
        /* <DEDUP_REMOVED lines=19> */
.L_x_3941:
[----:B------:R-:W-:Y:S04]  /*14bc0*/  MOV R4, 0x1 ;  /* 0x0000000100047802 */ /* 0x000fe80000000f00 */
[----:B------:R-:W-:Y:S11]  /*14bd0*/  ISETP.NE.AND P0, PT, R4, c[0x0][0x32c], PT ;  /* 0x0000cb0004007a0c */ /* 0x000ff60003f05270 */
[----:B------:R-:W-:Y:S02]  /*14be0*/  @!UPT UIADD3 URZ, URZ, URZ, URZ ;  /* 0x0000003f3f3ff290 */ /* 0x000fe4000fffe03f */
[----:B------:R-:W-:Y:S05]  /*14bf0*/  @P0 IMAD.HI.U32 R4, R3, c[0x0][0x330], RZ ;  /* 0x0000cc0003040a27 */ /* 0x000fea00078e00ff */
[----:B------:R-:W-:Y:S02]  /*14c00*/  @P0 SHF.R.U32.HI R3, RZ, c[0x0][0x334], R4 ;  /* 0x0000cd00ff030a19 */ /* 0x000fe40000011604 */
.L_x_3942:
[----:B------:R-:W-:Y:S05]  /*14c10*/  BSYNC B0 ;  /* 0x0000000000007941 */ /* 0x000fea0003800000 */
.L_x_3940:
[----:B------:R-:W-:Y:S04]  /*14c20*/  IMAD R101, R3, c[0x0][0x32c], -R101 ;  /* 0x0000cb0003657a24 */ /* 0x000fe800078e0a65 */
[----:B------:R-:W-:Y:S05]  /*14c30*/  IMAD.IADD R101, R101, 0x1, -R209 ;  /* 0x0000000165657824 */ /* 0x000fea00078e0ad1 */
[----:B------:R-:W-:Y:S02]  /*14c40*/  IMNMX R0, R0, R101, !PT ;  /* 0x0000006500007217 */ /* 0x000fe40007800200 */
[----:B------:R-:W-:Y:S04]  /*14c50*/  IADD3 R101, R101, c[0x0][0x32c], RZ ;  /* 0x0000cb0065657a10 */ /* 0x000fe80007ffe0ff */
[----:B------:R-:W-:Y:S02]  /*14c60*/  IMNMX R2, R2, R101, PT ;  /* 0x0000006502027217 */ /* 0x000fe40003800200 */
.L_x_3939:
        /* <DEDUP_REMOVED lines=82> */
.L_x_4045:
[----:B-12---:R-:W-:Y:S01]  /*15190*/  FMNMX.FTZ R100, R100, R0, !PT ;  /* 0x0000000064647209 */ /* 0x006fe20007810000 */
[----:B------:R-:W-:-:S05]  /*151a0*/  BRA.DIV ~URZ, `(.L_x_3944) ;  /* 0x000088227f007947 */ /* 0x000fca000b800000 */
[----:B------:R-:W-:Y:S04]  /*151b0*/  SHFL.BFLY PT, R0, R4, 0x2, 0x1f ;  /* 0x0c401f0004007f89 */ /* 0x000fe800000e0000 */
[----:B------:R-:W1:Y:S02]  /*151c0*/  SHFL.BFLY PT, R103, R100, 0x1, 0x1f ;  /* 0x0c201f0064677f89 */ /* 0x000e6400000e0000 */
[----:B-1----:R-:W-:Y:S02]  /*151d0*/  FMNMX.FTZ R103, R100, R103, !PT ;  /* 0x0000006764677209 */ /* 0x002fe40007810000 */
[----:B------:R-:W-:Y:S05]  /*151e0*/  FMNMX.FTZ R4, R4, R0, !PT ;  /* 0x0000000004047209 */ /* 0x000fea0007810000 */
[----:B------:R1:W2:Y:S02]  /*151f0*/  SHFL.BFLY PT, R0, R4, 0x1, 0x1f ;  /* 0x0c201f0004007f89 */ /* 0x0002a400000e0000 */
.L_x_4046:
[C---:B------:R-:W-:Y:S01]  /*15200*/  FSETP.NEU.FTZ.AND P0, PT, R103.reuse, -INF , PT ;  /* 0xff8000006700780b */ /* 0x040fe20003f1d000 */
[C---:B------:R-:W-:Y:S01]  /*15210*/  FMUL.FTZ R2, R103.reuse, c[0x0][0x2d0] ;  /* 0x0000b40067027a20 */ /* 0x040fe20000410000 */
[----:B--2---:R-:W-:Y:S01]  /*15220*/  FMNMX.FTZ R3, R0, R4, !PT ;  /* 0x0000000400037209 */ /* 0x004fe20007810000 */
[----:B------:R-:W-:Y:S01]  /*15230*/  WARPSYNC 0xffffffff ;  /* 0xffffffff00007948 */ /* 0x000fe20003800000 */
[----:B------:R-:W-:Y:S02]  /*15240*/  FSEL R0, R103, RZ, P0 ;  /* 0x000000ff67007208 */ /* 0x000fe40000000000 */
[----:B------:R-:W-:Y:S02]  /*15250*/  FSEL R2, R2, RZ, P0 ;  /* 0x000000ff02027208 */ /* 0x000fe40000000000 */
[----:B------:R-:W-:Y:S01]  /*15260*/  FSETP.NEU.FTZ.AND P0, PT, R3, -INF , PT ;  /* 0xff8000000300780b */ /* 0x000fe20003f1d000 */
[----:B------:R-:W-:Y:S02]  /*15270*/  FADD.FTZ R0, -R0, R102 ;  /* 0x0000006600007221 */ /* 0x000fe40000010100 */
[--C-:B-1----:R-:W-:Y:S02]  /*15280*/  FFMA.FTZ R4, R145, c[0x0][0x2d0], -R2.reuse ;  /* 0x0000b40091047a23 */ /* 0x102fe40000010802 */
        /* <DEDUP_REMOVED lines=19> */
[----:B------:R-:W-:Y:S10]  /*153c0*/  MUFU.EX2 R8, R8 ;  /* 0x0000000800087308 */ /* 0x000ff40000000800 */
[----:B------:R-:W3:Y:S10]  /*153d0*/  MUFU.EX2 R9, R9 ;  /* 0x0000000900097308 */ /* 0x000ef40000000800 */
[----:B------:R-:W-:Y:S01]  /*153e0*/  MUFU.EX2 R102, R102 ;  /* 0x0000006600667308 */ /* 0x000fe20000000800 */
[C---:B-1----:R-:W-:Y:S02]  /*153f0*/  FFMA.FTZ R2, R0.reuse, R201, R4 ;  /* 0x000000c900027223 */ /* 0x042fe40000010004 */
[----:B------:R-:W-:Y:S02]  /*15400*/  FMUL.FTZ R32, R0, R112 ;  /* 0x0000007000207220 */ /* 0x000fe40000410000 */
[----:B--2---:R-:W-:Y:S01]  /*15410*/  FADD.FTZ R5, R144, R2 ;  /* 0x0000000290057221 */ /* 0x004fe20000010000 */
        /* <DEDUP_REMOVED lines=8> */
[----:B---3--:R-:W-:Y:S01]  /*154a0*/  F2FP.BF16.PACK_AB R146, R9, R8 ;  /* 0x000000080992723e */ /* 0x008fe200000010ff */
[----:B------:R-:W-:Y:S01]  /*154b0*/  FMUL.FTZ R17, R0, R129 ;  /* 0x0000008100117220 */ /* 0x000fe20000410000 */
[----:B------:R-:W-:Y:S01]  /*154c0*/  ISETP.GT.AND P0, PT, R196, R217, PT ;  /* 0x000000d9c400720c */ /* 0x000fe20003f04270 */
        /* <DEDUP_REMOVED lines=16> */
[C---:B-1----:R-:W-:Y:S02]  /*155d0*/  FMUL.FTZ R34, R2.reuse, R114 ;  /* 0x0000007202227220 */ /* 0x042fe40000410000 */
[----:B------:R-:W-:Y:S02]  /*155e0*/  FMUL.FTZ R35, R2, R115 ;  /* 0x0000007302237220 */ /* 0x000fe40000410000 */
[----:B------:R-:W1:Y:S01]  /*155f0*/  LDSM.16.MT88.4 R112, [R168] ;  /* 0x00000000a870783b */ /* 0x000e620000004200 */
[----:B------:R-:W3:Y:S01]  /*15600*/  MUFU.EX2 R129, R101 ;  /* 0x0000006500817308 */ /* 0x000ee20000000800 */
[--C-:B------:R-:W-:Y:S02]  /*15610*/  FFMA.FTZ R164, R31, c[0x0][0x2d0], -R4.reuse ;  /* 0x0000b4001fa47a23 */ /* 0x100fe40000010804 */
[--C-:B------:R-:W-:Y:S02]  /*15620*/  FFMA.FTZ R149, R14, c[0x0][0x2d0], -R4.reuse ;  /* 0x0000b4000e957a23 */ /* 0x100fe40000010804 */
[----:B------:R-:W-:Y:S02]  /*15630*/  FFMA.FTZ R148, R15, c[0x0][0x2d0], -R4 ;  /* 0x0000b4000f947a23 */ /* 0x000fe40000010804 */
[----:B------:R-:W-:Y:S02]  /*15640*/  FADD.FTZ R4, R8, R5 ;  /* 0x0000000508047221 */ /* 0x000fe40000010000 */
[----:B--2---:R-:W-:Y:S01]  /*15650*/  FFMA.FTZ R5, R2, R200, R6 ;  /* 0x000000c802057223 */ /* 0x004fe20000010006 */
[----:B------:R-:W2:Y:S01]  /*15660*/  MUFU.EX2 R7, R7 ;  /* 0x0000000700077308 */ /* 0x000ea20000000800 */
        /* <DEDUP_REMOVED lines=16> */
[C---:B--2---:R-:W-:Y:S01]  /*15770*/  F2FP.BF16.PACK_AB R145, R7.reuse, R6 ;  /* 0x000000060791723e */ /* 0x044fe200000010ff */
        /* <DEDUP_REMOVED lines=106> */
[----:B---3--:R-:W-:Y:S04]  /*15e20*/  FADD.FTZ R0, R2, R0 ;  /* 0x0000000002007221 */ /* 0x008fe80000010000 */
        /* <DEDUP_REMOVED lines=121> */
[----:B------:R-:W-:Y:S01]  /*165c0*/  FADD.FTZ R0, R104, R0 ;  /* 0x0000000068007221 */ /* 0x000fe20000010000 */
[-C--:B------:R-:W-:Y:S03]  /*165d0*/  MOV R104, R3.reuse ;  /* 0x0000000300687202 */ /* 0x080fe60000000f00 */
        /* <DEDUP_REMOVED lines=58> */
.L_x_3927:
[----:B------:R-:W-:Y:S05]  /*16980*/  BRA.DIV ~URZ, `(.L_x_3946) ;  /* 0x000071227f007947 */ /* 0x000fea000b800000 */
[----:B------:R1:W2:Y:S02]  /*16990*/  SHFL.BFLY PT, R4, R201, 0x2, 0x1f ;  /* 0x0c401f00c9047f89 */ /* 0x0002a400000e0000 */
.L_x_4047:
[----:B--2---:R-:W-:Y:S01]  /*169a0*/  FADD.FTZ R4, R4, R201 ;  /* 0x000000c904047221 */ /* 0x004fe20000010000 */
[----:B------:R-:W-:Y:S05]  /*169b0*/  BRA.DIV ~URZ, `(.L_x_3947) ;  /* 0x000071527f007947 */ /* 0x000fea000b800000 */
[----:B------:R-:W2:Y:S04]  /*169c0*/  SHFL.BFLY PT, R0, R200, 0x2, 0x1f ;  /* 0x0c401f00c8007f89 */ /* 0x000ea800000e0000 */
[----:B------:R-:W3:Y:S01]  /*169d0*/  SHFL.BFLY PT, R2, R4, 0x1, 0x1f ;  /* 0x0c201f0004027f89 */ /* 0x000ee200000e0000 */
[----:B--2---:R-:W-:-:S02]  /*169e0*/  FADD.FTZ R200, R0, R200 ;  /* 0x000000c800c87221 */ /* 0x004fc40000010000 */
[----:B---3--:R-:W-:-:S03]  /*169f0*/  FADD.FTZ R4, R4, R2 ;  /* 0x0000000204047221 */ /* 0x008fc60000010000 */
[----:B------:R2:W3:Y:S04]  /*16a00*/  SHFL.BFLY PT, R3, R200, 0x1, 0x1f ;  /* 0x0c201f00c8037f89 */ /* 0x0004e800000e0000 */
.L_x_4048:
        /* <DEDUP_REMOVED lines=60> */
[----:B-----5:R-:W-:-:S02]  /*16dd0*/  @P1 FMUL.FTZ R5, R5, 0.69314718246459960938 ;  /* 0x3f31721805051820 */ /* 0x020fc40000410000 */
        /* <DEDUP_REMOVED lines=8> */
[----:B----4-:R-:W-:Y:S01]  /*16e60*/  @P0 MOV R3, 0x3f317218 ;  /* 0x3f31721800030802 */ /* 0x010fe20000000f00 */
        /* <DEDUP_REMOVED lines=47> */
.L_x_3854:
        /* <DEDUP_REMOVED lines=19> */
.L_x_3949:
[----:B-1----:R-:W-:Y:S05]  /*17290*/  BSYNC B0 ;  /* 0x0000000000007941 */ /* 0x002fea0003800000 */
.L_x_3948:
        /* <DEDUP_REMOVED lines=131> */
.L_x_3952:
        /* <DEDUP_REMOVED lines=95> */
[----:B------:R-:W5:Y:S02]  /*180c0*/  S2R R10, SR_TID.X ;  /* 0x00000000000a7919 */ /* 0x000f640000002100 */
[----:B-----5:R-:W-:-:S04]  /*180d0*/  SHF.R.S32.HI R11, RZ, 0x1f, R10 ;  /* 0x0000001fff0b7819 */ /* 0x020fc8000001140a */
[----:B------:R-:W-:-:S04]  /*180e0*/  LEA.HI R11, R11, R10, RZ, 0x3 ;  /* 0x0000000a0b0b7211 */ /* 0x000fc800078f18ff */
[----:B------:R-:W-:Y:S02]  /*180f0*/  SHF.R.S32.HI R11, RZ, 0x3, R11 ;  /* 0x00000003ff0b7819 */ /* 0x000fe4000001140b */
[----:B--2---:R-:W-:Y:S02]  /*18100*/  IADD3 R8, R20, R237, RZ ;  /* 0x000000ed14087210 */ /* 0x004fe40007ffe0ff */
[----:B------:R2:W1:Y:S02]  /*18110*/  LDS.128 R20, [R202+0x4080] ;  /* 0x00408000ca147984 */ /* 0x0004640000000c00 */
        /* <DEDUP_REMOVED lines=20> */
.L_x_4049:
[----:B------:R-:W-:Y:S05]  /*18260*/  BRA.DIV ~URZ, `(.L_x_3955) ;  /* 0x00005a127f007947 */ /* 0x000fea000b800000 */
[----:B------:R3:W4:Y:S02]  /*18270*/  SHFL.IDX PT, R0, R12, RZ, 0x181f ;  /* 0x00181fff0c007589 */ /* 0x00072400000e0000 */
.L_x_4050:
        /* <DEDUP_REMOVED lines=18> */
.L_x_3957:
[----:B------:R-:W-:Y:S05]  /*183a0*/  BSYNC B0 ;  /* 0x0000000000007941 */ /* 0x000fea0003800000 */
.L_x_3956:
[----:B------:R-:W-:Y:S05]  /*183b0*/  BRA.DIV ~URZ, `(.L_x_3958) ;  /* 0x000059327f007947 */ /* 0x000fea000b800000 */
[----:B--2---:R2:W1:Y:S04]  /*183c0*/  SHFL.IDX PT, R4, R10, 0x1, 0x181f ;  /* 0x00381f000a047f89 */ /* 0x00446800000e0000 */
[----:B----4-:R2:W4:Y:S02]  /*183d0*/  SHFL.IDX PT, R0, R12, 0x1, 0x181f ;  /* 0x00381f000c007f89 */ /* 0x01052400000e0000 */
.L_x_4051:
        /* <DEDUP_REMOVED lines=18> */
.L_x_3960:
[----:B------:R-:W-:Y:S05]  /*18500*/  BSYNC B0 ;  /* 0x0000000000007941 */ /* 0x000fea0003800000 */
.L_x_3959:
[----:B------:R-:W-:Y:S05]  /*18510*/  BRA.DIV ~URZ, `(.L_x_3961) ;  /* 0x000058a27f007947 */ /* 0x000fea000b800000 */
[----:B-1----:R1:W2:Y:S02]  /*18520*/  SHFL.IDX PT, R4, R10, 0x2, 0x181f ;  /* 0x00581f000a047f89 */ /* 0x0022a400000e0000 */
.L_x_4052:
[----:B------:R-:W-:Y:S05]  /*18530*/  BRA.DIV ~URZ, `(.L_x_3962) ;  /* 0x000058f27f007947 */ /* 0x000fea000b800000 */
[----:B----4-:R4:W1:Y:S02]  /*18540*/  SHFL.IDX PT, R0, R12, 0x2, 0x181f ;  /* 0x00581f000c007f89 */ /* 0x01086400000e0000 */
.L_x_4053:
        /* <DEDUP_REMOVED lines=18> */
.L_x_3964:
[----:B------:R-:W-:Y:S05]  /*18670*/  BSYNC B0 ;  /* 0x0000000000007941 */ /* 0x000fea0003800000 */
.L_x_3963:
[----:B------:R-:W-:Y:S05]  /*18680*/  BRA.DIV ~URZ, `(.L_x_3965) ;  /* 0x000058127f007947 */ /* 0x000fea000b800000 */
[----:B--2---:R2:W3:Y:S04]  /*18690*/  SHFL.IDX PT, R4, R10, 0x3, 0x181f ;  /* 0x00781f000a047f89 */ /* 0x0044e800000e0000 */
[----:B-1----:R2:W1:Y:S02]  /*186a0*/  SHFL.IDX PT, R0, R12, 0x3, 0x181f ;  /* 0x00781f000c007f89 */ /* 0x00246400000e0000 */
.L_x_4054:
        /* <DEDUP_REMOVED lines=19> */
.L_x_3953:
        /* <DEDUP_REMOVED lines=34> */
.L_x_4055:
[----:B------:R-:W-:Y:S05]  /*18a00*/  BRA.DIV ~URZ, `(.L_x_3968) ;  /* 0x000055d27f007947 */ /* 0x000fea000b800000 */
[----:B------:R3:W4:Y:S02]  /*18a10*/  SHFL.IDX PT, R0, R12, RZ, 0x1c1f ;  /* 0x001c1fff0c007589 */ /* 0x00072400000e0000 */
.L_x_4056:
        /* <DEDUP_REMOVED lines=32> */
[----:B------:R-:W-:Y:S02]  /*18c20*/  @!P0 LEA R2, P6, R11, R0, 0x2 ;  /* 0x000000000b028211 */ /* 0x000fe400078c10ff */
        /* <DEDUP_REMOVED lines=121> */
.L_x_3970:
[----:B------:R-:W-:Y:S05]  /*193c0*/  BSYNC B0 ;  /* 0x0000000000007941 */ /* 0x000fea0003800000 */
.L_x_3969:
[----:B------:R-:W-:Y:S05]  /*193d0*/  BRA.DIV ~URZ, `(.L_x_3971) ;  /* 0x00004c727f007947 */ /* 0x000fea000b800000 */
[----:B--2---:R2:W1:Y:S04]  /*193e0*/  SHFL.IDX PT, R4, R5, 0x1, 0x1c1f ;  /* 0x003c1f0005047f89 */ /* 0x00446800000e0000 */
[----:B----4-:R2:W4:Y:S02]  /*193f0*/  SHFL.IDX PT, R0, R12, 0x1, 0x1c1f ;  /* 0x003c1f000c007f89 */ /* 0x01052400000e0000 */
.L_x_4057:
        /* <DEDUP_REMOVED lines=160> */
.L_x_3951:
        /* <DEDUP_REMOVED lines=19> */
.L_x_3972:
        /* <DEDUP_REMOVED lines=57> */
.L_x_3974:
[----:B------:R-:W-:Y:S05]  /*1a2c0*/  BSYNC B0 ;  /* 0x0000000000007941 */ /* 0x000fea0003800000 */
.L_x_3973:
        /* <DEDUP_REMOVED lines=41> */
.L_x_4058:
[----:B------:R-:W-:Y:S05]  /*1a560*/  BRA.DIV ~URZ, `(.L_x_3976) ;  /* 0x00003c227f007947 */ /* 0x000fea000b800000 */
[----:B------:R4:W1:Y:S02]  /*1a570*/  SHFL.IDX PT, R0, R12, RZ, 0x181f ;  /* 0x00181fff0c007589 */ /* 0x00086400000e0000 */
.L_x_4059:
        /* <DEDUP_REMOVED lines=18> */
.L_x_3978:
[----:B------:R-:W-:Y:S05]  /*1a6a0*/  BSYNC B0 ;  /* 0x0000000000007941 */ /* 0x000fea0003800000 */
.L_x_3977:
[----:B------:R-:W-:Y:S05]  /*1a6b0*/  BRA.DIV ~URZ, `(.L_x_3979) ;  /* 0x00003b427f007947 */ /* 0x000fea000b800000 */
[----:B---3--:R3:W2:Y:S04]  /*1a6c0*/  SHFL.IDX PT, R4, R5, 0x1, 0x181f ;  /* 0x00381f0005047f89 */ /* 0x0086a800000e0000 */
[----:B-1----:R3:W1:Y:S02]  /*1a6d0*/  SHFL.IDX PT, R0, R12, 0x1, 0x181f ;  /* 0x00381f000c007f89 */ /* 0x00266400000e0000 */
.L_x_4060:
        /* <DEDUP_REMOVED lines=18> */
.L_x_3981:
[----:B------:R-:W-:Y:S05]  /*1a800*/  BSYNC B0 ;  /* 0x0000000000007941 */ /* 0x000fea0003800000 */
.L_x_3980:
[----:B------:R-:W-:Y:S05]  /*1a810*/  BRA.DIV ~URZ, `(.L_x_3982) ;  /* 0x00003ab27f007947 */ /* 0x000fea000b800000 */
[----:B--2---:R2:W3:Y:S02]  /*1a820*/  SHFL.IDX PT, R4, R5, 0x2, 0x181f ;  /* 0x00581f0005047f89 */ /* 0x0044e400000e0000 */
.L_x_4061:
[----:B------:R-:W-:Y:S05]  /*1a830*/  BRA.DIV ~URZ, `(.L_x_3983) ;  /* 0x00003b027f007947 */ /* 0x000fea000b800000 */
[----:B-1----:R1:W2:Y:S02]  /*1a840*/  SHFL.IDX PT, R0, R12, 0x2, 0x181f ;  /* 0x00581f000c007f89 */ /* 0x0022a400000e0000 */
.L_x_4062:
        /* <DEDUP_REMOVED lines=18> */
.L_x_3985:
[----:B------:R-:W-:Y:S05]  /*1a970*/  BSYNC B0 ;  /* 0x0000000000007941 */ /* 0x000fea0003800000 */
.L_x_3984:
[----:B------:R-:W-:Y:S05]  /*1a980*/  BRA.DIV ~URZ, `(.L_x_3986) ;  /* 0x00003a227f007947 */ /* 0x000fea000b800000 */
[----:B---3--:R3:W1:Y:S04]  /*1a990*/  SHFL.IDX PT, R4, R5, 0x3, 0x181f ;  /* 0x00781f0005047f89 */ /* 0x00866800000e0000 */
[----:B--2---:R3:W2:Y:S02]  /*1a9a0*/  SHFL.IDX PT, R0, R12, 0x3, 0x181f ;  /* 0x00781f000c007f89 */ /* 0x0046a400000e0000 */
.L_x_4063:
        /* <DEDUP_REMOVED lines=17> */
.L_x_3966:
[----:B------:R-:W-:Y:S05]  /*1aac0*/  BSYNC B1 ;  /* 0x0000000000017941 */ /* 0x000fea0003800000 */
.L_x_3950:
        /* <DEDUP_REMOVED lines=16> */
.L_x_4064:
[----:B------:R-:W-:Y:S05]  /*1abd0*/  BRA.DIV ~URZ, `(.L_x_3989) ;  /* 0x000039127f007947 */ /* 0x000fea000b800000 */
[----:B------:R3:W4:Y:S02]  /*1abe0*/  SHFL.IDX PT, R6, R101, 0x1, 0x1f ;  /* 0x00201f0065067f89 */ /* 0x00072400000e0000 */
.L_x_4065:
        /* <DEDUP_REMOVED lines=18> */
.L_x_4066:
        /* <DEDUP_REMOVED lines=16> */
.L_x_4067:
[----:B---3--:R-:W-:Y:S01]  /*1ae10*/  IMAD R0, R0, c[0x0][0x538], RZ ;  /* 0x00014e0000007a24 */ /* 0x008fe200078e02ff */
[----:B------:R-:W-:Y:S04]  /*1ae20*/  BSSY B1, `(.L_x_3992) ;  /* 0x00000c3000017945 */ /* 0x000fe80003800000 */
[----:B----4-:R-:W-:-:S04]  /*1ae30*/  IADD3 R6, R0, R6, RZ ;  /* 0x0000000600067210 */ /* 0x010fc80007ffe0ff */
[----:B--2---:R-:W-:-:S13]  /*1ae40*/  ISETP.GT.AND P0, PT, R6, R9, PT ;  /* 0x000000090600720c */ /* 0x004fda0003f04270 */
[----:B------:R-:W-:Y:S05]  /*1ae50*/  @P0 BRA `(.L_x_3993) ;  /* 0x0000025000000947 */ /* 0x000fea0003800000 */
.L_x_3997:
        /* <DEDUP_REMOVED lines=17> */
.L_x_4068:
        /* <DEDUP_REMOVED lines=16> */
.L_x_4069:
[----:B--2---:R-:W-:-:S05]  /*1b070*/  IMAD R0, R0, c[0x0][0x538], RZ ;  /* 0x00014e0000007a24 */ /* 0x004fca00078e02ff */
[----:B------:R-:W-:-:S04]  /*1b080*/  IADD3 R6, R0, R6, RZ ;  /* 0x0000000600067210 */ /* 0x000fc80007ffe0ff */
[----:B------:R-:W-:-:S13]  /*1b090*/  ISETP.GT.AND P0, PT, R6, R9, PT ;  /* 0x000000090600720c */ /* 0x000fda0003f04270 */
[----:B-1----:R-:W-:Y:S05]  /*1b0a0*/  @!P0 BRA `(.L_x_3997) ;  /* 0xfffffdb000008947 */ /* 0x002fea000383ffff */
.L_x_3993:
[----:B------:R-:W-:-:S05]  /*1b0b0*/  IADD3 R6, -R0, R6, RZ ;  /* 0x0000000600067210 */ /* 0x000fca0007ffe1ff */
[----:B------:R-:W-:-:S05]  /*1b0c0*/  IMAD R0, R4, c[0x0][0x538], R6 ;  /* 0x00014e0004007a24 */ /* 0x000fca00078e0206 */
[----:B------:R-:W-:Y:S01]  /*1b0d0*/  ISETP.GT.AND P0, PT, R0, R9, PT ;  /* 0x000000090000720c */ /* 0x000fe20003f04270 */
[----:B------:R-:W-:-:S12]  /*1b0e0*/  BRA.DIV ~URZ, `(.L_x_3998) ;  /* 0x000038627f007947 */ /* 0x000fd8000b800000 */
[----:B------:R-:W-:-:S04]  /*1b0f0*/  VOTE.ANY R5, PT, !P0 ;  /* 0x0000000000057806 */ /* 0x000fc800040e0100 */
.L_x_4070:
[----:B------:R-:W2:Y:S02]  /*1b100*/  POPC R0, R5 ;  /* 0x0000000500007309 */ /* 0x000ea40000000000 */
[----:B--2---:R-:W-:Y:S01]  /*1b110*/  IADD3 R239, R0, R239, RZ ;  /* 0x000000ef00ef7210 */ /* 0x004fe20007ffe0ff */
[----:B------:R-:W-:Y:S05]  /*1b120*/  BRA.DIV ~URZ, `(.L_x_3999) ;  /* 0x000038727f007947 */ /* 0x000fea000b800000 */
[----:B------:R2:W3:Y:S04]  /*1b130*/  SHFL.IDX PT, R7, R7, R0, 0x1f ;  /* 0x00001f0007077589 */ /* 0x0004e800000e0000 */
[----:B------:R2:W4:Y:S02]  /*1b140*/  SHFL.IDX PT, R8, R8, R0, 0x1f ;  /* 0x00001f0008087589 */ /* 0x00052400000e0000 */
.L_x_4071:
[----:B------:R-:W-:Y:S01]  /*1b150*/  ISETP.NE.AND P0, PT, R5, RZ, PT ;  /* 0x000000ff0500720c */ /* 0x000fe20003f05270 */
[----:B------:R-:W-:-:S12]  /*1b160*/  BSSY B0, `(.L_x_4000) ;  /* 0x0000005000007945 */ /* 0x000fd80003800000 */
[----:B------:R-:W-:Y:S05]  /*1b170*/  @!P0 BRA `(.L_x_4001) ;  /* 0x0000003000008947 */ /* 0x000fea0003800000 */
[----:B--2---:R-:W-:Y:S01]  /*1b180*/  IADD3 R0, R0, -0x1, RZ ;  /* 0xffffffff00007810 */ /* 0x004fe20007ffe0ff */
[----:B------:R-:W-:Y:S05]  /*1b190*/  BRA.DIV ~URZ, `(.L_x_4002) ;  /* 0x000038d27f007947 */ /* 0x000fea000b800000 */
[----:B------:R2:W1:Y:S02]  /*1b1a0*/  SHFL.IDX PT, R10, R4, R0, 0x1f ;  /* 0x00001f00040a7589 */ /* 0x00046400000e0000 */
.L_x_4001:
[----:B------:R-:W-:Y:S05]  /*1b1b0*/  BSYNC B0 ;  /* 0x0000000000007941 */ /* 0x000fea0003800000 */
.L_x_4000:
        /* <DEDUP_REMOVED lines=65> */
.L_x_4004:
        /* <DEDUP_REMOVED lines=63> */
.L_x_4005:
[----:B------:R-:W-:Y:S05]  /*1b9c0*/  BSYNC B0 ;  /* 0x0000000000007941 */ /* 0x000fea0003800000 */
.L_x_4003:
[----:B------:R-:W-:-:S04]  /*1b9d0*/  LOP3.LUT R2, RZ, R2, RZ, 0x33, !PT ;  /* 0x00000002ff027212 */ /* 0x000fc800078e33ff */
[----:B------:R-:W-:-:S05]  /*1b9e0*/  IADD3 R0, R2, R7, RZ ;  /* 0x0000000702007210 */ /* 0x000fca0007ffe0ff */
[----:B------:R1:W-:Y:S01]  /*1b9f0*/  STL [R1+0x104], R0 ;  /* 0x0001040001007387 */ /* 0x0003e20000100800 */
[----:B------:R-:W-:Y:S05]  /*1ba00*/  BRA `(.L_x_4006) ;  /* 0x0000004000007947 */ /* 0x000fea0003800000 */
.L_x_3994:
[----:B------:R2:W-:Y:S01]  /*1ba10*/  STL [R1+0x7c], R9 ;  /* 0x00007c0901007387 */ /* 0x0005e20000100800 */
[----:B------:R-:W-:Y:S02]  /*1ba20*/  MOV R238, RZ ;  /* 0x000000ff00ee7202 */ /* 0x000fe40000000f00 */
[----:B------:R-:W-:Y:S01]  /*1ba30*/  MOV R239, c[0x0][0x53c] ;  /* 0x00014f0000ef7a02 */ /* 0x000fe20000000f00 */
[----:B------:R2:W-:Y:S04]  /*1ba40*/  STL [R1+0x104], RZ ;  /* 0x000104ff01007387 */ /* 0x0005e80000100800 */
.L_x_4006:
[----:B------:R-:W-:Y:S05]  /*1ba50*/  BSYNC B1 ;  /* 0x0000000000017941 */ /* 0x000fea0003800000 */
.L_x_3992:
        /* <DEDUP_REMOVED lines=12> */
.L_x_3987:
[----:B------:R-:W-:-:S13]  /*1bb20*/  ISETP.GE.AND P0, PT, R239, c[0x0][0x53c], PT ;  /* 0x00014f00ef007a0c */ /* 0x000fda0003f06270 */
[----:B-123--:R-:W-:Y:S01]  /*1bb30*/  @P0 CALL.REL.NOINC `(.L_x_4007) ;  /* 0x0000001000000944 */ /* 0x00efe20003c00000 */
[----:B------:R-:W-:Y:S05]  /*1bb40*/  BRA `(.L_x_4008) ;  /* 0xfffe665000007947 */ /* 0x000fea000383ffff */
.L_x_4007:
[----:B------:R-:W-:Y:S05]  /*1bb50*/  EXIT ;  /* 0x000000000000794d */ /* 0x000fea0003800000 */
.L_x_3793:
[----:B------:R-:W-:Y:S01]  /*1bb60*/  IMAD.MOV.U32 R0, RZ, RZ, R5 ;  /* 0x000000ffff007224 */ /* 0x000fe200078e0005 */
[----:B------:R-:W-:Y:S02]  /*1bb70*/  MOV R3, 0x1 ;  /* 0x0000000100037802 */ /* 0x000fe40000000f00 */
[----:B------:R-:W-:Y:S02]  /*1bb80*/  MOV R2, 0x1bba0 ;  /* 0x0001bba000027802 */ /* 0x000fe40000000f00 */
[----:B------:R-:W-:Y:S05]  /*1bb90*/  CALL.REL.NOINC `($__internal_66_$__cuda_sm70_shflsync_up_p) ;  /* 0x0000b0d000007944 */ /* 0x000fea0003c00000 */
[----:B------:R-:W-:Y:S01]  /*1bba0*/  MOV R0, R4 ;  /* 0x0000000400007202 */ /* 0x000fe20000000f00 */
[----:B------:R-:W-:Y:S05]  /*1bbb0*/  BRA `(.L_x_4009) ;  /* 0xfffe491000007947 */ /* 0x000fea000383ffff */
.L_x_3794:
[----:B------:R-:W-:Y:S01]  /*1bbc0*/  IMAD.MOV.U32 R0, RZ, RZ, R5 ;  /* 0x000000ffff007224 */ /* 0x000fe200078e0005 */
[----:B------:R-:W-:Y:S02]  /*1bbd0*/  MOV R3, 0x2 ;  /* 0x0000000200037802 */ /* 0x000fe40000000f00 */
[----:B------:R-:W-:Y:S02]  /*1bbe0*/  MOV R2, 0x1bc00 ;  /* 0x0001bc0000027802 */ /* 0x000fe40000000f00 */
[----:B------:R-:W-:Y:S05]  /*1bbf0*/  CALL.REL.NOINC `($__internal_66_$__cuda_sm70_shflsync_up_p) ;  /* 0x0000b07000007944 */ /* 0x000fea0003c00000 */
[----:B------:R-:W-:Y:S01]  /*1bc00*/  SEL R4, R4, RZ, P4 ;  /* 0x000000ff04047207 */ /* 0x000fe20002000000 */
[----:B------:R-:W-:Y:S01]  /*1bc10*/  IMAD.MOV.U32 R3, RZ, RZ, 0x4 ;  /* 0x00000004ff037424 */ /* 0x000fe200078e00ff */
[----:B------:R-:W-:-:S03]  /*1bc20*/  MOV R2, 0x1bc50 ;  /* 0x0001bc5000027802 */ /* 0x000fc60000000f00 */
[----:B------:R-:W-:Y:S02]  /*1bc30*/  IMAD.IADD R0, R5, 0x1, R4 ;  /* 0x0000000105007824 */ /* 0x000fe400078e0204 */
        /* <DEDUP_REMOVED lines=13> */
[----:B------:R-:W-:Y:S02]  /*1bd10*/  MOV R203, 0x1f ;  /* 0x0000001f00cb7802 */ /* 0x000fe40000000f00 */
[----:B------:R-:W-:Y:S01]  /*1bd20*/  MOV R3, 0x1bd60 ;  /* 0x0001bd6000037802 */ /* 0x000fe20000000f00 */
[----:B------:R-:W-:-:S04]  /*1bd30*/  IMAD.IADD R4, R0, 0x1, R4 ;  /* 0x0000000100047824 */ /* 0x000fc800078e0204 */
[----:B------:R-:W-:Y:S02]  /*1bd40*/  IMAD.MOV.U32 R100, RZ, RZ, R4 ;  /* 0x000000ffff647224 */ /* 0x000fe400078e0004 */
[----:B------:R-:W-:Y:S05]  /*1bd50*/  CALL.REL.NOINC `($__internal_65_$__cuda_sm70_shflsync_idx_p) ;  /* 0x0000aeb000007944 */ /* 0x000fea0003c00000 */
[----:B------:R-:W-:Y:S01]  /*1bd60*/  MOV R0, R204 ;  /* 0x000000cc00007202 */ /* 0x000fe20000000f00 */
[----:B------:R-:W-:Y:S05]  /*1bd70*/  BRA `(.L_x_4010) ;  /* 0xfffe485000007947 */ /* 0x000fea000383ffff */
.L_x_3796:
[----:B------:R-:W-:Y:S02]  /*1bd80*/  SEL R0, RZ, 0x1, P0 ;  /* 0x00000001ff007807 */ /* 0x000fe40000000000 */
[----:B------:R-:W-:Y:S02]  /*1bd90*/  MOV R2, 0x1bdb0 ;  /* 0x0001bdb000027802 */ /* 0x000fe40000000f00 */
[----:B------:R-:W-:Y:S05]  /*1bda0*/  CALL.REL.NOINC `($__internal_67_$__cuda_sm70_votesync_ballot) ;  /* 0x0000af2000007944 */ /* 0x000fea0003c00000 */
[----:B------:R-:W-:Y:S01]  /*1bdb0*/  MOV R6, R0 ;  /* 0x0000000000067202 */ /* 0x000fe20000000f00 */
[----:B------:R-:W-:Y:S05]  /*1bdc0*/  BRA `(.L_x_4011) ;  /* 0xfffe489000007947 */ /* 0x000fea000383ffff */
.L_x_3797:
[----:B------:R-:W-:Y:S01]  /*1bdd0*/  IMAD.MOV.U32 R100, RZ, RZ, R9 ;  /* 0x000000ffff647224 */ /* 0x000fe200078e0009 */
[----:B------:R-:W-:Y:S01]  /*1bde0*/  MOV R2, R0 ;  /* 0x0000000000027202 */ /* 0x000fe20000000f00 */
[----:B------:R-:W-:Y:S01]  /*1bdf0*/  IMAD.MOV.U32 R203, RZ, RZ, 0x1f ;  /* 0x0000001fffcb7424 */ /* 0x000fe200078e00ff */
[----:B------:R-:W-:Y:S02]  /*1be00*/  MOV R3, 0x1be20 ;  /* 0x0001be2000037802 */ /* 0x000fe40000000f00 */
[----:B------:R-:W-:Y:S05]  /*1be10*/  CALL.REL.NOINC `($__internal_65_$__cuda_sm70_shflsync_idx_p) ;  /* 0x0000adf000007944 */ /* 0x000fea0003c00000 */
[----:B------:R-:W-:Y:S01]  /*1be20*/  IMAD.MOV.U32 R12, RZ, RZ, R204 ;  /* 0x000000ffff0c7224 */ /* 0x000fe200078e00cc */
[----:B------:R-:W-:Y:S01]  /*1be30*/  MOV R100, R8 ;  /* 0x0000000800647202 */ /* 0x000fe20000000f00 */
[----:B------:R-:W-:Y:S01]  /*1be40*/  IMAD.MOV.U32 R5, RZ, RZ, RZ ;  /* 0x000000ffff057224 */ /* 0x000fe200078e00ff */
[----:B------:R-:W-:Y:S01]  /*1be50*/  MOV R2, R0 ;  /* 0x0000000000027202 */ /* 0x000fe20000000f00 */
[----:B------:R-:W-:Y:S01]  /*1be60*/  IMAD.MOV.U32 R203, RZ, RZ, 0x1f ;  /* 0x0000001fffcb7424 */ /* 0x000fe200078e00ff */
[----:B------:R-:W-:-:S02]  /*1be70*/  MOV R3, 0x1be90 ;  /* 0x0001be9000037802 */ /* 0x000fc40000000f00 */
[----:B------:R-:W-:Y:S05]  /*1be80*/  CALL.REL.NOINC `($__internal_65_$__cuda_sm70_shflsync_idx_p) ;  /* 0x0000ad8000007944 */ /* 0x000fea0003c00000 */
[----:B------:R-:W-:Y:S01]  /*1be90*/  MOV R9, R204 ;  /* 0x000000cc00097202 */ /* 0x000fe20000000f00 */
[----:B------:R-:W-:Y:S05]  /*1bea0*/  BRA `(.L_x_4012) ;  /* 0xfffe481000007947 */ /* 0x000fea000383ffff */
.L_x_3800:
[----:B------:R-:W-:Y:S01]  /*1beb0*/  IMAD.MOV.U32 R100, RZ, RZ, R4 ;  /* 0x000000ffff647224 */ /* 0x000fe200078e0004 */
[----:B------:R-:W-:Y:S01]  /*1bec0*/  MOV R2, R0 ;  /* 0x0000000000027202 */ /* 0x000fe20000000f00 */
[----:B------:R-:W-:Y:S01]  /*1bed0*/  IMAD.MOV.U32 R203, RZ, RZ, 0x1f ;  /* 0x0000001fffcb7424 */ /* 0x000fe200078e00ff */
[----:B------:R-:W-:-:S02]  /*1bee0*/  MOV R3, 0x1bf00 ;  /* 0x0001bf0000037802 */ /* 0x000fc40000000f00 */
[----:B--23--:R-:W-:Y:S05]  /*1bef0*/  CALL.REL.NOINC `($__internal_65_$__cuda_sm70_shflsync_idx_p) ;  /* 0x0000ad1000007944 */ /* 0x00cfea0003c00000 */
[----:B------:R-:W-:Y:S01]  /*1bf00*/  MOV R5, R204 ;  /* 0x000000cc00057202 */ /* 0x000fe20000000f00 */
[----:B------:R-:W-:Y:S05]  /*1bf10*/  BRA `(.L_x_3799) ;  /* 0xfffe480000007947 */ /* 0x000fea000383ffff */
.L_x_3855:
[----:B------:R-:W-:Y:S01]  /*1bf20*/  IMAD.MOV.U32 R100, RZ, RZ, R5 ;  /* 0x000000ffff647224 */ /* 0x000fe200078e0005 */
[----:B------:R-:W-:Y:S01]  /*1bf30*/  MOV R2, RZ ;  /* 0x000000ff00027202 */ /* 0x000fe20000000f00 */
[----:B------:R-:W-:Y:S01]  /*1bf40*/  IMAD.MOV.U32 R203, RZ, RZ, 0x181f ;  /* 0x0000181fffcb7424 */ /* 0x000fe200078e00ff */
[----:B------:R-:W-:-:S02]  /*1bf50*/  MOV R3, 0x1bf70 ;  /* 0x0001bf7000037802 */ /* 0x000fc40000000f00 */
[----:B-1---5:R-:W-:Y:S05]  /*1bf60*/  CALL.REL.NOINC `($__internal_65_$__cuda_sm70_shflsync_idx_p) ;  /* 0x0000aca000007944 */ /* 0x022fea0003c00000 */
[----:B------:R-:W-:Y:S01]  /*1bf70*/  MOV R4, R204 ;  /* 0x000000cc00047202 */ /* 0x000fe20000000f00 */
[----:B------:R-:W-:Y:S05]  /*1bf80*/  BRA `(.L_x_4013) ;  /* 0xfffecd4000007947 */ /* 0x000fea000383ffff */
.L_x_3856:
[----:B------:R-:W-:Y:S01]  /*1bf90*/  IMAD.MOV.U32 R100, RZ, RZ, R12 ;  /* 0x000000ffff647224 */ /* 0x000fe200078e000c */
[----:B------:R-:W-:Y:S01]  /*1bfa0*/  MOV R2, RZ ;  /* 0x000000ff00027202 */ /* 0x000fe20000000f00 */
[----:B------:R-:W-:Y:S01]  /*1bfb0*/  IMAD.MOV.U32 R203, RZ, RZ, 0x181f ;  /* 0x0000181fffcb7424 */ /* 0x000fe200078e00ff */
[----:B------:R-:W-:-:S02]  /*1bfc0*/  MOV R3, 0x1bfe0 ;  /* 0x0001bfe000037802 */ /* 0x000fc40000000f00 */
[----:B-123-5:R-:W-:Y:S05]  /*1bfd0*/  CALL.REL.NOINC `($__internal_65_$__cuda_sm70_shflsync_idx_p) ;  /* 0x0000ac3000007944 */ /* 0x02efea0003c00000 */
[----:B------:R-:W-:Y:S01]  /*1bfe0*/  MOV R0, R204 ;  /* 0x000000cc00007202 */ /* 0x000fe20000000f00 */
[----:B------:R-:W-:Y:S05]  /*1bff0*/  BRA `(.L_x_4014) ;  /* 0xfffeccf000007947 */ /* 0x000fea000383ffff */
.L_x_3859:
[----:B------:R-:W-:Y:S01]  /*1c000*/  IMAD.MOV.U32 R100, RZ, RZ, R5 ;  /* 0x000000ffff647224 */ /* 0x000fe200078e0005 */
[----:B-1----:R-:W-:Y:S01]  /*1c010*/  MOV R2, 0x1 ;  /* 0x0000000100027802 */ /* 0x002fe20000000f00 */
[----:B------:R-:W-:Y:S01]  /*1c020*/  IMAD.MOV.U32 R203, RZ, RZ, 0x181f ;  /* 0x0000181fffcb7424 */ /* 0x000fe200078e00ff */
[----:B------:R-:W-:-:S02]  /*1c030*/  MOV R3, 0x1c050 ;  /* 0x0001c05000037802 */ /* 0x000fc40000000f00 */
[----:B--2345:R-:W-:Y:S05]  /*1c040*/  CALL.REL.NOINC `($__internal_65_$__cuda_sm70_shflsync_idx_p) ;  /* 0x0000abc000007944 */ /* 0x03cfea0003c00000 */
[----:B------:R-:W-:Y:S01]  /*1c050*/  IMAD.MOV.U32 R4, RZ, RZ, R204 ;  /* 0x000000ffff047224 */ /* 0x000fe200078e00cc */
[----:B------:R-:W-:Y:S01]  /*1c060*/  MOV R2, 0x1 ;  /* 0x0000000100027802 */ /* 0x000fe20000000f00 */
[----:B------:R-:W-:Y:S01]  /*1c070*/  IMAD.MOV.U32 R100, RZ, RZ, R12 ;  /* 0x000000ffff647224 */ /* 0x000fe200078e000c */
[----:B------:R-:W-:-:S02]  /*1c080*/  MOV R203, 0x181f ;  /* 0x0000181f00cb7802 */ /* 0x000fc40000000f00 */
[----:B------:R-:W-:Y:S02]  /*1c090*/  MOV R3, 0x1c0b0 ;  /* 0x0001c0b000037802 */ /* 0x000fe40000000f00 */
[----:B------:R-:W-:Y:S05]  /*1c0a0*/  CALL.REL.NOINC `($__internal_65_$__cuda_sm70_shflsync_idx_p) ;  /* 0x0000ab6000007944 */ /* 0x000fea0003c00000 */
[----:B------:R-:W-:Y:S01]  /*1c0b0*/  MOV R0, R204 ;  /* 0x000000cc00007202 */ /* 0x000fe20000000f00 */
[----:B------:R-:W-:Y:S05]  /*1c0c0*/  BRA `(.L_x_4015) ;  /* 0xfffecd8000007947 */ /* 0x000fea000383ffff */
.L_x_3862:
[----:B------:R-:W-:Y:S01]  /*1c0d0*/  IMAD.MOV.U32 R100, RZ, RZ, R5 ;  /* 0x000000ffff647224 */ /* 0x000fe200078e0005 */
[----:B-1----:R-:W-:Y:S01]  /*1c0e0*/  MOV R2, 0x2 ;  /* 0x0000000200027802 */ /* 0x002fe20000000f00 */
[----:B------:R-:W-:Y:S01]  /*1c0f0*/  IMAD.MOV.U32 R203, RZ, RZ, 0x181f ;  /* 0x0000181fffcb7424 */ /* 0x000fe200078e00ff */
[----:B------:R-:W-:Y:S02]  /*1c100*/  MOV R3, 0x1c120 ;  /* 0x0001c12000037802 */ /* 0x000fe40000000f00 */
[----:B--2345:R-:W-:Y:S05]  /*1c110*/  CALL.REL.NOINC `($__internal_65_$__cuda_sm70_shflsync_idx_p) ;  /* 0x0000aaf000007944 */ /* 0x03cfea0003c00000 */
[----:B------:R-:W-:Y:S01]  /*1c120*/  MOV R4, R204 ;  /* 0x000000cc00047202 */ /* 0x000fe20000000f00 */
[----:B------:R-:W-:Y:S05]  /*1c130*/  BRA `(.L_x_4016) ;  /* 0xfffece6000007947 */ /* 0x000fea000383ffff */
.L_x_3863:
[----:B------:R-:W-:Y:S01]  /*1c140*/  IMAD.MOV.U32 R100, RZ, RZ, R12 ;  /* 0x000000ffff647224 */ /* 0x000fe200078e000c */
[----:B-1----:R-:W-:Y:S01]  /*1c150*/  MOV R2, 0x2 ;  /* 0x0000000200027802 */ /* 0x002fe20000000f00 */
[----:B------:R-:W-:Y:S01]  /*1c160*/  IMAD.MOV.U32 R203, RZ, RZ, 0x181f ;  /* 0x0000181fffcb7424 */ /* 0x000fe200078e00ff */
[----:B------:R-:W-:Y:S02]  /*1c170*/  MOV R3, 0x1c190 ;  /* 0x0001c19000037802 */ /* 0x000fe40000000f00 */
[----:B--2345:R-:W-:Y:S05]  /*1c180*/  CALL.REL.NOINC `($__internal_65_$__cuda_sm70_shflsync_idx_p) ;  /* 0x0000aa8000007944 */ /* 0x03cfea0003c00000 */
[----:B------:R-:W-:Y:S01]  /*1c190*/  MOV R0, R204 ;  /* 0x000000cc00007202 */ /* 0x000fe20000000f00 */
[----:B------:R-:W-:Y:S05]  /*1c1a0*/  BRA `(.L_x_4017) ;  /* 0xfffece1000007947 */ /* 0x000fea000383ffff */
.L_x_3866:
[----:B------:R-:W-:Y:S01]  /*1c1b0*/  IMAD.MOV.U32 R100, RZ, RZ, R5 ;  /* 0x000000ffff647224 */ /* 0x000fe200078e0005 */
[----:B--2---:R-:W-:Y:S01]  /*1c1c0*/  MOV R2, 0x3 ;  /* 0x0000000300027802 */ /* 0x004fe20000000f00 */
[----:B------:R-:W-:Y:S01]  /*1c1d0*/  IMAD.MOV.U32 R203, RZ, RZ, 0x181f ;  /* 0x0000181fffcb7424 */ /* 0x000fe200078e00ff */
[----:B------:R-:W-:-:S02]  /*1c1e0*/  MOV R3, 0x1c200 ;  /* 0x0001c20000037802 */ /* 0x000fc40000000f00 */
[----:B-1-345:R-:W-:Y:S05]  /*1c1f0*/  CALL.REL.NOINC `($__internal_65_$__cuda_sm70_shflsync_idx_p) ;  /* 0x0000aa1000007944 */ /* 0x03afea0003c00000 */
        /* <DEDUP_REMOVED lines=8> */
.L_x_3868:
[----:B------:R-:W-:Y:S01]  /*1c280*/  IMAD.MOV.U32 R100, RZ, RZ, R15 ;  /* 0x000000ffff647224 */ /* 0x000fe200078e000f */
[----:B------:R-:W-:Y:S01]  /*1c290*/  MOV R2, RZ ;  /* 0x000000ff00027202 */ /* 0x000fe20000000f00 */
[----:B------:R-:W-:Y:S01]  /*1c2a0*/  IMAD.MOV.U32 R203, RZ, RZ, 0x181f ;  /* 0x0000181fffcb7424 */ /* 0x000fe200078e00ff */
[----:B------:R-:W-:Y:S02]  /*1c2b0*/  MOV R3, 0x1c2d0 ;  /* 0x0001c2d000037802 */ /* 0x000fe40000000f00 */
[----:B-12345:R-:W-:Y:S05]  /*1c2c0*/  CALL.REL.NOINC `($__internal_65_$__cuda_sm70_shflsync_idx_p) ;  /* 0x0000a94000007944 */ /* 0x03efea0003c00000 */
[----:B------:R-:W-:Y:S01]  /*1c2d0*/  MOV R0, R204 ;  /* 0x000000cc00007202 */ /* 0x000fe20000000f00 */
[----:B------:R-:W-:Y:S05]  /*1c2e0*/  BRA `(.L_x_4019) ;  /* 0xfffed85000007947 */ /* 0x000fea000383ffff */
.L_x_3871:
[----:B------:R-:W-:Y:S01]  /*1c2f0*/  IMAD.MOV.U32 R100, RZ, RZ, R5 ;  /* 0x000000ffff647224 */ /* 0x000fe200078e0005 */
[----:B------:R-:W-:Y:S01]  /*1c300*/  MOV R2, RZ ;  /* 0x000000ff00027202 */ /* 0x000fe20000000f00 */
[----:B------:R-:W-:Y:S01]  /*1c310*/  IMAD.MOV.U32 R203, RZ, RZ, 0x181f ;  /* 0x0000181fffcb7424 */ /* 0x000fe200078e00ff */
[----:B------:R-:W-:Y:S02]  /*1c320*/  MOV R3, 0x1c340 ;  /* 0x0001c34000037802 */ /* 0x000fe40000000f00 */
[----:B-----5:R-:W-:Y:S05]  /*1c330*/  CALL.REL.NOINC `($__internal_65_$__cuda_sm70_shflsync_idx_p) ;  /* 0x0000a8d000007944 */ /* 0x020fea0003c00000 */
[----:B------:R-:W-:Y:S01]  /*1c340*/  MOV R4, R204 ;  /* 0x000000cc00047202 */ /* 0x000fe20000000f00 */
[----:B------:R-:W-:Y:S05]  /*1c350*/  BRA `(.L_x_4020) ;  /* 0xfffee5a000007947 */ /* 0x000fea000383ffff */
.L_x_3872:
[----:B------:R-:W-:Y:S01]  /*1c360*/  IMAD.MOV.U32 R100, RZ, RZ, R15 ;  /* 0x000000ffff647224 */ /* 0x000fe200078e000f */
[----:B------:R-:W-:Y:S01]  /*1c370*/  MOV R2, RZ ;  /* 0x000000ff00027202 */ /* 0x000fe20000000f00 */
[----:B------:R-:W-:Y:S01]  /*1c380*/  IMAD.MOV.U32 R203, RZ, RZ, 0x181f ;  /* 0x0000181fffcb7424 */ /* 0x000fe200078e00ff */
[----:B------:R-:W-:-:S02]  /*1c390*/  MOV R3, 0x1c3b0 ;  /* 0x0001c3b000037802 */ /* 0x000fc40000000f00 */
[----:B-12--5:R-:W-:Y:S05]  /*1c3a0*/  CALL.REL.NOINC `($__internal_65_$__cuda_sm70_shflsync_idx_p) ;  /* 0x0000a86000007944 */ /* 0x026fea0003c00000 */
[----:B------:R-:W-:Y:S01]  /*1c3b0*/  IMAD.MOV.U32 R100, RZ, RZ, R5 ;  /* 0x000000ffff647224 */ /* 0x000fe200078e0005 */
[C---:B------:R-:W-:Y:S01]  /*1c3c0*/  SHF.L.U64.HI R13, R199.reuse, 0x1, R208 ;  /* 0x00000001c70d7819 */ /* 0x040fe200000102d0 */
[----:B------:R1:W5:Y:S01]  /*1c3d0*/  LDL R5, [R1+0x104] ;  /* 0x0001040001057983 */ /* 0x0003620000100800 */
[----:B------:R-:W-:Y:S01]  /*1c3e0*/  IMAD.SHL.U32 R12, R199, 0x2, RZ ;  /* 0x00000002c70c7824 */ /* 0x000fe200078e00ff */
[C---:B------:R-:W-:Y:S01]  /*1c3f0*/  SHF.L.U64.HI R16, R206.reuse, 0x1, R219 ;  /* 0x00000001ce107819 */ /* 0x040fe200000102db */
[----:B------:R-:W-:Y:S01]  /*1c400*/  IMAD.SHL.U32 R14, R206, 0x2, RZ ;  /* 0x00000002ce0e7824 */ /* 0x000fe200078e00ff */
[C---:B------:R-:W-:Y:S01]  /*1c410*/  SHF.L.U64.HI R18, R205.reuse, 0x1, R218 ;  /* 0x00000001cd127819 */ /* 0x040fe200000102da */
[----:B------:R-:W-:Y:S01]  /*1c420*/  IMAD.SHL.U32 R17, R205, 0x2, RZ ;  /* 0x00000002cd117824 */ /* 0x000fe200078e00ff */
[----:B------:R-:W-:-:S02]  /*1c430*/  IADD3 R8, P2, R204, R12, RZ ;  /* 0x0000000ccc087210 */ /* 0x000fc40007f5e0ff */
[C---:B------:R-:W-:Y:S02]  /*1c440*/  IADD3 R6, P1, R204.reuse, R14, RZ ;  /* 0x0000000ecc067210 */ /* 0x040fe40007f3e0ff */
[----:B------:R-:W-:Y:S01]  /*1c450*/  IADD3 R2, P0, R204, R17, RZ ;  /* 0x00000011cc027210 */ /* 0x000fe20007f1e0ff */
[C---:B------:R-:W-:Y:S01]  /*1c460*/  IMAD.X R9, R4.reuse, 0x1, R13, P2 ;  /* 0x0000000104097824 */ /* 0x040fe200010e060d */
[----:B------:R-:W-:Y:S01]  /*1c470*/  SEL R11, RZ, 0x10, P5 ;  /* 0x00000010ff0b7807 */ /* 0x000fe20002800000 */
[C---:B------:R-:W-:Y:S01]  /*1c480*/  IMAD.X R7, R4.reuse, 0x1, R16, P1 ;  /* 0x0000000104077824 */ /* 0x040fe200008e0610 */
[----:B------:R-:W-:Y:S01]  /*1c490*/  SEL R10, RZ, 0x10, P4 ;  /* 0x00000010ff0a7807 */ /* 0x000fe20002000000 */
[----:B------:R-:W-:Y:S01]  /*1c4a0*/  IMAD.X R3, R4, 0x1, R18, P0 ;  /* 0x0000000104037824 */ /* 0x000fe200000e0612 */
[----:B------:R-:W-:Y:S01]  /*1c4b0*/  @!PT LDS RZ, [RZ] ;  /* 0x00000000fffff984 */ /* 0x000fe20000000800 */
[----:B------:R-:W-:Y:S01]  /*1c4c0*/  @!PT LDS RZ, [RZ] ;  /* 0x00000000fffff984 */ /* 0x000fe20000000800 */
[----:B------:R-:W-:Y:S01]  /*1c4d0*/  @!PT LDS RZ, [RZ] ;  /* 0x00000000fffff984 */ /* 0x000fe20000000800 */
[----:B------:R1:W-:Y:S01]  /*1c4e0*/  LDGSTS.E.BYPASS.LTC128B.128 [R190+0x6100], [R8.64], !P5 ;  /* 0x0610000008be7fae */ /* 0x0003e2000e901d4a */
[----:B------:R-:W-:-:S03]  /*1c4f0*/  IMAD.MOV.U32 R203, RZ, RZ, 0x181f ;  /* 0x0000181fffcb7424 */ /* 0x000fc600078e00ff */
[----:B------:R1:W-:Y:S04]  /*1c500*/  LDGSTS.E.BYPASS.LTC128B.128 [R190+0x8100], [R6.64], !P4 ;  /* 0x0810000006be7fae */ /* 0x0003e8000e101d4a */
[----:B------:R2:W-:Y:S02]  /*1c510*/  LDGSTS.E.BYPASS.LTC128B.128 [R190+0xa100], [R2.64], !P6 ;  /* 0x0a10000002be7fae */ /* 0x0005e4000f101d4a */
[----:B--2---:R-:W-:Y:S01]  /*1c520*/  IMAD.MOV.U32 R2, RZ, RZ, 0x1 ;  /* 0x00000001ff027424 */ /* 0x004fe200078e00ff */
[----:B------:R-:W-:Y:S02]  /*1c530*/  MOV R3, 0x1c550 ;  /* 0x0001c55000037802 */ /* 0x000fe40000000f00 */
[----:B-1---5:R-:W-:Y:S05]  /*1c540*/  CALL.REL.NOINC `($__internal_65_$__cuda_sm70_shflsync_idx_p) ;  /* 0x0000a6c000007944 */ /* 0x022fea0003c00000 */
        /* <DEDUP_REMOVED lines=8> */
.L_x_3873:
[----:B------:R-:W-:Y:S01]  /*1c5d0*/  IMAD.MOV.U32 R100, RZ, RZ, R4 ;  /* 0x000000ffff647224 */ /* 0x000fe200078e0004 */
[----:B------:R-:W-:Y:S01]  /*1c5e0*/  MOV R2, RZ ;  /* 0x000000ff00027202 */ /* 0x000fe20000000f00 */
[----:B------:R-:W-:Y:S01]  /*1c5f0*/  IMAD.MOV.U32 R203, RZ, RZ, 0x1c1f ;  /* 0x00001c1fffcb7424 */ /* 0x000fe200078e00ff */
[----:B------:R-:W-:Y:S02]  /*1c600*/  MOV R3, 0x1c620 ;  /* 0x0001c62000037802 */ /* 0x000fe40000000f00 */
[----:B------:R-:W-:Y:S05]  /*1c610*/  CALL.REL.NOINC `($__internal_65_$__cuda_sm70_shflsync_idx_p) ;  /* 0x0000a5f000007944 */ /* 0x000fea0003c00000 */
[----:B------:R-:W-:Y:S01]  /*1c620*/  MOV R3, R204 ;  /* 0x000000cc00037202 */ /* 0x000fe20000000f00 */
[----:B------:R-:W-:Y:S05]  /*1c630*/  BRA `(.L_x_4022) ;  /* 0xfffee81000007947 */ /* 0x000fea000383ffff */
.L_x_3878:
[----:B------:R-:W-:Y:S01]  /*1c640*/  IMAD.MOV.U32 R100, RZ, RZ, R4 ;  /* 0x000000ffff647224 */ /* 0x000fe200078e0004 */
[----:B------:R-:W-:Y:S01]  /*1c650*/  MOV R2, 0x1 ;  /* 0x0000000100027802 */ /* 0x000fe20000000f00 */
[----:B------:R-:W-:Y:S01]  /*1c660*/  IMAD.MOV.U32 R203, RZ, RZ, 0x1c1f ;  /* 0x00001c1fffcb7424 */ /* 0x000fe200078e00ff */
[----:B------:R-:W-:Y:S02]  /*1c670*/  MOV R3, 0x1c690 ;  /* 0x0001c69000037802 */ /* 0x000fe40000000f00 */
[----:B-1----:R-:W-:Y:S05]  /*1c680*/  CALL.REL.NOINC `($__internal_65_$__cuda_sm70_shflsync_idx_p) ;  /* 0x0000a58000007944 */ /* 0x002fea0003c00000 */
[----:B------:R-:W-:Y:S01]  /*1c690*/  MOV R3, R204 ;  /* 0x000000cc00037202 */ /* 0x000fe20000000f00 */
[----:B------:R-:W-:Y:S05]  /*1c6a0*/  BRA `(.L_x_4023) ;  /* 0xfffeec6000007947 */ /* 0x000fea000383ffff */
.L_x_3883:
[----:B------:R-:W-:Y:S01]  /*1c6b0*/  IMAD.MOV.U32 R100, RZ, RZ, R103 ;  /* 0x000000ffff647224 */ /* 0x000fe200078e0067 */
[----:B------:R-:W-:-:S02]  /*1c6c0*/  MOV R0, 0x2 ;  /* 0x0000000200007802 */ /* 0x000fc40000000f00 */
[----:B------:R-:W-:Y:S02]  /*1c6d0*/  MOV R2, 0x1c6f0 ;  /* 0x0001c6f000027802 */ /* 0x000fe40000000f00 */
[----:B------:R-:W-:Y:S05]  /*1c6e0*/  CALL.REL.NOINC `($__internal_64_$__cuda_sm70_shflsync_bfly_p) ;  /* 0x0000a4c000007944 */ /* 0x000fea0003c00000 */
[----:B------:R-:W-:Y:S05]  /*1c6f0*/  BRA `(.L_x_4024) ;  /* 0xfffef2c000007947 */ /* 0x000fea000383ffff */
.L_x_3884:
[----:B------:R-:W-:Y:S01]  /*1c700*/  IMAD.MOV.U32 R100, RZ, RZ, R103 ;  /* 0x000000ffff647224 */ /* 0x000fe200078e0067 */
[----:B------:R-:W-:Y:S02]  /*1c710*/  MOV R0, 0x1 ;  /* 0x0000000100007802 */ /* 0x000fe40000000f00 */
[----:B------:R-:W-:Y:S02]  /*1c720*/  MOV R2, 0x1c740 ;  /* 0x0001c74000027802 */ /* 0x000fe40000000f00 */
[----:B------:R-:W-:Y:S05]  /*1c730*/  CALL.REL.NOINC `($__internal_64_$__cuda_sm70_shflsync_bfly_p) ;  /* 0x0000a47000007944 */ /* 0x000fea0003c00000 */
[----:B------:R-:W-:Y:S01]  /*1c740*/  FMNMX.FTZ R103, R103, R0, !PT ;  /* 0x0000000067677209 */ /* 0x000fe20007810000 */
[----:B------:R-:W-:Y:S01]  /*1c750*/  IMAD.MOV.U32 R100, RZ, RZ, R4 ;  /* 0x000000ffff647224 */ /* 0x000fe200078e0004 */
[----:B------:R-:W-:Y:S01]  /*1c760*/  MOV R2, 0x1c790 ;  /* 0x0001c79000027802 */ /* 0x000fe20000000f00 */
[----:B------:R-:W-:Y:S02]  /*1c770*/  IMAD.MOV.U32 R0, RZ, RZ, 0x2 ;  /* 0x00000002ff007424 */ /* 0x000fe400078e00ff */
[----:B------:R-:W-:Y:S05]  /*1c780*/  CALL.REL.NOINC `($__internal_64_$__cuda_sm70_shflsync_bfly_p) ;  /* 0x0000a42000007944 */ /* 0x000fea0003c00000 */
[----:B------:R-:W-:Y:S01]  /*1c790*/  FMNMX.FTZ R4, R4, R0, !PT ;  /* 0x0000000004047209 */ /* 0x000fe20007810000 */
[----:B------:R-:W-:Y:S01]  /*1c7a0*/  IMAD.MOV.U32 R0, RZ, RZ, 0x1 ;  /* 0x00000001ff007424 */ /* 0x000fe200078e00ff */
[----:B------:R-:W-:-:S03]  /*1c7b0*/  MOV R2, 0x1c7e0 ;  /* 0x0001c7e000027802 */ /* 0x000fc60000000f00 */
[----:B------:R-:W-:Y:S02]  /*1c7c0*/  IMAD.MOV.U32 R100, RZ, RZ, R4 ;  /* 0x000000ffff647224 */ /* 0x000fe400078e0004 */
[----:B------:R-:W-:Y:S05]  /*1c7d0*/  CALL.REL.NOINC `($__internal_64_$__cuda_sm70_shflsync_bfly_p) ;  /* 0x0000a3d000007944 */ /* 0x000fea0003c00000 */
[----:B------:R-:W-:Y:S01]  /*1c7e0*/  MOV R101, R0 ;  /* 0x0000000000657202 */ /* 0x000fe20000000f00 */
[----:B------:R-:W-:Y:S05]  /*1c7f0*/  BRA `(.L_x_4025) ;  /* 0xfffef23000007947 */ /* 0x000fea000383ffff */
.L_x_3892:
[----:B------:R-:W-:Y:S01]  /*1c800*/  MOV R2, RZ ;  /* 0x000000ff00027202 */ /* 0x000fe20000000f00 */
[----:B------:R-:W-:Y:S01]  /*1c810*/  IMAD.MOV.U32 R100, RZ, RZ, R5 ;  /* 0x000000ffff647224 */ /* 0x000fe200078e0005 */
[----:B------:R-:W-:Y:S01]  /*1c820*/  MOV R3, 0x1c850 ;  /* 0x0001c85000037802 */ /* 0x000fe20000000f00 */
[----:B------:R-:W-:Y:S02]  /*1c830*/  IMAD.MOV.U32 R203, RZ, RZ, 0x181f ;  /* 0x0000181fffcb7424 */ /* 0x000fe400078e00ff */
[----:B-1234-:R-:W-:Y:S05]  /*1c840*/  CALL.REL.NOINC `($__internal_65_$__cuda_sm70_shflsync_idx_p) ;  /* 0x0000a3c000007944 */ /* 0x01efea0003c00000 */
[----:B------:R-:W-:Y:S01]  /*1c850*/  MOV R4, R204 ;  /* 0x000000cc00047202 */ /* 0x000fe20000000f00 */
[----:B------:R-:W-:-:S05]  /*1c860*/  BRA `(.L_x_4026) ;  /* 0xffff066000007947 */ /* 0x000fca000383ffff */
.L_x_3893:
[----:B------:R-:W-:Y:S01]  /*1c870*/  MOV R2, RZ ;  /* 0x000000ff00027202 */ /* 0x000fe20000000f00 */
[----:B------:R-:W-:Y:S01]  /*1c880*/  IMAD.MOV.U32 R100, RZ, RZ, R7 ;  /* 0x000000ffff647224 */ /* 0x000fe200078e0007 */
[----:B------:R-:W-:Y:S01]  /*1c890*/  MOV R3, 0x1c8c0 ;  /* 0x0001c8c000037802 */ /* 0x000fe20000000f00 */
[----:B------:R-:W-:Y:S02]  /*1c8a0*/  IMAD.MOV.U32 R203, RZ, RZ, 0x181f ;  /* 0x0000181fffcb7424 */ /* 0x000fe400078e00ff */
[----:B-1234-:R-:W-:Y:S05]  /*1c8b0*/  CALL.REL.NOINC `($__internal_65_$__cuda_sm70_shflsync_idx_p) ;  /* 0x0000a35000007944 */ /* 0x01efea0003c00000 */
[C---:B------:R-:W-:Y:S01]  /*1c8c0*/  SHF.L.U64.HI R21, R199.reuse, 0x1, R208 ;  /* 0x00000001c7157819 */ /* 0x040fe200000102d0 */
[----:B------:R1:W5:Y:S01]  /*1c8d0*/  LDL R14, [R1+0x104] ;  /* 0x00010400010e7983 */ /* 0x0003620000100800 */
[C---:B------:R-:W-:Y:S01]  /*1c8e0*/  SHF.L.U64.HI R12, R206.reuse, 0x1, R219 ;  /* 0x00000001ce0c7819 */ /* 0x040fe200000102db */
[----:B------:R-:W-:Y:S01]  /*1c8f0*/  IMAD.SHL.U32 R13, R199, 0x2, RZ ;  /* 0x00000002c70d7824 */ /* 0x000fe200078e00ff */
[C---:B------:R-:W-:Y:S01]  /*1c900*/  SHF.L.U32 R15, R205.reuse, 0x1, RZ ;  /* 0x00000001cd0f7819 */ /* 0x040fe200000006ff */
[----:B------:R-:W-:Y:S01]  /*1c910*/  IMAD.SHL.U32 R6, R206, 0x2, RZ ;  /* 0x00000002ce067824 */ /* 0x000fe200078e00ff */
[----:B------:R-:W-:Y:S01]  /*1c920*/  SHF.L.U64.HI R20, R205, 0x1, R218 ;  /* 0x00000001cd147819 */ /* 0x000fe200000102da */
[----:B------:R-:W-:Y:S01]  /*1c930*/  IMAD.MOV.U32 R100, RZ, RZ, R5 ;  /* 0x000000ffff647224 */ /* 0x000fe200078e0005 */
[----:B------:R-:W-:Y:S01]  /*1c940*/  IADD3 R2, P0, R204, R13, RZ ;  /* 0x0000000dcc027210 */ /* 0x000fe20007f1e0ff */
[----:B------:R-:W-:Y:S01]  /*1c950*/  IMAD.MOV.U32 R203, RZ, RZ, 0x181f ;  /* 0x0000181fffcb7424 */ /* 0x000fe200078e00ff */
[----:B------:R-:W-:Y:S03]  /*1c960*/  SEL R5, RZ, 0x10, P4 ;  /* 0x00000010ff057807 */ /* 0x000fe60002000000 */
        /* <DEDUP_REMOVED lines=8> */
[----:B--2---:R-:W-:Y:S05]  /*1c9f0*/  IADD3 R2, P0, R204, R15, RZ ;  /* 0x0000000fcc027210 */ /* 0x004fea0007f1e0ff */
[----:B------:R-:W-:Y:S05]  /*1ca00*/  IMAD.X R3, R4, 0x1, R20, P0 ;  /* 0x0000000104037824 */ /* 0x000fea00000e0614 */
[----:B------:R2:W-:Y:S02]  /*1ca10*/  LDGSTS.E.BYPASS.LTC128B.128 [R190+0x4100], [R2.64], !P6 ;  /* 0x0410000002be7fae */ /* 0x0005e4000f101d4a */
[----:B--2---:R-:W-:Y:S02]  /*1ca20*/  MOV R2, 0x1 ;  /* 0x0000000100027802 */ /* 0x004fe40000000f00 */
[----:B------:R-:W-:Y:S02]  /*1ca30*/  MOV R3, 0x1ca50 ;  /* 0x0001ca5000037802 */ /* 0x000fe40000000f00 */
[----:B-1---5:R-:W-:Y:S05]  /*1ca40*/  CALL.REL.NOINC `($__internal_65_$__cuda_sm70_shflsync_idx_p) ;  /* 0x0000a1c000007944 */ /* 0x022fea0003c00000 */
[----:B------:R-:W-:Y:S01]  /*1ca50*/  MOV R2, 0x1 ;  /* 0x0000000100027802 */ /* 0x000fe20000000f00 */
[----:B------:R-:W-:Y:S01]  /*1ca60*/  IMAD.MOV.U32 R4, RZ, RZ, R204 ;  /* 0x000000ffff047224 */ /* 0x000fe200078e00cc */
[----:B------:R-:W-:Y:S01]  /*1ca70*/  MOV R203, 0x181f ;  /* 0x0000181f00cb7802 */ /* 0x000fe20000000f00 */
[----:B------:R-:W-:Y:S01]  /*1ca80*/  IMAD.MOV.U32 R100, RZ, RZ, R7 ;  /* 0x000000ffff647224 */ /* 0x000fe200078e0007 */
[----:B------:R-:W-:Y:S02]  /*1ca90*/  MOV R3, 0x1cab0 ;  /* 0x0001cab000037802 */ /* 0x000fe40000000f00 */
[----:B------:R-:W-:Y:S05]  /*1caa0*/  CALL.REL.NOINC `($__internal_65_$__cuda_sm70_shflsync_idx_p) ;  /* 0x0000a16000007944 */ /* 0x000fea0003c00000 */
[----:B------:R-:W-:Y:S01]  /*1cab0*/  MOV R0, R204 ;  /* 0x000000cc00007202 */ /* 0x000fe20000000f00 */
[----:B------:R-:W-:-:S05]  /*1cac0*/  BRA `(.L_x_4027) ;  /* 0xffff057000007947 */ /* 0x000fca000383ffff */
.L_x_3896:
[----:B------:R-:W-:Y:S01]  /*1cad0*/  MOV R2, RZ ;  /* 0x000000ff00027202 */ /* 0x000fe20000000f00 */
[----:B------:R-:W-:Y:S01]  /*1cae0*/  IMAD.MOV.U32 R100, RZ, RZ, R104 ;  /* 0x000000ffff647224 */ /* 0x000fe200078e0068 */
[----:B------:R-:W-:Y:S01]  /*1caf0*/  MOV R3, 0x1cb20 ;  /* 0x0001cb2000037802 */ /* 0x000fe20000000f00 */
[----:B------:R-:W-:Y:S02]  /*1cb00*/  IMAD.MOV.U32 R203, RZ, RZ, 0x181f ;  /* 0x0000181fffcb7424 */ /* 0x000fe400078e00ff */
[----:B------:R-:W-:Y:S05]  /*1cb10*/  CALL.REL.NOINC `($__internal_65_$__cuda_sm70_shflsync_idx_p) ;  /* 0x0000a0f000007944 */ /* 0x000fea0003c00000 */
[----:B------:R-:W-:Y:S01]  /*1cb20*/  MOV R102, R204 ;  /* 0x000000cc00667202 */ /* 0x000fe20000000f00 */
[----:B------:R-:W-:-:S05]  /*1cb30*/  BRA `(.L_x_4028) ;  /* 0xffff11c000007947 */ /* 0x000fca000383ffff */
.L_x_3897:
[----:B------:R-:W-:Y:S01]  /*1cb40*/  MOV R2, RZ ;  /* 0x000000ff00027202 */ /* 0x000fe20000000f00 */
[----:B------:R-:W-:Y:S01]  /*1cb50*/  IMAD.MOV.U32 R100, RZ, RZ, R145 ;  /* 0x000000ffff647224 */ /* 0x000fe200078e0091 */
[----:B------:R-:W-:Y:S01]  /*1cb60*/  MOV R3, 0x1cb90 ;  /* 0x0001cb9000037802 */ /* 0x000fe20000000f00 */
[----:B------:R-:W-:Y:S02]  /*1cb70*/  IMAD.MOV.U32 R203, RZ, RZ, 0x181f ;  /* 0x0000181fffcb7424 */ /* 0x000fe400078e00ff */
[----:B-12---:R-:W-:Y:S05]  /*1cb80*/  CALL.REL.NOINC `($__internal_65_$__cuda_sm70_shflsync_idx_p) ;  /* 0x0000a08000007944 */ /* 0x006fea0003c00000 */
        /* <DEDUP_REMOVED lines=33> */
.L_x_3898:
[----:B------:R-:W-:Y:S01]  /*1cda0*/  MOV R203, 0x1c1f ;  /* 0x00001c1f00cb7802 */ /* 0x000fe20000000f00 */
[----:B------:R-:W-:Y:S01]  /*1cdb0*/  IMAD.MOV.U32 R2, RZ, RZ, RZ ;  /* 0x000000ffff027224 */ /* 0x000fe200078e00ff */
[----:B------:R-:W-:Y:S02]  /*1cdc0*/  MOV R3, 0x1cde0 ;  /* 0x0001cde000037802 */ /* 0x000fe40000000f00 */
[----:B------:R-:W-:Y:S05]  /*1cdd0*/  CALL.REL.NOINC `($__internal_65_$__cuda_sm70_shflsync_idx_p) ;  /* 0x00009e3000007944 */ /* 0x000fea0003c00000 */
[----:B------:R-:W-:Y:S01]  /*1cde0*/  MOV R3, R204 ;  /* 0x000000cc00037202 */ /* 0x000fe20000000f00 */
[----:B------:R-:W-:-:S05]  /*1cdf0*/  BRA `(.L_x_4030) ;  /* 0xffff12c000007947 */ /* 0x000fca000383ffff */
.L_x_3903:
[----:B------:R-:W-:Y:S01]  /*1ce00*/  MOV R203, 0x1c1f ;  /* 0x00001c1f00cb7802 */ /* 0x000fe20000000f00 */
[----:B------:R-:W-:Y:S01]  /*1ce10*/  IMAD.MOV.U32 R2, RZ, RZ, 0x1 ;  /* 0x00000001ff027424 */ /* 0x000fe200078e00ff */
[----:B------:R-:W-:Y:S02]  /*1ce20*/  MOV R3, 0x1ce40 ;  /* 0x0001ce4000037802 */ /* 0x000fe40000000f00 */
[----:B-1----:R-:W-:Y:S05]  /*1ce30*/  CALL.REL.NOINC `($__internal_65_$__cuda_sm70_shflsync_idx_p) ;  /* 0x00009dd000007944 */ /* 0x002fea0003c00000 */
[----:B------:R-:W-:Y:S01]  /*1ce40*/  MOV R3, R204 ;  /* 0x000000cc00037202 */ /* 0x000fe20000000f00 */
[----:B------:R-:W-:-:S05]  /*1ce50*/  BRA `(.L_x_4031) ;  /* 0xffff177000007947 */ /* 0x000fca000383ffff */
.L_x_3908:
[----:B------:R-:W-:Y:S02]  /*1ce60*/  MOV R0, 0x2 ;  /* 0x0000000200007802 */ /* 0x000fe40000000f00 */
[----:B------:R-:W-:Y:S02]  /*1ce70*/  MOV R2, 0x1ce90 ;  /* 0x0001ce9000027802 */ /* 0x000fe40000000f00 */
[----:B------:R-:W-:Y:S05]  /*1ce80*/  CALL.REL.NOINC `($__internal_64_$__cuda_sm70_shflsync_bfly_p) ;  /* 0x00009d2000007944 */ /* 0x000fea0003c00000 */
[----:B------:R-:W-:-:S05]  /*1ce90*/  BRA `(.L_x_4032) ;  /* 0xffff1e3000007947 */ /* 0x000fca000383ffff */
.L_x_3909:
        /* <DEDUP_REMOVED lines=10> */
[----:B------:R-:W-:Y:S02]  /*1cf40*/  MOV R2, 0x1cf60 ;  /* 0x0001cf6000027802 */ /* 0x000fe40000000f00 */
[----:B------:R-:W-:Y:S05]  /*1cf50*/  CALL.REL.NOINC `($__internal_64_$__cuda_sm70_shflsync_bfly_p) ;  /* 0x00009c5000007944 */ /* 0x000fea0003c00000 */
[----:B------:R-:W-:-:S05]  /*1cf60*/  BRA `(.L_x_4033) ;  /* 0xffff1dd000007947 */ /* 0x000fca000383ffff */
.L_x_3918:
[----:B------:R-:W-:Y:S01]  /*1cf70*/  MOV R2, RZ ;  /* 0x000000ff00027202 */ /* 0x000fe20000000f00 */
[----:B------:R-:W-:Y:S01]  /*1cf80*/  IMAD.MOV.U32 R100, RZ, RZ, R5 ;  /* 0x000000ffff647224 */ /* 0x000fe200078e0005 */
[----:B------:R-:W-:Y:S01]  /*1cf90*/  MOV R3, 0x1cfc0 ;  /* 0x0001cfc000037802 */ /* 0x000fe20000000f00 */
[----:B------:R-:W-:Y:S02]  /*1cfa0*/  IMAD.MOV.U32 R203, RZ, RZ, 0x181f ;  /* 0x0000181fffcb7424 */ /* 0x000fe400078e00ff */
[----:B-1234-:R-:W-:Y:S05]  /*1cfb0*/  CALL.REL.NOINC `($__internal_65_$__cuda_sm70_shflsync_idx_p) ;  /* 0x00009c5000007944 */ /* 0x01efea0003c00000 */
[----:B------:R-:W-:Y:S01]  /*1cfc0*/  MOV R4, R204 ;  /* 0x000000cc00047202 */ /* 0x000fe20000000f00 */
[----:B------:R-:W-:-:S05]  /*1cfd0*/  BRA `(.L_x_4034) ;  /* 0xffff395000007947 */ /* 0x000fca000383ffff */
.L_x_3919:
        /* <DEDUP_REMOVED lines=38> */
.L_x_3922:
[----:B------:R-:W-:Y:S01]  /*1d240*/  MOV R2, RZ ;  /* 0x000000ff00027202 */ /* 0x000fe20000000f00 */
[----:B------:R-:W-:Y:S01]  /*1d250*/  IMAD.MOV.U32 R100, RZ, RZ, R103 ;  /* 0x000000ffff647224 */ /* 0x000fe200078e0067 */
[----:B------:R-:W-:Y:S01]  /*1d260*/  MOV R3, 0x1d290 ;  /* 0x0001d29000037802 */ /* 0x000fe20000000f00 */
[----:B------:R-:W-:Y:S02]  /*1d270*/  IMAD.MOV.U32 R203, RZ, RZ, 0x181f ;  /* 0x0000181fffcb7424 */ /* 0x000fe400078e00ff */
[----:B------:R-:W-:Y:S05]  /*1d280*/  CALL.REL.NOINC `($__internal_65_$__cuda_sm70_shflsync_idx_p) ;  /* 0x0000998000007944 */ /* 0x000fea0003c00000 */
[----:B------:R-:W-:Y:S01]  /*1d290*/  MOV R101, R204 ;  /* 0x000000cc00657202 */ /* 0x000fe20000000f00 */
[----:B------:R-:W-:-:S05]  /*1d2a0*/  BRA `(.L_x_4036) ;  /* 0xffff44b000007947 */ /* 0x000fca000383ffff */
.L_x_3923:
        /* <DEDUP_REMOVED lines=13> */
[C---:B------:R-:W-:Y:S01]  /*1d380*/  IADD3 R2, P0, R204.reuse, R147, RZ ;  /* 0x00000093cc027210 */ /* 0x040fe20007f1e0ff */
[----:B------:R-:W-:Y:S01]  /*1d390*/  IMAD.MOV.U32 R203, RZ, RZ, 0x181f ;  /* 0x0000181fffcb7424 */ /* 0x000fe200078e00ff */
[----:B------:R-:W-:Y:S03]  /*1d3a0*/  SEL R103, RZ, 0x10, P4 ;  /* 0x00000010ff677807 */ /* 0x000fe60002000000 */
        /* <DEDUP_REMOVED lines=22> */
.L_x_3924:
[----:B------:R-:W-:Y:S02]  /*1d510*/  MOV R0, 0x2 ;  /* 0x0000000200007802 */ /* 0x000fe40000000f00 */
[----:B------:R-:W-:Y:S02]  /*1d520*/  MOV R2, 0x1d540 ;  /* 0x0001d54000027802 */ /* 0x000fe40000000f00 */
[----:B------:R-:W-:Y:S05]  /*1d530*/  CALL.REL.NOINC `($__internal_64_$__cuda_sm70_shflsync_bfly_p) ;  /* 0x0000967000007944 */ /* 0x000fea0003c00000 */
[----:B------:R-:W-:-:S05]  /*1d540*/  BRA `(.L_x_4038) ;  /* 0xffff46f000007947 */ /* 0x000fca000383ffff */
.L_x_3925:
        /* <DEDUP_REMOVED lines=13> */
.L_x_3928:
[----:B------:R-:W-:Y:S01]  /*1d620*/  MOV R203, 0x181f ;  /* 0x0000181f00cb7802 */ /* 0x000fe20000000f00 */
[----:B------:R-:W-:Y:S01]  /*1d630*/  IMAD.MOV.U32 R2, RZ, RZ, RZ ;  /* 0x000000ffff027224 */ /* 0x000fe200078e00ff */
[----:B------:R-:W-:Y:S02]  /*1d640*/  MOV R3, 0x1d660 ;  /* 0x0001d66000037802 */ /* 0x000fe40000000f00 */
[----:B-1234-:R-:W-:Y:S05]  /*1d650*/  CALL.REL.NOINC `($__internal_65_$__cuda_sm70_shflsync_idx_p) ;  /* 0x000095b000007944 */ /* 0x01efea0003c00000 */
[----:B------:R-:W-:Y:S01]  /*1d660*/  MOV R2, R204 ;  /* 0x000000cc00027202 */ /* 0x000fe20000000f00 */
[----:B------:R-:W-:-:S05]  /*1d670*/  BRA `(.L_x_4040) ;  /* 0xffff5f3000007947 */ /* 0x000fca000383ffff */
.L_x_3931:
[----:B------:R-:W-:Y:S01]  /*1d680*/  MOV R2, RZ ;  /* 0x000000ff00027202 */ /* 0x000fe20000000f00 */
[----:B------:R-:W-:Y:S01]  /*1d690*/  IMAD.MOV.U32 R100, RZ, RZ, R103 ;  /* 0x000000ffff647224 */ /* 0x000fe200078e0067 */
[----:B------:R-:W-:Y:S01]  /*1d6a0*/  MOV R3, 0x1d6d0 ;  /* 0x0001d6d000037802 */ /* 0x000fe20000000f00 */
[----:B------:R-:W-:Y:S02]  /*1d6b0*/  IMAD.MOV.U32 R203, RZ, RZ, 0x181f ;  /* 0x0000181fffcb7424 */ /* 0x000fe400078e00ff */
[----:B------:R-:W-:Y:S05]  /*1d6c0*/  CALL.REL.NOINC `($__internal_65_$__cuda_sm70_shflsync_idx_p) ;  /* 0x0000954000007944 */ /* 0x000fea0003c00000 */
[----:B------:R-:W-:Y:S01]  /*1d6d0*/  MOV R101, R204 ;  /* 0x000000cc00657202 */ /* 0x000fe20000000f00 */
[----:B------:R-:W-:-:S05]  /*1d6e0*/  BRA `(.L_x_4041) ;  /* 0xffff6be000007947 */ /* 0x000fca000383ffff */
.L_x_3932:
[----:B------:R-:W-:Y:S01]  /*1d6f0*/  MOV R2, RZ ;  /* 0x000000ff00027202 */ /* 0x000fe20000000f00 */
[----:B------:R-:W-:Y:S01]  /*1d700*/  IMAD.MOV.U32 R100, RZ, RZ, R146 ;  /* 0x000000ffff647224 */ /* 0x000fe200078e0092 */
[----:B------:R-:W-:Y:S01]  /*1d710*/  MOV R3, 0x1d740 ;  /* 0x0001d74000037802 */ /* 0x000fe20000000f00 */
[----:B------:R-:W-:Y:S02]  /*1d720*/  IMAD.MOV.U32 R203, RZ, RZ, 0x181f ;  /* 0x0000181fffcb7424 */ /* 0x000fe400078e00ff */
[----:B-12---:R-:W-:Y:S05]  /*1d730*/  CALL.REL.NOINC `($__internal_65_$__cuda_sm70_shflsync_idx_p) ;  /* 0x000094d000007944 */ /* 0x006fea0003c00000 */
[C---:B------:R-:W-:Y:S02]  /*1d740*/  IADD3 R2, P0, R204.reuse, R208, RZ ;  /* 0x000000d0cc027210 */ /* 0x040fe40007f1e0ff */
[----:B------:R-:W-:Y:S02]  /*1d750*/  MOV R100, R103 ;  /* 0x0000006700647202 */ /* 0x000fe40000000f00 */
[----:B------:R-:W-:Y:S01]  /*1d760*/  MOV R203, 0x181f ;  /* 0x0000181f00cb7802 */ /* 0x000fe20000000f00 */
[C---:B------:R-:W-:Y:S01]  /*1d770*/  IMAD.X R3, R101.reuse, 0x1, R193, P0 ;  /* 0x0000000165037824 */ /* 0x040fe200000e06c1 */
[C---:B------:R-:W-:Y:S04]  /*1d780*/  IADD3 R144, P0, R204.reuse, R192, RZ ;  /* 0x000000c0cc907210 */ /* 0x040fe80007f1e0ff */
[----:B------:R-:W-:Y:S01]  /*1d790*/  @!PT LDS RZ, [RZ] ;  /* 0x00000000fffff984 */ /* 0x000fe20000000800 */
[----:B------:R-:W-:Y:S01]  /*1d7a0*/  @!PT LDS RZ, [RZ] ;  /* 0x00000000fffff984 */ /* 0x000fe20000000800 */
[----:B------:R-:W-:Y:S01]  /*1d7b0*/  @!PT LDS RZ, [RZ] ;  /* 0x00000000fffff984 */ /* 0x000fe20000000800 */
[----:B------:R1:W-:Y:S01]  /*1d7c0*/  LDGSTS.E.BYPASS.LTC128B.128 [R190+0x6100], [R2.64], !P5 ;  /* 0x0610000002be7fae */ /* 0x0003e2000e901d4a */
[C---:B------:R-:W-:Y:S05]  /*1d7d0*/  IMAD.X R145, R101.reuse, 0x1, R195, P0 ;  /* 0x0000000165917824 */ /* 0x040fea00000e06c3 */
[----:B------:R2:W-:Y:S01]  /*1d7e0*/  LDGSTS.E.BYPASS.LTC128B.128 [R190+0x8100], [R144.64], !P4 ;  /* 0x0810000090be7fae */ /* 0x0005e2000e101d4a */
[----:B-1----:R-:W-:Y:S05]  /*1d7f0*/  IADD3 R2, P0, R204, R194, RZ ;  /* 0x000000c2cc027210 */ /* 0x002fea0007f1e0ff */
[----:B------:R-:W-:Y:S05]  /*1d800*/  IMAD.X R3, R101, 0x1, R191, P0 ;  /* 0x0000000165037824 */ /* 0x000fea00000e06bf */
[----:B------:R1:W-:Y:S02]  /*1d810*/  LDGSTS.E.BYPASS.LTC128B.128 [R190+0xa100], [R2.64], !P6 ;  /* 0x0a10000002be7fae */ /* 0x0003e4000f101d4a */
[----:B-1----:R-:W-:Y:S01]  /*1d820*/  MOV R3, 0x1d850 ;  /* 0x0001d85000037802 */ /* 0x002fe20000000f00 */
[----:B------:R-:W-:Y:S02]  /*1d830*/  IMAD.MOV.U32 R2, RZ, RZ, 0x1 ;  /* 0x00000001ff027424 */ /* 0x000fe400078e00ff */
[----:B--2---:R-:W-:Y:S05]  /*1d840*/  CALL.REL.NOINC `($__internal_65_$__cuda_sm70_shflsync_idx_p) ;  /* 0x000093c000007944 */ /* 0x004fea0003c00000 */
        /* <DEDUP_REMOVED lines=8> */
.L_x_3933:
[----:B------:R-:W-:Y:S01]  /*1d8d0*/  MOV R203, 0x1c1f ;  /* 0x00001c1f00cb7802 */ /* 0x000fe20000000f00 */
[----:B---3--:R-:W-:Y:S01]  /*1d8e0*/  IMAD.MOV.U32 R2, RZ, RZ, RZ ;  /* 0x000000ffff027224 */ /* 0x008fe200078e00ff */
[----:B------:R-:W-:Y:S02]  /*1d8f0*/  MOV R3, 0x1d910 ;  /* 0x0001d91000037802 */ /* 0x000fe40000000f00 */
[----:B------:R-:W-:Y:S05]  /*1d900*/  CALL.REL.NOINC `($__internal_65_$__cuda_sm70_shflsync_idx_p) ;  /* 0x0000930000007944 */ /* 0x000fea0003c00000 */
[----:B------:R-:W-:Y:S01]  /*1d910*/  MOV R3, R204 ;  /* 0x000000cc00037202 */ /* 0x000fe20000000f00 */
[----:B------:R-:W-:-:S05]  /*1d920*/  BRA `(.L_x_4043) ;  /* 0xffff6c4000007947 */ /* 0x000fca000383ffff */
.L_x_3938:
[----:B------:R-:W-:Y:S01]  /*1d930*/  MOV R203, 0x1c1f ;  /* 0x00001c1f00cb7802 */ /* 0x000fe20000000f00 */
[----:B------:R-:W-:Y:S01]  /*1d940*/  IMAD.MOV.U32 R2, RZ, RZ, 0x1 ;  /* 0x00000001ff027424 */ /* 0x000fe200078e00ff */
[----:B------:R-:W-:Y:S02]  /*1d950*/  MOV R3, 0x1d970 ;  /* 0x0001d97000037802 */ /* 0x000fe40000000f00 */
[----:B-1----:R-:W-:Y:S05]  /*1d960*/  CALL.REL.NOINC `($__internal_65_$__cuda_sm70_shflsync_idx_p) ;  /* 0x000092a000007944 */ /* 0x002fea0003c00000 */
[----:B------:R-:W-:Y:S01]  /*1d970*/  MOV R3, R204 ;  /* 0x000000cc00037202 */ /* 0x000fe20000000f00 */
[----:B------:R-:W-:-:S05]  /*1d980*/  BRA `(.L_x_4044) ;  /* 0xffff710000007947 */ /* 0x000fca000383ffff */
.L_x_3943:
[----:B------:R-:W-:Y:S02]  /*1d990*/  MOV R0, 0x2 ;  /* 0x0000000200007802 */ /* 0x000fe40000000f00 */
[----:B------:R-:W-:Y:S02]  /*1d9a0*/  MOV R2, 0x1d9c0 ;  /* 0x0001d9c000027802 */ /* 0x000fe40000000f00 */
[----:B------:R-:W-:Y:S05]  /*1d9b0*/  CALL.REL.NOINC `($__internal_64_$__cuda_sm70_shflsync_bfly_p) ;  /* 0x000091f000007944 */ /* 0x000fea0003c00000 */
[----:B------:R-:W-:-:S05]  /*1d9c0*/  BRA `(.L_x_4045) ;  /* 0xffff77c000007947 */ /* 0x000fca000383ffff */
.L_x_3944:
        /* <DEDUP_REMOVED lines=10> */
[----:B------:R-:W-:Y:S03]  /*1da70*/  MOV R2, 0x1daa0 ;  /* 0x0001daa000027802 */ /* 0x000fe60000000f00 */
[----:B------:R-:W-:Y:S02]  /*1da80*/  IMAD.MOV.U32 R100, RZ, RZ, R4 ;  /* 0x000000ffff647224 */ /* 0x000fe400078e0004 */
[----:B------:R-:W-:Y:S05]  /*1da90*/  CALL.REL.NOINC `($__internal_64_$__cuda_sm70_shflsync_bfly_p) ;  /* 0x0000911000007944 */ /* 0x000fea0003c00000 */
[----:B------:R-:W-:-:S05]  /*1daa0*/  BRA `(.L_x_4046) ;  /* 0xffff775000007947 */ /* 0x000fca000383ffff */
.L_x_3946:
[----:B------:R-:W-:Y:S01]  /*1dab0*/  IMAD.MOV.U32 R100, RZ, RZ, R201 ;  /* 0x000000ffff647224 */ /* 0x000fe200078e00c9 */
[----:B------:R-:W-:-:S02]  /*1dac0*/  MOV R0, 0x2 ;  /* 0x0000000200007802 */ /* 0x000fc40000000f00 */
[----:B------:R-:W-:Y:S02]  /*1dad0*/  MOV R2, 0x1daf0 ;  /* 0x0001daf000027802 */ /* 0x000fe40000000f00 */
[----:B------:R-:W-:Y:S05]  /*1dae0*/  CALL.REL.NOINC `($__internal_64_$__cuda_sm70_shflsync_bfly_p) ;  /* 0x000090c000007944 */ /* 0x000fea0003c00000 */
[----:B------:R-:W-:Y:S01]  /*1daf0*/  MOV R4, R0 ;  /* 0x0000000000047202 */ /* 0x000fe20000000f00 */
[----:B------:R-:W-:Y:S05]  /*1db00*/  BRA `(.L_x_4047) ;  /* 0xffff8e9000007947 */ /* 0x000fea000383ffff */
.L_x_3947:
[----:B------:R-:W-:Y:S01]  /*1db10*/  IMAD.MOV.U32 R100, RZ, RZ, R4 ;  /* 0x000000ffff647224 */ /* 0x000fe200078e0004 */
[----:B------:R-:W-:Y:S02]  /*1db20*/  MOV R0, 0x1 ;  /* 0x0000000100007802 */ /* 0x000fe40000000f00 */
[----:B------:R-:W-:Y:S02]  /*1db30*/  MOV R2, 0x1db50 ;  /* 0x0001db5000027802 */ /* 0x000fe40000000f00 */
[----:B-1----:R-:W-:Y:S05]  /*1db40*/  CALL.REL.NOINC `($__internal_64_$__cuda_sm70_shflsync_bfly_p) ;  /* 0x0000906000007944 */ /* 0x002fea0003c00000 */
[----:B------:R-:W-:Y:S01]  /*1db50*/  FADD.FTZ R4, R4, R0 ;  /* 0x0000000004047221 */ /* 0x000fe20000010000 */
[----:B------:R-:W-:Y:S02]  /*1db60*/  MOV R100, R200 ;  /* 0x000000c800647202 */ /* 0x000fe40000000f00 */
[----:B------:R-:W-:Y:S02]  /*1db70*/  MOV R0, 0x2 ;  /* 0x0000000200007802 */ /* 0x000fe40000000f00 */
[----:B------:R-:W-:Y:S02]  /*1db80*/  MOV R2, 0x1dba0 ;  /* 0x0001dba000027802 */ /* 0x000fe40000000f00 */
[----:B------:R-:W-:Y:S05]  /*1db90*/  CALL.REL.NOINC `($__internal_64_$__cuda_sm70_shflsync_bfly_p) ;  /* 0x0000901000007944 */ /* 0x000fea0003c00000 */
[----:B------:R-:W-:Y:S01]  /*1dba0*/  FADD.FTZ R200, R200, R0 ;  /* 0x00000000c8c87221 */ /* 0x000fe20000010000 */
[----:B------:R-:W-:-:S02]  /*1dbb0*/  MOV R0, 0x1 ;  /* 0x0000000100007802 */ /* 0x000fc40000000f00 */
[----:B------:R-:W-:Y:S02]  /*1dbc0*/  MOV R2, 0x1dbf0 ;  /* 0x0001dbf000027802 */ /* 0x000fe40000000f00 */
[----:B------:R-:W-:Y:S02]  /*1dbd0*/  MOV R100, R200 ;  /* 0x000000c800647202 */ /* 0x000fe40000000f00 */
[----:B------:R-:W-:Y:S05]  /*1dbe0*/  CALL.REL.NOINC `($__internal_64_$__cuda_sm70_shflsync_bfly_p) ;  /* 0x00008fc000007944 */ /* 0x000fea0003c00000 */
[----:B------:R-:W-:Y:S01]  /*1dbf0*/  MOV R3, R0 ;  /* 0x0000000000037202 */ /* 0x000fe20000000f00 */
[----:B------:R-:W-:Y:S05]  /*1dc00*/  BRA `(.L_x_4048) ;  /* 0xffff8e0000007947 */ /* 0x000fea000383ffff */
.L_x_3954:
[----:B-1234-:R-:W-:Y:S01]  /*1dc10*/  IMAD.MOV.U32 R100, RZ, RZ, R10 ;  /* 0x000000ffff647224 */ /* 0x01efe200078e000a */
[----:B------:R-:W-:Y:S01]  /*1dc20*/  MOV R2, RZ ;  /* 0x000000ff00027202 */ /* 0x000fe20000000f00 */
[----:B------:R-:W-:Y:S01]  /*1dc30*/  IMAD.MOV.U32 R203, RZ, RZ, 0x181f ;  /* 0x0000181fffcb7424 */ /* 0x000fe200078e00ff */
[----:B------:R-:W-:Y:S02]  /*1dc40*/  MOV R3, 0x1dc60 ;  /* 0x0001dc6000037802 */ /* 0x000fe40000000f00 */
[----:B------:R-:W-:Y:S05]  /*1dc50*/  CALL.REL.NOINC `($__internal_65_$__cuda_sm70_shflsync_idx_p) ;  /* 0x00008fb000007944 */ /* 0x000fea0003c00000 */
[----:B------:R-:W-:Y:S01]  /*1dc60*/  MOV R4, R204 ;  /* 0x000000cc00047202 */ /* 0x000fe20000000f00 */
[----:B------:R-:W-:Y:S05]  /*1dc70*/  BRA `(.L_x_4049) ;  /* 0xffffa5e000007947 */ /* 0x000fea000383ffff */
.L_x_3955:
[----:B------:R-:W-:Y:S01]  /*1dc80*/  IMAD.MOV.U32 R100, RZ, RZ, R12 ;  /* 0x000000ffff647224 */ /* 0x000fe200078e000c */
[----:B------:R-:W-:Y:S01]  /*1dc90*/  MOV R2, RZ ;  /* 0x000000ff00027202 */ /* 0x000fe20000000f00 */
[----:B------:R-:W-:Y:S01]  /*1dca0*/  IMAD.MOV.U32 R203, RZ, RZ, 0x181f ;  /* 0x0000181fffcb7424 */ /* 0x000fe200078e00ff */
[----:B------:R-:W-:-:S02]  /*1dcb0*/  MOV R3, 0x1dcd0 ;  /* 0x0001dcd000037802 */ /* 0x000fc40000000f00 */
[----:B-12---:R-:W-:Y:S05]  /*1dcc0*/  CALL.REL.NOINC `($__internal_65_$__cuda_sm70_shflsync_idx_p) ;  /* 0x00008f4000007944 */ /* 0x006fea0003c00000 */
[----:B------:R-:W-:Y:S01]  /*1dcd0*/  MOV R0, R204 ;  /* 0x000000cc00007202 */ /* 0x000fe20000000f00 */
[----:B------:R-:W-:Y:S05]  /*1dce0*/  BRA `(.L_x_4050) ;  /* 0xffffa59000007947 */ /* 0x000fea000383ffff */
.L_x_3958:
[----:B------:R-:W-:Y:S01]  /*1dcf0*/  IMAD.MOV.U32 R100, RZ, RZ, R10 ;  /* 0x000000ffff647224 */ /* 0x000fe200078e000a */
[----:B--2---:R-:W-:Y:S01]  /*1dd00*/  MOV R2, 0x1 ;  /* 0x0000000100027802 */ /* 0x004fe20000000f00 */
[----:B------:R-:W-:Y:S01]  /*1dd10*/  IMAD.MOV.U32 R203, RZ, RZ, 0x181f ;  /* 0x0000181fffcb7424 */ /* 0x000fe200078e00ff */
[----:B------:R-:W-:-:S02]  /*1dd20*/  MOV R3, 0x1dd40 ;  /* 0x0001dd4000037802 */ /* 0x000fc40000000f00 */
[----:B-1-34-:R-:W-:Y:S05]  /*1dd30*/  CALL.REL.NOINC `($__internal_65_$__cuda_sm70_shflsync_idx_p) ;  /* 0x00008ed000007944 */ /* 0x01afea0003c00000 */
        /* <DEDUP_REMOVED lines=8> */
.L_x_3961:
[----:B------:R-:W-:Y:S01]  /*1ddc0*/  IMAD.MOV.U32 R100, RZ, RZ, R10 ;  /* 0x000000ffff647224 */ /* 0x000fe200078e000a */
[----:B-1----:R-:W-:Y:S01]  /*1ddd0*/  MOV R2, 0x2 ;  /* 0x0000000200027802 */ /* 0x002fe20000000f00 */
[----:B------:R-:W-:Y:S01]  /*1dde0*/  IMAD.MOV.U32 R203, RZ, RZ, 0x181f ;  /* 0x0000181fffcb7424 */ /* 0x000fe200078e00ff */
[----:B------:R-:W-:Y:S02]  /*1ddf0*/  MOV R3, 0x1de10 ;  /* 0x0001de1000037802 */ /* 0x000fe40000000f00 */
[----:B--234-:R-:W-:Y:S05]  /*1de00*/  CALL.REL.NOINC `($__internal_65_$__cuda_sm70_shflsync_idx_p) ;  /* 0x00008e0000007944 */ /* 0x01cfea0003c00000 */
[----:B------:R-:W-:Y:S01]  /*1de10*/  MOV R4, R204 ;  /* 0x000000cc00047202 */ /* 0x000fe20000000f00 */
[----:B------:R-:W-:Y:S05]  /*1de20*/  BRA `(.L_x_4052) ;  /* 0xffffa70000007947 */ /* 0x000fea000383ffff */
.L_x_3962:
[----:B------:R-:W-:Y:S01]  /*1de30*/  IMAD.MOV.U32 R100, RZ, RZ, R12 ;  /* 0x000000ffff647224 */ /* 0x000fe200078e000c */
[----:B------:R-:W-:Y:S01]  /*1de40*/  MOV R2, 0x2 ;  /* 0x0000000200027802 */ /* 0x000fe20000000f00 */
[----:B------:R-:W-:Y:S01]  /*1de50*/  IMAD.MOV.U32 R203, RZ, RZ, 0x181f ;  /* 0x0000181fffcb7424 */ /* 0x000fe200078e00ff */
[----:B------:R-:W-:Y:S02]  /*1de60*/  MOV R3, 0x1de80 ;  /* 0x0001de8000037802 */ /* 0x000fe40000000f00 */
[----:B-1234-:R-:W-:Y:S05]  /*1de70*/  CALL.REL.NOINC `($__internal_65_$__cuda_sm70_shflsync_idx_p) ;  /* 0x00008d9000007944 */ /* 0x01efea0003c00000 */
[----:B------:R-:W-:Y:S01]  /*1de80*/  MOV R0, R204 ;  /* 0x000000cc00007202 */ /* 0x000fe20000000f00 */
[----:B------:R-:W-:Y:S05]  /*1de90*/  BRA `(.L_x_4053) ;  /* 0xffffa6b000007947 */ /* 0x000fea000383ffff */
.L_x_3965:
[----:B------:R-:W-:Y:S01]  /*1dea0*/  IMAD.MOV.U32 R100, RZ, RZ, R10 ;  /* 0x000000ffff647224 */ /* 0x000fe200078e000a */
[----:B-1----:R-:W-:Y:S01]  /*1deb0*/  MOV R2, 0x3 ;  /* 0x0000000300027802 */ /* 0x002fe20000000f00 */
[----:B------:R-:W-:Y:S01]  /*1dec0*/  IMAD.MOV.U32 R203, RZ, RZ, 0x181f ;  /* 0x0000181fffcb7424 */ /* 0x000fe200078e00ff */
[----:B------:R-:W-:-:S02]  /*1ded0*/  MOV R3, 0x1def0 ;  /* 0x0001def000037802 */ /* 0x000fc40000000f00 */
[----:B--234-:R-:W-:Y:S05]  /*1dee0*/  CALL.REL.NOINC `($__internal_65_$__cuda_sm70_shflsync_idx_p) ;  /* 0x00008d2000007944 */ /* 0x01cfea0003c00000 */
        /* <DEDUP_REMOVED lines=8> */
.L_x_3967:
[----:B------:R-:W-:Y:S01]  /*1df70*/  IMAD.MOV.U32 R100, RZ, RZ, R5 ;  /* 0x000000ffff647224 */ /* 0x000fe200078e0005 */
[----:B------:R-:W-:Y:S01]  /*1df80*/  MOV R2, RZ ;  /* 0x000000ff00027202 */ /* 0x000fe20000000f00 */
[----:B------:R-:W-:Y:S01]  /*1df90*/  IMAD.MOV.U32 R203, RZ, RZ, 0x1c1f ;  /* 0x00001c1fffcb7424 */ /* 0x000fe200078e00ff */
[----:B------:R-:W-:Y:S02]  /*1dfa0*/  MOV R3, 0x1dfc0 ;  /* 0x0001dfc000037802 */ /* 0x000fe40000000f00 */
[----:B------:R-:W-:Y:S05]  /*1dfb0*/  CALL.REL.NOINC `($__internal_65_$__cuda_sm70_shflsync_idx_p) ;  /* 0x00008c5000007944 */ /* 0x000fea0003c00000 */
[----:B------:R-:W-:Y:S01]  /*1dfc0*/  MOV R4, R204 ;  /* 0x000000cc00047202 */ /* 0x000fe20000000f00 */
[----:B------:R-:W-:Y:S05]  /*1dfd0*/  BRA `(.L_x_4055) ;  /* 0xffffaa2000007947 */ /* 0x000fea000383ffff */
.L_x_3968:
[----:B------:R-:W-:Y:S01]  /*1dfe0*/  IMAD.MOV.U32 R100, RZ, RZ, R12 ;  /* 0x000000ffff647224 */ /* 0x000fe200078e000c */
[----:B------:R-:W-:Y:S01]  /*1dff0*/  MOV R2, RZ ;  /* 0x000000ff00027202 */ /* 0x000fe20000000f00 */
[----:B------:R-:W-:Y:S01]  /*1e000*/  IMAD.MOV.U32 R203, RZ, RZ, 0x1c1f ;  /* 0x00001c1fffcb7424 */ /* 0x000fe200078e00ff */
[----:B------:R-:W-:Y:S02]  /*1e010*/  MOV R3, 0x1e030 ;  /* 0x0001e03000037802 */ /* 0x000fe40000000f00 */
[----:B-12---:R-:W-:Y:S05]  /*1e020*/  CALL.REL.NOINC `($__internal_65_$__cuda_sm70_shflsync_idx_p) ;  /* 0x00008be000007944 */ /* 0x006fea0003c00000 */
[----:B------:R-:W-:Y:S01]  /*1e030*/  MOV R0, R204 ;  /* 0x000000cc00007202 */ /* 0x000fe20000000f00 */
[----:B------:R-:W-:Y:S05]  /*1e040*/  BRA `(.L_x_4056) ;  /* 0xffffa9d000007947 */ /* 0x000fea000383ffff */
.L_x_3971:
        /* <DEDUP_REMOVED lines=13> */
.L_x_3975:
[----:B------:R-:W-:Y:S01]  /*1e120*/  IMAD.MOV.U32 R100, RZ, RZ, R5 ;  /* 0x000000ffff647224 */ /* 0x000fe200078e0005 */
[----:B------:R-:W-:Y:S01]  /*1e130*/  MOV R2, RZ ;  /* 0x000000ff00027202 */ /* 0x000fe20000000f00 */
[----:B------:R-:W-:Y:S01]  /*1e140*/  IMAD.MOV.U32 R203, RZ, RZ, 0x181f ;  /* 0x0000181fffcb7424 */ /* 0x000fe200078e00ff */
[----:B------:R-:W-:Y:S02]  /*1e150*/  MOV R3, 0x1e170 ;  /* 0x0001e17000037802 */ /* 0x000fe40000000f00 */
[----:B--2---:R-:W-:Y:S05]  /*1e160*/  CALL.REL.NOINC `($__internal_65_$__cuda_sm70_shflsync_idx_p) ;  /* 0x00008aa000007944 */ /* 0x004fea0003c00000 */
[----:B------:R-:W-:Y:S01]  /*1e170*/  MOV R4, R204 ;  /* 0x000000cc00047202 */ /* 0x000fe20000000f00 */
[----:B------:R-:W-:Y:S05]  /*1e180*/  BRA `(.L_x_4058) ;  /* 0xffffc3d000007947 */ /* 0x000fea000383ffff */
.L_x_3976:
[----:B------:R-:W-:Y:S01]  /*1e190*/  IMAD.MOV.U32 R100, RZ, RZ, R12 ;  /* 0x000000ffff647224 */ /* 0x000fe200078e000c */
[----:B------:R-:W-:Y:S01]  /*1e1a0*/  MOV R2, RZ ;  /* 0x000000ff00027202 */ /* 0x000fe20000000f00 */
[----:B------:R-:W-:Y:S01]  /*1e1b0*/  IMAD.MOV.U32 R203, RZ, RZ, 0x181f ;  /* 0x0000181fffcb7424 */ /* 0x000fe200078e00ff */
[----:B------:R-:W-:Y:S02]  /*1e1c0*/  MOV R3, 0x1e1e0 ;  /* 0x0001e1e000037802 */ /* 0x000fe40000000f00 */
[----:B-123--:R-:W-:Y:S05]  /*1e1d0*/  CALL.REL.NOINC `($__internal_65_$__cuda_sm70_shflsync_idx_p) ;  /* 0x00008a3000007944 */ /* 0x00efea0003c00000 */
[----:B------:R-:W-:Y:S01]  /*1e1e0*/  MOV R0, R204 ;  /* 0x000000cc00007202 */ /* 0x000fe20000000f00 */
[----:B------:R-:W-:Y:S05]  /*1e1f0*/  BRA `(.L_x_4059) ;  /* 0xffffc38000007947 */ /* 0x000fea000383ffff */
.L_x_3979:
        /* <DEDUP_REMOVED lines=13> */
.L_x_3982:
[----:B------:R-:W-:Y:S01]  /*1e2d0*/  IMAD.MOV.U32 R100, RZ, RZ, R5 ;  /* 0x000000ffff647224 */ /* 0x000fe200078e0005 */
[----:B-1----:R-:W-:Y:S01]  /*1e2e0*/  MOV R2, 0x2 ;  /* 0x0000000200027802 */ /* 0x002fe20000000f00 */
[----:B------:R-:W-:Y:S01]  /*1e2f0*/  IMAD.MOV.U32 R203, RZ, RZ, 0x181f ;  /* 0x0000181fffcb7424 */ /* 0x000fe200078e00ff */
[----:B------:R-:W-:Y:S02]  /*1e300*/  MOV R3, 0x1e320 ;  /* 0x0001e32000037802 */ /* 0x000fe40000000f00 */
[----:B--234-:R-:W-:Y:S05]  /*1e310*/  CALL.REL.NOINC `($__internal_65_$__cuda_sm70_shflsync_idx_p) ;  /* 0x000088f000007944 */ /* 0x01cfea0003c00000 */
[----:B------:R-:W-:Y:S01]  /*1e320*/  MOV R4, R204 ;  /* 0x000000cc00047202 */ /* 0x000fe20000000f00 */
[----:B------:R-:W-:Y:S05]  /*1e330*/  BRA `(.L_x_4061) ;  /* 0xffffc4f000007947 */ /* 0x000fea000383ffff */
.L_x_3983:
[----:B------:R-:W-:Y:S01]  /*1e340*/  IMAD.MOV.U32 R100, RZ, RZ, R12 ;  /* 0x000000ffff647224 */ /* 0x000fe200078e000c */
[----:B-1----:R-:W-:Y:S01]  /*1e350*/  MOV R2, 0x2 ;  /* 0x0000000200027802 */ /* 0x002fe20000000f00 */
[----:B------:R-:W-:Y:S01]  /*1e360*/  IMAD.MOV.U32 R203, RZ, RZ, 0x181f ;  /* 0x0000181fffcb7424 */ /* 0x000fe200078e00ff */
[----:B------:R-:W-:Y:S02]  /*1e370*/  MOV R3, 0x1e390 ;  /* 0x0001e39000037802 */ /* 0x000fe40000000f00 */
[----:B--234-:R-:W-:Y:S05]  /*1e380*/  CALL.REL.NOINC `($__internal_65_$__cuda_sm70_shflsync_idx_p) ;  /* 0x0000888000007944 */ /* 0x01cfea0003c00000 */
[----:B------:R-:W-:Y:S01]  /*1e390*/  MOV R0, R204 ;  /* 0x000000cc00007202 */ /* 0x000fe20000000f00 */
[----:B------:R-:W-:Y:S05]  /*1e3a0*/  BRA `(.L_x_4062) ;  /* 0xffffc4a000007947 */ /* 0x000fea000383ffff */
.L_x_3986:
        /* <DEDUP_REMOVED lines=13> */
.L_x_3988:
[----:B------:R-:W-:Y:S01]  /*1e480*/  IMAD.MOV.U32 R100, RZ, RZ, R101 ;  /* 0x000000ffff647224 */ /* 0x000fe200078e0065 */
[----:B------:R-:W-:Y:S01]  /*1e490*/  MOV R2, RZ ;  /* 0x000000ff00027202 */ /* 0x000fe20000000f00 */
[----:B------:R-:W-:Y:S01]  /*1e4a0*/  IMAD.MOV.U32 R203, RZ, RZ, 0x1f ;  /* 0x0000001fffcb7424 */ /* 0x000fe200078e00ff */
[----:B------:R-:W-:Y:S02]  /*1e4b0*/  MOV R3, 0x1e4d0 ;  /* 0x0001e4d000037802 */ /* 0x000fe40000000f00 */
[----:B------:R-:W-:Y:S05]  /*1e4c0*/  CALL.REL.NOINC `($__internal_65_$__cuda_sm70_shflsync_idx_p) ;  /* 0x0000874000007944 */ /* 0x000fea0003c00000 */
[----:B------:R-:W-:Y:S01]  /*1e4d0*/  MOV R9, R204 ;  /* 0x000000cc00097202 */ /* 0x000fe20000000f00 */
[----:B------:R-:W-:Y:S05]  /*1e4e0*/  BRA `(.L_x_4064) ;  /* 0xffffc6e000007947 */ /* 0x000fea000383ffff */
.L_x_3989:
[----:B------:R-:W-:Y:S01]  /*1e4f0*/  IMAD.MOV.U32 R100, RZ, RZ, R101 ;  /* 0x000000ffff647224 */ /* 0x000fe200078e0065 */
[----:B------:R-:W-:Y:S01]  /*1e500*/  MOV R2, 0x1 ;  /* 0x0000000100027802 */ /* 0x000fe20000000f00 */
[----:B------:R-:W-:Y:S01]  /*1e510*/  IMAD.MOV.U32 R203, RZ, RZ, 0x1f ;  /* 0x0000001fffcb7424 */ /* 0x000fe200078e00ff */
[----:B------:R-:W-:Y:S02]  /*1e520*/  MOV R3, 0x1e540 ;  /* 0x0001e54000037802 */ /* 0x000fe40000000f00 */
[----:B-12---:R-:W-:Y:S05]  /*1e530*/  CALL.REL.NOINC `($__internal_65_$__cuda_sm70_shflsync_idx_p) ;  /* 0x000086d000007944 */ /* 0x006fea0003c00000 */
[----:B------:R-:W-:Y:S01]  /*1e540*/  MOV R6, R204 ;  /* 0x000000cc00067202 */ /* 0x000fe20000000f00 */
[----:B------:R-:W-:Y:S05]  /*1e550*/  BRA `(.L_x_4065) ;  /* 0xffffc69000007947 */ /* 0x000fea000383ffff */
.L_x_3990:
[----:B------:R-:W-:Y:S02]  /*1e560*/  MOV R3, 0x1 ;  /* 0x0000000100037802 */ /* 0x000fe40000000f00 */
[----:B------:R-:W-:-:S02]  /*1e570*/  MOV R2, 0x1e590 ;  /* 0x0001e59000027802 */ /* 0x000fc40000000f00 */
[----:B-1234-:R-:W-:Y:S05]  /*1e580*/  CALL.REL.NOINC `($__internal_66_$__cuda_sm70_shflsync_up_p) ;  /* 0x000086e000007944 */ /* 0x01efea0003c00000 */
[----:B------:R-:W-:Y:S05]  /*1e590*/  BRA `(.L_x_4066) ;  /* 0xffffc77000007947 */ /* 0x000fea000383ffff */
.L_x_3991:
[----:B------:R-:W-:Y:S02]  /*1e5a0*/  MOV R3, 0x2 ;  /* 0x0000000200037802 */ /* 0x000fe40000000f00 */
[----:B------:R-:W-:-:S02]  /*1e5b0*/  MOV R2, 0x1e5d0 ;  /* 0x0001e5d000027802 */ /* 0x000fc40000000f00 */
[----:B--2-4-:R-:W-:Y:S05]  /*1e5c0*/  CALL.REL.NOINC `($__internal_66_$__cuda_sm70_shflsync_up_p) ;  /* 0x000086a000007944 */ /* 0x014fea0003c00000 */
        /* <DEDUP_REMOVED lines=24> */
.L_x_3995:
[----:B------:R-:W-:Y:S02]  /*1e750*/  MOV R3, 0x1 ;  /* 0x0000000100037802 */ /* 0x000fe40000000f00 */
[----:B------:R-:W-:Y:S02]  /*1e760*/  MOV R2, 0x1e780 ;  /* 0x0001e78000027802 */ /* 0x000fe40000000f00 */
[----:B------:R-:W-:Y:S05]  /*1e770*/  CALL.REL.NOINC `($__internal_66_$__cuda_sm70_shflsync_up_p) ;  /* 0x000084f000007944 */ /* 0x000fea0003c00000 */
[----:B------:R-:W-:Y:S01]  /*1e780*/  MOV R2, R4 ;  /* 0x0000000400027202 */ /* 0x000fe20000000f00 */
[----:B------:R-:W-:Y:S05]  /*1e790*/  BRA `(.L_x_4068) ;  /* 0xffffc7d000007947 */ /* 0x000fea000383ffff */
.L_x_3996:
        /* <DEDUP_REMOVED lines=27> */
.L_x_3998:
[----:B------:R-:W-:Y:S02]  /*1e950*/  SEL R0, RZ, 0x1, P0 ;  /* 0x00000001ff007807 */ /* 0x000fe40000000000 */
[----:B------:R-:W-:Y:S02]  /*1e960*/  MOV R2, 0x1e980 ;  /* 0x0001e98000027802 */ /* 0x000fe40000000f00 */
[----:B-1----:R-:W-:Y:S05]  /*1e970*/  CALL.REL.NOINC `($__internal_67_$__cuda_sm70_votesync_ballot) ;  /* 0x0000835000007944 */ /* 0x002fea0003c00000 */
[----:B------:R-:W-:Y:S01]  /*1e980*/  MOV R5, R0 ;  /* 0x0000000000057202 */ /* 0x000fe20000000f00 */
[----:B------:R-:W-:Y:S05]  /*1e990*/  BRA `(.L_x_4070) ;  /* 0xffffc76000007947 */ /* 0x000fea000383ffff */
.L_x_3999:
[----:B------:R-:W-:Y:S01]  /*1e9a0*/  IMAD.MOV.U32 R100, RZ, RZ, R7 ;  /* 0x000000ffff647224 */ /* 0x000fe200078e0007 */
[----:B------:R-:W-:Y:S01]  /*1e9b0*/  MOV R2, R0 ;  /* 0x0000000000027202 */ /* 0x000fe20000000f00 */
[----:B------:R-:W-:Y:S01]  /*1e9c0*/  IMAD.MOV.U32 R203, RZ, RZ, 0x1f ;  /* 0x0000001fffcb7424 */ /* 0x000fe200078e00ff */
[----:B------:R-:W-:Y:S02]  /*1e9d0*/  MOV R3, 0x1e9f0 ;  /* 0x0001e9f000037802 */ /* 0x000fe40000000f00 */
[----:B-1----:R-:W-:Y:S05]  /*1e9e0*/  CALL.REL.NOINC `($__internal_65_$__cuda_sm70_shflsync_idx_p) ;  /* 0x0000822000007944 */ /* 0x002fea0003c00000 */
[----:B------:R-:W-:Y:S01]  /*1e9f0*/  IMAD.MOV.U32 R7, RZ, RZ, R204 ;  /* 0x000000ffff077224 */ /* 0x000fe200078e00cc */
[----:B------:R-:W-:Y:S01]  /*1ea00*/  MOV R2, R0 ;  /* 0x0000000000027202 */ /* 0x000fe20000000f00 */
[----:B------:R-:W-:Y:S01]  /*1ea10*/  IMAD.MOV.U32 R100, RZ, RZ, R8 ;  /* 0x000000ffff647224 */ /* 0x000fe200078e0008 */
[----:B------:R-:W-:-:S02]  /*1ea20*/  MOV R203, 0x1f ;  /* 0x0000001f00cb7802 */ /* 0x000fc40000000f00 */
[----:B------:R-:W-:Y:S02]  /*1ea30*/  MOV R3, 0x1ea50 ;  /* 0x0001ea5000037802 */ /* 0x000fe40000000f00 */
[----:B------:R-:W-:Y:S05]  /*1ea40*/  CALL.REL.NOINC `($__internal_65_$__cuda_sm70_shflsync_idx_p) ;  /* 0x000081c000007944 */ /* 0x000fea0003c00000 */
[----:B------:R-:W-:Y:S01]  /*1ea50*/  MOV R8, R204 ;  /* 0x000000cc00087202 */ /* 0x000fe20000000f00 */
[----:B------:R-:W-:Y:S05]  /*1ea60*/  BRA `(.L_x_4071) ;  /* 0xffffc6e000007947 */ /* 0x000fea000383ffff */
.L_x_4002:
[----:B------:R-:W-:Y:S01]  /*1ea70*/  IMAD.MOV.U32 R100, RZ, RZ, R4 ;  /* 0x000000ffff647224 */ /* 0x000fe200078e0004 */
[----:B------:R-:W-:Y:S01]  /*1ea80*/  MOV R2, R0 ;  /* 0x0000000000027202 */ /* 0x000fe20000000f00 */
[----:B------:R-:W-:Y:S01]  /*1ea90*/  IMAD.MOV.U32 R203, RZ, RZ, 0x1f ;  /* 0x0000001fffcb7424 */ /* 0x000fe200078e00ff */
[----:B------:R-:W-:Y:S02]  /*1eaa0*/  MOV R3, 0x1eac0 ;  /* 0x0001eac000037802 */ /* 0x000fe40000000f00 */
[----:B-1-34-:R-:W-:Y:S05]  /*1eab0*/  CALL.REL.NOINC `($__internal_65_$__cuda_sm70_shflsync_idx_p) ;  /* 0x0000815000007944 */ /* 0x01afea0003c00000 */
[----:B------:R-:W-:Y:S01]  /*1eac0*/  MOV R10, R204 ;  /* 0x000000cc000a7202 */ /* 0x000fe20000000f00 */
[----:B------:R-:W-:Y:S05]  /*1ead0*/  BRA `(.L_x_4001) ;  /* 0xffffc6d000007947 */ /* 0x000fea000383ffff */
        .type           $_ZN7cutlass13device_kernelIN5flash19enable_sm80_to_sm89INS1_16FlashAttnFwdSm80INS1_25CollectiveMainloopFwdSm80ILi8ELi1ELb0EN4cute5tupleIJNS5_1CILi128EEENS7_ILi64EEENS7_ILi192EEEEEELi192ENS_10bfloat16_tEfNS_4arch4Sm80ELb0ELb1ELb0ELb1ELb1ELb1ELb1ELb1EEENS1_21CollectiveEpilogueFwdINS6_IJS8_SA_S9_EEENS6_IJNS7_ILi1EEESI_SI_EEESC_SE_Li256ELb1ELb1ELb1ELb0EEENS1_36VarlenDynamicPersistentTileSchedulerILi128ELi64ELi256ELi256ELb1ELb1ELb0ELb1ELb0ELb1EEEEEEEEEvNT_6ParamsE$_ZZN5flash25CollectiveMainloopFwdSm80ILi8ELi1ELb0EN4cute5tupleIJNS1_1CILi128EEENS3_ILi64EEENS3_ILi192EEEEEELi192EN7cutlass10bfloat16_tEfNS8_4arch4Sm80ELb0ELb1ELb0ELb1ELb1ELb1ELb1ELb1EE3mmaINS_16FlashAttnFwdSm80ISC_NS_21CollectiveEpilogueFwdINS2_IJS4_S6_S5_EEENS2_IJNS3_ILi1EEESH_SH_EEES9_SB_Li256ELb1ELb1ELb1ELb0EEENS_36VarlenDynamicPersistentTileSchedulerILi128ELi64ELi256ELi256ELb1ELb1ELb0ELb1ELb0ELb1EEEE13SharedStorageENS1_6TensorINS1_11ArrayEngineIfLm96EEENS1_6LayoutINS2_IJNS2_IJNS3_ILi2EEESS_EEESH_NS3_ILi24EEEEEENS2_IJNS2_IJSH_SS_EEENS3_ILi0EEENS3_ILi4EEEEEEEEEENS_7SoftmaxILi2ELi0EEEEEbRKNSC_6ParamsERT0_RT1_iRKNS_16SeqlenInfoQKNewKILb1ELb1EEENS2_IJiiiiEEERT_ENKUlvE_clEv,@function
        .size           $_ZN7cutlass13device_kernelIN5flash19enable_sm80_to_sm89INS1_16FlashAttnFwdSm80INS1_25CollectiveMainloopFwdSm80ILi8ELi1ELb0EN4cute5tupleIJNS5_1CILi128EEENS7_ILi64EEENS7_ILi192EEEEEELi192ENS_10bfloat16_tEfNS_4arch4Sm80ELb0ELb1ELb0ELb1ELb1ELb1ELb1ELb1EEENS1_21CollectiveEpilogueFwdINS6_IJS8_SA_S9_EEENS6_IJNS7_ILi1EEESI_SI_EEESC_SE_Li256ELb1ELb1ELb1ELb0EEENS1_36VarlenDynamicPersistentTileSchedulerILi128ELi64ELi256ELi256ELb1ELb1ELb0ELb1ELb0ELb1EEEEEEEEEvNT_6ParamsE$_ZZN5flash25CollectiveMainloopFwdSm80ILi8ELi1ELb0EN4cute5tupleIJNS1_1CILi128EEENS3_ILi64EEENS3_ILi192EEEEEELi192EN7cutlass10bfloat16_tEfNS8_4arch4Sm80ELb0ELb1ELb0ELb1ELb1ELb1ELb1ELb1EE3mmaINS_16FlashAttnFwdSm80ISC_NS_21CollectiveEpilogueFwdINS2_IJS4_S6_S5_EEENS2_IJNS3_ILi1EEESH_SH_EEES9_SB_Li256ELb1ELb1ELb1ELb0EEENS_36VarlenDynamicPersistentTileSchedulerILi128ELi64ELi256ELi256ELb1ELb1ELb0ELb1ELb0ELb1EEEE13SharedStorageENS1_6TensorINS1_11ArrayEngineIfLm96EEENS1_6LayoutINS2_IJNS2_IJNS3_ILi2EEESS_EEESH_NS3_ILi24EEEEEENS2_IJNS2_IJSH_SS_EEENS3_ILi0EEENS3_ILi4EEEEEEEEEENS_7SoftmaxILi2ELi0EEEEEbRKNSC_6ParamsERT0_RT1_iRKNS_16SeqlenInfoQKNewKILb1ELb1EEENS2_IJiiiiEEERT_ENKUlvE_clEv,($__internal_64_$__cuda_sm70_shflsync_bfly_p - $_ZN7cutlass13device_kernelIN5flash19enable_sm80_to_sm89INS1_16FlashAttnFwdSm80INS1_25CollectiveMainloopFwdSm80ILi8ELi1ELb0EN4cute5tupleIJNS5_1CILi128EEENS7_ILi64EEENS7_ILi192EEEEEELi192ENS_10bfloat16_tEfNS_4arch4Sm80ELb0ELb1ELb0ELb1ELb1ELb1ELb1ELb1EEENS1_21CollectiveEpilogueFwdINS6_IJS8_SA_S9_EEENS6_IJNS7_ILi1EEESI_SI_EEESC_SE_Li256ELb1ELb1ELb1ELb0EEENS1_36VarlenDynamicPersistentTileSchedulerILi128ELi64ELi256ELi256ELb1ELb1ELb0ELb1ELb0ELb1EEEEEEEEEvNT_6ParamsE$_ZZN5flash25CollectiveMainloopFwdSm80ILi8ELi1ELb0EN4cute5tupleIJNS1_1CILi128EEENS3_ILi64EEENS3_ILi192EEEEEELi192EN7cutlass10bfloat16_tEfNS8_4arch4Sm80ELb0ELb1ELb0ELb1ELb1ELb1ELb1ELb1EE3mmaINS_16FlashAttnFwdSm80ISC_NS_21CollectiveEpilogueFwdINS2_IJS4_S6_S5_EEENS2_IJNS3_ILi1EEESH_SH_EEES9_SB_Li256ELb1ELb1ELb1ELb0EEENS_36VarlenDynamicPersistentTileSchedulerILi128ELi64ELi256ELi256ELb1ELb1ELb0ELb1ELb0ELb1EEEE13SharedStorageENS1_6TensorINS1_11ArrayEngineIfLm96EEENS1_6LayoutINS2_IJNS2_IJNS3_ILi2EEESS_EEESH_NS3_ILi24EEEEEENS2_IJNS2_IJSH_SS_EEENS3_ILi0EEENS3_ILi4EEEEEEEEEENS_7SoftmaxILi2ELi0EEEEEbRKNSC_6ParamsERT0_RT1_iRKNS_16SeqlenInfoQKNewKILb1ELb1EEENS2_IJiiiiEEERT_ENKUlvE_clEv)
$_ZN7cutlass13device_kernelIN5flash19enable_sm80_to_sm89INS1_16FlashAttnFwdSm80INS1_25CollectiveMainloopFwdSm80ILi8ELi1ELb0EN4cute5tupleIJNS5_1CILi128EEENS7_ILi64EEENS7_ILi192EEEEEELi192ENS_10bfloat16_tEfNS_4arch4Sm80ELb0ELb1ELb0ELb1ELb1ELb1ELb1ELb1EEENS1_21CollectiveEpilogueFwdINS6_IJS8_SA_S9_EEENS6_IJNS7_ILi1EEESI_SI_EEESC_SE_Li256ELb1ELb1ELb1ELb0EEENS1_36VarlenDynamicPersistentTileSchedulerILi128ELi64ELi256ELi256ELb1ELb1ELb0ELb1ELb0ELb1EEEEEEEEEvNT_6ParamsE$_ZZN5flash25CollectiveMainloopFwdSm80ILi8ELi1ELb0EN4cute5tupleIJNS1_1CILi128EEENS3_ILi64EEENS3_ILi192EEEEEELi192EN7cutlass10bfloat16_tEfNS8_4arch4Sm80ELb0ELb1ELb0ELb1ELb1ELb1ELb1ELb1EE3mmaINS_16FlashAttnFwdSm80ISC_NS_21CollectiveEpilogueFwdINS2_IJS4_S6_S5_EEENS2_IJNS3_ILi1EEESH_SH_EEES9_SB_Li256ELb1ELb1ELb1ELb0EEENS_36VarlenDynamicPersistentTileSchedulerILi128ELi64ELi256ELi256ELb1ELb1ELb0ELb1ELb0ELb1EEEE13SharedStorageENS1_6TensorINS1_11ArrayEngineIfLm96EEENS1_6LayoutINS2_IJNS2_IJNS3_ILi2EEESS_EEESH_NS3_ILi24EEEEEENS2_IJNS2_IJSH_SS_EEENS3_ILi0EEENS3_ILi4EEEEEEEEEENS_7SoftmaxILi2ELi0EEEEEbRKNSC_6ParamsERT0_RT1_iRKNS_16SeqlenInfoQKNewKILb1ELb1EEENS2_IJiiiiEEERT_ENKUlvE_clEv:
        /* <DEDUP_REMOVED lines=9> */
[----:B------:R-:W-:Y:S05]  /*1eb70*/  RET.REL.NODEC R2 `(_ZN7cutlass13device_kernelIN5flash19enable_sm80_to_sm89INS1_16FlashAttnFwdSm80INS1_25CollectiveMainloopFwdSm80ILi8ELi1ELb0EN4cute5tupleIJNS5_1CILi128EEENS7_ILi64EEENS7_ILi192EEEEEELi192ENS_10bfloat16_tEfNS_4arch4Sm80ELb0ELb1ELb0ELb1ELb1ELb1ELb1ELb1EEENS1_21CollectiveEpilogueFwdINS6_IJS8_SA_S9_EEENS6_IJNS7_ILi1EEESI_SI_EEESC_SE_Li256ELb1ELb1ELb1ELb0EEENS1_36VarlenDynamicPersistentTileSchedulerILi128ELi64ELi256ELi256ELb1ELb1ELb0ELb1ELb0ELb1EEEEEEEEEvNT_6ParamsE) ;  /* 0xfffe148002007950 */ /* 0x000fea0003c3ffff */
.L_x_4072:
        /* <DEDUP_REMOVED lines=41> */
.L_x_4075:
[----:B------:R-:W-:Y:S05]  /*1ee10*/  BSYNC B0 ;  /* 0x0000000000007941 */ /* 0x000fea0003800000 */
.L_x_4074:
        /* <DEDUP_REMOVED lines=17> */
.L_x_4124:
[----:B------:R-:W-:Y:S05]  /*1ef30*/  BRA.DIV ~URZ, `(.L_x_4077) ;  /* 0x000076527f007947 */ /* 0x000fea000b800000 */
[----:B------:R3:W4:Y:S01]  /*1ef40*/  SHFL.IDX PT, R6, R40, RZ, 0x1c1f ;  /* 0x001c1fff28067589 */ /* 0x00072200000e0000 */
[----:B--2---:R-:W-:-:S03]  /*1ef50*/  MOV R7, R5 ;  /* 0x0000000500077202 */ /* 0x004fc60000000f00 */
[----:B------:R3:W2:Y:S04]  /*1ef60*/  SHFL.IDX PT, R20, R38, RZ, 0x1c1f ;  /* 0x001c1fff26147589 */ /* 0x0006a800000e0000 */
[----:B------:R3:W1:Y:S02]  /*1ef70*/  SHFL.IDX PT, R2, R41, RZ, 0x1c1f ;  /* 0x001c1fff29027589 */ /* 0x00066400000e0000 */
.L_x_4125:
        /* <DEDUP_REMOVED lines=80> */
.L_x_4079:
[----:B------:R-:W-:Y:S05]  /*1f480*/  BSYNC B0 ;  /* 0x0000000000007941 */ /* 0x000fea0003800000 */
.L_x_4078:
        /* <DEDUP_REMOVED lines=45> */
.L_x_4126:
        /* <DEDUP_REMOVED lines=78> */
.L_x_4082:
[----:B------:R-:W-:Y:S05]  /*1fc40*/  BSYNC B0 ;  /* 0x0000000000007941 */ /* 0x000fea0003800000 */
.L_x_4081:
        /* <DEDUP_REMOVED lines=118> */
.L_x_4086:
[----:B------:R-:W-:Y:S05]  /*203b0*/  BSYNC B0 ;  /* 0x0000000000007941 */ /* 0x000fea0003800000 */
.L_x_4085:
        /* <DEDUP_REMOVED lines=54> */
.L_x_4088:
[----:B------:R-:W-:Y:S05]  /*20720*/  BSYNC B0 ;  /* 0x0000000000007941 */ /* 0x000fea0003800000 */
.L_x_4087:
        /* <DEDUP_REMOVED lines=50> */
.L_x_4090:
[----:B------:R-:W-:Y:S05]  /*20a50*/  BSYNC B0 ;  /* 0x0000000000007941 */ /* 0x000fea0003800000 */
.L_x_4089:
        /* <DEDUP_REMOVED lines=55> */
.L_x_4092:
[----:B------:R-:W-:Y:S05]  /*20dd0*/  BSYNC B0 ;  /* 0x0000000000007941 */ /* 0x000fea0003800000 */
.L_x_4091:
        /* <DEDUP_REMOVED lines=50> */
.L_x_4094:
[----:B------:R-:W-:Y:S05]  /*21100*/  BSYNC B0 ;  /* 0x0000000000007941 */ /* 0x000fea0003800000 */
.L_x_4093:
        /* <DEDUP_REMOVED lines=54> */
.L_x_4084:
[----:B------:R-:W-:Y:S05]  /*21470*/  BSYNC B1 ;  /* 0x0000000000017941 */ /* 0x000fea0003800000 */
.L_x_4083:
[----:B-1----:R-:W-:Y:S01]  /*21480*/  IADD3 R2, R68, 0x40, RZ ;  /* 0x0000004044027810 */ /* 0x002fe20007ffe0ff */
[----:B------:R-:W-:-:S03]  /*21490*/  IMAD.MOV.U32 R3, RZ, RZ, 0x0 ;  /* 0x00000000ff037424 */ /* 0x000fc600078e00ff */
[----:B------:R-:W-:Y:S01]  /*214a0*/  ISETP.GE.AND P0, PT, R2, R64, PT ;  /* 0x000000400200720c */ /* 0x000fe20003f06270 */
[----:B------:R-:W-:-:S12]  /*214b0*/  IMAD.MOV.U32 R2, RZ, RZ, R115 ;  /* 0x000000ffff027224 */ /* 0x000fd800078e0073 */
[----:B------:R-:W-:Y:S05]  /*214c0*/  @P0 RET.REL.NODEC R2 `(_ZN7cutlass13device_kernelIN5flash19enable_sm80_to_sm89INS1_16FlashAttnFwdSm80INS1_25CollectiveMainloopFwdSm80ILi8ELi1ELb0EN4cute5tupleIJNS5_1CILi128EEENS7_ILi64EEENS7_ILi192EEEEEELi192ENS_10bfloat16_tEfNS_4arch4Sm80ELb0ELb1ELb0ELb1ELb1ELb1ELb1ELb1EEENS1_21CollectiveEpilogueFwdINS6_IJS8_SA_S9_EEENS6_IJNS7_ILi1EEESI_SI_EEESC_SE_Li256ELb1ELb1ELb1ELb0EEENS1_36VarlenDynamicPersistentTileSchedulerILi128ELi64ELi256ELi256ELb1ELb1ELb0ELb1ELb0ELb1EEEEEEEEEvNT_6ParamsE) ;  /* 0xfffdeb3002000950 */ /* 0x000fea0003c3ffff */
        /* <DEDUP_REMOVED lines=49> */
.L_x_4096:
[----:B------:R-:W-:Y:S05]  /*217e0*/  BSYNC B0 ;  /* 0x0000000000007941 */ /* 0x000fea0003800000 */
.L_x_4095:
        /* <DEDUP_REMOVED lines=55> */
.L_x_4098:
[----:B------:R-:W-:Y:S05]  /*21b60*/  BSYNC B0 ;  /* 0x0000000000007941 */ /* 0x000fea0003800000 */
.L_x_4097:
        /* <DEDUP_REMOVED lines=50> */
.L_x_4100:
[----:B------:R-:W-:Y:S05]  /*21e90*/  BSYNC B0 ;  /* 0x0000000000007941 */ /* 0x000fea0003800000 */
.L_x_4099:
        /* <DEDUP_REMOVED lines=55> */
.L_x_4102:
[----:B------:R-:W-:Y:S05]  /*22210*/  BSYNC B0 ;  /* 0x0000000000007941 */ /* 0x000fea0003800000 */
.L_x_4101:
        /* <DEDUP_REMOVED lines=50> */
.L_x_4104:
[----:B------:R-:W-:Y:S05]  /*22540*/  BSYNC B0 ;  /* 0x0000000000007941 */ /* 0x000fea0003800000 */
.L_x_4103:
[----:B------:R-:W-:Y:S01]  /*22550*/  IADD3 R4, R4, 0x50, RZ ;  /* 0x0000005004047810 */ /* 0x000fe20007ffe0ff */
[----:B------:R-:W-:Y:S02]  /*22560*/  IMAD.MOV.U32 R2, RZ, RZ, R115 ;  /* 0x000000ffff027224 */ /* 0x000fe400078e0073 */
[----:B------:R-:W-:Y:S01]  /*22570*/  IMAD.MOV.U32 R3, RZ, RZ, 0x0 ;  /* 0x00000000ff037424 */ /* 0x000fe200078e00ff */
[----:B------:R-:W-:-:S13]  /*22580*/  ISETP.GE.AND P0, PT, R4, R0, PT ;  /* 0x000000000400720c */ /* 0x000fda0003f06270 */
[----:B------:R-:W-:Y:S05]  /*22590*/  @P0 RET.REL.NODEC R2 `(_ZN7cutlass13device_kernelIN5flash19enable_sm80_to_sm89INS1_16FlashAttnFwdSm80INS1_25CollectiveMainloopFwdSm80ILi8ELi1ELb0EN4cute5tupleIJNS5_1CILi128EEENS7_ILi64EEENS7_ILi192EEEEEELi192ENS_10bfloat16_tEfNS_4arch4Sm80ELb0ELb1ELb0ELb1ELb1ELb1ELb1ELb1EEENS1_21CollectiveEpilogueFwdINS6_IJS8_SA_S9_EEENS6_IJNS7_ILi1EEESI_SI_EEESC_SE_Li256ELb1ELb1ELb1ELb0EEENS1_36VarlenDynamicPersistentTileSchedulerILi128ELi64ELi256ELi256ELb1ELb1ELb0ELb1ELb0ELb1EEEEEEEEEvNT_6ParamsE) ;  /* 0xfffdda6002000950 */ /* 0x000fea0003c3ffff */
        /* <DEDUP_REMOVED lines=53> */
[----:B------:R-:W-:Y:S05]  /*228f0*/  RET.REL.NODEC R2 `(_ZN7cutlass13device_kernelIN5flash19enable_sm80_to_sm89INS1_16FlashAttnFwdSm80INS1_25CollectiveMainloopFwdSm80ILi8ELi1ELb0EN4cute5tupleIJNS5_1CILi128EEENS7_ILi64EEENS7_ILi192EEEEEELi192ENS_10bfloat16_tEfNS_4arch4Sm80ELb0ELb1ELb0ELb1ELb1ELb1ELb1ELb1EEENS1_21CollectiveEpilogueFwdINS6_IJS8_SA_S9_EEENS6_IJNS7_ILi1EEESI_SI_EEESC_SE_Li256ELb1ELb1ELb1ELb0EEENS1_36VarlenDynamicPersistentTileSchedulerILi128ELi64ELi256ELi256ELb1ELb1ELb0ELb1ELb0ELb1EEEEEEEEEvNT_6ParamsE) ;  /* 0xfffdd70002007950 */ /* 0x000fea0003c3ffff */
.L_x_4073:
[----:B-----5:R-:W-:Y:S01]  /*22900*/  ISETP.NE.AND P0, PT, R24, 0x1, PT ;  /* 0x000000011800780c */ /* 0x020fe20003f05270 */
[----:B------:R-:W-:-:S12]  /*22910*/  BSSY B0, `(.L_x_4105) ;  /* 0x0000006000007945 */ /* 0x000fd80003800000 */
[----:B------:R-:W-:Y:S05]  /*22920*/  @!P0 BRA `(.L_x_4106) ;  /* 0x0000004000008947 */ /* 0x000fea0003800000 */
[----:B------:R1:W2:Y:S04]  /*22930*/  LD.E R3, [R6.64+0x168] ;  /* 0x0001680406037980 */ /* 0x0002a8000c101900 */
[----:B-1----:R-:W3:Y:S01]  /*22940*/  LD.E R6, [R6.64+0x16c] ;  /* 0x00016c0406067980 */ /* 0x002ee2000c101900 */
[----:B--2---:R-:W-:-:S05]  /*22950*/  IMAD.HI.U32 R2, R2, R3, RZ ;  /* 0x0000000302027227 */ /* 0x004fca00078e00ff */
[----:B---3--:R-:W-:Y:S02]  /*22960*/  SHF.R.U32.HI R2, RZ, R6, R2 ;  /* 0x00000006ff027219 */ /* 0x008fe40000011602 */
.L_x_4106:
[----:B------:R-:W-:Y:S05]  /*22970*/  BSYNC B0 ;  /* 0x0000000000007941 */ /* 0x000fea0003800000 */
.L_x_4105:
        /* <DEDUP_REMOVED lines=18> */
.L_x_4127:
[----:B------:R-:W-:Y:S05]  /*22aa0*/  BRA.DIV ~URZ, `(.L_x_4108) ;  /* 0x00003e227f007947 */ /* 0x000fea000b800000 */
[----:B------:R3:W4:Y:S01]  /*22ab0*/  SHFL.IDX PT, R20, R30, RZ, 0x1c1f ;  /* 0x001c1fff1e147589 */ /* 0x00072200000e0000 */
[----:B--2---:R-:W-:-:S03]  /*22ac0*/  MOV R21, R4 ;  /* 0x0000000400157202 */ /* 0x004fc60000000f00 */
[----:B------:R3:W2:Y:S04]  /*22ad0*/  SHFL.IDX PT, R22, R28, RZ, 0x1c1f ;  /* 0x001c1fff1c167589 */ /* 0x0006a800000e0000 */
[----:B------:R3:W1:Y:S02]  /*22ae0*/  SHFL.IDX PT, R2, R31, RZ, 0x1c1f ;  /* 0x001c1fff1f027589 */ /* 0x00066400000e0000 */
.L_x_4128:
        /* <DEDUP_REMOVED lines=53> */
.L_x_4110:
[----:B------:R-:W-:Y:S05]  /*22e40*/  BSYNC B0 ;  /* 0x0000000000007941 */ /* 0x000fea0003800000 */
.L_x_4109:
[----:B-1---5:R-:W-:Y:S02]  /*22e50*/  IMAD.MOV.U32 R21, RZ, RZ, R42 ;  /* 0x000000ffff157224 */ /* 0x022fe400078e002a */
[----:B----4-:R-:W-:Y:S02]  /*22e60*/  IMAD.MOV.U32 R20, RZ, RZ, R43 ;  /* 0x000000ffff147224 */ /* 0x010fe400078e002b */
        /* <DEDUP_REMOVED lines=38> */
[----:B------:R1:W4:Y:S04]  /*230d0*/  SHFL.IDX PT, R20, R30, 0x1, 0x1c1f ;  /* 0x003c1f001e147f89 */ /* 0x00032800000e0000 */
[----:B------:R1:W3:Y:S04]  /*230e0*/  SHFL.IDX PT, R22, R28, 0x1, 0x1c1f ;  /* 0x003c1f001c167f89 */ /* 0x0002e800000e0000 */
[----:B------:R1:W1:Y:S02]  /*230f0*/  SHFL.IDX PT, R2, R31, 0x1, 0x1c1f ;  /* 0x003c1f001f027f89 */ /* 0x00026400000e0000 */
.L_x_4129:
        /* <DEDUP_REMOVED lines=51> */
.L_x_4113:
[----:B------:R-:W-:Y:S05]  /*23430*/  BSYNC B0 ;  /* 0x0000000000007941 */ /* 0x000fea0003800000 */
.L_x_4112:
[----:B-12---:R-:W2:Y:S01]  /*23440*/  LDL.64 R2, [R36+0x20] ;  /* 0x0000200024027983 */ /* 0x006ea20000100a00 */
[----:B------:R-:W-:-:S04]  /*23450*/  DEPBAR.LE SB0, 0x1 ;  /* 0x000080400000791a */ /* 0x000fc80000000000 */
[----:B----4-:R-:W3:Y:S01]  /*23460*/  LDL.64 R20, [R36+0x28] ;  /* 0x0000280024147983 */ /* 0x010ee20000100a00 */
[----:B------:R-:W-:Y:S03]  /*23470*/  WARPSYNC 0xffffffff ;  /* 0xffffffff00007948 */ /* 0x000fe60003800000 */
[----:B------:R-:W-:Y:S06]  /*23480*/  BAR.SYNC.DEFER_BLOCKING 0x0 ;  /* 0x0000000000007b1d */ /* 0x000fec0000010000 */
[----:B--2---:R1:W2:Y:S04]  /*23490*/  LD.E R22, [R2.64] ;  /* 0x0000000402167980 */ /* 0x0042a8000c101900 */
        /* <DEDUP_REMOVED lines=156> */
.L_x_4117:
[----:B------:R-:W-:Y:S05]  /*23e60*/  BSYNC B0 ;  /* 0x0000000000007941 */ /* 0x000fea0003800000 */
.L_x_4116:
        /* <DEDUP_REMOVED lines=123> */
.L_x_4119:
[----:B------:R-:W-:Y:S05]  /*24620*/  BSYNC B0 ;  /* 0x0000000000007941 */ /* 0x000fea0003800000 */
.L_x_4118:
        /* <DEDUP_REMOVED lines=122> */
.L_x_4115:
[----:B------:R-:W-:Y:S05]  /*24dd0*/  BSYNC B1 ;  /* 0x0000000000017941 */ /* 0x000fea0003800000 */
.L_x_4114:
[----:B-1----:R-:W-:Y:S01]  /*24de0*/  IADD3 R4, R68, 0x40, RZ ;  /* 0x0000004044047810 */ /* 0x002fe20007ffe0ff */
[----:B------:R-:W-:Y:S02]  /*24df0*/  IMAD.MOV.U32 R2, RZ, RZ, R115 ;  /* 0x000000ffff027224 */ /* 0x000fe400078e0073 */
[----:B------:R-:W-:Y:S01]  /*24e00*/  IMAD.MOV.U32 R3, RZ, RZ, 0x0 ;  /* 0x00000000ff037424 */ /* 0x000fe200078e00ff */
[----:B------:R-:W-:-:S13]  /*24e10*/  ISETP.GE.AND P0, PT, R4, R71, PT ;  /* 0x000000470400720c */ /* 0x000fda0003f06270 */
[----:B------:R-:W-:Y:S05]  /*24e20*/  @P0 RET.REL.NODEC R2 `(_ZN7cutlass13device_kernelIN5flash19enable_sm80_to_sm89INS1_16FlashAttnFwdSm80INS1_25CollectiveMainloopFwdSm80ILi8ELi1ELb0EN4cute5tupleIJNS5_1CILi128EEENS7_ILi64EEENS7_ILi192EEEEEELi192ENS_10bfloat16_tEfNS_4arch4Sm80ELb0ELb1ELb0ELb1ELb1ELb1ELb1ELb1EEENS1_21CollectiveEpilogueFwdINS6_IJS8_SA_S9_EEENS6_IJNS7_ILi1EEESI_SI_EEESC_SE_Li256ELb1ELb1ELb1ELb0EEENS1_36VarlenDynamicPersistentTileSchedulerILi128ELi64ELi256ELi256ELb1ELb1ELb0ELb1ELb0ELb1EEEEEEEEEvNT_6ParamsE) ;  /* 0xfffdb1d002000950 */ /* 0x000fea0003c3ffff */
        /* <DEDUP_REMOVED lines=35> */
[----:B------:R-:W-:Y:S02]  /*25060*/  SHF.R.U32.HI R3, RZ, 0x10, R49 ;  /* 0x00000010ff037819 */ /* 0x000fe40000011631 */
[--C-:B------:R-:W-:Y:S02]  /*25070*/  SHF.R.U64 R5, R50, 0x10, R51.reuse ;  /* 0x0000001032057819 */ /* 0x100fe40000001233 */
[----:B------:R-:W-:-:S02]  /*25080*/  SHF.R.U32.HI R6, RZ, 0x10, R51 ;  /* 0x00000010ff067819 */ /* 0x000fc40000011633 */
[----:B------:R-:W-:Y:S02]  /*25090*/  PRMT R22, R89, 0x5410, R16 ;  /* 0x0000541059167816 */ /* 0x000fe40000000010 */
[----:B------:R-:W-:Y:S02]  /*250a0*/  LOP3.LUT R23, R23, 0xffff0000, RZ, 0xc0, !PT ;  /* 0xffff000017177812 */ /* 0x000fe400078ec0ff */
[----:B------:R-:W-:Y:S02]  /*250b0*/  PRMT R26, R91, 0x5410, R3 ;  /* 0x000054105b1a7816 */ /* 0x000fe40000000003 */
[C---:B------:R-:W-:Y:S02]  /*250c0*/  PRMT R25, R92.reuse, 0x5432, R5 ;  /* 0x000054325c197816 */ /* 0x040fe40000000005 */
        /* <DEDUP_REMOVED lines=19> */
[----:B------:R-:W-:Y:S01]  /*25200*/  IMAD.U32 R3, R11, 0x10000, RZ ;  /* 0x000100000b037824 */ /* 0x000fe200078e00ff */
[----:B------:R-:W-:Y:S01]  /*25210*/  LOP3.LUT R11, R27, 0xffff0000, RZ, 0xc0, !PT ;  /* 0xffff00001b0b7812 */ /* 0x000fe200078ec0ff */
[-C--:B------:R-:W-:Y:S02]  /*25220*/  FMUL.FTZ R10, R13, R15.reuse ;  /* 0x0000000f0d0a7220 */ /* 0x080fe40000410000 */
[----:B------:R-:W-:Y:S02]  /*25230*/  FFMA.FTZ R38, R30, R15, -R9 ;  /* 0x0000000f1e267223 */ /* 0x000fe40000010809 */
[----:B------:R-:W-:Y:S02]  /*25240*/  FMUL.FTZ R9, R12, R23 ;  /* 0x000000170c097220 */ /* 0x000fe40000410000 */
        /* <DEDUP_REMOVED lines=49> */
.L_x_4121:
[----:B------:R-:W-:Y:S05]  /*25560*/  BSYNC B0 ;  /* 0x0000000000007941 */ /* 0x000fea0003800000 */
.L_x_4120:
        /* <DEDUP_REMOVED lines=123> */
.L_x_4123:
[----:B------:R-:W-:Y:S05]  /*25d20*/  BSYNC B0 ;  /* 0x0000000000007941 */ /* 0x000fea0003800000 */
.L_x_4122:
[----:B------:R-:W-:Y:S01]  /*25d30*/  IADD3 R5, R57, 0x40, RZ ;  /* 0x0000004039057810 */ /* 0x000fe20007ffe0ff */
[----:B------:R-:W-:Y:S02]  /*25d40*/  IMAD.MOV.U32 R2, RZ, RZ, R115 ;  /* 0x000000ffff027224 */ /* 0x000fe400078e0073 */
[----:B------:R-:W-:Y:S01]  /*25d50*/  IMAD.MOV.U32 R3, RZ, RZ, 0x0 ;  /* 0x00000000ff037424 */ /* 0x000fe200078e00ff */
[----:B------:R-:W-:-:S13]  /*25d60*/  ISETP.GE.AND P0, PT, R5, R0, PT ;  /* 0x000000000500720c */ /* 0x000fda0003f06270 */
[----:B------:R-:W-:Y:S05]  /*25d70*/  @P0 RET.REL.NODEC R2 `(_ZN7cutlass13device_kernelIN5flash19enable_sm80_to_sm89INS1_16FlashAttnFwdSm80INS1_25CollectiveMainloopFwdSm80ILi8ELi1ELb0EN4cute5tupleIJNS5_1CILi128EEENS7_ILi64EEENS7_ILi192EEEEEELi192ENS_10bfloat16_tEfNS_4arch4Sm80ELb0ELb1ELb0ELb1ELb1ELb1ELb1ELb1EEENS1_21CollectiveEpilogueFwdINS6_IJS8_SA_S9_EEENS6_IJNS7_ILi1EEESI_SI_EEESC_SE_Li256ELb1ELb1ELb1ELb0EEENS1_36VarlenDynamicPersistentTileSchedulerILi128ELi64ELi256ELi256ELb1ELb1ELb0ELb1ELb0ELb1EEEEEEEEEvNT_6ParamsE) ;  /* 0xfffda28002000950 */ /* 0x000fea0003c3ffff */
        /* <DEDUP_REMOVED lines=40> */
[----:B------:R-:W-:Y:S02]  /*26000*/  PRMT R22, R101, 0x5410, R2 ;  /* 0x0000541065167816 */ /* 0x000fe40000000002 */
[----:B------:R-:W-:Y:S01]  /*26010*/  LOP3.LUT R26, R26, 0xffff0000, RZ, 0xc0, !PT ;  /* 0xffff00001a1a7812 */ /* 0x000fe200078ec0ff */
[----:B------:R-:W-:Y:S01]  /*26020*/  IMAD.U32 R19, R18, 0x10000, RZ ;  /* 0x0001000012137824 */ /* 0x000fe200078e00ff */
[----:B------:R-:W-:Y:S02]  /*26030*/  PRMT R21, R102, 0x5432, R3 ;  /* 0x0000543266157816 */ /* 0x000fe40000000003 */
[--C-:B------:R-:W-:Y:S02]  /*26040*/  SHF.R.U64 R17, R74, 0x10, R75.reuse ;  /* 0x000000104a117819 */ /* 0x100fe4000000124b */
[----:B------:R-:W-:Y:S02]  /*26050*/  SHF.R.U32.HI R16, RZ, 0x10, R75 ;  /* 0x00000010ff107819 */ /* 0x000fe4000001164b */
[----:B------:R-:W-:-:S02]  /*26060*/  SHF.R.U32.HI R12, RZ, 0x10, R79 ;  /* 0x00000010ff0c7819 */ /* 0x000fc4000001164f */
[C---:B------:R-:W-:Y:S02]  /*26070*/  PRMT R17, R100.reuse, 0x5432, R17 ;  /* 0x0000543264117816 */ /* 0x040fe40000000011 */
        /* <DEDUP_REMOVED lines=13> */
[----:B------:R-:W-:Y:S01]  /*26150*/  LOP3.LUT R2, R6, 0xffff0000, RZ, 0xc0, !PT ;  /* 0xffff000006027812 */ /* 0x000fe200078ec0ff */
[----:B------:R-:W-:-:S02]  /*26160*/  FMUL.FTZ R10, R10, R27 ;  /* 0x0000001b0a0a7220 */ /* 0x000fc40000410000 */
[----:B------:R-:W-:Y:S02]  /*26170*/  FFMA.FTZ R27, R25, R27, -R5 ;  /* 0x0000001b191b7223 */ /* 0x000fe40000010805 */
[----:B------:R-:W-:Y:S01]  /*26180*/  IMAD.U32 R3, R6, 0x10000, RZ ;  /* 0x0001000006037824 */ /* 0x000fe200078e00ff */
[----:B------:R-:W-:Y:S01]  /*26190*/  LOP3.LUT R6, R7, 0xffff0000, RZ, 0xc0, !PT ;  /* 0xffff000007067812 */ /* 0x000fe200078ec0ff */
[----:B------:R-:W-:Y:S02]  /*261a0*/  FMUL.FTZ R5, R9, R33 ;  /* 0x0000002109057220 */ /* 0x000fe40000410000 */
[----:B------:R-:W-:Y:S02]  /*261b0*/  IMAD.U32 R0, R7, 0x10000, RZ ;  /* 0x0001000007007824 */ /* 0x000fe400078e00ff */
[----:B------:R-:W-:Y:S02]  /*261c0*/  IMAD.U32 R7, R22, 0x10000, RZ ;  /* 0x0001000016077824 */ /* 0x000fe400078e00ff */
[----:B------:R-:W-:-:S02]  /*261d0*/  FMUL.FTZ R9, R9, R26 ;  /* 0x0000001a09097220 */ /* 0x000fc40000410000 */
[----:B------:R-:W-:Y:S01]  /*261e0*/  FFMA.FTZ R25, R25, R32, R10 ;  /* 0x0000002019197223 */ /* 0x000fe2000001000a */
[----:B------:R-:W-:Y:S01]  /*261f0*/  LOP3.LUT R32, R18, 0xffff0000, RZ, 0xc0, !PT ;  /* 0xffff000012207812 */ /* 0x000fe200078ec0ff */
[----:B------:R-:W-:Y:S02]  /*26200*/  FFMA.FTZ R26, R24, R26, -R5 ;  /* 0x0000001a181a7223 */ /* 0x000fe40000010805 */
[C---:B------:R-:W-:Y:S02]  /*26210*/  FMUL.FTZ R5, R8.reuse, R19 ;  /* 0x0000001308057220 */ /* 0x040fe40000410000 */
[----:B------:R-:W-:Y:S02]  /*26220*/  FMUL.FTZ R8, R8, R7 ;  /* 0x0000000708087220 */ /* 0x000fe40000410000 */
[----:B------:R-:W-:Y:S01]  /*26230*/  FFMA.FTZ R24, R24, R33, R9 ;  /* 0x0000002118187223 */ /* 0x000fe20000010009 */
[----:B------:R-:W-:Y:S01]  /*26240*/  LOP3.LUT R9, R22, 0xffff0000, RZ, 0xc0, !PT ;  /* 0xffff000016097812 */ /* 0x000fe200078ec0ff */
[----:B------:R-:W-:-:S02]  /*26250*/  FFMA.FTZ R18, R23, R7, -R5 ;  /* 0x0000000717127223 */ /* 0x000fc40000010805 */
[----:B------:R-:W-:Y:S02]  /*26260*/  FFMA.FTZ R23, R23, R19, R8 ;  /* 0x0000001317177223 */ /* 0x000fe40000010008 */
[----:B------:R-:W-:Y:S02]  /*26270*/  FMUL.FTZ R7, R4, R32 ;  /* 0x0000002004077220 */ /* 0x000fe40000410000 */
        /* <DEDUP_REMOVED lines=11> */
[----:B------:R-:W-:Y:S01]  /*26330*/  FMUL.FTZ R4, R3, R10 ;  /* 0x0000000a03047220 */ /* 0x000fe20000410000 */
[----:B------:R-:W-:Y:S01]  /*26340*/  F2FP.BF16.PACK_AB R9, R9, R18 ;  /* 0x000000120909723e */ /* 0x000fe200000010ff */
[C---:B------:R-:W-:Y:S01]  /*26350*/  IMAD.U32 R12, R11.reuse, 0x10000, RZ ;  /* 0x000100000b0c7824 */ /* 0x040fe200078e00ff */
[----:B------:R-:W-:Y:S01]  /*26360*/  LOP3.LUT R11, R11, 0xffff0000, RZ, 0xc0, !PT ;  /* 0xffff00000b0b7812 */ /* 0x000fe200078ec0ff */
[----:B------:R-:W-:-:S02]  /*26370*/  FMUL.FTZ R3, R0, R22 ;  /* 0x0000001600037220 */ /* 0x000fc40000410000 */
[----:B------:R-:W-:Y:S02]  /*26380*/  FMUL.FTZ R0, R0, R8 ;  /* 0x0000000800007220 */ /* 0x000fe40000410000 */
[----:B------:R-:W-:Y:S02]  /*26390*/  FFMA.FTZ R5, R15, R32, R5 ;  /* 0x000000200f057223 */ /* 0x000fe40000010005 */
[----:B------:R-:W-:Y:S01]  /*263a0*/  FFMA.FTZ R3, R12, R8, -R3 ;  /* 0x000000080c037223 */ /* 0x000fe20000010803 */
[----:B------:R-:W-:Y:S01]  /*263b0*/  F2FP.BF16.PACK_AB R8, R26, R27 ;  /* 0x0000001b1a08723e */ /* 0x000fe200000010ff */
[----:B------:R-:W-:Y:S01]  /*263c0*/  FFMA.FTZ R15, R14, R10, -R7 ;  /* 0x0000000a0e0f7223 */ /* 0x000fe20000010807 */
[----:B------:R-:W-:Y:S01]  /*263d0*/  F2FP.BF16.PACK_AB R5, R5, R23 ;  /* 0x000000170505723e */ /* 0x000fe200000010ff */
[----:B------:R-:W-:Y:S02]  /*263e0*/  FFMA.FTZ R12, R12, R22, R0 ;  /* 0x000000160c0c7223 */ /* 0x000fe40000010000 */
[----:B------:R-:W-:-:S02]  /*263f0*/  FMUL.FTZ R10, R2, R17 ;  /* 0x00000011020a7220 */ /* 0x000fc40000410000 */
[----:B------:R-:W-:Y:S02]  /*26400*/  FMUL.FTZ R0, R6, R16 ;  /* 0x0000001006007220 */ /* 0x000fe40000410000 */
[-C--:B------:R-:W-:Y:S02]  /*26410*/  FMUL.FTZ R2, R2, R21.reuse ;  /* 0x0000001502027220 */ /* 0x080fe40000410000 */
[-C--:B------:R-:W-:Y:S02]  /*26420*/  FMUL.FTZ R7, R6, R20.reuse ;  /* 0x0000001406077220 */ /* 0x080fe40000410000 */
        /* <DEDUP_REMOVED lines=14> */
[----:B------:R-:W-:Y:S05]  /*26510*/  RET.REL.NODEC R2 `(_ZN7cutlass13device_kernelIN5flash19enable_sm80_to_sm89INS1_16FlashAttnFwdSm80INS1_25CollectiveMainloopFwdSm80ILi8ELi1ELb0EN4cute5tupleIJNS5_1CILi128EEENS7_ILi64EEENS7_ILi192EEEEEELi192ENS_10bfloat16_tEfNS_4arch4Sm80ELb0ELb1ELb0ELb1ELb1ELb1ELb1ELb1EEENS1_21CollectiveEpilogueFwdINS6_IJS8_SA_S9_EEENS6_IJNS7_ILi1EEESI_SI_EEESC_SE_Li256ELb1ELb1ELb1ELb0EEENS1_36VarlenDynamicPersistentTileSchedulerILi128ELi64ELi256ELi256ELb1ELb1ELb0ELb1ELb0ELb1EEEEEEEEEvNT_6ParamsE) ;  /* 0xfffd9ae002007950 */ /* 0x000fea0003c3ffff */
.L_x_4076:
[----:B------:R-:W-:Y:S01]  /*26520*/  IMAD.MOV.U32 R100, RZ, RZ, R39 ;  /* 0x000000ffff647224 */ /* 0x000fe200078e0027 */
[----:B------:R-:W-:Y:S01]  /*26530*/  MOV R2, RZ ;  /* 0x000000ff00027202 */ /* 0x000fe20000000f00 */
[----:B------:R-:W-:Y:S01]  /*26540*/  IMAD.MOV.U32 R203, RZ, RZ, 0x1c1f ;  /* 0x00001c1fffcb7424 */ /* 0x000fe200078e00ff */
[----:B------:R-:W-:-:S02]  /*26550*/  MOV R3, 0x26570 ;  /* 0x0002657000037802 */ /* 0x000fc40000000f00 */
[----:B------:R-:W-:Y:S05]  /*26560*/  CALL.REL.NOINC `($__internal_65_$__cuda_sm70_shflsync_idx_p) ;  /* 0x000006a000007944 */ /* 0x000fea0003c00000 */
[----:B------:R-:W-:Y:S01]  /*26570*/  MOV R5, R204 ;  /* 0x000000cc00057202 */ /* 0x000fe20000000f00 */
[----:B------:R-:W-:Y:S05]  /*26580*/  BRA `(.L_x_4124) ;  /* 0xffff89a000007947 */ /* 0x000fea000383ffff */
.L_x_4077:
[----:B------:R-:W-:Y:S01]  /*26590*/  IMAD.MOV.U32 R100, RZ, RZ, R40 ;  /* 0x000000ffff647224 */ /* 0x000fe200078e0028 */
[----:B------:R-:W-:Y:S01]  /*265a0*/  MOV R2, RZ ;  /* 0x000000ff00027202 */ /* 0x000fe20000000f00 */
[----:B------:R-:W-:Y:S01]  /*265b0*/  IMAD.MOV.U32 R203, RZ, RZ, 0x1c1f ;  /* 0x00001c1fffcb7424 */ /* 0x000fe200078e00ff */
[----:B------:R-:W-:-:S02]  /*265c0*/  MOV R3, 0x265e0 ;  /* 0x000265e000037802 */ /* 0x000fc40000000f00 */
[----:B-12---:R-:W-:Y:S05]  /*265d0*/  CALL.REL.NOINC `($__internal_65_$__cuda_sm70_shflsync_idx_p) ;  /* 0x0000063000007944 */ /* 0x006fea0003c00000 */
[----:B------:R-:W-:Y:S01]  /*265e0*/  IMAD.MOV.U32 R100, RZ, RZ, R38 ;  /* 0x000000ffff647224 */ /* 0x000fe200078e0026 */
[----:B------:R-:W-:Y:S01]  /*265f0*/  MOV R2, RZ ;  /* 0x000000ff00027202 */ /* 0x000fe20000000f00 */
[----:B------:R-:W-:Y:S01]  /*26600*/  IMAD.MOV.U32 R203, RZ, RZ, 0x1c1f ;  /* 0x00001c1fffcb7424 */ /* 0x000fe200078e00ff */
[----:B------:R-:W-:Y:S01]  /*26610*/  MOV R6, R204 ;  /* 0x000000cc00067202 */ /* 0x000fe20000000f00 */
[----:B------:R-:W-:Y:S01]  /*26620*/  IMAD.MOV.U32 R7, RZ, RZ, R5 ;  /* 0x000000ffff077224 */ /* 0x000fe200078e0005 */
[----:B------:R-:W-:-:S02]  /*26630*/  MOV R3, 0x26650 ;  /* 0x0002665000037802 */ /* 0x000fc40000000f00 */
[----:B------:R-:W-:Y:S05]  /*26640*/  CALL.REL.NOINC `($__internal_65_$__cuda_sm70_shflsync_idx_p) ;  /* 0x000005c000007944 */ /* 0x000fea0003c00000 */
[----:B------:R-:W-:Y:S01]  /*26650*/  IMAD.MOV.U32 R20, RZ, RZ, R204 ;  /* 0x000000ffff147224 */ /* 0x000fe200078e00cc */
[----:B------:R-:W-:Y:S01]  /*26660*/  MOV R2, RZ ;  /* 0x000000ff00027202 */ /* 0x000fe20000000f00 */
[----:B------:R-:W-:Y:S01]  /*26670*/  IMAD.MOV.U32 R100, RZ, RZ, R41 ;  /* 0x000000ffff647224 */ /* 0x000fe200078e0029 */
[----:B------:R-:W-:-:S02]  /*26680*/  MOV R203, 0x1c1f ;  /* 0x00001c1f00cb7802 */ /* 0x000fc40000000f00 */
[----:B------:R-:W-:Y:S02]  /*26690*/  MOV R3, 0x266b0 ;  /* 0x000266b000037802 */ /* 0x000fe40000000f00 */
[----:B------:R-:W-:Y:S05]  /*266a0*/  CALL.REL.NOINC `($__internal_65_$__cuda_sm70_shflsync_idx_p) ;  /* 0x0000056000007944 */ /* 0x000fea0003c00000 */
[----:B------:R-:W-:Y:S01]  /*266b0*/  MOV R2, R204 ;  /* 0x000000cc00027202 */ /* 0x000fe20000000f00 */
[----:B------:R-:W-:Y:S05]  /*266c0*/  BRA `(.L_x_4125) ;  /* 0xffff88b000007947 */ /* 0x000fea000383ffff */
.L_x_4080:
[----:B------:R-:W-:Y:S01]  /*266d0*/  IMAD.MOV.U32 R100, RZ, RZ, R39 ;  /* 0x000000ffff647224 */ /* 0x000fe200078e0027 */
[----:B------:R-:W-:Y:S01]  /*266e0*/  MOV R2, 0x1 ;  /* 0x0000000100027802 */ /* 0x000fe20000000f00 */
[----:B------:R-:W-:Y:S01]  /*266f0*/  IMAD.MOV.U32 R203, RZ, RZ, 0x1c1f ;  /* 0x00001c1fffcb7424 */ /* 0x000fe200078e00ff */
[----:B------:R-:W-:Y:S02]  /*26700*/  MOV R3, 0x26720 ;  /* 0x0002672000037802 */ /* 0x000fe40000000f00 */
[----:B---3--:R-:W-:Y:S05]  /*26710*/  CALL.REL.NOINC `($__internal_65_$__cuda_sm70_shflsync_idx_p) ;  /* 0x000004f000007944 */ /* 0x008fea0003c00000 */
[----:B------:R-:W-:Y:S01]  /*26720*/  IMAD.MOV.U32 R7, RZ, RZ, R204 ;  /* 0x000000ffff077224 */ /* 0x000fe200078e00cc */
[----:B------:R-:W-:Y:S01]  /*26730*/  MOV R2, 0x1 ;  /* 0x0000000100027802 */ /* 0x000fe20000000f00 */
[----:B------:R-:W-:Y:S01]  /*26740*/  IMAD.MOV.U32 R100, RZ, RZ, R40 ;  /* 0x000000ffff647224 */ /* 0x000fe200078e0028 */
[----:B------:R-:W-:Y:S02]  /*26750*/  MOV R203, 0x1c1f ;  /* 0x00001c1f00cb7802 */ /* 0x000fe40000000f00 */
[----:B------:R-:W-:Y:S02]  /*26760*/  MOV R3, 0x26780 ;  /* 0x0002678000037802 */ /* 0x000fe40000000f00 */
[----:B------:R-:W-:Y:S05]  /*26770*/  CALL.REL.NOINC `($__internal_65_$__cuda_sm70_shflsync_idx_p) ;  /* 0x0000049000007944 */ /* 0x000fea0003c00000 */
[----:B------:R-:W-:Y:S01]  /*26780*/  IMAD.MOV.U32 R100, RZ, RZ, R38 ;  /* 0x000000ffff647224 */ /* 0x000fe200078e0026 */
[----:B------:R-:W-:Y:S01]  /*26790*/  MOV R203, 0x1c1f ;  /* 0x00001c1f00cb7802 */ /* 0x000fe20000000f00 */
[----:B------:R-:W-:Y:S01]  /*267a0*/  IMAD.MOV.U32 R2, RZ, RZ, 0x1 ;  /* 0x00000001ff027424 */ /* 0x000fe200078e00ff */
[----:B------:R-:W-:-:S02]  /*267b0*/  MOV R6, R204 ;  /* 0x000000cc00067202 */ /* 0x000fc40000000f00 */
[----:B------:R-:W-:Y:S02]  /*267c0*/  MOV R3, 0x267e0 ;  /* 0x000267e000037802 */ /* 0x000fe40000000f00 */
[----:B------:R-:W-:Y:S05]  /*267d0*/  CALL.REL.NOINC `($__internal_65_$__cuda_sm70_shflsync_idx_p) ;  /* 0x0000043000007944 */ /* 0x000fea0003c00000 */
[----:B------:R-:W-:Y:S01]  /*267e0*/  IMAD.MOV.U32 R5, RZ, RZ, R204 ;  /* 0x000000ffff057224 */ /* 0x000fe200078e00cc */
[----:B------:R-:W-:Y:S01]  /*267f0*/  MOV R2, 0x1 ;  /* 0x0000000100027802 */ /* 0x000fe20000000f00 */
[----:B------:R-:W-:Y:S01]  /*26800*/  IMAD.MOV.U32 R100, RZ, RZ, R41 ;  /* 0x000000ffff647224 */ /* 0x000fe200078e0029 */
[----:B------:R-:W-:Y:S02]  /*26810*/  MOV R203, 0x1c1f ;  /* 0x00001c1f00cb7802 */ /* 0x000fe40000000f00 */
[----:B------:R-:W-:Y:S02]  /*26820*/  MOV R3, 0x26840 ;  /* 0x0002684000037802 */ /* 0x000fe40000000f00 */
[----:B------:R-:W-:Y:S05]  /*26830*/  CALL.REL.NOINC `($__internal_65_$__cuda_sm70_shflsync_idx_p) ;  /* 0x000003d000007944 */ /* 0x000fea0003c00000 */
[----:B------:R-:W-:Y:S01]  /*26840*/  MOV R2, R204 ;  /* 0x000000cc00027202 */ /* 0x000fe20000000f00 */
[----:B------:R-:W-:Y:S05]  /*26850*/  BRA `(.L_x_4126) ;  /* 0xffff8f0000007947 */ /* 0x000fea000383ffff */
.L_x_4107:
[----:B------:R-:W-:Y:S01]  /*26860*/  IMAD.MOV.U32 R100, RZ, RZ, R29 ;  /* 0x000000ffff647224 */ /* 0x000fe200078e001d */
[----:B------:R-:W-:Y:S01]  /*26870*/  MOV R2, RZ ;  /* 0x000000ff00027202 */ /* 0x000fe20000000f00 */
[----:B------:R-:W-:Y:S01]  /*26880*/  IMAD.MOV.U32 R203, RZ, RZ, 0x1c1f ;  /* 0x00001c1fffcb7424 */ /* 0x000fe200078e00ff */
[----:B------:R-:W-:Y:S02]  /*26890*/  MOV R3, 0x268b0 ;  /* 0x000268b000037802 */ /* 0x000fe40000000f00 */
[----:B------:R-:W-:Y:S05]  /*268a0*/  CALL.REL.NOINC `($__internal_65_$__cuda_sm70_shflsync_idx_p) ;  /* 0x0000036000007944 */ /* 0x000fea0003c00000 */
[----:B------:R-:W-:Y:S01]  /*268b0*/  MOV R4, R204 ;  /* 0x000000cc00047202 */ /* 0x000fe20000000f00 */
[----:B------:R-:W-:Y:S05]  /*268c0*/  BRA `(.L_x_4127) ;  /* 0xffffc1d000007947 */ /* 0x000fea000383ffff */
.L_x_4108:
        /* <DEDUP_REMOVED lines=20> */
.L_x_4111:
        /* <DEDUP_REMOVED lines=11> */
[----:B------:R-:W-:Y:S01]  /*26ac0*/  MOV R21, R20 ;  /* 0x0000001400157202 */ /* 0x000fe20000000f00 */
[----:B------:R-:W-:Y:S01]  /*26ad0*/  IMAD.MOV.U32 R100, RZ, RZ, R28 ;  /* 0x000000ffff647224 */ /* 0x000fe200078e001c */
[----:B------:R-:W-:Y:S01]  /*26ae0*/  MOV R2, 0x1 ;  /* 0x0000000100027802 */ /* 0x000fe20000000f00 */
[----:B------:R-:W-:Y:S01]  /*26af0*/  IMAD.MOV.U32 R203, RZ, RZ, 0x1c1f ;  /* 0x00001c1fffcb7424 */ /* 0x000fe200078e00ff */
[----:B------:R-:W-:Y:S01]  /*26b00*/  MOV R3, 0x26b30 ;  /* 0x00026b3000037802 */ /* 0x000fe20000000f00 */
[----:B------:R-:W-:-:S02]  /*26b10*/  IMAD.MOV.U32 R20, RZ, RZ, R204 ;  /* 0x000000ffff147224 */ /* 0x000fc400078e00cc */
[----:B------:R-:W-:Y:S05]  /*26b20*/  CALL.REL.NOINC `($__internal_65_$__cuda_sm70_shflsync_idx_p) ;  /* 0x000000e000007944 */ /* 0x000fea0003c00000 */
        /* <DEDUP_REMOVED lines=8> */
        .weak           $__internal_64_$__cuda_sm70_shflsync_bfly_p
        .type           $__internal_64_$__cuda_sm70_shflsync_bfly_p,@function
        .size           $__internal_64_$__cuda_sm70_shflsync_bfly_p,($__internal_65_$__cuda_sm70_shflsync_idx_p - $__internal_64_$__cuda_sm70_shflsync_bfly_p)
$__internal_64_$__cuda_sm70_shflsync_bfly_p:
[----:B------:R-:W-:Y:S02]  /*26bb0*/  MOV R144, 0xffffffff ;  /* 0xffffffff00907802 */ /* 0x000fe40000000f00 */
[----:B------:R-:W-:Y:S02]  /*26bc0*/  MOV R3, 0x1f ;  /* 0x0000001f00037802 */ /* 0x000fe40000000f00 */
[----:B------:R-:W-:Y:S04]  /*26bd0*/  WARPSYNC R144 ;  /* 0x0000009000007348 */ /* 0x000fe80003800000 */
[----:B------:R1:W2:Y:S02]  /*26be0*/  SHFL.BFLY PT, R0, R100, R0, R3 ;  /* 0x0c00000064007389 */ /* 0x0002a400000e0003 */
[----:B-1----:R-:W-:-:S04]  /*26bf0*/  MOV R3, 0x0 ;  /* 0x0000000000037802 */ /* 0x002fc80000000f00 */
[----:B--2---:R-:W-:Y:S05]  /*26c00*/  RET.REL.NODEC R2 `(_ZN7cutlass13device_kernelIN5flash19enable_sm80_to_sm89INS1_16FlashAttnFwdSm80INS1_25CollectiveMainloopFwdSm80ILi8ELi1ELb0EN4cute5tupleIJNS5_1CILi128EEENS7_ILi64EEENS7_ILi192EEEEEELi192ENS_10bfloat16_tEfNS_4arch4Sm80ELb0ELb1ELb0ELb1ELb1ELb1ELb1ELb1EEENS1_21CollectiveEpilogueFwdINS6_IJS8_SA_S9_EEENS6_IJNS7_ILi1EEESI_SI_EEESC_SE_Li256ELb1ELb1ELb1ELb0EEENS1_36VarlenDynamicPersistentTileSchedulerILi128ELi64ELi256ELi256ELb1ELb1ELb0ELb1ELb0ELb1EEEEEEEEEvNT_6ParamsE) ;  /* 0xfffd93f002007950 */ /* 0x004fea0003c3ffff */
        .weak           $__internal_65_$__cuda_sm70_shflsync_idx_p
        .type           $__internal_65_$__cuda_sm70_shflsync_idx_p,@function
        .size           $__internal_65_$__cuda_sm70_shflsync_idx_p,($__internal_66_$__cuda_sm70_shflsync_up_p - $__internal_65_$__cuda_sm70_shflsync_idx_p)
$__internal_65_$__cuda_sm70_shflsync_idx_p:
[----:B------:R-:W-:-:S04]  /*26c10*/  MOV R204, 0xffffffff ;  /* 0xffffffff00cc7802 */ /* 0x000fc80000000f00 */
[----:B------:R-:W-:Y:S04]  /*26c20*/  WARPSYNC R204 ;  /* 0x000000cc00007348 */ /* 0x000fe80003800000 */
[----:B------:R1:W2:Y:S02]  /*26c30*/  SHFL.IDX PT, R204, R100, R2, R203 ;  /* 0x0000000264cc7389 */ /* 0x0002a400000e00cb */
[----:B-1----:R-:W-:Y:S02]  /*26c40*/  MOV R2, R3 ;  /* 0x0000000300027202 */ /* 0x002fe40000000f00 */
[----:B------:R-:W-:-:S04]  /*26c50*/  MOV R3, 0x0 ;  /* 0x0000000000037802 */ /* 0x000fc80000000f00 */
[----:B--2---:R-:W-:Y:S05]  /*26c60*/  RET.REL.NODEC R2 `(_ZN7cutlass13device_kernelIN5flash19enable_sm80_to_sm89INS1_16FlashAttnFwdSm80INS1_25CollectiveMainloopFwdSm80ILi8ELi1ELb0EN4cute5tupleIJNS5_1CILi128EEENS7_ILi64EEENS7_ILi192EEEEEELi192ENS_10bfloat16_tEfNS_4arch4Sm80ELb0ELb1ELb0ELb1ELb1ELb1ELb1ELb1EEENS1_21CollectiveEpilogueFwdINS6_IJS8_SA_S9_EEENS6_IJNS7_ILi1EEESI_SI_EEESC_SE_Li256ELb1ELb1ELb1ELb0EEENS1_36VarlenDynamicPersistentTileSchedulerILi128ELi64ELi256ELi256ELb1ELb1ELb0ELb1ELb0ELb1EEEEEEEEEvNT_6ParamsE) ;  /* 0xfffd939002007950 */ /* 0x004fea0003c3ffff */
        .weak           $__internal_66_$__cuda_sm70_shflsync_up_p
        .type           $__internal_66_$__cuda_sm70_shflsync_up_p,@function
        .size           $__internal_66_$__cuda_sm70_shflsync_up_p,($__internal_67_$__cuda_sm70_votesync_ballot - $__internal_66_$__cuda_sm70_shflsync_up_p)
$__internal_66_$__cuda_sm70_shflsync_up_p:
[----:B------:R-:W-:Y:S02]  /*26c70*/  MOV R4, RZ ;  /* 0x000000ff00047202 */ /* 0x000fe40000000f00 */
[----:B------:R-:W-:-:S04]  /*26c80*/  MOV R11, 0xffffffff ;  /* 0xffffffff000b7802 */ /* 0x000fc80000000f00 */
[----:B------:R-:W-:Y:S04]  /*26c90*/  WARPSYNC R11 ;  /* 0x0000000b00007348 */ /* 0x000fe80003800000 */
[----:B------:R1:W2:Y:S02]  /*26ca0*/  SHFL.UP PT, R4, R0, R3, R4 ;  /* 0x0400000300047389 */ /* 0x0002a400000e0004 */
[----:B-1----:R-:W-:-:S04]  /*26cb0*/  MOV R3, 0x0 ;  /* 0x0000000000037802 */ /* 0x002fc80000000f00 */
[----:B--2---:R-:W-:Y:S05]  /*26cc0*/  RET.REL.NODEC R2 `(_ZN7cutlass13device_kernelIN5flash19enable_sm80_to_sm89INS1_16FlashAttnFwdSm80INS1_25CollectiveMainloopFwdSm80ILi8ELi1ELb0EN4cute5tupleIJNS5_1CILi128EEENS7_ILi64EEENS7_ILi192EEEEEELi192ENS_10bfloat16_tEfNS_4arch4Sm80ELb0ELb1ELb0ELb1ELb1ELb1ELb1ELb1EEENS1_21CollectiveEpilogueFwdINS6_IJS8_SA_S9_EEENS6_IJNS7_ILi1EEESI_SI_EEESC_SE_Li256ELb1ELb1ELb1ELb0EEENS1_36VarlenDynamicPersistentTileSchedulerILi128ELi64ELi256ELi256ELb1ELb1ELb0ELb1ELb0ELb1EEEEEEEEEvNT_6ParamsE) ;  /* 0xfffd933002007950 */ /* 0x004fea0003c3ffff */
        .weak           $__internal_67_$__cuda_sm70_votesync_ballot
        .type           $__internal_67_$__cuda_sm70_votesync_ballot,@function
        .size           $__internal_67_$__cuda_sm70_votesync_ballot,(.L_x_6299 - $__internal_67_$__cuda_sm70_votesync_ballot)
$__internal_67_$__cuda_sm70_votesync_ballot:
[----:B------:R-:W-:Y:S01]  /*26cd0*/  ISETP.NE.U32.AND P0, PT, R0, 0x1, PT ;  /* 0x000000010000780c */ /* 0x000fe20003f05070 */
[----:B------:R-:W-:-:S04]  /*26ce0*/  IMAD.MOV.U32 R3, RZ, RZ, -0x1 ;  /* 0xffffffffff037424 */ /* 0x000fc800078e00ff */
[----:B------:R-:W-:Y:S08]  /*26cf0*/  WARPSYNC R3 ;  /* 0x0000000300007348 */ /* 0x000ff00003800000 */
[----:B------:R-:W-:-:S04]  /*26d00*/  VOTE.ANY R0, PT, !P0 ;  /* 0x0000000000007806 */ /* 0x000fc800040e0100 */
[----:B------:R-:W-:Y:S01]  /*26d10*/  LOP3.LUT R0, R0, R3, RZ, 0xc0, !PT ;  /* 0x0000000300007212 */ /* 0x000fe200078ec0ff */
[----:B------:R-:W-:-:S04]  /*26d20*/  IMAD.MOV.U32 R3, RZ, RZ, 0x0 ;  /* 0x00000000ff037424 */ /* 0x000fc800078e00ff */
[----:B------:R-:W-:Y:S05]  /*26d30*/  RET.REL.NODEC R2 `(_ZN7cutlass13device_kernelIN5flash19enable_sm80_to_sm89INS1_16FlashAttnFwdSm80INS1_25CollectiveMainloopFwdSm80ILi8ELi1ELb0EN4cute5tupleIJNS5_1CILi128EEENS7_ILi64EEENS7_ILi192EEEEEELi192ENS_10bfloat16_tEfNS_4arch4Sm80ELb0ELb1ELb0ELb1ELb1ELb1ELb1ELb1EEENS1_21CollectiveEpilogueFwdINS6_IJS8_SA_S9_EEENS6_IJNS7_ILi1EEESI_SI_EEESC_SE_Li256ELb1ELb1ELb1ELb0EEENS1_36VarlenDynamicPersistentTileSchedulerILi128ELi64ELi256ELi256ELb1ELb1ELb0ELb1ELb0ELb1EEEEEEEEEvNT_6ParamsE) ;  /* 0xfffd92c002007950 */ /* 0x000fea0003c3ffff */
.L_x_4130:
        /* <DEDUP_REMOVED lines=12> */
.L_x_6299:


//--------------------- .text._ZN7cutlass13device_kernelIN5flash19enable_sm80_to_sm89INS1_16FlashAttnFwdSm80INS1_25CollectiveMainloopFwdSm80ILi8ELi1ELb0EN4cute5tupleIJNS5_1CILi128EEENS7_ILi64EEENS7_ILi192EEEEEELi192ENS_10bfloat16_tEfNS_4arch4Sm80ELb1ELb0ELb0ELb0ELb1ELb0ELb1ELb1EEENS1_21CollectiveEpilogueFwdINS6_IJS8_SA_S9_EEENS6_IJNS7_ILi1EEESI_SI_EEESC_SE_Li256ELb0ELb1ELb1ELb0EEENS1_30DynamicPersistentTileSchedulerILi256ELi256ELb1ELb1ELb0EEEEEEEEEvNT_6ParamsE --------------------------
	.section	.text._ZN7cutlass13device_kernelIN5flash19enable_sm80_to_sm89INS1_16FlashAttnFwdSm80INS1_25CollectiveMainloopFwdSm80ILi8ELi1ELb0EN4cute5tupleIJNS5_1CILi128EEENS7_ILi64EEENS7_ILi192EEEEEELi192ENS_10bfloat16_tEfNS_4arch4Sm80ELb1ELb0ELb0ELb0ELb1ELb0ELb1ELb1EEENS1_21CollectiveEpilogueFwdINS6_IJS8_SA_S9_EEENS6_IJNS7_ILi1EEESI_SI_EEESC_SE_Li256ELb0ELb1ELb1ELb0EEENS1_30DynamicPersistentTileSchedulerILi256ELi256ELb1ELb1ELb0EEEEEEEEEvNT_6ParamsE,"ax",@progbits
	.sectioninfo	@"SHI_REGISTERS=255"
	.align	128
.text._ZN7cutlass13device_kernelIN5flash19enable_sm80_to_sm89INS1_16FlashAttnFwdSm80INS1_25CollectiveMainloopFwdSm80ILi8ELi1ELb0EN4cute5tupleIJNS5_1CILi128EEENS7_ILi64EEENS7_ILi192EEEEEELi192ENS_10bfloat16_tEfNS_4arch4Sm80ELb1ELb0ELb0ELb0ELb1ELb0ELb1ELb1EEENS1_21CollectiveEpilogueFwdINS6_IJS8_SA_S9_EEENS6_IJNS7_ILi1EEESI_SI_EEESC_SE_Li256ELb0ELb1ELb1ELb0EEENS1_30DynamicPersistentTileSchedulerILi256ELi256ELb1ELb1ELb0EEEEEEEEEvNT_6ParamsE:
        .type           _ZN7cutlass13device_kernelIN5flash19enable_sm80_to_sm89INS1_16FlashAttnFwdSm80INS1_25CollectiveMainloopFwdSm80ILi8ELi1ELb0EN4cute5tupleIJNS5_1CILi128EEENS7_ILi64EEENS7_ILi192EEEEEELi192ENS_10bfloat16_tEfNS_4arch4Sm80ELb1ELb0ELb0ELb0ELb1ELb0ELb1ELb1EEENS1_21CollectiveEpilogueFwdINS6_IJS8_SA_S9_EEENS6_IJNS7_ILi1EEESI_SI_EEESC_SE_Li256ELb0ELb1ELb1ELb0EEENS1_30DynamicPersistentTileSchedulerILi256ELi256ELb1ELb1ELb0EEEEEEEEEvNT_6ParamsE,@function
        .size           _ZN7cutlass13device_kernelIN5flash19enable_sm80_to_sm89INS1_16FlashAttnFwdSm80INS1_25CollectiveMainloopFwdSm80ILi8ELi1ELb0EN4cute5tupleIJNS5_1CILi128EEENS7_ILi64EEENS7_ILi192EEEEEELi192ENS_10bfloat16_tEfNS_4arch4Sm80ELb1ELb0ELb0ELb0ELb1ELb0ELb1ELb1EEENS1_21CollectiveEpilogueFwdINS6_IJS8_SA_S9_EEENS6_IJNS7_ILi1EEESI_SI_EEESC_SE_Li256ELb0ELb1ELb1ELb0EEENS1_30DynamicPersistentTileSchedulerILi256ELi256ELb1ELb1ELb0EEEEEEEEEvNT_6ParamsE,(.L_x_6305 - _ZN7cutlass13device_kernelIN5flash19enable_sm80_to_sm89INS1_16FlashAttnFwdSm80INS1_25CollectiveMainloopFwdSm80ILi8ELi1ELb0EN4cute5tupleIJNS5_1CILi128EEENS7_ILi64EEENS7_ILi192EEEEEELi192ENS_10bfloat16_tEfNS_4arch4Sm80ELb1ELb0ELb0ELb0ELb1ELb0ELb1ELb1EEENS1_21CollectiveEpilogueFwdINS6_IJS8_SA_S9_EEENS6_IJNS7_ILi1EEESI_SI_EEESC_SE_Li256ELb0ELb1ELb1ELb0EEENS1_30DynamicPersistentTileSchedulerILi256ELi256ELb1ELb1ELb0EEEEEEEEEvNT_6ParamsE)
        .other          _ZN7cutlass13device_kernelIN5flash19enable_sm80_to_sm89INS1_16FlashAttnFwdSm80INS1_25CollectiveMainloopFwdSm80ILi8ELi1ELb0EN4cute5tupleIJNS5_1CILi128EEENS7_ILi64EEENS7_ILi192EEEEEELi192ENS_10bfloat16_tEfNS_4arch4Sm80ELb1ELb0ELb0ELb0ELb1ELb0ELb1ELb1EEENS1_21CollectiveEpilogueFwdINS6_IJS8_SA_S9_EEENS6_IJNS7_ILi1EEESI_SI_EEESC_SE_Li256ELb0ELb1ELb1ELb0EEENS1_30DynamicPersistentTileSchedulerILi256ELi256ELb1ELb1ELb0EEEEEEEEEvNT_6ParamsE,@"STO_CUDA_ENTRY STV_DEFAULT"
_ZN7cutlass13device_kernelIN5flash19enable_sm80_to_sm89INS1_16FlashAttnFwdSm80INS1_25CollectiveMainloopFwdSm80ILi8ELi1ELb0EN4cute5tupleIJNS5_1CILi128EEENS7_ILi64EEENS7_ILi192EEEEEELi192ENS_10bfloat16_tEfNS_4arch4Sm80ELb1ELb0ELb0ELb0ELb1ELb0ELb1ELb1EEENS1_21CollectiveEpilogueFwdINS6_IJS8_SA_S9_EEENS6_IJNS7_ILi1EEESI_SI_EEESC_SE_Li256ELb0ELb1ELb1ELb0EEENS1_30DynamicPersistentTileSchedulerILi256ELi256ELb1ELb1ELb0EEEEEEEEEvNT_6ParamsE:
        /* <DEDUP_REMOVED lines=79> */
[C---:B------:R-:W-:Y:S02]  /*04f0*/  IADD3 R208, R196.reuse, 0x40, RZ ;  /* 0x00000040c4d07810 */ /* 0x040fe40007ffe0ff */
        /* <DEDUP_REMOVED lines=15> */
[----:B------:R-:W-:Y:S02]  /*05f0*/  IADD3 R2, R225, 0x30, RZ ;  /* 0x00000030e1027810 */ /* 0x000fe40007ffe0ff */
[----:B------:R-:W-:Y:S02]  /*0600*/  LEA R167, R167, 0xc100, 0x1 ;  /* 0x0000c100a7a77811 */ /* 0x000fe400078e08ff */
[C---:B------:R-:W-:Y:S02]  /*0610*/  IADD3 R252, R225.reuse, 0x40, RZ ;  /* 0x00000040e1fc7810 */ /* 0x040fe40007ffe0ff */
[----:B------:R-:W-:Y:S01]  /*0620*/  IADD3 R251, R225, 0x48, RZ ;  /* 0x00000048e1fb7810 */ /* 0x000fe20007ffe0ff */
[----:B------:R-:W-:Y:S01]  /*0630*/  IMAD.IADD R168, R167, 0x1, R164 ;  /* 0x00000001a7a87824 */ /* 0x000fe200078e02a4 */
[----:B------:R-:W-:Y:S02]  /*0640*/  SHF.R.S32.HI R9, RZ, 0x1f, R7 ;  /* 0x0000001fff097819 */ /* 0x000fe40000011407 */
[----:B------:R-:W-:-:S02]  /*0650*/  LEA R163, R163, 0x100, 0x1 ;  /* 0x00000100a3a37811 */ /* 0x000fc400078e08ff */
[C---:B------:R-:W-:Y:S02]  /*0660*/  IADD3 R249, R225.reuse, 0x58, RZ ;  /* 0x00000058e1f97810 */ /* 0x040fe40007ffe0ff */
[C---:B------:R-:W-:Y:S01]  /*0670*/  IADD3 R248, R225.reuse, 0x60, RZ ;  /* 0x00000060e1f87810 */ /* 0x040fe20007ffe0ff */
[----:B------:R-:W-:Y:S01]  /*0680*/  IMAD.IADD R164, R164, 0x1, R163 ;  /* 0x00000001a4a47824 */ /* 0x000fe200078e02a3 */
[C---:B-1----:R-:W-:Y:S02]  /*0690*/  IADD3 R0, R225.reuse, 0x38, RZ ;  /* 0x00000038e1007810 */ /* 0x042fe40007ffe0ff */
[----:B------:R-:W-:Y:S02]  /*06a0*/  SHF.R.S32.HI R8, RZ, 0x1f, R6 ;  /* 0x0000001fff087819 */ /* 0x000fe40000011406 */
[----:B------:R-:W-:Y:S02]  /*06b0*/  SHF.R.S32.HI R7, RZ, 0x1f, R5 ;  /* 0x0000001fff077819 */ /* 0x000fe40000011405 */
[----:B------:R-:W-:-:S02]  /*06c0*/  IADD3 R250, R225, 0x50, RZ ;  /* 0x00000050e1fa7810 */ /* 0x000fc40007ffe0ff */
[C---:B------:R-:W-:Y:S02]  /*06d0*/  IADD3 R246, R225.reuse, 0x70, RZ ;  /* 0x00000070e1f67810 */ /* 0x040fe40007ffe0ff */
[----:B------:R-:W-:Y:S02]  /*06e0*/  IADD3 R245, R225, 0x78, RZ ;  /* 0x00000078e1f57810 */ /* 0x000fe40007ffe0ff */
[----:B------:R-:W-:Y:S02]  /*06f0*/  SHF.R.S32.HI R6, RZ, 0x1f, R4 ;  /* 0x0000001fff067819 */ /* 0x000fe40000011404 */
[----:B------:R-:W-:Y:S02]  /*0700*/  SHF.R.S32.HI R5, RZ, 0x1f, R3 ;  /* 0x0000001fff057819 */ /* 0x000fe40000011403 */
[----:B------:R-:W-:Y:S02]  /*0710*/  SEL R165, R165, 0xffffffc0, !P2 ;  /* 0xffffffc0a5a57807 */ /* 0x000fe40005000000 */
[----:B------:R-:W-:-:S02]  /*0720*/  IADD3 R247, R225, 0x68, RZ ;  /* 0x00000068e1f77810 */ /* 0x000fc40007ffe0ff */
[----:B------:R-:W-:Y:S01]  /*0730*/  IADD3 R243, R225, 0x88, RZ ;  /* 0x00000088e1f37810 */ /* 0x000fe20007ffe0ff */
        /* <DEDUP_REMOVED lines=30> */
.L_x_4188:
        /* <DEDUP_REMOVED lines=18> */
.L_x_4132:
[----:B------:R-:W-:-:S04]  /*0a40*/  MOV R2, c[0x0][0x554] ;  /* 0x0001550000027a02 */ /* 0x000fc80000000f00 */
[----:B------:R-:W-:Y:S02]  /*0a50*/  ISETP.NE.AND P0, PT, R2, 0x1, PT ;  /* 0x000000010200780c */ /* 0x000fe40003f05270 */
[----:B------:R-:W-:-:S11]  /*0a60*/  MOV R2, R0 ;  /* 0x0000000000027202 */ /* 0x000fd60000000f00 */
[----:B------:R-:W-:-:S05]  /*0a70*/  @P0 IMAD.HI.U32 R4, R0, c[0x0][0x558], RZ ;  /* 0x0001560000040a27 */ /* 0x000fca00078e00ff */
[----:B------:R-:W-:-:S05]  /*0a80*/  @P0 SHF.R.U32.HI R2, RZ, c[0x0][0x55c], R4 ;  /* 0x00015700ff020a19 */ /* 0x000fca0000011604 */
[----:B------:R-:W-:Y:S02]  /*0a90*/  IMAD R4, R2, c[0x0][0x554], RZ ;  /* 0x0001550002047a24 */ /* 0x000fe400078e02ff */
.L_x_4133:
[----:B------:R-:W-:Y:S05]  /*0aa0*/  BSYNC B0 ;  /* 0x0000000000007941 */ /* 0x000fea0003800000 */
.L_x_4131:
        /* <DEDUP_REMOVED lines=10> */
[----:B------:R-:W-:Y:S01]  /*0b50*/  @P1 SHF.R.U32.HI R226, RZ, c[0x0][0x550], R0 ;  /* 0x00015400ffe21a19 */ /* 0x000fe20000011600 */
[----:B------:R-:W-:-:S04]  /*0b60*/  IMAD.MOV.U32 R0, RZ, RZ, c[0x0][0x53c] ;  /* 0x00014f00ff007624 */ /* 0x000fc800078e00ff */
[----:B------:R-:W-:-:S05]  /*0b70*/  @P0 IMAD.WIDE R4, R226, R4, c[0x0][0x370] ;  /* 0x0000dc00e2040625 */ /* 0x000fca00078e0204 */
[----:B------:R1:W5:Y:S01]  /*0b80*/  @P0 LDG.E R215, [R4.64] ;  /* 0x0000000604d70981 */ /* 0x000362000c1e1900 */
[----:B------:R-:W-:Y:S01]  /*0b90*/  ISETP.NE.AND P0, PT, R0, 0x1, PT ;  /* 0x000000010000780c */ /* 0x000fe20003f05270 */
[----:B------:R-:W-:Y:S01]  /*0ba0*/  IMAD.MOV.U32 R228, RZ, RZ, R2 ;  /* 0x000000ffffe47224 */ /* 0x000fe200078e0002 */
[----:B------:R-:W-:Y:S01]  /*0bb0*/  LOP3.LUT R0, R2, 0x1ffffff, RZ, 0x3c, !PT ;  /* 0x01ffffff02007812 */ /* 0x000fe200078e3cff */
[----:B------:R-:W-:Y:S03]  /*0bc0*/  BSSY B0, `(.L_x_4134) ;  /* 0x000003d000007945 */ /* 0x000fe60003800000 */
[----:B------:R-:W-:-:S07]  /*0bd0*/  IADD3 R0, R0, c[0x0][0x53c], RZ ;  /* 0x00014f0000007a10 */ /* 0x000fce0007ffe0ff */
[----:B------:R-:W-:Y:S01]  /*0be0*/  @P0 IMAD.HI.U32 R3, R2, c[0x0][0x540], RZ ;  /* 0x0001500002030a27 */ /* 0x000fe200078e00ff */
[----:B------:R-:W-:-:S04]  /*0bf0*/  MOV R2, c[0x0][0x2c4] ;  /* 0x0000b10000027a02 */ /* 0x000fc80000000f00 */
[----:B------:R-:W-:Y:S02]  /*0c00*/  @P0 SHF.R.U32.HI R228, RZ, c[0x0][0x544], R3 ;  /* 0x00015100ffe40a19 */ /* 0x000fe40000011603 */
[----:B------:R-:W-:Y:S01]  /*0c10*/  ISETP.NE.AND P4, PT, R2, 0x1, PT ;  /* 0x000000010200780c */ /* 0x000fe20003f85270 */
[----:B------:R-:W-:Y:S02]  /*0c20*/  IMAD.MOV.U32 R2, RZ, RZ, c[0x0][0x2ac] ;  /* 0x0000ab00ff027624 */ /* 0x000fe400078e00ff */
[----:B------:R-:W-:Y:S02]  /*0c30*/  IMAD R0, R228, c[0x0][0x53c], R0 ;  /* 0x00014f00e4007a24 */ /* 0x000fe400078e0200 */
[----:B-1----:R-:W-:Y:S02]  /*0c40*/  IMAD.MOV.U32 R4, RZ, RZ, 0x40 ;  /* 0x00000040ff047424 */ /* 0x002fe400078e00ff */
[----:B------:R-:W-:Y:S02]  /*0c50*/  IMAD.SHL.U32 R229, R0, 0x80, RZ ;  /* 0x0000008000e57824 */ /* 0x000fe400078e00ff */
[----:B------:R-:W-:Y:S01]  /*0c60*/  IMAD R7, R2, c[0x0][0x1d0], RZ ;  /* 0x0000740002077a24 */ /* 0x000fe200078e02ff */
[----:B------:R-:W-:-:S02]  /*0c70*/  IADD3 R4, R4, -c[0x0][0x168], RZ ;  /* 0x80005a0004047a10 */ /* 0x000fc40007ffe0ff */
[----:B------:R-:W-:-:S03]  /*0c80*/  IADD3 R0, R229, 0x7f, RZ ;  /* 0x0000007fe5007810 */ /* 0x000fc60007ffe0ff */
[----:B------:R-:W-:Y:S01]  /*0c90*/  IMAD R2, R2, c[0x0][0x1d0], R4 ;  /* 0x0000740002027a24 */ /* 0x000fe200078e0204 */
[----:B------:R-:W-:Y:S01]  /*0ca0*/  IADD3 R4, R7, 0x3f, RZ ;  /* 0x0000003f07047810 */ /* 0x000fe20007ffe0ff */
        /* <DEDUP_REMOVED lines=8> */
[----:B------:R-:W-:Y:S01]  /*0d30*/  SHF.R.S32.HI R2, RZ, 0x6, R3 ;  /* 0x00000006ff027819 */ /* 0x000fe20000011403 */
[----:B------:R-:W-:-:S03]  /*0d40*/  IMAD.MOV.U32 R3, RZ, RZ, RZ ;  /* 0x000000ffff037224 */ /* 0x000fc600078e00ff */
[----:B------:R-:W-:Y:S01]  /*0d50*/  IMNMX R7, R0, R2, PT ;  /* 0x0000000200077217 */ /* 0x000fe20003800200 */
[----:B------:R-:W-:-:S03]  /*0d60*/  IMAD.MOV R0, RZ, RZ, -R226 ;  /* 0x000000ffff007224 */ /* 0x000fc600078e0ae2 */
        /* <DEDUP_REMOVED lines=34> */
.L_x_4135:
[----:B------:R-:W-:Y:S05]  /*0f90*/  BSYNC B0 ;  /* 0x0000000000007941 */ /* 0x000fea0003800000 */
.L_x_4134:
        /* <DEDUP_REMOVED lines=98> */
.L_x_4189:
[----:B------:R-:W-:Y:S05]  /*15c0*/  BRA.DIV ~URZ, `(.L_x_4138) ;  /* 0x0000b8427f007947 */ /* 0x000fea000b800000 */
[----:B------:R3:W4:Y:S02]  /*15d0*/  SHFL.IDX PT, R0, R11, RZ, 0x181f ;  /* 0x00181fff0b007589 */ /* 0x00072400000e0000 */
.L_x_4190:
        /* <DEDUP_REMOVED lines=21> */
.L_x_4140:
[----:B------:R-:W-:Y:S05]  /*1730*/  BSYNC B0 ;  /* 0x0000000000007941 */ /* 0x000fea0003800000 */
.L_x_4139:
[----:B------:R-:W-:Y:S05]  /*1740*/  BRA.DIV ~URZ, `(.L_x_4141) ;  /* 0x0000b7227f007947 */ /* 0x000fea000b800000 */
[----:B--2---:R2:W1:Y:S04]  /*1750*/  SHFL.IDX PT, R8, R9, 0x1, 0x181f ;  /* 0x00381f0009087f89 */ /* 0x00446800000e0000 */
[----:B----4-:R2:W4:Y:S02]  /*1760*/  SHFL.IDX PT, R0, R11, 0x1, 0x181f ;  /* 0x00381f000b007f89 */ /* 0x01052400000e0000 */
.L_x_4191:
        /* <DEDUP_REMOVED lines=19> */
.L_x_4143:
[----:B------:R-:W-:Y:S05]  /*18a0*/  BSYNC B0 ;  /* 0x0000000000007941 */ /* 0x000fea0003800000 */
.L_x_4142:
[----:B------:R-:W-:Y:S05]  /*18b0*/  BRA.DIV ~URZ, `(.L_x_4144) ;  /* 0x0000b6727f007947 */ /* 0x000fea000b800000 */
[----:B-1----:R1:W2:Y:S02]  /*18c0*/  SHFL.IDX PT, R8, R9, 0x2, 0x181f ;  /* 0x00581f0009087f89 */ /* 0x0022a400000e0000 */
.L_x_4192:
[----:B------:R-:W-:Y:S05]  /*18d0*/  BRA.DIV ~URZ, `(.L_x_4145) ;  /* 0x0000b6c27f007947 */ /* 0x000fea000b800000 */
[----:B----4-:R4:W1:Y:S02]  /*18e0*/  SHFL.IDX PT, R0, R11, 0x2, 0x181f ;  /* 0x00581f000b007f89 */ /* 0x01086400000e0000 */
.L_x_4193:
        /* <DEDUP_REMOVED lines=19> */
.L_x_4147:
[----:B------:R-:W-:Y:S05]  /*1a20*/  BSYNC B0 ;  /* 0x0000000000007941 */ /* 0x000fea0003800000 */
.L_x_4146:
[----:B------:R-:W-:Y:S05]  /*1a30*/  BRA.DIV ~URZ, `(.L_x_4148) ;  /* 0x0000b5c27f007947 */ /* 0x000fea000b800000 */
[----:B--2---:R2:W3:Y:S04]  /*1a40*/  SHFL.IDX PT, R8, R9, 0x3, 0x181f ;  /* 0x00781f0009087f89 */ /* 0x0044e800000e0000 */
[----:B-1----:R2:W1:Y:S02]  /*1a50*/  SHFL.IDX PT, R0, R11, 0x3, 0x181f ;  /* 0x00781f000b007f89 */ /* 0x00246400000e0000 */
.L_x_4194:
        /* <DEDUP_REMOVED lines=42> */
[----:B------:R-:W2:Y:S01]  /*1d00*/  @!P1 LDG.E R185, [R4.64] ;  /* 0x0000000604b99981 */ /* 0x000ea2000c1e1900 */
[----:B------:R-:W-:Y:S01]  /*1d10*/  IMAD.MOV R0, RZ, RZ, -R0 ;  /* 0x000000ffff007224 */ /* 0x000fe200078e0a00 */
[----:B------:R-:W-:Y:S01]  /*1d20*/  SHF.L.U64.HI R101, R196, 0x1, R22 ;  /* 0x00000001c4657819 */ /* 0x000fe20000010216 */
[----:B------:R-:W-:Y:S01]  /*1d30*/  IMAD.WIDE.U32 R216, R227, c[0x0][0x1e8], RZ ;  /* 0x00007a00e3d87a25 */ /* 0x000fe200078e00ff */
[----:B------:R-:W-:Y:S01]  /*1d40*/  IADD3 R171, R160, 0x20, RZ ;  /* 0x00000020a0ab7810 */ /* 0x000fe20007ffe0ff */
[----:B------:R-:W-:Y:S01]  /*1d50*/  BSSY B0, `(.L_x_4149) ;  /* 0x0000166000007945 */ /* 0x000fe20003800000 */
[----:B------:R-:W-:Y:S01]  /*1d60*/  SHF.L.U64.HI R103, R208, 0x1, R21 ;  /* 0x00000001d0677819 */ /* 0x000fe20000010215 */
[----:B------:R-:W-:Y:S01]  /*1d70*/  IMAD R186, R0, c[0x0][0x2b8], R2 ;  /* 0x0000ae0000ba7a24 */ /* 0x000fe200078e0202 */
[----:B------:R-:W-:Y:S01]  /*1d80*/  SHF.L.U64.HI R102, R207, 0x1, R20 ;  /* 0x00000001cf667819 */ /* 0x000fe20000010214 */
[----:B------:R-:W-:Y:S02]  /*1d90*/  IMAD R105, R100, -0x40, R9 ;  /* 0xffffffc064697824 */ /* 0x000fe400078e0209 */
[----:B------:R-:W-:Y:S01]  /*1da0*/  IMAD.WIDE.U32 R2, R186, c[0x0][0x1e0], RZ ;  /* 0x00007800ba027a25 */ /* 0x000fe200078e00ff */
[----:B------:R-:W-:-:S03]  /*1db0*/  SHF.R.S32.HI R10, RZ, 0x1f, R186 ;  /* 0x0000001fff0a7819 */ /* 0x000fc600000114ba */
[----:B------:R-:W-:Y:S02]  /*1dc0*/  IMAD.IADD R9, R105, 0x1, -R214 ;  /* 0x0000000169097824 */ /* 0x000fe400078e0ad6 */
[----:B------:R-:W-:Y:S02]  /*1dd0*/  IMAD R0, R10, c[0x0][0x1e0], RZ ;  /* 0x000078000a007a24 */ /* 0x000fe400078e02ff */
[----:B------:R-:W-:Y:S01]  /*1de0*/  IMAD.WIDE.U32 R220, R227, c[0x0][0x210], RZ ;  /* 0x00008400e3dc7a25 */ /* 0x000fe200078e00ff */
[C---:B------:R-:W-:Y:S02]  /*1df0*/  ISETP.GE.AND P2, PT, R9.reuse, 0x1, PT ;  /* 0x000000010900780c */ /* 0x040fe40003f46270 */
[----:B------:R-:W-:Y:S01]  /*1e00*/  ISETP.GE.AND P6, PT, R9, 0x21, PT ;  /* 0x000000210900780c */ /* 0x000fe20003fc6270 */
[----:B------:R-:W-:Y:S02]  /*1e10*/  IMAD R0, R186, c[0x0][0x1e4], R0 ;  /* 0x00007900ba007a24 */ /* 0x000fe400078e0200 */
[----:B------:R-:W-:-:S02]  /*1e20*/  IMAD.SHL.U32 R106, R196, 0x2, RZ ;  /* 0x00000002c46a7824 */ /* 0x000fc400078e00ff */
[----:B------:R-:W-:Y:S02]  /*1e30*/  IMAD.IADD R3, R3, 0x1, R0 ;  /* 0x0000000103037824 */ /* 0x000fe400078e0200 */
[----:B------:R-:W-:Y:S02]  /*1e40*/  IMAD R0, R16, c[0x0][0x1e8], RZ ;  /* 0x00007a0010007a24 */ /* 0x000fe400078e02ff */
[----:B------:R-:W-:Y:S02]  /*1e50*/  IMAD.SHL.U32 R107, R208, 0x2, RZ ;  /* 0x00000002d06b7824 */ /* 0x000fe400078e00ff */
[----:B------:R-:W-:Y:S01]  /*1e60*/  IMAD R0, R227, c[0x0][0x1ec], R0 ;  /* 0x00007b00e3007a24 */ /* 0x000fe200078e0200 */
[----:B------:R-:W-:Y:S01]  /*1e70*/  @P2 ISETP.GE.AND P1, PT, R196, c[0x0][0x1d4], PT ;  /* 0x00007500c4002a0c */ /* 0x000fe20003f26270 */
[----:B------:R-:W-:Y:S01]  /*1e80*/  IMAD.SHL.U32 R108, R207, 0x2, RZ ;  /* 0x00000002cf6c7824 */ /* 0x000fe200078e00ff */
[----:B------:R-:W-:Y:S01]  /*1e90*/  @P2 ISETP.GE.AND P5, PT, R208, c[0x0][0x1d4], PT ;  /* 0x00007500d0002a0c */ /* 0x000fe20003fa6270 */
[----:B------:R-:W-:Y:S01]  /*1ea0*/  IMAD.IADD R222, R217, 0x1, R0 ;  /* 0x00000001d9de7824 */ /* 0x000fe200078e0200 */
[----:B--2-4-:R-:W-:Y:S01]  /*1eb0*/  SHF.R.S32.HI R11, RZ, 0x1f, R185 ;  /* 0x0000001fff0b7819 */ /* 0x014fe200000114b9 */
        /* <DEDUP_REMOVED lines=24> */
[----:B------:R-:W-:Y:S02]  /*2040*/  @P6 ISETP.GE.AND P2, PT, R196, c[0x0][0x1d4], PT ;  /* 0x00007500c4006a0c */ /* 0x000fe40003f46270 */
[----:B------:R-:W-:Y:S02]  /*2050*/  @P6 ISETP.GE.AND P1, PT, R208, c[0x0][0x1d4], PT ;  /* 0x00007500d0006a0c */ /* 0x000fe40003f26270 */
[----:B----4-:R-:W-:Y:S02]  /*2060*/  @P6 LEA.HI.X R7, R196, R8, R22, 0x1, P0 ;  /* 0x00000008c4076211 */ /* 0x010fe400000f0c16 */
[----:B------:R-:W-:-:S07]  /*2070*/  @P6 ISETP.GE.AND P0, PT, R207, c[0x0][0x1d4], PT ;  /* 0x00007500cf006a0c */ /* 0x000fce0003f06270 */
[----:B------:R2:W-:Y:S01]  /*2080*/  @P6 LDGSTS.E.BYPASS.LTC128B.128 [R184+0x7100], [R6.64], !P2 ;  /* 0x0710000006b86fae */ /* 0x0005e2000d101d46 */
[----:B-1----:R-:W-:-:S04]  /*2090*/  @P6 LEA R4, P5, R208, R3, 0x1 ;  /* 0x00000003d0046211 */ /* 0x002fc800078a08ff */
[----:B------:R-:W-:Y:S02]  /*20a0*/  @P6 LEA.HI.X R5, R208, R8, R21, 0x1, P5 ;  /* 0x00000008d0056211 */ /* 0x000fe400028f0c15 */
[----:B------:R-:W-:-:S03]  /*20b0*/  @P6 LEA R2, P5, R207, R3, 0x1 ;  /* 0x00000003cf026211 */ /* 0x000fc600078a08ff */
[----:B------:R2:W-:Y:S01]  /*20c0*/  @P6 LDGSTS.E.BYPASS.LTC128B.128 [R184+0x9100], [R4.64], !P1 ;  /* 0x0910000004b86fae */ /* 0x0005e2000c901d46 */
[----:B------:R-:W-:Y:S01]  /*20d0*/  @P6 LEA.HI.X R3, R207, R8, R20, 0x1, P5 ;  /* 0x00000008cf036211 */ /* 0x000fe200028f0c14 */
[----:B------:R-:W-:-:S04]  /*20e0*/  IMAD R8, R11, c[0x0][0x218], RZ ;  /* 0x000086000b087a24 */ /* 0x000fc800078e02ff */
[----:B------:R1:W-:Y:S01]  /*20f0*/  @P6 LDGSTS.E.BYPASS.LTC128B.128 [R184+0xb100], [R2.64], !P0 ;  /* 0x0b10000002b86fae */ /* 0x0003e2000c101d46 */
[----:B------:R-:W-:-:S03]  /*2100*/  IMAD R8, R185, c[0x0][0x21c], R8 ;  /* 0x00008700b9087a24 */ /* 0x000fc600078e0208 */
        /* <DEDUP_REMOVED lines=8> */
[----:B------:R-:W-:-:S04]  /*2190*/  IMAD R0, R227, c[0x0][0x214], R0 ;  /* 0x00008500e3007a24 */ /* 0x000fc800078e0200 */
[----:B------:R-:W-:Y:S01]  /*21a0*/  IMAD.IADD R224, R221, 0x1, R0 ;  /* 0x00000001dde07824 */ /* 0x000fe200078e0200 */
[----:B------:R-:W-:-:S04]  /*21b0*/  IADD3 R0, P0, R2, R220, RZ ;  /* 0x000000dc02007210 */ /* 0x000fc80007f1e0ff */
[----:B------:R-:W-:Y:S02]  /*21c0*/  IADD3.X R2, R224, R3, R8, P0, !PT ;  /* 0x00000003e0027210 */ /* 0x000fe400007fe408 */
[C---:B------:R-:W-:Y:S01]  /*21d0*/  LEA R8, P0, R0.reuse, c[0x0][0x1f8], 0x1 ;  /* 0x00007e0000087a11 */ /* 0x040fe200078008ff */
[----:B--2---:R-:W-:Y:S03]  /*21e0*/  LDSM.16.M88.4 R4, [R167] ;  /* 0x00000000a704783b */ /* 0x004fe60000000200 */
[----:B------:R-:W-:Y:S02]  /*21f0*/  LEA.HI.X R10, R0, c[0x0][0x1fc], R2, 0x1, P0 ;  /* 0x00007f00000a7a11 */ /* 0x000fe400000f0c02 */
[----:B------:R-:W-:Y:S01]  /*2200*/  R2P PR, R210, 0x6 ;  /* 0x00000006d2007804 */ /* 0x000fe20000000000 */
[----:B------:R-:W1:Y:S01]  /*2210*/  LDSM.16.M88.4 R16, [R160+0x800] ;  /* 0x00080000a010783b */ /* 0x000e620000000200 */
[----:B------:R-:W-:-:S03]  /*2220*/  ISETP.GE.AND P0, PT, R196, c[0x0][0x1d4], PT ;  /* 0x00007500c4007a0c */ /* 0x000fc60003f06270 */
[----:B------:R-:W2:Y:S04]  /*2230*/  SHFL.IDX PT, R2, R8, RZ, 0x181f ;  /* 0x00181fff08027589 */ /* 0x000ea800000e0000 */
[----:B------:R-:W3:Y:S04]  /*2240*/  SHFL.IDX PT, R3, R10, RZ, 0x181f ;  /* 0x00181fff0a037589 */ /* 0x000ee800000e0000 */
[----:B------:R-:W4:Y:S01]  /*2250*/  SHFL.IDX PT, R0, R8, 0x1, 0x181f ;  /* 0x00381f0008007f89 */ /* 0x000f2200000e0000 */
[----:B------:R-:W-:-:S03]  /*2260*/  @P1 IADD3 R171, R160, -0x20, RZ ;  /* 0xffffffe0a0ab1810 */ /* 0x000fc60007ffe0ff */
[----:B------:R-:W-:Y:S01]  /*2270*/  LDSM.16.M88.4 R12, [R160] ;  /* 0x00000000a00c783b */ /* 0x000fe20000000200 */
[C---:B------:R-:W-:Y:S02]  /*2280*/  IADD3 R172, R171.reuse, 0x4000, RZ ;  /* 0x00004000abac7810 */ /* 0x040fe40007ffe0ff */
[C---:B------:R-:W-:Y:S01]  /*2290*/  IADD3 R176, R171.reuse, 0x2000, RZ ;  /* 0x00002000abb07810 */ /* 0x040fe20007ffe0ff */
[----:B------:R-:W-:Y:S01]  /*22a0*/  LDSM.16.M88.4 R40, [R160+0x1000] ;  /* 0x00100000a028783b */ /* 0x000fe20000000200 */
[C---:B------:R-:W-:Y:S02]  /*22b0*/  IADD3 R173, R171.reuse, 0x2800, RZ ;  /* 0x00002800abad7810 */ /* 0x040fe40007ffe0ff */
[C---:B------:R-:W-:Y:S01]  /*22c0*/  IADD3 R174, R171.reuse, 0x3000, RZ ;  /* 0x00003000abae7810 */ /* 0x040fe20007ffe0ff */
[----:B------:R5:W3:Y:S01]  /*22d0*/  SHFL.IDX PT, R8, R10, 0x1, 0x181f ;  /* 0x00381f000a087f89 */ /* 0x000ae200000e0000 */
[C---:B------:R-:W-:Y:S02]  /*22e0*/  IADD3 R175, R171.reuse, 0x3800, RZ ;  /* 0x00003800abaf7810 */ /* 0x040fe40007ffe0ff */
[C---:B------:R-:W-:Y:S01]  /*22f0*/  IADD3 R177, R171.reuse, 0x4800, RZ ;  /* 0x00004800abb17810 */ /* 0x040fe20007ffe0ff */
[----:B------:R-:W4:Y:S01]  /*2300*/  LDSM.16.M88.4 R32, [R160+0x1800] ;  /* 0x00180000a020783b */ /* 0x000f220000000200 */
[----:B------:R-:W-:-:S02]  /*2310*/  IADD3 R178, R171, 0x5000, RZ ;  /* 0x00005000abb27810 */ /* 0x000fc40007ffe0ff */
[C---:B------:R-:W-:Y:S01]  /*2320*/  IADD3 R179, R171.reuse, 0x5800, RZ ;  /* 0x00005800abb37810 */ /* 0x040fe20007ffe0ff */
[----:B------:R-:W-:Y:S01]  /*2330*/  LDSM.16.M88.4 R24, [R171] ;  /* 0x00000000ab18783b */ /* 0x000fe20000000200 */
[C---:B------:R-:W-:Y:S02]  /*2340*/  IADD3 R182, R171.reuse, 0x1800, RZ ;  /* 0x00001800abb67810 */ /* 0x040fe40007ffe0ff */
[C---:B------:R-:W-:Y:S01]  /*2350*/  IADD3 R181, R171.reuse, 0x1000, RZ ;  /* 0x00001000abb57810 */ /* 0x040fe20007ffe0ff */
[----:B------:R-:W-:Y:S01]  /*2360*/  LDSM.16.M88.4 R44, [R171+0x800] ;  /* 0x00080000ab2c783b */ /* 0x000fe20000000200 */
[----:B------:R-:W-:Y:S01]  /*2370*/  IADD3 R180, R171, 0x800, RZ ;  /* 0x00000800abb47810 */ /* 0x000fe20007ffe0ff */
[C---:B-1----:R-:W-:Y:S02]  /*2380*/  HMMA.16816.F32.BF16 R48, R4.reuse, R16, RZ ;  /* 0x000000100430723c */ /* 0x042fe400000418ff */
[----:B------:R-:W-:Y:S05]  /*2390*/  LDSM.16.M88.4 R68, [R171+0x1800] ;  /* 0x00180000ab44783b */ /* 0x000fea0000000200 */
[C---:B--2---:R-:W-:Y:S01]  /*23a0*/  IADD3 R16, P5, R2.reuse, R106, RZ ;  /* 0x0000006a02107210 */ /* 0x044fe20007fbe0ff */
[----:B------:R-:W-:Y:S01]  /*23b0*/  HMMA.16816.F32.BF16 R52, R4, R18, RZ ;  /* 0x000000120434723c */ /* 0x000fe200000418ff */
[----:B-----5:R-:W-:-:S02]  /*23c0*/  IADD3 R10, P6, R2, R107, RZ ;  /* 0x0000006b020a7210 */ /* 0x020fc40007fde0ff */
[----:B------:R-:W-:Y:S01]  /*23d0*/  IADD3 R2, P1, R2, R108, RZ ;  /* 0x0000006c02027210 */ /* 0x000fe20007f3e0ff */
[C---:B---3--:R-:W-:Y:S01]  /*23e0*/  IMAD.X R17, R3.reuse, 0x1, R101, P5 ;  /* 0x0000000103117824 */ /* 0x048fe200028e0665 */
[----:B----4-:R-:W-:Y:S01]  /*23f0*/  IADD3 R20, P5, R0, R106, RZ ;  /* 0x0000006a00147210 */ /* 0x010fe20007fbe0ff */
[C---:B------:R-:W-:Y:S01]  /*2400*/  IMAD.X R11, R3.reuse, 0x1, R103, P6 ;  /* 0x00000001030b7824 */ /* 0x040fe200030e0667 */
[----:B------:R-:W-:Y:S01]  /*2410*/  ISETP.GE.AND P6, PT, R208, c[0x0][0x1d4], PT ;  /* 0x00007500d0007a0c */ /* 0x000fe20003fc6270 */
[----:B------:R-:W-:Y:S01]  /*2420*/  IMAD.X R3, R3, 0x1, R102, P1 ;  /* 0x0000000103037824 */ /* 0x000fe200008e0666 */
[----:B------:R-:W-:Y:S01]  /*2430*/  IADD3 R18, P1, R0, R107, RZ ;  /* 0x0000006b00127210 */ /* 0x000fe20007f3e0ff */
[C---:B------:R-:W-:Y:S01]  /*2440*/  IMAD.X R21, R8.reuse, 0x1, R101, P5 ;  /* 0x0000000108157824 */ /* 0x040fe200028e0665 */
[C---:B------:R-:W-:Y:S01]  /*2450*/  ISETP.LT.OR P5, PT, R9.reuse, 0x1, P0 ;  /* 0x000000010900780c */ /* 0x040fe200007a1670 */
[----:B------:R-:W-:Y:S01]  /*2460*/  HMMA.16816.F32.BF16 R36, R4, R12, RZ ;  /* 0x0000000c0424723c */ /* 0x000fe200000418ff */
[C---:B------:R-:W-:Y:S01]  /*2470*/  ISETP.LT.OR P0, PT, R9.reuse, 0x21, P0 ;  /* 0x000000210900780c */ /* 0x040fe20000701670 */
[----:B------:R-:W-:Y:S01]  /*2480*/  IMAD.X R19, R8, 0x1, R103, P1 ;  /* 0x0000000108137824 */ /* 0x000fe200008e0667 */
[----:B------:R-:W-:-:S02]  /*2490*/  ISETP.LT.OR P1, PT, R9, 0x1, P6 ;  /* 0x000000010900780c */ /* 0x000fc40003721670 */
[----:B------:R-:W-:-:S03]  /*24a0*/  ISETP.LT.OR P6, PT, R9, 0x21, P6 ;  /* 0x000000210900780c */ /* 0x000fc600037c1670 */
[C---:B------:R-:W-:Y:S01]  /*24b0*/  HMMA.16816.F32.BF16 R28, R4.reuse, R14, RZ ;  /* 0x0000000e041c723c */ /* 0x040fe200000418ff */
[----:B------:R-:W1:Y:S07]  /*24c0*/  LDSM.16.M88.4 R12, [R168] ;  /* 0x00000000a80c783b */ /* 0x000e6e0000000200 */
[C---:B------:R-:W-:Y:S08]  /*24d0*/  HMMA.16816.F32.BF16 R56, R4.reuse, R40, RZ ;  /* 0x000000280438723c */ /* 0x040ff000000418ff */
[----:B------:R-:W-:Y:S01]  /*24e0*/  HMMA.16816.F32.BF16 R64, R4, R42, RZ ;  /* 0x0000002a0440723c */ /* 0x000fe200000418ff */
[----:B------:R-:W2:Y:S04]  /*24f0*/  LDSM.16.M88.4 R40, [R171+0x1000] ;  /* 0x00100000ab28783b */ /* 0x000ea80000000200 */
[----:B------:R-:W-:Y:S01]  /*2500*/  @!PT LDS RZ, [RZ] ;  /* 0x00000000fffff984 */ /* 0x000fe20000000800 */
[----:B------:R-:W-:Y:S01]  /*2510*/  @!PT LDS RZ, [RZ] ;  /* 0x00000000fffff984 */ /* 0x000fe20000000800 */
[----:B------:R-:W-:Y:S01]  /*2520*/  @!PT LDS RZ, [RZ] ;  /* 0x00000000fffff984 */ /* 0x000fe20000000800 */
[----:B------:R2:W-:Y:S01]  /*2530*/  LDGSTS.E.BYPASS.LTC128B.128 [R184+0x100], [R16.64], !P5 ;  /* 0x0010000010b87fae */ /* 0x0005e2000e901d46 */
[----:B------:R-:W-:-:S02]  /*2540*/  ISETP.GE.AND P5, PT, R207, c[0x0][0x1d4], PT ;  /* 0x00007500cf007a0c */ /* 0x000fc40003fa6270 */
[----:B------:R-:W-:Y:S01]  /*2550*/  HMMA.16816.F32.BF16 R60, R4, R32, RZ ;  /* 0x00000020043c723c */ /* 0x000fe200000418ff */
[----:B------:R3:W-:Y:S01]  /*2560*/  LDGSTS.E.BYPASS.LTC128B.128 [R184+0x2100], [R10.64], !P1 ;  /* 0x021000000ab87fae */ /* 0x0007e2000c901d46 */
[C---:B------:R-:W-:Y:S02]  /*2570*/  ISETP.LT.OR P1, PT, R9.reuse, 0x1, P5 ;  /* 0x000000010900780c */ /* 0x040fe40002f21670 */
[----:B------:R-:W-:-:S04]  /*2580*/  ISETP.LT.OR P5, PT, R9, 0x21, P5 ;  /* 0x000000210900780c */ /* 0x000fc80002fa1670 */
[----:B------:R-:W-:Y:S07]  /*2590*/  HMMA.16816.F32.BF16 R4, R4, R34, RZ ;  /* 0x000000220404723c */ /* 0x000fee00000418ff */
[----:B------:R4:W-:Y:S01]  /*25a0*/  LDGSTS.E.BYPASS.LTC128B.128 [R184+0x4100], [R2.64], !P1 ;  /* 0x0410000002b87fae */ /* 0x0009e2000c901d46 */
[----:B-1----:R-:W-:Y:S03]  /*25b0*/  HMMA.16816.F32.BF16 R72, R12, R26, R28 ;  /* 0x0000001a0c48723c */ /* 0x002fe6000004181c */
[----:B------:R1:W-:Y:S01]  /*25c0*/  LDGSTS.E.BYPASS.LTC128B.128 [R184+0x1100], [R20.64], !P0 ;  /* 0x0110000014b87fae */ /* 0x0003e2000c101d46 */
[----:B------:R-:W-:-:S03]  /*25d0*/  ISETP.GT.AND P0, PT, R100, R212, PT ;  /* 0x000000d46400720c */ /* 0x000fc60003f04270 */
[----:B------:R2:W-:Y:S01]  /*25e0*/  LDGSTS.E.BYPASS.LTC128B.128 [R184+0x3100], [R18.64], !P6 ;  /* 0x0310000012b87fae */ /* 0x0005e2000f101d46 */
[C---:B------:R-:W-:Y:S08]  /*25f0*/  HMMA.16816.F32.BF16 R76, R12.reuse, R24, R36 ;  /* 0x000000180c4c723c */ /* 0x040ff00000041824 */
[C---:B------:R-:W-:Y:S08]  /*2600*/  HMMA.16816.F32.BF16 R24, R12.reuse, R44, R48 ;  /* 0x0000002c0c18723c */ /* 0x040ff00000041830 */
[----:B------:R-:W-:Y:S01]  /*2610*/  HMMA.16816.F32.BF16 R48, R12, R70, R4 ;  /* 0x000000460c30723c */ /* 0x000fe20000041804 */
[----:B----4-:R-:W-:Y:S01]  /*2620*/  IMAD.MOV.U32 R3, RZ, RZ, 0x40 ;  /* 0x00000040ff037424 */ /* 0x010fe200078e00ff */
[----:B------:R-:W-:-:S04]  /*2630*/  IADD3 R2, P1, R0, R108, RZ ;  /* 0x0000006c00027210 */ /* 0x000fc80007f3e0ff */
[----:B------:R-:W-:Y:S01]  /*2640*/  SEL R0, R3, 0xffffffc0, !P2 ;  /* 0xffffffc003007807 */ /* 0x000fe20005000000 */
[----:B------:R-:W-:Y:S01]  /*2650*/  IMAD.X R3, R8, 0x1, R102, P1 ;  /* 0x0000000108037824 */ /* 0x000fe200008e0666 */
[----:B-1----:R-:W-:Y:S01]  /*2660*/  HMMA.16816.F32.BF16 R20, R12, R46, R52 ;  /* 0x0000002e0c14723c */ /* 0x002fe20000041834 */
[----:B------:R-:W-:Y:S02]  /*2670*/  ISETP.GT.AND P1, PT, R104, 0x3f, PT ;  /* 0x0000003f6800780c */ /* 0x000fe40003f24270 */
[--C-:B------:R-:W-:Y:S01]  /*2680*/  IMAD.IADD R162, R160, 0x1, R0.reuse ;  /* 0x00000001a0a27824 */ /* 0x100fe200078e0200 */
[----:B------:R1:W-:Y:S01]  /*2690*/  LDGSTS.E.BYPASS.LTC128B.128 [R184+0x5100], [R2.64], !P5 ;  /* 0x0510000002b87fae */ /* 0x0003e2000e901d46 */
[----:B------:R-:W-:-:S03]  /*26a0*/  IMAD.IADD R161, R172, 0x1, R0 ;  /* 0x00000001aca17824 */ /* 0x000fc600078e0200 */
[----:B---3--:R-:W-:Y:S01]  /*26b0*/  LDSM.16.M88.4 R8, [R170] ;  /* 0x00000000aa08783b */ /* 0x008fe20000000200 */
[C---:B--2---:R-:W-:Y:S03]  /*26c0*/  HMMA.16816.F32.BF16 R16, R12.reuse, R40, R56 ;  /* 0x000000280c10723c */ /* 0x044fe60000041838 */
[----:B------:R-:W2:Y:S04]  /*26d0*/  LDSM.16.M88.4 R32, [R162] ;  /* 0x00000000a220783b */ /* 0x000ea80000000200 */
[----:B------:R-:W3:Y:S01]  /*26e0*/  LDSM.16.M88.4 R28, [R162+0x800] ;  /* 0x00080000a21c783b */ /* 0x000ee20000000200 */
[C---:B------:R-:W-:Y:S03]  /*26f0*/  HMMA.16816.F32.BF16 R40, R12.reuse, R42, R64 ;  /* 0x0000002a0c28723c */ /* 0x040fe60000041840 */
[----:B------:R-:W4:Y:S04]  /*2700*/  LDSM.16.M88.4 R36, [R162+0x1000] ;  /* 0x00100000a224783b */ /* 0x000f280000000200 */
[----:B------:R-:W5:Y:S01]  /*2710*/  LDSM.16.M88.4 R44, [R162+0x1800] ;  /* 0x00180000a22c783b */ /* 0x000f620000000200 */
[----:B------:R-:W-:Y:S03]  /*2720*/  HMMA.16816.F32.BF16 R52, R12, R68, R60 ;  /* 0x000000440c34723c */ /* 0x000fe6000004183c */
[----:B------:R-:W-:Y:S04]  /*2730*/  LDSM.16.M88.4 R4, [R169] ;  /* 0x00000000a904783b */ /* 0x000fe80000000200 */
[----:B------:R-:W1:Y:S04]  /*2740*/  LDSM.16.M88.4 R68, [R161+-0x4000] ;  /* 0xffc00000a144783b */ /* 0x000e680000000200 */
[----:B------:R-:W-:Y:S04]  /*2750*/  LDSM.16.M88.4 R80, [R161+-0x3000] ;  /* 0xffd00000a150783b */ /* 0x000fe80000000200 */
[----:B------:R-:W-:Y:S04]  /*2760*/  LDSM.16.M88.4 R12, [R167+0x4000] ;  /* 0x00400000a70c783b */ /* 0x000fe80000000200 */
[----:B------:R-:W-:Y:S04]  /*2770*/  LDSM.16.M88.4 R88, [R160+0x2000] ;  /* 0x00200000a058783b */ /* 0x000fe80000000200 */
[----:B------:R-:W-:Y:S01]  /*2780*/  LDSM.16.M88.4 R84, [R160+0x2800] ;  /* 0x00280000a054783b */ /* 0x000fe20000000200 */
[C---:B--2---:R-:W-:Y:S03]  /*2790*/  HMMA.16816.F32.BF16 R64, R8.reuse, R34, R72 ;  /* 0x000000220840723c */ /* 0x044fe60000041848 */
[----:B------:R-:W2:Y:S04]  /*27a0*/  LDSM.16.M88.4 R72, [R161+-0x3800] ;  /* 0xffc80000a148783b */ /* 0x000ea80000000200 */
[----:B------:R-:W-:Y:S01]  /*27b0*/  LDSM.16.M88.4 R96, [R179] ;  /* 0x00000000b360783b */ /* 0x000fe20000000200 */
[C---:B------:R-:W-:Y:S03]  /*27c0*/  HMMA.16816.F32.BF16 R60, R8.reuse, R32, R76 ;  /* 0x00000020083c723c */ /* 0x040fe6000004184c */
[----:B------:R-:W1:Y:S04]  /*27d0*/  LDSM.16.M88.4 R76, [R161+-0x2800] ;  /* 0xffd80000a14c783b */ /* 0x000e680000000200 */
[----:B------:R-:W-:Y:S01]  /*27e0*/  LDSM.16.M88.4 R92, [R162+0x5800] ;  /* 0x00580000a25c783b */ /* 0x000fe20000000200 */
[C---:B---3--:R-:W-:Y:S03]  /*27f0*/  HMMA.16816.F32.BF16 R56, R8.reuse, R28, R24 ;  /* 0x0000001c0838723c */ /* 0x048fe60000041818 */
[----:B------:R-:W0:Y:S05]  /*2800*/  LDGDEPBAR ;  /* 0x00000000000079af */ /* 0x000e2a0000000000 */
[C---:B------:R-:W-:Y:S08]  /*2810*/  HMMA.16816.F32.BF16 R32, R8.reuse, R30, R20 ;  /* 0x0000001e0820723c */ /* 0x040ff00000041814 */
[C---:B----4-:R-:W-:Y:S08]  /*2820*/  HMMA.16816.F32.BF16 R28, R8.reuse, R36, R16 ;  /* 0x00000024081c723c */ /* 0x050ff00000041810 */
[C---:B------:R-:W-:Y:S08]  /*2830*/  HMMA.16816.F32.BF16 R24, R8.reuse, R38, R40 ;  /* 0x000000260818723c */ /* 0x040ff00000041828 */
[C---:B-----5:R-:W-:Y:S08]  /*2840*/  HMMA.16816.F32.BF16 R20, R8.reuse, R44, R52 ;  /* 0x0000002c0814723c */ /* 0x060ff00000041834 */
[----:B------:R-:W-:Y:S01]  /*2850*/  HMMA.16816.F32.BF16 R8, R8, R46, R48 ;  /* 0x0000002e0808723c */ /* 0x000fe20000041830 */
[----:B------:R-:W3:Y:S07]  /*2860*/  LDSM.16.M88.4 R48, [R160+0x3000] ;  /* 0x00300000a030783b */ /* 0x000eee0000000200 */
[C---:B-1----:R-:W-:Y:S08]  /*2870*/  HMMA.16816.F32.BF16 R16, R4.reuse, R68, R60 ;  /* 0x000000440410723c */ /* 0x042ff0000004183c */
[C---:B--2---:R-:W-:Y:S08]  /*2880*/  HMMA.16816.F32.BF16 R56, R4.reuse, R72, R56 ;  /* 0x000000480438723c */ /* 0x044ff00000041838 */
[C---:B------:R-:W-:Y:S01]  /*2890*/  HMMA.16816.F32.BF16 R40, R4.reuse, R70, R64 ;  /* 0x000000460428723c */ /* 0x040fe20000041840 */
[----:B------:R-:W-:Y:S04]  /*28a0*/  LDSM.16.M88.4 R64, [R173] ;  /* 0x00000000ad40783b */ /* 0x000fe80000000200 */
[----:B------:R-:W-:Y:S03]  /*28b0*/  LDSM.16.M88.4 R68, [R174] ;  /* 0x00000000ae44783b */ /* 0x000fe60000000200 */
[C---:B------:R-:W-:Y:S01]  /*28c0*/  HMMA.16816.F32.BF16 R44, R4.reuse, R74, R32 ;  /* 0x0000004a042c723c */ /* 0x040fe20000041820 */
[----:B------:R-:W-:Y:S07]  /*28d0*/  LDSM.16.M88.4 R72, [R161+-0x2000] ;  /* 0xffe00000a148783b */ /* 0x000fee0000000200 */
[C---:B------:R-:W-:Y:S01]  /*28e0*/  HMMA.16816.F32.BF16 R52, R4.reuse, R80, R28 ;  /* 0x000000500434723c */ /* 0x040fe2000004181c */
[----:B------:R-:W1:Y:S07]  /*28f0*/  LDSM.16.M88.4 R28, [R160+0x3800] ;  /* 0x00380000a01c783b */ /* 0x000e6e0000000200 */
[C---:B------:R-:W-:Y:S01]  /*2900*/  HMMA.16816.F32.BF16 R60, R4.reuse, R82, R24 ;  /* 0x00000052043c723c */ /* 0x040fe20000041818 */
[----:B------:R-:W-:Y:S04]  /*2910*/  LDSM.16.M88.4 R24, [R176] ;  /* 0x00000000b018783b */ /* 0x000fe80000000200 */
[----:B------:R-:W-:Y:S03]  /*2920*/  LDSM.16.M88.4 R80, [R160+0x5800] ;  /* 0x00580000a050783b */ /* 0x000fe60000000200 */
[C---:B------:R-:W-:Y:S01]  /*2930*/  HMMA.16816.F32.BF16 R32, R4.reuse, R78, R8 ;  /* 0x0000004e0420723c */ /* 0x040fe20000041808 */
[----:B------:R-:W2:Y:S07]  /*2940*/  LDSM.16.M88.4 R8, [R168+0x4000] ;  /* 0x00400000a808783b */ /* 0x000eae0000000200 */
[----:B------:R-:W-:Y:S01]  /*2950*/  HMMA.16816.F32.BF16 R36, R4, R76, R20 ;  /* 0x0000004c0424723c */ /* 0x000fe20000041814 */
[----:B------:R-:W4:Y:S07]  /*2960*/  LDSM.16.M88.4 R76, [R175] ;  /* 0x00000000af4c783b */ /* 0x000f2e0000000200 */
[C---:B------:R-:W-:Y:S08]  /*2970*/  HMMA.16816.F32.BF16 R20, R12.reuse, R88, R16 ;  /* 0x000000580c14723c */ /* 0x040ff00000041810 */
[C---:B------:R-:W-:Y:S08]  /*2980*/  HMMA.16816.F32.BF16 R4, R12.reuse, R84, R56 ;  /* 0x000000540c04723c */ /* 0x040ff00000041838 */
[C---:B------:R-:W-:Y:S01]  /*2990*/  HMMA.16816.F32.BF16 R16, R12.reuse, R90, R40 ;  /* 0x0000005a0c10723c */ /* 0x040fe20000041828 */
[----:B------:R-:W-:Y:S07]  /*29a0*/  LDSM.16.M88.4 R88, [R162+0x5000] ;  /* 0x00500000a258783b */ /* 0x000fee0000000200 */
[C---:B------:R-:W-:Y:S01]  /*29b0*/  HMMA.16816.F32.BF16 R44, R12.reuse, R86, R44 ;  /* 0x000000560c2c723c */ /* 0x040fe2000004182c */
[----:B------:R-:W-:Y:S07]  /*29c0*/  LDSM.16.M88.4 R84, [R161+-0x800] ;  /* 0xfff80000a154783b */ /* 0x000fee0000000200 */
[C---:B---3--:R-:W-:Y:S08]  /*29d0*/  HMMA.16816.F32.BF16 R52, R12.reuse, R48, R52 ;  /* 0x000000300c34723c */ /* 0x048ff00000041834 */
[C---:B------:R-:W-:Y:S08]  /*29e0*/  HMMA.16816.F32.BF16 R48, R12.reuse, R50, R60 ;  /* 0x000000320c30723c */ /* 0x040ff0000004183c */
[C---:B-1----:R-:W-:Y:S08]  /*29f0*/  HMMA.16816.F32.BF16 R60, R12.reuse, R28, R36 ;  /* 0x0000001c0c3c723c */ /* 0x042ff00000041824 */
[----:B------:R-:W-:Y:S01]  /*2a00*/  HMMA.16816.F32.BF16 R56, R12, R30, R32 ;  /* 0x0000001e0c38723c */ /* 0x000fe20000041820 */
[----:B------:R-:W-:Y:S04]  /*2a10*/  LDSM.16.M88.4 R28, [R162+0x2000] ;  /* 0x00200000a21c783b */ /* 0x000fe80000000200 */
[----:B------:R-:W-:Y:S03]  /*2a20*/  LDSM.16.M88.4 R12, [R169+0x4000] ;  /* 0x00400000a90c783b */ /* 0x000fe60000000200 */
[C---:B--2---:R-:W-:Y:S08]  /*2a30*/  HMMA.16816.F32.BF16 R40, R8.reuse, R24, R20 ;  /* 0x000000180828723c */ /* 0x044ff00000041814 */
[C---:B------:R-:W-:Y:S01]  /*2a40*/  HMMA.16816.F32.BF16 R20, R8.reuse, R64, R4 ;  /* 0x000000400814723c */ /* 0x040fe20000041804 */
[----:B------:R-:W1:Y:S07]  /*2a50*/  LDSM.16.M88.4 R4, [R170+0x4000] ;  /* 0x00400000aa04783b */ /* 0x000e6e0000000200 */
[C---:B------:R-:W-:Y:S01]  /*2a60*/  HMMA.16816.F32.BF16 R36, R8.reuse, R26, R16 ;  /* 0x0000001a0824723c */ /* 0x040fe20000041810 */
[----:B------:R-:W2:Y:S07]  /*2a70*/  LDSM.16.M88.4 R24, [R162+0x2800] ;  /* 0x00280000a218783b */ /* 0x000eae0000000200 */
[C---:B------:R-:W-:Y:S01]  /*2a80*/  HMMA.16816.F32.BF16 R16, R8.reuse, R66, R44 ;  /* 0x000000420810723c */ /* 0x040fe2000004182c */
[----:B------:R-:W3:Y:S04]  /*2a90*/  LDSM.16.M88.4 R44, [R162+0x3000] ;  /* 0x00300000a22c783b */ /* 0x000ee80000000200 */
[----:B------:R-:W5:Y:S03]  /*2aa0*/  LDSM.16.M88.4 R64, [R162+0x3800] ;  /* 0x00380000a240783b */ /* 0x000f660000000200 */
[C---:B------:R-:W-:Y:S08]  /*2ab0*/  HMMA.16816.F32.BF16 R32, R8.reuse, R68, R52 ;  /* 0x000000440820723c */ /* 0x040ff00000041834 */
[C---:B------:R-:W-:Y:S01]  /*2ac0*/  HMMA.16816.F32.BF16 R48, R8.reuse, R70, R48 ;  /* 0x000000460830723c */ /* 0x040fe20000041830 */
[----:B------:R-:W-:Y:S07]  /*2ad0*/  LDSM.16.M88.4 R68, [R161+-0x1800] ;  /* 0xffe80000a144783b */ /* 0x000fee0000000200 */
[C---:B----4-:R-:W-:Y:S08]  /*2ae0*/  HMMA.16816.F32.BF16 R60, R8.reuse, R76, R60 ;  /* 0x0000004c083c723c */ /* 0x050ff0000004183c */
[----:B------:R-:W-:Y:S01]  /*2af0*/  HMMA.16816.F32.BF16 R8, R8, R78, R56 ;  /* 0x0000004e0808723c */ /* 0x000fe20000041838 */
[----:B------:R-:W4:Y:S04]  /*2b00*/  LDSM.16.M88.4 R76, [R161+-0x1000] ;  /* 0xfff00000a14c783b */ /* 0x000f280000000200 */
[----:B------:R-:W-:Y:S03]  /*2b10*/  LDSM.16.M88.4 R56, [R160+0x4000] ;  /* 0x00400000a038783b */ /* 0x000fe60000000200 */
[C---:B-1----:R-:W-:Y:S08]  /*2b20*/  HMMA.16816.F32.BF16 R52, R4.reuse, R28, R40 ;  /* 0x0000001c0434723c */ /* 0x042ff00000041828 */
[C---:B------:R-:W-:Y:S08]  /*2b30*/  HMMA.16816.F32.BF16 R40, R4.reuse, R30, R36 ;  /* 0x0000001e0428723c */ /* 0x040ff00000041824 */
[C---:B--2---:R-:W-:Y:S08]  /*2b40*/  HMMA.16816.F32.BF16 R36, R4.reuse, R24, R20 ;  /* 0x000000180424723c */ /* 0x044ff00000041814 */
[C---:B------:R-:W-:Y:S08]  /*2b50*/  HMMA.16816.F32.BF16 R24, R4.reuse, R26, R16 ;  /* 0x0000001a0418723c */ /* 0x040ff00000041810 */
[C---:B---3--:R-:W-:Y:S08]  /*2b60*/  HMMA.16816.F32.BF16 R20, R4.reuse, R44, R32 ;  /* 0x0000002c0414723c */ /* 0x048ff00000041820 */
[C---:B------:R-:W-:Y:S01]  /*2b70*/  HMMA.16816.F32.BF16 R16, R4.reuse, R46, R48 ;  /* 0x0000002e0410723c */ /* 0x040fe20000041830 */
[----:B------:R-:W-:Y:S07]  /*2b80*/  LDSM.16.M88.4 R48, [R172] ;  /* 0x00000000ac30783b */ /* 0x000fee0000000200 */
[C---:B-----5:R-:W-:Y:S01]  /*2b90*/  HMMA.16816.F32.BF16 R28, R4.reuse, R64, R60 ;  /* 0x00000040041c723c */ /* 0x060fe2000004183c */
[----:B------:R-:W-:Y:S07]  /*2ba0*/  LDSM.16.M88.4 R60, [R160+0x4800] ;  /* 0x00480000a03c783b */ /* 0x000fee0000000200 */
[----:B------:R-:W-:Y:S01]  /*2bb0*/  HMMA.16816.F32.BF16 R8, R4, R66, R8 ;  /* 0x000000420408723c */ /* 0x000fe20000041808 */
[----:B------:R-:W-:Y:S04]  /*2bc0*/  LDSM.16.M88.4 R4, [R167+0x8000] ;  /* 0x00800000a704783b */ /* 0x000fe80000000200 */
[----:B------:R-:W1:Y:S03]  /*2bd0*/  LDSM.16.M88.4 R64, [R160+0x5000] ;  /* 0x00500000a040783b */ /* 0x000e660000000200 */
[C---:B----4-:R-:W-:Y:S08]  /*2be0*/  HMMA.16816.F32.BF16 R20, R12.reuse, R76, R20 ;  /* 0x0000004c0c14723c */ /* 0x050ff00000041814 */
[C---:B------:R-:W-:Y:S08]  /*2bf0*/  HMMA.16816.F32.BF16 R32, R12.reuse, R70, R24 ;  /* 0x000000460c20723c */ /* 0x040ff00000041818 */
[C---:B------:R-:W-:Y:S01]  /*2c00*/  HMMA.16816.F32.BF16 R16, R12.reuse, R78, R16 ;  /* 0x0000004e0c10723c */ /* 0x040fe20000041810 */
[----:B------:R-:W-:Y:S07]  /*2c10*/  LDSM.16.M88.4 R76, [R162+0x4000] ;  /* 0x00400000a24c783b */ /* 0x000fee0000000200 */
[C---:B------:R-:W-:Y:S01]  /*2c20*/  HMMA.16816.F32.BF16 R44, R12.reuse, R72, R52 ;  /* 0x000000480c2c723c */ /* 0x040fe20000041834 */
[----:B------:R-:W-:Y:S07]  /*2c30*/  LDSM.16.M88.4 R52, [R177] ;  /* 0x00000000b134783b */ /* 0x000fee0000000200 */
[C---:B------:R-:W-:Y:S08]  /*2c40*/  HMMA.16816.F32.BF16 R40, R12.reuse, R74, R40 ;  /* 0x0000004a0c28723c */ /* 0x040ff00000041828 */
[C---:B------:R-:W-:Y:S08]  /*2c50*/  HMMA.16816.F32.BF16 R36, R12.reuse, R68, R36 ;  /* 0x000000440c24723c */ /* 0x040ff00000041824 */
[C---:B------:R-:W-:Y:S08]  /*2c60*/  HMMA.16816.F32.BF16 R24, R12.reuse, R84, R28 ;  /* 0x000000540c18723c */ /* 0x040ff0000004181c */
[----:B------:R-:W-:Y:S01]  /*2c70*/  HMMA.16816.F32.BF16 R8, R12, R86, R8 ;  /* 0x000000560c08723c */ /* 0x000fe20000041808 */
[----:B------:R-:W2:Y:S04]  /*2c80*/  LDSM.16.M88.4 R12, [R168+0x8000] ;  /* 0x00800000a80c783b */ /* 0x000ea80000000200 */
[----:B------:R-:W3:Y:S03]  /*2c90*/  LDSM.16.M88.4 R84, [R178] ;  /* 0x00000000b254783b */ /* 0x000ee60000000200 */
[C---:B-1----:R-:W-:Y:S08]  /*2ca0*/  HMMA.16816.F32.BF16 R28, R4.reuse, R64, R20 ;  /* 0x00000040041c723c */ /* 0x042ff00000041814 */
[C---:B------:R-:W-:Y:S08]  /*2cb0*/  HMMA.16816.F32.BF16 R20, R4.reuse, R66, R16 ;  /* 0x000000420414723c */ /* 0x040ff00000041810 */
[C---:B------:R-:W-:Y:S08]  /*2cc0*/  HMMA.16816.F32.BF16 R44, R4.reuse, R56, R44 ;  /* 0x00000038042c723c */ /* 0x040ff0000004182c */
[C---:B------:R-:W-:Y:S01]  /*2cd0*/  HMMA.16816.F32.BF16 R40, R4.reuse, R58, R40 ;  /* 0x0000003a0428723c */ /* 0x040fe20000041828 */
[----:B------:R-:W-:Y:S07]  /*2ce0*/  LDSM.16.M88.4 R56, [R161] ;  /* 0x00000000a138783b */ /* 0x000fee0000000200 */
[C---:B------:R-:W-:Y:S08]  /*2cf0*/  HMMA.16816.F32.BF16 R36, R4.reuse, R60, R36 ;  /* 0x0000003c0424723c */ /* 0x040ff00000041824 */
[C---:B------:R-:W-:Y:S08]  /*2d00*/  HMMA.16816.F32.BF16 R32, R4.reuse, R62, R32 ;  /* 0x0000003e0420723c */ /* 0x040ff00000041820 */
[C---:B------:R-:W-:Y:S08]  /*2d10*/  HMMA.16816.F32.BF16 R16, R4.reuse, R80, R24 ;  /* 0x000000500410723c */ /* 0x040ff00000041818 */
[----:B------:R-:W-:Y:S01]  /*2d20*/  HMMA.16816.F32.BF16 R4, R4, R82, R8 ;  /* 0x000000520404723c */ /* 0x000fe20000041808 */
[----:B------:R-:W1:Y:S04]  /*2d30*/  LDSM.16.M88.4 R8, [R170+0x8000] ;  /* 0x00800000aa08783b */ /* 0x000e680000000200 */
[----:B------:R-:W4:Y:S03]  /*2d40*/  LDSM.16.M88.4 R80, [R162+0x4800] ;  /* 0x00480000a250783b */ /* 0x000f260000000200 */
[C---:B--2---:R-:W-:Y:S01]  /*2d50*/  HMMA.16816.F32.BF16 R72, R12.reuse, R48, R44 ;  /* 0x000000300c48723c */ /* 0x044fe2000004182c */
[----:B------:R-:W-:Y:S07]  /*2d60*/  LDSM.16.M88.4 R44, [R161+0x1800] ;  /* 0x00180000a12c783b */ /* 0x000fee0000000200 */
[C---:B------:R-:W-:Y:S01]  /*2d70*/  HMMA.16816.F32.BF16 R68, R12.reuse, R50, R40 ;  /* 0x000000320c44723c */ /* 0x040fe20000041828 */
[----:B------:R-:W-:Y:S07]  /*2d80*/  LDSM.16.M88.4 R48, [R161+0x1000] ;  /* 0x00100000a130783b */ /* 0x000fee0000000200 */
[C---:B------:R-:W-:Y:S08]  /*2d90*/  HMMA.16816.F32.BF16 R64, R12.reuse, R52, R36 ;  /* 0x000000340c40723c */ /* 0x040ff00000041824 */
[C---:B------:R-:W-:Y:S01]  /*2da0*/  HMMA.16816.F32.BF16 R60, R12.reuse, R54, R32 ;  /* 0x000000360c3c723c */ /* 0x040fe20000041820 */
[----:B------:R-:W-:Y:S07]  /*2db0*/  LDSM.16.M88.4 R52, [R161+0x800] ;  /* 0x00080000a134783b */ /* 0x000fee0000000200 */
[C---:B---3--:R-:W-:Y:S08]  /*2dc0*/  HMMA.16816.F32.BF16 R24, R12.reuse, R84, R28 ;  /* 0x000000540c18723c */ /* 0x048ff0000004181c */
[C---:B------:R-:W-:Y:S08]  /*2dd0*/  HMMA.16816.F32.BF16 R20, R12.reuse, R86, R20 ;  /* 0x000000560c14723c */ /* 0x040ff00000041814 */
[C---:B------:R-:W-:Y:S08]  /*2de0*/  HMMA.16816.F32.BF16 R16, R12.reuse, R96, R16 ;  /* 0x000000600c10723c */ /* 0x040ff00000041810 */
[----:B------:R-:W-:Y:S01]  /*2df0*/  HMMA.16816.F32.BF16 R12, R12, R98, R4 ;  /* 0x000000620c0c723c */ /* 0x000fe20000041804 */
[----:B------:R-:W2:Y:S01]  /*2e00*/  LDSM.16.M88.4 R4, [R169+0x8000] ;  /* 0x00800000a904783b */ /* 0x000ea20000000200 */
[----:B------:R-:W-:-:S06]  /*2e10*/  DEPBAR.LE SB0, 0x0 ;  /* 0x000080000000791a */ /* 0x000fcc0000000000 */
[C---:B-1----:R-:W-:Y:S08]  /*2e20*/  HMMA.16816.F32.BF16 R40, R8.reuse, R76, R72 ;  /* 0x0000004c0828723c */ /* 0x042ff00000041848 */
        /* <DEDUP_REMOVED lines=18> */
[----:B------:R-:W-:Y:S01]  /*2f50*/  IMAD R2, R100, 0x40, R215 ;  /* 0x0000004064027824 */ /* 0x000fe200078e02d7 */
        /* <DEDUP_REMOVED lines=27> */
.L_x_4195:
        /* <DEDUP_REMOVED lines=21> */
.L_x_4196:
        /* <DEDUP_REMOVED lines=21> */
.L_x_4150:
[----:B------:R-:W-:Y:S05]  /*33b0*/  BSYNC B0 ;  /* 0x0000000000007941 */ /* 0x000fea0003800000 */
.L_x_4149:
        /* <DEDUP_REMOVED lines=14> */
.L_x_4197:
        /* <DEDUP_REMOVED lines=49> */
[----:B-1----:R-:W-:Y:S02]  /*37b0*/  FSEL R4, R42, -INF , P5 ;  /* 0xff8000002a047808 */ /* 0x002fe40002800000 */
[----:B------:R-:W-:Y:S02]  /*37c0*/  FSEL R5, R43, -INF , P2 ;  /* 0xff8000002b057808 */ /* 0x000fe40001000000 */
[----:B------:R-:W-:Y:S02]  /*37d0*/  ISETP.GT.AND P2, PT, R0, 0x9, PT ;  /* 0x000000090000780c */ /* 0x000fe40003f44270 */
[----:B------:R-:W-:Y:S02]  /*37e0*/  FSEL R6, R38, -INF , P0 ;  /* 0xff80000026067808 */ /* 0x000fe40000000000 */
[----:B------:R-:W-:Y:S02]  /*37f0*/  FMNMX.FTZ R3, R4, R5, !PT ;  /* 0x0000000504037209 */ /* 0x000fe40007810000 */
[----:B------:R-:W-:-:S02]  /*3800*/  FSEL R9, R39, -INF , P2 ;  /* 0xff80000027097808 */ /* 0x000fc40001000000 */
[----:B------:R-:W-:Y:S02]  /*3810*/  ISETP.GT.AND P2, PT, R0, 0x10, PT ;  /* 0x000000100000780c */ /* 0x000fe40003f44270 */
[----:B------:R-:W-:Y:S02]  /*3820*/  FMNMX.FTZ R3, R6, R3, !PT ;  /* 0x0000000306037209 */ /* 0x000fe40007810000 */
[----:B------:R-:W-:Y:S02]  /*3830*/  ISETP.GT.AND P0, PT, R0, 0x11, PT ;  /* 0x000000110000780c */ /* 0x000fe40003f04270 */
[----:B------:R-:W-:Y:S02]  /*3840*/  FSEL R13, R34, -INF , P2 ;  /* 0xff800000220d7808 */ /* 0x000fe40001000000 */
[----:B------:R-:W-:Y:S02]  /*3850*/  FMNMX.FTZ R3, R9, R3, !PT ;  /* 0x0000000309037209 */ /* 0x000fe40007810000 */
[----:B------:R-:W-:-:S02]  /*3860*/  FSEL R20, R35, -INF , P0 ;  /* 0xff80000023147808 */ /* 0x000fc40000000000 */
[C---:B------:R-:W-:Y:S02]  /*3870*/  ISETP.GT.AND P2, PT, R0.reuse, 0x18, PT ;  /* 0x000000180000780c */ /* 0x040fe40003f44270 */
[----:B------:R-:W-:Y:S02]  /*3880*/  FMNMX.FTZ R3, R13, R3, !PT ;  /* 0x000000030d037209 */ /* 0x000fe40007810000 */
        /* <DEDUP_REMOVED lines=9> */
[----:B------:R-:W-:-:S02]  /*3920*/  FMNMX.FTZ R2, R98, R2, !PT ;  /* 0x0000000262027209 */ /* 0x000fc40007810000 */
[----:B------:R-:W-:Y:S02]  /*3930*/  FSEL R81, R27, -INF , P0 ;  /* 0xff8000001b517808 */ /* 0x000fe40000000000 */
[C---:B------:R-:W-:Y:S02]  /*3940*/  ISETP.GT.AND P2, PT, R0.reuse, 0x28, PT ;  /* 0x000000280000780c */ /* 0x040fe40003f44270 */
        /* <DEDUP_REMOVED lines=24> */
[----:B------:R-:W1:Y:S02]  /*3ad0*/  SHFL.BFLY PT, R3, R0, 0x2, 0x1f ;  /* 0x0c401f0000037f89 */ /* 0x000e6400000e0000 */
[----:B------:R-:W-:-:S05]  /*3ae0*/  FMNMX.FTZ R2, R127, R2, !PT ;  /* 0x000000027f027209 */ /* 0x000fca0007810000 */
[----:B------:R-:W2:Y:S01]  /*3af0*/  SHFL.BFLY PT, R12, R2, 0x2, 0x1f ;  /* 0x0c401f00020c7f89 */ /* 0x000ea200000e0000 */
[----:B-1----:R-:W-:-:S05]  /*3b00*/  FMNMX.FTZ R0, R3, R0, !PT ;  /* 0x0000000003007209 */ /* 0x002fca0007810000 */
[----:B------:R-:W1:Y:S01]  /*3b10*/  SHFL.BFLY PT, R125, R0, 0x1, 0x1f ;  /* 0x0c201f00007d7f89 */ /* 0x000e6200000e0000 */
[----:B--2---:R-:W-:-:S05]  /*3b20*/  FMNMX.FTZ R12, R2, R12, !PT ;  /* 0x0000000c020c7209 */ /* 0x004fca0007810000 */
[----:B------:R2:W3:Y:S01]  /*3b30*/  SHFL.BFLY PT, R3, R12, 0x1, 0x1f ;  /* 0x0c201f000c037f89 */ /* 0x0004e200000e0000 */
[----:B-1----:R-:W-:-:S05]  /*3b40*/  FMNMX.FTZ R125, R0, R125, !PT ;  /* 0x0000007d007d7209 */ /* 0x002fca0007810000 */
.L_x_4198:
[C---:B------:R-:W-:Y:S01]  /*3b50*/  FMUL.FTZ R2, R125.reuse, c[0x0][0x2d0] ;  /* 0x0000b4007d027a20 */ /* 0x040fe20000410000 */
[----:B------:R-:W-:Y:S01]  /*3b60*/  FSETP.NEU.FTZ.AND P0, PT, R125, -INF , PT ;  /* 0xff8000007d00780b */ /* 0x000fe20003f1d000 */
[----:B------:R-:W-:Y:S01]  /*3b70*/  WARPSYNC 0xffffffff ;  /* 0xffffffff00007948 */ /* 0x000fe20003800000 */
[----:B--23--:R-:W-:Y:S01]  /*3b80*/  FMNMX.FTZ R12, R3, R12, !PT ;  /* 0x0000000c030c7209 */ /* 0x00cfe20007810000 */
        /* <DEDUP_REMOVED lines=14> */
[----:B------:R-:W-:Y:S01]  /*3c70*/  LDSM.16.MT88.4 R68, [R163+0x4000] ;  /* 0x00400000a344783b */ /* 0x000fe20000004200 */
[----:B------:R1:W3:Y:S01]  /*3c80*/  MUFU.EX2 R198, R0 ;  /* 0x0000000000c67308 */ /* 0x0002e20000000800 */
[----:B--2---:R-:W-:-:S07]  /*3c90*/  FFMA.FTZ R3, R11, c[0x0][0x2d0], -R2 ;  /* 0x0000b4000b037a23 */ /* 0x004fce0000010802 */
[----:B------:R-:W2:Y:S01]  /*3ca0*/  MUFU.EX2 R206, R3 ;  /* 0x0000000300ce7308 */ /* 0x000ea20000000800 */
[----:B-1----:R-:W-:Y:S01]  /*3cb0*/  FMUL.FTZ R0, R12, c[0x0][0x2d0] ;  /* 0x0000b4000c007a20 */ /* 0x002fe20000410000 */
[----:B---3--:R-:W-:-:S04]  /*3cc0*/  F2FP.BF16.PACK_AB R8, R198, R204 ;  /* 0x000000ccc608723e */ /* 0x008fc800000010ff */
[----:B------:R-:W-:Y:S02]  /*3cd0*/  FSEL R0, R0, RZ, P0 ;  /* 0x000000ff00007208 */ /* 0x000fe40000000000 */
[----:B--2---:R-:W-:-:S03]  /*3ce0*/  F2FP.BF16.PACK_AB R10, R206, R199 ;  /* 0x000000c7ce0a723e */ /* 0x004fc600000010ff */
[----:B------:R-:W-:-:S04]  /*3cf0*/  FFMA.FTZ R3, R4, c[0x0][0x2d0], -R0 ;  /* 0x0000b40004037a23 */ /* 0x000fc80000010800 */
[----:B------:R1:W-:Y:S02]  /*3d00*/  MUFU.EX2 R205, R3 ;  /* 0x0000000300cd7308 */ /* 0x0003e40000000800 */
[----:B-1----:R-:W-:-:S06]  /*3d10*/  FFMA.FTZ R3, R5, c[0x0][0x2d0], -R0 ;  /* 0x0000b40005037a23 */ /* 0x002fcc0000010800 */
[----:B------:R1:W2:Y:S02]  /*3d20*/  MUFU.EX2 R200, R3 ;  /* 0x0000000300c87308 */ /* 0x0002a40000000800 */
[--C-:B-1----:R-:W-:Y:S02]  /*3d30*/  FFMA.FTZ R3, R6, c[0x0][0x2d0], -R0.reuse ;  /* 0x0000b40006037a23 */ /* 0x102fe40000010800 */
[----:B------:R-:W1:Y:S04]  /*3d40*/  LDSM.16.MT88.4 R4, [R164] ;  /* 0x00000000a404783b */ /* 0x000e680000004200 */
[----:B------:R3:W-:Y:S02]  /*3d50*/  MUFU.EX2 R203, R3 ;  /* 0x0000000300cb7308 */ /* 0x0007e40000000800 */
[----:B---3--:R-:W-:Y:S01]  /*3d60*/  FFMA.FTZ R3, R9, c[0x0][0x2d0], -R0 ;  /* 0x0000b40009037a23 */ /* 0x008fe20000010800 */
[----:B--2---:R-:W-:-:S05]  /*3d70*/  F2FP.BF16.PACK_AB R9, R200, R205 ;  /* 0x000000cdc809723e */ /* 0x004fca00000010ff */
        /* <DEDUP_REMOVED lines=19> */
[----:B-1----:R-:W-:-:S06]  /*3eb0*/  FFMA.FTZ R3, R20, c[0x0][0x2d0], -R0 ;  /* 0x0000b40014037a23 */ /* 0x002fcc0000010800 */
[----:B------:R1:W2:Y:S02]  /*3ec0*/  MUFU.EX2 R231, R3 ;  /* 0x0000000300e77308 */ /* 0x0002a40000000800 */
[--C-:B-1----:R-:W-:Y:S01]  /*3ed0*/  FFMA.FTZ R3, R24, c[0x0][0x2d0], -R0.reuse ;  /* 0x0000b40018037a23 */ /* 0x102fe20000010800 */
[----:B--2---:R-:W-:Y:S01]  /*3ee0*/  F2FP.BF16.PACK_AB R5, R231, R213 ;  /* 0x000000d5e705723e */ /* 0x004fe200000010ff */
[----:B------:R-:W1:Y:S04]  /*3ef0*/  LDSM.16.MT88.4 R24, [R165] ;  /* 0x00000000a518783b */ /* 0x000e680000004200 */
[----:B------:R2:W-:Y:S02]  /*3f00*/  MUFU.EX2 R209, R3 ;  /* 0x0000000300d17308 */ /* 0x0005e40000000800 */
[----:B--2---:R-:W-:-:S02]  /*3f10*/  FFMA.FTZ R3, R23, c[0x0][0x2d0], -R0 ;  /* 0x0000b40017037a23 */ /* 0x004fc40000010800 */
[C---:B------:R-:W-:Y:S04]  /*3f20*/  HMMA.16816.F32.BF16 R20, R8.reuse, R32, RZ ;  /* 0x000000200814723c */ /* 0x040fe800000418ff */
[----:B------:R-:W2:Y:S02]  /*3f30*/  MUFU.EX2 R230, R3 ;  /* 0x0000000300e67308 */ /* 0x000ea40000000800 */
[----:B--2---:R-:W-:Y:S01]  /*3f40*/  F2FP.BF16.PACK_AB R7, R230, R209 ;  /* 0x000000d1e607723e */ /* 0x004fe200000010ff */
[--C-:B------:R-:W-:Y:S01]  /*3f50*/  FFMA.FTZ R3, R99, c[0x0][0x2d0], -R2.reuse ;  /* 0x0000b40063037a23 */ /* 0x100fe20000010802 */
[----:B-1----:R-:W-:Y:S04]  /*3f60*/  HMMA.16816.F32.BF16 R32, R8, R26, RZ ;  /* 0x0000001a0820723c */ /* 0x002fe800000418ff */
[----:B------:R1:W-:Y:S04]  /*3f70*/  MUFU.EX2 R191, R3 ;  /* 0x0000000300bf7308 */ /* 0x0003e80000000800 */
[C---:B------:R-:W-:Y:S01]  /*3f80*/  HMMA.16816.F32.BF16 R140, R4.reuse, R44, R36 ;  /* 0x0000002c048c723c */ /* 0x040fe20000041824 */
[----:B------:R-:W2:Y:S07]  /*3f90*/  LDSM.16.MT88.4 R36, [R164+0x2800] ;  /* 0x00280000a424783b */ /* 0x000eae0000004200 */
[----:B------:R-:W-:Y:S01]  /*3fa0*/  HMMA.16816.F32.BF16 R128, R4, R48, R56 ;  /* 0x000000300480723c */ /* 0x000fe20000041838 */
[----:B------:R-:W3:Y:S01]  /*3fb0*/  LDSM.16.MT88.4 R56, [R165+0x2000] ;  /* 0x00200000a538783b */ /* 0x000ee20000004200 */
[----:B-1----:R-:W-:-:S04]  /*3fc0*/  FFMA.FTZ R3, R98, c[0x0][0x2d0], -R2 ;  /* 0x0000b40062037a23 */ /* 0x002fc80000010802 */
[----:B------:R1:W-:Y:S02]  /*3fd0*/  MUFU.EX2 R193, R3 ;  /* 0x0000000300c17308 */ /* 0x0003e40000000800 */
[C---:B------:R-:W-:Y:S01]  /*3fe0*/  HMMA.16816.F32.BF16 R100, R4.reuse, R50, R52 ;  /* 0x000000320464723c */ /* 0x040fe20000041834 */
[----:B------:R-:W4:Y:S04]  /*3ff0*/  LDSM.16.MT88.4 R52, [R165+0x800] ;  /* 0x00080000a534783b */ /* 0x000f280000004200 */
[----:B------:R-:W-:Y:S03]  /*4000*/  LDSM.16.MT88.4 R48, [R166+0x2000] ;  /* 0x00200000a630783b */ /* 0x000fe60000004200 */
[----:B------:R-:W-:Y:S01]  /*4010*/  HMMA.16816.F32.BF16 R132, R4, R42, R16 ;  /* 0x0000002a0484723c */ /* 0x000fe20000041810 */
[----:B-1----:R-:W-:-:S07]  /*4020*/  FFMA.FTZ R3, R97, c[0x0][0x2d0], -R2 ;  /* 0x0000b40061037a23 */ /* 0x002fce0000010802 */
[----:B------:R-:W-:Y:S01]  /*4030*/  HMMA.16816.F32.BF16 R16, R8, R66, RZ ;  /* 0x000000420810723c */ /* 0x000fe200000418ff */
[----:B------:R1:W-:Y:S07]  /*4040*/  MUFU.EX2 R194, R3 ;  /* 0x0000000300c27308 */ /* 0x0003ee0000000800 */
[C---:B------:R-:W-:Y:S01]  /*4050*/  HMMA.16816.F32.BF16 R136, R4.reuse, R40, R20 ;  /* 0x000000280488723c */ /* 0x040fe20000041814 */
[----:B------:R-:W-:Y:S07]  /*4060*/  LDSM.16.MT88.4 R40, [R163+0x2800] ;  /* 0x00280000a328783b */ /* 0x000fee0000004200 */
[----:B------:R-:W-:Y:S01]  /*4070*/  HMMA.16816.F32.BF16 R108, R4, R46, R28 ;  /* 0x0000002e046c723c */ /* 0x000fe2000004181c */
[----:B-1----:R-:W-:-:S04]  /*4080*/  FFMA.FTZ R3, R96, c[0x0][0x2d0], -R2 ;  /* 0x0000b40060037a23 */ /* 0x002fc80000010802 */
[----:B------:R1:W-:Y:S03]  /*4090*/  MUFU.EX2 R195, R3 ;  /* 0x0000000300c37308 */ /* 0x0003e60000000800 */
[C---:B------:R-:W-:Y:S01]  /*40a0*/  HMMA.16816.F32.BF16 R20, R8.reuse, R64, RZ ;  /* 0x000000400814723c */ /* 0x040fe200000418ff */
[----:B------:R-:W5:Y:S07]  /*40b0*/  LDSM.16.MT88.4 R64, [R165+0x2800] ;  /* 0x00280000a540783b */ /* 0x000f6e0000004200 */
[----:B------:R-:W-:Y:S01]  /*40c0*/  HMMA.16816.F32.BF16 R44, R8, R24, RZ ;  /* 0x00000018082c723c */ /* 0x000fe200000418ff */
[----:B-1----:R-:W-:-:S07]  /*40d0*/  FFMA.FTZ R3, R83, c[0x0][0x2d0], -R0 ;  /* 0x0000b40053037a23 */ /* 0x002fce0000010800 */
[----:B--2---:R-:W-:Y:S01]  /*40e0*/  HMMA.16816.F32.BF16 R104, R4, R38, R16 ;  /* 0x000000260468723c */ /* 0x004fe20000041810 */
[----:B------:R1:W-:Y:S07]  /*40f0*/  MUFU.EX2 R188, R3 ;  /* 0x0000000300bc7308 */ /* 0x0003ee0000000800 */
[----:B---3--:R-:W-:Y:S08]  /*4100*/  HMMA.16816.F32.BF16 R16, R8, R56, RZ ;  /* 0x000000380810723c */ /* 0x008ff000000418ff */
[----:B----4-:R-:W-:Y:S01]  /*4110*/  HMMA.16816.F32.BF16 R116, R4, R52, R44 ;  /* 0x000000340474723c */ /* 0x010fe2000004182c */
[----:B-1----:R-:W-:-:S04]  /*4120*/  FFMA.FTZ R3, R81, c[0x0][0x2d0], -R0 ;  /* 0x0000b40051037a23 */ /* 0x002fc80000010800 */
[----:B------:R1:W-:Y:S03]  /*4130*/  MUFU.EX2 R189, R3 ;  /* 0x0000000300bd7308 */ /* 0x0003e60000000800 */
[----:B------:R-:W-:Y:S01]  /*4140*/  HMMA.16816.F32.BF16 R148, R4, R36, R20 ;  /* 0x000000240494723c */ /* 0x000fe20000041814 */
[----:B------:R-:W2:Y:S07]  /*4150*/  LDSM.16.MT88.4 R36, [R163+0x4800] ;  /* 0x00480000a324783b */ /* 0x000eae0000004200 */
[----:B------:R-:W-:Y:S01]  /*4160*/  HMMA.16816.F32.BF16 R28, R8, R60, RZ ;  /* 0x0000003c081c723c */ /* 0x000fe200000418ff */
[----:B-1----:R-:W-:-:S07]  /*4170*/  FFMA.FTZ R3, R82, c[0x0][0x2d0], -R0 ;  /* 0x0000b40052037a23 */ /* 0x002fce0000010800 */
[C---:B------:R-:W-:Y:S01]  /*4180*/  HMMA.16816.F32.BF16 R52, R4.reuse, R54, R32 ;  /* 0x000000360434723c */ /* 0x040fe20000041820 */
[----:B------:R-:W1:Y:S01]  /*4190*/  LDSM.16.MT88.4 R32, [R164+0x4000] ;  /* 0x00400000a420783b */ /* 0x000e620000004200 */
[----:B------:R3:W-:Y:S06]  /*41a0*/  MUFU.EX2 R190, R3 ;  /* 0x0000000300be7308 */ /* 0x0007ec0000000800 */
[----:B-----5:R-:W-:Y:S08]  /*41b0*/  HMMA.16816.F32.BF16 R84, R4, R64, R16 ;  /* 0x000000400454723c */ /* 0x020ff00000041810 */
[----:B------:R-:W-:Y:S01]  /*41c0*/  HMMA.16816.F32.BF16 R16, R8, R68, RZ ;  /* 0x000000440810723c */ /* 0x000fe200000418ff */
[----:B---3--:R-:W-:-:S04]  /*41d0*/  FFMA.FTZ R3, R80, c[0x0][0x2d0], -R0 ;  /* 0x0000b40050037a23 */ /* 0x008fc80000010800 */
[----:B------:R3:W-:Y:S03]  /*41e0*/  MUFU.EX2 R192, R3 ;  /* 0x0000000300c07308 */ /* 0x0007e60000000800 */
[----:B------:R-:W-:Y:S01]  /*41f0*/  HMMA.16816.F32.BF16 R24, R8, R62, RZ ;  /* 0x0000003e0818723c */ /* 0x000fe200000418ff */
[----:B------:R-:W4:Y:S07]  /*4200*/  LDSM.16.MT88.4 R60, [R166+0x2800] ;  /* 0x00280000a63c783b */ /* 0x000f2e0000004200 */
[----:B------:R-:W-:Y:S01]  /*4210*/  HMMA.16816.F32.BF16 R120, R4, R40, R28 ;  /* 0x000000280478723c */ /* 0x000fe2000004181c */
[----:B------:R-:W5:Y:S01]  /*4220*/  LDSM.16.MT88.4 R28, [R164+0x4800] ;  /* 0x00480000a41c783b */ /* 0x000f620000004200 */
[----:B---3--:R-:W-:-:S06]  /*4230*/  FFMA.FTZ R3, R187, c[0x0][0x2d0], -R2 ;  /* 0x0000b400bb037a23 */ /* 0x008fcc0000010802 */
[C---:B------:R-:W-:Y:S01]  /*4240*/  HMMA.16816.F32.BF16 R20, R8.reuse, R50, RZ ;  /* 0x000000320814723c */ /* 0x040fe200000418ff */
[----:B------:R-:W-:Y:S01]  /*4250*/  IADD3 R187, R197, -0x2, RZ ;  /* 0xfffffffec5bb7810 */ /* 0x000fe20007ffe0ff */
[----:B------:R3:W-:Y:S06]  /*4260*/  MUFU.EX2 R14, R3 ;  /* 0x00000003000e7308 */ /* 0x0007ec0000000800 */
[----:B------:R-:W-:Y:S08]  /*4270*/  HMMA.16816.F32.BF16 R44, R8, R48, RZ ;  /* 0x00000030082c723c */ /* 0x000ff000000418ff */
[----:B--2---:R-:W-:Y:S01]  /*4280*/  HMMA.16816.F32.BF16 R72, R4, R36, R16 ;  /* 0x000000240448723c */ /* 0x004fe20000041810 */
[----:B---3--:R-:W-:-:S04]  /*4290*/  FFMA.FTZ R3, R183, c[0x0][0x2d0], -R2 ;  /* 0x0000b400b7037a23 */ /* 0x008fc80000010802 */
[----:B------:R2:W3:Y:S03]  /*42a0*/  MUFU.EX2 R202, R3 ;  /* 0x0000000300ca7308 */ /* 0x0004e60000000800 */
[----:B-1----:R-:W-:Y:S08]  /*42b0*/  HMMA.16816.F32.BF16 R16, R8, R34, RZ ;  /* 0x000000220810723c */ /* 0x002ff000000418ff */
[----:B------:R-:W-:Y:S01]  /*42c0*/  HMMA.16816.F32.BF16 R112, R4, R42, R24 ;  /* 0x0000002a0470723c */ /* 0x000fe20000041818 */
[----:B--2---:R-:W-:-:S07]  /*42d0*/  FFMA.FTZ R3, R159, c[0x0][0x2d0], -R2 ;  /* 0x0000b4009f037a23 */ /* 0x004fce0000010802 */
[----:B------:R-:W-:Y:S01]  /*42e0*/  HMMA.16816.F32.BF16 R24, R8, R58, RZ ;  /* 0x0000003a0818723c */ /* 0x000fe200000418ff */
[----:B------:R-:W-:Y:S01]  /*42f0*/  FFMA.FTZ R2, R158, c[0x0][0x2d0], -R2 ;  /* 0x0000b4009e027a23 */ /* 0x000fe20000010802 */
[----:B---3--:R-:W-:Y:S01]  /*4300*/  F2FP.BF16.PACK_AB R96, R202, R14 ;  /* 0x0000000eca60723e */ /* 0x008fe200000010ff */
[----:B------:R1:W-:Y:S05]  /*4310*/  MUFU.EX2 R124, R3 ;  /* 0x00000003007c7308 */ /* 0x0003ea0000000800 */
[C---:B----4-:R-:W-:Y:S03]  /*4320*/  HMMA.16816.F32.BF16 R88, R4.reuse, R62, R20 ;  /* 0x0000003e0458723c */ /* 0x050fe60000041814 */
[----:B------:R2:W3:Y:S05]  /*4330*/  MUFU.EX2 R15, R2 ;  /* 0x00000002000f7308 */ /* 0x0004ea0000000800 */
[----:B------:R-:W-:Y:S01]  /*4340*/  HMMA.16816.F32.BF16 R92, R4, R60, R44 ;  /* 0x0000003c045c723c */ /* 0x000fe2000004182c */
[----:B-1----:R-:W-:-:S07]  /*4350*/  FADD.FTZ R3, R204, R198 ;  /* 0x000000c6cc037221 */ /* 0x002fce0000010000 */
[----:B------:R-:W-:Y:S01]  /*4360*/  HMMA.16816.F32.BF16 R20, R8, R32, RZ ;  /* 0x000000200814723c */ /* 0x000fe200000418ff */
[----:B------:R-:W1:Y:S01]  /*4370*/  LDSM.16.MT88.4 R32, [R166+0x4000] ;  /* 0x00400000a620783b */ /* 0x000e620000004200 */
[----:B--2---:R-:W-:Y:S01]  /*4380*/  FFMA.FTZ R2, R157, c[0x0][0x2d0], -R0 ;  /* 0x0000b4009d027a23 */ /* 0x004fe20000010800 */
[----:B---3--:R-:W-:-:S05]  /*4390*/  F2FP.BF16.PACK_AB R98, R15, R124 ;  /* 0x0000007c0f62723e */ /* 0x008fca00000010ff */
[C---:B-----5:R-:W-:Y:S01]  /*43a0*/  HMMA.16816.F32.BF16 R44, R4.reuse, R30, R16 ;  /* 0x0000001e042c723c */ /* 0x060fe20000041810 */
        /* <DEDUP_REMOVED lines=17> */
[----:B------:R-:W-:Y:S02]  /*44c0*/  F2FP.BF16.PACK_AB R6, R195, R194 ;  /* 0x000000c2c306723e */ /* 0x000fe400000010ff */
        /* <DEDUP_REMOVED lines=122> */
[----:B------:R-:W-:Y:S03]  /*4c70*/  @!UPT UIADD3 URZ, URZ, URZ, URZ ;  /* 0x0000003f3f3ff290 */ /* 0x000fe6000fffe03f */
[----:B------:R-:W-:Y:S11]  /*4c80*/  @!P0 BRA `(.L_x_4155) ;  /* 0x000032d000008947 */ /* 0x000ff60003800000 */
[----:B------:R-:W-:Y:S02]  /*4c90*/  MOV R127, R12 ;  /* 0x0000000c007f7202 */ /* 0x000fe40000000f00 */
[----:B------:R-:W-:-:S07]  /*4ca0*/  MOV R126, R125 ;  /* 0x0000007d007e7202 */ /* 0x000fce0000000f00 */
.L_x_4166:
        /* <DEDUP_REMOVED lines=40> */
.L_x_4199:
        /* <DEDUP_REMOVED lines=21> */
.L_x_4200:
        /* <DEDUP_REMOVED lines=21> */
.L_x_4157:
[----:B------:R-:W-:Y:S05]  /*51d0*/  BSYNC B0 ;  /* 0x0000000000007941 */ /* 0x000fea0003800000 */
.L_x_4156:
        /* <DEDUP_REMOVED lines=156> */
[----:B------:R-:W-:Y:S01]  /*5ba0*/  IMAD R0, R187, 0x40, R215 ;  /* 0x00000040bb007824 */ /* 0x000fe200078e02d7 */
[----:B------:R-:W-:Y:S01]  /*5bb0*/  SHF.R.S32.HI R188, RZ, 0x1f, R208 ;  /* 0x0000001fffbc7819 */ /* 0x000fe200000114d0 */
[----:B------:R-:W-:Y:S01]  /*5bc0*/  IMAD.MOV.U32 R185, RZ, RZ, RZ ;  /* 0x000000ffffb97224 */ /* 0x000fe200078e00ff */
[C---:B------:R-:W-:Y:S01]  /*5bd0*/  SHF.L.U64.HI R141, R207.reuse, 0x1, R183 ;  /* 0x00000001cf8d7819 */ /* 0x040fe200000102b7 */
[----:B------:R-:W-:Y:S01]  /*5be0*/  IMAD.SHL.U32 R144, R207, 0x2, RZ ;  /* 0x00000002cf907824 */ /* 0x000fe200078e00ff */
[----:B------:R-:W-:Y:S01]  /*5bf0*/  IADD3 R0, R0, -0x40, R2 ;  /* 0xffffffc000007810 */ /* 0x000fe20007ffe002 */
[----:B------:R-:W-:Y:S01]  /*5c00*/  IMAD.SHL.U32 R143, R208, 0x2, RZ ;  /* 0x00000002d08f7824 */ /* 0x000fe200078e00ff */
[----:B------:R-:W-:Y:S01]  /*5c10*/  SHF.R.S32.HI R183, RZ, 0x1f, R196 ;  /* 0x0000001fffb77819 */ /* 0x000fe200000114c4 */
[----:B------:R-:W-:Y:S01]  /*5c20*/  IMAD.SHL.U32 R142, R196, 0x2, RZ ;  /* 0x00000002c48e7824 */ /* 0x000fe200078e00ff */
        /* <DEDUP_REMOVED lines=27> */
.L_x_4201:
        /* <DEDUP_REMOVED lines=21> */
.L_x_4202:
        /* <DEDUP_REMOVED lines=21> */
.L_x_4161:
[----:B------:R-:W-:Y:S05]  /*6080*/  BSYNC B0 ;  /* 0x0000000000007941 */ /* 0x000fea0003800000 */
.L_x_4160:
        /* <DEDUP_REMOVED lines=12> */
.L_x_4203:
[----:B--2---:R-:W-:Y:S05]  /*6150*/  IMAD.IADD R0, R125, 0x1, R0 ;  /* 0x000000017d007824 */ /* 0x004fea00078e0200 */
[C---:B------:R-:W-:Y:S02]  /*6160*/  ISETP.GT.AND P6, PT, R0.reuse, RZ, PT ;  /* 0x000000ff0000720c */ /* 0x040fe40003fc4270 */
[C---:B------:R-:W-:Y:S02]  /*6170*/  ISETP.GT.AND P5, PT, R0.reuse, 0x1, PT ;  /* 0x000000010000780c */ /* 0x040fe40003fa4270 */
[C---:B------:R-:W-:Y:S02]  /*6180*/  ISETP.GT.AND P2, PT, R0.reuse, 0x8, PT ;  /* 0x000000080000780c */ /* 0x040fe40003f44270 */
        /* <DEDUP_REMOVED lines=41> */
[----:B------:R-:W-:Y:S02]  /*6420*/  ISETP.GT.AND P0, PT, R0, 0x1, PT ;  /* 0x000000010000780c */ /* 0x000fe40003f04270 */
[----:B------:R-:W-:Y:S02]  /*6430*/  FSEL R6, R6, -INF , P2 ;  /* 0xff80000006067808 */ /* 0x000fe40001000000 */
[----:B------:R-:W-:Y:S02]  /*6440*/  FSEL R7, R7, -INF , P0 ;  /* 0xff80000007077808 */ /* 0x000fe40000000000 */
[----:B------:R-:W-:Y:S02]  /*6450*/  ISETP.GT.AND P2, PT, R0, 0x8, PT ;  /* 0x000000080000780c */ /* 0x000fe40003f44270 */
[----:B-1----:R-:W-:Y:S02]  /*6460*/  FMNMX.FTZ R124, R6, R127, !PT ;  /* 0x0000007f067c7209 */ /* 0x002fe40007810000 */
[----:B------:R-:W-:Y:S02]  /*6470*/  ISETP.GT.AND P0, PT, R0, 0x9, PT ;  /* 0x000000090000780c */ /* 0x000fe40003f04270 */
[----:B------:R-:W-:Y:S02]  /*6480*/  FSEL R10, R10, -INF , P2 ;  /* 0xff8000000a0a7808 */ /* 0x000fe40001000000 */
[----:B------:R-:W-:Y:S02]  /*6490*/  FMNMX.FTZ R124, R7, R124, !PT ;  /* 0x0000007c077c7209 */ /* 0x000fe40007810000 */
[----:B------:R-:W-:Y:S02]  /*64a0*/  FSEL R11, R11, -INF , P0 ;  /* 0xff8000000b0b7808 */ /* 0x000fe40000000000 */
[----:B------:R-:W-:Y:S02]  /*64b0*/  ISETP.GT.AND P2, PT, R0, 0x10, PT ;  /* 0x000000100000780c */ /* 0x000fe40003f44270 */
[----:B------:R-:W-:Y:S02]  /*64c0*/  FMNMX.FTZ R124, R10, R124, !PT ;  /* 0x0000007c0a7c7209 */ /* 0x000fe40007810000 */
        /* <DEDUP_REMOVED lines=10> */
[C---:B------:R-:W-:Y:S02]  /*6570*/  ISETP.GT.AND P2, PT, R0.reuse, 0x20, PT ;  /* 0x000000200000780c */ /* 0x040fe40003f44270 */
[----:B------:R-:W-:Y:S02]  /*6580*/  FMNMX.FTZ R124, R147, R124, !PT ;  /* 0x0000007c937c7209 */ /* 0x000fe40007810000 */
[----:B------:R-:W-:Y:S02]  /*6590*/  FMNMX.FTZ R2, R183, R2, !PT ;  /* 0x00000002b7027209 */ /* 0x000fe40007810000 */
[----:B------:R-:W-:Y:S02]  /*65a0*/  ISETP.GT.AND P0, PT, R0, 0x21, PT ;  /* 0x000000210000780c */ /* 0x000fe40003f04270 */
[----:B------:R-:W-:Y:S02]  /*65b0*/  FSEL R153, R22, -INF , P2 ;  /* 0xff80000016997808 */ /* 0x000fe40001000000 */
[----:B------:R-:W-:Y:S02]  /*65c0*/  FMNMX.FTZ R124, R148, R124, !PT ;  /* 0x0000007c947c7209 */ /* 0x000fe40007810000 */
[----:B------:R-:W-:Y:S02]  /*65d0*/  FMNMX.FTZ R2, R159, R2, !PT ;  /* 0x000000029f027209 */ /* 0x000fe40007810000 */
[----:B------:R-:W-:Y:S02]  /*65e0*/  FSEL R154, R23, -INF , P0 ;  /* 0xff800000179a7808 */ /* 0x000fe40000000000 */
[----:B------:R-:W-:Y:S02]  /*65f0*/  ISETP.GT.AND P2, PT, R0, 0x28, PT ;  /* 0x000000280000780c */ /* 0x000fe40003f44270 */
[----:B------:R-:W-:Y:S02]  /*6600*/  FMNMX.FTZ R124, R153, R124, !PT ;  /* 0x0000007c997c7209 */ /* 0x000fe40007810000 */
[----:B------:R-:W-:Y:S02]  /*6610*/  FMNMX.FTZ R2, R158, R2, !PT ;  /* 0x000000029e027209 */ /* 0x000fe40007810000 */
[----:B------:R-:W-:Y:S02]  /*6620*/  ISETP.GT.AND P0, PT, R0, 0x29, PT ;  /* 0x000000290000780c */ /* 0x000fe40003f04270 */
[----:B------:R-:W-:Y:S02]  /*6630*/  FSEL R155, R26, -INF , P2 ;  /* 0xff8000001a9b7808 */ /* 0x000fe40001000000 */
[----:B------:R-:W-:Y:S02]  /*6640*/  FMNMX.FTZ R124, R154, R124, !PT ;  /* 0x0000007c9a7c7209 */ /* 0x000fe40007810000 */
        /* <DEDUP_REMOVED lines=27> */
.L_x_4204:
[C---:B------:R-:W-:Y:S01]  /*6800*/  FSETP.NEU.FTZ.AND P0, PT, R125.reuse, -INF , PT ;  /* 0xff8000007d00780b */ /* 0x040fe20003f1d000 */
[C---:B------:R-:W-:Y:S01]  /*6810*/  FMUL.FTZ R144, R125.reuse, c[0x0][0x2d0] ;  /* 0x0000b4007d907a20 */ /* 0x040fe20000410000 */
[----:B---3--:R-:W-:Y:S01]  /*6820*/  FMNMX.FTZ R3, R0, R124, !PT ;  /* 0x0000007c00037209 */ /* 0x008fe20007810000 */
[----:B------:R-:W-:Y:S01]  /*6830*/  WARPSYNC 0xffffffff ;  /* 0xffffffff00007948 */ /* 0x000fe20003800000 */
[----:B------:R-:W-:Y:S01]  /*6840*/  FSEL R2, R125, RZ, P0 ;  /* 0x000000ff7d027208 */ /* 0x000fe20000000000 */
[----:B------:R-:W1:Y:S01]  /*6850*/  LDSM.16.MT88.4 R140, [R163] ;  /* 0x00000000a38c783b */ /* 0x000e620000004200 */
[----:B------:R-:W-:Y:S01]  /*6860*/  FSEL R144, R144, RZ, P0 ;  /* 0x000000ff90907208 */ /* 0x000fe20000000000 */
[C---:B--2---:R-:W-:Y:S01]  /*6870*/  FMUL.FTZ R124, R3.reuse, c[0x0][0x2d0] ;  /* 0x0000b400037c7a20 */ /* 0x044fe20000410000 */
[----:B------:R-:W-:Y:S01]  /*6880*/  FSETP.NEU.FTZ.AND P0, PT, R3, -INF , PT ;  /* 0xff8000000300780b */ /* 0x000fe20003f1d000 */
[----:B------:R-:W-:Y:S02]  /*6890*/  FADD.FTZ R0, -R2, R126 ;  /* 0x0000007e02007221 */ /* 0x000fe40000010100 */
[--C-:B------:R-:W-:Y:S01]  /*68a0*/  FFMA.FTZ R4, R4, c[0x0][0x2d0], -R144.reuse ;  /* 0x0000b40004047a23 */ /* 0x100fe20000010890 */
[----:B------:R-:W-:Y:S01]  /*68b0*/  FSEL R124, R124, RZ, P0 ;  /* 0x000000ff7c7c7208 */ /* 0x000fe20000000000 */
[----:B------:R-:W-:Y:S02]  /*68c0*/  FMUL.FTZ R0, R0, c[0x0][0x2d0] ;  /* 0x0000b40000007a20 */ /* 0x000fe40000410000 */
[----:B------:R-:W-:Y:S01]  /*68d0*/  FFMA.FTZ R5, R5, c[0x0][0x2d0], -R144 ;  /* 0x0000b40005057a23 */ /* 0x000fe20000010890 */
[----:B------:R-:W-:Y:S01]  /*68e0*/  MUFU.EX2 R136, R4 ;  /* 0x0000000400887308 */ /* 0x000fe20000000800 */
[--C-:B------:R-:W-:Y:S02]  /*68f0*/  FFMA.FTZ R6, R6, c[0x0][0x2d0], -R124.reuse ;  /* 0x0000b40006067a23 */ /* 0x100fe4000001087c */
[----:B------:R-:W-:Y:S02]  /*6900*/  FFMA.FTZ R7, R7, c[0x0][0x2d0], -R124 ;  /* 0x0000b40007077a23 */ /* 0x000fe4000001087c */
[--C-:B------:R-:W-:Y:S02]  /*6910*/  FFMA.FTZ R8, R8, c[0x0][0x2d0], -R144.reuse ;  /* 0x0000b40008087a23 */ /* 0x100fe40000010890 */
[----:B------:R-:W-:Y:S02]  /*6920*/  FFMA.FTZ R9, R9, c[0x0][0x2d0], -R144 ;  /* 0x0000b40009097a23 */ /* 0x000fe40000010890 */
[--C-:B------:R-:W-:Y:S01]  /*6930*/  FFMA.FTZ R10, R10, c[0x0][0x2d0], -R124.reuse ;  /* 0x0000b4000a0a7a23 */ /* 0x100fe2000001087c */
[----:B------:R2:W-:Y:S01]  /*6940*/  MUFU.EX2 R2, R0 ;  /* 0x0000000000027308 */ /* 0x0005e20000000800 */
[----:B------:R-:W-:Y:S09]  /*6950*/  FFMA.FTZ R11, R11, c[0x0][0x2d0], -R124 ;  /* 0x0000b4000b0b7a23 */ /* 0x000ff2000001087c */
[----:B------:R-:W-:Y:S10]  /*6960*/  MUFU.EX2 R198, R5 ;  /* 0x0000000500c67308 */ /* 0x000ff40000000800 */
[----:B------:R-:W-:Y:S01]  /*6970*/  MUFU.EX2 R126, R6 ;  /* 0x00000006007e7308 */ /* 0x000fe20000000800 */
[----:B--2---:R-:W-:Y:S02]  /*6980*/  FSEL R0, R3, RZ, P0 ;  /* 0x000000ff03007208 */ /* 0x004fe40000000000 */
[C---:B------:R-:W-:Y:S02]  /*6990*/  ISETP.GT.AND P0, PT, R187.reuse, R213, PT ;  /* 0x000000d5bb00720c */ /* 0x040fe40003f04270 */
[----:B------:R-:W-:Y:S01]  /*69a0*/  IADD3 R187, R187, -0x1, RZ ;  /* 0xffffffffbbbb7810 */ /* 0x000fe20007ffe0ff */
[----:B------:R-:W-:Y:S04]  /*69b0*/  FADD.FTZ R0, -R0, R127 ;  /* 0x0000007f00007221 */ /* 0x000fe80000010100 */
[----:B------:R-:W-:Y:S01]  /*69c0*/  MUFU.EX2 R197, R7 ;  /* 0x0000000700c57308 */ /* 0x000fe20000000800 */
[----:B------:R-:W-:Y:S09]  /*69d0*/  FMUL.FTZ R0, R0, c[0x0][0x2d0] ;  /* 0x0000b40000007a20 */ /* 0x000ff20000410000 */
[----:B------:R-:W-:Y:S10]  /*69e0*/  MUFU.EX2 R0, R0 ;  /* 0x0000000000007308 */ /* 0x000ff40000000800 */
[----:B------:R-:W-:Y:S10]  /*69f0*/  MUFU.EX2 R200, R8 ;  /* 0x0000000800c87308 */ /* 0x000ff40000000800 */
[----:B------:R-:W-:Y:S10]  /*6a00*/  MUFU.EX2 R201, R9 ;  /* 0x0000000900c97308 */ /* 0x000ff40000000800 */
[----:B------:R-:W-:Y:S10]  /*6a10*/  MUFU.EX2 R199, R10 ;  /* 0x0000000a00c77308 */ /* 0x000ff40000000800 */
[----:B------:R-:W2:Y:S02]  /*6a20*/  MUFU.EX2 R209, R11 ;  /* 0x0000000b00d17308 */ /* 0x000ea40000000800 */
[----:B--2---:R-:W-:Y:S01]  /*6a30*/  F2FP.BF16.PACK_AB R139, R209, R199 ;  /* 0x000000c7d18b723e */ /* 0x004fe200000010ff */
[C---:B------:R-:W-:Y:S01]  /*6a40*/  FMUL.FTZ R4, R2.reuse, R128 ;  /* 0x0000008002047220 */ /* 0x040fe20000410000 */
[----:B------:R-:W-:Y:S01]  /*6a50*/  F2FP.BF16.PACK_AB R138, R201, R200 ;  /* 0x000000c8c98a723e */ /* 0x000fe200000010ff */
[----:B------:R-:W-:Y:S01]  /*6a60*/  FMUL.FTZ R5, R2, R129 ;  /* 0x0000008102057220 */ /* 0x000fe20000410000 */
[----:B------:R-:W-:Y:S01]  /*6a70*/  F2FP.BF16.PACK_AB R137, R197, R126 ;  /* 0x0000007ec589723e */ /* 0x000fe200000010ff */
[C---:B------:R-:W-:Y:S02]  /*6a80*/  FMUL.FTZ R6, R0.reuse, R130 ;  /* 0x0000008200067220 */ /* 0x040fe40000410000 */
[----:B------:R-:W-:Y:S02]  /*6a90*/  FMUL.FTZ R7, R0, R131 ;  /* 0x0000008300077220 */ /* 0x000fe40000410000 */
[----:B------:R-:W2:Y:S01]  /*6aa0*/  LDSM.16.MT88.4 R128, [R164] ;  /* 0x00000000a480783b */ /* 0x000ea20000004200 */
[C---:B------:R-:W-:Y:S02]  /*6ab0*/  FMUL.FTZ R12, R2.reuse, R100 ;  /* 0x00000064020c7220 */ /* 0x040fe40000410000 */
[----:B------:R-:W-:Y:S02]  /*6ac0*/  FMUL.FTZ R13, R2, R101 ;  /* 0x00000065020d7220 */ /* 0x000fe40000410000 */
[C---:B------:R-:W-:Y:S02]  /*6ad0*/  FMUL.FTZ R14, R0.reuse, R102 ;  /* 0x00000066000e7220 */ /* 0x040fe40000410000 */
[----:B------:R-:W-:Y:S02]  /*6ae0*/  FMUL.FTZ R15, R0, R103 ;  /* 0x00000067000f7220 */ /* 0x000fe40000410000 */
[----:B------:R-:W3:Y:S01]  /*6af0*/  LDSM.16.MT88.4 R100, [R166] ;  /* 0x00000000a664783b */ /* 0x000ee20000004200 */
[C---:B------:R-:W-:Y:S02]  /*6b00*/  FMUL.FTZ R25, R2.reuse, R113 ;  /* 0x0000007102197220 */ /* 0x040fe40000410000 */
[----:B------:R-:W-:Y:S01]  /*6b10*/  FFMA.FTZ R113, R2, R202, R136 ;  /* 0x000000ca02717223 */ /* 0x000fe20000010088 */
[----:B------:R-:W-:Y:S01]  /*6b20*/  F2FP.BF16.PACK_AB R136, R198, R136 ;  /* 0x00000088c688723e */ /* 0x000fe200000010ff */
[C---:B------:R-:W-:Y:S02]  /*6b30*/  FMUL.FTZ R8, R2.reuse, R132 ;  /* 0x0000008402087220 */ /* 0x040fe40000410000 */
[----:B------:R-:W-:Y:S02]  /*6b40*/  FMUL.FTZ R9, R2, R133 ;  /* 0x0000008502097220 */ /* 0x000fe40000410000 */
[C---:B------:R-:W-:Y:S02]  /*6b50*/  FMUL.FTZ R10, R0.reuse, R134 ;  /* 0x00000086000a7220 */ /* 0x040fe40000410000 */
[C---:B-1----:R-:W-:Y:S05]  /*6b60*/  HMMA.16816.F32.BF16 R4, R136.reuse, R140, R4 ;  /* 0x0000008c8804723c */ /* 0x042fea0000041804 */
[----:B------:R-:W-:Y:S02]  /*6b70*/  FMUL.FTZ R11, R0, R135 ;  /* 0x00000087000b7220 */ /* 0x000fe40000410000 */
[----:B------:R-:W-:Y:S01]  /*6b80*/  LDSM.16.MT88.4 R132, [R163+0x1800] ;  /* 0x00180000a384783b */ /* 0x000fe20000004200 */
[C---:B------:R-:W-:Y:S04]  /*6b90*/  FMUL.FTZ R16, R2.reuse, R104 ;  /* 0x0000006802107220 */ /* 0x040fe80000410000 */
[C---:B------:R-:W-:Y:S03]  /*6ba0*/  HMMA.16816.F32.BF16 R8, R136.reuse, R142, R8 ;  /* 0x0000008e8808723c */ /* 0x040fe60000041808 */
[----:B------:R-:W-:Y:S02]  /*6bb0*/  FMUL.FTZ R17, R2, R105 ;  /* 0x0000006902117220 */ /* 0x000fe40000410000 */
[C---:B------:R-:W-:Y:S02]  /*6bc0*/  FMUL.FTZ R18, R0.reuse, R106 ;  /* 0x0000006a00127220 */ /* 0x040fe40000410000 */
[----:B------:R-:W-:Y:S01]  /*6bd0*/  FMUL.FTZ R19, R0, R107 ;  /* 0x0000006b00137220 */ /* 0x000fe20000410000 */
[C---:B--2---:R-:W-:Y:S01]  /*6be0*/  HMMA.16816.F32.BF16 R12, R136.reuse, R128, R12 ;  /* 0x00000080880c723c */ /* 0x044fe2000004180c */
[----:B------:R-:W-:Y:S03]  /*6bf0*/  LDSM.16.MT88.4 R104, [R163+0x800] ;  /* 0x00080000a368783b */ /* 0x000fe60000004200 */
[C---:B------:R-:W-:Y:S02]  /*6c00*/  FMUL.FTZ R20, R2.reuse, R108 ;  /* 0x0000006c02147220 */ /* 0x040fe40000410000 */
[----:B------:R-:W-:Y:S02]  /*6c10*/  FMUL.FTZ R21, R2, R109 ;  /* 0x0000006d02157220 */ /* 0x000fe40000410000 */
[C---:B------:R-:W-:Y:S04]  /*6c20*/  HMMA.16816.F32.BF16 R16, R136.reuse, R130, R16 ;  /* 0x000000828810723c */ /* 0x040fe80000041810 */
[C---:B------:R-:W-:Y:S02]  /*6c30*/  FMUL.FTZ R22, R0.reuse, R110 ;  /* 0x0000006e00167220 */ /* 0x040fe40000410000 */
[C---:B------:R-:W-:Y:S02]  /*6c40*/  FMUL.FTZ R23, R0.reuse, R111 ;  /* 0x0000006f00177220 */ /* 0x040fe40000410000 */
[----:B------:R-:W-:Y:S01]  /*6c50*/  LDSM.16.MT88.4 R108, [R164+0x800] ;  /* 0x00080000a46c783b */ /* 0x000fe20000004200 */
[C---:B------:R-:W-:Y:S03]  /*6c60*/  FMUL.FTZ R26, R0.reuse, R114 ;  /* 0x00000072001a7220 */ /* 0x040fe60000410000 */
[----:B------:R-:W-:Y:S01]  /*6c70*/  FMUL.FTZ R27, R0, R115 ;  /* 0x00000073001b7220 */ /* 0x000fe20000410000 */
[C---:B---3--:R-:W-:Y:S03]  /*6c80*/  HMMA.16816.F32.BF16 R20, R136.reuse, R100, R20 ;  /* 0x000000648814723c */ /* 0x048fe60000041814 */
[----:B------:R-:W-:Y:S02]  /*6c90*/  FMUL.FTZ R24, R2, R112 ;  /* 0x0000007002187220 */ /* 0x000fe40000410000 */
[C---:B------:R-:W-:Y:S02]  /*6ca0*/  FMUL.FTZ R34, R0.reuse, R122 ;  /* 0x0000007a00227220 */ /* 0x040fe40000410000 */
[----:B------:R-:W-:Y:S02]  /*6cb0*/  FMUL.FTZ R35, R0, R123 ;  /* 0x0000007b00237220 */ /* 0x000fe40000410000 */
[----:B------:R-:W-:Y:S01]  /*6cc0*/  FFMA.FTZ R112, R145, c[0x0][0x2d0], -R124 ;  /* 0x0000b40091707a23 */ /* 0x000fe2000001087c */
[C---:B------:R-:W-:Y:S01]  /*6cd0*/  HMMA.16816.F32.BF16 R24, R136.reuse, R102, R24 ;  /* 0x000000668818723c */ /* 0x040fe20000041818 */
[----:B------:R-:W1:Y:S02]  /*6ce0*/  LDSM.16.MT88.4 R100, [R165] ;  /* 0x00000000a564783b */ /* 0x000e640000004200 */
[C---:B------:R-:W-:Y:S01]  /*6cf0*/  FMUL.FTZ R28, R2.reuse, R116 ;  /* 0x00000074021c7220 */ /* 0x040fe20000410000 */
[----:B------:R-:W-:Y:S01]  /*6d00*/  MUFU.EX2 R128, R112 ;  /* 0x0000007000807308 */ /* 0x000fe20000000800 */
[----:B------:R-:W-:Y:S02]  /*6d10*/  FMUL.FTZ R29, R2, R117 ;  /* 0x00000075021d7220 */ /* 0x000fe40000410000 */
[C---:B------:R-:W-:Y:S02]  /*6d20*/  FMUL.FTZ R30, R0.reuse, R118 ;  /* 0x00000076001e7220 */ /* 0x040fe40000410000 */
[----:B------:R-:W-:Y:S03]  /*6d30*/  FMUL.FTZ R31, R0, R119 ;  /* 0x00000077001f7220 */ /* 0x000fe60000410000 */
[--C-:B------:R-:W-:Y:S02]  /*6d40*/  FFMA.FTZ R117, R191, c[0x0][0x2d0], -R144.reuse ;  /* 0x0000b400bf757a23 */ /* 0x100fe40000010890 */
[--C-:B------:R-:W-:Y:S02]  /*6d50*/  FFMA.FTZ R116, R190, c[0x0][0x2d0], -R144.reuse ;  /* 0x0000b400be747a23 */ /* 0x100fe40000010890 */
[----:B------:R-:W-:Y:S01]  /*6d60*/  MUFU.EX2 R141, R117 ;  /* 0x00000075008d7308 */ /* 0x000fe20000000800 */
[C---:B------:R-:W-:Y:S02]  /*6d70*/  FMUL.FTZ R32, R2.reuse, R120 ;  /* 0x0000007802207220 */ /* 0x040fe40000410000 */
[C---:B------:R-:W-:Y:S02]  /*6d80*/  FMUL.FTZ R33, R2.reuse, R121 ;  /* 0x0000007902217220 */ /* 0x040fe40000410000 */
        /* <DEDUP_REMOVED lines=65> */
[----:B------:R-:W-:Y:S02]  /*71a0*/  FMUL.FTZ R91, R0, R91 ;  /* 0x0000005b005b7220 */ /* 0x000fe40000410000 */
[C---:B------:R-:W-:Y:S02]  /*71b0*/  FMUL.FTZ R92, R2.reuse, R92 ;  /* 0x0000005c025c7220 */ /* 0x040fe40000410000 */
[C---:B------:R-:W-:Y:S04]  /*71c0*/  FMUL.FTZ R93, R2.reuse, R93 ;  /* 0x0000005d025d7220 */ /* 0x040fe80000410000 */
[C---:B------:R-:W-:Y:S02]  /*71d0*/  FMUL.FTZ R96, R2.reuse, R96 ;  /* 0x0000006002607220 */ /* 0x040fe40000410000 */
[----:B------:R-:W-:Y:S02]  /*71e0*/  FMUL.FTZ R97, R2, R97 ;  /* 0x0000006102617220 */ /* 0x000fe40000410000 */
[----:B------:R-:W-:Y:S02]  /*71f0*/  FFMA.FTZ R2, R152, c[0x0][0x2d0], -R144 ;  /* 0x0000b40098027a23 */ /* 0x000fe40000010890 */
[C---:B------:R-:W-:Y:S02]  /*7200*/  FMUL.FTZ R94, R0.reuse, R94 ;  /* 0x0000005e005e7220 */ /* 0x040fe40000410000 */
[----:B------:R2:W-:Y:S01]  /*7210*/  MUFU.EX2 R121, R2 ;  /* 0x0000000200797308 */ /* 0x0005e20000000800 */
[C---:B------:R-:W-:Y:S02]  /*7220*/  FMUL.FTZ R95, R0.reuse, R95 ;  /* 0x0000005f005f7220 */ /* 0x040fe40000410000 */
[C---:B------:R-:W-:Y:S02]  /*7230*/  FMUL.FTZ R98, R0.reuse, R98 ;  /* 0x0000006200627220 */ /* 0x040fe40000410000 */
[C---:B------:R-:W-:Y:S02]  /*7240*/  FMUL.FTZ R99, R0.reuse, R99 ;  /* 0x0000006300637220 */ /* 0x040fe40000410000 */
[----:B------:R-:W-:Y:S04]  /*7250*/  FFMA.FTZ R0, R0, R206, R126 ;  /* 0x000000ce00007223 */ /* 0x000fe8000001007e */
[----:B------:R-:W-:Y:S02]  /*7260*/  FADD.FTZ R119, R197, R0 ;  /* 0x00000000c5777221 */ /* 0x000fe40000010000 */
[--C-:B------:R-:W-:Y:S02]  /*7270*/  FFMA.FTZ R0, R183, c[0x0][0x2d0], -R144.reuse ;  /* 0x0000b400b7007a23 */ /* 0x100fe40000010890 */
[----:B------:R-:W-:Y:S01]  /*7280*/  FADD.FTZ R119, R199, R119 ;  /* 0x00000077c7777221 */ /* 0x000fe20000010000 */
[C---:B-1----:R-:W-:Y:S03]  /*7290*/  HMMA.16816.F32.BF16 R52, R136.reuse, R100, R52 ;  /* 0x000000648834723c */ /* 0x042fe60000041834 */
[--C-:B--2---:R-:W-:Y:S04]  /*72a0*/  FFMA.FTZ R2, R151, c[0x0][0x2d0], -R144.reuse ;  /* 0x0000b40097027a23 */ /* 0x104fe80000010890 */
[----:B------:R1:W2:Y:S01]  /*72b0*/  MUFU.EX2 R129, R2 ;  /* 0x0000000200817308 */ /* 0x0002a20000000800 */
[C---:B------:R-:W-:Y:S01]  /*72c0*/  HMMA.16816.F32.BF16 R56, R136.reuse, R102, R56 ;  /* 0x000000668838723c */ /* 0x040fe20000041838 */
[----:B------:R-:W3:Y:S03]  /*72d0*/  LDSM.16.MT88.4 R100, [R165+0x2000] ;  /* 0x00200000a564783b */ /* 0x000ee60000004200 */
[--C-:B-1----:R-:W-:Y:S05]  /*72e0*/  FFMA.FTZ R2, R150, c[0x0][0x2d0], -R144.reuse ;  /* 0x0000b40096027a23 */ /* 0x102fea0000010890 */
[----:B------:R1:W-:Y:S01]  /*72f0*/  MUFU.EX2 R204, R2 ;  /* 0x0000000200cc7308 */ /* 0x0003e20000000800 */
[C---:B---3--:R-:W-:Y:S08]  /*7300*/  HMMA.16816.F32.BF16 R60, R136.reuse, R100, R60 ;  /* 0x00000064883c723c */ /* 0x048ff0000004183c */
[C---:B------:R-:W-:Y:S01]  /*7310*/  HMMA.16816.F32.BF16 R64, R136.reuse, R102, R64 ;  /* 0x000000668840723c */ /* 0x040fe20000041840 */
[----:B------:R-:W3:Y:S03]  /*7320*/  LDSM.16.MT88.4 R100, [R163+0x4000] ;  /* 0x00400000a364783b */ /* 0x000ee60000004200 */
[--C-:B-1----:R-:W-:Y:S02]  /*7330*/  FFMA.FTZ R2, R149, c[0x0][0x2d0], -R144.reuse ;  /* 0x0000b40095027a23 */ /* 0x102fe40000010890 */
[----:B------:R1:W-:Y:S10]  /*7340*/  MUFU.EX2 R149, R0 ;  /* 0x0000000000957308 */ /* 0x0003f40000000800 */
[----:B------:R4:W-:Y:S01]  /*7350*/  MUFU.EX2 R205, R2 ;  /* 0x0000000200cd7308 */ /* 0x0009e20000000800 */
[----:B-1----:R-:W-:Y:S09]  /*7360*/  FFMA.FTZ R0, R159, c[0x0][0x2d0], -R144 ;  /* 0x0000b4009f007a23 */ /* 0x002ff20000010890 */
[----:B------:R1:W-:Y:S01]  /*7370*/  MUFU.EX2 R151, R0 ;  /* 0x0000000000977308 */ /* 0x0003e20000000800 */
[----:B----4-:R-:W-:Y:S01]  /*7380*/  FFMA.FTZ R2, R146, c[0x0][0x2d0], -R124 ;  /* 0x0000b40092027a23 */ /* 0x010fe2000001087c */
[C---:B---3--:R-:W-:Y:S08]  /*7390*/  HMMA.16816.F32.BF16 R68, R136.reuse, R100, R68 ;  /* 0x000000648844723c */ /* 0x048ff00000041844 */
[----:B------:R3:W4:Y:S01]  /*73a0*/  MUFU.EX2 R120, R2 ;  /* 0x0000000200787308 */ /* 0x0007220000000800 */
[C---:B------:R-:W-:Y:S01]  /*73b0*/  HMMA.16816.F32.BF16 R72, R136.reuse, R102, R72 ;  /* 0x000000668848723c */ /* 0x040fe20000041848 */
[----:B------:R-:W5:Y:S02]  /*73c0*/  LDSM.16.MT88.4 R100, [R164+0x4000] ;  /* 0x00400000a464783b */ /* 0x000f640000004200 */
[----:B-1----:R-:W-:Y:S06]  /*73d0*/  FFMA.FTZ R0, R158, c[0x0][0x2d0], -R144 ;  /* 0x0000b4009e007a23 */ /* 0x002fec0000010890 */
[----:B------:R1:W-:Y:S03]  /*73e0*/  MUFU.EX2 R150, R0 ;  /* 0x0000000000967308 */ /* 0x0003e60000000800 */
[----:B---3--:R-:W-:Y:S07]  /*73f0*/  FFMA.FTZ R2, R147, c[0x0][0x2d0], -R124 ;  /* 0x0000b40093027a23 */ /* 0x008fee000001087c */
[----:B------:R3:W-:Y:S01]  /*7400*/  MUFU.EX2 R203, R2 ;  /* 0x0000000200cb7308 */ /* 0x0007e20000000800 */
[----:B-1----:R-:W-:Y:S01]  /*7410*/  FFMA.FTZ R0, R157, c[0x0][0x2d0], -R144 ;  /* 0x0000b4009d007a23 */ /* 0x002fe20000010890 */
[C---:B-----5:R-:W-:Y:S08]  /*7420*/  HMMA.16816.F32.BF16 R76, R136.reuse, R100, R76 ;  /* 0x00000064884c723c */ /* 0x060ff0000004184c */
[----:B------:R1:W-:Y:S01]  /*7430*/  MUFU.EX2 R152, R0 ;  /* 0x0000000000987308 */ /* 0x0003e20000000800 */
[--C-:B---3--:R-:W-:Y:S01]  /*7440*/  FFMA.FTZ R2, R148, c[0x0][0x2d0], -R124.reuse ;  /* 0x0000b40094027a23 */ /* 0x108fe2000001087c */
[C---:B------:R-:W-:Y:S01]  /*7450*/  HMMA.16816.F32.BF16 R80, R136.reuse, R102, R80 ;  /* 0x000000668850723c */ /* 0x040fe20000041850 */
[----:B------:R-:W3:Y:S07]  /*7460*/  LDSM.16.MT88.4 R100, [R166+0x4000] ;  /* 0x00400000a664783b */ /* 0x000eee0000004200 */
[----:B------:R5:W2:Y:S01]  /*7470*/  MUFU.EX2 R202, R2 ;  /* 0x0000000200ca7308 */ /* 0x000aa20000000800 */
[--C-:B-1----:R-:W-:Y:S09]  /*7480*/  FFMA.FTZ R0, R153, c[0x0][0x2d0], -R124.reuse ;  /* 0x0000b40099007a23 */ /* 0x102ff2000001087c */
[----:B------:R1:W-:Y:S01]  /*7490*/  MUFU.EX2 R148, R0 ;  /* 0x0000000000947308 */ /* 0x0003e20000000800 */
[----:B-----5:R-:W-:Y:S02]  /*74a0*/  FADD.FTZ R2, R198, R113 ;  /* 0x00000071c6027221 */ /* 0x020fe40000010000 */
[----:B------:R-:W-:Y:S01]  /*74b0*/  LDSM.16.MT88.4 R112, [R166+0x1000] ;  /* 0x00100000a670783b */ /* 0x000fe20000004200 */
[C---:B---3--:R-:W-:Y:S03]  /*74c0*/  HMMA.16816.F32.BF16 R84, R136.reuse, R100, R84 ;  /* 0x000000648854723c */ /* 0x048fe60000041854 */
[--C-:B-1----:R-:W-:Y:S05]  /*74d0*/  FFMA.FTZ R0, R154, c[0x0][0x2d0], -R124.reuse ;  /* 0x0000b4009a007a23 */ /* 0x102fea000001087c */
[C---:B------:R-:W-:Y:S01]  /*74e0*/  HMMA.16816.F32.BF16 R88, R136.reuse, R102, R88 ;  /* 0x000000668858723c */ /* 0x040fe20000041858 */
[----:B------:R-:W1:Y:S01]  /*74f0*/  LDSM.16.MT88.4 R100, [R165+0x4000] ;  /* 0x00400000a564783b */ /* 0x000e620000004200 */
[----:B------:R3:W-:Y:S02]  /*7500*/  MUFU.EX2 R147, R0 ;  /* 0x0000000000937308 */ /* 0x0007e40000000800 */
[--C-:B---3--:R-:W-:Y:S08]  /*7510*/  FFMA.FTZ R0, R155, c[0x0][0x2d0], -R124.reuse ;  /* 0x0000b4009b007a23 */ /* 0x108ff0000001087c */
[----:B------:R3:W-:Y:S01]  /*7520*/  MUFU.EX2 R146, R0 ;  /* 0x0000000000927308 */ /* 0x0007e20000000800 */
[C---:B-1----:R-:W-:Y:S07]  /*7530*/  HMMA.16816.F32.BF16 R92, R136.reuse, R100, R92 ;  /* 0x00000064885c723c */ /* 0x042fee000004185c */
[----:B--2---:R-:W-:Y:S01]  /*7540*/  F2FP.BF16.PACK_AB R100, R129, R121 ;  /* 0x000000798164723e */ /* 0x004fe200000010ff */
[----:B------:R-:W-:Y:S04]  /*7550*/  HMMA.16816.F32.BF16 R96, R136, R102, R96 ;  /* 0x000000668860723c */ /* 0x000fe80000041860 */
[----:B----4-:R-:W-:Y:S01]  /*7560*/  F2FP.BF16.PACK_AB R101, R128, R120 ;  /* 0x000000788065723e */ /* 0x010fe200000010ff */
[----:B---3--:R-:W-:Y:S02]  /*7570*/  FFMA.FTZ R0, R156, c[0x0][0x2d0], -R124 ;  /* 0x0000b4009c007a23 */ /* 0x008fe4000001087c */
[----:B------:R-:W-:Y:S02]  /*7580*/  F2FP.BF16.PACK_AB R102, R205, R204 ;  /* 0x000000cccd66723e */ /* 0x000fe400000010ff */
[----:B------:R-:W-:Y:S01]  /*7590*/  F2FP.BF16.PACK_AB R103, R202, R203 ;  /* 0x000000cbca67723e */ /* 0x000fe200000010ff */
[----:B------:R1:W-:Y:S02]  /*75a0*/  MUFU.EX2 R145, R0 ;  /* 0x0000000000917308 */ /* 0x0003e40000000800 */
[----:B------:R-:W-:Y:S04]  /*75b0*/  F2FP.BF16.PACK_AB R136, R142, R141 ;  /* 0x0000008d8e88723e */ /* 0x000fe800000010ff */
[C---:B------:R-:W-:Y:S08]  /*75c0*/  HMMA.16816.F32.BF16 R4, R100.reuse, R104, R4 ;  /* 0x000000686404723c */ /* 0x040ff00000041804 */
[C---:B------:R-:W-:Y:S01]  /*75d0*/  HMMA.16816.F32.BF16 R8, R100.reuse, R106, R8 ;  /* 0x0000006a6408723c */ /* 0x040fe20000041808 */
[----:B------:R-:W2:Y:S07]  /*75e0*/  LDSM.16.MT88.4 R104, [R166+0x800] ;  /* 0x00080000a668783b */ /* 0x000eae0000004200 */
[C---:B------:R-:W-:Y:S04]  /*75f0*/  HMMA.16816.F32.BF16 R12, R100.reuse, R108, R12 ;  /* 0x0000006c640c723c */ /* 0x040fe8000004180c */
[----:B-1----:R-:W-:Y:S02]  /*7600*/  FADD.FTZ R0, R200, R2 ;  /* 0x00000002c8007221 */ /* 0x002fe40000010000 */
[----:B------:R-:W-:Y:S02]  /*7610*/  FFMA.FTZ R2, R189, c[0x0][0x2d0], -R144 ;  /* 0x0000b400bd027a23 */ /* 0x000fe40000010890 */
[C---:B------:R-:W-:Y:S01]  /*7620*/  HMMA.16816.F32.BF16 R16, R100.reuse, R110, R16 ;  /* 0x0000006e6410723c */ /* 0x040fe20000041810 */
[----:B------:R-:W1:Y:S01]  /*7630*/  LDSM.16.MT88.4 R108, [R165+0x800] ;  /* 0x00080000a56c783b */ /* 0x000e620000004200 */
[----:B------:R3:W-:Y:S02]  /*7640*/  MUFU.EX2 R143, R2 ;  /* 0x00000002008f7308 */ /* 0x0007e40000000800 */
[----:B------:R-:W-:Y:S02]  /*7650*/  FADD.FTZ R118, R201, R0 ;  /* 0x00000000c9767221 */ /* 0x000fe40000010000 */
[----:B------:R-:W-:Y:S02]  /*7660*/  FFMA.FTZ R0, R192, c[0x0][0x2d0], -R124 ;  /* 0x0000b400c0007a23 */ /* 0x000fe4000001087c */
[----:B------:R-:W-:Y:S04]  /*7670*/  FFMA.FTZ R144, R188, c[0x0][0x2d0], -R144 ;  /* 0x0000b400bc907a23 */ /* 0x000fe80000010890 */
[----:B------:R4:W-:Y:S10]  /*7680*/  MUFU.EX2 R140, R0 ;  /* 0x00000000008c7308 */ /* 0x0009f40000000800 */
[----:B------:R-:W5:Y:S01]  /*7690*/  MUFU.EX2 R144, R144 ;  /* 0x0000009000907308 */ /* 0x000f620000000800 */
[C---:B--2---:R-:W-:Y:S03]  /*76a0*/  HMMA.16816.F32.BF16 R20, R100.reuse, R104, R20 ;  /* 0x000000686414723c */ /* 0x044fe60000041814 */
[----:B---3--:R-:W-:Y:S04]  /*76b0*/  FADD.FTZ R2, R209, R119 ;  /* 0x00000077d1027221 */ /* 0x008fe80000010000 */
[----:B------:R-:W-:Y:S01]  /*76c0*/  FADD.FTZ R2, R120, R2 ;  /* 0x0000000278027221 */ /* 0x000fe20000010000 */
[C---:B------:R-:W-:Y:S01]  /*76d0*/  HMMA.16816.F32.BF16 R24, R100.reuse, R106, R24 ;  /* 0x0000006a6418723c */ /* 0x040fe20000041818 */
[----:B------:R-:W2:Y:S03]  /*76e0*/  LDSM.16.MT88.4 R104, [R163+0x2800] ;  /* 0x00280000a368783b */ /* 0x000ea60000004200 */
[----:B------:R-:W-:Y:S02]  /*76f0*/  FADD.FTZ R2, R128, R2 ;  /* 0x0000000280027221 */ /* 0x000fe40000010000 */
[----:B----4-:R-:W-:Y:S02]  /*7700*/  FFMA.FTZ R0, R194, c[0x0][0x2d0], -R124 ;  /* 0x0000b400c2007a23 */ /* 0x010fe4000001087c */
[C---:B-1----:R-:W-:Y:S02]  /*7710*/  HMMA.16816.F32.BF16 R28, R100.reuse, R108, R28 ;  /* 0x0000006c641c723c */ /* 0x042fe4000004181c */
[----:B------:R-:W1:Y:S02]  /*7720*/  MUFU.EX2 R127, R0 ;  /* 0x00000000007f7308 */ /* 0x000e640000000800 */
[----:B------:R-:W-:Y:S01]  /*7730*/  FADD.FTZ R2, R203, R2 ;  /* 0x00000002cb027221 */ /* 0x000fe20000010000 */
[----:B-----5:R-:W-:Y:S03]  /*7740*/  F2FP.BF16.PACK_AB R138, R144, R143 ;  /* 0x0000008f908a723e */ /* 0x020fe600000010ff */
[C---:B------:R-:W-:Y:S01]  /*7750*/  HMMA.16816.F32.BF16 R32, R100.reuse, R110, R32 ;  /* 0x0000006e6420723c */ /* 0x040fe20000041820 */
[----:B------:R-:W3:Y:S03]  /*7760*/  LDSM.16.MT88.4 R108, [R164+0x2800] ;  /* 0x00280000a46c783b */ /* 0x000ee60000004200 */
[----:B------:R-:W-:Y:S04]  /*7770*/  FADD.FTZ R2, R202, R2 ;  /* 0x00000002ca027221 */ /* 0x000fe80000010000 */
[----:B------:R-:W-:Y:S04]  /*7780*/  FADD.FTZ R2, R148, R2 ;  /* 0x0000000294027221 */ /* 0x000fe80000010000 */
[----:B------:R-:W-:Y:S04]  /*7790*/  FADD.FTZ R2, R147, R2 ;  /* 0x0000000293027221 */ /* 0x000fe80000010000 */
[----:B------:R-:W-:Y:S01]  /*77a0*/  FADD.FTZ R2, R146, R2 ;  /* 0x0000000292027221 */ /* 0x000fe20000010000 */
[----:B-1----:R-:W-:Y:S01]  /*77b0*/  F2FP.BF16.PACK_AB R137, R127, R140 ;  /* 0x0000008c7f89723e */ /* 0x002fe200000010ff */
[--C-:B------:R-:W-:Y:S04]  /*77c0*/  FFMA.FTZ R0, R195, c[0x0][0x2d0], -R124.reuse ;  /* 0x0000b400c3007a23 */ /* 0x100fe8000001087c */
[----:B------:R1:W-:Y:S01]  /*77d0*/  MUFU.EX2 R126, R0 ;  /* 0x00000000007e7308 */ /* 0x0003e20000000800 */
        /* <DEDUP_REMOVED lines=23> */
[----:B------:R-:W3:Y:S06]  /*7950*/  LDSM.16.MT88.4 R108, [R164+0x1000] ;  /* 0x00100000a46c783b */ /* 0x000eec0000004200 */
[----:B------:R-:W-:Y:S02]  /*7960*/  F2FP.BF16.PACK_AB R100, R151, R149 ;  /* 0x000000959764723e */ /* 0x000fe400000010ff */
[----:B------:R-:W-:Y:S03]  /*7970*/  F2FP.BF16.PACK_AB R102, R152, R150 ;  /* 0x000000969866723e */ /* 0x000fe600000010ff */
[----:B------:R-:W-:Y:S02]  /*7980*/  F2FP.BF16.PACK_AB R101, R147, R148 ;  /* 0x000000949365723e */ /* 0x000fe400000010ff */
[----:B------:R-:W-:Y:S07]  /*7990*/  F2FP.BF16.PACK_AB R103, R145, R146 ;  /* 0x000000929167723e */ /* 0x000fee00000010ff */
[C---:B--2---:R-:W-:Y:S08]  /*79a0*/  HMMA.16816.F32.BF16 R4, R100.reuse, R104, R4 ;  /* 0x000000686404723c */ /* 0x044ff00000041804 */
[C---:B------:R-:W-:Y:S01]  /*79b0*/  HMMA.16816.F32.BF16 R8, R100.reuse, R106, R8 ;  /* 0x0000006a6408723c */ /* 0x040fe20000041808 */
[----:B------:R-:W2:Y:S07]  /*79c0*/  LDSM.16.MT88.4 R104, [R165+0x1000] ;  /* 0x00100000a568783b */ /* 0x000eae0000004200 */
[C---:B---3--:R-:W-:Y:S08]  /*79d0*/  HMMA.16816.F32.BF16 R12, R100.reuse, R108, R12 ;  /* 0x0000006c640c723c */ /* 0x048ff0000004180c */
        /* <DEDUP_REMOVED lines=26> */
[C---:B---3--:R-:W-:Y:S07]  /*7b80*/  HMMA.16816.F32.BF16 R84, R100.reuse, R108, R84 ;  /* 0x0000006c6454723c */ /* 0x048fee0000041854 */
[----:B------:R-:W-:Y:S01]  /*7b90*/  FFMA.FTZ R108, R193, c[0x0][0x2d0], -R124 ;  /* 0x0000b400c16c7a23 */ /* 0x000fe2000001087c */
[C---:B------:R-:W-:Y:S03]  /*7ba0*/  HMMA.16816.F32.BF16 R88, R100.reuse, R110, R88 ;  /* 0x0000006e6458723c */ /* 0x040fe60000041858 */
[----:B------:R-:W3:Y:S01]  /*7bb0*/  MUFU.EX2 R124, R108 ;  /* 0x0000006c007c7308 */ /* 0x000ee20000000800 */
[----:B------:R-:W-:Y:S02]  /*7bc0*/  FADD.FTZ R109, R121, R118 ;  /* 0x00000076796d7221 */ /* 0x000fe40000010000 */
[----:B------:R-:W5:Y:S02]  /*7bd0*/  LDSM.16.MT88.4 R116, [R166+0x1800] ;  /* 0x00180000a674783b */ /* 0x000f640000004200 */
[C---:B----4-:R-:W-:Y:S04]  /*7be0*/  HMMA.16816.F32.BF16 R92, R100.reuse, R112, R92 ;  /* 0x00000070645c723c */ /* 0x050fe8000004185c */
[----:B-1----:R-:W-:Y:S02]  /*7bf0*/  FADD.FTZ R0, R129, R109 ;  /* 0x0000006d81007221 */ /* 0x002fe40000010000 */
[----:B------:R-:W1:Y:S02]  /*7c00*/  LDSM.16.MT88.4 R120, [R165+0x1800] ;  /* 0x00180000a578783b */ /* 0x000e640000004200 */
[----:B------:R-:W-:Y:S04]  /*7c10*/  HMMA.16816.F32.BF16 R96, R100, R114, R96 ;  /* 0x000000726460723c */ /* 0x000fe80000041860 */
[----:B------:R-:W-:Y:S04]  /*7c20*/  FADD.FTZ R0, R204, R0 ;  /* 0x00000000cc007221 */ /* 0x000fe80000010000 */
[----:B------:R-:W-:Y:S01]  /*7c30*/  FADD.FTZ R0, R205, R0 ;  /* 0x00000000cd007221 */ /* 0x000fe20000010000 */
[----:B---3--:R-:W-:Y:S03]  /*7c40*/  F2FP.BF16.PACK_AB R139, R124, R126 ;  /* 0x0000007e7c8b723e */ /* 0x008fe600000010ff */
[----:B------:R-:W-:Y:S04]  /*7c50*/  FADD.FTZ R0, R149, R0 ;  /* 0x0000000095007221 */ /* 0x000fe80000010000 */
[----:B------:R-:W-:Y:S01]  /*7c60*/  FADD.FTZ R0, R151, R0 ;  /* 0x0000000097007221 */ /* 0x000fe20000010000 */
[C---:B------:R-:W-:Y:S01]  /*7c70*/  HMMA.16816.F32.BF16 R128, R136.reuse, R132, R4 ;  /* 0x000000848880723c */ /* 0x040fe20000041804 */
[----:B------:R-:W3:Y:S04]  /*7c80*/  LDSM.16.MT88.4 R4, [R163+0x3800] ;  /* 0x00380000a304783b */ /* 0x000ee80000004200 */
[----:B------:R-:W-:Y:S03]  /*7c90*/  FADD.FTZ R0, R150, R0 ;  /* 0x0000000096007221 */ /* 0x000fe60000010000 */
[C---:B------:R-:W-:Y:S01]  /*7ca0*/  HMMA.16816.F32.BF16 R132, R136.reuse, R134, R8 ;  /* 0x000000868884723c */ /* 0x040fe20000041808 */
[----:B------:R-:W4:Y:S03]  /*7cb0*/  LDSM.16.MT88.4 R8, [R164+0x3800] ;  /* 0x00380000a408783b */ /* 0x000f260000004200 */
[----:B------:R-:W-:Y:S04]  /*7cc0*/  FADD.FTZ R0, R152, R0 ;  /* 0x0000000098007221 */ /* 0x000fe80000010000 */
[C---:B--2---:R-:W-:Y:S01]  /*7cd0*/  HMMA.16816.F32.BF16 R100, R136.reuse, R104, R12 ;  /* 0x000000688864723c */ /* 0x044fe2000004180c */
[----:B------:R-:W2:Y:S07]  /*7ce0*/  LDSM.16.MT88.4 R12, [R166+0x3800] ;  /* 0x00380000a60c783b */ /* 0x000eae0000004200 */
[C---:B------:R-:W-:Y:S01]  /*7cf0*/  HMMA.16816.F32.BF16 R104, R136.reuse, R106, R16 ;  /* 0x0000006a8868723c */ /* 0x040fe20000041810 */
[----:B------:R-:W2:Y:S07]  /*7d00*/  LDSM.16.MT88.4 R16, [R165+0x3800] ;  /* 0x00380000a510783b */ /* 0x000eae0000004200 */
[C---:B-----5:R-:W-:Y:S08]  /*7d10*/  HMMA.16816.F32.BF16 R108, R136.reuse, R116, R20 ;  /* 0x00000074886c723c */ /* 0x060ff00000041814 */
        /* <DEDUP_REMOVED lines=8> */
[----:B------:R-:W3:Y:S07]  /*7da0*/  LDSM.16.MT88.4 R8, [R164+0x5800] ;  /* 0x00580000a408783b */ /* 0x000eee0000004200 */
[C---:B--2---:R-:W-:Y:S08]  /*7db0*/  HMMA.16816.F32.BF16 R52, R136.reuse, R12, R52 ;  /* 0x0000000c8834723c */ /* 0x044ff00000041834 */
[C---:B------:R-:W-:Y:S01]  /*7dc0*/  HMMA.16816.F32.BF16 R56, R136.reuse, R14, R56 ;  /* 0x0000000e8838723c */ /* 0x040fe20000041838 */
[----:B------:R-:W2:Y:S07]  /*7dd0*/  LDSM.16.MT88.4 R12, [R166+0x5800] ;  /* 0x00580000a60c783b */ /* 0x000eae0000004200 */
        /* <DEDUP_REMOVED lines=13> */
[----:B------:R-:W-:Y:S02]  /*7eb0*/  FADD.FTZ R2, R143, R2 ;  /* 0x000000028f027221 */ /* 0x000fe40000010000 */
[----:B------:R-:W-:Y:S01]  /*7ec0*/  FADD.FTZ R0, R126, R0 ;  /* 0x000000007e007221 */ /* 0x000fe20000010000 */
[----:B------:R-:W-:Y:S01]  /*7ed0*/  MOV R126, R125 ;  /* 0x0000007d007e7202 */ /* 0x000fe20000000f00 */
[C---:B--2---:R-:W-:Y:S04]  /*7ee0*/  HMMA.16816.F32.BF16 R84, R136.reuse, R12, R84 ;  /* 0x0000000c8854723c */ /* 0x044fe80000041854 */
[----:B------:R-:W-:Y:S02]  /*7ef0*/  FADD.FTZ R202, R144, R2 ;  /* 0x0000000290ca7221 */ /* 0x000fe40000010000 */
[----:B------:R-:W-:Y:S01]  /*7f00*/  FADD.FTZ R206, R124, R0 ;  /* 0x000000007cce7221 */ /* 0x000fe20000010000 */
[----:B------:R-:W-:Y:S01]  /*7f10*/  MOV R12, R3 ;  /* 0x00000003000c7202 */ /* 0x000fe20000000f00 */
[C---:B------:R-:W-:Y:S08]  /*7f20*/  HMMA.16816.F32.BF16 R88, R136.reuse, R14, R88 ;  /* 0x0000000e8858723c */ /* 0x040ff00000041858 */
[C---:B----4-:R-:W-:Y:S08]  /*7f30*/  HMMA.16816.F32.BF16 R92, R136.reuse, R16, R92 ;  /* 0x00000010885c723c */ /* 0x050ff0000004185c */
[----:B------:R-:W-:Y:S01]  /*7f40*/  HMMA.16816.F32.BF16 R96, R136, R18, R96 ;  /* 0x000000128860723c */ /* 0x000fe20000041860 */
[----:B------:R-:W-:-:S07]  /*7f50*/  @P0 BRA `(.L_x_4166) ;  /* 0xffffcd5000000947 */ /* 0x000fce000383ffff */
.L_x_4155:
[----:B------:R-:W-:-:S13]  /*7f60*/  ISETP.GE.AND P0, PT, R187, R212, PT ;  /* 0x000000d4bb00720c */ /* 0x000fda0003f06270 */
[----:B------:R-:W-:Y:S05]  /*7f70*/  @!P0 BRA `(.L_x_4167) ;  /* 0x00002c6000008947 */ /* 0x000fea0003800000 */
[----:B------:R-:W-:Y:S02]  /*7f80*/  MOV R127, R12 ;  /* 0x0000000c007f7202 */ /* 0x000fe40000000f00 */
[----:B------:R-:W-:Y:S02]  /*7f90*/  MOV R126, R125 ;  /* 0x0000007d007e7202 */ /* 0x000fe40000000f00 */
.L_x_4174:
        /* <DEDUP_REMOVED lines=14> */
[----:B------:R-:W-:Y:S01]  /*8080*/  SHF.L.U64.HI R14, R208, 0x1, R5 ;  /* 0x00000001d00e7819 */ /* 0x000fe20000010205 */
        /* <DEDUP_REMOVED lines=22> */
.L_x_4205:
[----:B------:R-:W5:Y:S01]  /*81f0*/  SHFL.IDX PT, R2, R6, RZ, 0x181f ;  /* 0x00181fff06027589 */ /* 0x000f6200000e0000 */
[----:B------:R-:W-:Y:S01]  /*8200*/  ISETP.GE.AND P0, PT, R196, c[0x0][0x1d4], PT ;  /* 0x00007500c4007a0c */ /* 0x000fe20003f06270 */
[----:B------:R-:W-:Y:S01]  /*8210*/  BSSY B0, `(.L_x_4169) ;  /* 0x0000102000007945 */ /* 0x000fe20003800000 */
[----:B------:R-:W-:Y:S02]  /*8220*/  ISETP.GE.AND P4, PT, R208, c[0x0][0x1d4], PT ;  /* 0x00007500d0007a0c */ /* 0x000fe40003f86270 */
[----:B------:R-:W4:Y:S01]  /*8230*/  SHFL.IDX PT, R3, R6, 0x1, 0x181f ;  /* 0x00381f0006037f89 */ /* 0x000f2200000e0000 */
[----:B------:R-:W-:Y:S04]  /*8240*/  SEL R183, RZ, 0x10, P0 ;  /* 0x00000010ffb77807 */ /* 0x000fe80000000000 */
[----:B----4-:R-:W4:Y:S01]  /*8250*/  SHFL.IDX PT, R20, R20, 0x1, 0x181f ;  /* 0x00381f0014147f89 */ /* 0x010f2200000e0000 */
[----:B------:R-:W-:Y:S04]  /*8260*/  IADD3 R12, -R183, 0x10, RZ ;  /* 0x00000010b70c7810 */ /* 0x000fe80007ffe1ff */
[----:B------:R-:W-:Y:S02]  /*8270*/  LOP3.LUT R12, R12, 0xf, RZ, 0xc0, !PT ;  /* 0x0000000f0c0c7812 */ /* 0x000fe400078ec0ff */
[----:B-----5:R-:W-:Y:S05]  /*8280*/  IADD3 R4, P2, R2, R13, RZ ;  /* 0x0000000d02047210 */ /* 0x020fea0007f5e0ff */
[----:B---3--:R-:W-:Y:S05]  /*8290*/  IMAD.X R5, R0, 0x1, R7, P2 ;  /* 0x0000000100057824 */ /* 0x008fea00010e0607 */
[----:B------:R3:W-:Y:S01]  /*82a0*/  LDGSTS.E.BYPASS.LTC128B.128 [R184+0x100], [R4.64], !P0 ;  /* 0x0010000004b87fae */ /* 0x0007e2000c101d46 */
[----:B------:R-:W-:Y:S04]  /*82b0*/  IADD3 R12, P6, P0, R12, R3, R13 ;  /* 0x000000030c0c7210 */ /* 0x000fe800078de00d */
[----:B----4-:R-:W-:Y:S02]  /*82c0*/  IADD3.X R13, RZ, R20, R7, P6, P0 ;  /* 0x00000014ff0d7210 */ /* 0x010fe400037e0407 */
[----:B---3--:R-:W-:Y:S05]  /*82d0*/  IADD3 R4, P2, R2, R15, RZ ;  /* 0x0000000f02047210 */ /* 0x008fea0007f5e0ff */
[--C-:B------:R-:W-:Y:S01]  /*82e0*/  IMAD.X R5, R0, 0x1, R14.reuse, P2 ;  /* 0x0000000100057824 */ /* 0x100fe200010e060e */
[----:B------:R-:W-:Y:S04]  /*82f0*/  ISETP.GE.AND P2, PT, R207, c[0x0][0x1d4], PT ;  /* 0x00007500cf007a0c */ /* 0x000fe80003f46270 */
[----:B------:R3:W-:Y:S02]  /*8300*/  LDGSTS.E.BYPASS.LTC128B.128 [R184+0x2100], [R4.64], !P4 ;  /* 0x0210000004b87fae */ /* 0x0007e4000e101d46 */
[----:B---3--:R-:W-:Y:S05]  /*8310*/  IADD3 R4, P5, R2, R22, RZ ;  /* 0x0000001602047210 */ /* 0x008fea0007fbe0ff */
[----:B------:R-:W-:Y:S01]  /*8320*/  IMAD.X R5, R0, 0x1, R21, P5 ;  /* 0x0000000100057824 */ /* 0x000fe200028e0615 */
[----:B------:R-:W-:Y:S02]  /*8330*/  ISETP.NE.U32.AND P5, PT, R183, RZ, PT ;  /* 0x000000ffb700720c */ /* 0x000fe40003fa5070 */
[----:B------:R-:W-:Y:S02]  /*8340*/  SEL R0, RZ, 0x10, P4 ;  /* 0x00000010ff007807 */ /* 0x000fe40002000000 */
[----:B------:R3:W-:Y:S02]  /*8350*/  LDGSTS.E.BYPASS.LTC128B.128 [R184+0x4100], [R4.64], !P2 ;  /* 0x0410000004b87fae */ /* 0x0007e4000d101d46 */
        /* <DEDUP_REMOVED lines=9> */
[C---:B------:R-:W-:Y:S02]  /*83f0*/  IADD3 R2, -R0.reuse, 0x10, RZ ;  /* 0x0000001000027810 */ /* 0x040fe40007ffe1ff */
[----:B------:R-:W-:Y:S01]  /*8400*/  ISETP.NE.U32.AND P6, PT, R0, RZ, PT ;  /* 0x000000ff0000720c */ /* 0x000fe20003fc5070 */
[----:B------:R2:W-:Y:S01]  /*8410*/  LDGSTS.E.BYPASS.LTC128B.128.ZFILL [R184+0x3100], [R12.64], P0 ;  /* 0x031000000cb87fae */ /* 0x0005e20008141d46 */
[----:B------:R-:W-:Y:S04]  /*8420*/  LOP3.LUT R2, R2, 0xf, RZ, 0xc0, !PT ;  /* 0x0000000f02027812 */ /* 0x000fe800078ec0ff */
[----:B------:R-:W-:Y:S04]  /*8430*/  IADD3 R2, P5, P0, R2, R3, R22 ;  /* 0x0000000302027210 */ /* 0x000fe800078be016 */
[----:B------:R-:W-:Y:S02]  /*8440*/  IADD3.X R3, RZ, R20, R21, P5, P0 ;  /* 0x00000014ff037210 */ /* 0x000fe40002fe0415 */
[----:B------:R-:W-:Y:S03]  /*8450*/  ISETP.GT.AND P0, PT, R187, R212, PT ;  /* 0x000000d4bb00720c */ /* 0x000fe60003f04270 */
[----:B------:R3:W-:Y:S05]  /*8460*/  LDGSTS.E.BYPASS.LTC128B.128.ZFILL [R184+0x5100], [R2.64], P6 ;  /* 0x0510000002b87fae */ /* 0x0007ea000b141d46 */
        /* <DEDUP_REMOVED lines=31> */
[----:B------:R-:W2:Y:S05]  /*8660*/  LDSM.16.M88.4 R136, [R161+-0x3000] ;  /* 0xffd00000a188783b */ /* 0x000eaa0000000200 */
[----:B------:R-:W4:Y:S02]  /*8670*/  LDSM.16.M88.4 R152, [R161+-0x2800] ;  /* 0xffd80000a198783b */ /* 0x000f240000000200 */
        /* <DEDUP_REMOVED lines=11> */
[----:B------:R-:W2:Y:S05]  /*8730*/  LDSM.16.M88.4 R140, [R160+0x3000] ;  /* 0x00300000a08c783b */ /* 0x000eaa0000000200 */
[----:B------:R-:W4:Y:S02]  /*8740*/  LDSM.16.M88.4 R152, [R160+0x3800] ;  /* 0x00380000a098783b */ /* 0x000f240000000200 */
        /* <DEDUP_REMOVED lines=11> */
[----:B------:R-:W2:Y:S05]  /*8800*/  LDSM.16.M88.4 R136, [R174] ;  /* 0x00000000ae88783b */ /* 0x000eaa0000000200 */
[----:B------:R-:W4:Y:S02]  /*8810*/  LDSM.16.M88.4 R152, [R175] ;  /* 0x00000000af98783b */ /* 0x000f240000000200 */
        /* <DEDUP_REMOVED lines=86> */
[C---:B----4-:R-:W-:Y:S08]  /*8d80*/  HMMA.16816.F32.BF16 R28, R140.reuse, R152, R28 ;  /* 0x000000988c1c723c */ /* 0x050ff0000004181c */
[----:B------:R-:W-:Y:S01]  /*8d90*/  HMMA.16816.F32.BF16 R32, R140, R154, R32 ;  /* 0x0000009a8c20723c */ /* 0x000fe20000041820 */
[----:B------:R-:W-:Y:S07]  /*8da0*/  @!UPT UIADD3 URZ, URZ, URZ, URZ ;  /* 0x0000003f3f3ff290 */ /* 0x000fee000fffe03f */
[----:B------:R-:W-:-:S11]  /*8db0*/  @!P0 BRA `(.L_x_4170) ;  /* 0x0000047000008947 */ /* 0x000fd60003800000 */
[----:B---3--:R-:W-:Y:S01]  /*8dc0*/  IMAD R2, R210, 0x20, R214 ;  /* 0x00000020d2027824 */ /* 0x008fe200078e02d6 */
        /* <DEDUP_REMOVED lines=37> */
.L_x_4206:
        /* <DEDUP_REMOVED lines=18> */
.L_x_4207:
[C---:B---3--:R-:W-:Y:S02]  /*9140*/  IADD3 R2, -R183.reuse, 0x10, RZ ;  /* 0x00000010b7027810 */ /* 0x048fe40007ffe1ff */
[C---:B--2---:R-:W-:Y:S02]  /*9150*/  IADD3 R138, P6, R0.reuse, R142, RZ ;  /* 0x0000008e008a7210 */ /* 0x044fe40007fde0ff */
[----:B------:R-:W-:Y:S02]  /*9160*/  IADD3 R136, P5, R0, R143, RZ ;  /* 0x0000008f00887210 */ /* 0x000fe40007fbe0ff */
[----:B------:R-:W-:Y:S01]  /*9170*/  ISETP.NE.U32.AND P0, PT, R183, RZ, PT ;  /* 0x000000ffb700720c */ /* 0x000fe20003f05070 */
[----:B----4-:R-:W-:Y:S01]  /*9180*/  IMAD.X R139, R124, 0x1, R139, P6 ;  /* 0x000000017c8b7824 */ /* 0x010fe200030e068b */
        /* <DEDUP_REMOVED lines=10> */
.L_x_4170:
[----:B---3--:R-:W-:Y:S05]  /*9230*/  BSYNC B0 ;  /* 0x0000000000007941 */ /* 0x008fea0003800000 */
.L_x_4169:
        /* <DEDUP_REMOVED lines=34> */
[----:B-1----:R-:W1:Y:S04]  /*9460*/  SHFL.BFLY PT, R125, R124, 0x2, 0x1f ;  /* 0x0c401f007c7d7f89 */ /* 0x002e6800000e0000 */
[----:B------:R-:W2:Y:S01]  /*9470*/  SHFL.BFLY PT, R0, R136, 0x2, 0x1f ;  /* 0x0c401f0088007f89 */ /* 0x000ea200000e0000 */
[----:B-1----:R-:W-:Y:S02]  /*9480*/  FMNMX.FTZ R125, R124, R125, !PT ;  /* 0x0000007d7c7d7209 */ /* 0x002fe40007810000 */
[----:B--2---:R-:W-:Y:S03]  /*9490*/  FMNMX.FTZ R124, R136, R0, !PT ;  /* 0x00000000887c7209 */ /* 0x004fe60007810000 */
[----:B------:R-:W1:Y:S04]  /*94a0*/  SHFL.BFLY PT, R2, R125, 0x1, 0x1f ;  /* 0x0c201f007d027f89 */ /* 0x000e6800000e0000 */
[----:B------:R2:W3:Y:S01]  /*94b0*/  SHFL.BFLY PT, R0, R124, 0x1, 0x1f ;  /* 0x0c201f007c007f89 */ /* 0x0004e200000e0000 */
[----:B-1----:R-:W-:Y:S04]  /*94c0*/  FMNMX.FTZ R125, R125, R2, !PT ;  /* 0x000000027d7d7209 */ /* 0x002fe80007810000 */
.L_x_4208:
[----:B---3--:R-:W-:Y:S01]  /*94d0*/  FMNMX.FTZ R3, R0, R124, !PT ;  /* 0x0000007c00037209 */ /* 0x008fe20007810000 */
[C---:B------:R-:W-:Y:S01]  /*94e0*/  FADD.FTZ R2, -R125.reuse, R126 ;  /* 0x0000007e7d027221 */ /* 0x040fe20000010100 */
[----:B------:R-:W-:Y:S01]  /*94f0*/  WARPSYNC 0xffffffff ;  /* 0xffffffff00007948 */ /* 0x000fe20003800000 */
[----:B------:R-:W-:Y:S01]  /*9500*/  FMUL.FTZ R126, R125, c[0x0][0x2d0] ;  /* 0x0000b4007d7e7a20 */ /* 0x000fe20000410000 */
[----:B------:R-:W1:Y:S01]  /*9510*/  LDSM.16.MT88.4 R140, [R163] ;  /* 0x00000000a38c783b */ /* 0x000e620000004200 */
[----:B------:R-:W-:Y:S01]  /*9520*/  FADD.FTZ R0, -R3, R127 ;  /* 0x0000007f03007221 */ /* 0x000fe20000010100 */
[----:B------:R-:W-:Y:S01]  /*9530*/  ISETP.GT.AND P0, PT, R187, R212, PT ;  /* 0x000000d4bb00720c */ /* 0x000fe20003f04270 */
[----:B------:R-:W-:Y:S02]  /*9540*/  FMUL.FTZ R127, R3, c[0x0][0x2d0] ;  /* 0x0000b400037f7a20 */ /* 0x000fe40000410000 */
[----:B------:R-:W-:Y:S02]  /*9550*/  FMUL.FTZ R2, R2, c[0x0][0x2d0] ;  /* 0x0000b40002027a20 */ /* 0x000fe40000410000 */
[----:B------:R-:W-:Y:S02]  /*9560*/  FMUL.FTZ R0, R0, c[0x0][0x2d0] ;  /* 0x0000b40000007a20 */ /* 0x000fe40000410000 */
        /* <DEDUP_REMOVED lines=26> */
[----:B--2---:R-:W-:Y:S01]  /*9710*/  MUFU.EX2 R124, R6 ;  /* 0x00000006007c7308 */ /* 0x004fe20000000800 */
        /* <DEDUP_REMOVED lines=9> */
[----:B------:R-:W-:Y:S01]  /*97b0*/  FFMA.FTZ R35, R35, c[0x0][0x2d0], -R127 ;  /* 0x0000b40023237a23 */ /* 0x000fe2000001087f */
[----:B------:R-:W-:Y:S01]  /*97c0*/  MOV R127, R3 ;  /* 0x00000003007f7202 */ /* 0x000fe20000000f00 */
[----:B------:R-:W-:Y:S01]  /*97d0*/  FFMA.FTZ R28, R28, c[0x0][0x2d0], -R126 ;  /* 0x0000b4001c1c7a23 */ /* 0x000fe2000001087e */
[----:B------:R-:W-:Y:S10]  /*97e0*/  MUFU.EX2 R149, R8 ;  /* 0x0000000800957308 */ /* 0x000ff40000000800 */
[----:B------:R-:W2:Y:S10]  /*97f0*/  MUFU.EX2 R157, R9 ;  /* 0x00000009009d7308 */ /* 0x000eb40000000800 */
[----:B------:R-:W-:Y:S10]  /*9800*/  MUFU.EX2 R155, R10 ;  /* 0x0000000a009b7308 */ /* 0x000ff40000000800 */
[----:B------:R-:W5:Y:S10]  /*9810*/  MUFU.EX2 R156, R11 ;  /* 0x0000000b009c7308 */ /* 0x000f740000000800 */
[----:B------:R-:W-:Y:S10]  /*9820*/  MUFU.EX2 R152, R16 ;  /* 0x0000001000987308 */ /* 0x000ff40000000800 */
[----:B------:R-:W-:Y:S10]  /*9830*/  MUFU.EX2 R154, R17 ;  /* 0x00000011009a7308 */ /* 0x000ff40000000800 */
[----:B------:R-:W-:Y:S10]  /*9840*/  MUFU.EX2 R150, R18 ;  /* 0x0000001200967308 */ /* 0x000ff40000000800 */
[----:B------:R-:W-:Y:S10]  /*9850*/  MUFU.EX2 R146, R12 ;  /* 0x0000000c00927308 */ /* 0x000ff40000000800 */
[----:B------:R-:W1:Y:S10]  /*9860*/  MUFU.EX2 R153, R13 ;  /* 0x0000000d00997308 */ /* 0x000e740000000800 */
[----:B------:R1:W-:Y:S10]  /*9870*/  MUFU.EX2 R145, R14 ;  /* 0x0000000e00917308 */ /* 0x0003f40000000800 */
[----:B------:R-:W1:Y:S10]  /*9880*/  MUFU.EX2 R151, R15 ;  /* 0x0000000f00977308 */ /* 0x000e740000000800 */
[----:B------:R1:W-:Y:S10]  /*9890*/  MUFU.EX2 R126, R28 ;  /* 0x0000001c007e7308 */ /* 0x0003f40000000800 */
[----:B------:R-:W-:Y:S10]  /*98a0*/  MUFU.EX2 R29, R29 ;  /* 0x0000001d001d7308 */ /* 0x000ff40000000800 */
[----:B------:R-:W-:Y:S10]  /*98b0*/  MUFU.EX2 R32, R32 ;  /* 0x0000002000207308 */ /* 0x000ff40000000800 */
[----:B------:R-:W-:Y:S10]  /*98c0*/  MUFU.EX2 R33, R33 ;  /* 0x0000002100217308 */ /* 0x000ff40000000800 */
[----:B------:R-:W-:Y:S10]  /*98d0*/  MUFU.EX2 R30, R30 ;  /* 0x0000001e001e7308 */ /* 0x000ff40000000800 */
[----:B------:R-:W-:Y:S10]  /*98e0*/  MUFU.EX2 R31, R31 ;  /* 0x0000001f001f7308 */ /* 0x000ff40000000800 */
[----:B------:R-:W-:Y:S10]  /*98f0*/  MUFU.EX2 R34, R34 ;  /* 0x0000002200227308 */ /* 0x000ff40000000800 */
[----:B------:R-:W-:Y:S01]  /*9900*/  MUFU.EX2 R35, R35 ;  /* 0x0000002300237308 */ /* 0x000fe20000000800 */
[----:B---3--:R-:W-:Y:S01]  /*9910*/  FMUL.FTZ R4, R2, R128 ;  /* 0x0000008002047220 */ /* 0x008fe20000410000 */
[----:B----4-:R-:W-:Y:S01]  /*9920*/  F2FP.BF16.PACK_AB R136, R148, R144 ;  /* 0x000000909488723e */ /* 0x010fe200000010ff */
[----:B------:R-:W-:Y:S01]  /*9930*/  FMUL.FTZ R5, R2, R129 ;  /* 0x0000008102057220 */ /* 0x000fe20000410000 */
[----:B--2---:R-:W-:Y:S01]  /*9940*/  F2FP.BF16.PACK_AB R138, R157, R149 ;  /* 0x000000959d8a723e */ /* 0x004fe200000010ff */
[C---:B------:R-:W-:Y:S01]  /*9950*/  FMUL.FTZ R6, R0.reuse, R130 ;  /* 0x0000008200067220 */ /* 0x040fe20000410000 */
[----:B------:R-:W-:Y:S01]  /*9960*/  F2FP.BF16.PACK_AB R137, R147, R124 ;  /* 0x0000007c9389723e */ /* 0x000fe200000010ff */
[----:B------:R-:W-:Y:S01]  /*9970*/  FMUL.FTZ R7, R0, R131 ;  /* 0x0000008300077220 */ /* 0x000fe20000410000 */
[----:B-----5:R-:W-:Y:S01]  /*9980*/  F2FP.BF16.PACK_AB R139, R156, R155 ;  /* 0x0000009b9c8b723e */ /* 0x020fe200000010ff */
[----:B------:R-:W2:Y:S01]  /*9990*/  LDSM.16.MT88.4 R128, [R164] ;  /* 0x00000000a480783b */ /* 0x000ea20000004200 */
[C---:B------:R-:W-:Y:S01]  /*99a0*/  FMUL.FTZ R8, R2.reuse, R132 ;  /* 0x0000008402087220 */ /* 0x040fe20000410000 */
[----:B-1----:R-:W-:Y:S01]  /*99b0*/  F2FP.BF16.PACK_AB R12, R153, R146 ;  /* 0x00000092990c723e */ /* 0x002fe200000010ff */
[----:B------:R-:W-:Y:S01]  /*99c0*/  FMUL.FTZ R9, R2, R133 ;  /* 0x0000008502097220 */ /* 0x000fe20000410000 */
[----:B------:R-:W-:Y:S01]  /*99d0*/  F2FP.BF16.PACK_AB R14, R154, R152 ;  /* 0x000000989a0e723e */ /* 0x000fe200000010ff */
[C---:B------:R-:W-:Y:S01]  /*99e0*/  FMUL.FTZ R10, R0.reuse, R134 ;  /* 0x00000086000a7220 */ /* 0x040fe20000410000 */
[C---:B------:R-:W-:Y:S01]  /*99f0*/  HMMA.16816.F32.BF16 R4, R136.reuse, R140, R4 ;  /* 0x0000008c8804723c */ /* 0x040fe20000041804 */
[----:B------:R-:W-:Y:S04]  /*9a00*/  MUFU.EX2 R140, R20 ;  /* 0x00000014008c7308 */ /* 0x000fe80000000800 */
[----:B------:R-:W-:Y:S01]  /*9a10*/  FMUL.FTZ R11, R0, R135 ;  /* 0x00000087000b7220 */ /* 0x000fe20000410000 */
[----:B------:R-:W-:Y:S01]  /*9a20*/  F2FP.BF16.PACK_AB R13, R151, R145 ;  /* 0x00000091970d723e */ /* 0x000fe200000010ff */
[----:B------:R-:W-:Y:S01]  /*9a30*/  LDSM.16.MT88.4 R132, [R164+0x800] ;  /* 0x00080000a484783b */ /* 0x000fe20000004200 */
[C---:B------:R-:W-:Y:S03]  /*9a40*/  FMUL.FTZ R100, R2.reuse, R100 ;  /* 0x0000006402647220 */ /* 0x040fe60000410000 */
[----:B------:R-:W-:Y:S01]  /*9a50*/  MUFU.EX2 R141, R24 ;  /* 0x00000018008d7308 */ /* 0x000fe20000000800 */
[C---:B------:R-:W-:Y:S03]  /*9a60*/  HMMA.16816.F32.BF16 R8, R136.reuse, R142, R8 ;  /* 0x0000008e8808723c */ /* 0x040fe60000041808 */
[----:B------:R-:W-:Y:S02]  /*9a70*/  FMUL.FTZ R101, R2, R101 ;  /* 0x0000006502657220 */ /* 0x000fe40000410000 */
[C---:B------:R-:W-:Y:S02]  /*9a80*/  FMUL.FTZ R102, R0.reuse, R102 ;  /* 0x0000006600667220 */ /* 0x040fe40000410000 */
[----:B------:R-:W-:Y:S02]  /*9a90*/  FMUL.FTZ R103, R0, R103 ;  /* 0x0000006700677220 */ /* 0x000fe40000410000 */
[----:B------:R-:W-:Y:S03]  /*9aa0*/  MUFU.EX2 R142, R21 ;  /* 0x00000015008e7308 */ /* 0x000fe60000000800 */
[C---:B------:R-:W-:Y:S02]  /*9ab0*/  FMUL.FTZ R104, R2.reuse, R104 ;  /* 0x0000006802687220 */ /* 0x040fe40000410000 */
[----:B------:R-:W-:Y:S02]  /*9ac0*/  FMUL.FTZ R105, R2, R105 ;  /* 0x0000006902697220 */ /* 0x000fe40000410000 */
[C---:B------:R-:W-:Y:S02]  /*9ad0*/  FMUL.FTZ R106, R0.reuse, R106 ;  /* 0x0000006a006a7220 */ /* 0x040fe40000410000 */
[----:B------:R-:W-:Y:S01]  /*9ae0*/  FMUL.FTZ R107, R0, R107 ;  /* 0x0000006b006b7220 */ /* 0x000fe20000410000 */
[----:B------:R-:W-:Y:S01]  /*9af0*/  MUFU.EX2 R143, R25 ;  /* 0x00000019008f7308 */ /* 0x000fe20000000800 */
[C---:B------:R-:W-:Y:S01]  /*9b00*/  FMUL.FTZ R108, R2.reuse, R108 ;  /* 0x0000006c026c7220 */ /* 0x040fe20000410000 */
[C---:B--2---:R-:W-:Y:S03]  /*9b10*/  HMMA.16816.F32.BF16 R100, R136.reuse, R128, R100 ;  /* 0x000000808864723c */ /* 0x044fe60000041864 */
        /* <DEDUP_REMOVED lines=90> */
[----:B------:R-:W-:Y:S02]  /*a0c0*/  FFMA.FTZ R2, R2, R202, R144 ;  /* 0x000000ca02027223 */ /* 0x000fe40000010090 */
[----:B------:R2:W3:Y:S01]  /*a0d0*/  MUFU.EX2 R144, R19 ;  /* 0x0000001300907308 */ /* 0x0004e20000000800 */
[----:B------:R-:W-:Y:S02]  /*a0e0*/  FFMA.FTZ R124, R0, R206, R124 ;  /* 0x000000ce007c7223 */ /* 0x000fe4000001007c */
[----:B------:R-:W-:Y:S02]  /*a0f0*/  FADD.FTZ R0, R148, R2 ;  /* 0x0000000294007221 */ /* 0x000fe40000010000 */
[----:B------:R-:W-:Y:S01]  /*a100*/  FADD.FTZ R124, R147, R124 ;  /* 0x0000007c937c7221 */ /* 0x000fe20000010000 */
[C---:B-1----:R-:W-:Y:S03]  /*a110*/  HMMA.16816.F32.BF16 R44, R136.reuse, R128, R44 ;  /* 0x00000080882c723c */ /* 0x042fe6000004182c */
[----:B------:R-:W-:Y:S02]  /*a120*/  FADD.FTZ R2, R149, R0 ;  /* 0x0000000095027221 */ /* 0x000fe40000010000 */
[----:B------:R-:W-:Y:S02]  /*a130*/  FADD.FTZ R0, R155, R124 ;  /* 0x0000007c9b007221 */ /* 0x000fe40000010000 */
[----:B------:R-:W-:Y:S01]  /*a140*/  FADD.FTZ R2, R157, R2 ;  /* 0x000000029d027221 */ /* 0x000fe20000010000 */
[C---:B------:R-:W-:Y:S01]  /*a150*/  HMMA.16816.F32.BF16 R48, R136.reuse, R130, R48 ;  /* 0x000000828830723c */ /* 0x040fe20000041830 */
[----:B------:R-:W1:Y:S03]  /*a160*/  LDSM.16.MT88.4 R128, [R166+0x2000] ;  /* 0x00200000a680783b */ /* 0x000e660000004200 */
[----:B------:R-:W-:Y:S02]  /*a170*/  FADD.FTZ R0, R156, R0 ;  /* 0x000000009c007221 */ /* 0x000fe40000010000 */
[----:B------:R-:W-:Y:S02]  /*a180*/  FADD.FTZ R28, R146, R2 ;  /* 0x00000002921c7221 */ /* 0x000fe40000010000 */
[----:B------:R-:W-:Y:S01]  /*a190*/  FADD.FTZ R2, R145, R0 ;  /* 0x0000000091027221 */ /* 0x000fe20000010000 */
[----:B--2---:R-:W-:Y:S03]  /*a1a0*/  LDSM.16.MT88.4 R16, [R166+0x800] ;  /* 0x00080000a610783b */ /* 0x004fe60000004200 */
[----:B---3--:R-:W-:Y:S01]  /*a1b0*/  F2FP.BF16.PACK_AB R15, R144, R150 ;  /* 0x00000096900f723e */ /* 0x008fe200000010ff */
[----:B------:R-:W-:Y:S02]  /*a1c0*/  FADD.FTZ R0, R153, R28 ;  /* 0x0000001c99007221 */ /* 0x000fe40000010000 */
[----:B------:R-:W-:Y:S02]  /*a1d0*/  FADD.FTZ R2, R151, R2 ;  /* 0x0000000297027221 */ /* 0x000fe40000010000 */
[----:B------:R-:W-:Y:S02]  /*a1e0*/  FADD.FTZ R0, R152, R0 ;  /* 0x0000000098007221 */ /* 0x000fe40000010000 */
[----:B------:R-:W-:Y:S02]  /*a1f0*/  FADD.FTZ R2, R150, R2 ;  /* 0x0000000296027221 */ /* 0x000fe40000010000 */
[----:B------:R-:W-:Y:S02]  /*a200*/  FADD.FTZ R0, R154, R0 ;  /* 0x000000009a007221 */ /* 0x000fe40000010000 */
[----:B------:R-:W-:Y:S02]  /*a210*/  FADD.FTZ R2, R144, R2 ;  /* 0x0000000290027221 */ /* 0x000fe40000010000 */
[----:B------:R-:W-:Y:S04]  /*a220*/  FADD.FTZ R0, R140, R0 ;  /* 0x000000008c007221 */ /* 0x000fe80000010000 */
[----:B------:R-:W-:Y:S04]  /*a230*/  FADD.FTZ R0, R142, R0 ;  /* 0x000000008e007221 */ /* 0x000fe80000010000 */
        /* <DEDUP_REMOVED lines=20> */
[----:B------:R-:W2:Y:S10]  /*a380*/  MUFU.EX2 R139, R22 ;  /* 0x00000016008b7308 */ /* 0x000eb40000000800 */
[----:B------:R3:W4:Y:S10]  /*a390*/  MUFU.EX2 R138, R23 ;  /* 0x00000017008a7308 */ /* 0x0007340000000800 */
[----:B------:R-:W5:Y:S01]  /*a3a0*/  MUFU.EX2 R137, R26 ;  /* 0x0000001a00897308 */ /* 0x000f620000000800 */
[----:B--2---:R-:W-:Y:S09]  /*a3b0*/  FADD.FTZ R2, R139, R2 ;  /* 0x000000028b027221 */ /* 0x004ff20000010000 */
[----:B------:R2:W2:Y:S01]  /*a3c0*/  MUFU.EX2 R136, R27 ;  /* 0x0000001b00887308 */ /* 0x0004a20000000800 */
[----:B---3--:R-:W-:Y:S01]  /*a3d0*/  LDSM.16.MT88.4 R20, [R164+0x1000] ;  /* 0x00100000a414783b */ /* 0x008fe20000004200 */
[----:B----4-:R-:W-:Y:S01]  /*a3e0*/  FADD.FTZ R2, R138, R2 ;  /* 0x000000028a027221 */ /* 0x010fe20000010000 */
[C---:B-1----:R-:W-:Y:S05]  /*a3f0*/  HMMA.16816.F32.BF16 R4, R12.reuse, R128, R4 ;  /* 0x000000800c04723c */ /* 0x042fea0000041804 */
[----:B-----5:R-:W-:Y:S03]  /*a400*/  FADD.FTZ R2, R137, R2 ;  /* 0x0000000289027221 */ /* 0x020fe60000010000 */
[C---:B------:R-:W-:Y:S01]  /*a410*/  HMMA.16816.F32.BF16 R8, R12.reuse, R130, R8 ;  /* 0x000000820c08723c */ /* 0x040fe20000041808 */
[----:B------:R-:W1:Y:S07]  /*a420*/  LDSM.16.MT88.4 R128, [R165+0x800] ;  /* 0x00080000a580783b */ /* 0x000e6e0000004200 */
[C---:B------:R-:W-:Y:S01]  /*a430*/  HMMA.16816.F32.BF16 R100, R12.reuse, R132, R100 ;  /* 0x000000840c64723c */ /* 0x040fe20000041864 */
[----:B--2---:R-:W-:Y:S07]  /*a440*/  LDSM.16.MT88.4 R24, [R166+0x1000] ;  /* 0x00100000a618783b */ /* 0x004fee0000004200 */
[C---:B------:R-:W-:Y:S01]  /*a450*/  HMMA.16816.F32.BF16 R104, R12.reuse, R134, R104 ;  /* 0x000000860c68723c */ /* 0x040fe20000041868 */
[----:B------:R-:W-:Y:S07]  /*a460*/  LDSM.16.MT88.4 R132, [R163+0x1800] ;  /* 0x00180000a384783b */ /* 0x000fee0000004200 */
        /* <DEDUP_REMOVED lines=28> */
[----:B------:R-:W-:Y:S07]  /*a630*/  HMMA.16816.F32.BF16 R96, R12, R130, R96 ;  /* 0x000000820c60723c */ /* 0x000fee0000041860 */
[----:B------:R-:W-:Y:S02]  /*a640*/  F2FP.BF16.PACK_AB R12, R142, R140 ;  /* 0x0000008c8e0c723e */ /* 0x000fe400000010ff */
[----:B------:R-:W-:Y:S03]  /*a650*/  F2FP.BF16.PACK_AB R14, R143, R141 ;  /* 0x0000008d8f0e723e */ /* 0x000fe600000010ff */
[----:B------:R-:W-:Y:S02]  /*a660*/  F2FP.BF16.PACK_AB R13, R138, R139 ;  /* 0x0000008b8a0d723e */ /* 0x000fe400000010ff */
[C---:B------:R-:W-:Y:S07]  /*a670*/  F2FP.BF16.PACK_AB R15, R136.reuse, R137 ;  /* 0x00000089880f723e */ /* 0x040fee00000010ff */
[C---:B--2---:R-:W-:Y:S08]  /*a680*/  HMMA.16816.F32.BF16 R4, R12.reuse, R16, R4 ;  /* 0x000000100c04723c */ /* 0x044ff00000041804 */
        /* <DEDUP_REMOVED lines=39> */
[C---:B------:R-:W-:Y:S01]  /*a900*/  HMMA.16816.F32.BF16 R128, R12.reuse, R132, R4 ;  /* 0x000000840c80723c */ /* 0x040fe20000041804 */
[----:B------:R-:W4:Y:S07]  /*a910*/  LDSM.16.MT88.4 R4, [R163+0x3800] ;  /* 0x00380000a304783b */ /* 0x000f2e0000004200 */
        /* <DEDUP_REMOVED lines=44> */
.L_x_4167:
[----:B------:R-:W-:Y:S05]  /*abe0*/  BRA.DIV ~URZ, `(.L_x_4175) ;  /* 0x00003c627f007947 */ /* 0x000fea000b800000 */
[----:B------:R1:W2:Y:S02]  /*abf0*/  SHFL.BFLY PT, R4, R202, 0x2, 0x1f ;  /* 0x0c401f00ca047f89 */ /* 0x0002a400000e0000 */
.L_x_4209:
[----:B--2---:R-:W-:Y:S01]  /*ac00*/  FADD.FTZ R4, R4, R202 ;  /* 0x000000ca04047221 */ /* 0x004fe20000010000 */
[----:B------:R-:W-:Y:S05]  /*ac10*/  BRA.DIV ~URZ, `(.L_x_4176) ;  /* 0x00003c927f007947 */ /* 0x000fea000b800000 */
[----:B------:R-:W2:Y:S04]  /*ac20*/  SHFL.BFLY PT, R0, R206, 0x2, 0x1f ;  /* 0x0c401f00ce007f89 */ /* 0x000ea800000e0000 */
[----:B------:R-:W3:Y:S01]  /*ac30*/  SHFL.BFLY PT, R2, R4, 0x1, 0x1f ;  /* 0x0c201f0004027f89 */ /* 0x000ee200000e0000 */
[----:B--2---:R-:W-:-:S02]  /*ac40*/  FADD.FTZ R206, R0, R206 ;  /* 0x000000ce00ce7221 */ /* 0x004fc40000010000 */
[----:B---3--:R-:W-:-:S03]  /*ac50*/  FADD.FTZ R4, R4, R2 ;  /* 0x0000000204047221 */ /* 0x008fc60000010000 */
[----:B------:R2:W3:Y:S04]  /*ac60*/  SHFL.BFLY PT, R3, R206, 0x1, 0x1f ;  /* 0x0c201f00ce037f89 */ /* 0x0004e800000e0000 */
.L_x_4210:
        /* <DEDUP_REMOVED lines=117> */
.L_x_4136:
        /* <DEDUP_REMOVED lines=17> */
.L_x_4178:
[----:B------:R-:W-:Y:S05]  /*b4d0*/  BSYNC B0 ;  /* 0x0000000000007941 */ /* 0x000fea0003800000 */
.L_x_4177:
        /* <DEDUP_REMOVED lines=15> */
[----:B--2--5:R-:W-:Y:S05]  /*b5d0*/  CALL.REL.NOINC `($__internal_69_$__cuda_sm70_shflsync_idx_p) ;  /* 0x0000349000007944 */ /* 0x024fea0003c00000 */
.L_x_4181:
        /* <DEDUP_REMOVED lines=220> */
.L_x_4183:
[----:B------:R-:W-:Y:S05]  /*c3a0*/  BSYNC B0 ;  /* 0x0000000000007941 */ /* 0x000fea0003800000 */
.L_x_4182:
        /* <DEDUP_REMOVED lines=100> */
.L_x_4180:
        /* <DEDUP_REMOVED lines=40> */
.L_x_4184:
[----:B------:R-:W-:Y:S05]  /*cc70*/  BSYNC B1 ;  /* 0x0000000000017941 */ /* 0x000fea0003800000 */
.L_x_4179:
        /* <DEDUP_REMOVED lines=9> */
.L_x_4211:
[----:B------:R-:W-:Y:S01]  /*cd10*/  WARPSYNC 0xffffffff ;  /* 0xffffffff00007948 */ /* 0x000fe20003800000 */
[----:B------:R-:W-:Y:S01]  /*cd20*/  BAR.SYNC.DEFER_BLOCKING 0x4, 0x100 ;  /* 0x0104000000007b1d */ /* 0x000fe20000010000 */
[----:B-1--4-:R-:W-:-:S05]  /*cd30*/  MOV R236, R0 ;  /* 0x0000000000ec7202 */ /* 0x012fca0000000f00 */
[----:B------:R1:W-:Y:S04]  /*cd40*/  @!P6 STS [0x18100], R17 ;  /* 0x01810011ff00e388 */ /* 0x0003e80000000800 */
[----:B------:R-:W-:Y:S06]  /*cd50*/  BAR.ARV 0x5, 0x100 ;  /* 0x0144000000007b1d */ /* 0x000fec0000002000 */
.L_x_4185:
[----:B-1----:R-:W-:-:S13]  /*cd60*/  ISETP.GE.AND P0, PT, R236, c[0x0][0x538], PT ;  /* 0x00014e00ec007a0c */ /* 0x002fda0003f06270 */
[----:B--2345:R-:W-:Y:S01]  /*cd70*/  @P0 CALL.REL.NOINC `(.L_x_4187) ;  /* 0x0000001000000944 */ /* 0x03cfe20003c00000 */
[----:B------:R-:W-:Y:S05]  /*cd80*/  BRA `(.L_x_4188) ;  /* 0xffff3b9000007947 */ /* 0x000fea000383ffff */
.L_x_4187:
[----:B------:R-:W-:Y:S05]  /*cd90*/  EXIT ;  /* 0x000000000000794d */ /* 0x000fea0003800000 */
.L_x_4137:
[----:B------:R-:W-:Y:S01]  /*cda0*/  IMAD.MOV.U32 R0, RZ, RZ, R9 ;  /* 0x000000ffff007224 */ /* 0x000fe200078e0009 */
[----:B------:R-:W-:Y:S01]  /*cdb0*/  MOV R192, RZ ;  /* 0x000000ff00c07202 */ /* 0x000fe20000000f00 */
[----:B------:R-:W-:Y:S01]  /*cdc0*/  IMAD.MOV.U32 R3, RZ, RZ, 0x181f ;  /* 0x0000181fff037424 */ /* 0x000fe200078e00ff */
[----:B------:R-:W-:Y:S02]  /*cdd0*/  MOV R2, 0xcdf0 ;  /* 0x0000cdf000027802 */ /* 0x000fe40000000f00 */
[----:B-----5:R-:W-:Y:S05]  /*cde0*/  CALL.REL.NOINC `($__internal_69_$__cuda_sm70_shflsync_idx_p) ;  /* 0x00001c8000007944 */ /* 0x020fea0003c00000 */
[----:B------:R-:W-:Y:S01]  /*cdf0*/  MOV R8, R0 ;  /* 0x0000000000087202 */ /* 0x000fe20000000f00 */
[----:B------:R-:W-:Y:S05]  /*ce00*/  BRA `(.L_x_4189) ;  /* 0xffff47b000007947 */ /* 0x000fea000383ffff */
.L_x_4138:
[----:B------:R-:W-:Y:S01]  /*ce10*/  IMAD.MOV.U32 R0, RZ, RZ, R11 ;  /* 0x000000ffff007224 */ /* 0x000fe200078e000b */
[----:B------:R-:W-:Y:S01]  /*ce20*/  MOV R192, RZ ;  /* 0x000000ff00c07202 */ /* 0x000fe20000000f00 */
[----:B------:R-:W-:Y:S01]  /*ce30*/  IMAD.MOV.U32 R3, RZ, RZ, 0x181f ;  /* 0x0000181fff037424 */ /* 0x000fe200078e00ff */
[----:B------:R-:W-:Y:S02]  /*ce40*/  MOV R2, 0xce60 ;  /* 0x0000ce6000027802 */ /* 0x000fe40000000f00 */
[----:B-12--5:R-:W-:Y:S05]  /*ce50*/  CALL.REL.NOINC `($__internal_69_$__cuda_sm70_shflsync_idx_p) ;  /* 0x00001c1000007944 */ /* 0x026fea0003c00000 */
[----:B------:R-:W-:Y:S05]  /*ce60*/  BRA `(.L_x_4190) ;  /* 0xffff477000007947 */ /* 0x000fea000383ffff */
.L_x_4141:
[----:B----4-:R-:W-:Y:S01]  /*ce70*/  IMAD.MOV.U32 R0, RZ, RZ, R9 ;  /* 0x000000ffff007224 */ /* 0x010fe200078e0009 */
[----:B------:R-:W-:Y:S01]  /*ce80*/  MOV R192, 0x1 ;  /* 0x0000000100c07802 */ /* 0x000fe20000000f00 */
[----:B--2---:R-:W-:Y:S01]  /*ce90*/  IMAD.MOV.U32 R3, RZ, RZ, 0x181f ;  /* 0x0000181fff037424 */ /* 0x004fe200078e00ff */
[----:B------:R-:W-:-:S02]  /*cea0*/  MOV R2, 0xcec0 ;  /* 0x0000cec000027802 */ /* 0x000fc40000000f00 */
[----:B-1-3-5:R-:W-:Y:S05]  /*ceb0*/  CALL.REL.NOINC `($__internal_69_$__cuda_sm70_shflsync_idx_p) ;  /* 0x00001bb000007944 */ /* 0x02afea0003c00000 */
[----:B------:R-:W-:Y:S01]  /*cec0*/  IMAD.MOV.U32 R8, RZ, RZ, R0 ;  /* 0x000000ffff087224 */ /* 0x000fe200078e0000 */
[----:B------:R-:W-:Y:S01]  /*ced0*/  MOV R192, 0x1 ;  /* 0x0000000100c07802 */ /* 0x000fe20000000f00 */
[----:B------:R-:W-:Y:S01]  /*cee0*/  IMAD.MOV.U32 R0, RZ, RZ, R11 ;  /* 0x000000ffff007224 */ /* 0x000fe200078e000b */
[----:B------:R-:W-:-:S02]  /*cef0*/  MOV R3, 0x181f ;  /* 0x0000181f00037802 */ /* 0x000fc40000000f00 */
[----:B------:R-:W-:Y:S02]  /*cf00*/  MOV R2, 0xcf20 ;  /* 0x0000cf2000027802 */ /* 0x000fe40000000f00 */
[----:B------:R-:W-:Y:S05]  /*cf10*/  CALL.REL.NOINC `($__internal_69_$__cuda_sm70_shflsync_idx_p) ;  /* 0x00001b5000007944 */ /* 0x000fea0003c00000 */
[----:B------:R-:W-:Y:S05]  /*cf20*/  BRA `(.L_x_4191) ;  /* 0xffff484000007947 */ /* 0x000fea000383ffff */
.L_x_4144:
[----:B----4-:R-:W-:Y:S01]  /*cf30*/  IMAD.MOV.U32 R0, RZ, RZ, R9 ;  /* 0x000000ffff007224 */ /* 0x010fe200078e0009 */
[----:B------:R-:W-:Y:S01]  /*cf40*/  MOV R192, 0x2 ;  /* 0x0000000200c07802 */ /* 0x000fe20000000f00 */
[----:B-1----:R-:W-:Y:S01]  /*cf50*/  IMAD.MOV.U32 R3, RZ, RZ, 0x181f ;  /* 0x0000181fff037424 */ /* 0x002fe200078e00ff */
[----:B------:R-:W-:Y:S02]  /*cf60*/  MOV R2, 0xcf80 ;  /* 0x0000cf8000027802 */ /* 0x000fe40000000f00 */
[----:B--23-5:R-:W-:Y:S05]  /*cf70*/  CALL.REL.NOINC `($__internal_69_$__cuda_sm70_shflsync_idx_p) ;  /* 0x00001af000007944 */ /* 0x02cfea0003c00000 */
[----:B------:R-:W-:Y:S01]  /*cf80*/  MOV R8, R0 ;  /* 0x0000000000087202 */ /* 0x000fe20000000f00 */
[----:B------:R-:W-:Y:S05]  /*cf90*/  BRA `(.L_x_4192) ;  /* 0xffff493000007947 */ /* 0x000fea000383ffff */
.L_x_4145:
[----:B----4-:R-:W-:Y:S01]  /*cfa0*/  IMAD.MOV.U32 R0, RZ, RZ, R11 ;  /* 0x000000ffff007224 */ /* 0x010fe200078e000b */
[----:B------:R-:W-:Y:S01]  /*cfb0*/  MOV R192, 0x2 ;  /* 0x0000000200c07802 */ /* 0x000fe20000000f00 */
[----:B------:R-:W-:Y:S01]  /*cfc0*/  IMAD.MOV.U32 R3, RZ, RZ, 0x181f ;  /* 0x0000181fff037424 */ /* 0x000fe200078e00ff */
[----:B------:R-:W-:Y:S02]  /*cfd0*/  MOV R2, 0xcff0 ;  /* 0x0000cff000027802 */ /* 0x000fe40000000f00 */
[----:B-123-5:R-:W-:Y:S05]  /*cfe0*/  CALL.REL.NOINC `($__internal_69_$__cuda_sm70_shflsync_idx_p) ;  /* 0x00001a8000007944 */ /* 0x02efea0003c00000 */
[----:B------:R-:W-:Y:S05]  /*cff0*/  BRA `(.L_x_4193) ;  /* 0xffff48f000007947 */ /* 0x000fea000383ffff */
.L_x_4148:
[----:B-1----:R-:W-:Y:S01]  /*d000*/  IMAD.MOV.U32 R0, RZ, RZ, R9 ;  /* 0x000000ffff007224 */ /* 0x002fe200078e0009 */
[----:B------:R-:W-:Y:S01]  /*d010*/  MOV R192, 0x3 ;  /* 0x0000000300c07802 */ /* 0x000fe20000000f00 */
[----:B------:R-:W-:Y:S01]  /*d020*/  IMAD.MOV.U32 R3, RZ, RZ, 0x181f ;  /* 0x0000181fff037424 */ /* 0x000fe200078e00ff */
[----:B------:R-:W-:-:S02]  /*d030*/  MOV R2, 0xd050 ;  /* 0x0000d05000027802 */ /* 0x000fc40000000f00 */
[----:B--2345:R-:W-:Y:S05]  /*d040*/  CALL.REL.NOINC `($__internal_69_$__cuda_sm70_shflsync_idx_p) ;  /* 0x00001a2000007944 */ /* 0x03cfea0003c00000 */
[----:B------:R-:W-:Y:S01]  /*d050*/  IMAD.MOV.U32 R8, RZ, RZ, R0 ;  /* 0x000000ffff087224 */ /* 0x000fe200078e0000 */
[----:B------:R-:W-:Y:S01]  /*d060*/  MOV R192, 0x3 ;  /* 0x0000000300c07802 */ /* 0x000fe20000000f00 */
[----:B------:R-:W-:Y:S01]  /*d070*/  IMAD.MOV.U32 R0, RZ, RZ, R11 ;  /* 0x000000ffff007224 */ /* 0x000fe200078e000b */
[----:B------:R-:W-:-:S02]  /*d080*/  MOV R3, 0x181f ;  /* 0x0000181f00037802 */ /* 0x000fc40000000f00 */
[----:B------:R-:W-:Y:S02]  /*d090*/  MOV R2, 0xd0b0 ;  /* 0x0000d0b000027802 */ /* 0x000fe40000000f00 */
[----:B------:R-:W-:Y:S05]  /*d0a0*/  CALL.REL.NOINC `($__internal_69_$__cuda_sm70_shflsync_idx_p) ;  /* 0x000019c000007944 */ /* 0x000fea0003c00000 */
[----:B------:R-:W-:Y:S05]  /*d0b0*/  BRA `(.L_x_4194) ;  /* 0xffff49a000007947 */ /* 0x000fea000383ffff */
.L_x_4151:
[----:B------:R-:W-:Y:S01]  /*d0c0*/  IMAD.MOV.U32 R0, RZ, RZ, R5 ;  /* 0x000000ffff007224 */ /* 0x000fe200078e0005 */
[----:B------:R-:W-:Y:S01]  /*d0d0*/  MOV R192, RZ ;  /* 0x000000ff00c07202 */ /* 0x000fe20000000f00 */
[----:B------:R-:W-:Y:S01]  /*d0e0*/  IMAD.MOV.U32 R3, RZ, RZ, 0x181f ;  /* 0x0000181fff037424 */ /* 0x000fe200078e00ff */
[----:B------:R-:W-:Y:S02]  /*d0f0*/  MOV R2, 0xd110 ;  /* 0x0000d11000027802 */ /* 0x000fe40000000f00 */
[----:B------:R-:W-:Y:S05]  /*d100*/  CALL.REL.NOINC `($__internal_69_$__cuda_sm70_shflsync_idx_p) ;  /* 0x0000196000007944 */ /* 0x000fea0003c00000 */
[----:B------:R-:W-:Y:S01]  /*d110*/  MOV R4, R0 ;  /* 0x0000000000047202 */ /* 0x000fe20000000f00 */
[----:B------:R-:W-:Y:S05]  /*d120*/  BRA `(.L_x_4195) ;  /* 0xffff5fe000007947 */ /* 0x000fea000383ffff */
.L_x_4152:
[----:B------:R-:W-:Y:S01]  /*d130*/  IMAD.MOV.U32 R0, RZ, RZ, R12 ;  /* 0x000000ffff007224 */ /* 0x000fe200078e000c */
[----:B------:R-:W-:Y:S01]  /*d140*/  MOV R192, RZ ;  /* 0x000000ff00c07202 */ /* 0x000fe20000000f00 */
[----:B------:R-:W-:Y:S01]  /*d150*/  IMAD.MOV.U32 R3, RZ, RZ, 0x181f ;  /* 0x0000181fff037424 */ /* 0x000fe200078e00ff */
[----:B------:R-:W-:Y:S02]  /*d160*/  MOV R2, 0xd180 ;  /* 0x0000d18000027802 */ /* 0x000fe40000000f00 */
[----:B-12---:R-:W-:Y:S05]  /*d170*/  CALL.REL.NOINC `($__internal_69_$__cuda_sm70_shflsync_idx_p) ;  /* 0x000018f000007944 */ /* 0x006fea0003c00000 */
[C---:B------:R-:W-:Y:S01]  /*d180*/  IADD3 R8, P0, R0.reuse, R106, RZ ;  /* 0x0000006a00087210 */ /* 0x040fe20007f1e0ff */
[----:B------:R-:W-:Y:S01]  /*d190*/  IMAD.MOV.U32 R192, RZ, RZ, 0x1 ;  /* 0x00000001ffc07424 */ /* 0x000fe200078e00ff */
[----:B------:R-:W-:Y:S02]  /*d1a0*/  IADD3 R6, P6, R0, R107, RZ ;  /* 0x0000006b00067210 */ /* 0x000fe40007fde0ff */
[----:B------:R-:W-:Y:S01]  /*d1b0*/  ISETP.GE.AND P5, PT, R196, c[0x0][0x1d4], PT ;  /* 0x00007500c4007a0c */ /* 0x000fe20003fa6270 */
[----:B------:R-:W-:Y:S01]  /*d1c0*/  IMAD.X R9, R4, 0x1, R101, P0 ;  /* 0x0000000104097824 */ /* 0x000fe200000e0665 */
[----:B------:R-:W-:Y:S01]  /*d1d0*/  ISETP.GE.AND P2, PT, R208, c[0x0][0x1d4], PT ;  /* 0x00007500d0007a0c */ /* 0x000fe20003f46270 */
[----:B------:R-:W-:Y:S01]  /*d1e0*/  IMAD.X R7, R4, 0x1, R103, P6 ;  /* 0x0000000104077824 */ /* 0x000fe200030e0667 */
[----:B------:R-:W-:-:S02]  /*d1f0*/  ISETP.GE.AND P0, PT, R207, c[0x0][0x1d4], PT ;  /* 0x00007500cf007a0c */ /* 0x000fc40003f06270 */
        /* <DEDUP_REMOVED lines=14> */
[----:B-1----:R-:W-:Y:S05]  /*d2e0*/  CALL.REL.NOINC `($__internal_69_$__cuda_sm70_shflsync_idx_p) ;  /* 0x0000178000007944 */ /* 0x002fea0003c00000 */
[----:B------:R-:W-:Y:S01]  /*d2f0*/  IMAD.MOV.U32 R4, RZ, RZ, R0 ;  /* 0x000000ffff047224 */ /* 0x000fe200078e0000 */
[----:B------:R-:W-:Y:S01]  /*d300*/  MOV R192, 0x1 ;  /* 0x0000000100c07802 */ /* 0x000fe20000000f00 */
[----:B------:R-:W-:Y:S01]  /*d310*/  IMAD.MOV.U32 R0, RZ, RZ, R12 ;  /* 0x000000ffff007224 */ /* 0x000fe200078e000c */
[----:B------:R-:W-:-:S02]  /*d320*/  MOV R3, 0x181f ;  /* 0x0000181f00037802 */ /* 0x000fc40000000f00 */
[----:B------:R-:W-:Y:S02]  /*d330*/  MOV R2, 0xd350 ;  /* 0x0000d35000027802 */ /* 0x000fe40000000f00 */
[----:B------:R-:W-:Y:S05]  /*d340*/  CALL.REL.NOINC `($__internal_69_$__cuda_sm70_shflsync_idx_p) ;  /* 0x0000172000007944 */ /* 0x000fea0003c00000 */
[----:B------:R-:W-:Y:S05]  /*d350*/  BRA `(.L_x_4196) ;  /* 0xffff5f0000007947 */ /* 0x000fea000383ffff */
.L_x_4153:
[----:B------:R-:W-:Y:S01]  /*d360*/  IMAD.MOV.U32 R0, RZ, RZ, R4 ;  /* 0x000000ffff007224 */ /* 0x000fe200078e0004 */
[----:B------:R-:W-:Y:S01]  /*d370*/  MOV R192, RZ ;  /* 0x000000ff00c07202 */ /* 0x000fe20000000f00 */
[----:B------:R-:W-:Y:S01]  /*d380*/  IMAD.MOV.U32 R3, RZ, RZ, 0x1c1f ;  /* 0x00001c1fff037424 */ /* 0x000fe200078e00ff */
[----:B------:R-:W-:Y:S02]  /*d390*/  MOV R2, 0xd3b0 ;  /* 0x0000d3b000027802 */ /* 0x000fe40000000f00 */
[----:B------:R-:W-:Y:S05]  /*d3a0*/  CALL.REL.NOINC `($__internal_69_$__cuda_sm70_shflsync_idx_p) ;  /* 0x000016c000007944 */ /* 0x000fea0003c00000 */
[----:B------:R-:W-:Y:S05]  /*d3b0*/  BRA `(.L_x_4197) ;  /* 0xffff60e000007947 */ /* 0x000fea000383ffff */
.L_x_4154:
[----:B------:R-:W-:Y:S01]  /*d3c0*/  IMAD.MOV.U32 R0, RZ, RZ, R4 ;  /* 0x000000ffff007224 */ /* 0x000fe200078e0004 */
[----:B------:R-:W-:Y:S01]  /*d3d0*/  MOV R192, 0x1 ;  /* 0x0000000100c07802 */ /* 0x000fe20000000f00 */
[----:B------:R-:W-:Y:S01]  /*d3e0*/  IMAD.MOV.U32 R3, RZ, RZ, 0x1c1f ;  /* 0x00001c1fff037424 */ /* 0x000fe200078e00ff */
[----:B------:R-:W-:Y:S02]  /*d3f0*/  MOV R2, 0xd410 ;  /* 0x0000d41000027802 */ /* 0x000fe40000000f00 */
[----:B-1----:R-:W-:Y:S05]  /*d400*/  CALL.REL.NOINC `($__internal_69_$__cuda_sm70_shflsync_idx_p) ;  /* 0x0000166000007944 */ /* 0x002fea0003c00000 */
[----:B------:R-:W-:Y:S01]  /*d410*/  IMAD.IADD R0, R5, 0x1, R0 ;  /* 0x0000000105007824 */ /* 0x000fe200078e0200 */
[----:B------:R-:W-:Y:S02]  /*d420*/  FMNMX.FTZ R125, R7, R8, !PT ;  /* 0x00000008077d7209 */ /* 0x000fe40007810000 */
[----:B------:R-:W-:Y:S02]  /*d430*/  MOV R2, 0xd850 ;  /* 0x0000d85000027802 */ /* 0x000fe40000000f00 */
[----:B------:R-:W-:-:S02]  /*d440*/  IMNMX R0, R6, R0, PT ;  /* 0x0000000006007217 */ /* 0x000fc40003800200 */
[----:B------:R-:W-:Y:S02]  /*d450*/  FMNMX.FTZ R125, R10, R125, !PT ;  /* 0x0000007d0a7d7209 */ /* 0x000fe40007810000 */
[C---:B------:R-:W-:Y:S02]  /*d460*/  ISETP.GT.AND P5, PT, R0.reuse, RZ, PT ;  /* 0x000000ff0000720c */ /* 0x040fe40003fa4270 */
[C---:B------:R-:W-:Y:S02]  /*d470*/  ISETP.GT.AND P2, PT, R0.reuse, 0x1, PT ;  /* 0x000000010000780c */ /* 0x040fe40003f44270 */
[----:B------:R-:W-:Y:S02]  /*d480*/  ISETP.GT.AND P0, PT, R0, 0x8, PT ;  /* 0x000000080000780c */ /* 0x000fe40003f04270 */
[----:B------:R-:W-:Y:S02]  /*d490*/  FSEL R4, R42, -INF , P5 ;  /* 0xff8000002a047808 */ /* 0x000fe40002800000 */
[----:B------:R-:W-:-:S02]  /*d4a0*/  FSEL R5, R43, -INF , P2 ;  /* 0xff8000002b057808 */ /* 0x000fc40001000000 */
[----:B------:R-:W-:Y:S02]  /*d4b0*/  ISETP.GT.AND P2, PT, R0, 0x9, PT ;  /* 0x000000090000780c */ /* 0x000fe40003f44270 */
[----:B------:R-:W-:Y:S02]  /*d4c0*/  FSEL R6, R38, -INF , P0 ;  /* 0xff80000026067808 */ /* 0x000fe40000000000 */
[----:B------:R-:W-:Y:S02]  /*d4d0*/  FMNMX.FTZ R3, R4, R5, !PT ;  /* 0x0000000504037209 */ /* 0x000fe40007810000 */
[----:B------:R-:W-:Y:S02]  /*d4e0*/  FSEL R9, R39, -INF , P2 ;  /* 0xff80000027097808 */ /* 0x000fe40001000000 */
[----:B------:R-:W-:Y:S02]  /*d4f0*/  FMNMX.FTZ R125, R11, R125, !PT ;  /* 0x0000007d0b7d7209 */ /* 0x000fe40007810000 */
        /* <DEDUP_REMOVED lines=32> */
[----:B------:R-:W-:Y:S02]  /*d700*/  ISETP.GT.AND P2, PT, R0, 0x30, PT ;  /* 0x000000300000780c */ /* 0x000fe40003f44270 */
        /* <DEDUP_REMOVED lines=10> */
[----:B------:R-:W-:Y:S01]  /*d7b0*/  ISETP.GT.AND P0, PT, R0, 0x39, PT ;  /* 0x000000390000780c */ /* 0x000fe20003f04270 */
[----:B------:R-:W-:Y:S01]  /*d7c0*/  IMAD.MOV.U32 R0, RZ, RZ, 0x2 ;  /* 0x00000002ff007424 */ /* 0x000fe200078e00ff */
[----:B------:R-:W-:Y:S02]  /*d7d0*/  FSEL R126, R46, -INF , P2 ;  /* 0xff8000002e7e7808 */ /* 0x000fe40001000000 */
[----:B------:R-:W-:Y:S02]  /*d7e0*/  FMNMX.FTZ R12, R156, R12, !PT ;  /* 0x0000000c9c0c7209 */ /* 0x000fe40007810000 */
[----:B------:R-:W-:Y:S02]  /*d7f0*/  FMNMX.FTZ R125, R158, R125, !PT ;  /* 0x0000007d9e7d7209 */ /* 0x000fe40007810000 */
[----:B------:R-:W-:Y:S02]  /*d800*/  FSEL R127, R47, -INF , P0 ;  /* 0xff8000002f7f7808 */ /* 0x000fe40000000000 */
[----:B------:R-:W-:Y:S01]  /*d810*/  FMNMX.FTZ R12, R126, R12, !PT ;  /* 0x0000000c7e0c7209 */ /* 0x000fe20007810000 */
[----:B------:R-:W-:-:S03]  /*d820*/  IMAD.MOV.U32 R124, RZ, RZ, R125 ;  /* 0x000000ffff7c7224 */ /* 0x000fc600078e007d */
[----:B------:R-:W-:Y:S02]  /*d830*/  FMNMX.FTZ R12, R127, R12, !PT ;  /* 0x0000000c7f0c7209 */ /* 0x000fe40007810000 */
[----:B------:R-:W-:Y:S05]  /*d840*/  CALL.REL.NOINC `($__internal_68_$__cuda_sm70_shflsync_bfly_p) ;  /* 0x000011c000007944 */ /* 0x000fea0003c00000 */
[----:B------:R-:W-:Y:S01]  /*d850*/  FMNMX.FTZ R125, R125, R0, !PT ;  /* 0x000000007d7d7209 */ /* 0x000fe20007810000 */
[----:B------:R-:W-:Y:S01]  /*d860*/  IMAD.MOV.U32 R0, RZ, RZ, 0x1 ;  /* 0x00000001ff007424 */ /* 0x000fe200078e00ff */
[----:B------:R-:W-:-:S03]  /*d870*/  MOV R2, 0xd8a0 ;  /* 0x0000d8a000027802 */ /* 0x000fc60000000f00 */
[----:B------:R-:W-:Y:S02]  /*d880*/  IMAD.MOV.U32 R124, RZ, RZ, R125 ;  /* 0x000000ffff7c7224 */ /* 0x000fe400078e007d */
[----:B------:R-:W-:Y:S05]  /*d890*/  CALL.REL.NOINC `($__internal_68_$__cuda_sm70_shflsync_bfly_p) ;  /* 0x0000117000007944 */ /* 0x000fea0003c00000 */
[----:B------:R-:W-:Y:S01]  /*d8a0*/  FMNMX.FTZ R125, R125, R0, !PT ;  /* 0x000000007d7d7209 */ /* 0x000fe20007810000 */
[----:B------:R-:W-:Y:S01]  /*d8b0*/  IMAD.MOV.U32 R124, RZ, RZ, R12 ;  /* 0x000000ffff7c7224 */ /* 0x000fe200078e000c */
[----:B------:R-:W-:Y:S01]  /*d8c0*/  MOV R2, 0xd8f0 ;  /* 0x0000d8f000027802 */ /* 0x000fe20000000f00 */
[----:B------:R-:W-:Y:S02]  /*d8d0*/  IMAD.MOV.U32 R0, RZ, RZ, 0x2 ;  /* 0x00000002ff007424 */ /* 0x000fe400078e00ff */
[----:B------:R-:W-:Y:S05]  /*d8e0*/  CALL.REL.NOINC `($__internal_68_$__cuda_sm70_shflsync_bfly_p) ;  /* 0x0000112000007944 */ /* 0x000fea0003c00000 */
[----:B------:R-:W-:Y:S01]  /*d8f0*/  FMNMX.FTZ R12, R12, R0, !PT ;  /* 0x000000000c0c7209 */ /* 0x000fe20007810000 */
[----:B------:R-:W-:Y:S01]  /*d900*/  IMAD.MOV.U32 R0, RZ, RZ, 0x1 ;  /* 0x00000001ff007424 */ /* 0x000fe200078e00ff */
[----:B------:R-:W-:-:S03]  /*d910*/  MOV R2, 0xd940 ;  /* 0x0000d94000027802 */ /* 0x000fc60000000f00 */
[----:B------:R-:W-:Y:S02]  /*d920*/  IMAD.MOV.U32 R124, RZ, RZ, R12 ;  /* 0x000000ffff7c7224 */ /* 0x000fe400078e000c */
[----:B------:R-:W-:Y:S05]  /*d930*/  CALL.REL.NOINC `($__internal_68_$__cuda_sm70_shflsync_bfly_p) ;  /* 0x000010d000007944 */ /* 0x000fea0003c00000 */
[----:B------:R-:W-:Y:S01]  /*d940*/  MOV R3, R0 ;  /* 0x0000000000037202 */ /* 0x000fe20000000f00 */
[----:B------:R-:W-:Y:S05]  /*d950*/  BRA `(.L_x_4198) ;  /* 0xffff61f000007947 */ /* 0x000fea000383ffff */
.L_x_4158:
[----:B------:R-:W-:Y:S01]  /*d960*/  MOV R192, RZ ;  /* 0x000000ff00c07202 */ /* 0x000fe20000000f00 */
[----:B------:R-:W-:Y:S01]  /*d970*/  IMAD.MOV.U32 R0, RZ, RZ, R5 ;  /* 0x000000ffff007224 */ /* 0x000fe200078e0005 */
[----:B------:R-:W-:Y:S01]  /*d980*/  MOV R2, 0xd9b0 ;  /* 0x0000d9b000027802 */ /* 0x000fe20000000f00 */
[----:B------:R-:W-:Y:S02]  /*d990*/  IMAD.MOV.U32 R3, RZ, RZ, 0x181f ;  /* 0x0000181fff037424 */ /* 0x000fe400078e00ff */
[----:B-1234-:R-:W-:Y:S05]  /*d9a0*/  CALL.REL.NOINC `($__internal_69_$__cuda_sm70_shflsync_idx_p) ;  /* 0x000010c000007944 */ /* 0x01efea0003c00000 */
[----:B------:R-:W-:Y:S01]  /*d9b0*/  MOV R4, R0 ;  /* 0x0000000000047202 */ /* 0x000fe20000000f00 */
[----:B------:R-:W-:-:S05]  /*d9c0*/  BRA `(.L_x_4199) ;  /* 0xffff756000007947 */ /* 0x000fca000383ffff */
.L_x_4159:
[----:B------:R-:W-:Y:S01]  /*d9d0*/  MOV R192, RZ ;  /* 0x000000ff00c07202 */ /* 0x000fe20000000f00 */
[----:B------:R-:W-:Y:S01]  /*d9e0*/  IMAD.MOV.U32 R0, RZ, RZ, R12 ;  /* 0x000000ffff007224 */ /* 0x000fe200078e000c */
[----:B------:R-:W-:Y:S01]  /*d9f0*/  MOV R2, 0xda20 ;  /* 0x0000da2000027802 */ /* 0x000fe20000000f00 */
[----:B------:R-:W-:Y:S02]  /*da00*/  IMAD.MOV.U32 R3, RZ, RZ, 0x181f ;  /* 0x0000181fff037424 */ /* 0x000fe400078e00ff */
[----:B-1234-:R-:W-:Y:S05]  /*da10*/  CALL.REL.NOINC `($__internal_69_$__cuda_sm70_shflsync_idx_p) ;  /* 0x0000105000007944 */ /* 0x01efea0003c00000 */
[----:B------:R-:W-:Y:S01]  /*da20*/  ISETP.GE.AND P6, PT, R196, c[0x0][0x1d4], PT ;  /* 0x00007500c4007a0c */ /* 0x000fe20003fc6270 */
[----:B------:R-:W-:Y:S01]  /*da30*/  IMAD.MOV.U32 R192, RZ, RZ, 0x1 ;  /* 0x00000001ffc07424 */ /* 0x000fe200078e00ff */
[----:B------:R-:W-:Y:S02]  /*da40*/  IADD3 R2, P0, R0, R20, RZ ;  /* 0x0000001400027210 */ /* 0x000fe40007f1e0ff */
[----:B------:R-:W-:Y:S02]  /*da50*/  ISETP.GE.AND P5, PT, R208, c[0x0][0x1d4], PT ;  /* 0x00007500d0007a0c */ /* 0x000fe40003fa6270 */
[----:B------:R-:W-:Y:S01]  /*da60*/  IADD3 R6, P2, R0, R21, RZ ;  /* 0x0000001500067210 */ /* 0x000fe20007f5e0ff */
[C---:B------:R-:W-:Y:S01]  /*da70*/  IMAD.X R3, R4.reuse, 0x1, R13, P0 ;  /* 0x0000000104037824 */ /* 0x040fe200000e060d */
[----:B------:R-:W-:Y:S03]  /*da80*/  ISETP.GE.AND P0, PT, R207, c[0x0][0x1d4], PT ;  /* 0x00007500cf007a0c */ /* 0x000fe60003f06270 */
[----:B------:R-:W-:Y:S02]  /*da90*/  IMAD.X R7, R4, 0x1, R14, P2 ;  /* 0x0000000104077824 */ /* 0x000fe400010e060e */
        /* <DEDUP_REMOVED lines=14> */
[----:B------:R-:W-:Y:S05]  /*db80*/  CALL.REL.NOINC `($__internal_69_$__cuda_sm70_shflsync_idx_p) ;  /* 0x00000ee000007944 */ /* 0x000fea0003c00000 */
[----:B------:R-:W-:Y:S01]  /*db90*/  MOV R192, 0x1 ;  /* 0x0000000100c07802 */ /* 0x000fe20000000f00 */
[----:B------:R-:W-:Y:S01]  /*dba0*/  IMAD.MOV.U32 R4, RZ, RZ, R0 ;  /* 0x000000ffff047224 */ /* 0x000fe200078e0000 */
[----:B------:R-:W-:Y:S01]  /*dbb0*/  MOV R3, 0x181f ;  /* 0x0000181f00037802 */ /* 0x000fe20000000f00 */
[----:B------:R-:W-:Y:S01]  /*dbc0*/  IMAD.MOV.U32 R0, RZ, RZ, R12 ;  /* 0x000000ffff007224 */ /* 0x000fe200078e000c */
[----:B------:R-:W-:Y:S02]  /*dbd0*/  MOV R2, 0xdbf0 ;  /* 0x0000dbf000027802 */ /* 0x000fe40000000f00 */
[----:B------:R-:W-:Y:S05]  /*dbe0*/  CALL.REL.NOINC `($__internal_69_$__cuda_sm70_shflsync_idx_p) ;  /* 0x00000e8000007944 */ /* 0x000fea0003c00000 */
[----:B------:R-:W-:-:S05]  /*dbf0*/  BRA `(.L_x_4200) ;  /* 0xffff748000007947 */ /* 0x000fca000383ffff */
.L_x_4162:
[----:B------:R-:W-:Y:S01]  /*dc00*/  MOV R192, RZ ;  /* 0x000000ff00c07202 */ /* 0x000fe20000000f00 */
[----:B------:R-:W-:Y:S01]  /*dc10*/  IMAD.MOV.U32 R0, RZ, RZ, R125 ;  /* 0x000000ffff007224 */ /* 0x000fe200078e007d */
[----:B------:R-:W-:Y:S01]  /*dc20*/  MOV R2, 0xdc50 ;  /* 0x0000dc5000027802 */ /* 0x000fe20000000f00 */
[----:B------:R-:W-:Y:S02]  /*dc30*/  IMAD.MOV.U32 R3, RZ, RZ, 0x181f ;  /* 0x0000181fff037424 */ /* 0x000fe400078e00ff */
[----:B------:R-:W-:Y:S05]  /*dc40*/  CALL.REL.NOINC `($__internal_69_$__cuda_sm70_shflsync_idx_p) ;  /* 0x00000e2000007944 */ /* 0x000fea0003c00000 */
[----:B------:R-:W-:Y:S01]  /*dc50*/  MOV R124, R0 ;  /* 0x00000000007c7202 */ /* 0x000fe20000000f00 */
[----:B------:R-:W-:-:S05]  /*dc60*/  BRA `(.L_x_4201) ;  /* 0xffff817000007947 */ /* 0x000fca000383ffff */
.L_x_4163:
[----:B------:R-:W-:Y:S01]  /*dc70*/  MOV R192, RZ ;  /* 0x000000ff00c07202 */ /* 0x000fe20000000f00 */
[----:B------:R-:W-:Y:S01]  /*dc80*/  IMAD.MOV.U32 R0, RZ, RZ, R138 ;  /* 0x000000ffff007224 */ /* 0x000fe200078e008a */
[----:B------:R-:W-:Y:S01]  /*dc90*/  MOV R2, 0xdcc0 ;  /* 0x0000dcc000027802 */ /* 0x000fe20000000f00 */
[----:B------:R-:W-:Y:S02]  /*dca0*/  IMAD.MOV.U32 R3, RZ, RZ, 0x181f ;  /* 0x0000181fff037424 */ /* 0x000fe400078e00ff */
[----:B-12---:R-:W-:Y:S05]  /*dcb0*/  CALL.REL.NOINC `($__internal_69_$__cuda_sm70_shflsync_idx_p) ;  /* 0x00000db000007944 */ /* 0x006fea0003c00000 */
        /* <DEDUP_REMOVED lines=30> */
.L_x_4164:
[----:B------:R-:W-:Y:S01]  /*dea0*/  MOV R192, RZ ;  /* 0x000000ff00c07202 */ /* 0x000fe20000000f00 */
[----:B------:R-:W-:Y:S01]  /*deb0*/  IMAD.MOV.U32 R0, RZ, RZ, R124 ;  /* 0x000000ffff007224 */ /* 0x000fe200078e007c */
[----:B------:R-:W-:Y:S01]  /*dec0*/  MOV R2, 0xdef0 ;  /* 0x0000def000027802 */ /* 0x000fe20000000f00 */
[----:B------:R-:W-:Y:S02]  /*ded0*/  IMAD.MOV.U32 R3, RZ, RZ, 0x1c1f ;  /* 0x00001c1fff037424 */ /* 0x000fe400078e00ff */
[----:B------:R-:W-:Y:S05]  /*dee0*/  CALL.REL.NOINC `($__internal_69_$__cuda_sm70_shflsync_idx_p) ;  /* 0x00000b8000007944 */ /* 0x000fea0003c00000 */
[----:B------:R-:W-:-:S05]  /*def0*/  BRA `(.L_x_4203) ;  /* 0xffff825000007947 */ /* 0x000fca000383ffff */
.L_x_4165:
[----:B------:R-:W-:Y:S01]  /*df00*/  MOV R192, 0x1 ;  /* 0x0000000100c07802 */ /* 0x000fe20000000f00 */
[----:B------:R-:W-:Y:S01]  /*df10*/  IMAD.MOV.U32 R0, RZ, RZ, R124 ;  /* 0x000000ffff007224 */ /* 0x000fe200078e007c */
[----:B------:R-:W-:Y:S01]  /*df20*/  MOV R2, 0xdf50 ;  /* 0x0000df5000027802 */ /* 0x000fe20000000f00 */
[----:B------:R-:W-:Y:S02]  /*df30*/  IMAD.MOV.U32 R3, RZ, RZ, 0x1c1f ;  /* 0x00001c1fff037424 */ /* 0x000fe400078e00ff */
[----:B-1----:R-:W-:Y:S05]  /*df40*/  CALL.REL.NOINC `($__internal_69_$__cuda_sm70_shflsync_idx_p) ;  /* 0x00000b2000007944 */ /* 0x002fea0003c00000 */
[----:B------:R-:W-:Y:S05]  /*df50*/  IMAD.IADD R0, R125, 0x1, R0 ;  /* 0x000000017d007824 */ /* 0x000fea00078e0200 */
[C---:B------:R-:W-:Y:S02]  /*df60*/  ISETP.GT.AND P6, PT, R0.reuse, RZ, PT ;  /* 0x000000ff0000720c */ /* 0x040fe40003fc4270 */
[C---:B------:R-:W-:Y:S02]  /*df70*/  ISETP.GT.AND P5, PT, R0.reuse, 0x1, PT ;  /* 0x000000010000780c */ /* 0x040fe40003fa4270 */
[C---:B------:R-:W-:Y:S02]  /*df80*/  ISETP.GT.AND P2, PT, R0.reuse, 0x8, PT ;  /* 0x000000080000780c */ /* 0x040fe40003f44270 */
[----:B------:R-:W-:Y:S02]  /*df90*/  ISETP.GT.AND P0, PT, R0, 0x9, PT ;  /* 0x000000090000780c */ /* 0x000fe40003f04270 */
[----:B------:R-:W-:Y:S02]  /*dfa0*/  FSEL R6, R6, -INF , P6 ;  /* 0xff80000006067808 */ /* 0x000fe40003000000 */
[----:B------:R-:W-:Y:S02]  /*dfb0*/  FSEL R7, R7, -INF , P5 ;  /* 0xff80000007077808 */ /* 0x000fe40002800000 */
[----:B------:R-:W-:Y:S02]  /*dfc0*/  FSEL R10, R10, -INF , P2 ;  /* 0xff8000000a0a7808 */ /* 0x000fe40001000000 */
[----:B------:R-:W-:Y:S02]  /*dfd0*/  FSEL R11, R11, -INF , P0 ;  /* 0xff8000000b0b7808 */ /* 0x000fe40000000000 */
[C---:B------:R-:W-:Y:S02]  /*dfe0*/  ISETP.GT.AND P6, PT, R0.reuse, 0x10, PT ;  /* 0x000000100000780c */ /* 0x040fe40003fc4270 */
        /* <DEDUP_REMOVED lines=57> */
[----:B------:R-:W-:Y:S05]  /*e380*/  CALL.REL.NOINC `($__internal_68_$__cuda_sm70_shflsync_bfly_p) ;  /* 0x0000068000007944 */ /* 0x000fea0003c00000 */
[----:B------:R-:W-:Y:S01]  /*e390*/  FMNMX.FTZ R124, R124, R0, !PT ;  /* 0x000000007c7c7209 */ /* 0x000fe20007810000 */
[----:B------:R-:W-:Y:S01]  /*e3a0*/  IMAD.MOV.U32 R0, RZ, RZ, 0x1 ;  /* 0x00000001ff007424 */ /* 0x000fe200078e00ff */
[----:B------:R-:W-:Y:S02]  /*e3b0*/  MOV R2, 0xe3d0 ;  /* 0x0000e3d000027802 */ /* 0x000fe40000000f00 */
        /* <DEDUP_REMOVED lines=8> */
[----:B------:R-:W-:Y:S02]  /*e440*/  MOV R2, 0xe460 ;  /* 0x0000e46000027802 */ /* 0x000fe40000000f00 */
[----:B------:R-:W-:Y:S05]  /*e450*/  CALL.REL.NOINC `($__internal_68_$__cuda_sm70_shflsync_bfly_p) ;  /* 0x000005b000007944 */ /* 0x000fea0003c00000 */
[----:B------:R-:W-:-:S05]  /*e460*/  BRA `(.L_x_4204) ;  /* 0xffff839000007947 */ /* 0x000fca000383ffff */
.L_x_4168:
[----:B------:R-:W-:Y:S01]  /*e470*/  MOV R192, RZ ;  /* 0x000000ff00c07202 */ /* 0x000fe20000000f00 */
[----:B------:R-:W-:Y:S01]  /*e480*/  IMAD.MOV.U32 R0, RZ, RZ, R20 ;  /* 0x000000ffff007224 */ /* 0x000fe200078e0014 */
[----:B------:R-:W-:Y:S01]  /*e490*/  MOV R2, 0xe4c0 ;  /* 0x0000e4c000027802 */ /* 0x000fe20000000f00 */
[----:B------:R-:W-:Y:S02]  /*e4a0*/  IMAD.MOV.U32 R3, RZ, RZ, 0x181f ;  /* 0x0000181fff037424 */ /* 0x000fe400078e00ff */
[----:B-1234-:R-:W-:Y:S05]  /*e4b0*/  CALL.REL.NOINC `($__internal_69_$__cuda_sm70_shflsync_idx_p) ;  /* 0x000005b000007944 */ /* 0x01efea0003c00000 */
[----:B------:R-:W-:-:S05]  /*e4c0*/  BRA `(.L_x_4205) ;  /* 0xffff9d2000007947 */ /* 0x000fca000383ffff */
.L_x_4171:
[----:B------:R-:W-:Y:S01]  /*e4d0*/  MOV R192, RZ ;  /* 0x000000ff00c07202 */ /* 0x000fe20000000f00 */
[----:B------:R-:W-:Y:S01]  /*e4e0*/  IMAD.MOV.U32 R0, RZ, RZ, R125 ;  /* 0x000000ffff007224 */ /* 0x000fe200078e007d */
[----:B------:R-:W-:Y:S01]  /*e4f0*/  MOV R2, 0xe520 ;  /* 0x0000e52000027802 */ /* 0x000fe20000000f00 */
[----:B------:R-:W-:Y:S02]  /*e500*/  IMAD.MOV.U32 R3, RZ, RZ, 0x181f ;  /* 0x0000181fff037424 */ /* 0x000fe400078e00ff */
[----:B------:R-:W-:Y:S05]  /*e510*/  CALL.REL.NOINC `($__internal_69_$__cuda_sm70_shflsync_idx_p) ;  /* 0x0000055000007944 */ /* 0x000fea0003c00000 */
[----:B------:R-:W-:Y:S01]  /*e520*/  MOV R124, R0 ;  /* 0x00000000007c7202 */ /* 0x000fe20000000f00 */
[----:B------:R-:W-:-:S05]  /*e530*/  BRA `(.L_x_4206) ;  /* 0xffffaae000007947 */ /* 0x000fca000383ffff */
.L_x_4172:
[----:B------:R-:W-:Y:S01]  /*e540*/  MOV R192, RZ ;  /* 0x000000ff00c07202 */ /* 0x000fe20000000f00 */
[----:B------:R-:W-:Y:S01]  /*e550*/  IMAD.MOV.U32 R0, RZ, RZ, R138 ;  /* 0x000000ffff007224 */ /* 0x000fe200078e008a */
[----:B------:R-:W-:Y:S01]  /*e560*/  MOV R2, 0xe590 ;  /* 0x0000e59000027802 */ /* 0x000fe20000000f00 */
[----:B------:R-:W-:Y:S02]  /*e570*/  IMAD.MOV.U32 R3, RZ, RZ, 0x181f ;  /* 0x0000181fff037424 */ /* 0x000fe400078e00ff */
[----:B-12---:R-:W-:Y:S05]  /*e580*/  CALL.REL.NOINC `($__internal_69_$__cuda_sm70_shflsync_idx_p) ;  /* 0x000004e000007944 */ /* 0x006fea0003c00000 */
        /* <DEDUP_REMOVED lines=19> */
[----:B--2---:R-:W-:Y:S05]  /*e6c0*/  CALL.REL.NOINC `($__internal_69_$__cuda_sm70_shflsync_idx_p) ;  /* 0x000003a000007944 */ /* 0x004fea0003c00000 */
[----:B------:R-:W-:Y:S01]  /*e6d0*/  MOV R192, 0x1 ;  /* 0x0000000100c07802 */ /* 0x000fe20000000f00 */
[----:B------:R-:W-:Y:S01]  /*e6e0*/  IMAD.MOV.U32 R124, RZ, RZ, R0 ;  /* 0x000000ffff7c7224 */ /* 0x000fe200078e0000 */
[----:B------:R-:W-:Y:S01]  /*e6f0*/  MOV R3, 0x181f ;  /* 0x0000181f00037802 */ /* 0x000fe20000000f00 */
[----:B------:R-:W-:Y:S01]  /*e700*/  IMAD.MOV.U32 R0, RZ, RZ, R138 ;  /* 0x000000ffff007224 */ /* 0x000fe200078e008a */
[----:B------:R-:W-:Y:S02]  /*e710*/  MOV R2, 0xe730 ;  /* 0x0000e73000027802 */ /* 0x000fe40000000f00 */
[----:B------:R-:W-:Y:S05]  /*e720*/  CALL.REL.NOINC `($__internal_69_$__cuda_sm70_shflsync_idx_p) ;  /* 0x0000034000007944 */ /* 0x000fea0003c00000 */
[----:B------:R-:W-:-:S05]  /*e730*/  BRA `(.L_x_4207) ;  /* 0xffffaa0000007947 */ /* 0x000fca000383ffff */
.L_x_4173:
[----:B------:R-:W-:Y:S02]  /*e740*/  MOV R0, 0x2 ;  /* 0x0000000200007802 */ /* 0x000fe40000000f00 */
[----:B------:R-:W-:Y:S02]  /*e750*/  MOV R2, 0xe770 ;  /* 0x0000e77000027802 */ /* 0x000fe40000000f00 */
[----:B-1----:R-:W-:Y:S05]  /*e760*/  CALL.REL.NOINC `($__internal_68_$__cuda_sm70_shflsync_bfly_p) ;  /* 0x000002a000007944 */ /* 0x002fea0003c00000 */
        /* <DEDUP_REMOVED lines=14> */
.L_x_4175:
[----:B------:R-:W-:Y:S01]  /*e850*/  IMAD.MOV.U32 R124, RZ, RZ, R202 ;  /* 0x000000ffff7c7224 */ /* 0x000fe200078e00ca */
[----:B------:R-:W-:-:S02]  /*e860*/  MOV R0, 0x2 ;  /* 0x0000000200007802 */ /* 0x000fc40000000f00 */
[----:B------:R-:W-:Y:S02]  /*e870*/  MOV R2, 0xe890 ;  /* 0x0000e89000027802 */ /* 0x000fe40000000f00 */
[----:B------:R-:W-:Y:S05]  /*e880*/  CALL.REL.NOINC `($__internal_68_$__cuda_sm70_shflsync_bfly_p) ;  /* 0x0000018000007944 */ /* 0x000fea0003c00000 */
[----:B------:R-:W-:Y:S01]  /*e890*/  MOV R4, R0 ;  /* 0x0000000000047202 */ /* 0x000fe20000000f00 */
[----:B------:R-:W-:Y:S05]  /*e8a0*/  BRA `(.L_x_4209) ;  /* 0xffffc35000007947 */ /* 0x000fea000383ffff */
.L_x_4176:
[----:B------:R-:W-:Y:S01]  /*e8b0*/  IMAD.MOV.U32 R124, RZ, RZ, R4 ;  /* 0x000000ffff7c7224 */ /* 0x000fe200078e0004 */
[----:B------:R-:W-:Y:S02]  /*e8c0*/  MOV R0, 0x1 ;  /* 0x0000000100007802 */ /* 0x000fe40000000f00 */
[----:B------:R-:W-:Y:S02]  /*e8d0*/  MOV R2, 0xe8f0 ;  /* 0x0000e8f000027802 */ /* 0x000fe40000000f00 */
[----:B-1----:R-:W-:Y:S05]  /*e8e0*/  CALL.REL.NOINC `($__internal_68_$__cuda_sm70_shflsync_bfly_p) ;  /* 0x0000012000007944 */ /* 0x002fea0003c00000 */
[----:B------:R-:W-:Y:S01]  /*e8f0*/  FADD.FTZ R4, R4, R0 ;  /* 0x0000000004047221 */ /* 0x000fe20000010000 */
[----:B------:R-:W-:Y:S02]  /*e900*/  MOV R124, R206 ;  /* 0x000000ce007c7202 */ /* 0x000fe40000000f00 */
[----:B------:R-:W-:Y:S02]  /*e910*/  MOV R0, 0x2 ;  /* 0x0000000200007802 */ /* 0x000fe40000000f00 */
[----:B------:R-:W-:Y:S02]  /*e920*/  MOV R2, 0xe940 ;  /* 0x0000e94000027802 */ /* 0x000fe40000000f00 */
[----:B------:R-:W-:Y:S05]  /*e930*/  CALL.REL.NOINC `($__internal_68_$__cuda_sm70_shflsync_bfly_p) ;  /* 0x000000d000007944 */ /* 0x000fea0003c00000 */
[----:B------:R-:W-:Y:S01]  /*e940*/  FADD.FTZ R206, R206, R0 ;  /* 0x00000000cece7221 */ /* 0x000fe20000010000 */
[----:B------:R-:W-:-:S02]  /*e950*/  MOV R0, 0x1 ;  /* 0x0000000100007802 */ /* 0x000fc40000000f00 */
[----:B------:R-:W-:Y:S02]  /*e960*/  MOV R2, 0xe990 ;  /* 0x0000e99000027802 */ /* 0x000fe40000000f00 */
[----:B------:R-:W-:Y:S02]  /*e970*/  MOV R124, R206 ;  /* 0x000000ce007c7202 */ /* 0x000fe40000000f00 */
[----:B------:R-:W-:Y:S05]  /*e980*/  CALL.REL.NOINC `($__internal_68_$__cuda_sm70_shflsync_bfly_p) ;  /* 0x0000008000007944 */ /* 0x000fea0003c00000 */
[----:B------:R-:W-:Y:S01]  /*e990*/  MOV R3, R0 ;  /* 0x0000000000037202 */ /* 0x000fe20000000f00 */
[----:B------:R-:W-:Y:S05]  /*e9a0*/  BRA `(.L_x_4210) ;  /* 0xffffc2c000007947 */ /* 0x000fea000383ffff */
.L_x_4186:
[----:B------:R-:W-:Y:S01]  /*e9b0*/  IMAD.MOV.U32 R0, RZ, RZ, R17 ;  /* 0x000000ffff007224 */ /* 0x000fe200078e0011 */
[----:B------:R-:W-:Y:S01]  /*e9c0*/  MOV R192, RZ ;  /* 0x000000ff00c07202 */ /* 0x000fe20000000f00 */
[----:B------:R-:W-:Y:S01]  /*e9d0*/  IMAD.MOV.U32 R3, RZ, RZ, 0x1f ;  /* 0x0000001fff037424 */ /* 0x000fe200078e00ff */
[----:B---3--:R-:W-:Y:S02]  /*e9e0*/  MOV R2, 0xea00 ;  /* 0x0000ea0000027802 */ /* 0x008fe40000000f00 */
[----:B-1--45:R-:W-:Y:S05]  /*e9f0*/  CALL.REL.NOINC `($__internal_69_$__cuda_sm70_shflsync_idx_p) ;  /* 0x0000007000007944 */ /* 0x032fea0003c00000 */
[----:B------:R-:W-:Y:S05]  /*ea00*/  BRA `(.L_x_4211) ;  /* 0xffffe30000007947 */ /* 0x000fea000383ffff */
        .weak           $__internal_68_$__cuda_sm70_shflsync_bfly_p
        .type           $__internal_68_$__cuda_sm70_shflsync_bfly_p,@function
        .size           $__internal_68_$__cuda_sm70_shflsync_bfly_p,($__internal_69_$__cuda_sm70_shflsync_idx_p - $__internal_68_$__cuda_sm70_shflsync_bfly_p)
$__internal_68_$__cuda_sm70_shflsync_bfly_p:
[----:B------:R-:W-:Y:S02]  /*ea10*/  MOV R137, 0xffffffff ;  /* 0xffffffff00897802 */ /* 0x000fe40000000f00 */
[----:B------:R-:W-:Y:S02]  /*ea20*/  MOV R3, 0x1f ;  /* 0x0000001f00037802 */ /* 0x000fe40000000f00 */
[----:B------:R-:W-:Y:S04]  /*ea30*/  WARPSYNC R137 ;  /* 0x0000008900007348 */ /* 0x000fe80003800000 */
[----:B------:R1:W2:Y:S02]  /*ea40*/  SHFL.BFLY PT, R0, R124, R0, R3 ;  /* 0x0c0000007c007389 */ /* 0x0002a400000e0003 */
[----:B-1----:R-:W-:-:S04]  /*ea50*/  MOV R3, 0x0 ;  /* 0x0000000000037802 */ /* 0x002fc80000000f00 */
[----:B--2---:R-:W-:Y:S05]  /*ea60*/  RET.REL.NODEC R2 `(_ZN7cutlass13device_kernelIN5flash19enable_sm80_to_sm89INS1_16FlashAttnFwdSm80INS1_25CollectiveMainloopFwdSm80ILi8ELi1ELb0EN4cute5tupleIJNS5_1CILi128EEENS7_ILi64EEENS7_ILi192EEEEEELi192ENS_10bfloat16_tEfNS_4arch4Sm80ELb1ELb0ELb0ELb0ELb1ELb0ELb1ELb1EEENS1_21CollectiveEpilogueFwdINS6_IJS8_SA_S9_EEENS6_IJNS7_ILi1EEESI_SI_EEESC_SE_Li256ELb0ELb1ELb1ELb0EEENS1_30DynamicPersistentTileSchedulerILi256ELi256ELb1ELb1ELb0EEEEEEEEEvNT_6ParamsE) ;  /* 0xffff159002007950 */ /* 0x004fea0003c3ffff */
        .weak           $__internal_69_$__cuda_sm70_shflsync_idx_p
        .type           $__internal_69_$__cuda_sm70_shflsync_idx_p,@function
        .size           $__internal_69_$__cuda_sm70_shflsync_idx_p,(.L_x_6305 - $__internal_69_$__cuda_sm70_shflsync_idx_p)
$__internal_69_$__cuda_sm70_shflsync_idx_p:
[----:B------:R-:W-:-:S04]  /*ea70*/  MOV R193, 0xffffffff ;  /* 0xffffffff00c17802 */ /* 0x000fc80000000f00 */
[----:B------:R-:W-:Y:S04]  /*ea80*/  WARPSYNC R193 ;  /* 0x000000c100007348 */ /* 0x000fe80003800000 */
[----:B------:R1:W2:Y:S02]  /*ea90*/  SHFL.IDX PT, R0, R0, R192, R3 ;  /* 0x000000c000007389 */ /* 0x0002a400000e0003 */
[----:B-1----:R-:W-:-:S04]  /*eaa0*/  MOV R3, 0x0 ;  /* 0x0000000000037802 */ /* 0x002fc80000000f00 */
[----:B--2---:R-:W-:Y:S05]  /*eab0*/  RET.REL.NODEC R2 `(_ZN7cutlass13device_kernelIN5flash19enable_sm80_to_sm89INS1_16FlashAttnFwdSm80INS1_25CollectiveMainloopFwdSm80ILi8ELi1ELb0EN4cute5tupleIJNS5_1CILi128EEENS7_ILi64EEENS7_ILi192EEEEEELi192ENS_10bfloat16_tEfNS_4arch4Sm80ELb1ELb0ELb0ELb0ELb1ELb0ELb1ELb1EEENS1_21CollectiveEpilogueFwdINS6_IJS8_SA_S9_EEENS6_IJNS7_ILi1EEESI_SI_EEESC_SE_Li256ELb0ELb1ELb1ELb0EEENS1_30DynamicPersistentTileSchedulerILi256ELi256ELb1ELb1ELb0EEEEEEEEEvNT_6ParamsE) ;  /* 0xffff154002007950 */ /* 0x004fea0003c3ffff */
.L_x_4212:
        /* <DEDUP_REMOVED lines=12> */
.L_x_6305:


//--------------------- .text._ZN7cutlass13device_kernelIN5flash19enable_sm80_to_sm89INS1_16FlashAttnFwdSm80INS1_25CollectiveMainloopFwdSm80ILi8ELi1ELb0EN4cute5tupleIJNS5_1CILi128EEENS7_ILi64EEENS7_ILi192EEEEEELi192ENS_10bfloat16_tEfNS_4arch4Sm80ELb1ELb0ELb0ELb1ELb1ELb0ELb1ELb1EEENS1_21CollectiveEpilogueFwdINS6_IJS8_SA_S9_EEENS6_IJNS7_ILi1EEESI_SI_EEESC_SE_Li256ELb1ELb1ELb1ELb0EEENS1_36VarlenDynamicPersistentTileSchedulerILi128ELi64ELi256ELi256ELb1ELb1ELb0ELb1ELb1ELb1EEEEEEEEEvNT_6ParamsE --------------------------
	.section	.text._ZN7cutlass13device_kernelIN5flash19enable_sm80_to_sm89INS1_16FlashAttnFwdSm80INS1_25CollectiveMainloopFwdSm80ILi8ELi1ELb0EN4cute5tupleIJNS5_1CILi128EEENS7_ILi64EEENS7_ILi192EEEEEELi192ENS_10bfloat16_tEfNS_4arch4Sm80ELb1ELb0ELb0ELb1ELb1ELb0ELb1ELb1EEENS1_21CollectiveEpilogueFwdINS6_IJS8_SA_S9_EEENS6_IJNS7_ILi1EEESI_SI_EEESC_SE_Li256ELb1ELb1ELb1ELb0EEENS1_36VarlenDynamicPersistentTileSchedulerILi128ELi64ELi256ELi256ELb1ELb1ELb0ELb1ELb1ELb1EEEEEEEEEvNT_6ParamsE,"ax",@progbits
	.sectioninfo	@"SHI_REGISTERS=255"
	.align	128
.text._ZN7cutlass13device_kernelIN5flash19enable_sm80_to_sm89INS1_16FlashAttnFwdSm80INS1_25CollectiveMainloopFwdSm80ILi8ELi1ELb0EN4cute5tupleIJNS5_1CILi128EEENS7_ILi64EEENS7_ILi192EEEEEELi192ENS_10bfloat16_tEfNS_4arch4Sm80ELb1ELb0ELb0ELb1ELb1ELb0ELb1ELb1EEENS1_21CollectiveEpilogueFwdINS6_IJS8_SA_S9_EEENS6_IJNS7_ILi1EEESI_SI_EEESC_SE_Li256ELb1ELb1ELb1ELb0EEENS1_36VarlenDynamicPersistentTileSchedulerILi128ELi64ELi256ELi256ELb1ELb1ELb0ELb1ELb1ELb1EEEEEEEEEvNT_6ParamsE:
        .type           _ZN7cutlass13device_kernelIN5flash19enable_sm80_to_sm89INS1_16FlashAttnFwdSm80INS1_25CollectiveMainloopFwdSm80ILi8ELi1ELb0EN4cute5tupleIJNS5_1CILi128EEENS7_ILi64EEENS7_ILi192EEEEEELi192ENS_10bfloat16_tEfNS_4arch4Sm80ELb1ELb0ELb0ELb1ELb1ELb0ELb1ELb1EEENS1_21CollectiveEpilogueFwdINS6_IJS8_SA_S9_EEENS6_IJNS7_ILi1EEESI_SI_EEESC_SE_Li256ELb1ELb1ELb1ELb0EEENS1_36VarlenDynamicPersistentTileSchedulerILi128ELi64ELi256ELi256ELb1ELb1ELb0ELb1ELb1ELb1EEEEEEEEEvNT_6ParamsE,@function
        .size           _ZN7cutlass13device_kernelIN5flash19enable_sm80_to_sm89INS1_16FlashAttnFwdSm80INS1_25CollectiveMainloopFwdSm80ILi8ELi1ELb0EN4cute5tupleIJNS5_1CILi128EEENS7_ILi64EEENS7_ILi192EEEEEELi192ENS_10bfloat16_tEfNS_4arch4Sm80ELb1ELb0ELb0ELb1ELb1ELb0ELb1ELb1EEENS1_21CollectiveEpilogueFwdINS6_IJS8_SA_S9_EEENS6_IJNS7_ILi1EEESI_SI_EEESC_SE_Li256ELb1ELb1ELb1ELb0EEENS1_36VarlenDynamicPersistentTileSchedulerILi128ELi64ELi256ELi256ELb1ELb1ELb0ELb1ELb1ELb1EEEEEEEEEvNT_6ParamsE,(.L_x_6308 - _ZN7cutlass13device_kernelIN5flash19enable_sm80_to_sm89INS1_16FlashAttnFwdSm80INS1_25CollectiveMainloopFwdSm80ILi8ELi1ELb0EN4cute5tupleIJNS5_1CILi128EEENS7_ILi64EEENS7_ILi192EEEEEELi192ENS_10bfloat16_tEfNS_4arch4Sm80ELb1ELb0ELb0ELb1ELb1ELb0ELb1ELb1EEENS1_21CollectiveEpilogueFwdINS6_IJS8_SA_S9_EEENS6_IJNS7_ILi1EEESI_SI_EEESC_SE_Li256ELb1ELb1ELb1ELb0EEENS1_36VarlenDynamicPersistentTileSchedulerILi128ELi64ELi256ELi256ELb1ELb1ELb0ELb1ELb1ELb1EEEEEEEEEvNT_6ParamsE)
        .other          _ZN7cutlass13device_kernelIN5flash19enable_sm80_to_sm89INS1_16FlashAttnFwdSm80INS1_25CollectiveMainloopFwdSm80ILi8ELi1ELb0EN4cute5tupleIJNS5_1CILi128EEENS7_ILi64EEENS7_ILi192EEEEEELi192ENS_10bfloat16_tEfNS_4arch4Sm80ELb1ELb0ELb0ELb1ELb1ELb0ELb1ELb1EEENS1_21CollectiveEpilogueFwdINS6_IJS8_SA_S9_EEENS6_IJNS7_ILi1EEESI_SI_EEESC_SE_Li256ELb1ELb1ELb1ELb0EEENS1_36VarlenDynamicPersistentTileSchedulerILi128ELi64ELi256ELi256ELb1ELb1ELb0ELb1ELb1ELb1EEEEEEEEEvNT_6ParamsE,@"STO_CUDA_ENTRY STV_DEFAULT"
_ZN7cutlass13device_kernelIN5flash19enable_sm80_to_sm89INS1_16FlashAttnFwdSm80INS1_25CollectiveMainloopFwdSm80ILi8ELi1ELb0EN4cute5tupleIJNS5_1CILi128EEENS7_ILi64EEENS7_ILi192EEEEEELi192ENS_10bfloat16_tEfNS_4arch4Sm80ELb1ELb0ELb0ELb1ELb1ELb0ELb1ELb1EEENS1_21CollectiveEpilogueFwdINS6_IJS8_SA_S9_EEENS6_IJNS7_ILi1EEESI_SI_EEESC_SE_Li256ELb1ELb1ELb1ELb0EEENS1_36VarlenDynamicPersistentTileSchedulerILi128ELi64ELi256ELi256ELb1ELb1ELb0ELb1ELb1ELb1EEEEEEEEEvNT_6ParamsE:
        /* <DEDUP_REMOVED lines=52> */
.L_x_4218:
        /* <DEDUP_REMOVED lines=16> */
.L_x_4335:
        /* <DEDUP_REMOVED lines=16> */
.L_x_4336:
[----:B---3--:R-:W-:-:S05]  /*0540*/  IMAD R0, R0, c[0x0][0x538], RZ ;  /* 0x00014e0000007a24 */ /* 0x008fca00078e02ff */
[----:B------:R-:W-:-:S04]  /*0550*/  IADD3 R6, R0, R6, RZ ;  /* 0x0000000600067210 */ /* 0x000fc80007ffe0ff */
[----:B------:R-:W-:-:S13]  /*0560*/  ISETP.GT.AND P0, PT, R6, UR4, PT ;  /* 0x0000000406007c0c */ /* 0x000fda000bf04270 */
[----:B-12---:R-:W-:Y:S05]  /*0570*/  @!P0 BRA `(.L_x_4218) ;  /* 0xfffffdc000008947 */ /* 0x006fea000383ffff */
.L_x_4214:
[----:B------:R-:W-:-:S05]  /*0580*/  IADD3 R10, -R0, R6, RZ ;  /* 0x00000006000a7210 */ /* 0x000fca0007ffe1ff */
[----:B------:R-:W-:-:S05]  /*0590*/  IMAD R0, R4, c[0x0][0x538], R10 ;  /* 0x00014e0004007a24 */ /* 0x000fca00078e020a */
[----:B------:R-:W-:Y:S01]  /*05a0*/  ISETP.GT.AND P0, PT, R0, UR4, PT ;  /* 0x0000000400007c0c */ /* 0x000fe2000bf04270 */
[----:B------:R-:W-:-:S12]  /*05b0*/  BRA.DIV ~URZ, `(.L_x_4219) ;  /* 0x000104827f007947 */ /* 0x000fd8000b800000 */
[----:B------:R-:W-:-:S04]  /*05c0*/  VOTE.ANY R6, PT, !P0 ;  /* 0x0000000000067806 */ /* 0x000fc800040e0100 */
.L_x_4337:
[----:B------:R-:W1:Y:S02]  /*05d0*/  POPC R0, R6 ;  /* 0x0000000600007309 */ /* 0x000e640000000000 */
[----:B-12---:R-:W-:Y:S01]  /*05e0*/  IADD3 R211, R0, R7, RZ ;  /* 0x0000000700d37210 */ /* 0x006fe20007ffe0ff */
[----:B------:R-:W-:Y:S05]  /*05f0*/  BRA.DIV ~URZ, `(.L_x_4220) ;  /* 0x000104927f007947 */ /* 0x000fea000b800000 */
[----:B------:R1:W2:Y:S01]  /*0600*/  SHFL.IDX PT, R209, R9, R0, 0x1f ;  /* 0x00001f0009d17589 */ /* 0x0002a200000e0000 */
[----:B------:R-:W-:-:S03]  /*0610*/  MOV R5, RZ ;  /* 0x000000ff00057202 */ /* 0x000fc60000000f00 */
[----:B------:R1:W3:Y:S04]  /*0620*/  SHFL.IDX PT, R9, R8, R0, 0x1f ;  /* 0x00001f0008097589 */ /* 0x0002e800000e0000 */
.L_x_4338:
[----:B------:R-:W-:Y:S01]  /*0630*/  ISETP.NE.AND P0, PT, R6, RZ, PT ;  /* 0x000000ff0600720c */ /* 0x000fe20003f05270 */
[----:B------:R-:W-:-:S12]  /*0640*/  BSSY B0, `(.L_x_4221) ;  /* 0x0000005000007945 */ /* 0x000fd80003800000 */
[----:B------:R-:W-:Y:S05]  /*0650*/  @!P0 BRA `(.L_x_4222) ;  /* 0x0000003000008947 */ /* 0x000fea0003800000 */
[----:B-1----:R-:W-:Y:S01]  /*0660*/  IADD3 R0, R0, -0x1, RZ ;  /* 0xffffffff00007810 */ /* 0x002fe20007ffe0ff */
[----:B------:R-:W-:Y:S05]  /*0670*/  BRA.DIV ~URZ, `(.L_x_4223) ;  /* 0x000104f27f007947 */ /* 0x000fea000b800000 */
[----:B------:R1:W4:Y:S02]  /*0680*/  SHFL.IDX PT, R5, R4, R0, 0x1f ;  /* 0x00001f0004057589 */ /* 0x00032400000e0000 */
.L_x_4222:
[----:B------:R-:W-:Y:S05]  /*0690*/  BSYNC B0 ;  /* 0x0000000000007941 */ /* 0x000fea0003800000 */
.L_x_4221:
        /* <DEDUP_REMOVED lines=67> */
.L_x_4225:
        /* <DEDUP_REMOVED lines=68> */
.L_x_4226:
[----:B------:R-:W-:Y:S05]  /*0f10*/  BSYNC B0 ;  /* 0x0000000000007941 */ /* 0x000fea0003800000 */
.L_x_4224:
[----:B------:R-:W-:-:S04]  /*0f20*/  LOP3.LUT R0, RZ, R0, RZ, 0x33, !PT ;  /* 0x00000000ff007212 */ /* 0x000fc800078e33ff */
[----:B------:R-:W-:Y:S01]  /*0f30*/  IADD3 R209, R0, R209, RZ ;  /* 0x000000d100d17210 */ /* 0x000fe20007ffe0ff */
[----:B------:R-:W-:Y:S05]  /*0f40*/  BRA `(.L_x_4227) ;  /* 0x0000004000007947 */ /* 0x000fea0003800000 */
.L_x_4215:
[----:B--2---:R-:W-:Y:S01]  /*0f50*/  IMAD.MOV.U32 R209, RZ, RZ, RZ ;  /* 0x000000ffffd17224 */ /* 0x004fe200078e00ff */
[----:B------:R-:W-:Y:S01]  /*0f60*/  MOV R210, RZ ;  /* 0x000000ff00d27202 */ /* 0x000fe20000000f00 */
[----:B------:R-:W-:Y:S01]  /*0f70*/  IMAD.U32 R208, RZ, RZ, UR4 ;  /* 0x00000004ffd07e24 */ /* 0x000fe2000f8e00ff */
[----:B------:R-:W-:Y:S02]  /*0f80*/  MOV R211, c[0x0][0x53c] ;  /* 0x00014f0000d37a02 */ /* 0x000fe40000000f00 */
.L_x_4227:
[----:B------:R-:W-:Y:S01]  /*0f90*/  ISETP.NE.AND P0, PT, R12, RZ, PT ;  /* 0x000000ff0c00720c */ /* 0x000fe20003f05270 */
[----:B------:R-:W-:-:S12]  /*0fa0*/  WARPSYNC 0xffffffff ;  /* 0xffffffff00007948 */ /* 0x000fd80003800000 */
[----:B------:R1:W-:Y:S04]  /*0fb0*/  @!P0 STS.128 [0x18100], R208 ;  /* 0x018100d0ff008388 */ /* 0x0003e80000000c00 */
[----:B------:R-:W-:Y:S06]  /*0fc0*/  BAR.ARV 0x5, 0x100 ;  /* 0x0144000000007b1d */ /* 0x000fec0000002000 */
.L_x_4213:
        /* <DEDUP_REMOVED lines=166> */
.L_x_4334:
        /* <DEDUP_REMOVED lines=30> */
.L_x_4228:
[----:B------:R-:W-:-:S04]  /*1c10*/  ISETP.NE.U32.AND P1, PT, RZ, c[0x0][0x368], PT ;  /* 0x0000da00ff007a0c */ /* 0x000fc80003f25070 */
[----:B------:R-:W-:-:S13]  /*1c20*/  ISETP.NE.AND.EX P1, PT, RZ, c[0x0][0x36c], PT, P1 ;  /* 0x0000db00ff007a0c */ /* 0x000fda0003f25310 */
[----:B------:R-:W-:Y:S05]  /*1c30*/  @!P1 BRA `(.L_x_4229) ;  /* 0x0000004000009947 */ /* 0x000fea0003800000 */
[----:B-1----:R-:W-:-:S04]  /*1c40*/  IADD3 R2, P1, R217, c[0x0][0x368], RZ ;  /* 0x0000da00d9027a10 */ /* 0x002fc80007f3e0ff */
[----:B------:R-:W-:-:S05]  /*1c50*/  IADD3.X R3, R218, c[0x0][0x36c], RZ, P1, !PT ;  /* 0x0000db00da037a10 */ /* 0x000fca0000ffe4ff */
[----:B------:R1:W5:Y:S01]  /*1c60*/  LDG.E R0, [R2.64] ;  /* 0x0000000602007981 */ /* 0x000362000c1e1900 */
[----:B------:R-:W-:Y:S05]  /*1c70*/  BRA `(.L_x_4230) ;  /* 0x0000008000007947 */ /* 0x000fea0003800000 */
.L_x_4229:
        /* <DEDUP_REMOVED lines=8> */
.L_x_4230:
        /* <DEDUP_REMOVED lines=58> */
.L_x_4232:
[----:B------:R-:W-:Y:S05]  /*20a0*/  BSYNC B0 ;  /* 0x0000000000007941 */ /* 0x000fea0003800000 */
.L_x_4231:
        /* <DEDUP_REMOVED lines=99> */
.L_x_4339:
[----:B------:R-:W-:Y:S05]  /*26e0*/  BRA.DIV ~URZ, `(.L_x_4235) ;  /* 0x0000e5627f007947 */ /* 0x000fea000b800000 */
[----:B------:R3:W4:Y:S02]  /*26f0*/  SHFL.IDX PT, R0, R12, RZ, 0x181f ;  /* 0x00181fff0c007589 */ /* 0x00072400000e0000 */
.L_x_4340:
        /* <DEDUP_REMOVED lines=20> */
.L_x_4237:
[----:B------:R-:W-:Y:S05]  /*2840*/  BSYNC B0 ;  /* 0x0000000000007941 */ /* 0x000fea0003800000 */
.L_x_4236:
[----:B------:R-:W-:Y:S05]  /*2850*/  BRA.DIV ~URZ, `(.L_x_4238) ;  /* 0x0000e4627f007947 */ /* 0x000fea000b800000 */
[----:B--2---:R2:W1:Y:S04]  /*2860*/  SHFL.IDX PT, R8, R9, 0x1, 0x181f ;  /* 0x00381f0009087f89 */ /* 0x00446800000e0000 */
[----:B----4-:R2:W4:Y:S02]  /*2870*/  SHFL.IDX PT, R0, R12, 0x1, 0x181f ;  /* 0x00381f000c007f89 */ /* 0x01052400000e0000 */
.L_x_4341:
        /* <DEDUP_REMOVED lines=19> */
.L_x_4240:
[----:B------:R-:W-:Y:S05]  /*29b0*/  BSYNC B0 ;  /* 0x0000000000007941 */ /* 0x000fea0003800000 */
.L_x_4239:
[----:B------:R-:W-:Y:S05]  /*29c0*/  BRA.DIV ~URZ, `(.L_x_4241) ;  /* 0x0000e3c27f007947 */ /* 0x000fea000b800000 */
[----:B-1----:R1:W2:Y:S02]  /*29d0*/  SHFL.IDX PT, R8, R9, 0x2, 0x181f ;  /* 0x00581f0009087f89 */ /* 0x0022a400000e0000 */
.L_x_4342:
[----:B------:R-:W-:Y:S05]  /*29e0*/  BRA.DIV ~URZ, `(.L_x_4242) ;  /* 0x0000e4127f007947 */ /* 0x000fea000b800000 */
[----:B----4-:R4:W1:Y:S02]  /*29f0*/  SHFL.IDX PT, R0, R12, 0x2, 0x181f ;  /* 0x00581f000c007f89 */ /* 0x01086400000e0000 */
.L_x_4343:
        /* <DEDUP_REMOVED lines=19> */
.L_x_4244:
[----:B------:R-:W-:Y:S05]  /*2b30*/  BSYNC B0 ;  /* 0x0000000000007941 */ /* 0x000fea0003800000 */
.L_x_4243:
[----:B------:R-:W-:Y:S05]  /*2b40*/  BRA.DIV ~URZ, `(.L_x_4245) ;  /* 0x0000e3227f007947 */ /* 0x000fea000b800000 */
[----:B--2---:R2:W3:Y:S04]  /*2b50*/  SHFL.IDX PT, R8, R9, 0x3, 0x181f ;  /* 0x00781f0009087f89 */ /* 0x0044e800000e0000 */
[----:B-1----:R2:W1:Y:S02]  /*2b60*/  SHFL.IDX PT, R0, R12, 0x3, 0x181f ;  /* 0x00781f000c007f89 */ /* 0x00246400000e0000 */
.L_x_4344:
        /* <DEDUP_REMOVED lines=41> */
[----:B------:R-:W-:Y:S01]  /*2e00*/  IADD3 R164, R165, 0x20, RZ ;  /* 0x00000020a5a47810 */ /* 0x000fe20007ffe0ff */
[----:B------:R-:W-:Y:S01]  /*2e10*/  IMAD.WIDE.U32 R194, R14, c[0x0][0x1e8], RZ ;  /* 0x00007a000ec27a25 */ /* 0x000fe200078e00ff */
[----:B------:R-:W-:Y:S01]  /*2e20*/  SHF.L.U64.HI R93, R182, 0x1, R25 ;  /* 0x00000001b65d7819 */ /* 0x000fe20000010219 */
[----:B------:R-:W-:Y:S01]  /*2e30*/  BSSY B0, `(.L_x_4246) ;  /* 0x0000158000007945 */ /* 0x000fe20003800000 */
[----:B------:R-:W-:Y:S01]  /*2e40*/  SHF.L.U64.HI R95, R187, 0x1, R24 ;  /* 0x00000001bb5f7819 */ /* 0x000fe20000010218 */
[----:B------:R-:W-:Y:S01]  /*2e50*/  IMAD R181, R0, c[0x0][0x2b8], R2 ;  /* 0x0000ae0000b57a24 */ /* 0x000fe200078e0202 */
[----:B------:R-:W-:Y:S01]  /*2e60*/  SHF.L.U64.HI R94, R188, 0x1, R15 ;  /* 0x00000001bc5e7819 */ /* 0x000fe2000001020f */
[----:B------:R-:W-:Y:S02]  /*2e70*/  IMAD R200, R14, c[0x0][0x1ec], R195 ;  /* 0x00007b000ec87a24 */ /* 0x000fe400078e02c3 */
[----:B------:R-:W-:Y:S01]  /*2e80*/  IMAD.WIDE.U32 R2, R181, c[0x0][0x1e0], RZ ;  /* 0x00007800b5027a25 */ /* 0x000fe200078e00ff */
[----:B--2---:R-:W-:-:S03]  /*2e90*/  SHF.R.S32.HI R9, RZ, 0x1f, R181 ;  /* 0x0000001fff097819 */ /* 0x004fc600000114b5 */
[----:B------:R-:W-:Y:S02]  /*2ea0*/  IMAD R96, R92, -0x40, R203 ;  /* 0xffffffc05c607824 */ /* 0x000fe400078e02cb */
[----:B------:R-:W-:Y:S02]  /*2eb0*/  IMAD R0, R9, c[0x0][0x1e0], RZ ;  /* 0x0000780009007a24 */ /* 0x000fe400078e02ff */
[----:B------:R-:W-:Y:S02]  /*2ec0*/  IMAD.IADD R13, R96, 0x1, -R207 ;  /* 0x00000001600d7824 */ /* 0x000fe400078e0acf */
[----:B------:R-:W-:Y:S02]  /*2ed0*/  IMAD R0, R181, c[0x0][0x1e4], R0 ;  /* 0x00007900b5007a24 */ /* 0x000fe400078e0200 */
[----:B------:R-:W-:Y:S01]  /*2ee0*/  IMAD.WIDE.U32 R198, R14, c[0x0][0x210], RZ ;  /* 0x000084000ec67a25 */ /* 0x000fe200078e00ff */
[C---:B------:R-:W-:Y:S02]  /*2ef0*/  ISETP.GE.AND P2, PT, R13.reuse, 0x1, PT ;  /* 0x000000010d00780c */ /* 0x040fe40003f46270 */
[----:B------:R-:W-:Y:S01]  /*2f00*/  ISETP.GE.AND P6, PT, R13, 0x21, PT ;  /* 0x000000210d00780c */ /* 0x000fe20003fc6270 */
[----:B------:R-:W-:-:S02]  /*2f10*/  IMAD.IADD R3, R3, 0x1, R0 ;  /* 0x0000000103037824 */ /* 0x000fc400078e0200 */
[----:B------:R-:W-:Y:S02]  /*2f20*/  IMAD R202, R14, c[0x0][0x214], R199 ;  /* 0x000085000eca7a24 */ /* 0x000fe400078e02c7 */
[----:B------:R-:W-:Y:S02]  /*2f30*/  IMAD.SHL.U32 R97, R182, 0x2, RZ ;  /* 0x00000002b6617824 */ /* 0x000fe400078e00ff */
[C---:B------:R-:W-:Y:S02]  /*2f40*/  IMAD.SHL.U32 R98, R187.reuse, 0x2, RZ ;  /* 0x00000002bb627824 */ /* 0x040fe400078e00ff */
[----:B------:R-:W-:Y:S02]  /*2f50*/  IMAD.SHL.U32 R99, R188, 0x2, RZ ;  /* 0x00000002bc637824 */ /* 0x000fe400078e00ff */
[----:B------:R-:W-:Y:S02]  /*2f60*/  @P2 ISETP.GE.AND P1, PT, R182, c[0x0][0x1d4], PT ;  /* 0x00007500b6002a0c */ /* 0x000fe40003f26270 */
[----:B------:R-:W-:-:S02]  /*2f70*/  @P2 ISETP.GE.AND P5, PT, R187, c[0x0][0x1d4], PT ;  /* 0x00007500bb002a0c */ /* 0x000fc40003fa6270 */
        /* <DEDUP_REMOVED lines=37> */
[----:B------:R-:W-:Y:S02]  /*31d0*/  R2P PR, R191, 0x6 ;  /* 0x00000006bf007804 */ /* 0x000fe40000000000 */
[----:B------:R-:W-:-:S11]  /*31e0*/  ISETP.GE.AND P6, PT, R182, c[0x0][0x1d4], PT ;  /* 0x00007500b6007a0c */ /* 0x000fd60003fc6270 */
[----:B------:R-:W-:Y:S01]  /*31f0*/  @P1 IADD3 R164, R165, -0x20, RZ ;  /* 0xffffffe0a5a41810 */ /* 0x000fe20007ffe0ff */
        /* <DEDUP_REMOVED lines=11> */
[----:B----4-:R-:W-:Y:S02]  /*32b0*/  LEA.HI.X R12, R0, c[0x0][0x1fc], R2, 0x1, P0 ;  /* 0x00007f00000c7a11 */ /* 0x010fe400000f0c02 */
[----:B------:R-:W1:Y:S04]  /*32c0*/  SHFL.IDX PT, R2, R8, RZ, 0x181f ;  /* 0x00181fff08027589 */ /* 0x000e6800000e0000 */
[----:B--2---:R-:W-:Y:S04]  /*32d0*/  LDSM.16.M88.4 R4, [R173] ;  /* 0x00000000ad04783b */ /* 0x004fe80000000200 */
[----:B------:R-:W-:Y:S04]  /*32e0*/  LDSM.16.M88.4 R16, [R165] ;  /* 0x00000000a510783b */ /* 0x000fe80000000200 */
[----:B------:R-:W-:Y:S04]  /*32f0*/  LDSM.16.M88.4 R20, [R165+0x1000] ;  /* 0x00100000a514783b */ /* 0x000fe80000000200 */
[----:B------:R-:W2:Y:S04]  /*3300*/  SHFL.IDX PT, R3, R12, RZ, 0x181f ;  /* 0x00181fff0c037589 */ /* 0x000ea800000e0000 */
[----:B------:R-:W3:Y:S04]  /*3310*/  SHFL.IDX PT, R0, R8, 0x1, 0x181f ;  /* 0x00381f0008007f89 */ /* 0x000ee800000e0000 */
[----:B------:R-:W-:Y:S01]  /*3320*/  LDSM.16.M88.4 R8, [R174] ;  /* 0x00000000ae08783b */ /* 0x000fe20000000200 */
[----:B-1----:R-:W-:-:S03]  /*3330*/  IADD3 R14, P5, R2, R98, RZ ;  /* 0x00000062020e7210 */ /* 0x002fc60007fbe0ff */
[----:B------:R-:W-:Y:S04]  /*3340*/  LDSM.16.M88.4 R36, [R164] ;  /* 0x00000000a424783b */ /* 0x000fe80000000200 */
[----:B------:R-:W1:Y:S04]  /*3350*/  SHFL.IDX PT, R12, R12, 0x1, 0x181f ;  /* 0x00381f000c0c7f89 */ /* 0x000e6800000e0000 */
[----:B------:R-:W4:Y:S01]  /*3360*/  LDSM.16.M88.4 R28, [R165+0x800] ;  /* 0x00080000a51c783b */ /* 0x000f220000000200 */
[----:B--2---:R-:W-:Y:S01]  /*3370*/  IMAD.X R15, R3, 0x1, R95, P5 ;  /* 0x00000001030f7824 */ /* 0x004fe200028e065f */
[----:B------:R-:W-:-:S02]  /*3380*/  ISETP.GE.AND P5, PT, R187, c[0x0][0x1d4], PT ;  /* 0x00007500bb007a0c */ /* 0x000fc40003fa6270 */
[----:B------:R-:W2:Y:S04]  /*3390*/  LDSM.16.M88.4 R52, [R165+0x1800] ;  /* 0x00180000a534783b */ /* 0x000ea80000000200 */
[----:B------:R-:W5:Y:S01]  /*33a0*/  LDSM.16.M88.4 R24, [R164+0x800] ;  /* 0x00080000a418783b */ /* 0x000f620000000200 */
[C---:B------:R-:W-:Y:S03]  /*33b0*/  HMMA.16816.F32.BF16 R56, R4.reuse, R16, RZ ;  /* 0x000000100438723c */ /* 0x040fe600000418ff */
[----:B------:R-:W2:Y:S04]  /*33c0*/  LDSM.16.M88.4 R48, [R164+0x1000] ;  /* 0x00100000a430783b */ /* 0x000ea80000000200 */
[C---:B------:R-:W-:Y:S01]  /*33d0*/  IADD3 R16, P1, R2.reuse, R97, RZ ;  /* 0x0000006102107210 */ /* 0x040fe20007f3e0ff */
[----:B------:R-:W-:Y:S01]  /*33e0*/  HMMA.16816.F32.BF16 R32, R4, R20, RZ ;  /* 0x000000140420723c */ /* 0x000fe200000418ff */
[----:B------:R-:W-:-:S03]  /*33f0*/  IADD3 R2, P0, R2, R99, RZ ;  /* 0x0000006302027210 */ /* 0x000fc60007f1e0ff */
[C-C-:B------:R-:W-:Y:S02]  /*3400*/  IMAD.X R17, R3.reuse, 0x1, R93.reuse, P1 ;  /* 0x0000000103117824 */ /* 0x140fe400008e065d */
[----:B------:R-:W-:Y:S01]  /*3410*/  IMAD.X R3, R3, 0x1, R94, P0 ;  /* 0x0000000103037824 */ /* 0x000fe200000e065e */
[----:B---3--:R-:W-:Y:S01]  /*3420*/  IADD3 R20, P1, R0, R97, RZ ;  /* 0x0000006100147210 */ /* 0x008fe20007f3e0ff */
[----:B------:R-:W-:Y:S04]  /*3430*/  HMMA.16816.F32.BF16 R44, R4, R18, RZ ;  /* 0x00000012042c723c */ /* 0x000fe800000418ff */
[----:B-1----:R-:W-:Y:S01]  /*3440*/  IMAD.X R21, R12, 0x1, R93, P1 ;  /* 0x000000010c157824 */ /* 0x002fe200008e065d */
[C---:B------:R-:W-:Y:S02]  /*3450*/  ISETP.LT.OR P1, PT, R13.reuse, 0x1, P6 ;  /* 0x000000010d00780c */ /* 0x040fe40003721670 */
[----:B------:R-:W-:Y:S01]  /*3460*/  IADD3 R18, P0, R0, R98, RZ ;  /* 0x0000006200127210 */ /* 0x000fe20007f1e0ff */
[----:B------:R-:W-:Y:S01]  /*3470*/  HMMA.16816.F32.BF16 R80, R8, R36, R56 ;  /* 0x000000240850723c */ /* 0x000fe20000041838 */
[----:B------:R-:W1:Y:S01]  /*3480*/  LDSM.16.M88.4 R56, [R164+0x1800] ;  /* 0x00180000a438783b */ /* 0x000e620000000200 */
[----:B------:R-:W-:-:S02]  /*3490*/  ISETP.LT.OR P6, PT, R13, 0x21, P6 ;  /* 0x000000210d00780c */ /* 0x000fc400037c1670 */
[----:B------:R-:W-:Y:S01]  /*34a0*/  IMAD.X R19, R12, 0x1, R95, P0 ;  /* 0x000000010c137824 */ /* 0x000fe200000e065f */
[C---:B------:R-:W-:Y:S02]  /*34b0*/  ISETP.LT.OR P0, PT, R13.reuse, 0x1, P5 ;  /* 0x000000010d00780c */ /* 0x040fe40002f01670 */
[----:B------:R-:W-:Y:S01]  /*34c0*/  ISETP.LT.OR P5, PT, R13, 0x21, P5 ;  /* 0x000000210d00780c */ /* 0x000fe20002fa1670 */
[----:B----4-:R-:W-:Y:S02]  /*34d0*/  HMMA.16816.F32.BF16 R40, R4, R28, RZ ;  /* 0x0000001c0428723c */ /* 0x010fe400000418ff */
[----:B------:R-:W-:Y:S01]  /*34e0*/  @!PT LDS RZ, [RZ] ;  /* 0x00000000fffff984 */ /* 0x000fe20000000800 */
[----:B------:R-:W-:Y:S01]  /*34f0*/  @!PT LDS RZ, [RZ] ;  /* 0x00000000fffff984 */ /* 0x000fe20000000800 */
[----:B------:R-:W-:Y:S01]  /*3500*/  @!PT LDS RZ, [RZ] ;  /* 0x00000000fffff984 */ /* 0x000fe20000000800 */
[----:B------:R3:W-:Y:S01]  /*3510*/  LDGSTS.E.BYPASS.LTC128B.128 [R179+0x100], [R16.64], !P1 ;  /* 0x0010000010b37fae */ /* 0x0007e2000c901d46 */
[----:B------:R-:W-:-:S05]  /*3520*/  ISETP.GE.AND P1, PT, R188, c[0x0][0x1d4], PT ;  /* 0x00007500bc007a0c */ /* 0x000fca0003f26270 */
[----:B------:R-:W-:Y:S02]  /*3530*/  HMMA.16816.F32.BF16 R28, R4, R30, RZ ;  /* 0x0000001e041c723c */ /* 0x000fe400000418ff */
[----:B------:R4:W-:Y:S01]  /*3540*/  LDGSTS.E.BYPASS.LTC128B.128 [R179+0x2100], [R14.64], !P0 ;  /* 0x021000000eb37fae */ /* 0x0009e2000c101d46 */
[C---:B------:R-:W-:Y:S02]  /*3550*/  ISETP.LT.OR P0, PT, R13.reuse, 0x1, P1 ;  /* 0x000000010d00780c */ /* 0x040fe40000f01670 */
[----:B------:R-:W-:-:S03]  /*3560*/  ISETP.LT.OR P1, PT, R13, 0x21, P1 ;  /* 0x000000210d00780c */ /* 0x000fc60000f21670 */
[C---:B------:R-:W-:Y:S08]  /*3570*/  HMMA.16816.F32.BF16 R60, R4.reuse, R22, RZ ;  /* 0x00000016043c723c */ /* 0x040ff000000418ff */
[----:B------:R1:W-:Y:S01]  /*3580*/  LDGSTS.E.BYPASS.LTC128B.128 [R179+0x4100], [R2.64], !P0 ;  /* 0x0410000002b37fae */ /* 0x0003e2000c101d46 */
[C---:B--2---:R-:W-:Y:S03]  /*3590*/  HMMA.16816.F32.BF16 R68, R4.reuse, R52, RZ ;  /* 0x000000340444723c */ /* 0x044fe600000418ff */
[----:B------:R2:W-:Y:S04]  /*35a0*/  LDGSTS.E.BYPASS.LTC128B.128 [R179+0x1100], [R20.64], !P6 ;  /* 0x0110000014b37fae */ /* 0x0005e8000f101d46 */
[----:B------:R3:W-:Y:S01]  /*35b0*/  LDGSTS.E.BYPASS.LTC128B.128 [R179+0x3100], [R18.64], !P5 ;  /* 0x0310000012b37fae */ /* 0x0007e2000e901d46 */
[----:B------:R-:W-:Y:S08]  /*35c0*/  HMMA.16816.F32.BF16 R64, R4, R54, RZ ;  /* 0x000000360440723c */ /* 0x000ff000000418ff */
[C---:B-----5:R-:W-:Y:S08]  /*35d0*/  HMMA.16816.F32.BF16 R72, R8.reuse, R24, R40 ;  /* 0x000000180848723c */ /* 0x060ff00000041828 */
[----:B------:R-:W-:Y:S01]  /*35e0*/  HMMA.16816.F32.BF16 R52, R8, R26, R28 ;  /* 0x0000001a0834723c */ /* 0x000fe2000004181c */
[----:B-1----:R-:W-:Y:S01]  /*35f0*/  IMAD.MOV.U32 R3, RZ, RZ, 0x40 ;  /* 0x00000040ff037424 */ /* 0x002fe200078e00ff */
[----:B------:R-:W-:-:S04]  /*3600*/  IADD3 R2, P0, R0, R99, RZ ;  /* 0x0000006300027210 */ /* 0x000fc80007f1e0ff */
[----:B------:R-:W-:Y:S01]  /*3610*/  SEL R0, R3, 0xffffffc0, !P2 ;  /* 0xffffffc003007807 */ /* 0x000fe20005000000 */
[----:B------:R-:W-:Y:S01]  /*3620*/  IMAD.X R3, R12, 0x1, R94, P0 ;  /* 0x000000010c037824 */ /* 0x000fe200000e065e */
[----:B------:R-:W-:Y:S01]  /*3630*/  HMMA.16816.F32.BF16 R76, R8, R38, R44 ;  /* 0x00000026084c723c */ /* 0x000fe2000004182c */
[----:B------:R-:W-:Y:S02]  /*3640*/  ISETP.GT.AND P0, PT, R92, R189, PT ;  /* 0x000000bd5c00720c */ /* 0x000fe40003f04270 */
[----:B------:R-:W-:Y:S01]  /*3650*/  IMAD.IADD R167, R165, 0x1, R0 ;  /* 0x00000001a5a77824 */ /* 0x000fe200078e0200 */
[----:B------:R1:W-:Y:S01]  /*3660*/  LDGSTS.E.BYPASS.LTC128B.128 [R179+0x5100], [R2.64], !P1 ;  /* 0x0510000002b37fae */ /* 0x0003e2000c901d46 */
[----:B------:R-:W-:-:S03]  /*3670*/  ISETP.GT.AND P1, PT, R190, 0x3f, PT ;  /* 0x0000003fbe00780c */ /* 0x000fc60003f24270 */
[----:B------:R-:W-:Y:S01]  /*3680*/  LDSM.16.M88.4 R4, [R176] ;  /* 0x00000000b004783b */ /* 0x000fe20000000200 */
[C---:B------:R-:W-:Y:S03]  /*3690*/  HMMA.16816.F32.BF16 R40, R8.reuse, R48, R32 ;  /* 0x000000300828723c */ /* 0x040fe60000041820 */
[----:B------:R-:W5:Y:S04]  /*36a0*/  LDSM.16.M88.4 R24, [R167] ;  /* 0x00000000a718783b */ /* 0x000f680000000200 */
[----:B--2---:R-:W2:Y:S01]  /*36b0*/  LDSM.16.M88.4 R20, [R167+0x800] ;  /* 0x00080000a714783b */ /* 0x004ea20000000200 */
[C---:B----4-:R-:W-:Y:S03]  /*36c0*/  HMMA.16816.F32.BF16 R12, R8.reuse, R50, R60 ;  /* 0x00000032080c723c */ /* 0x050fe6000004183c */
[----:B---3--:R-:W3:Y:S04]  /*36d0*/  LDSM.16.M88.4 R16, [R167+0x1000] ;  /* 0x00100000a710783b */ /* 0x008ee80000000200 */
[----:B------:R-:W4:Y:S01]  /*36e0*/  LDSM.16.M88.4 R36, [R167+0x1800] ;  /* 0x00180000a724783b */ /* 0x000f220000000200 */
[----:B------:R-:W-:Y:S03]  /*36f0*/  HMMA.16816.F32.BF16 R32, R8, R56, R68 ;  /* 0x000000380820723c */ /* 0x000fe60000041844 */
[----:B------:R-:W0:Y:S01]  /*3700*/  LDGDEPBAR ;  /* 0x00000000000079af */ /* 0x000e220000000000 */
[----:B-1----:R-:W-:-:S04]  /*3710*/  IADD3 R2, R164, 0x4000, RZ ;  /* 0x00004000a4027810 */ /* 0x002fc80007ffe0ff */
[----:B------:R-:W-:Y:S01]  /*3720*/  HMMA.16816.F32.BF16 R28, R8, R58, R64 ;  /* 0x0000003a081c723c */ /* 0x000fe20000041840 */
[----:B------:R-:W-:Y:S01]  /*3730*/  LDSM.16.M88.4 R8, [R175] ;  /* 0x00000000af08783b */ /* 0x000fe20000000200 */
[----:B------:R-:W-:-:S05]  /*3740*/  IMAD.IADD R166, R2, 0x1, R0 ;  /* 0x0000000102a67824 */ /* 0x000fca00078e0200 */
[----:B------:R-:W1:Y:S04]  /*3750*/  LDSM.16.M88.4 R64, [R166+-0x4000] ;  /* 0xffc00000a640783b */ /* 0x000e680000000200 */
[----:B------:R-:W1:Y:S04]  /*3760*/  LDSM.16.M88.4 R68, [R166+-0x3800] ;  /* 0xffc80000a644783b */ /* 0x000e680000000200 */
[----:B------:R-:W1:Y:S01]  /*3770*/  LDSM.16.M88.4 R84, [R166+-0x3000] ;  /* 0xffd00000a654783b */ /* 0x000e620000000200 */
[C---:B-----5:R-:W-:Y:S03]  /*3780*/  HMMA.16816.F32.BF16 R44, R4.reuse, R24, R80 ;  /* 0x00000018042c723c */ /* 0x060fe60000041850 */
[----:B------:R-:W5:Y:S04]  /*3790*/  LDSM.16.M88.4 R88, [R166+-0x2800] ;  /* 0xffd80000a658783b */ /* 0x000f680000000200 */
[----:B------:R-:W-:Y:S01]  /*37a0*/  LDSM.16.M88.4 R80, [R165+0x3800] ;  /* 0x00380000a550783b */ /* 0x000fe20000000200 */
[C---:B------:R-:W-:Y:S03]  /*37b0*/  HMMA.16816.F32.BF16 R56, R4.reuse, R26, R76 ;  /* 0x0000001a0438723c */ /* 0x040fe6000004184c */
[----:B------:R-:W-:Y:S05]  /*37c0*/  LDSM.16.M88.4 R76, [R164+0x3000] ;  /* 0x00300000a44c783b */ /* 0x000fea0000000200 */
[C---:B--2---:R-:W-:Y:S01]  /*37d0*/  HMMA.16816.F32.BF16 R60, R4.reuse, R20, R72 ;  /* 0x00000014043c723c */ /* 0x044fe20000041848 */
[----:B------:R-:W-:Y:S07]  /*37e0*/  LDSM.16.M88.4 R72, [R165+0x3000] ;  /* 0x00300000a548783b */ /* 0x000fee0000000200 */
[C---:B------:R-:W-:Y:S01]  /*37f0*/  HMMA.16816.F32.BF16 R48, R4.reuse, R22, R52 ;  /* 0x000000160430723c */ /* 0x040fe20000041834 */
[----:B------:R-:W-:Y:S07]  /*3800*/  LDSM.16.M88.4 R52, [R165+0x2800] ;  /* 0x00280000a534783b */ /* 0x000fee0000000200 */
[C---:B---3--:R-:W-:Y:S08]  /*3810*/  HMMA.16816.F32.BF16 R40, R4.reuse, R16, R40 ;  /* 0x000000100428723c */ /* 0x048ff00000041828 */
[C---:B------:R-:W-:Y:S08]  /*3820*/  HMMA.16816.F32.BF16 R20, R4.reuse, R18, R12 ;  /* 0x000000120414723c */ /* 0x040ff0000004180c */
[C---:B----4-:R-:W-:Y:S08]  /*3830*/  HMMA.16816.F32.BF16 R16, R4.reuse, R36, R32 ;  /* 0x000000240410723c */ /* 0x050ff00000041820 */
[----:B------:R-:W-:Y:S01]  /*3840*/  HMMA.16816.F32.BF16 R12, R4, R38, R28 ;  /* 0x00000026040c723c */ /* 0x000fe2000004181c */
[----:B------:R-:W-:Y:S04]  /*3850*/  LDSM.16.M88.4 R4, [R173+0x4000] ;  /* 0x00400000ad04783b */ /* 0x000fe80000000200 */
[----:B------:R-:W2:Y:S03]  /*3860*/  LDSM.16.M88.4 R28, [R165+0x2000] ;  /* 0x00200000a51c783b */ /* 0x000ea60000000200 */
[C---:B-1----:R-:W-:Y:S08]  /*3870*/  HMMA.16816.F32.BF16 R24, R8.reuse, R64, R44 ;  /* 0x000000400818723c */ /* 0x042ff0000004182c */
[C---:B------:R-:W-:Y:S01]  /*3880*/  HMMA.16816.F32.BF16 R32, R8.reuse, R66, R56 ;  /* 0x000000420820723c */ /* 0x040fe20000041838 */
[----:B------:R-:W-:Y:S04]  /*3890*/  LDSM.16.M88.4 R56, [R164+0x2000] ;  /* 0x00200000a438783b */ /* 0x000fe80000000200 */
[----:B------:R-:W-:Y:S03]  /*38a0*/  LDSM.16.M88.4 R64, [R167+0x2800] ;  /* 0x00280000a740783b */ /* 0x000fe60000000200 */
[C---:B------:R-:W-:Y:S01]  /*38b0*/  HMMA.16816.F32.BF16 R44, R8.reuse, R68, R60 ;  /* 0x00000044082c723c */ /* 0x040fe2000004183c */
[----:B------:R-:W-:Y:S07]  /*38c0*/  LDSM.16.M88.4 R60, [R164+0x2800] ;  /* 0x00280000a43c783b */ /* 0x000fee0000000200 */
[C---:B------:R-:W-:Y:S01]  /*38d0*/  HMMA.16816.F32.BF16 R48, R8.reuse, R70, R48 ;  /* 0x000000460830723c */ /* 0x040fe20000041830 */
[----:B------:R-:W-:Y:S07]  /*38e0*/  LDSM.16.M88.4 R68, [R167+0x3000] ;  /* 0x00300000a744783b */ /* 0x000fee0000000200 */
[C---:B------:R-:W-:Y:S08]  /*38f0*/  HMMA.16816.F32.BF16 R40, R8.reuse, R84, R40 ;  /* 0x000000540828723c */ /* 0x040ff00000041828 */
[C---:B------:R-:W-:Y:S01]  /*3900*/  HMMA.16816.F32.BF16 R36, R8.reuse, R86, R20 ;  /* 0x000000560824723c */ /* 0x040fe20000041814 */
[----:B------:R-:W-:Y:S07]  /*3910*/  LDSM.16.M88.4 R84, [R164+0x3800] ;  /* 0x00380000a454783b */ /* 0x000fee0000000200 */
[C---:B-----5:R-:W-:Y:S08]  /*3920*/  HMMA.16816.F32.BF16 R16, R8.reuse, R88, R16 ;  /* 0x000000580810723c */ /* 0x060ff00000041810 */
[----:B------:R-:W-:Y:S01]  /*3930*/  HMMA.16816.F32.BF16 R12, R8, R90, R12 ;  /* 0x0000005a080c723c */ /* 0x000fe2000004180c */
[----:B------:R-:W1:Y:S07]  /*3940*/  LDSM.16.M88.4 R8, [R174+0x4000] ;  /* 0x00400000ae08783b */ /* 0x000e6e0000000200 */
[C---:B--2---:R-:W-:Y:S08]  /*3950*/  HMMA.16816.F32.BF16 R20, R4.reuse, R28, R24 ;  /* 0x0000001c0414723c */ /* 0x044ff00000041818 */
[C---:B------:R-:W-:Y:S08]  /*3960*/  HMMA.16816.F32.BF16 R28, R4.reuse, R30, R32 ;  /* 0x0000001e041c723c */ /* 0x040ff00000041820 */
[C---:B------:R-:W-:Y:S08]  /*3970*/  HMMA.16816.F32.BF16 R32, R4.reuse, R52, R44 ;  /* 0x000000340420723c */ /* 0x040ff0000004182c */
[C---:B------:R-:W-:Y:S01]  /*3980*/  HMMA.16816.F32.BF16 R44, R4.reuse, R54, R48 ;  /* 0x00000036042c723c */ /* 0x040fe20000041830 */
[----:B------:R-:W-:Y:S07]  /*3990*/  LDSM.16.M88.4 R48, [R166+-0x2000] ;  /* 0xffe00000a630783b */ /* 0x000fee0000000200 */
[C---:B------:R-:W-:Y:S01]  /*39a0*/  HMMA.16816.F32.BF16 R52, R4.reuse, R72, R40 ;  /* 0x000000480434723c */ /* 0x040fe20000041828 */
[----:B------:R-:W-:Y:S07]  /*39b0*/  LDSM.16.M88.4 R40, [R167+0x2000] ;  /* 0x00200000a728783b */ /* 0x000fee0000000200 */
[C---:B------:R-:W-:Y:S01]  /*39c0*/  HMMA.16816.F32.BF16 R36, R4.reuse, R74, R36 ;  /* 0x0000004a0424723c */ /* 0x040fe20000041824 */
[----:B------:R-:W-:Y:S07]  /*39d0*/  LDSM.16.M88.4 R72, [R166+-0x1000] ;  /* 0xfff00000a648783b */ /* 0x000fee0000000200 */
[C---:B------:R-:W-:Y:S08]  /*39e0*/  HMMA.16816.F32.BF16 R24, R4.reuse, R80, R16 ;  /* 0x000000500418723c */ /* 0x040ff00000041810 */
[----:B------:R-:W-:Y:S01]  /*39f0*/  HMMA.16816.F32.BF16 R12, R4, R82, R12 ;  /* 0x00000052040c723c */ /* 0x000fe2000004180c */
[----:B------:R-:W2:Y:S04]  /*3a00*/  LDSM.16.M88.4 R4, [R176+0x4000] ;  /* 0x00400000b004783b */ /* 0x000ea80000000200 */
[----:B------:R-:W3:Y:S03]  /*3a10*/  LDSM.16.M88.4 R80, [R167+0x3800] ;  /* 0x00380000a750783b */ /* 0x000ee60000000200 */
[C---:B-1----:R-:W-:Y:S08]  /*3a20*/  HMMA.16816.F32.BF16 R20, R8.reuse, R56, R20 ;  /* 0x000000380814723c */ /* 0x042ff00000041814 */
[C---:B------:R-:W-:Y:S01]  /*3a30*/  HMMA.16816.F32.BF16 R16, R8.reuse, R58, R28 ;  /* 0x0000003a0810723c */ /* 0x040fe2000004181c */
[----:B------:R-:W-:Y:S07]  /*3a40*/  LDSM.16.M88.4 R56, [R166+-0x1800] ;  /* 0xffe80000a638783b */ /* 0x000fee0000000200 */
        /* <DEDUP_REMOVED lines=9> */
[----:B------:R-:W4:Y:S03]  /*3ae0*/  LDSM.16.M88.4 R84, [R166+-0x800] ;  /* 0xfff80000a654783b */ /* 0x000f260000000200 */
        /* <DEDUP_REMOVED lines=11> */
[----:B------:R-:W3:Y:S03]  /*3ba0*/  LDSM.16.M88.4 R80, [R165+0x5800] ;  /* 0x00580000a550783b */ /* 0x000ee60000000200 */
        /* <DEDUP_REMOVED lines=11> */
[----:B------:R-:W4:Y:S03]  /*3c60*/  LDSM.16.M88.4 R84, [R164+0x5800] ;  /* 0x00580000a454783b */ /* 0x000f260000000200 */
[C---:B--2---:R-:W-:Y:S08]  /*3c70*/  HMMA.16816.F32.BF16 R40, R4.reuse, R60, R28 ;  /* 0x0000003c0428723c */ /* 0x044ff0000004181c */
[C---:B------:R-:W-:Y:S08]  /*3c80*/  HMMA.16816.F32.BF16 R32, R4.reuse, R68, R20 ;  /* 0x000000440420723c */ /* 0x040ff00000041814 */
[C---:B------:R-:W-:Y:S01]  /*3c90*/  HMMA.16816.F32.BF16 R36, R4.reuse, R62, R24 ;  /* 0x0000003e0424723c */ /* 0x040fe20000041818 */
[----:B------:R-:W-:Y:S07]  /*3ca0*/  LDSM.16.M88.4 R60, [R167+0x4000] ;  /* 0x00400000a73c783b */ /* 0x000fee0000000200 */
[C---:B------:R-:W-:Y:S01]  /*3cb0*/  HMMA.16816.F32.BF16 R28, R4.reuse, R70, R16 ;  /* 0x00000046041c723c */ /* 0x040fe20000041810 */
[----:B------:R-:W-:Y:S07]  /*3cc0*/  LDSM.16.M88.4 R68, [R167+0x4800] ;  /* 0x00480000a744783b */ /* 0x000fee0000000200 */
[C---:B------:R-:W-:Y:S01]  /*3cd0*/  HMMA.16816.F32.BF16 R24, R4.reuse, R76, R52 ;  /* 0x0000004c0418723c */ /* 0x040fe20000041834 */
[----:B------:R-:W-:Y:S07]  /*3ce0*/  LDSM.16.M88.4 R52, [R166+0x800] ;  /* 0x00080000a634783b */ /* 0x000fee0000000200 */
[C---:B------:R-:W-:Y:S01]  /*3cf0*/  HMMA.16816.F32.BF16 R20, R4.reuse, R78, R48 ;  /* 0x0000004e0414723c */ /* 0x040fe20000041830 */
[----:B------:R-:W-:Y:S04]  /*3d00*/  LDSM.16.M88.4 R76, [R167+0x5000] ;  /* 0x00500000a74c783b */ /* 0x000fe80000000200 */
[----:B------:R-:W-:Y:S03]  /*3d10*/  LDSM.16.M88.4 R48, [R166+0x1000] ;  /* 0x00100000a630783b */ /* 0x000fe60000000200 */
[C---:B---3--:R-:W-:Y:S01]  /*3d20*/  HMMA.16816.F32.BF16 R16, R4.reuse, R80, R44 ;  /* 0x000000500410723c */ /* 0x048fe2000004182c */
[----:B------:R-:W-:Y:S07]  /*3d30*/  LDSM.16.M88.4 R44, [R166+0x1800] ;  /* 0x00180000a62c783b */ /* 0x000fee0000000200 */
[----:B------:R-:W-:Y:S01]  /*3d40*/  HMMA.16816.F32.BF16 R4, R4, R82, R8 ;  /* 0x000000520404723c */ /* 0x000fe20000041808 */
[----:B------:R-:W2:Y:S04]  /*3d50*/  LDSM.16.M88.4 R8, [R176+0x8000] ;  /* 0x00800000b008783b */ /* 0x000ea80000000200 */
[----:B------:R-:W3:Y:S03]  /*3d60*/  LDSM.16.M88.4 R80, [R167+0x5800] ;  /* 0x00580000a750783b */ /* 0x000ee60000000200 */
[C---:B-1----:R-:W-:Y:S08]  /*3d70*/  HMMA.16816.F32.BF16 R32, R12.reuse, R64, R32 ;  /* 0x000000400c20723c */ /* 0x042ff00000041820 */
[C---:B------:R-:W-:Y:S08]  /*3d80*/  HMMA.16816.F32.BF16 R28, R12.reuse, R66, R28 ;  /* 0x000000420c1c723c */ /* 0x040ff0000004181c */
[C---:B------:R-:W-:Y:S08]  /*3d90*/  HMMA.16816.F32.BF16 R40, R12.reuse, R56, R40 ;  /* 0x000000380c28723c */ /* 0x040ff00000041828 */
[C---:B------:R-:W-:Y:S01]  /*3da0*/  HMMA.16816.F32.BF16 R36, R12.reuse, R58, R36 ;  /* 0x0000003a0c24723c */ /* 0x040fe20000041824 */
[----:B------:R-:W-:Y:S07]  /*3db0*/  LDSM.16.M88.4 R56, [R166] ;  /* 0x00000000a638783b */ /* 0x000fee0000000200 */
[C---:B------:R-:W-:Y:S08]  /*3dc0*/  HMMA.16816.F32.BF16 R24, R12.reuse, R72, R24 ;  /* 0x000000480c18723c */ /* 0x040ff00000041818 */
[C---:B------:R-:W-:Y:S08]  /*3dd0*/  HMMA.16816.F32.BF16 R20, R12.reuse, R74, R20 ;  /* 0x0000004a0c14723c */ /* 0x040ff00000041814 */
[C---:B----4-:R-:W-:Y:S08]  /*3de0*/  HMMA.16816.F32.BF16 R16, R12.reuse, R84, R16 ;  /* 0x000000540c10723c */ /* 0x050ff00000041810 */
[----:B------:R-:W-:Y:S01]  /*3df0*/  HMMA.16816.F32.BF16 R12, R12, R86, R4 ;  /* 0x000000560c0c723c */ /* 0x000fe20000041804 */
[----:B------:R-:W1:Y:S01]  /*3e00*/  LDSM.16.M88.4 R4, [R175+0x8000] ;  /* 0x00800000af04783b */ /* 0x000e620000000200 */
[----:B------:R-:W-:-:S06]  /*3e10*/  DEPBAR.LE SB0, 0x0 ;  /* 0x000080000000791a */ /* 0x000fcc0000000000 */
[C---:B--2---:R-:W-:Y:S08]  /*3e20*/  HMMA.16816.F32.BF16 R32, R8.reuse, R68, R32 ;  /* 0x000000440820723c */ /* 0x044ff00000041820 */
[C---:B------:R-:W-:Y:S08]  /*3e30*/  HMMA.16816.F32.BF16 R28, R8.reuse, R70, R28 ;  /* 0x00000046081c723c */ /* 0x040ff0000004181c */
        /* <DEDUP_REMOVED lines=45> */
.L_x_4345:
        /* <DEDUP_REMOVED lines=21> */
.L_x_4346:
        /* <DEDUP_REMOVED lines=21> */
.L_x_4247:
[----:B------:R-:W-:Y:S05]  /*43b0*/  BSYNC B0 ;  /* 0x0000000000007941 */ /* 0x000fea0003800000 */
.L_x_4246:
        /* <DEDUP_REMOVED lines=12> */
.L_x_4347:
        /* <DEDUP_REMOVED lines=45> */
[----:B------:R-:W-:Y:S02]  /*4750*/  FMNMX.FTZ R0, R13, R0, !PT ;  /* 0x000000000d007209 */ /* 0x000fe40007810000 */
[----:B------:R-:W-:Y:S02]  /*4760*/  FSEL R8, R38, -INF , P0 ;  /* 0xff80000026087808 */ /* 0x000fe40000000000 */
[----:B------:R-:W-:Y:S02]  /*4770*/  FMNMX.FTZ R2, R6, R7, !PT ;  /* 0x0000000706027209 */ /* 0x000fe40007810000 */
[----:B------:R-:W-:-:S02]  /*4780*/  FSEL R11, R39, -INF , P2 ;  /* 0xff800000270b7808 */ /* 0x000fc40001000000 */
[----:B------:R-:W-:Y:S02]  /*4790*/  FMNMX.FTZ R0, R14, R0, !PT ;  /* 0x000000000e007209 */ /* 0x000fe40007810000 */
        /* <DEDUP_REMOVED lines=57> */
.L_x_4348:
        /* <DEDUP_REMOVED lines=280> */
.L_x_4263:
        /* <DEDUP_REMOVED lines=40> */
.L_x_4349:
        /* <DEDUP_REMOVED lines=21> */
.L_x_4350:
        /* <DEDUP_REMOVED lines=21> */
.L_x_4254:
[----:B------:R-:W-:Y:S05]  /*61d0*/  BSYNC B0 ;  /* 0x0000000000007941 */ /* 0x000fea0003800000 */
.L_x_4253:
        /* <DEDUP_REMOVED lines=191> */
.L_x_4351:
[----:B------:R-:W-:-:S05]  /*6dd0*/  BRA.DIV ~URZ, `(.L_x_4260) ;  /* 0x0000ad427f007947 */ /* 0x000fca000b800000 */
[----:B------:R-:W3:Y:S01]  /*6de0*/  SHFL.IDX PT, R0, R138, RZ, 0x181f ;  /* 0x00181fff8a007589 */ /* 0x000ee200000e0000 */
[----:B------:R-:W-:Y:S02]  /*6df0*/  ISETP.GE.AND P5, PT, R182, c[0x0][0x1d4], PT ;  /* 0x00007500b6007a0c */ /* 0x000fe40003fa6270 */
[----:B------:R-:W-:Y:S02]  /*6e00*/  ISETP.GE.AND P2, PT, R187, c[0x0][0x1d4], PT ;  /* 0x00007500bb007a0c */ /* 0x000fe40003f46270 */
[C---:B---3--:R-:W-:Y:S02]  /*6e10*/  IADD3 R2, P0, R0.reuse, R142, RZ ;  /* 0x0000008e00027210 */ /* 0x048fe40007f1e0ff */
[----:B------:R-:W-:Y:S03]  /*6e20*/  IADD3 R136, P6, R0, R143, RZ ;  /* 0x0000008f00887210 */ /* 0x000fe60007fde0ff */
[----:B--2---:R-:W-:Y:S01]  /*6e30*/  IMAD.X R3, R128, 0x1, R139, P0 ;  /* 0x0000000180037824 */ /* 0x004fe200000e068b */
        /* <DEDUP_REMOVED lines=14> */
.L_x_4352:
[C---:B--2---:R-:W-:Y:S02]  /*6f20*/  IADD3 R2, -R129.reuse, 0x10, RZ ;  /* 0x0000001081027810 */ /* 0x044fe40007ffe1ff */
[----:B------:R-:W-:Y:S02]  /*6f30*/  ISETP.NE.U32.AND P5, PT, R129, RZ, PT ;  /* 0x000000ff8100720c */ /* 0x000fe40003fa5070 */
[----:B------:R-:W-:Y:S02]  /*6f40*/  LOP3.LUT R2, R2, 0xf, RZ, 0xc0, !PT ;  /* 0x0000000f02027812 */ /* 0x000fe400078ec0ff */
[----:B------:R-:W-:Y:S02]  /*6f50*/  ISETP.NE.U32.AND P6, PT, R136, RZ, PT ;  /* 0x000000ff8800720c */ /* 0x000fe40003fc5070 */
[----:B------:R-:W-:Y:S04]  /*6f60*/  IADD3 R2, P2, P0, R2, R0, R142 ;  /* 0x0000000002027210 */ /* 0x000fe8000785e08e */
[----:B----4-:R-:W-:Y:S05]  /*6f70*/  IADD3.X R3, RZ, R128, R139, P2, P0 ;  /* 0x00000080ff037210 */ /* 0x010fea00017e048b */
        /* <DEDUP_REMOVED lines=15> */
.L_x_4258:
[----:B------:R-:W-:Y:S05]  /*7070*/  BSYNC B0 ;  /* 0x0000000000007941 */ /* 0x000fea0003800000 */
.L_x_4257:
[----:B------:R-:W-:Y:S01]  /*7080*/  IADD3 R128, R212, R205, RZ ;  /* 0x000000cdd4807210 */ /* 0x000fe20007ffe0ff */
[----:B------:R-:W0:Y:S04]  /*7090*/  LDGDEPBAR ;  /* 0x00000000000079af */ /* 0x000e280000000000 */
        /* <DEDUP_REMOVED lines=8> */
.L_x_4353:
[----:B---3--:R-:W-:Y:S05]  /*7120*/  IMAD.IADD R0, R129, 0x1, R0 ;  /* 0x0000000181007824 */ /* 0x008fea00078e0200 */
        /* <DEDUP_REMOVED lines=43> */
[----:B------:R-:W-:Y:S02]  /*73e0*/  ISETP.GT.AND P6, PT, R0, RZ, PT ;  /* 0x000000ff0000720c */ /* 0x000fe40003fc4270 */
[----:B------:R-:W-:Y:S02]  /*73f0*/  FMNMX.FTZ R2, R140, R2, !PT ;  /* 0x000000028c027209 */ /* 0x000fe40007810000 */
[C---:B------:R-:W-:Y:S02]  /*7400*/  ISETP.GT.AND P5, PT, R0.reuse, 0x1, PT ;  /* 0x000000010000780c */ /* 0x040fe40003fa4270 */
[----:B------:R-:W-:Y:S02]  /*7410*/  FMNMX.FTZ R2, R139, R2, !PT ;  /* 0x000000028b027209 */ /* 0x000fe40007810000 */
[----:B------:R-:W-:Y:S02]  /*7420*/  ISETP.GT.AND P2, PT, R0, 0x8, PT ;  /* 0x000000080000780c */ /* 0x000fe40003f44270 */
[----:B------:R-:W-:Y:S02]  /*7430*/  FMNMX.FTZ R2, R138, R2, !PT ;  /* 0x000000028a027209 */ /* 0x000fe40007810000 */
[----:B------:R-:W-:Y:S02]  /*7440*/  ISETP.GT.AND P0, PT, R0, 0x9, PT ;  /* 0x000000090000780c */ /* 0x000fe40003f04270 */
[----:B------:R-:W-:Y:S02]  /*7450*/  FMNMX.FTZ R2, R137, R2, !PT ;  /* 0x0000000289027209 */ /* 0x000fe40007810000 */
[----:B------:R-:W-:Y:S02]  /*7460*/  FSEL R17, R6, -INF , P6 ;  /* 0xff80000006117808 */ /* 0x000fe40003000000 */
[----:B------:R-:W-:Y:S02]  /*7470*/  FMNMX.FTZ R2, R136, R2, !PT ;  /* 0x0000000288027209 */ /* 0x000fe40007810000 */
[----:B------:R-:W-:Y:S02]  /*7480*/  FSEL R24, R7, -INF , P5 ;  /* 0xff80000007187808 */ /* 0x000fe40002800000 */
[----:B------:R-:W-:Y:S02]  /*7490*/  FMNMX.FTZ R2, R29, R2, !PT ;  /* 0x000000021d027209 */ /* 0x000fe40007810000 */
[----:B------:R-:W-:Y:S02]  /*74a0*/  FSEL R21, R10, -INF , P2 ;  /* 0xff8000000a157808 */ /* 0x000fe40001000000 */
[----:B------:R-:W-:Y:S02]  /*74b0*/  FSEL R20, R11, -INF , P0 ;  /* 0xff8000000b147808 */ /* 0x000fe40000000000 */
[C---:B------:R-:W-:Y:S02]  /*74c0*/  ISETP.GT.AND P6, PT, R0.reuse, 0x10, PT ;  /* 0x000000100000780c */ /* 0x040fe40003fc4270 */
[C---:B------:R-:W-:Y:S02]  /*74d0*/  ISETP.GT.AND P5, PT, R0.reuse, 0x11, PT ;  /* 0x000000110000780c */ /* 0x040fe40003fa4270 */
[C---:B------:R-:W-:Y:S02]  /*74e0*/  ISETP.GT.AND P2, PT, R0.reuse, 0x18, PT ;  /* 0x000000180000780c */ /* 0x040fe40003f44270 */
[----:B------:R-:W-:Y:S02]  /*74f0*/  ISETP.GT.AND P0, PT, R0, 0x19, PT ;  /* 0x000000190000780c */ /* 0x000fe40003f04270 */
[----:B------:R-:W-:Y:S02]  /*7500*/  FMNMX.FTZ R2, R28, R2, !PT ;  /* 0x000000021c027209 */ /* 0x000fe40007810000 */
        /* <DEDUP_REMOVED lines=43> */
[----:B------:R1:W3:Y:S02]  /*77c0*/  SHFL.BFLY PT, R0, R4, 0x1, 0x1f ;  /* 0x0c201f0004007f89 */ /* 0x0002e400000e0000 */
.L_x_4354:
[C---:B------:R-:W-:Y:S01]  /*77d0*/  FMUL.FTZ R2, R129.reuse, c[0x0][0x2d0] ;  /* 0x0000b40081027a20 */ /* 0x040fe20000410000 */
[C---:B------:R-:W-:Y:S01]  /*77e0*/  FSETP.NEU.FTZ.AND P0, PT, R129.reuse, -INF , PT ;  /* 0xff8000008100780b */ /* 0x040fe20003f1d000 */
[----:B------:R-:W-:Y:S01]  /*77f0*/  WARPSYNC 0xffffffff ;  /* 0xffffffff00007948 */ /* 0x000fe20003800000 */
[----:B---3--:R-:W-:Y:S02]  /*7800*/  FMNMX.FTZ R3, R0, R4, !PT ;  /* 0x0000000400037209 */ /* 0x008fe40007810000 */
[----:B------:R-:W-:Y:S02]  /*7810*/  FSEL R2, R2, RZ, P0 ;  /* 0x000000ff02027208 */ /* 0x000fe40000000000 */
[----:B------:R-:W-:Y:S02]  /*7820*/  FSEL R0, R129, RZ, P0 ;  /* 0x000000ff81007208 */ /* 0x000fe40000000000 */
[----:B------:R-:W-:Y:S01]  /*7830*/  FSETP.NEU.FTZ.AND P0, PT, R3, -INF , PT ;  /* 0xff8000000300780b */ /* 0x000fe20003f1d000 */
[----:B-1----:R-:W-:Y:S02]  /*7840*/  FFMA.FTZ R4, R148, c[0x0][0x2d0], -R2 ;  /* 0x0000b40094047a23 */ /* 0x002fe40000010802 */
[----:B------:R-:W-:Y:S02]  /*7850*/  FADD.FTZ R0, -R0, R130 ;  /* 0x0000008200007221 */ /* 0x000fe40000010100 */
[----:B------:R1:W-:Y:S01]  /*7860*/  MUFU.EX2 R23, R4 ;  /* 0x0000000400177308 */ /* 0x0003e20000000800 */
[--C-:B------:R-:W-:Y:S02]  /*7870*/  FFMA.FTZ R18, R141, c[0x0][0x2d0], -R2.reuse ;  /* 0x0000b4008d127a23 */ /* 0x100fe40000010802 */
[----:B------:R-:W-:Y:S02]  /*7880*/  FMUL.FTZ R0, R0, c[0x0][0x2d0] ;  /* 0x0000b40000007a20 */ /* 0x000fe40000410000 */
        /* <DEDUP_REMOVED lines=21> */
[----:B------:R-:W1:Y:S01]  /*79e0*/  MUFU.EX2 R157, R19 ;  /* 0x00000013009d7308 */ /* 0x000e620000000800 */
[----:B------:R-:W-:Y:S01]  /*79f0*/  FMUL.FTZ R2, R2, c[0x0][0x2d0] ;  /* 0x0000b40002027a20 */ /* 0x000fe20000410000 */
[C---:B------:R-:W-:Y:S01]  /*7a00*/  ISETP.GT.AND P0, PT, R180.reuse, R192, PT ;  /* 0x000000c0b400720c */ /* 0x040fe20003f04270 */
[--C-:B------:R-:W-:Y:S01]  /*7a10*/  FFMA.FTZ R17, R17, c[0x0][0x2d0], -R4.reuse ;  /* 0x0000b40011117a23 */ /* 0x100fe20000010804 */
[----:B------:R-:W-:Y:S01]  /*7a20*/  IADD3 R180, R180, -0x1, RZ ;  /* 0xffffffffb4b47810 */ /* 0x000fe20007ffe0ff */
[--C-:B---3--:R-:W-:Y:S02]  /*7a30*/  FFMA.FTZ R18, R24, c[0x0][0x2d0], -R4.reuse ;  /* 0x0000b40018127a23 */ /* 0x108fe40000010804 */
[--C-:B------:R-:W-:Y:S02]  /*7a40*/  FFMA.FTZ R159, R8, c[0x0][0x2d0], -R4.reuse ;  /* 0x0000b400089f7a23 */ /* 0x100fe40000010804 */
[--C-:B--2---:R-:W-:Y:S01]  /*7a50*/  FFMA.FTZ R128, R21, c[0x0][0x2d0], -R4.reuse ;  /* 0x0000b40015807a23 */ /* 0x104fe20000010804 */
        /* <DEDUP_REMOVED lines=16> */
[----:B------:R-:W-:Y:S01]  /*7b60*/  MUFU.EX2 R149, R149 ;  /* 0x0000009500957308 */ /* 0x000fe20000000800 */
[C---:B----4-:R-:W-:Y:S01]  /*7b70*/  FMUL.FTZ R8, R0.reuse, R100 ;  /* 0x0000006400087220 */ /* 0x050fe20000410000 */
[C---:B------:R-:W-:Y:S01]  /*7b80*/  F2FP.BF16.PACK_AB R136, R23.reuse, R25 ;  /* 0x000000191788723e */ /* 0x040fe200000010ff */
[----:B------:R-:W-:Y:S01]  /*7b90*/  FFMA.FTZ R4, R0, R185, R25 ;  /* 0x000000b900047223 */ /* 0x000fe20000010019 */
[----:B-1----:R-:W-:Y:S01]  /*7ba0*/  F2FP.BF16.PACK_AB R138, R158, R157 ;  /* 0x0000009d9e8a723e */ /* 0x002fe200000010ff */
[C---:B------:R-:W-:Y:S02]  /*7bb0*/  FMUL.FTZ R9, R0.reuse, R101 ;  /* 0x0000006500097220 */ /* 0x040fe40000410000 */
[C---:B------:R-:W-:Y:S02]  /*7bc0*/  FMUL.FTZ R12, R0.reuse, R104 ;  /* 0x00000068000c7220 */ /* 0x040fe40000410000 */
[C---:B------:R-:W-:Y:S01]  /*7bd0*/  FMUL.FTZ R13, R0.reuse, R105 ;  /* 0x00000069000d7220 */ /* 0x040fe20000410000 */
[----:B------:R-:W1:Y:S01]  /*7be0*/  MUFU.EX2 R100, R18 ;  /* 0x0000001200647308 */ /* 0x000e620000000800 */
[C---:B--2---:R-:W-:Y:S02]  /*7bf0*/  FMUL.FTZ R17, R0.reuse, R109 ;  /* 0x0000006d00117220 */ /* 0x044fe40000410000 */
        /* <DEDUP_REMOVED lines=12> */
[----:B------:R-:W-:Y:S01]  /*7cc0*/  FMUL.FTZ R36, R0, R36 ;  /* 0x0000002400247220 */ /* 0x000fe20000410000 */
[----:B-1----:R-:W-:Y:S01]  /*7cd0*/  F2FP.BF16.PACK_AB R137, R100, R131 ;  /* 0x000000836489723e */ /* 0x002fe200000010ff */
        /* <DEDUP_REMOVED lines=32> */
[----:B------:R-:W-:Y:S02]  /*7ee0*/  FADD.FTZ R140, R23, R4 ;  /* 0x00000004178c7221 */ /* 0x000fe40000010000 */
[C---:B------:R-:W-:Y:S01]  /*7ef0*/  FMUL.FTZ R4, R0.reuse, R132 ;  /* 0x0000008400047220 */ /* 0x040fe20000410000 */
[----:B------:R-:W-:Y:S01]  /*7f00*/  MUFU.EX2 R148, R155 ;  /* 0x0000009b00947308 */ /* 0x000fe20000000800 */
[C---:B------:R-:W-:Y:S02]  /*7f10*/  FMUL.FTZ R92, R0.reuse, R92 ;  /* 0x0000005c005c7220 */ /* 0x040fe40000410000 */
[C---:B------:R-:W-:Y:S02]  /*7f20*/  FMUL.FTZ R93, R0.reuse, R93 ;  /* 0x0000005d005d7220 */ /* 0x040fe40000410000 */
[C---:B------:R-:W-:Y:S02]  /*7f30*/  FMUL.FTZ R96, R0.reuse, R96 ;  /* 0x0000006000607220 */ /* 0x040fe40000410000 */
[----:B------:R-:W-:Y:S02]  /*7f40*/  FMUL.FTZ R97, R0, R97 ;  /* 0x0000006100617220 */ /* 0x000fe40000410000 */
[C---:B------:R-:W-:Y:S01]  /*7f50*/  FFMA.FTZ R0, R2.reuse, R186, R131 ;  /* 0x000000ba02007223 */ /* 0x040fe20000010083 */
[----:B------:R-:W-:Y:S01]  /*7f60*/  MUFU.EX2 R121, R150 ;  /* 0x0000009600797308 */ /* 0x000fe20000000800 */
[C---:B------:R-:W-:Y:S02]  /*7f70*/  FMUL.FTZ R10, R2.reuse, R102 ;  /* 0x00000066020a7220 */ /* 0x040fe40000410000 */
[----:B------:R-:W-:Y:S02]  /*7f80*/  FMUL.FTZ R11, R2, R103 ;  /* 0x00000067020b7220 */ /* 0x000fe40000410000 */
[----:B------:R-:W-:Y:S02]  /*7f90*/  FADD.FTZ R0, R100, R0 ;  /* 0x0000000064007221 */ /* 0x000fe40000010000 */
[----:B------:R-:W1:Y:S01]  /*7fa0*/  LDSM.16.MT88.4 R100, [R168] ;  /* 0x00000000a864783b */ /* 0x000e620000004200 */
[C---:B------:R-:W-:Y:S02]  /*7fb0*/  FMUL.FTZ R22, R2.reuse, R114 ;  /* 0x0000007202167220 */ /* 0x040fe40000410000 */
[----:B------:R-:W2:Y:S01]  /*7fc0*/  MUFU.EX2 R114, R130 ;  /* 0x0000008200727308 */ /* 0x000ea20000000800 */
[C---:B------:R-:W-:Y:S02]  /*7fd0*/  FMUL.FTZ R6, R2.reuse, R134 ;  /* 0x0000008602067220 */ /* 0x040fe40000410000 */
        /* <DEDUP_REMOVED lines=13> */
[----:B------:R-:W-:Y:S01]  /*80b0*/  FMUL.FTZ R34, R2, R126 ;  /* 0x0000007e02227220 */ /* 0x000fe20000410000 */
[----:B--2---:R-:W-:Y:S01]  /*80c0*/  F2FP.BF16.PACK_AB R139, R114, R108 ;  /* 0x0000006c728b723e */ /* 0x004fe200000010ff */
[----:B------:R-:W-:Y:S02]  /*80d0*/  FMUL.FTZ R35, R2, R127 ;  /* 0x0000007f02237220 */ /* 0x000fe40000410000 */
[----:B------:R-:W-:Y:S01]  /*80e0*/  LDSM.16.MT88.4 R124, [R170+0x1800] ;  /* 0x00180000aa7c783b */ /* 0x000fe20000004200 */
[----:B------:R-:W-:Y:S02]  /*80f0*/  FADD.FTZ R0, R108, R0 ;  /* 0x000000006c007221 */ /* 0x000fe40000010000 */
[----:B------:R-:W-:Y:S02]  /*8100*/  FMUL.FTZ R38, R2, R38 ;  /* 0x0000002602267220 */ /* 0x000fe40000410000 */
[----:B------:R-:W-:Y:S01]  /*8110*/  FADD.FTZ R0, R114, R0 ;  /* 0x0000000072007221 */ /* 0x000fe20000010000 */
[----:B------:R-:W2:Y:S01]  /*8120*/  MUFU.EX2 R122, R143 ;  /* 0x0000008f007a7308 */ /* 0x000ea20000000800 */
[----:B------:R-:W-:Y:S01]  /*8130*/  FMUL.FTZ R39, R2, R39 ;  /* 0x0000002702277220 */ /* 0x000fe20000410000 */
[----:B------:R-:W-:Y:S01]  /*8140*/  LDSM.16.MT88.4 R108, [R169+0x800] ;  /* 0x00080000a96c783b */ /* 0x000fe20000004200 */
[----:B------:R-:W-:Y:S01]  /*8150*/  FADD.FTZ R0, R112, R0 ;  /* 0x0000000070007221 */ /* 0x000fe20000010000 */
[C---:B-1----:R-:W-:Y:S05]  /*8160*/  HMMA.16816.F32.BF16 R4, R136.reuse, R100, R4 ;  /* 0x000000648804723c */ /* 0x042fea0000041804 */
[C---:B------:R-:W-:Y:S01]  /*8170*/  FMUL.FTZ R42, R2.reuse, R42 ;  /* 0x0000002a022a7220 */ /* 0x040fe20000410000 */
[----:B------:R-:W1:Y:S01]  /*8180*/  MUFU.EX2 R123, R144 ;  /* 0x00000090007b7308 */ /* 0x000e620000000800 */
[C---:B------:R-:W-:Y:S01]  /*8190*/  FMUL.FTZ R43, R2.reuse, R43 ;  /* 0x0000002b022b7220 */ /* 0x040fe20000410000 */
[C---:B------:R-:W-:Y:S01]  /*81a0*/  HMMA.16816.F32.BF16 R8, R136.reuse, R102, R8 ;  /* 0x000000668808723c */ /* 0x040fe20000041808 */
[----:B------:R-:W4:Y:S03]  /*81b0*/  LDSM.16.MT88.4 R100, [R169] ;  /* 0x00000000a964783b */ /* 0x000f260000004200 */
[----:B---3--:R-:W-:Y:S02]  /*81c0*/  FADD.FTZ R0, R115, R0 ;  /* 0x0000000073007221 */ /* 0x008fe40000010000 */
        /* <DEDUP_REMOVED lines=20> */
[C---:B------:R-:W-:Y:S01]  /*8310*/  FMUL.FTZ R78, R2.reuse, R78 ;  /* 0x0000004e024e7220 */ /* 0x040fe20000410000 */
[C---:B----4-:R-:W-:Y:S03]  /*8320*/  HMMA.16816.F32.BF16 R12, R136.reuse, R100, R12 ;  /* 0x00000064880c723c */ /* 0x050fe6000004180c */
[C---:B------:R-:W-:Y:S02]  /*8330*/  FMUL.FTZ R79, R2.reuse, R79 ;  /* 0x0000004f024f7220 */ /* 0x040fe40000410000 */
[C---:B------:R-:W-:Y:S02]  /*8340*/  FMUL.FTZ R82, R2.reuse, R82 ;  /* 0x0000005202527220 */ /* 0x040fe40000410000 */
[C---:B------:R-:W-:Y:S01]  /*8350*/  FMUL.FTZ R83, R2.reuse, R83 ;  /* 0x0000005302537220 */ /* 0x040fe20000410000 */
[C---:B------:R-:W-:Y:S01]  /*8360*/  HMMA.16816.F32.BF16 R16, R136.reuse, R102, R16 ;  /* 0x000000668810723c */ /* 0x040fe20000041810 */
[----:B------:R-:W4:Y:S01]  /*8370*/  LDSM.16.MT88.4 R100, [R171] ;  /* 0x00000000ab64783b */ /* 0x000f220000004200 */
[----:B------:R-:W5:Y:S02]  /*8380*/  MUFU.EX2 R145, R162 ;  /* 0x000000a200917308 */ /* 0x000f640000000800 */
[C---:B------:R-:W-:Y:S02]  /*8390*/  FMUL.FTZ R86, R2.reuse, R86 ;  /* 0x0000005602567220 */ /* 0x040fe40000410000 */
[C---:B------:R-:W-:Y:S02]  /*83a0*/  FMUL.FTZ R87, R2.reuse, R87 ;  /* 0x0000005702577220 */ /* 0x040fe40000410000 */
[C---:B------:R-:W-:Y:S04]  /*83b0*/  FMUL.FTZ R90, R2.reuse, R90 ;  /* 0x0000005a025a7220 */ /* 0x040fe80000410000 */
[C---:B------:R-:W-:Y:S01]  /*83c0*/  FMUL.FTZ R91, R2.reuse, R91 ;  /* 0x0000005b025b7220 */ /* 0x040fe20000410000 */
[----:B------:R-:W-:Y:S01]  /*83d0*/  MUFU.EX2 R142, R159 ;  /* 0x0000009f008e7308 */ /* 0x000fe20000000800 */
[C---:B------:R-:W-:Y:S02]  /*83e0*/  FMUL.FTZ R94, R2.reuse, R94 ;  /* 0x0000005e025e7220 */ /* 0x040fe40000410000 */
[C---:B------:R-:W-:Y:S02]  /*83f0*/  FMUL.FTZ R95, R2.reuse, R95 ;  /* 0x0000005f025f7220 */ /* 0x040fe40000410000 */
[C---:B------:R-:W-:Y:S02]  /*8400*/  FMUL.FTZ R98, R2.reuse, R98 ;  /* 0x0000006202627220 */ /* 0x040fe40000410000 */
[----:B------:R-:W-:Y:S02]  /*8410*/  FMUL.FTZ R99, R2, R99 ;  /* 0x0000006302637220 */ /* 0x000fe40000410000 */
[----:B------:R-:W-:Y:S01]  /*8420*/  FADD.FTZ R2, R157, R140 ;  /* 0x0000008c9d027221 */ /* 0x000fe20000010000 */
[----:B------:R-:W-:Y:S01]  /*8430*/  MUFU.EX2 R131, R161 ;  /* 0x000000a100837308 */ /* 0x000fe20000000800 */
[----:B--2---:R-:W-:Y:S02]  /*8440*/  FADD.FTZ R0, R122, R0 ;  /* 0x000000007a007221 */ /* 0x004fe40000010000 */
[----:B------:R-:W-:Y:S02]  /*8450*/  FADD.FTZ R2, R158, R2 ;  /* 0x000000029e027221 */ /* 0x000fe40000010000 */
[----:B-1----:R-:W-:Y:S02]  /*8460*/  FADD.FTZ R0, R123, R0 ;  /* 0x000000007b007221 */ /* 0x002fe40000010000 */
[----:B------:R-:W-:Y:S03]  /*8470*/  FADD.FTZ R2, R113, R2 ;  /* 0x0000000271027221 */ /* 0x000fe60000010000 */
[----:B------:R-:W1:Y:S01]  /*8480*/  MUFU.EX2 R140, R160 ;  /* 0x000000a0008c7308 */ /* 0x000e620000000800 */
[----:B------:R-:W-:Y:S04]  /*8490*/  FADD.FTZ R2, R116, R2 ;  /* 0x0000000274027221 */ /* 0x000fe80000010000 */
[----:B------:R-:W-:Y:S01]  /*84a0*/  FADD.FTZ R2, R117, R2 ;  /* 0x0000000275027221 */ /* 0x000fe20000010000 */
[C---:B----4-:R-:W-:Y:S04]  /*84b0*/  HMMA.16816.F32.BF16 R20, R136.reuse, R100, R20 ;  /* 0x000000648814723c */ /* 0x050fe80000041814 */
[----:B------:R-:W2:Y:S01]  /*84c0*/  MUFU.EX2 R130, R183 ;  /* 0x000000b700827308 */ /* 0x000ea20000000800 */
[----:B------:R-:W-:Y:S03]  /*84d0*/  FADD.FTZ R2, R128, R2 ;  /* 0x0000000280027221 */ /* 0x000fe60000010000 */
[C---:B------:R-:W-:Y:S01]  /*84e0*/  HMMA.16816.F32.BF16 R24, R136.reuse, R102, R24 ;  /* 0x000000668818723c */ /* 0x040fe20000041818 */
[----:B------:R-:W4:Y:S07]  /*84f0*/  LDSM.16.MT88.4 R100, [R170] ;  /* 0x00000000aa64783b */ /* 0x000f2e0000004200 */
[C---:B----4-:R-:W-:Y:S08]  /*8500*/  HMMA.16816.F32.BF16 R28, R136.reuse, R100, R28 ;  /* 0x00000064881c723c */ /* 0x050ff0000004181c */
[C---:B------:R-:W-:Y:S01]  /*8510*/  HMMA.16816.F32.BF16 R32, R136.reuse, R102, R32 ;  /* 0x000000668820723c */ /* 0x040fe20000041820 */
[----:B------:R-:W4:Y:S07]  /*8520*/  LDSM.16.MT88.4 R100, [R168+0x2000] ;  /* 0x00200000a864783b */ /* 0x000f2e0000004200 */
        /* <DEDUP_REMOVED lines=21> */
[C---:B----4-:R-:W-:Y:S07]  /*8680*/  HMMA.16816.F32.BF16 R92, R136.reuse, R100, R92 ;  /* 0x00000064885c723c */ /* 0x050fee000004185c */
[----:B------:R-:W-:Y:S01]  /*8690*/  F2FP.BF16.PACK_AB R100, R116, R113 ;  /* 0x000000717464723e */ /* 0x000fe200000010ff */
[----:B------:R-:W-:Y:S04]  /*86a0*/  HMMA.16816.F32.BF16 R96, R136, R102, R96 ;  /* 0x000000668860723c */ /* 0x000fe80000041860 */
[----:B------:R-:W-:Y:S02]  /*86b0*/  F2FP.BF16.PACK_AB R101, R115, R112 ;  /* 0x000000707365723e */ /* 0x000fe400000010ff */
[----:B------:R-:W-:Y:S01]  /*86c0*/  LDSM.16.MT88.4 R112, [R169+0x1000] ;  /* 0x00100000a970783b */ /* 0x000fe20000004200 */
[----:B------:R-:W-:Y:S01]  /*86d0*/  F2FP.BF16.PACK_AB R102, R128, R117 ;  /* 0x000000758066723e */ /* 0x000fe200000010ff */
[----:B------:R-:W-:Y:S01]  /*86e0*/  FADD.FTZ R128, R120, R2 ;  /* 0x0000000278807221 */ /* 0x000fe20000010000 */
[----:B------:R-:W-:Y:S03]  /*86f0*/  F2FP.BF16.PACK_AB R103, R123, R122 ;  /* 0x0000007a7b67723e */ /* 0x000fe600000010ff */
[----:B---3--:R-:W-:Y:S01]  /*8700*/  F2FP.BF16.PACK_AB R136, R143, R141 ;  /* 0x0000008d8f88723e */ /* 0x008fe200000010ff */
[----:B------:R-:W-:Y:S01]  /*8710*/  FADD.FTZ R2, R121, R0 ;  /* 0x0000000079027221 */ /* 0x000fe20000010000 */
[----:B------:R-:W-:Y:S01]  /*8720*/  LDSM.16.MT88.4 R116, [R171+0x1800] ;  /* 0x00180000ab74783b */ /* 0x000fe20000004200 */
[----:B-----5:R-:W-:Y:S01]  /*8730*/  F2FP.BF16.PACK_AB R138, R145, R144 ;  /* 0x00000090918a723e */ /* 0x020fe200000010ff */
[C---:B------:R-:W-:Y:S05]  /*8740*/  HMMA.16816.F32.BF16 R4, R100.reuse, R104, R4 ;  /* 0x000000686404723c */ /* 0x040fea0000041804 */
[----:B-1----:R-:W-:Y:S01]  /*8750*/  F2FP.BF16.PACK_AB R137, R140, R142 ;  /* 0x0000008e8c89723e */ /* 0x002fe200000010ff */
[----:B------:R-:W-:Y:S01]  /*8760*/  FADD.FTZ R0, R148, R128 ;  /* 0x0000008094007221 */ /* 0x000fe20000010000 */
[----:B--2---:R-:W-:Y:S01]  /*8770*/  F2FP.BF16.PACK_AB R139, R130, R131 ;  /* 0x00000083828b723e */ /* 0x004fe200000010ff */
[C---:B------:R-:W-:Y:S01]  /*8780*/  HMMA.16816.F32.BF16 R8, R100.reuse, R106, R8 ;  /* 0x0000006a6408723c */ /* 0x040fe20000041808 */
[----:B------:R-:W1:Y:S03]  /*8790*/  LDSM.16.MT88.4 R104, [R171+0x800] ;  /* 0x00080000ab68783b */ /* 0x000e660000004200 */
[----:B------:R-:W-:Y:S02]  /*87a0*/  FADD.FTZ R2, R149, R2 ;  /* 0x0000000295027221 */ /* 0x000fe40000010000 */
[----:B------:R-:W-:Y:S02]  /*87b0*/  FADD.FTZ R0, R154, R0 ;  /* 0x000000009a007221 */ /* 0x000fe40000010000 */
[C---:B------:R-:W-:Y:S04]  /*87c0*/  HMMA.16816.F32.BF16 R12, R100.reuse, R108, R12 ;  /* 0x0000006c640c723c */ /* 0x040fe8000004180c */
[----:B------:R-:W-:Y:S02]  /*87d0*/  FADD.FTZ R2, R147, R2 ;  /* 0x0000000293027221 */ /* 0x000fe40000010000 */
[C---:B------:R-:W-:Y:S02]  /*87e0*/  FADD.FTZ R0, R153.reuse, R0 ;  /* 0x0000000099007221 */ /* 0x040fe40000010000 */
        /* <DEDUP_REMOVED lines=116> */
.L_x_4252:
[----:B------:R-:W-:-:S13]  /*8f30*/  ISETP.GE.AND P0, PT, R180, R189, PT ;  /* 0x000000bdb400720c */ /* 0x000fda0003f06270 */
[----:B------:R-:W-:Y:S05]  /*8f40*/  @!P0 BRA `(.L_x_4264) ;  /* 0x00002ce000008947 */ /* 0x000fea0003800000 */
[----:B------:R-:W-:Y:S02]  /*8f50*/  MOV R131, R12 ;  /* 0x0000000c00837202 */ /* 0x000fe40000000f00 */
[----:B------:R-:W-:Y:S02]  /*8f60*/  MOV R130, R129 ;  /* 0x0000008100827202 */ /* 0x000fe40000000f00 */
.L_x_4271:
        /* <DEDUP_REMOVED lines=22> */
[C---:B------:R-:W-:Y:S01]  /*90d0*/  IMAD.SHL.U32 R15, R187.reuse, 0x2, RZ ;  /* 0x00000002bb0f7824 */ /* 0x040fe200078e00ff */
[----:B------:R-:W-:Y:S01]  /*90e0*/  IADD3 R0, P0, R198, R2, RZ ;  /* 0x00000002c6007210 */ /* 0x000fe20007f1e0ff */
[----:B------:R1:W2:Y:S01]  /*90f0*/  LDSM.16.M88.4 R32, [R173] ;  /* 0x00000000ad20783b */ /* 0x0002a20000000200 */
[----:B------:R-:W-:Y:S02]  /*9100*/  IADD3 R129, R164, 0x3000, RZ ;  /* 0x00003000a4817810 */ /* 0x000fe40007ffe0ff */
        /* <DEDUP_REMOVED lines=19> */
.L_x_4355:
[----:B------:R-:W5:Y:S01]  /*9240*/  SHFL.IDX PT, R3, R6, RZ, 0x181f ;  /* 0x00181fff06037589 */ /* 0x000f6200000e0000 */
[----:B------:R-:W-:Y:S01]  /*9250*/  ISETP.GE.AND P0, PT, R182, c[0x0][0x1d4], PT ;  /* 0x00007500b6007a0c */ /* 0x000fe20003f06270 */
[----:B------:R-:W-:Y:S01]  /*9260*/  BSSY B0, `(.L_x_4266) ;  /* 0x0000101000007945 */ /* 0x000fe20003800000 */
[----:B------:R-:W-:Y:S02]  /*9270*/  ISETP.GE.AND P4, PT, R187, c[0x0][0x1d4], PT ;  /* 0x00007500bb007a0c */ /* 0x000fe40003f86270 */
[----:B------:R-:W4:Y:S01]  /*9280*/  SHFL.IDX PT, R20, R6, 0x1, 0x181f ;  /* 0x00381f0006147f89 */ /* 0x000f2200000e0000 */
[----:B------:R-:W-:Y:S04]  /*9290*/  SEL R177, RZ, 0x10, P0 ;  /* 0x00000010ffb17807 */ /* 0x000fe80000000000 */
[----:B------:R-:W3:Y:S01]  /*92a0*/  SHFL.IDX PT, R21, R7, 0x1, 0x181f ;  /* 0x00381f0007157f89 */ /* 0x000ee200000e0000 */
[C---:B-----5:R-:W-:Y:S05]  /*92b0*/  IADD3 R4, P2, R3.reuse, R12, RZ ;  /* 0x0000000c03047210 */ /* 0x060fea0007f5e0ff */
[C-C-:B---3--:R-:W-:Y:S05]  /*92c0*/  IMAD.X R5, R2.reuse, 0x1, R13.reuse, P2 ;  /* 0x0000000102057824 */ /* 0x148fea00010e060d */
[----:B------:R3:W-:Y:S02]  /*92d0*/  LDGSTS.E.BYPASS.LTC128B.128 [R179+0x100], [R4.64], !P0 ;  /* 0x0010000004b37fae */ /* 0x0007e4000c101d46 */
[----:B---3--:R-:W-:Y:S05]  /*92e0*/  IADD3 R4, P2, R3, R15, RZ ;  /* 0x0000000f03047210 */ /* 0x008fea0007f5e0ff */
[----:B------:R-:W-:Y:S01]  /*92f0*/  IMAD.X R5, R2, 0x1, R14, P2 ;  /* 0x0000000102057824 */ /* 0x000fe200010e060e */
[----:B------:R-:W-:Y:S04]  /*9300*/  ISETP.GE.AND P2, PT, R188, c[0x0][0x1d4], PT ;  /* 0x00007500bc007a0c */ /* 0x000fe80003f46270 */
[----:B------:R3:W-:Y:S02]  /*9310*/  LDGSTS.E.BYPASS.LTC128B.128 [R179+0x2100], [R4.64], !P4 ;  /* 0x0210000004b37fae */ /* 0x0007e4000e101d46 */
[----:B---3--:R-:W-:Y:S02]  /*9320*/  IADD3 R5, -R177, 0x10, RZ ;  /* 0x00000010b1057810 */ /* 0x008fe40007ffe1ff */
[----:B------:R-:W-:Y:S02]  /*9330*/  IADD3 R4, P5, R3, R28, RZ ;  /* 0x0000001c03047210 */ /* 0x000fe40007fbe0ff */
[----:B------:R-:W-:Y:S04]  /*9340*/  LOP3.LUT R5, R5, 0xf, RZ, 0xc0, !PT ;  /* 0x0000000f05057812 */ /* 0x000fe800078ec0ff */
[-C--:B----4-:R-:W-:Y:S01]  /*9350*/  IADD3 R12, P6, P0, R5, R20.reuse, R12 ;  /* 0x00000014050c7210 */ /* 0x090fe200078de00c */
[----:B------:R-:W-:Y:S01]  /*9360*/  IMAD.X R5, R2, 0x1, R22, P5 ;  /* 0x0000000102057824 */ /* 0x000fe200028e0616 */
[----:B------:R-:W-:Y:S02]  /*9370*/  ISETP.NE.U32.AND P5, PT, R177, RZ, PT ;  /* 0x000000ffb100720c */ /* 0x000fe40003fa5070 */
[----:B------:R-:W-:Y:S02]  /*9380*/  SEL R2, RZ, 0x10, P4 ;  /* 0x00000010ff027807 */ /* 0x000fe40002000000 */
        /* <DEDUP_REMOVED lines=38> */
[----:B------:R-:W4:Y:S05]  /*95f0*/  LDSM.16.M88.4 R140, [R167+0x1000] ;  /* 0x00100000a78c783b */ /* 0x000f2a0000000200 */
[----:B------:R-:W-:Y:S02]  /*9600*/  LDSM.16.M88.4 R156, [R129] ;  /* 0x00000000819c783b */ /* 0x000fe40000000200 */
[C---:B--2---:R-:W-:Y:S08]  /*9610*/  HMMA.16816.F32.BF16 R4, R136.reuse, R144, R4 ;  /* 0x000000908804723c */ /* 0x044ff00000041804 */
        /* <DEDUP_REMOVED lines=10> */
[----:B------:R-:W3:Y:S05]  /*96c0*/  LDSM.16.M88.4 R136, [R166+-0x3000] ;  /* 0xffd00000a688783b */ /* 0x000eea0000000200 */
[----:B------:R-:W4:Y:S02]  /*96d0*/  LDSM.16.M88.4 R152, [R166+-0x2800] ;  /* 0xffd80000a698783b */ /* 0x000f240000000200 */
        /* <DEDUP_REMOVED lines=11> */
[----:B------:R-:W3:Y:S05]  /*9790*/  LDSM.16.M88.4 R140, [R165+0x3000] ;  /* 0x00300000a58c783b */ /* 0x000eea0000000200 */
[----:B------:R-:W4:Y:S02]  /*97a0*/  LDSM.16.M88.4 R152, [R165+0x3800] ;  /* 0x00380000a598783b */ /* 0x000f240000000200 */
        /* <DEDUP_REMOVED lines=11> */
[----:B------:R-:W3:Y:S05]  /*9860*/  LDSM.16.M88.4 R136, [R160] ;  /* 0x00000000a088783b */ /* 0x000eea0000000200 */
[----:B------:R-:W-:Y:S02]  /*9870*/  LDSM.16.M88.4 R152, [R167+0x2800] ;  /* 0x00280000a798783b */ /* 0x000fe40000000200 */
        /* <DEDUP_REMOVED lines=11> */
[----:B------:R-:W3:Y:S05]  /*9930*/  LDSM.16.M88.4 R136, [R167+0x3800] ;  /* 0x00380000a788783b */ /* 0x000eea0000000200 */
[----:B------:R-:W-:Y:S02]  /*9940*/  LDSM.16.M88.4 R140, [R175+0x4000] ;  /* 0x00400000af8c783b */ /* 0x000fe40000000200 */
[C---:B--2---:R-:W-:Y:S08]  /*9950*/  HMMA.16816.F32.BF16 R4, R144.reuse, R148, R4 ;  /* 0x000000949004723c */ /* 0x044ff00000041804 */
        /* <DEDUP_REMOVED lines=10> */
[----:B------:R-:W3:Y:S05]  /*9a00*/  LDSM.16.M88.4 R136, [R166+-0x800] ;  /* 0xfff80000a688783b */ /* 0x000eea0000000200 */
[----:B------:R-:W-:Y:S02]  /*9a10*/  LDSM.16.M88.4 R144, [R173+0x8000] ;  /* 0x00800000ad90783b */ /* 0x000fe40000000200 */
[C---:B--2---:R-:W-:Y:S08]  /*9a20*/  HMMA.16816.F32.BF16 R4, R140.reuse, R148, R4 ;  /* 0x000000948c04723c */ /* 0x044ff00000041804 */
        /* <DEDUP_REMOVED lines=14> */
[----:B------:R-:W2:Y:S07]  /*9b10*/  LDSM.16.M88.4 R148, [R161] ;  /* 0x00000000a194783b */ /* 0x000eae0000000200 */
[C---:B-----5:R-:W-:Y:S08]  /*9b20*/  HMMA.16816.F32.BF16 R12, R144.reuse, R152, R12 ;  /* 0x00000098900c723c */ /* 0x060ff0000004180c */
[C---:B------:R-:W-:Y:S01]  /*9b30*/  HMMA.16816.F32.BF16 R16, R144.reuse, R154, R16 ;  /* 0x0000009a9010723c */ /* 0x040fe20000041810 */
[----:B------:R-:W5:Y:S05]  /*9b40*/  LDSM.16.M88.4 R152, [R162] ;  /* 0x00000000a298783b */ /* 0x000f6a0000000200 */
[----:B------:R-:W1:Y:S02]  /*9b50*/  LDSM.16.M88.4 R160, [R163] ;  /* 0x00000000a3a0783b */ /* 0x000e640000000200 */
[C---:B----4-:R-:W-:Y:S08]  /*9b60*/  HMMA.16816.F32.BF16 R20, R144.reuse, R156, R20 ;  /* 0x0000009c9014723c */ /* 0x050ff00000041814 */
[C---:B------:R-:W-:Y:S01]  /*9b70*/  HMMA.16816.F32.BF16 R24, R144.reuse, R158, R24 ;  /* 0x0000009e9018723c */ /* 0x040fe20000041818 */
[----:B------:R-:W4:Y:S07]  /*9b80*/  LDSM.16.M88.4 R156, [R172] ;  /* 0x00000000ac9c783b */ /* 0x000f2e0000000200 */
[C---:B---3--:R-:W-:Y:S08]  /*9b90*/  HMMA.16816.F32.BF16 R28, R144.reuse, R136, R28 ;  /* 0x00000088901c723c */ /* 0x048ff0000004181c */
[----:B------:R-:W-:Y:S01]  /*9ba0*/  HMMA.16816.F32.BF16 R32, R144, R138, R32 ;  /* 0x0000008a9020723c */ /* 0x000fe20000041820 */
[----:B------:R-:W-:Y:S05]  /*9bb0*/  LDSM.16.M88.4 R136, [R176+0x8000] ;  /* 0x00800000b088783b */ /* 0x000fea0000000200 */
[----:B------:R-:W3:Y:S02]  /*9bc0*/  LDSM.16.M88.4 R144, [R167+0x4000] ;  /* 0x00400000a790783b */ /* 0x000ee40000000200 */
[C---:B--2---:R-:W-:Y:S08]  /*9bd0*/  HMMA.16816.F32.BF16 R4, R140.reuse, R148, R4 ;  /* 0x000000948c04723c */ /* 0x044ff00000041804 */
[C---:B------:R-:W-:Y:S01]  /*9be0*/  HMMA.16816.F32.BF16 R8, R140.reuse, R150, R8 ;  /* 0x000000968c08723c */ /* 0x040fe20000041808 */
[----:B------:R-:W2:Y:S07]  /*9bf0*/  LDSM.16.M88.4 R148, [R167+0x4800] ;  /* 0x00480000a794783b */ /* 0x000eae0000000200 */
[C---:B-----5:R-:W-:Y:S08]  /*9c00*/  HMMA.16816.F32.BF16 R12, R140.reuse, R152, R12 ;  /* 0x000000988c0c723c */ /* 0x060ff0000004180c */
[C---:B------:R-:W-:Y:S01]  /*9c10*/  HMMA.16816.F32.BF16 R16, R140.reuse, R154, R16 ;  /* 0x0000009a8c10723c */ /* 0x040fe20000041810 */
[----:B------:R-:W5:Y:S07]  /*9c20*/  LDSM.16.M88.4 R152, [R167+0x5000] ;  /* 0x00500000a798783b */ /* 0x000f6e0000000200 */
[C---:B-1----:R-:W-:Y:S08]  /*9c30*/  HMMA.16816.F32.BF16 R20, R140.reuse, R160, R20 ;  /* 0x000000a08c14723c */ /* 0x042ff00000041814 */
[C---:B------:R-:W-:Y:S01]  /*9c40*/  HMMA.16816.F32.BF16 R24, R140.reuse, R162, R24 ;  /* 0x000000a28c18723c */ /* 0x040fe20000041818 */
[----:B------:R-:W1:Y:S07]  /*9c50*/  LDSM.16.M88.4 R160, [R167+0x5800] ;  /* 0x00580000a7a0783b */ /* 0x000e6e0000000200 */
[C---:B----4-:R-:W-:Y:S08]  /*9c60*/  HMMA.16816.F32.BF16 R28, R140.reuse, R156, R28 ;  /* 0x0000009c8c1c723c */ /* 0x050ff0000004181c */
[----:B------:R-:W-:Y:S01]  /*9c70*/  HMMA.16816.F32.BF16 R32, R140, R158, R32 ;  /* 0x0000009e8c20723c */ /* 0x000fe20000041820 */
[----:B------:R-:W-:Y:S05]  /*9c80*/  LDSM.16.M88.4 R140, [R175+0x8000] ;  /* 0x00800000af8c783b */ /* 0x000fea0000000200 */
[----:B------:R-:W-:Y:S02]  /*9c90*/  LDSM.16.M88.4 R156, [R166+0x1800] ;  /* 0x00180000a69c783b */ /* 0x000fe40000000200 */
[C---:B---3--:R-:W-:Y:S08]  /*9ca0*/  HMMA.16816.F32.BF16 R4, R136.reuse, R144, R4 ;  /* 0x000000908804723c */ /* 0x048ff00000041804 */
[C---:B------:R-:W-:Y:S01]  /*9cb0*/  HMMA.16816.F32.BF16 R8, R136.reuse, R146, R8 ;  /* 0x000000928808723c */ /* 0x040fe20000041808 */
[----:B------:R-:W3:Y:S07]  /*9cc0*/  LDSM.16.M88.4 R144, [R166] ;  /* 0x00000000a690783b */ /* 0x000eee0000000200 */
[C---:B--2---:R-:W-:Y:S08]  /*9cd0*/  HMMA.16816.F32.BF16 R12, R136.reuse, R148, R12 ;  /* 0x00000094880c723c */ /* 0x044ff0000004180c */
[C---:B------:R-:W-:Y:S01]  /*9ce0*/  HMMA.16816.F32.BF16 R16, R136.reuse, R150, R16 ;  /* 0x000000968810723c */ /* 0x040fe20000041810 */
[----:B------:R-:W2:Y:S07]  /*9cf0*/  LDSM.16.M88.4 R148, [R166+0x800] ;  /* 0x00080000a694783b */ /* 0x000eae0000000200 */
[C---:B-----5:R-:W-:Y:S08]  /*9d00*/  HMMA.16816.F32.BF16 R20, R136.reuse, R152, R20 ;  /* 0x000000988814723c */ /* 0x060ff00000041814 */
[C---:B------:R-:W-:Y:S01]  /*9d10*/  HMMA.16816.F32.BF16 R24, R136.reuse, R154, R24 ;  /* 0x0000009a8818723c */ /* 0x040fe20000041818 */
[----:B------:R-:W4:Y:S01]  /*9d20*/  LDSM.16.M88.4 R152, [R166+0x1000] ;  /* 0x00100000a698783b */ /* 0x000f220000000200 */
[----:B------:R-:W-:Y:S04]  /*9d30*/  DEPBAR.LE SB0, 0x0 ;  /* 0x000080000000791a */ /* 0x000fe80000000000 */
[----:B------:R-:W-:Y:S02]  /*9d40*/  BAR.SYNC.DEFER_BLOCKING 0x0 ;  /* 0x0000000000007b1d */ /* 0x000fe40000010000 */
[C---:B-1----:R-:W-:Y:S08]  /*9d50*/  HMMA.16816.F32.BF16 R28, R136.reuse, R160, R28 ;  /* 0x000000a0881c723c */ /* 0x042ff0000004181c */
[----:B------:R-:W-:Y:S08]  /*9d60*/  HMMA.16816.F32.BF16 R32, R136, R162, R32 ;  /* 0x000000a28820723c */ /* 0x000ff00000041820 */
[C---:B---3--:R-:W-:Y:S08]  /*9d70*/  HMMA.16816.F32.BF16 R4, R140.reuse, R144, R4 ;  /* 0x000000908c04723c */ /* 0x048ff00000041804 */
[C---:B------:R-:W-:Y:S08]  /*9d80*/  HMMA.16816.F32.BF16 R8, R140.reuse, R146, R8 ;  /* 0x000000928c08723c */ /* 0x040ff00000041808 */
[C---:B--2---:R-:W-:Y:S08]  /*9d90*/  HMMA.16816.F32.BF16 R12, R140.reuse, R148, R12 ;  /* 0x000000948c0c723c */ /* 0x044ff0000004180c */
[C---:B------:R-:W-:Y:S08]  /*9da0*/  HMMA.16816.F32.BF16 R16, R140.reuse, R150, R16 ;  /* 0x000000968c10723c */ /* 0x040ff00000041810 */
[C---:B----4-:R-:W-:Y:S08]  /*9db0*/  HMMA.16816.F32.BF16 R20, R140.reuse, R152, R20 ;  /* 0x000000988c14723c */ /* 0x050ff00000041814 */
        /* <DEDUP_REMOVED lines=42> */
.L_x_4356:
        /* <DEDUP_REMOVED lines=18> */
.L_x_4357:
        /* <DEDUP_REMOVED lines=15> */
.L_x_4267:
[----:B------:R-:W-:Y:S05]  /*a270*/  BSYNC B0 ;  /* 0x0000000000007941 */ /* 0x000fea0003800000 */
.L_x_4266:
        /* <DEDUP_REMOVED lines=41> */
.L_x_4358:
[C---:B------:R-:W-:Y:S01]  /*a510*/  FADD.FTZ R2, -R129.reuse, R130 ;  /* 0x0000008281027221 */ /* 0x040fe20000010100 */
[----:B------:R-:W-:Y:S01]  /*a520*/  WARPSYNC 0xffffffff ;  /* 0xffffffff00007948 */ /* 0x000fe20003800000 */
[----:B------:R-:W-:Y:S01]  /*a530*/  FMUL.FTZ R130, R129, c[0x0][0x2d0] ;  /* 0x0000b40081827a20 */ /* 0x000fe20000410000 */
[----:B------:R-:W-:Y:S01]  /*a540*/  ISETP.GT.AND P0, PT, R180, R189, PT ;  /* 0x000000bdb400720c */ /* 0x000fe20003f04270 */
[----:B------:R-:W-:Y:S02]  /*a550*/  FMUL.FTZ R2, R2, c[0x0][0x2d0] ;  /* 0x0000b40002027a20 */ /* 0x000fe40000410000 */
        /* <DEDUP_REMOVED lines=8> */
[----:B------:R-:W2:Y:S01]  /*a5e0*/  MUFU.EX2 R2, R2 ;  /* 0x0000000200027308 */ /* 0x000ea20000000800 */
[--C-:B------:R-:W-:Y:S02]  /*a5f0*/  FFMA.FTZ R139, R24, c[0x0][0x2d0], -R130.reuse ;  /* 0x0000b400188b7a23 */ /* 0x100fe40000010882 */
[--C-:B------:R-:W-:Y:S07]  /*a600*/  FFMA.FTZ R143, R32, c[0x0][0x2d0], -R130.reuse ;  /* 0x0000b400208f7a23 */ /* 0x100fee0000010882 */
[----:B------:R-:W-:Y:S01]  /*a610*/  MUFU.EX2 R32, R136 ;  /* 0x0000008800207308 */ /* 0x000fe20000000800 */
[--C-:B-1----:R-:W-:Y:S09]  /*a620*/  FFMA.FTZ R3, R5, c[0x0][0x2d0], -R130.reuse ;  /* 0x0000b40005037a23 */ /* 0x102ff20000010882 */
[----:B------:R1:W5:Y:S10]  /*a630*/  MUFU.EX2 R142, R3 ;  /* 0x00000003008e7308 */ /* 0x0003740000000800 */
[----:B------:R-:W-:Y:S10]  /*a640*/  MUFU.EX2 R136, R141 ;  /* 0x0000008d00887308 */ /* 0x000ff40000000800 */
[----:B------:R-:W-:Y:S01]  /*a650*/  MUFU.EX2 R141, R138 ;  /* 0x0000008a008d7308 */ /* 0x000fe20000000800 */
[--C-:B-1----:R-:W-:Y:S09]  /*a660*/  FFMA.FTZ R3, R8, c[0x0][0x2d0], -R130.reuse ;  /* 0x0000b40008037a23 */ /* 0x102ff20000010882 */
[----:B------:R1:W-:Y:S10]  /*a670*/  MUFU.EX2 R146, R3 ;  /* 0x0000000300927308 */ /* 0x0003f40000000800 */
[----:B------:R-:W-:Y:S10]  /*a680*/  MUFU.EX2 R140, R140 ;  /* 0x0000008c008c7308 */ /* 0x000ff40000000800 */
[----:B------:R-:W-:Y:S01]  /*a690*/  MUFU.EX2 R139, R139 ;  /* 0x0000008b008b7308 */ /* 0x000fe20000000800 */
[----:B-1--4-:R-:W-:Y:S01]  /*a6a0*/  FMNMX.FTZ R3, R0, R128, !PT ;  /* 0x0000008000037209 */ /* 0x012fe20007810000 */
[--C-:B------:R-:W-:Y:S02]  /*a6b0*/  FFMA.FTZ R0, R9, c[0x0][0x2d0], -R130.reuse ;  /* 0x0000b40009007a23 */ /* 0x100fe40000010882 */
[----:B---3--:R-:W-:Y:S02]  /*a6c0*/  FFMA.FTZ R128, R16, c[0x0][0x2d0], -R130 ;  /* 0x0000b40010807a23 */ /* 0x008fe40000010882 */
[----:B------:R-:W-:Y:S04]  /*a6d0*/  FMUL.FTZ R12, R3, c[0x0][0x2d0] ;  /* 0x0000b400030c7a20 */ /* 0x000fe80000410000 */
[----:B------:R1:W-:Y:S01]  /*a6e0*/  MUFU.EX2 R153, R0 ;  /* 0x0000000000997308 */ /* 0x0003e20000000800 */
[--C-:B------:R-:W-:Y:S02]  /*a6f0*/  FFMA.FTZ R6, R6, c[0x0][0x2d0], -R12.reuse ;  /* 0x0000b40006067a23 */ /* 0x100fe4000001080c */
[--C-:B------:R-:W-:Y:S02]  /*a700*/  FFMA.FTZ R7, R7, c[0x0][0x2d0], -R12.reuse ;  /* 0x0000b40007077a23 */ /* 0x100fe4000001080c */
        /* <DEDUP_REMOVED lines=10> */
[----:B------:R-:W-:Y:S02]  /*a7b0*/  FFMA.FTZ R29, R35, c[0x0][0x2d0], -R12 ;  /* 0x0000b400231d7a23 */ /* 0x000fe4000001080c */
[----:B-1----:R-:W-:Y:S02]  /*a7c0*/  FADD.FTZ R0, -R3, R131 ;  /* 0x0000008303007221 */ /* 0x002fe40000010100 */
[--C-:B------:R-:W-:Y:S02]  /*a7d0*/  FFMA.FTZ R131, R13, c[0x0][0x2d0], -R130.reuse ;  /* 0x0000b4000d837a23 */ /* 0x100fe40000010882 */
[----:B------:R-:W-:Y:S01]  /*a7e0*/  FMUL.FTZ R0, R0, c[0x0][0x2d0] ;  /* 0x0000b40000007a20 */ /* 0x000fe20000410000 */
[----:B------:R-:W-:Y:S01]  /*a7f0*/  MUFU.EX2 R138, R23 ;  /* 0x00000017008a7308 */ /* 0x000fe20000000800 */
[--C-:B------:R-:W-:Y:S02]  /*a800*/  FFMA.FTZ R13, R17, c[0x0][0x2d0], -R130.reuse ;  /* 0x0000b400110d7a23 */ /* 0x100fe40000010882 */
[----:B------:R-:W-:Y:S07]  /*a810*/  FFMA.FTZ R130, R33, c[0x0][0x2d0], -R130 ;  /* 0x0000b40021827a23 */ /* 0x000fee0000010882 */
[----:B------:R-:W1:Y:S10]  /*a820*/  MUFU.EX2 R0, R0 ;  /* 0x0000000000007308 */ /* 0x000e740000000800 */
        /* <DEDUP_REMOVED lines=8> */
[----:B------:R4:W-:Y:S10]  /*a8b0*/  MUFU.EX2 R35, R130 ;  /* 0x0000008200237308 */ /* 0x0009f40000000800 */
[----:B------:R-:W-:Y:S10]  /*a8c0*/  MUFU.EX2 R28, R28 ;  /* 0x0000001c001c7308 */ /* 0x000ff40000000800 */
[----:B------:R-:W-:Y:S01]  /*a8d0*/  MUFU.EX2 R29, R29 ;  /* 0x0000001d001d7308 */ /* 0x000fe20000000800 */
[----:B----4-:R-:W-:Y:S01]  /*a8e0*/  MOV R130, R129 ;  /* 0x0000008100827202 */ /* 0x010fe20000000f00 */
[----:B--2---:R-:W-:Y:S01]  /*a8f0*/  FMUL.FTZ R4, R2, R132 ;  /* 0x0000008402047220 */ /* 0x004fe20000410000 */
[----:B-----5:R-:W-:Y:S01]  /*a900*/  F2FP.BF16.PACK_AB R8, R142, R137 ;  /* 0x000000898e08723e */ /* 0x020fe200000010ff */
[----:B------:R-:W-:Y:S02]  /*a910*/  FMUL.FTZ R5, R2, R133 ;  /* 0x0000008502057220 */ /* 0x000fe40000410000 */
[C---:B-1----:R-:W-:Y:S02]  /*a920*/  FMUL.FTZ R6, R0.reuse, R134 ;  /* 0x0000008600067220 */ /* 0x042fe40000410000 */
[----:B------:R-:W-:Y:S02]  /*a930*/  FMUL.FTZ R7, R0, R135 ;  /* 0x0000008700077220 */ /* 0x000fe40000410000 */
[----:B------:R-:W1:Y:S01]  /*a940*/  LDSM.16.MT88.4 R132, [R168] ;  /* 0x00000000a884783b */ /* 0x000e620000004200 */
[C---:B------:R-:W-:Y:S02]  /*a950*/  FFMA.FTZ R16, R2.reuse, R185, R137 ;  /* 0x000000b902107223 */ /* 0x040fe40000010089 */
        /* <DEDUP_REMOVED lines=47> */
[--C-:B------:R-:W-:Y:S01]  /*ac50*/  FFMA.FTZ R2, R10, c[0x0][0x2d0], -R12.reuse ;  /* 0x0000b4000a027a23 */ /* 0x100fe2000001080c */
[----:B------:R-:W-:Y:S01]  /*ac60*/  F2FP.BF16.PACK_AB R10, R153, R146 ;  /* 0x00000092990a723e */ /* 0x000fe200000010ff */
        /* <DEDUP_REMOVED lines=47> */
[----:B------:R-:W-:Y:S01]  /*af60*/  FFMA.FTZ R24, R0, R186, R9 ;  /* 0x000000ba00187223 */ /* 0x000fe20000010009 */
[----:B---3--:R-:W-:Y:S01]  /*af70*/  F2FP.BF16.PACK_AB R9, R33, R9 ;  /* 0x000000092109723e */ /* 0x008fe200000010ff */
[--C-:B------:R-:W-:Y:S02]  /*af80*/  FFMA.FTZ R0, R11, c[0x0][0x2d0], -R12.reuse ;  /* 0x0000b4000b007a23 */ /* 0x100fe4000001080c */
[--C-:B--2---:R-:W-:Y:S02]  /*af90*/  FFMA.FTZ R2, R18, c[0x0][0x2d0], -R12.reuse ;  /* 0x0000b40012027a23 */ /* 0x104fe4000001080c */
[----:B------:R-:W2:Y:S02]  /*afa0*/  MUFU.EX2 R148, R0 ;  /* 0x0000000000947308 */ /* 0x000ea40000000800 */
[----:B--2---:R-:W-:Y:S01]  /*afb0*/  F2FP.BF16.PACK_AB R11, R148, R147 ;  /* 0x00000093940b723e */ /* 0x004fe200000010ff */
[--C-:B------:R-:W-:Y:S07]  /*afc0*/  FFMA.FTZ R0, R14, c[0x0][0x2d0], -R12.reuse ;  /* 0x0000b4000e007a23 */ /* 0x100fee000001080c */
[----:B------:R2:W-:Y:S01]  /*afd0*/  MUFU.EX2 R149, R0 ;  /* 0x0000000000957308 */ /* 0x0005e20000000800 */
[C---:B-1----:R-:W-:Y:S08]  /*afe0*/  HMMA.16816.F32.BF16 R4, R8.reuse, R132, R4 ;  /* 0x000000840804723c */ /* 0x042ff00000041804 */
[C---:B------:R-:W-:Y:S01]  /*aff0*/  HMMA.16816.F32.BF16 R100, R8.reuse, R134, R100 ;  /* 0x000000860864723c */ /* 0x040fe20000041864 */
[----:B------:R-:W1:Y:S03]  /*b000*/  LDSM.16.MT88.4 R132, [R169] ;  /* 0x00000000a984783b */ /* 0x000e660000004200 */
[----:B--2---:R-:W-:Y:S05]  /*b010*/  FFMA.FTZ R0, R15, c[0x0][0x2d0], -R12 ;  /* 0x0000b4000f007a23 */ /* 0x004fea000001080c */
[----:B------:R-:W-:Y:S01]  /*b020*/  LDSM.16.MT88.4 R12, [R168+0x800] ;  /* 0x00080000a80c783b */ /* 0x000fe20000004200 */
        /* <DEDUP_REMOVED lines=31> */
[----:B------:R1:W2:Y:S07]  /*b220*/  MUFU.EX2 R133, R0 ;  /* 0x0000000000857308 */ /* 0x0002ae0000000800 */
[----:B------:R-:W-:Y:S03]  /*b230*/  HMMA.16816.F32.BF16 R96, R8, R134, R96 ;  /* 0x000000860860723c */ /* 0x000fe60000041860 */
[----:B------:R3:W-:Y:S04]  /*b240*/  MUFU.EX2 R132, R2 ;  /* 0x0000000200847308 */ /* 0x0007e80000000800 */
[----:B------:R-:W-:Y:S02]  /*b250*/  F2FP.BF16.PACK_AB R8, R150, R32 ;  /* 0x000000209608723e */ /* 0x000fe400000010ff */
[----:B------:R-:W-:Y:S03]  /*b260*/  F2FP.BF16.PACK_AB R10, R152, R151 ;  /* 0x00000097980a723e */ /* 0x000fe600000010ff */
[----:B-1----:R-:W-:Y:S01]  /*b270*/  FADD.FTZ R0, R142, R16 ;  /* 0x000000108e007221 */ /* 0x002fe20000010000 */
[----:B--2---:R-:W-:Y:S01]  /*b280*/  F2FP.BF16.PACK_AB R9, R133, R149 ;  /* 0x000000958509723e */ /* 0x004fe200000010ff */
[----:B------:R-:W1:Y:S01]  /*b290*/  MUFU.EX2 R142, R20 ;  /* 0x00000014008e7308 */ /* 0x000e620000000800 */
[----:B------:R-:W2:Y:S01]  /*b2a0*/  LDSM.16.MT88.4 R16, [R169+0x800] ;  /* 0x00080000a910783b */ /* 0x000ea20000004200 */
[----:B------:R-:W-:Y:S04]  /*b2b0*/  FADD.FTZ R0, R146, R0 ;  /* 0x0000000092007221 */ /* 0x000fe80000010000 */
[----:B------:R-:W-:Y:S02]  /*b2c0*/  FADD.FTZ R0, R153, R0 ;  /* 0x0000000099007221 */ /* 0x000fe40000010000 */
[----:B---3--:R-:W-:Y:S02]  /*b2d0*/  FADD.FTZ R2, R33, R24 ;  /* 0x0000001821027221 */ /* 0x008fe40000010000 */
[----:B------:R-:W-:Y:S02]  /*b2e0*/  MUFU.EX2 R33, R144 ;  /* 0x0000009000217308 */ /* 0x000fe40000000800 */
[----:B------:R-:W-:Y:S04]  /*b2f0*/  FADD.FTZ R2, R147, R2 ;  /* 0x0000000293027221 */ /* 0x000fe80000010000 */
[----:B------:R-:W-:Y:S02]  /*b300*/  FADD.FTZ R24, R148, R2 ;  /* 0x0000000294187221 */ /* 0x000fe40000010000 */
[----:B------:R-:W-:Y:S02]  /*b310*/  FADD.FTZ R2, R32, R0 ;  /* 0x0000000020027221 */ /* 0x000fe40000010000 */
[----:B------:R3:W4:Y:S01]  /*b320*/  MUFU.EX2 R32, R25 ;  /* 0x0000001900207308 */ /* 0x0007220000000800 */
[----:B------:R-:W-:Y:S01]  /*b330*/  FADD.FTZ R0, R149, R24 ;  /* 0x0000001895007221 */ /* 0x000fe20000010000 */
[----:B-1----:R-:W-:Y:S01]  /*b340*/  F2FP.BF16.PACK_AB R11, R142, R132 ;  /* 0x000000848e0b723e */ /* 0x002fe200000010ff */
[----:B------:R-:W-:Y:S06]  /*b350*/  LDSM.16.MT88.4 R20, [R169+0x1000] ;  /* 0x00100000a914783b */ /* 0x000fec0000004200 */
[C---:B------:R-:W-:Y:S08]  /*b360*/  HMMA.16816.F32.BF16 R4, R8.reuse, R12, R4 ;  /* 0x0000000c0804723c */ /* 0x040ff00000041804 */
[C---:B------:R-:W-:Y:S01]  /*b370*/  HMMA.16816.F32.BF16 R100, R8.reuse, R14, R100 ;  /* 0x0000000e0864723c */ /* 0x040fe20000041864 */
[----:B------:R-:W1:Y:S07]  /*b380*/  LDSM.16.MT88.4 R12, [R171+0x800] ;  /* 0x00080000ab0c783b */ /* 0x000e6e0000004200 */
[C---:B--2---:R-:W-:Y:S01]  /*b390*/  HMMA.16816.F32.BF16 R104, R8.reuse, R16, R104 ;  /* 0x000000100868723c */ /* 0x044fe20000041868 */
[----:B---3--:R-:W-:Y:S07]  /*b3a0*/  LDSM.16.MT88.4 R24, [R170+0x1800] ;  /* 0x00180000aa18783b */ /* 0x008fee0000004200 */
        /* <DEDUP_REMOVED lines=70> */
[----:B------:R-:W-:Y:S01]  /*b810*/  HMMA.16816.F32.BF16 R96, R8, R18, R96 ;  /* 0x000000120860723c */ /* 0x000fe20000041860 */
[----:B------:R-:W2:Y:S06]  /*b820*/  LDSM.16.MT88.4 R16, [R171+0x1800] ;  /* 0x00180000ab10783b */ /* 0x000eac0000004200 */
[----:B------:R-:W-:Y:S01]  /*b830*/  FADD.FTZ R8, R150, R2 ;  /* 0x0000000296087221 */ /* 0x000fe20000010000 */
[----:B------:R-:W-:Y:S01]  /*b840*/  F2FP.BF16.PACK_AB R10, R35, R34 ;  /* 0x00000022230a723e */ /* 0x000fe200000010ff */
[----:B------:R-:W-:Y:S03]  /*b850*/  FADD.FTZ R2, R133, R0 ;  /* 0x0000000085027221 */ /* 0x000fe60000010000 */
[----:B----4-:R-:W-:Y:S01]  /*b860*/  F2FP.BF16.PACK_AB R9, R30, R32 ;  /* 0x000000201e09723e */ /* 0x010fe200000010ff */
[----:B------:R-:W-:Y:S01]  /*b870*/  FADD.FTZ R0, R151, R8 ;  /* 0x0000000897007221 */ /* 0x000fe20000010000 */
[----:B------:R-:W-:Y:S01]  /*b880*/  F2FP.BF16.PACK_AB R8, R33, R31 ;  /* 0x0000001f2108723e */ /* 0x000fe200000010ff */
[----:B------:R-:W-:Y:S01]  /*b890*/  FADD.FTZ R2, R132, R2 ;  /* 0x0000000284027221 */ /* 0x000fe20000010000 */
[----:B------:R-:W-:Y:S01]  /*b8a0*/  F2FP.BF16.PACK_AB R11, R29, R28 ;  /* 0x0000001c1d0b723e */ /* 0x000fe200000010ff */
[----:B------:R-:W-:Y:S02]  /*b8b0*/  FADD.FTZ R0, R152, R0 ;  /* 0x0000000098007221 */ /* 0x000fe40000010000 */
[----:B------:R-:W-:Y:S02]  /*b8c0*/  FADD.FTZ R2, R142, R2 ;  /* 0x000000028e027221 */ /* 0x000fe40000010000 */
[----:B------:R-:W-:Y:S02]  /*b8d0*/  FADD.FTZ R0, R136, R0 ;  /* 0x0000000088007221 */ /* 0x000fe40000010000 */
[----:B------:R-:W-:Y:S01]  /*b8e0*/  FADD.FTZ R2, R137, R2 ;  /* 0x0000000289027221 */ /* 0x000fe20000010000 */
[C---:B-1----:R-:W-:Y:S01]  /*b8f0*/  HMMA.16816.F32.BF16 R132, R8.reuse, R12, R4 ;  /* 0x0000000c0884723c */ /* 0x042fe20000041804 */
[----:B------:R-:W1:Y:S02]  /*b900*/  LDSM.16.MT88.4 R4, [R168+0x3800] ;  /* 0x00380000a804783b */ /* 0x000e640000004200 */
[----:B------:R-:W-:Y:S02]  /*b910*/  FADD.FTZ R0, R140, R0 ;  /* 0x000000008c007221 */ /* 0x000fe40000010000 */
[----:B------:R-:W-:Y:S02]  /*b920*/  FADD.FTZ R2, R138, R2 ;  /* 0x000000028a027221 */ /* 0x000fe40000010000 */
[----:B------:R-:W-:Y:S01]  /*b930*/  FADD.FTZ R0, R139, R0 ;  /* 0x000000008b007221 */ /* 0x000fe20000010000 */
[C---:B------:R-:W-:Y:S01]  /*b940*/  HMMA.16816.F32.BF16 R100, R8.reuse, R14, R100 ;  /* 0x0000000e0864723c */ /* 0x040fe20000041864 */
[----:B------:R-:W3:Y:S03]  /*b950*/  LDSM.16.MT88.4 R12, [R169+0x3800] ;  /* 0x00380000a90c783b */ /* 0x000ee60000004200 */
[----:B------:R-:W-:Y:S01]  /*b960*/  FADD.FTZ R2, R131, R2 ;  /* 0x0000000283027221 */ /* 0x000fe20000010000 */
[-C--:B------:R-:W-:Y:S01]  /*b970*/  MOV R131, R3.reuse ;  /* 0x0000000300837202 */ /* 0x080fe20000000f00 */
[----:B------:R-:W-:Y:S02]  /*b980*/  FADD.FTZ R0, R141, R0 ;  /* 0x000000008d007221 */ /* 0x000fe40000010000 */
[C---:B------:R-:W-:Y:S08]  /*b990*/  HMMA.16816.F32.BF16 R104, R8.reuse, R20, R104 ;  /* 0x000000140868723c */ /* 0x040ff00000041868 */
[C---:B------:R-:W-:Y:S01]  /*b9a0*/  HMMA.16816.F32.BF16 R108, R8.reuse, R22, R108 ;  /* 0x00000016086c723c */ /* 0x040fe2000004186c */
[----:B------:R-:W-:Y:S07]  /*b9b0*/  LDSM.16.MT88.4 R20, [R170+0x3800] ;  /* 0x00380000aa14783b */ /* 0x000fee0000004200 */
[C---:B--2---:R-:W-:Y:S08]  /*b9c0*/  HMMA.16816.F32.BF16 R112, R8.reuse, R16, R112 ;  /* 0x000000100870723c */ /* 0x044ff00000041870 */
[C---:B------:R-:W-:Y:S01]  /*b9d0*/  HMMA.16816.F32.BF16 R116, R8.reuse, R18, R116 ;  /* 0x000000120874723c */ /* 0x040fe20000041874 */
[----:B------:R-:W2:Y:S07]  /*b9e0*/  LDSM.16.MT88.4 R16, [R171+0x3800] ;  /* 0x00380000ab10783b */ /* 0x000eae0000004200 */
[C---:B------:R-:W-:Y:S08]  /*b9f0*/  HMMA.16816.F32.BF16 R120, R8.reuse, R24, R120 ;  /* 0x000000180878723c */ /* 0x040ff00000041878 */
        /* <DEDUP_REMOVED lines=25> */
[----:B------:R-:W-:Y:S01]  /*bb90*/  IADD3 R0, R180, -0x1, RZ ;  /* 0xffffffffb4007810 */ /* 0x000fe20007ffe0ff */
[C---:B--2---:R-:W-:Y:S04]  /*bba0*/  HMMA.16816.F32.BF16 R84, R8.reuse, R16, R84 ;  /* 0x000000100854723c */ /* 0x044fe80000041854 */
[----:B------:R-:W-:Y:S01]  /*bbb0*/  FADD.FTZ R185, R35, R4 ;  /* 0x0000000423b97221 */ /* 0x000fe20000010000 */
[----:B------:R-:W-:Y:S01]  /*bbc0*/  MOV R180, R0 ;  /* 0x0000000000b47202 */ /* 0x000fe20000000f00 */
[----:B------:R-:W-:Y:S02]  /*bbd0*/  FADD.FTZ R186, R29, R2 ;  /* 0x000000021dba7221 */ /* 0x000fe40000010000 */
[C---:B------:R-:W-:Y:S08]  /*bbe0*/  HMMA.16816.F32.BF16 R88, R8.reuse, R18, R88 ;  /* 0x000000120858723c */ /* 0x040ff00000041858 */
[C---:B----4-:R-:W-:Y:S08]  /*bbf0*/  HMMA.16816.F32.BF16 R92, R8.reuse, R20, R92 ;  /* 0x00000014085c723c */ /* 0x050ff0000004185c */
[----:B------:R-:W-:Y:S01]  /*bc00*/  HMMA.16816.F32.BF16 R96, R8, R22, R96 ;  /* 0x000000160860723c */ /* 0x000fe20000041860 */
[----:B------:R-:W-:Y:S07]  /*bc10*/  @!UPT UIADD3 URZ, URZ, URZ, URZ ;  /* 0x0000003f3f3ff290 */ /* 0x000fee000fffe03f */
[----:B------:R-:W-:-:S11]  /*bc20*/  @P0 BRA `(.L_x_4271) ;  /* 0xffffd34000000947 */ /* 0x000fd6000383ffff */
.L_x_4264:
[----:B------:R-:W-:Y:S05]  /*bc30*/  BRA.DIV ~URZ, `(.L_x_4272) ;  /* 0x00006b127f007947 */ /* 0x000fea000b800000 */
[----:B------:R1:W2:Y:S02]  /*bc40*/  SHFL.BFLY PT, R0, R185, 0x2, 0x1f ;  /* 0x0c401f00b9007f89 */ /* 0x0002a400000e0000 */
.L_x_4359:
[----:B--2---:R-:W-:Y:S01]  /*bc50*/  FADD.FTZ R4, R0, R185 ;  /* 0x000000b900047221 */ /* 0x004fe20000010000 */
[----:B------:R-:W-:Y:S05]  /*bc60*/  BRA.DIV ~URZ, `(.L_x_4273) ;  /* 0x00006b327f007947 */ /* 0x000fea000b800000 */
[----:B------:R-:W2:Y:S04]  /*bc70*/  SHFL.BFLY PT, R0, R186, 0x2, 0x1f ;  /* 0x0c401f00ba007f89 */ /* 0x000ea800000e0000 */
[----:B------:R-:W3:Y:S01]  /*bc80*/  SHFL.BFLY PT, R2, R4, 0x1, 0x1f ;  /* 0x0c201f0004027f89 */ /* 0x000ee200000e0000 */
[----:B--2---:R-:W-:-:S02]  /*bc90*/  FADD.FTZ R5, R0, R186 ;  /* 0x000000ba00057221 */ /* 0x004fc40000010000 */
[----:B---3--:R-:W-:-:S03]  /*bca0*/  FADD.FTZ R4, R4, R2 ;  /* 0x0000000204047221 */ /* 0x008fc60000010000 */
[----:B------:R2:W3:Y:S04]  /*bcb0*/  SHFL.BFLY PT, R3, R5, 0x1, 0x1f ;  /* 0x0c201f0005037f89 */ /* 0x0004e800000e0000 */
.L_x_4360:
[----:B------:R-:W-:Y:S01]  /*bcc0*/  FSETP.NE.FTZ.AND P1, PT, R4, RZ, PT ;  /* 0x000000ff0400720b */ /* 0x000fe20003f35000 */
[----:B---3--:R-:W-:Y:S01]  /*bcd0*/  FADD.FTZ R3, R3, R5 ;  /* 0x0000000503037221 */ /* 0x008fe20000010000 */
[----:B------:R-:W-:Y:S02]  /*bce0*/  MOV R2, RZ ;  /* 0x000000ff00027202 */ /* 0x000fe40000000f00 */
[----:B------:R-:W-:Y:S02]  /*bcf0*/  MOV R0, RZ ;  /* 0x000000ff00007202 */ /* 0x000fe40000000f00 */
[----:B------:R-:W-:Y:S02]  /*bd00*/  FSETP.NE.FTZ.AND P0, PT, R3, RZ, PT ;  /* 0x000000ff0300720b */ /* 0x000fe40003f15000 */
[----:B------:R-:W-:Y:S02]  /*bd10*/  MOV R23, 0xff800000 ;  /* 0xff80000000177802 */ /* 0x000fe40000000f00 */
[----:B------:R-:W-:-:S03]  /*bd20*/  MOV R22, 0xff800000 ;  /* 0xff80000000167802 */ /* 0x000fc60000000f00 */
[----:B------:R-:W3:Y:S08]  /*bd30*/  @P1 MUFU.LG2 R6, R4 ;  /* 0x0000000400061308 */ /* 0x000ef00000000c00 */
[----:B------:R4:W5:Y:S01]  /*bd40*/  @P1 MUFU.RCP R2, R4 ;  /* 0x0000000400021308 */ /* 0x0009620000001000 */
[----:B---3--:R-:W-:-:S07]  /*bd50*/  @P1 FMUL.FTZ R6, R6, 0.69314718246459960938 ;  /* 0x3f31721806061820 */ /* 0x008fce0000410000 */
[----:B------:R-:W3:Y:S01]  /*bd60*/  @P0 MUFU.RCP R0, R3 ;  /* 0x0000000300000308 */ /* 0x000ee20000001000 */
[----:B----4-:R-:W-:Y:S01]  /*bd70*/  @P1 MOV R4, 0x3f317218 ;  /* 0x3f31721800041802 */ /* 0x010fe20000000f00 */
[C---:B-----5:R-:W-:Y:S02]  /*bd80*/  FMUL.FTZ R34, R2.reuse, R112 ;  /* 0x0000007002227220 */ /* 0x060fe40000410000 */
[----:B------:R-:W-:Y:S02]  /*bd90*/  FMUL.FTZ R35, R2, R113 ;  /* 0x0000007102237220 */ /* 0x000fe40000410000 */
        /* <DEDUP_REMOVED lines=11> */
[----:B------:R-:W-:Y:S01]  /*be50*/  @P1 FFMA.FTZ R23, R4, R129, R6 ;  /* 0x0000008104171223 */ /* 0x000fe20000010006 */
[----:B------:R-:W-:Y:S01]  /*be60*/  MOV R4, 0x1 ;  /* 0x0000000100047802 */ /* 0x000fe20000000f00 */
        /* <DEDUP_REMOVED lines=36> */
[----:B------:R4:W5:Y:S01]  /*c0b0*/  @P0 MUFU.LG2 R2, R3 ;  /* 0x0000000300020308 */ /* 0x0009620000000c00 */
[C---:B---3--:R-:W-:Y:S02]  /*c0c0*/  FMUL.FTZ R124, R0.reuse, R106 ;  /* 0x0000006a007c7220 */ /* 0x048fe40000410000 */
[C---:B------:R-:W-:Y:S02]  /*c0d0*/  FMUL.FTZ R125, R0.reuse, R107 ;  /* 0x0000006b007d7220 */ /* 0x040fe40000410000 */
[----:B------:R-:W-:-:S02]  /*c0e0*/  FMUL.FTZ R84, R0, R102 ;  /* 0x0000006600547220 */ /* 0x000fc40000410000 */
[C---:B------:R-:W-:Y:S02]  /*c0f0*/  FMUL.FTZ R85, R0.reuse, R103 ;  /* 0x0000006700557220 */ /* 0x040fe40000410000 */
[C---:B------:R-:W-:Y:S02]  /*c100*/  FMUL.FTZ R88, R0.reuse, R114 ;  /* 0x0000007200587220 */ /* 0x040fe40000410000 */
[C---:B------:R-:W-:Y:S02]  /*c110*/  FMUL.FTZ R89, R0.reuse, R115 ;  /* 0x0000007300597220 */ /* 0x040fe40000410000 */
[C---:B------:R-:W-:Y:S02]  /*c120*/  FMUL.FTZ R106, R0.reuse, R122 ;  /* 0x0000007a006a7220 */ /* 0x040fe40000410000 */
[C---:B------:R-:W-:Y:S01]  /*c130*/  FMUL.FTZ R107, R0.reuse, R123 ;  /* 0x0000007b006b7220 */ /* 0x040fe20000410000 */
[----:B----4-:R-:W-:Y:S01]  /*c140*/  @P0 MOV R3, 0x3f317218 ;  /* 0x3f31721800030802 */ /* 0x010fe20000000f00 */
        /* <DEDUP_REMOVED lines=44> */
.L_x_4233:
        /* <DEDUP_REMOVED lines=17> */
.L_x_4275:
[----:B------:R-:W-:Y:S05]  /*c520*/  BSYNC B0 ;  /* 0x0000000000007941 */ /* 0x000fea0003800000 */
.L_x_4274:
[----:B------:R-:W-:Y:S01]  /*c530*/  PRMT R0, R0, 0x9910, RZ ;  /* 0x0000991000007816 */ /* 0x000fe200000000ff */
[----:B------:R-:W-:Y:S01]  /*c540*/  BSSY B1, `(.L_x_4276) ;  /* 0x000032c000017945 */ /* 0x000fe20003800000 */
[----:B------:R-:W-:Y:S02]  /*c550*/  IMAD.MOV.U32 R78, RZ, RZ, R208 ;  /* 0x000000ffff4e7224 */ /* 0x000fe400078e00d0 */
[----:B------:R-:W-:-:S13]  /*c560*/  ISETP.NE.AND P0, PT, R0, RZ, PT ;  /* 0x000000ff0000720c */ /* 0x000fda0003f05270 */
[----:B------:R-:W-:Y:S05]  /*c570*/  @!P0 BRA `(.L_x_4277) ;  /* 0x0000260000008947 */ /* 0x000fea0003800000 */
[----:B------:R-:W3:Y:S04]  /*c580*/  LDL R7, [R1+0x8] ;  /* 0x0000080001077983 */ /* 0x000ee80000100800 */
[----:B--2---:R-:W2:Y:S04]  /*c590*/  LDL R5, [R1] ;  /* 0x0000000001057983 */ /* 0x004ea80000100800 */
        /* <DEDUP_REMOVED lines=30> */
[----:B--2---:R2:W-:Y:S01]  /*c780*/  STS [R5], R2 ;  /* 0x0000000205007388 */ /* 0x0045e20000000800 */
[----:B-1----:R-:W-:-:S02]  /*c790*/  F2FP.BF16.PACK_AB R3, R119, R118 ;  /* 0x000000767703723e */ /* 0x002fc400000010ff */
[----:B---3--:R-:W-:-:S03]  /*c7a0*/  F2FP.BF16.PACK_AB R0, R105, R104 ;  /* 0x000000686900723e */ /* 0x008fc600000010ff */
[----:B------:R1:W-:Y:S01]  /*c7b0*/  STS [R5+0x400], R3 ;  /* 0x0004000305007388 */ /* 0x0003e20000000800 */
[----:B--2---:R-:W-:-:S03]  /*c7c0*/  F2FP.BF16.PACK_AB R2, R107, R106 ;  /* 0x0000006a6b02723e */ /* 0x004fc600000010ff */
        /* <DEDUP_REMOVED lines=84> */
.L_x_4278:
        /* <DEDUP_REMOVED lines=112> */
.L_x_4361:
[----:B------:R-:W-:Y:S05]  /*d410*/  BRA.DIV ~URZ, `(.L_x_4281) ;  /* 0x000054f27f007947 */ /* 0x000fea000b800000 */
[----:B------:R4:W2:Y:S02]  /*d420*/  SHFL.IDX PT, R0, R11, RZ, 0x181f ;  /* 0x00181fff0b007589 */ /* 0x0008a400000e0000 */
.L_x_4362:
        /* <DEDUP_REMOVED lines=19> */
.L_x_4283:
[----:B------:R-:W-:Y:S05]  /*d560*/  BSYNC B0 ;  /* 0x0000000000007941 */ /* 0x000fea0003800000 */
.L_x_4282:
[----:B------:R-:W-:Y:S05]  /*d570*/  BRA.DIV ~URZ, `(.L_x_4284) ;  /* 0x000054027f007947 */ /* 0x000fea000b800000 */
[----:B---3--:R3:W4:Y:S04]  /*d580*/  SHFL.IDX PT, R8, R9, 0x1, 0x181f ;  /* 0x00381f0009087f89 */ /* 0x00872800000e0000 */
[----:B--2---:R3:W2:Y:S02]  /*d590*/  SHFL.IDX PT, R0, R11, 0x1, 0x181f ;  /* 0x00381f000b007f89 */ /* 0x0046a400000e0000 */
.L_x_4363:
        /* <DEDUP_REMOVED lines=19> */
.L_x_4286:
[----:B------:R-:W-:Y:S05]  /*d6d0*/  BSYNC B0 ;  /* 0x0000000000007941 */ /* 0x000fea0003800000 */
.L_x_4285:
[----:B------:R-:W-:Y:S05]  /*d6e0*/  BRA.DIV ~URZ, `(.L_x_4287) ;  /* 0x000053627f007947 */ /* 0x000fea000b800000 */
[----:B----4-:R4:W3:Y:S02]  /*d6f0*/  SHFL.IDX PT, R8, R9, 0x2, 0x181f ;  /* 0x00581f0009087f89 */ /* 0x0108e400000e0000 */
.L_x_4364:
[----:B------:R-:W-:Y:S05]  /*d700*/  BRA.DIV ~URZ, `(.L_x_4288) ;  /* 0x000053b27f007947 */ /* 0x000fea000b800000 */
[----:B--2---:R2:W4:Y:S02]  /*d710*/  SHFL.IDX PT, R0, R11, 0x2, 0x181f ;  /* 0x00581f000b007f89 */ /* 0x00452400000e0000 */
.L_x_4365:
        /* <DEDUP_REMOVED lines=19> */
.L_x_4290:
[----:B------:R-:W-:Y:S05]  /*d850*/  BSYNC B0 ;  /* 0x0000000000007941 */ /* 0x000fea0003800000 */
.L_x_4289:
[----:B------:R-:W-:Y:S05]  /*d860*/  BRA.DIV ~URZ, `(.L_x_4291) ;  /* 0x000052c27f007947 */ /* 0x000fea000b800000 */
[----:B---3--:R3:W2:Y:S04]  /*d870*/  SHFL.IDX PT, R6, R9, 0x3, 0x181f ;  /* 0x00781f0009067f89 */ /* 0x0086a800000e0000 */
[----:B----4-:R3:W4:Y:S02]  /*d880*/  SHFL.IDX PT, R0, R11, 0x3, 0x181f ;  /* 0x00781f000b007f89 */ /* 0x01072400000e0000 */
.L_x_4366:
        /* <DEDUP_REMOVED lines=20> */
.L_x_4279:
        /* <DEDUP_REMOVED lines=32> */
.L_x_4367:
[----:B------:R-:W-:Y:S05]  /*dbd0*/  BRA.DIV ~URZ, `(.L_x_4294) ;  /* 0x000050927f007947 */ /* 0x000fea000b800000 */
[----:B------:R3:W4:Y:S02]  /*dbe0*/  SHFL.IDX PT, R0, R12, RZ, 0x1c1f ;  /* 0x001c1fff0c007589 */ /* 0x00072400000e0000 */
.L_x_4368:
        /* <DEDUP_REMOVED lines=122> */
.L_x_4296:
[----:B------:R-:W-:Y:S05]  /*e390*/  BSYNC B0 ;  /* 0x0000000000007941 */ /* 0x000fea0003800000 */
.L_x_4295:
[----:B------:R-:W-:Y:S05]  /*e3a0*/  BRA.DIV ~URZ, `(.L_x_4297) ;  /* 0x000049327f007947 */ /* 0x000fea000b800000 */
[----:B--2---:R2:W1:Y:S04]  /*e3b0*/  SHFL.IDX PT, R4, R5, 0x1, 0x1c1f ;  /* 0x003c1f0005047f89 */ /* 0x00446800000e0000 */
[----:B----4-:R2:W4:Y:S02]  /*e3c0*/  SHFL.IDX PT, R0, R12, 0x1, 0x1c1f ;  /* 0x003c1f000c007f89 */ /* 0x01052400000e0000 */
.L_x_4369:
        /* <DEDUP_REMOVED lines=123> */
.L_x_4277:
        /* <DEDUP_REMOVED lines=19> */
.L_x_4298:
        /* <DEDUP_REMOVED lines=55> */
.L_x_4300:
[----:B------:R-:W-:Y:S05]  /*f020*/  BSYNC B0 ;  /* 0x0000000000007941 */ /* 0x000fea0003800000 */
.L_x_4299:
        /* <DEDUP_REMOVED lines=34> */
.L_x_4370:
[----:B------:R-:W-:Y:S05]  /*f250*/  BRA.DIV ~URZ, `(.L_x_4302) ;  /* 0x00003bc27f007947 */ /* 0x000fea000b800000 */
[----:B------:R3:W4:Y:S02]  /*f260*/  SHFL.IDX PT, R0, R12, RZ, 0x181f ;  /* 0x00181fff0c007589 */ /* 0x00072400000e0000 */
.L_x_4371:
        /* <DEDUP_REMOVED lines=20> */
.L_x_4304:
[----:B------:R-:W-:Y:S05]  /*f3b0*/  BSYNC B0 ;  /* 0x0000000000007941 */ /* 0x000fea0003800000 */
.L_x_4303:
[----:B------:R-:W-:Y:S05]  /*f3c0*/  BRA.DIV ~URZ, `(.L_x_4305) ;  /* 0x00003ac27f007947 */ /* 0x000fea000b800000 */
[----:B--2---:R2:W1:Y:S04]  /*f3d0*/  SHFL.IDX PT, R8, R9, 0x1, 0x181f ;  /* 0x00381f0009087f89 */ /* 0x00446800000e0000 */
[----:B----4-:R2:W4:Y:S02]  /*f3e0*/  SHFL.IDX PT, R0, R12, 0x1, 0x181f ;  /* 0x00381f000c007f89 */ /* 0x01052400000e0000 */
.L_x_4372:
        /* <DEDUP_REMOVED lines=19> */
.L_x_4307:
[----:B------:R-:W-:Y:S05]  /*f520*/  BSYNC B0 ;  /* 0x0000000000007941 */ /* 0x000fea0003800000 */
.L_x_4306:
[----:B------:R-:W-:Y:S05]  /*f530*/  BRA.DIV ~URZ, `(.L_x_4308) ;  /* 0x00003a227f007947 */ /* 0x000fea000b800000 */
[----:B-1----:R1:W2:Y:S02]  /*f540*/  SHFL.IDX PT, R8, R9, 0x2, 0x181f ;  /* 0x00581f0009087f89 */ /* 0x0022a400000e0000 */
.L_x_4373:
[----:B------:R-:W-:Y:S05]  /*f550*/  BRA.DIV ~URZ, `(.L_x_4309) ;  /* 0x00003a727f007947 */ /* 0x000fea000b800000 */
[----:B----4-:R4:W1:Y:S02]  /*f560*/  SHFL.IDX PT, R0, R12, 0x2, 0x181f ;  /* 0x00581f000c007f89 */ /* 0x01086400000e0000 */
.L_x_4374:
        /* <DEDUP_REMOVED lines=19> */
.L_x_4311:
[----:B------:R-:W-:Y:S05]  /*f6a0*/  BSYNC B0 ;  /* 0x0000000000007941 */ /* 0x000fea0003800000 */
.L_x_4310:
[----:B------:R-:W-:Y:S05]  /*f6b0*/  BRA.DIV ~URZ, `(.L_x_4312) ;  /* 0x000039827f007947 */ /* 0x000fea000b800000 */
[----:B--2---:R2:W3:Y:S04]  /*f6c0*/  SHFL.IDX PT, R8, R9, 0x3, 0x181f ;  /* 0x00781f0009087f89 */ /* 0x0044e800000e0000 */
[----:B-1----:R2:W1:Y:S02]  /*f6d0*/  SHFL.IDX PT, R0, R12, 0x3, 0x181f ;  /* 0x00781f000c007f89 */ /* 0x00246400000e0000 */
.L_x_4375:
        /* <DEDUP_REMOVED lines=18> */
.L_x_4292:
[----:B------:R-:W-:Y:S05]  /*f800*/  BSYNC B1 ;  /* 0x0000000000017941 */ /* 0x000fea0003800000 */
.L_x_4276:
        /* <DEDUP_REMOVED lines=13> */
.L_x_4376:
[----:B------:R-:W-:Y:S05]  /*f8e0*/  BRA.DIV ~URZ, `(.L_x_4315) ;  /* 0x000038927f007947 */ /* 0x000fea000b800000 */
[----:B------:R4:W2:Y:S02]  /*f8f0*/  SHFL.IDX PT, R8, R78, 0x1, 0x1f ;  /* 0x00201f004e087f89 */ /* 0x0008a400000e0000 */
.L_x_4377:
        /* <DEDUP_REMOVED lines=18> */
.L_x_4378:
        /* <DEDUP_REMOVED lines=16> */
.L_x_4379:
[----:B----4-:R-:W-:Y:S01]  /*fb20*/  IMAD R0, R0, c[0x0][0x538], RZ ;  /* 0x00014e0000007a24 */ /* 0x010fe200078e02ff */
[----:B------:R-:W-:Y:S04]  /*fb30*/  BSSY B1, `(.L_x_4318) ;  /* 0x00000c5000017945 */ /* 0x000fe80003800000 */
[----:B--2---:R-:W-:-:S04]  /*fb40*/  IADD3 R8, R0, R8, RZ ;  /* 0x0000000800087210 */ /* 0x004fc80007ffe0ff */
[----:B---3--:R-:W-:-:S13]  /*fb50*/  ISETP.GT.AND P6, PT, R8, R9, PT ;  /* 0x000000090800720c */ /* 0x008fda0003fc4270 */
[----:B------:R-:W-:Y:S05]  /*fb60*/  @P6 BRA `(.L_x_4319) ;  /* 0x0000024000006947 */ /* 0x000fea0003800000 */
.L_x_4323:
        /* <DEDUP_REMOVED lines=16> */
.L_x_4380:
        /* <DEDUP_REMOVED lines=16> */
.L_x_4381:
[----:B--2---:R-:W-:-:S05]  /*fd70*/  IMAD R0, R0, c[0x0][0x538], RZ ;  /* 0x00014e0000007a24 */ /* 0x004fca00078e02ff */
[----:B------:R-:W-:-:S04]  /*fd80*/  IADD3 R8, R0, R8, RZ ;  /* 0x0000000800087210 */ /* 0x000fc80007ffe0ff */
[----:B------:R-:W-:-:S13]  /*fd90*/  ISETP.GT.AND P6, PT, R8, R9, PT ;  /* 0x000000090800720c */ /* 0x000fda0003fc4270 */
[----:B-1----:R-:W-:Y:S05]  /*fda0*/  @!P6 BRA `(.L_x_4323) ;  /* 0xfffffdc00000e947 */ /* 0x002fea000383ffff */
.L_x_4319:
[----:B------:R-:W-:-:S05]  /*fdb0*/  IADD3 R8, -R0, R8, RZ ;  /* 0x0000000800087210 */ /* 0x000fca0007ffe1ff */
[----:B------:R-:W-:-:S05]  /*fdc0*/  IMAD R0, R4, c[0x0][0x538], R8 ;  /* 0x00014e0004007a24 */ /* 0x000fca00078e0208 */
[----:B------:R-:W-:Y:S01]  /*fdd0*/  ISETP.GT.AND P0, PT, R0, R9, PT ;  /* 0x000000090000720c */ /* 0x000fe20003f04270 */
[----:B------:R-:W-:-:S12]  /*fde0*/  BRA.DIV ~URZ, `(.L_x_4324) ;  /* 0x000037f27f007947 */ /* 0x000fd8000b800000 */
[----:B------:R-:W-:-:S04]  /*fdf0*/  VOTE.ANY R5, PT, !P0 ;  /* 0x0000000000057806 */ /* 0x000fc800040e0100 */
.L_x_4382:
[----:B------:R-:W2:Y:S02]  /*fe00*/  POPC R0, R5 ;  /* 0x0000000500007309 */ /* 0x000ea40000000000 */
[----:B--2---:R-:W-:Y:S01]  /*fe10*/  IADD3 R211, R0, R211, RZ ;  /* 0x000000d300d37210 */ /* 0x004fe20007ffe0ff */
[----:B------:R-:W-:Y:S05]  /*fe20*/  BRA.DIV ~URZ, `(.L_x_4325) ;  /* 0x000038027f007947 */ /* 0x000fea000b800000 */
[----:B------:R2:W3:Y:S04]  /*fe30*/  SHFL.IDX PT, R10, R6, R0, 0x1f ;  /* 0x00001f00060a7589 */ /* 0x0004e800000e0000 */
[----:B------:R2:W4:Y:S02]  /*fe40*/  SHFL.IDX PT, R7, R7, R0, 0x1f ;  /* 0x00001f0007077589 */ /* 0x00052400000e0000 */
.L_x_4383:
[----:B------:R-:W-:Y:S01]  /*fe50*/  ISETP.NE.AND P0, PT, R5, RZ, PT ;  /* 0x000000ff0500720c */ /* 0x000fe20003f05270 */
[----:B------:R-:W-:-:S12]  /*fe60*/  BSSY B0, `(.L_x_4326) ;  /* 0x0000005000007945 */ /* 0x000fd80003800000 */
[----:B------:R-:W-:Y:S05]  /*fe70*/  @!P0 BRA `(.L_x_4327) ;  /* 0x0000003000008947 */ /* 0x000fea0003800000 */
[----:B--2---:R-:W-:Y:S01]  /*fe80*/  IADD3 R0, R0, -0x1, RZ ;  /* 0xffffffff00007810 */ /* 0x004fe20007ffe0ff */
[----:B------:R-:W-:Y:S05]  /*fe90*/  BRA.DIV ~URZ, `(.L_x_4328) ;  /* 0x000038627f007947 */ /* 0x000fea000b800000 */
[----:B------:R2:W1:Y:S02]  /*fea0*/  SHFL.IDX PT, R11, R4, R0, 0x1f ;  /* 0x00001f00040b7589 */ /* 0x00046400000e0000 */
.L_x_4327:
[----:B------:R-:W-:Y:S05]  /*feb0*/  BSYNC B0 ;  /* 0x0000000000007941 */ /* 0x000fea0003800000 */
.L_x_4326:
        /* <DEDUP_REMOVED lines=66> */
.L_x_4330:
        /* <DEDUP_REMOVED lines=66> */
.L_x_4331:
[----:B------:R-:W-:Y:S05]  /*10700*/  BSYNC B0 ;  /* 0x0000000000007941 */ /* 0x000fea0003800000 */
.L_x_4329:
[----:B------:R-:W-:-:S04]  /*10710*/  LOP3.LUT R0, RZ, R0, RZ, 0x33, !PT ;  /* 0x00000000ff007212 */ /* 0x000fc800078e33ff */
[----:B------:R-:W-:Y:S01]  /*10720*/  IADD3 R209, R0, R10, RZ ;  /* 0x0000000a00d17210 */ /* 0x000fe20007ffe0ff */
[----:B------:R-:W-:Y:S05]  /*10730*/  BRA `(.L_x_4332) ;  /* 0x0000004000007947 */ /* 0x000fea0003800000 */
.L_x_4320:
[----:B------:R-:W-:Y:S01]  /*10740*/  IMAD.MOV.U32 R208, RZ, RZ, R9 ;  /* 0x000000ffffd07224 */ /* 0x000fe200078e0009 */
[----:B------:R-:W-:Y:S01]  /*10750*/  MOV R210, RZ ;  /* 0x000000ff00d27202 */ /* 0x000fe20000000f00 */
[----:B------:R-:W-:Y:S01]  /*10760*/  IMAD.MOV.U32 R209, RZ, RZ, RZ ;  /* 0x000000ffffd17224 */ /* 0x000fe200078e00ff */
[----:B------:R-:W-:Y:S02]  /*10770*/  MOV R211, c[0x0][0x53c] ;  /* 0x00014f0000d37a02 */ /* 0x000fe40000000f00 */
.L_x_4332:
[----:B------:R-:W-:Y:S05]  /*10780*/  BSYNC B1 ;  /* 0x0000000000017941 */ /* 0x000fea0003800000 */
.L_x_4318:
[----:B------:R-:W-:Y:S01]  /*10790*/  WARPSYNC 0xffffffff ;  /* 0xffffffff00007948 */ /* 0x000fe20003800000 */
[----:B------:R-:W-:Y:S01]  /*107a0*/  BAR.SYNC.DEFER_BLOCKING 0x4, 0x100 ;  /* 0x0104000000007b1d */ /* 0x000fe20000010000 */
[----:B------:R-:W-:-:S13]  /*107b0*/  ISETP.NE.AND P0, PT, R12, RZ, PT ;  /* 0x000000ff0c00720c */ /* 0x000fda0003f05270 */
[----:B------:R2:W-:Y:S04]  /*107c0*/  @!P0 STS.128 [0x18100], R208 ;  /* 0x018100d0ff008388 */ /* 0x0005e80000000c00 */
[----:B------:R-:W-:Y:S06]  /*107d0*/  BAR.ARV 0x5, 0x100 ;  /* 0x0144000000007b1d */ /* 0x000fec0000002000 */
.L_x_4313:
[----:B-1----:R-:W-:-:S13]  /*107e0*/  ISETP.GE.AND P0, PT, R211, c[0x0][0x53c], PT ;  /* 0x00014f00d3007a0c */ /* 0x002fda0003f06270 */
[----:B--23--:R-:W-:Y:S01]  /*107f0*/  @P0 CALL.REL.NOINC `(.L_x_4333) ;  /* 0x0000001000000944 */ /* 0x00cfe20003c00000 */
[----:B------:R-:W-:Y:S05]  /*10800*/  BRA `(.L_x_4334) ;  /* 0xffff122000007947 */ /* 0x000fea000383ffff */
.L_x_4333:
[----:B------:R-:W-:Y:S05]  /*10810*/  EXIT ;  /* 0x000000000000794d */ /* 0x000fea0003800000 */
.L_x_4216:
[----:B------:R-:W-:Y:S01]  /*10820*/  IMAD.MOV.U32 R0, RZ, RZ, R5 ;  /* 0x000000ffff007224 */ /* 0x000fe200078e0005 */
[----:B------:R-:W-:Y:S02]  /*10830*/  MOV R2, 0x1 ;  /* 0x0000000100027802 */ /* 0x000fe40000000f00 */
[----:B------:R-:W-:Y:S02]  /*10840*/  MOV R3, 0x10860 ;  /* 0x0001086000037802 */ /* 0x000fe40000000f00 */
[----:B--2---:R-:W-:Y:S05]  /*10850*/  CALL.REL.NOINC `($__internal_72_$__cuda_sm70_shflsync_up_p) ;  /* 0x00002fd000007944 */ /* 0x004fea0003c00000 */
[----:B------:R-:W-:Y:S01]  /*10860*/  MOV R0, R4 ;  /* 0x0000000400007202 */ /* 0x000fe20000000f00 */
[----:B------:R-:W-:Y:S05]  /*10870*/  BRA `(.L_x_4335) ;  /* 0xfffefbc000007947 */ /* 0x000fea000383ffff */
.L_x_4217:
[----:B------:R-:W-:Y:S01]  /*10880*/  IMAD.MOV.U32 R0, RZ, RZ, R5 ;  /* 0x000000ffff007224 */ /* 0x000fe200078e0005 */
[----:B------:R-:W-:Y:S02]  /*10890*/  MOV R2, 0x2 ;  /* 0x0000000200027802 */ /* 0x000fe40000000f00 */
[----:B------:R-:W-:Y:S02]  /*108a0*/  MOV R3, 0x108c0 ;  /* 0x000108c000037802 */ /* 0x000fe40000000f00 */
[----:B--2---:R-:W-:Y:S05]  /*108b0*/  CALL.REL.NOINC `($__internal_72_$__cuda_sm70_shflsync_up_p) ;  /* 0x00002f7000007944 */ /* 0x004fea0003c00000 */
[----:B------:R-:W-:Y:S01]  /*108c0*/  SEL R0, R4, RZ, P4 ;  /* 0x000000ff04007207 */ /* 0x000fe20002000000 */
[----:B------:R-:W-:Y:S01]  /*108d0*/  IMAD.MOV.U32 R2, RZ, RZ, 0x4 ;  /* 0x00000004ff027424 */ /* 0x000fe200078e00ff */
[----:B------:R-:W-:-:S03]  /*108e0*/  MOV R3, 0x10910 ;  /* 0x0001091000037802 */ /* 0x000fc60000000f00 */
[----:B------:R-:W-:Y:S02]  /*108f0*/  IMAD.IADD R0, R5, 0x1, R0 ;  /* 0x0000000105007824 */ /* 0x000fe400078e0200 */
[----:B------:R-:W-:Y:S05]  /*10900*/  CALL.REL.NOINC `($__internal_72_$__cuda_sm70_shflsync_up_p) ;  /* 0x00002f2000007944 */ /* 0x000fea0003c00000 */
        /* <DEDUP_REMOVED lines=12> */
[----:B------:R-:W-:Y:S02]  /*109d0*/  MOV R184, 0x1f ;  /* 0x0000001f00b87802 */ /* 0x000fe40000000f00 */
[----:B------:R-:W-:Y:S01]  /*109e0*/  MOV R3, 0x10a20 ;  /* 0x00010a2000037802 */ /* 0x000fe20000000f00 */
[----:B------:R-:W-:-:S04]  /*109f0*/  IMAD.IADD R4, R0, 0x1, R4 ;  /* 0x0000000100047824 */ /* 0x000fc800078e0204 */
[----:B------:R-:W-:Y:S02]  /*10a00*/  IMAD.MOV.U32 R183, RZ, RZ, R4 ;  /* 0x000000ffffb77224 */ /* 0x000fe400078e0004 */
[----:B------:R-:W-:Y:S05]  /*10a10*/  CALL.REL.NOINC `($__internal_71_$__cuda_sm70_shflsync_idx_p) ;  /* 0x00002db000007944 */ /* 0x000fea0003c00000 */
[----:B------:R-:W-:Y:S01]  /*10a20*/  MOV R0, R183 ;  /* 0x000000b700007202 */ /* 0x000fe20000000f00 */
[----:B------:R-:W-:Y:S05]  /*10a30*/  BRA `(.L_x_4336) ;  /* 0xfffefb0000007947 */ /* 0x000fea000383ffff */
.L_x_4219:
[----:B------:R-:W-:Y:S02]  /*10a40*/  SEL R0, RZ, 0x1, P0 ;  /* 0x00000001ff007807 */ /* 0x000fe40000000000 */
[----:B------:R-:W-:Y:S02]  /*10a50*/  MOV R2, 0x10a70 ;  /* 0x00010a7000027802 */ /* 0x000fe40000000f00 */
[----:B--2---:R-:W-:Y:S05]  /*10a60*/  CALL.REL.NOINC `($__internal_73_$__cuda_sm70_votesync_ballot) ;  /* 0x00002e3000007944 */ /* 0x004fea0003c00000 */
[----:B------:R-:W-:Y:S01]  /*10a70*/  MOV R6, R0 ;  /* 0x0000000000067202 */ /* 0x000fe20000000f00 */
[----:B------:R-:W-:Y:S05]  /*10a80*/  BRA `(.L_x_4337) ;  /* 0xfffefb4000007947 */ /* 0x000fea000383ffff */
.L_x_4220:
[----:B------:R-:W-:Y:S01]  /*10a90*/  IMAD.MOV.U32 R183, RZ, RZ, R9 ;  /* 0x000000ffffb77224 */ /* 0x000fe200078e0009 */
[----:B------:R-:W-:Y:S01]  /*10aa0*/  MOV R2, R0 ;  /* 0x0000000000027202 */ /* 0x000fe20000000f00 */
[----:B------:R-:W-:Y:S01]  /*10ab0*/  IMAD.MOV.U32 R184, RZ, RZ, 0x1f ;  /* 0x0000001fffb87424 */ /* 0x000fe200078e00ff */
[----:B------:R-:W-:Y:S02]  /*10ac0*/  MOV R3, 0x10ae0 ;  /* 0x00010ae000037802 */ /* 0x000fe40000000f00 */
[----:B------:R-:W-:Y:S05]  /*10ad0*/  CALL.REL.NOINC `($__internal_71_$__cuda_sm70_shflsync_idx_p) ;  /* 0x00002cf000007944 */ /* 0x000fea0003c00000 */
[----:B------:R-:W-:Y:S01]  /*10ae0*/  IMAD.MOV.U32 R209, RZ, RZ, R183 ;  /* 0x000000ffffd17224 */ /* 0x000fe200078e00b7 */
[----:B------:R-:W-:Y:S01]  /*10af0*/  MOV R183, R8 ;  /* 0x0000000800b77202 */ /* 0x000fe20000000f00 */
[----:B------:R-:W-:Y:S01]  /*10b00*/  IMAD.MOV.U32 R5, RZ, RZ, RZ ;  /* 0x000000ffff057224 */ /* 0x000fe200078e00ff */
[----:B------:R-:W-:Y:S01]  /*10b10*/  MOV R2, R0 ;  /* 0x0000000000027202 */ /* 0x000fe20000000f00 */
[----:B------:R-:W-:Y:S01]  /*10b20*/  IMAD.MOV.U32 R184, RZ, RZ, 0x1f ;  /* 0x0000001fffb87424 */ /* 0x000fe200078e00ff */
[----:B------:R-:W-:-:S02]  /*10b30*/  MOV R3, 0x10b50 ;  /* 0x00010b5000037802 */ /* 0x000fc40000000f00 */
[----:B------:R-:W-:Y:S05]  /*10b40*/  CALL.REL.NOINC `($__internal_71_$__cuda_sm70_shflsync_idx_p) ;  /* 0x00002c8000007944 */ /* 0x000fea0003c00000 */
[----:B------:R-:W-:Y:S01]  /*10b50*/  MOV R9, R183 ;  /* 0x000000b700097202 */ /* 0x000fe20000000f00 */
[----:B------:R-:W-:Y:S05]  /*10b60*/  BRA `(.L_x_4338) ;  /* 0xfffefac000007947 */ /* 0x000fea000383ffff */
.L_x_4223:
[----:B------:R-:W-:Y:S01]  /*10b70*/  IMAD.MOV.U32 R183, RZ, RZ, R4 ;  /* 0x000000ffffb77224 */ /* 0x000fe200078e0004 */
[----:B------:R-:W-:Y:S01]  /*10b80*/  MOV R2, R0 ;  /* 0x0000000000027202 */ /* 0x000fe20000000f00 */
[----:B------:R-:W-:Y:S01]  /*10b90*/  IMAD.MOV.U32 R184, RZ, RZ, 0x1f ;  /* 0x0000001fffb87424 */ /* 0x000fe200078e00ff */
[----:B------:R-:W-:-:S02]  /*10ba0*/  MOV R3, 0x10bc0 ;  /* 0x00010bc000037802 */ /* 0x000fc40000000f00 */
[----:B--23--:R-:W-:Y:S05]  /*10bb0*/  CALL.REL.NOINC `($__internal_71_$__cuda_sm70_shflsync_idx_p) ;  /* 0x00002c1000007944 */ /* 0x00cfea0003c00000 */
[----:B------:R-:W-:Y:S01]  /*10bc0*/  MOV R5, R183 ;  /* 0x000000b700057202 */ /* 0x000fe20000000f00 */
[----:B------:R-:W-:Y:S05]  /*10bd0*/  BRA `(.L_x_4222) ;  /* 0xfffefab000007947 */ /* 0x000fea000383ffff */
.L_x_4234:
[----:B------:R-:W-:Y:S01]  /*10be0*/  IMAD.MOV.U32 R183, RZ, RZ, R9 ;  /* 0x000000ffffb77224 */ /* 0x000fe200078e0009 */
[----:B------:R-:W-:Y:S01]  /*10bf0*/  MOV R2, RZ ;  /* 0x000000ff00027202 */ /* 0x000fe20000000f00 */
[----:B------:R-:W-:Y:S01]  /*10c00*/  IMAD.MOV.U32 R184, RZ, RZ, 0x181f ;  /* 0x0000181fffb87424 */ /* 0x000fe200078e00ff */
[----:B------:R-:W-:-:S02]  /*10c10*/  MOV R3, 0x10c30 ;  /* 0x00010c3000037802 */ /* 0x000fc40000000f00 */
[----:B-----5:R-:W-:Y:S05]  /*10c20*/  CALL.REL.NOINC `($__internal_71_$__cuda_sm70_shflsync_idx_p) ;  /* 0x00002ba000007944 */ /* 0x020fea0003c00000 */
[----:B------:R-:W-:Y:S01]  /*10c30*/  MOV R8, R183 ;  /* 0x000000b700087202 */ /* 0x000fe20000000f00 */
[----:B------:R-:W-:Y:S05]  /*10c40*/  BRA `(.L_x_4339) ;  /* 0xffff1a9000007947 */ /* 0x000fea000383ffff */
.L_x_4235:
[----:B------:R-:W-:Y:S01]  /*10c50*/  IMAD.MOV.U32 R183, RZ, RZ, R12 ;  /* 0x000000ffffb77224 */ /* 0x000fe200078e000c */
[----:B------:R-:W-:Y:S01]  /*10c60*/  MOV R2, RZ ;  /* 0x000000ff00027202 */ /* 0x000fe20000000f00 */
[----:B------:R-:W-:Y:S01]  /*10c70*/  IMAD.MOV.U32 R184, RZ, RZ, 0x181f ;  /* 0x0000181fffb87424 */ /* 0x000fe200078e00ff */
[----:B------:R-:W-:-:S02]  /*10c80*/  MOV R3, 0x10ca0 ;  /* 0x00010ca000037802 */ /* 0x000fc40000000f00 */
[----:B-12--5:R-:W-:Y:S05]  /*10c90*/  CALL.REL.NOINC `($__internal_71_$__cuda_sm70_shflsync_idx_p) ;  /* 0x00002b3000007944 */ /* 0x026fea0003c00000 */
[----:B------:R-:W-:Y:S01]  /*10ca0*/  MOV R0, R183 ;  /* 0x000000b700007202 */ /* 0x000fe20000000f00 */
[----:B------:R-:W-:Y:S05]  /*10cb0*/  BRA `(.L_x_4340) ;  /* 0xffff1a4000007947 */ /* 0x000fea000383ffff */
.L_x_4238:
[----:B------:R-:W-:Y:S01]  /*10cc0*/  IMAD.MOV.U32 R183, RZ, RZ, R9 ;  /* 0x000000ffffb77224 */ /* 0x000fe200078e0009 */
[----:B--2---:R-:W-:Y:S01]  /*10cd0*/  MOV R2, 0x1 ;  /* 0x0000000100027802 */ /* 0x004fe20000000f00 */
[----:B------:R-:W-:Y:S01]  /*10ce0*/  IMAD.MOV.U32 R184, RZ, RZ, 0x181f ;  /* 0x0000181fffb87424 */ /* 0x000fe200078e00ff */
[----:B------:R-:W-:-:S02]  /*10cf0*/  MOV R3, 0x10d10 ;  /* 0x00010d1000037802 */ /* 0x000fc40000000f00 */
[----:B-1-345:R-:W-:Y:S05]  /*10d00*/  CALL.REL.NOINC `($__internal_71_$__cuda_sm70_shflsync_idx_p) ;  /* 0x00002ac000007944 */ /* 0x03afea0003c00000 */
[----:B------:R-:W-:Y:S01]  /*10d10*/  IMAD.MOV.U32 R8, RZ, RZ, R183 ;  /* 0x000000ffff087224 */ /* 0x000fe200078e00b7 */
[----:B------:R-:W-:Y:S01]  /*10d20*/  MOV R2, 0x1 ;  /* 0x0000000100027802 */ /* 0x000fe20000000f00 */
[----:B------:R-:W-:Y:S01]  /*10d30*/  IMAD.MOV.U32 R183, RZ, RZ, R12 ;  /* 0x000000ffffb77224 */ /* 0x000fe200078e000c */
[----:B------:R-:W-:-:S02]  /*10d40*/  MOV R184, 0x181f ;  /* 0x0000181f00b87802 */ /* 0x000fc40000000f00 */
[----:B------:R-:W-:Y:S02]  /*10d50*/  MOV R3, 0x10d70 ;  /* 0x00010d7000037802 */ /* 0x000fe40000000f00 */
[----:B------:R-:W-:Y:S05]  /*10d60*/  CALL.REL.NOINC `($__internal_71_$__cuda_sm70_shflsync_idx_p) ;  /* 0x00002a6000007944 */ /* 0x000fea0003c00000 */
[----:B------:R-:W-:Y:S01]  /*10d70*/  MOV R0, R183 ;  /* 0x000000b700007202 */ /* 0x000fe20000000f00 */
[----:B------:R-:W-:Y:S05]  /*10d80*/  BRA `(.L_x_4341) ;  /* 0xffff1af000007947 */ /* 0x000fea000383ffff */
.L_x_4241:
[----:B------:R-:W-:Y:S01]  /*10d90*/  IMAD.MOV.U32 R183, RZ, RZ, R9 ;  /* 0x000000ffffb77224 */ /* 0x000fe200078e0009 */
[----:B-1----:R-:W-:Y:S01]  /*10da0*/  MOV R2, 0x2 ;  /* 0x0000000200027802 */ /* 0x002fe20000000f00 */
[----:B------:R-:W-:Y:S01]  /*10db0*/  IMAD.MOV.U32 R184, RZ, RZ, 0x181f ;  /* 0x0000181fffb87424 */ /* 0x000fe200078e00ff */
[----:B------:R-:W-:Y:S02]  /*10dc0*/  MOV R3, 0x10de0 ;  /* 0x00010de000037802 */ /* 0x000fe40000000f00 */
[----:B--2345:R-:W-:Y:S05]  /*10dd0*/  CALL.REL.NOINC `($__internal_71_$__cuda_sm70_shflsync_idx_p) ;  /* 0x000029f000007944 */ /* 0x03cfea0003c00000 */
[----:B------:R-:W-:Y:S01]  /*10de0*/  MOV R8, R183 ;  /* 0x000000b700087202 */ /* 0x000fe20000000f00 */
[----:B------:R-:W-:Y:S05]  /*10df0*/  BRA `(.L_x_4342) ;  /* 0xffff1be000007947 */ /* 0x000fea000383ffff */
.L_x_4242:
[----:B------:R-:W-:Y:S01]  /*10e00*/  IMAD.MOV.U32 R183, RZ, RZ, R12 ;  /* 0x000000ffffb77224 */ /* 0x000fe200078e000c */
[----:B------:R-:W-:Y:S01]  /*10e10*/  MOV R2, 0x2 ;  /* 0x0000000200027802 */ /* 0x000fe20000000f00 */
[----:B------:R-:W-:Y:S01]  /*10e20*/  IMAD.MOV.U32 R184, RZ, RZ, 0x181f ;  /* 0x0000181fffb87424 */ /* 0x000fe200078e00ff */
[----:B------:R-:W-:Y:S02]  /*10e30*/  MOV R3, 0x10e50 ;  /* 0x00010e5000037802 */ /* 0x000fe40000000f00 */
[----:B-12345:R-:W-:Y:S05]  /*10e40*/  CALL.REL.NOINC `($__internal_71_$__cuda_sm70_shflsync_idx_p) ;  /* 0x0000298000007944 */ /* 0x03efea0003c00000 */
[----:B------:R-:W-:Y:S01]  /*10e50*/  MOV R0, R183 ;  /* 0x000000b700007202 */ /* 0x000fe20000000f00 */
[----:B------:R-:W-:Y:S05]  /*10e60*/  BRA `(.L_x_4343) ;  /* 0xffff1b9000007947 */ /* 0x000fea000383ffff */
.L_x_4245:
[----:B------:R-:W-:Y:S01]  /*10e70*/  IMAD.MOV.U32 R183, RZ, RZ, R9 ;  /* 0x000000ffffb77224 */ /* 0x000fe200078e0009 */
[----:B-1----:R-:W-:Y:S01]  /*10e80*/  MOV R2, 0x3 ;  /* 0x0000000300027802 */ /* 0x002fe20000000f00 */
[----:B------:R-:W-:Y:S01]  /*10e90*/  IMAD.MOV.U32 R184, RZ, RZ, 0x181f ;  /* 0x0000181fffb87424 */ /* 0x000fe200078e00ff */
[----:B------:R-:W-:-:S02]  /*10ea0*/  MOV R3, 0x10ec0 ;  /* 0x00010ec000037802 */ /* 0x000fc40000000f00 */
[----:B--2345:R-:W-:Y:S05]  /*10eb0*/  CALL.REL.NOINC `($__internal_71_$__cuda_sm70_shflsync_idx_p) ;  /* 0x0000291000007944 */ /* 0x03cfea0003c00000 */
        /* <DEDUP_REMOVED lines=8> */
.L_x_4248:
[----:B------:R-:W-:Y:S01]  /*10f40*/  IMAD.MOV.U32 R183, RZ, RZ, R5 ;  /* 0x000000ffffb77224 */ /* 0x000fe200078e0005 */
[----:B------:R-:W-:Y:S01]  /*10f50*/  MOV R2, RZ ;  /* 0x000000ff00027202 */ /* 0x000fe20000000f00 */
[----:B------:R-:W-:Y:S01]  /*10f60*/  IMAD.MOV.U32 R184, RZ, RZ, 0x181f ;  /* 0x0000181fffb87424 */ /* 0x000fe200078e00ff */
[----:B------:R-:W-:Y:S02]  /*10f70*/  MOV R3, 0x10f90 ;  /* 0x00010f9000037802 */ /* 0x000fe40000000f00 */
[----:B------:R-:W-:Y:S05]  /*10f80*/  CALL.REL.NOINC `($__internal_71_$__cuda_sm70_shflsync_idx_p) ;  /* 0x0000284000007944 */ /* 0x000fea0003c00000 */
[----:B------:R-:W-:Y:S01]  /*10f90*/  MOV R4, R183 ;  /* 0x000000b700047202 */ /* 0x000fe20000000f00 */
[----:B------:R-:W-:Y:S05]  /*10fa0*/  BRA `(.L_x_4345) ;  /* 0xffff316000007947 */ /* 0x000fea000383ffff */
.L_x_4249:
[----:B------:R-:W-:Y:S01]  /*10fb0*/  IMAD.MOV.U32 R183, RZ, RZ, R12 ;  /* 0x000000ffffb77224 */ /* 0x000fe200078e000c */
[----:B------:R-:W-:Y:S01]  /*10fc0*/  MOV R2, RZ ;  /* 0x000000ff00027202 */ /* 0x000fe20000000f00 */
[----:B------:R-:W-:Y:S01]  /*10fd0*/  IMAD.MOV.U32 R184, RZ, RZ, 0x181f ;  /* 0x0000181fffb87424 */ /* 0x000fe200078e00ff */
[----:B------:R-:W-:Y:S02]  /*10fe0*/  MOV R3, 0x11000 ;  /* 0x0001100000037802 */ /* 0x000fe40000000f00 */
[----:B-12---:R-:W-:Y:S05]  /*10ff0*/  CALL.REL.NOINC `($__internal_71_$__cuda_sm70_shflsync_idx_p) ;  /* 0x000027d000007944 */ /* 0x006fea0003c00000 */
        /* <DEDUP_REMOVED lines=22> */
[----:B-1----:R-:W-:Y:S05]  /*11160*/  CALL.REL.NOINC `($__internal_71_$__cuda_sm70_shflsync_idx_p) ;  /* 0x0000266000007944 */ /* 0x002fea0003c00000 */
        /* <DEDUP_REMOVED lines=8> */
.L_x_4250:
[----:B------:R-:W-:Y:S01]  /*111f0*/  IMAD.MOV.U32 R183, RZ, RZ, R4 ;  /* 0x000000ffffb77224 */ /* 0x000fe200078e0004 */
[----:B------:R-:W-:Y:S01]  /*11200*/  MOV R2, RZ ;  /* 0x000000ff00027202 */ /* 0x000fe20000000f00 */
[----:B------:R-:W-:Y:S01]  /*11210*/  IMAD.MOV.U32 R184, RZ, RZ, 0x1c1f ;  /* 0x00001c1fffb87424 */ /* 0x000fe200078e00ff */
[----:B------:R-:W-:Y:S02]  /*11220*/  MOV R3, 0x11240 ;  /* 0x0001124000037802 */ /* 0x000fe40000000f00 */
[----:B------:R-:W-:Y:S05]  /*11230*/  CALL.REL.NOINC `($__internal_71_$__cuda_sm70_shflsync_idx_p) ;  /* 0x0000259000007944 */ /* 0x000fea0003c00000 */
[----:B------:R-:W-:Y:S01]  /*11240*/  MOV R0, R183 ;  /* 0x000000b700007202 */ /* 0x000fe20000000f00 */
[----:B------:R-:W-:Y:S05]  /*11250*/  BRA `(.L_x_4347) ;  /* 0xffff322000007947 */ /* 0x000fea000383ffff */
.L_x_4251:
[----:B------:R-:W-:Y:S01]  /*11260*/  IMAD.MOV.U32 R183, RZ, RZ, R4 ;  /* 0x000000ffffb77224 */ /* 0x000fe200078e0004 */
[----:B------:R-:W-:Y:S01]  /*11270*/  MOV R2, 0x1 ;  /* 0x0000000100027802 */ /* 0x000fe20000000f00 */
[----:B------:R-:W-:Y:S01]  /*11280*/  IMAD.MOV.U32 R184, RZ, RZ, 0x1c1f ;  /* 0x00001c1fffb87424 */ /* 0x000fe200078e00ff */
[----:B------:R-:W-:Y:S02]  /*11290*/  MOV R3, 0x112b0 ;  /* 0x000112b000037802 */ /* 0x000fe40000000f00 */
[----:B-1----:R-:W-:Y:S05]  /*112a0*/  CALL.REL.NOINC `($__internal_71_$__cuda_sm70_shflsync_idx_p) ;  /* 0x0000252000007944 */ /* 0x002fea0003c00000 */
[----:B------:R-:W-:Y:S01]  /*112b0*/  IMAD.IADD R0, R5, 0x1, R183 ;  /* 0x0000000105007824 */ /* 0x000fe200078e02b7 */
[----:B------:R-:W-:Y:S02]  /*112c0*/  FMNMX.FTZ R129, R9, R10, !PT ;  /* 0x0000000a09817209 */ /* 0x000fe40007810000 */
[----:B------:R-:W-:-:S02]  /*112d0*/  MOV R2, 0x116f0 ;  /* 0x000116f000027802 */ /* 0x000fc40000000f00 */
        /* <DEDUP_REMOVED lines=10> */
[----:B------:R-:W-:Y:S02]  /*11380*/  FSEL R11, R39, -INF , P2 ;  /* 0xff800000270b7808 */ /* 0x000fe40001000000 */
[----:B------:R-:W-:-:S02]  /*11390*/  FMNMX.FTZ R129, R14, R129, !PT ;  /* 0x000000810e817209 */ /* 0x000fc40007810000 */
[----:B------:R-:W-:Y:S02]  /*113a0*/  ISETP.GT.AND P2, PT, R0, 0x10, PT ;  /* 0x000000100000780c */ /* 0x000fe40003f44270 */
[----:B------:R-:W-:Y:S02]  /*113b0*/  FMNMX.FTZ R4, R8, R3, !PT ;  /* 0x0000000308047209 */ /* 0x000fe40007810000 */
[----:B------:R-:W-:Y:S02]  /*113c0*/  FMNMX.FTZ R129, R20, R129, !PT ;  /* 0x0000008114817209 */ /* 0x000fe40007810000 */
[----:B------:R-:W-:Y:S02]  /*113d0*/  ISETP.GT.AND P0, PT, R0, 0x11, PT ;  /* 0x000000110000780c */ /* 0x000fe40003f04270 */
[----:B------:R-:W-:Y:S02]  /*113e0*/  FSEL R15, R34, -INF , P2 ;  /* 0xff800000220f7808 */ /* 0x000fe40001000000 */
[----:B------:R-:W-:-:S02]  /*113f0*/  FMNMX.FTZ R4, R11, R4, !PT ;  /* 0x000000040b047209 */ /* 0x000fc40007810000 */
[----:B------:R-:W-:Y:S02]  /*11400*/  FMNMX.FTZ R129, R21, R129, !PT ;  /* 0x0000008115817209 */ /* 0x000fe40007810000 */
[----:B------:R-:W-:Y:S02]  /*11410*/  FSEL R22, R35, -INF , P0 ;  /* 0xff80000023167808 */ /* 0x000fe40000000000 */
[C---:B------:R-:W-:Y:S02]  /*11420*/  ISETP.GT.AND P2, PT, R0.reuse, 0x18, PT ;  /* 0x000000180000780c */ /* 0x040fe40003f44270 */
[----:B------:R-:W-:Y:S02]  /*11430*/  FMNMX.FTZ R4, R15, R4, !PT ;  /* 0x000000040f047209 */ /* 0x000fe40007810000 */
[----:B------:R-:W-:Y:S02]  /*11440*/  FMNMX.FTZ R129, R23, R129, !PT ;  /* 0x0000008117817209 */ /* 0x000fe40007810000 */
[----:B------:R-:W-:-:S02]  /*11450*/  ISETP.GT.AND P0, PT, R0, 0x19, PT ;  /* 0x000000190000780c */ /* 0x000fc40003f04270 */
[----:B------:R-:W-:Y:S02]  /*11460*/  FSEL R53, R54, -INF , P2 ;  /* 0xff80000036357808 */ /* 0x000fe40001000000 */
[----:B------:R-:W-:Y:S02]  /*11470*/  FMNMX.FTZ R4, R22, R4, !PT ;  /* 0x0000000416047209 */ /* 0x000fe40007810000 */
[----:B------:R-:W-:Y:S02]  /*11480*/  FMNMX.FTZ R129, R24, R129, !PT ;  /* 0x0000008118817209 */ /* 0x000fe40007810000 */
[----:B------:R-:W-:Y:S02]  /*11490*/  FSEL R52, R55, -INF , P0 ;  /* 0xff80000037347808 */ /* 0x000fe40000000000 */
[----:B------:R-:W-:Y:S02]  /*114a0*/  ISETP.GT.AND P2, PT, R0, 0x20, PT ;  /* 0x000000200000780c */ /* 0x000fe40003f44270 */
[----:B------:R-:W-:-:S02]  /*114b0*/  FMNMX.FTZ R4, R53, R4, !PT ;  /* 0x0000000435047209 */ /* 0x000fc40007810000 */
[----:B------:R-:W-:Y:S02]  /*114c0*/  FMNMX.FTZ R129, R75, R129, !PT ;  /* 0x000000814b817209 */ /* 0x000fe40007810000 */
[----:B------:R-:W-:Y:S02]  /*114d0*/  ISETP.GT.AND P0, PT, R0, 0x21, PT ;  /* 0x000000210000780c */ /* 0x000fe40003f04270 */
[----:B------:R-:W-:Y:S02]  /*114e0*/  FSEL R70, R30, -INF , P2 ;  /* 0xff8000001e467808 */ /* 0x000fe40001000000 */
[----:B------:R-:W-:Y:S02]  /*114f0*/  FMNMX.FTZ R4, R52, R4, !PT ;  /* 0x0000000434047209 */ /* 0x000fe40007810000 */
[----:B------:R-:W-:Y:S02]  /*11500*/  FMNMX.FTZ R129, R74, R129, !PT ;  /* 0x000000814a817209 */ /* 0x000fe40007810000 */
[----:B------:R-:W-:-:S02]  /*11510*/  FSEL R68, R31, -INF , P0 ;  /* 0xff8000001f447808 */ /* 0x000fc40000000000 */
        /* <DEDUP_REMOVED lines=26> */
[----:B------:R-:W-:-:S03]  /*116c0*/  IMAD.MOV.U32 R128, RZ, RZ, R129 ;  /* 0x000000ffff807224 */ /* 0x000fc600078e0081 */
[----:B------:R-:W-:Y:S02]  /*116d0*/  FMNMX.FTZ R4, R130, R4, !PT ;  /* 0x0000000482047209 */ /* 0x000fe40007810000 */
[----:B------:R-:W-:Y:S05]  /*116e0*/  CALL.REL.NOINC `($__internal_70_$__cuda_sm70_shflsync_bfly_p) ;  /* 0x0000208000007944 */ /* 0x000fea0003c00000 */
[----:B------:R-:W-:Y:S01]  /*116f0*/  FMNMX.FTZ R129, R129, R0, !PT ;  /* 0x0000000081817209 */ /* 0x000fe20007810000 */
[----:B------:R-:W-:Y:S01]  /*11700*/  IMAD.MOV.U32 R0, RZ, RZ, 0x1 ;  /* 0x00000001ff007424 */ /* 0x000fe200078e00ff */
[----:B------:R-:W-:-:S03]  /*11710*/  MOV R2, 0x11740 ;  /* 0x0001174000027802 */ /* 0x000fc60000000f00 */
[----:B------:R-:W-:Y:S02]  /*11720*/  IMAD.MOV.U32 R128, RZ, RZ, R129 ;  /* 0x000000ffff807224 */ /* 0x000fe400078e0081 */
[----:B------:R-:W-:Y:S05]  /*11730*/  CALL.REL.NOINC `($__internal_70_$__cuda_sm70_shflsync_bfly_p) ;  /* 0x0000203000007944 */ /* 0x000fea0003c00000 */
[----:B------:R-:W-:Y:S01]  /*11740*/  FMNMX.FTZ R129, R129, R0, !PT ;  /* 0x0000000081817209 */ /* 0x000fe20007810000 */
[----:B------:R-:W-:Y:S01]  /*11750*/  IMAD.MOV.U32 R128, RZ, RZ, R4 ;  /* 0x000000ffff807224 */ /* 0x000fe200078e0004 */
[----:B------:R-:W-:Y:S01]  /*11760*/  MOV R2, 0x11790 ;  /* 0x0001179000027802 */ /* 0x000fe20000000f00 */
[----:B------:R-:W-:Y:S02]  /*11770*/  IMAD.MOV.U32 R0, RZ, RZ, 0x2 ;  /* 0x00000002ff007424 */ /* 0x000fe400078e00ff */
[----:B------:R-:W-:Y:S05]  /*11780*/  CALL.REL.NOINC `($__internal_70_$__cuda_sm70_shflsync_bfly_p) ;  /* 0x00001fe000007944 */ /* 0x000fea0003c00000 */
[----:B------:R-:W-:Y:S01]  /*11790*/  FMNMX.FTZ R4, R4, R0, !PT ;  /* 0x0000000004047209 */ /* 0x000fe20007810000 */
[----:B------:R-:W-:Y:S01]  /*117a0*/  IMAD.MOV.U32 R0, RZ, RZ, 0x1 ;  /* 0x00000001ff007424 */ /* 0x000fe200078e00ff */
[----:B------:R-:W-:-:S03]  /*117b0*/  MOV R2, 0x117e0 ;  /* 0x000117e000027802 */ /* 0x000fc60000000f00 */
[----:B------:R-:W-:Y:S02]  /*117c0*/  IMAD.MOV.U32 R128, RZ, RZ, R4 ;  /* 0x000000ffff807224 */ /* 0x000fe400078e0004 */
[----:B------:R-:W-:Y:S05]  /*117d0*/  CALL.REL.NOINC `($__internal_70_$__cuda_sm70_shflsync_bfly_p) ;  /* 0x00001f9000007944 */ /* 0x000fea0003c00000 */
[----:B------:R-:W-:Y:S01]  /*117e0*/  MOV R5, R0 ;  /* 0x0000000000057202 */ /* 0x000fe20000000f00 */
[----:B------:R-:W-:Y:S05]  /*117f0*/  BRA `(.L_x_4348) ;  /* 0xffff333000007947 */ /* 0x000fea000383ffff */
.L_x_4255:
[----:B------:R-:W-:Y:S01]  /*11800*/  MOV R2, RZ ;  /* 0x000000ff00027202 */ /* 0x000fe20000000f00 */
[----:B------:R-:W-:Y:S01]  /*11810*/  IMAD.MOV.U32 R183, RZ, RZ, R5 ;  /* 0x000000ffffb77224 */ /* 0x000fe200078e0005 */
[----:B------:R-:W-:Y:S01]  /*11820*/  MOV R3, 0x11850 ;  /* 0x0001185000037802 */ /* 0x000fe20000000f00 */
[----:B------:R-:W-:Y:S02]  /*11830*/  IMAD.MOV.U32 R184, RZ, RZ, 0x181f ;  /* 0x0000181fffb87424 */ /* 0x000fe400078e00ff */
[----:B-1234-:R-:W-:Y:S05]  /*11840*/  CALL.REL.NOINC `($__internal_71_$__cuda_sm70_shflsync_idx_p) ;  /* 0x00001f8000007944 */ /* 0x01efea0003c00000 */
[----:B------:R-:W-:Y:S01]  /*11850*/  MOV R4, R183 ;  /* 0x000000b700047202 */ /* 0x000fe20000000f00 */
[----:B------:R-:W-:-:S05]  /*11860*/  BRA `(.L_x_4349) ;  /* 0xffff46c000007947 */ /* 0x000fca000383ffff */
.L_x_4256:
[----:B------:R-:W-:Y:S01]  /*11870*/  MOV R2, RZ ;  /* 0x000000ff00027202 */ /* 0x000fe20000000f00 */
[----:B------:R-:W-:Y:S01]  /*11880*/  IMAD.MOV.U32 R183, RZ, RZ, R12 ;  /* 0x000000ffffb77224 */ /* 0x000fe200078e000c */
[----:B------:R-:W-:Y:S01]  /*11890*/  MOV R3, 0x118c0 ;  /* 0x000118c000037802 */ /* 0x000fe20000000f00 */
[----:B------:R-:W-:Y:S02]  /*118a0*/  IMAD.MOV.U32 R184, RZ, RZ, 0x181f ;  /* 0x0000181fffb87424 */ /* 0x000fe400078e00ff */
[----:B-1234-:R-:W-:Y:S05]  /*118b0*/  CALL.REL.NOINC `($__internal_71_$__cuda_sm70_shflsync_idx_p) ;  /* 0x00001f1000007944 */ /* 0x01efea0003c00000 */
        /* <DEDUP_REMOVED lines=22> */
[----:B------:R-:W-:Y:S05]  /*11a20*/  CALL.REL.NOINC `($__internal_71_$__cuda_sm70_shflsync_idx_p) ;  /* 0x00001da000007944 */ /* 0x000fea0003c00000 */
[----:B------:R-:W-:Y:S01]  /*11a30*/  MOV R2, 0x1 ;  /* 0x0000000100027802 */ /* 0x000fe20000000f00 */
[----:B------:R-:W-:Y:S01]  /*11a40*/  IMAD.MOV.U32 R4, RZ, RZ, R183 ;  /* 0x000000ffff047224 */ /* 0x000fe200078e00b7 */
[----:B------:R-:W-:Y:S01]  /*11a50*/  MOV R184, 0x181f ;  /* 0x0000181f00b87802 */ /* 0x000fe20000000f00 */
[----:B------:R-:W-:Y:S01]  /*11a60*/  IMAD.MOV.U32 R183, RZ, RZ, R12 ;  /* 0x000000ffffb77224 */ /* 0x000fe200078e000c */
[----:B------:R-:W-:Y:S02]  /*11a70*/  MOV R3, 0x11a90 ;  /* 0x00011a9000037802 */ /* 0x000fe40000000f00 */
[----:B------:R-:W-:Y:S05]  /*11a80*/  CALL.REL.NOINC `($__internal_71_$__cuda_sm70_shflsync_idx_p) ;  /* 0x00001d4000007944 */ /* 0x000fea0003c00000 */
[----:B------:R-:W-:Y:S01]  /*11a90*/  MOV R0, R183 ;  /* 0x000000b700007202 */ /* 0x000fe20000000f00 */
[----:B------:R-:W-:-:S05]  /*11aa0*/  BRA `(.L_x_4350) ;  /* 0xffff45d000007947 */ /* 0x000fca000383ffff */
.L_x_4259:
[----:B------:R-:W-:Y:S01]  /*11ab0*/  MOV R2, RZ ;  /* 0x000000ff00027202 */ /* 0x000fe20000000f00 */
[----:B------:R-:W-:Y:S01]  /*11ac0*/  IMAD.MOV.U32 R183, RZ, RZ, R129 ;  /* 0x000000ffffb77224 */ /* 0x000fe200078e0081 */
[----:B------:R-:W-:Y:S01]  /*11ad0*/  MOV R3, 0x11b00 ;  /* 0x00011b0000037802 */ /* 0x000fe20000000f00 */
[----:B------:R-:W-:Y:S02]  /*11ae0*/  IMAD.MOV.U32 R184, RZ, RZ, 0x181f ;  /* 0x0000181fffb87424 */ /* 0x000fe400078e00ff */
[----:B------:R-:W-:Y:S05]  /*11af0*/  CALL.REL.NOINC `($__internal_71_$__cuda_sm70_shflsync_idx_p) ;  /* 0x00001cd000007944 */ /* 0x000fea0003c00000 */
[----:B------:R-:W-:Y:S01]  /*11b00*/  MOV R128, R183 ;  /* 0x000000b700807202 */ /* 0x000fe20000000f00 */
[----:B------:R-:W-:-:S05]  /*11b10*/  BRA `(.L_x_4351) ;  /* 0xffff52b000007947 */ /* 0x000fca000383ffff */
.L_x_4260:
[----:B------:R-:W-:Y:S01]  /*11b20*/  MOV R2, RZ ;  /* 0x000000ff00027202 */ /* 0x000fe20000000f00 */
[----:B------:R-:W-:Y:S01]  /*11b30*/  IMAD.MOV.U32 R183, RZ, RZ, R138 ;  /* 0x000000ffffb77224 */ /* 0x000fe200078e008a */
[----:B------:R-:W-:Y:S01]  /*11b40*/  MOV R3, 0x11b70 ;  /* 0x00011b7000037802 */ /* 0x000fe20000000f00 */
[----:B------:R-:W-:Y:S02]  /*11b50*/  IMAD.MOV.U32 R184, RZ, RZ, 0x181f ;  /* 0x0000181fffb87424 */ /* 0x000fe400078e00ff */
[----:B-12---:R-:W-:Y:S05]  /*11b60*/  CALL.REL.NOINC `($__internal_71_$__cuda_sm70_shflsync_idx_p) ;  /* 0x00001c6000007944 */ /* 0x006fea0003c00000 */
        /* <DEDUP_REMOVED lines=31> */
.L_x_4261:
[----:B-1----:R-:W-:Y:S01]  /*11d60*/  MOV R2, RZ ;  /* 0x000000ff00027202 */ /* 0x002fe20000000f00 */
[----:B------:R-:W-:Y:S01]  /*11d70*/  IMAD.MOV.U32 R183, RZ, RZ, R128 ;  /* 0x000000ffffb77224 */ /* 0x000fe200078e0080 */
[----:B------:R-:W-:Y:S01]  /*11d80*/  MOV R3, 0x11db0 ;  /* 0x00011db000037802 */ /* 0x000fe20000000f00 */
[----:B------:R-:W-:Y:S02]  /*11d90*/  IMAD.MOV.U32 R184, RZ, RZ, 0x1c1f ;  /* 0x00001c1fffb87424 */ /* 0x000fe400078e00ff */
[----:B------:R-:W-:Y:S05]  /*11da0*/  CALL.REL.NOINC `($__internal_71_$__cuda_sm70_shflsync_idx_p) ;  /* 0x00001a2000007944 */ /* 0x000fea0003c00000 */
[----:B------:R-:W-:Y:S01]  /*11db0*/  MOV R0, R183 ;  /* 0x000000b700007202 */ /* 0x000fe20000000f00 */
[----:B------:R-:W-:-:S05]  /*11dc0*/  BRA `(.L_x_4353) ;  /* 0xffff535000007947 */ /* 0x000fca000383ffff */
.L_x_4262:
[----:B------:R-:W-:Y:S01]  /*11dd0*/  MOV R2, 0x1 ;  /* 0x0000000100027802 */ /* 0x000fe20000000f00 */
[----:B------:R-:W-:Y:S01]  /*11de0*/  IMAD.MOV.U32 R183, RZ, RZ, R128 ;  /* 0x000000ffffb77224 */ /* 0x000fe200078e0080 */
[----:B------:R-:W-:Y:S01]  /*11df0*/  MOV R3, 0x11e20 ;  /* 0x00011e2000037802 */ /* 0x000fe20000000f00 */
[----:B------:R-:W-:Y:S02]  /*11e00*/  IMAD.MOV.U32 R184, RZ, RZ, 0x1c1f ;  /* 0x00001c1fffb87424 */ /* 0x000fe400078e00ff */
[----:B--2---:R-:W-:Y:S05]  /*11e10*/  CALL.REL.NOINC `($__internal_71_$__cuda_sm70_shflsync_idx_p) ;  /* 0x000019b000007944 */ /* 0x004fea0003c00000 */
[----:B------:R-:W-:Y:S01]  /*11e20*/  FMNMX.FTZ R0, R141, R130, !PT ;  /* 0x000000828d007209 */ /* 0x000fe20007810000 */
[----:B------:R-:W-:Y:S03]  /*11e30*/  IMAD.IADD R129, R129, 0x1, R183 ;  /* 0x0000000181817824 */ /* 0x000fe600078e02b7 */
        /* <DEDUP_REMOVED lines=10> */
[----:B------:R-:W-:Y:S02]  /*11ee0*/  FSEL R20, R11, -INF , P0 ;  /* 0xff8000000b147808 */ /* 0x000fe40000000000 */
[----:B------:R-:W-:Y:S02]  /*11ef0*/  ISETP.GT.AND P6, PT, R129, 0x10, PT ;  /* 0x000000108100780c */ /* 0x000fe40003fc4270 */
        /* <DEDUP_REMOVED lines=35> */
[----:B------:R-:W-:Y:S02]  /*12130*/  FMNMX.FTZ R0, R137, R0, !PT ;  /* 0x0000000089007209 */ /* 0x000fe40007810000 */
[----:B------:R-:W-:Y:S02]  /*12140*/  FSEL R8, R30, -INF , P6 ;  /* 0xff8000001e087808 */ /* 0x000fe40003000000 */
[----:B------:R-:W-:Y:S02]  /*12150*/  FMNMX.FTZ R4, R9, R2, !PT ;  /* 0x0000000209047209 */ /* 0x000fe40007810000 */
[----:B------:R-:W-:Y:S02]  /*12160*/  ISETP.GT.AND P2, PT, R129, 0x38, PT ;  /* 0x000000388100780c */ /* 0x000fe40003f44270 */
[----:B------:R-:W-:Y:S01]  /*12170*/  FMNMX.FTZ R128, R136, R0, !PT ;  /* 0x0000000088807209 */ /* 0x000fe20007810000 */
[----:B------:R-:W-:Y:S01]  /*12180*/  IMAD.MOV.U32 R0, RZ, RZ, 0x2 ;  /* 0x00000002ff007424 */ /* 0x000fe200078e00ff */
        /* <DEDUP_REMOVED lines=12> */
[----:B------:R-:W-:Y:S05]  /*12250*/  CALL.REL.NOINC `($__internal_70_$__cuda_sm70_shflsync_bfly_p) ;  /* 0x0000151000007944 */ /* 0x000fea0003c00000 */
[----:B------:R-:W-:Y:S01]  /*12260*/  FMNMX.FTZ R128, R128, R0, !PT ;  /* 0x0000000080807209 */ /* 0x000fe20007810000 */
[----:B------:R-:W-:Y:S01]  /*12270*/  IMAD.MOV.U32 R0, RZ, RZ, 0x1 ;  /* 0x00000001ff007424 */ /* 0x000fe200078e00ff */
[----:B------:R-:W-:Y:S02]  /*12280*/  MOV R2, 0x122a0 ;  /* 0x000122a000027802 */ /* 0x000fe40000000f00 */
        /* <DEDUP_REMOVED lines=8> */
[----:B------:R-:W-:Y:S03]  /*12310*/  MOV R2, 0x12340 ;  /* 0x0001234000027802 */ /* 0x000fe60000000f00 */
[----:B------:R-:W-:Y:S02]  /*12320*/  IMAD.MOV.U32 R128, RZ, RZ, R4 ;  /* 0x000000ffff807224 */ /* 0x000fe400078e0004 */
[----:B------:R-:W-:Y:S05]  /*12330*/  CALL.REL.NOINC `($__internal_70_$__cuda_sm70_shflsync_bfly_p) ;  /* 0x0000143000007944 */ /* 0x000fea0003c00000 */
[----:B------:R-:W-:-:S05]  /*12340*/  BRA `(.L_x_4354) ;  /* 0xffff548000007947 */ /* 0x000fca000383ffff */
.L_x_4265:
[----:B------:R-:W-:Y:S01]  /*12350*/  MOV R2, RZ ;  /* 0x000000ff00027202 */ /* 0x000fe20000000f00 */
[----:B------:R-:W-:Y:S01]  /*12360*/  IMAD.MOV.U32 R183, RZ, RZ, R7 ;  /* 0x000000ffffb77224 */ /* 0x000fe200078e0007 */
[----:B------:R-:W-:Y:S01]  /*12370*/  MOV R3, 0x123a0 ;  /* 0x000123a000037802 */ /* 0x000fe20000000f00 */
[----:B------:R-:W-:Y:S02]  /*12380*/  IMAD.MOV.U32 R184, RZ, RZ, 0x181f ;  /* 0x0000181fffb87424 */ /* 0x000fe400078e00ff */
[----:B-1234-:R-:W-:Y:S05]  /*12390*/  CALL.REL.NOINC `($__internal_71_$__cuda_sm70_shflsync_idx_p) ;  /* 0x0000143000007944 */ /* 0x01efea0003c00000 */
[----:B------:R-:W-:Y:S01]  /*123a0*/  MOV R2, R183 ;  /* 0x000000b700027202 */ /* 0x000fe20000000f00 */
[----:B------:R-:W-:-:S05]  /*123b0*/  BRA `(.L_x_4355) ;  /* 0xffff6e8000007947 */ /* 0x000fca000383ffff */
.L_x_4268:
[----:B------:R-:W-:Y:S01]  /*123c0*/  MOV R2, RZ ;  /* 0x000000ff00027202 */ /* 0x000fe20000000f00 */
[----:B------:R-:W-:Y:S01]  /*123d0*/  IMAD.MOV.U32 R183, RZ, RZ, R129 ;  /* 0x000000ffffb77224 */ /* 0x000fe200078e0081 */
[----:B------:R-:W-:Y:S01]  /*123e0*/  MOV R3, 0x12410 ;  /* 0x0001241000037802 */ /* 0x000fe20000000f00 */
[----:B------:R-:W-:Y:S02]  /*123f0*/  IMAD.MOV.U32 R184, RZ, RZ, 0x181f ;  /* 0x0000181fffb87424 */ /* 0x000fe400078e00ff */
[----:B------:R-:W-:Y:S05]  /*12400*/  CALL.REL.NOINC `($__internal_71_$__cuda_sm70_shflsync_idx_p) ;  /* 0x000013c000007944 */ /* 0x000fea0003c00000 */
[----:B------:R-:W-:Y:S01]  /*12410*/  MOV R128, R183 ;  /* 0x000000b700807202 */ /* 0x000fe20000000f00 */
[----:B------:R-:W-:-:S05]  /*12420*/  BRA `(.L_x_4356) ;  /* 0xffff7c3000007947 */ /* 0x000fca000383ffff */
.L_x_4269:
[----:B------:R-:W-:Y:S01]  /*12430*/  MOV R2, RZ ;  /* 0x000000ff00027202 */ /* 0x000fe20000000f00 */
[----:B------:R-:W-:Y:S01]  /*12440*/  IMAD.MOV.U32 R183, RZ, RZ, R138 ;  /* 0x000000ffffb77224 */ /* 0x000fe200078e008a */
[----:B------:R-:W-:Y:S01]  /*12450*/  MOV R3, 0x12480 ;  /* 0x0001248000037802 */ /* 0x000fe20000000f00 */
[----:B------:R-:W-:Y:S02]  /*12460*/  IMAD.MOV.U32 R184, RZ, RZ, 0x181f ;  /* 0x0000181fffb87424 */ /* 0x000fe400078e00ff */
[----:B-12---:R-:W-:Y:S05]  /*12470*/  CALL.REL.NOINC `($__internal_71_$__cuda_sm70_shflsync_idx_p) ;  /* 0x0000135000007944 */ /* 0x006fea0003c00000 */
        /* <DEDUP_REMOVED lines=19> */
[----:B--2---:R-:W-:Y:S05]  /*125b0*/  CALL.REL.NOINC `($__internal_71_$__cuda_sm70_shflsync_idx_p) ;  /* 0x0000121000007944 */ /* 0x004fea0003c00000 */
        /* <DEDUP_REMOVED lines=8> */
.L_x_4270:
[----:B------:R-:W-:Y:S02]  /*12640*/  MOV R0, 0x2 ;  /* 0x0000000200007802 */ /* 0x000fe40000000f00 */
[----:B------:R-:W-:Y:S02]  /*12650*/  MOV R2, 0x12670 ;  /* 0x0001267000027802 */ /* 0x000fe40000000f00 */
[----:B-1----:R-:W-:Y:S05]  /*12660*/  CALL.REL.NOINC `($__internal_70_$__cuda_sm70_shflsync_bfly_p) ;  /* 0x0000110000007944 */ /* 0x002fea0003c00000 */
        /* <DEDUP_REMOVED lines=11> */
[----:B------:R-:W-:Y:S02]  /*12720*/  MOV R2, 0x12740 ;  /* 0x0001274000027802 */ /* 0x000fe40000000f00 */
[----:B------:R-:W-:Y:S05]  /*12730*/  CALL.REL.NOINC `($__internal_70_$__cuda_sm70_shflsync_bfly_p) ;  /* 0x0000103000007944 */ /* 0x000fea0003c00000 */
[----:B------:R-:W-:-:S05]  /*12740*/  BRA `(.L_x_4358) ;  /* 0xffff7dc000007947 */ /* 0x000fca000383ffff */
.L_x_4272:
[----:B------:R-:W-:Y:S01]  /*12750*/  IMAD.MOV.U32 R128, RZ, RZ, R185 ;  /* 0x000000ffff807224 */ /* 0x000fe200078e00b9 */
[----:B------:R-:W-:-:S02]  /*12760*/  MOV R0, 0x2 ;  /* 0x0000000200007802 */ /* 0x000fc40000000f00 */
[----:B------:R-:W-:Y:S02]  /*12770*/  MOV R2, 0x12790 ;  /* 0x0001279000027802 */ /* 0x000fe40000000f00 */
[----:B------:R-:W-:Y:S05]  /*12780*/  CALL.REL.NOINC `($__internal_70_$__cuda_sm70_shflsync_bfly_p) ;  /* 0x00000fe000007944 */ /* 0x000fea0003c00000 */
[----:B------:R-:W-:Y:S05]  /*12790*/  BRA `(.L_x_4359) ;  /* 0xffff94b000007947 */ /* 0x000fea000383ffff */
.L_x_4273:
[----:B------:R-:W-:Y:S01]  /*127a0*/  IMAD.MOV.U32 R128, RZ, RZ, R4 ;  /* 0x000000ffff807224 */ /* 0x000fe200078e0004 */
[----:B------:R-:W-:Y:S02]  /*127b0*/  MOV R0, 0x1 ;  /* 0x0000000100007802 */ /* 0x000fe40000000f00 */
[----:B------:R-:W-:Y:S02]  /*127c0*/  MOV R2, 0x127e0 ;  /* 0x000127e000027802 */ /* 0x000fe40000000f00 */
[----:B-1----:R-:W-:Y:S05]  /*127d0*/  CALL.REL.NOINC `($__internal_70_$__cuda_sm70_shflsync_bfly_p) ;  /* 0x00000f9000007944 */ /* 0x002fea0003c00000 */
[----:B------:R-:W-:Y:S01]  /*127e0*/  FADD.FTZ R4, R4, R0 ;  /* 0x0000000004047221 */ /* 0x000fe20000010000 */
[----:B------:R-:W-:Y:S02]  /*127f0*/  MOV R128, R186 ;  /* 0x000000ba00807202 */ /* 0x000fe40000000f00 */
[----:B------:R-:W-:Y:S02]  /*12800*/  MOV R0, 0x2 ;  /* 0x0000000200007802 */ /* 0x000fe40000000f00 */
[----:B------:R-:W-:Y:S02]  /*12810*/  MOV R2, 0x12830 ;  /* 0x0001283000027802 */ /* 0x000fe40000000f00 */
[----:B------:R-:W-:Y:S05]  /*12820*/  CALL.REL.NOINC `($__internal_70_$__cuda_sm70_shflsync_bfly_p) ;  /* 0x00000f4000007944 */ /* 0x000fea0003c00000 */
[----:B------:R-:W-:Y:S01]  /*12830*/  FADD.FTZ R5, R186, R0 ;  /* 0x00000000ba057221 */ /* 0x000fe20000010000 */
[----:B------:R-:W-:Y:S02]  /*12840*/  MOV R0, 0x1 ;  /* 0x0000000100007802 */ /* 0x000fe40000000f00 */
[----:B------:R-:W-:-:S02]  /*12850*/  MOV R2, 0x12880 ;  /* 0x0001288000027802 */ /* 0x000fc40000000f00 */
[----:B------:R-:W-:Y:S02]  /*12860*/  MOV R128, R5 ;  /* 0x0000000500807202 */ /* 0x000fe40000000f00 */
[----:B------:R-:W-:Y:S05]  /*12870*/  CALL.REL.NOINC `($__internal_70_$__cuda_sm70_shflsync_bfly_p) ;  /* 0x00000ef000007944 */ /* 0x000fea0003c00000 */
[----:B------:R-:W-:Y:S01]  /*12880*/  MOV R3, R0 ;  /* 0x0000000000037202 */ /* 0x000fe20000000f00 */
[----:B------:R-:W-:Y:S05]  /*12890*/  BRA `(.L_x_4360) ;  /* 0xffff942000007947 */ /* 0x000fea000383ffff */
.L_x_4280:
[----:B--234-:R-:W-:Y:S01]  /*128a0*/  IMAD.MOV.U32 R183, RZ, RZ, R9 ;  /* 0x000000ffffb77224 */ /* 0x01cfe200078e0009 */
[----:B------:R-:W-:Y:S01]  /*128b0*/  MOV R2, RZ ;  /* 0x000000ff00027202 */ /* 0x000fe20000000f00 */
[----:B------:R-:W-:Y:S01]  /*128c0*/  IMAD.MOV.U32 R184, RZ, RZ, 0x181f ;  /* 0x0000181fffb87424 */ /* 0x000fe200078e00ff */
[----:B------:R-:W-:Y:S02]  /*128d0*/  MOV R3, 0x128f0 ;  /* 0x000128f000037802 */ /* 0x000fe40000000f00 */
[----:B-1----:R-:W-:Y:S05]  /*128e0*/  CALL.REL.NOINC `($__internal_71_$__cuda_sm70_shflsync_idx_p) ;  /* 0x00000ee000007944 */ /* 0x002fea0003c00000 */
[----:B------:R-:W-:Y:S01]  /*128f0*/  MOV R8, R183 ;  /* 0x000000b700087202 */ /* 0x000fe20000000f00 */
[----:B------:R-:W-:Y:S05]  /*12900*/  BRA `(.L_x_4361) ;  /* 0xffffab0000007947 */ /* 0x000fea000383ffff */
.L_x_4281:
[----:B------:R-:W-:Y:S01]  /*12910*/  IMAD.MOV.U32 R183, RZ, RZ, R11 ;  /* 0x000000ffffb77224 */ /* 0x000fe200078e000b */
[----:B------:R-:W-:Y:S01]  /*12920*/  MOV R2, RZ ;  /* 0x000000ff00027202 */ /* 0x000fe20000000f00 */
[----:B------:R-:W-:Y:S01]  /*12930*/  IMAD.MOV.U32 R184, RZ, RZ, 0x181f ;  /* 0x0000181fffb87424 */ /* 0x000fe200078e00ff */
[----:B------:R-:W-:Y:S02]  /*12940*/  MOV R3, 0x12960 ;  /* 0x0001296000037802 */ /* 0x000fe40000000f00 */
[----:B-123--:R-:W-:Y:S05]  /*12950*/  CALL.REL.NOINC `($__internal_71_$__cuda_sm70_shflsync_idx_p) ;  /* 0x00000e7000007944 */ /* 0x00efea0003c00000 */
[----:B------:R-:W-:Y:S01]  /*12960*/  MOV R0, R183 ;  /* 0x000000b700007202 */ /* 0x000fe20000000f00 */
[----:B------:R-:W-:Y:S05]  /*12970*/  BRA `(.L_x_4362) ;  /* 0xffffaab000007947 */ /* 0x000fea000383ffff */
.L_x_4284:
[----:B------:R-:W-:Y:S01]  /*12980*/  IMAD.MOV.U32 R183, RZ, RZ, R9 ;  /* 0x000000ffffb77224 */ /* 0x000fe200078e0009 */
[----:B--2---:R-:W-:Y:S01]  /*12990*/  MOV R2, 0x1 ;  /* 0x0000000100027802 */ /* 0x004fe20000000f00 */
[----:B------:R-:W-:Y:S01]  /*129a0*/  IMAD.MOV.U32 R184, RZ, RZ, 0x181f ;  /* 0x0000181fffb87424 */ /* 0x000fe200078e00ff */
[----:B------:R-:W-:-:S02]  /*129b0*/  MOV R3, 0x129d0 ;  /* 0x000129d000037802 */ /* 0x000fc40000000f00 */
[----:B-1-34-:R-:W-:Y:S05]  /*129c0*/  CALL.REL.NOINC `($__internal_71_$__cuda_sm70_shflsync_idx_p) ;  /* 0x00000e0000007944 */ /* 0x01afea0003c00000 */
        /* <DEDUP_REMOVED lines=8> */
.L_x_4287:
[----:B------:R-:W-:Y:S01]  /*12a50*/  IMAD.MOV.U32 R183, RZ, RZ, R9 ;  /* 0x000000ffffb77224 */ /* 0x000fe200078e0009 */
[----:B--2---:R-:W-:Y:S01]  /*12a60*/  MOV R2, 0x2 ;  /* 0x0000000200027802 */ /* 0x004fe20000000f00 */
[----:B------:R-:W-:Y:S01]  /*12a70*/  IMAD.MOV.U32 R184, RZ, RZ, 0x181f ;  /* 0x0000181fffb87424 */ /* 0x000fe200078e00ff */
[----:B------:R-:W-:Y:S02]  /*12a80*/  MOV R3, 0x12aa0 ;  /* 0x00012aa000037802 */ /* 0x000fe40000000f00 */
[----:B-1-34-:R-:W-:Y:S05]  /*12a90*/  CALL.REL.NOINC `($__internal_71_$__cuda_sm70_shflsync_idx_p) ;  /* 0x00000d3000007944 */ /* 0x01afea0003c00000 */
[----:B------:R-:W-:Y:S01]  /*12aa0*/  MOV R8, R183 ;  /* 0x000000b700087202 */ /* 0x000fe20000000f00 */
[----:B------:R-:W-:Y:S05]  /*12ab0*/  BRA `(.L_x_4364) ;  /* 0xffffac4000007947 */ /* 0x000fea000383ffff */
.L_x_4288:
[----:B------:R-:W-:Y:S01]  /*12ac0*/  IMAD.MOV.U32 R183, RZ, RZ, R11 ;  /* 0x000000ffffb77224 */ /* 0x000fe200078e000b */
[----:B--2---:R-:W-:Y:S01]  /*12ad0*/  MOV R2, 0x2 ;  /* 0x0000000200027802 */ /* 0x004fe20000000f00 */
[----:B------:R-:W-:Y:S01]  /*12ae0*/  IMAD.MOV.U32 R184, RZ, RZ, 0x181f ;  /* 0x0000181fffb87424 */ /* 0x000fe200078e00ff */
[----:B------:R-:W-:Y:S02]  /*12af0*/  MOV R3, 0x12b10 ;  /* 0x00012b1000037802 */ /* 0x000fe40000000f00 */
[----:B-1-34-:R-:W-:Y:S05]  /*12b00*/  CALL.REL.NOINC `($__internal_71_$__cuda_sm70_shflsync_idx_p) ;  /* 0x00000cc000007944 */ /* 0x01afea0003c00000 */
[----:B------:R-:W-:Y:S01]  /*12b10*/  MOV R0, R183 ;  /* 0x000000b700007202 */ /* 0x000fe20000000f00 */
[----:B------:R-:W-:Y:S05]  /*12b20*/  BRA `(.L_x_4365) ;  /* 0xffffabf000007947 */ /* 0x000fea000383ffff */
.L_x_4291:
[----:B------:R-:W-:Y:S01]  /*12b30*/  IMAD.MOV.U32 R183, RZ, RZ, R9 ;  /* 0x000000ffffb77224 */ /* 0x000fe200078e0009 */
[----:B---3--:R-:W-:Y:S01]  /*12b40*/  MOV R2, 0x3 ;  /* 0x0000000300027802 */ /* 0x008fe20000000f00 */
        /* <DEDUP_REMOVED lines=11> */
.L_x_4293:
[----:B------:R-:W-:Y:S01]  /*12c00*/  IMAD.MOV.U32 R183, RZ, RZ, R5 ;  /* 0x000000ffffb77224 */ /* 0x000fe200078e0005 */
[----:B------:R-:W-:Y:S01]  /*12c10*/  MOV R2, RZ ;  /* 0x000000ff00027202 */ /* 0x000fe20000000f00 */
[----:B------:R-:W-:Y:S01]  /*12c20*/  IMAD.MOV.U32 R184, RZ, RZ, 0x1c1f ;  /* 0x00001c1fffb87424 */ /* 0x000fe200078e00ff */
[----:B------:R-:W-:Y:S02]  /*12c30*/  MOV R3, 0x12c50 ;  /* 0x00012c5000037802 */ /* 0x000fe40000000f00 */
[----:B------:R-:W-:Y:S05]  /*12c40*/  CALL.REL.NOINC `($__internal_71_$__cuda_sm70_shflsync_idx_p) ;  /* 0x00000b8000007944 */ /* 0x000fea0003c00000 */
[----:B------:R-:W-:Y:S01]  /*12c50*/  MOV R4, R183 ;  /* 0x000000b700047202 */ /* 0x000fe20000000f00 */
[----:B------:R-:W-:Y:S05]  /*12c60*/  BRA `(.L_x_4367) ;  /* 0xffffaf6000007947 */ /* 0x000fea000383ffff */
.L_x_4294:
[----:B------:R-:W-:Y:S01]  /*12c70*/  IMAD.MOV.U32 R183, RZ, RZ, R12 ;  /* 0x000000ffffb77224 */ /* 0x000fe200078e000c */
[----:B------:R-:W-:Y:S01]  /*12c80*/  MOV R2, RZ ;  /* 0x000000ff00027202 */ /* 0x000fe20000000f00 */
[----:B------:R-:W-:Y:S01]  /*12c90*/  IMAD.MOV.U32 R184, RZ, RZ, 0x1c1f ;  /* 0x00001c1fffb87424 */ /* 0x000fe200078e00ff */
[----:B------:R-:W-:Y:S02]  /*12ca0*/  MOV R3, 0x12cc0 ;  /* 0x00012cc000037802 */ /* 0x000fe40000000f00 */
[----:B-12---:R-:W-:Y:S05]  /*12cb0*/  CALL.REL.NOINC `($__internal_71_$__cuda_sm70_shflsync_idx_p) ;  /* 0x00000b1000007944 */ /* 0x006fea0003c00000 */
[----:B------:R-:W-:Y:S01]  /*12cc0*/  MOV R0, R183 ;  /* 0x000000b700007202 */ /* 0x000fe20000000f00 */
[----:B------:R-:W-:Y:S05]  /*12cd0*/  BRA `(.L_x_4368) ;  /* 0xffffaf1000007947 */ /* 0x000fea000383ffff */
.L_x_4297:
[----:B------:R-:W-:Y:S01]  /*12ce0*/  IMAD.MOV.U32 R183, RZ, RZ, R5 ;  /* 0x000000ffffb77224 */ /* 0x000fe200078e0005 */
[----:B----4-:R-:W-:Y:S01]  /*12cf0*/  MOV R2, 0x1 ;  /* 0x0000000100027802 */ /* 0x010fe20000000f00 */
[----:B------:R-:W-:Y:S01]  /*12d00*/  IMAD.MOV.U32 R184, RZ, RZ, 0x1c1f ;  /* 0x00001c1fffb87424 */ /* 0x000fe200078e00ff */
[----:B------:R-:W-:-:S02]  /*12d10*/  MOV R3, 0x12d30 ;  /* 0x00012d3000037802 */ /* 0x000fc40000000f00 */
[----:B-123--:R-:W-:Y:S05]  /*12d20*/  CALL.REL.NOINC `($__internal_71_$__cuda_sm70_shflsync_idx_p) ;  /* 0x00000aa000007944 */ /* 0x00efea0003c00000 */
        /* <DEDUP_REMOVED lines=8> */
.L_x_4301:
[----:B------:R-:W-:Y:S01]  /*12db0*/  IMAD.MOV.U32 R183, RZ, RZ, R9 ;  /* 0x000000ffffb77224 */ /* 0x000fe200078e0009 */
[----:B------:R-:W-:Y:S01]  /*12dc0*/  MOV R2, RZ ;  /* 0x000000ff00027202 */ /* 0x000fe20000000f00 */
[----:B------:R-:W-:Y:S01]  /*12dd0*/  IMAD.MOV.U32 R184, RZ, RZ, 0x181f ;  /* 0x0000181fffb87424 */ /* 0x000fe200078e00ff */
[----:B------:R-:W-:Y:S02]  /*12de0*/  MOV R3, 0x12e00 ;  /* 0x00012e0000037802 */ /* 0x000fe40000000f00 */
[----:B------:R-:W-:Y:S05]  /*12df0*/  CALL.REL.NOINC `($__internal_71_$__cuda_sm70_shflsync_idx_p) ;  /* 0x000009d000007944 */ /* 0x000fea0003c00000 */
[----:B------:R-:W-:Y:S01]  /*12e00*/  MOV R8, R183 ;  /* 0x000000b700087202 */ /* 0x000fe20000000f00 */
[----:B------:R-:W-:Y:S05]  /*12e10*/  BRA `(.L_x_4370) ;  /* 0xffffc43000007947 */ /* 0x000fea000383ffff */
.L_x_4302:
[----:B------:R-:W-:Y:S01]  /*12e20*/  IMAD.MOV.U32 R183, RZ, RZ, R12 ;  /* 0x000000ffffb77224 */ /* 0x000fe200078e000c */
[----:B------:R-:W-:Y:S01]  /*12e30*/  MOV R2, RZ ;  /* 0x000000ff00027202 */ /* 0x000fe20000000f00 */
[----:B------:R-:W-:Y:S01]  /*12e40*/  IMAD.MOV.U32 R184, RZ, RZ, 0x181f ;  /* 0x0000181fffb87424 */ /* 0x000fe200078e00ff */
[----:B------:R-:W-:Y:S02]  /*12e50*/  MOV R3, 0x12e70 ;  /* 0x00012e7000037802 */ /* 0x000fe40000000f00 */
[----:B-12---:R-:W-:Y:S05]  /*12e60*/  CALL.REL.NOINC `($__internal_71_$__cuda_sm70_shflsync_idx_p) ;  /* 0x0000096000007944 */ /* 0x006fea0003c00000 */
[----:B------:R-:W-:Y:S01]  /*12e70*/  MOV R0, R183 ;  /* 0x000000b700007202 */ /* 0x000fe20000000f00 */
[----:B------:R-:W-:Y:S05]  /*12e80*/  BRA `(.L_x_4371) ;  /* 0xffffc3e000007947 */ /* 0x000fea000383ffff */
.L_x_4305:
        /* <DEDUP_REMOVED lines=13> */
.L_x_4308:
[----:B------:R-:W-:Y:S01]  /*12f60*/  IMAD.MOV.U32 R183, RZ, RZ, R9 ;  /* 0x000000ffffb77224 */ /* 0x000fe200078e0009 */
[----:B-1----:R-:W-:Y:S01]  /*12f70*/  MOV R2, 0x2 ;  /* 0x0000000200027802 */ /* 0x002fe20000000f00 */
[----:B------:R-:W-:Y:S01]  /*12f80*/  IMAD.MOV.U32 R184, RZ, RZ, 0x181f ;  /* 0x0000181fffb87424 */ /* 0x000fe200078e00ff */
[----:B------:R-:W-:Y:S02]  /*12f90*/  MOV R3, 0x12fb0 ;  /* 0x00012fb000037802 */ /* 0x000fe40000000f00 */
[----:B--234-:R-:W-:Y:S05]  /*12fa0*/  CALL.REL.NOINC `($__internal_71_$__cuda_sm70_shflsync_idx_p) ;  /* 0x0000082000007944 */ /* 0x01cfea0003c00000 */
[----:B------:R-:W-:Y:S01]  /*12fb0*/  MOV R8, R183 ;  /* 0x000000b700087202 */ /* 0x000fe20000000f00 */
[----:B------:R-:W-:Y:S05]  /*12fc0*/  BRA `(.L_x_4373) ;  /* 0xffffc58000007947 */ /* 0x000fea000383ffff */
.L_x_4309:
[----:B------:R-:W-:Y:S01]  /*12fd0*/  IMAD.MOV.U32 R183, RZ, RZ, R12 ;  /* 0x000000ffffb77224 */ /* 0x000fe200078e000c */
[----:B------:R-:W-:Y:S01]  /*12fe0*/  MOV R2, 0x2 ;  /* 0x0000000200027802 */ /* 0x000fe20000000f00 */
[----:B------:R-:W-:Y:S01]  /*12ff0*/  IMAD.MOV.U32 R184, RZ, RZ, 0x181f ;  /* 0x0000181fffb87424 */ /* 0x000fe200078e00ff */
[----:B------:R-:W-:Y:S02]  /*13000*/  MOV R3, 0x13020 ;  /* 0x0001302000037802 */ /* 0x000fe40000000f00 */
[----:B-1234-:R-:W-:Y:S05]  /*13010*/  CALL.REL.NOINC `($__internal_71_$__cuda_sm70_shflsync_idx_p) ;  /* 0x000007b000007944 */ /* 0x01efea0003c00000 */
[----:B------:R-:W-:Y:S01]  /*13020*/  MOV R0, R183 ;  /* 0x000000b700007202 */ /* 0x000fe20000000f00 */
[----:B------:R-:W-:Y:S05]  /*13030*/  BRA `(.L_x_4374) ;  /* 0xffffc53000007947 */ /* 0x000fea000383ffff */
.L_x_4312:
[----:B------:R-:W-:Y:S01]  /*13040*/  IMAD.MOV.U32 R183, RZ, RZ, R9 ;  /* 0x000000ffffb77224 */ /* 0x000fe200078e0009 */
[----:B-1----:R-:W-:Y:S01]  /*13050*/  MOV R2, 0x3 ;  /* 0x0000000300027802 */ /* 0x002fe20000000f00 */
[----:B------:R-:W-:Y:S01]  /*13060*/  IMAD.MOV.U32 R184, RZ, RZ, 0x181f ;  /* 0x0000181fffb87424 */ /* 0x000fe200078e00ff */
[----:B------:R-:W-:-:S02]  /*13070*/  MOV R3, 0x13090 ;  /* 0x0001309000037802 */ /* 0x000fc40000000f00 */
[----:B--234-:R-:W-:Y:S05]  /*13080*/  CALL.REL.NOINC `($__internal_71_$__cuda_sm70_shflsync_idx_p) ;  /* 0x0000074000007944 */ /* 0x01cfea0003c00000 */
        /* <DEDUP_REMOVED lines=8> */
.L_x_4314:
[----:B------:R-:W-:Y:S01]  /*13110*/  IMAD.MOV.U32 R183, RZ, RZ, R78 ;  /* 0x000000ffffb77224 */ /* 0x000fe200078e004e */
[----:B------:R-:W-:Y:S01]  /*13120*/  MOV R2, RZ ;  /* 0x000000ff00027202 */ /* 0x000fe20000000f00 */
[----:B------:R-:W-:Y:S01]  /*13130*/  IMAD.MOV.U32 R184, RZ, RZ, 0x1f ;  /* 0x0000001fffb87424 */ /* 0x000fe200078e00ff */
[----:B------:R-:W-:Y:S02]  /*13140*/  MOV R3, 0x13160 ;  /* 0x0001316000037802 */ /* 0x000fe40000000f00 */
[----:B-1----:R-:W-:Y:S05]  /*13150*/  CALL.REL.NOINC `($__internal_71_$__cuda_sm70_shflsync_idx_p) ;  /* 0x0000067000007944 */ /* 0x002fea0003c00000 */
[----:B------:R-:W-:Y:S01]  /*13160*/  MOV R9, R183 ;  /* 0x000000b700097202 */ /* 0x000fe20000000f00 */
[----:B------:R-:W-:Y:S05]  /*13170*/  BRA `(.L_x_4376) ;  /* 0xffffc76000007947 */ /* 0x000fea000383ffff */
.L_x_4315:
[----:B------:R-:W-:Y:S01]  /*13180*/  IMAD.MOV.U32 R183, RZ, RZ, R78 ;  /* 0x000000ffffb77224 */ /* 0x000fe200078e004e */
[----:B------:R-:W-:Y:S01]  /*13190*/  MOV R2, 0x1 ;  /* 0x0000000100027802 */ /* 0x000fe20000000f00 */
[----:B------:R-:W-:Y:S01]  /*131a0*/  IMAD.MOV.U32 R184, RZ, RZ, 0x1f ;  /* 0x0000001fffb87424 */ /* 0x000fe200078e00ff */
[----:B------:R-:W-:Y:S02]  /*131b0*/  MOV R3, 0x131d0 ;  /* 0x000131d000037802 */ /* 0x000fe40000000f00 */
[----:B-123--:R-:W-:Y:S05]  /*131c0*/  CALL.REL.NOINC `($__internal_71_$__cuda_sm70_shflsync_idx_p) ;  /* 0x0000060000007944 */ /* 0x00efea0003c00000 */
[----:B------:R-:W-:Y:S01]  /*131d0*/  MOV R8, R183 ;  /* 0x000000b700087202 */ /* 0x000fe20000000f00 */
[----:B------:R-:W-:Y:S05]  /*131e0*/  BRA `(.L_x_4377) ;  /* 0xffffc71000007947 */ /* 0x000fea000383ffff */
.L_x_4316:
[----:B------:R-:W-:Y:S02]  /*131f0*/  MOV R2, 0x1 ;  /* 0x0000000100027802 */ /* 0x000fe40000000f00 */
[----:B------:R-:W-:-:S02]  /*13200*/  MOV R3, 0x13220 ;  /* 0x0001322000037802 */ /* 0x000fc40000000f00 */
[----:B--234-:R-:W-:Y:S05]  /*13210*/  CALL.REL.NOINC `($__internal_72_$__cuda_sm70_shflsync_up_p) ;  /* 0x0000061000007944 */ /* 0x01cfea0003c00000 */
[----:B------:R-:W-:Y:S05]  /*13220*/  BRA `(.L_x_4378) ;  /* 0xffffc7f000007947 */ /* 0x000fea000383ffff */
.L_x_4317:
[----:B------:R-:W-:Y:S02]  /*13230*/  MOV R2, 0x2 ;  /* 0x0000000200027802 */ /* 0x000fe40000000f00 */
[----:B------:R-:W-:-:S02]  /*13240*/  MOV R3, 0x13260 ;  /* 0x0001326000037802 */ /* 0x000fc40000000f00 */
[----:B--23--:R-:W-:Y:S05]  /*13250*/  CALL.REL.NOINC `($__internal_72_$__cuda_sm70_shflsync_up_p) ;  /* 0x000005d000007944 */ /* 0x00cfea0003c00000 */
        /* <DEDUP_REMOVED lines=24> */
.L_x_4321:
[----:B------:R-:W-:Y:S02]  /*133e0*/  MOV R2, 0x1 ;  /* 0x0000000100027802 */ /* 0x000fe40000000f00 */
[----:B------:R-:W-:Y:S02]  /*133f0*/  MOV R3, 0x13410 ;  /* 0x0001341000037802 */ /* 0x000fe40000000f00 */
[----:B------:R-:W-:Y:S05]  /*13400*/  CALL.REL.NOINC `($__internal_72_$__cuda_sm70_shflsync_up_p) ;  /* 0x0000042000007944 */ /* 0x000fea0003c00000 */
[----:B------:R-:W-:Y:S01]  /*13410*/  MOV R2, R4 ;  /* 0x0000000400027202 */ /* 0x000fe20000000f00 */
[----:B------:R-:W-:Y:S05]  /*13420*/  BRA `(.L_x_4380) ;  /* 0xffffc84000007947 */ /* 0x000fea000383ffff */
.L_x_4322:
[----:B------:R-:W-:Y:S02]  /*13430*/  MOV R2, 0x2 ;  /* 0x0000000200027802 */ /* 0x000fe40000000f00 */
[----:B------:R-:W-:Y:S02]  /*13440*/  MOV R3, 0x13460 ;  /* 0x0001346000037802 */ /* 0x000fe40000000f00 */
        /* <DEDUP_REMOVED lines=25> */
.L_x_4324:
[----:B------:R-:W-:Y:S02]  /*135e0*/  SEL R0, RZ, 0x1, P0 ;  /* 0x00000001ff007807 */ /* 0x000fe40000000000 */
[----:B------:R-:W-:Y:S02]  /*135f0*/  MOV R2, 0x13610 ;  /* 0x0001361000027802 */ /* 0x000fe40000000f00 */
[----:B-1----:R-:W-:Y:S05]  /*13600*/  CALL.REL.NOINC `($__internal_73_$__cuda_sm70_votesync_ballot) ;  /* 0x0000029000007944 */ /* 0x002fea0003c00000 */
[----:B------:R-:W-:Y:S01]  /*13610*/  MOV R5, R0 ;  /* 0x0000000000057202 */ /* 0x000fe20000000f00 */
[----:B------:R-:W-:Y:S05]  /*13620*/  BRA `(.L_x_4382) ;  /* 0xffffc7d000007947 */ /* 0x000fea000383ffff */
.L_x_4325:
[----:B------:R-:W-:Y:S01]  /*13630*/  IMAD.MOV.U32 R183, RZ, RZ, R6 ;  /* 0x000000ffffb77224 */ /* 0x000fe200078e0006 */
[----:B------:R-:W-:Y:S01]  /*13640*/  MOV R2, R0 ;  /* 0x0000000000027202 */ /* 0x000fe20000000f00 */
[----:B------:R-:W-:Y:S01]  /*13650*/  IMAD.MOV.U32 R184, RZ, RZ, 0x1f ;  /* 0x0000001fffb87424 */ /* 0x000fe200078e00ff */
[----:B------:R-:W-:Y:S02]  /*13660*/  MOV R3, 0x13680 ;  /* 0x0001368000037802 */ /* 0x000fe40000000f00 */
[----:B-1----:R-:W-:Y:S05]  /*13670*/  CALL.REL.NOINC `($__internal_71_$__cuda_sm70_shflsync_idx_p) ;  /* 0x0000015000007944 */ /* 0x002fea0003c00000 */
[----:B------:R-:W-:Y:S01]  /*13680*/  IMAD.MOV.U32 R10, RZ, RZ, R183 ;  /* 0x000000ffff0a7224 */ /* 0x000fe200078e00b7 */
[----:B------:R-:W-:Y:S01]  /*13690*/  MOV R2, R0 ;  /* 0x0000000000027202 */ /* 0x000fe20000000f00 */
[----:B------:R-:W-:Y:S01]  /*136a0*/  IMAD.MOV.U32 R183, RZ, RZ, R7 ;  /* 0x000000ffffb77224 */ /* 0x000fe200078e0007 */
[----:B------:R-:W-:-:S02]  /*136b0*/  MOV R184, 0x1f ;  /* 0x0000001f00b87802 */ /* 0x000fc40000000f00 */
[----:B------:R-:W-:Y:S02]  /*136c0*/  MOV R3, 0x136e0 ;  /* 0x000136e000037802 */ /* 0x000fe40000000f00 */
[----:B------:R-:W-:Y:S05]  /*136d0*/  CALL.REL.NOINC `($__internal_71_$__cuda_sm70_shflsync_idx_p) ;  /* 0x000000f000007944 */ /* 0x000fea0003c00000 */
[----:B------:R-:W-:Y:S01]  /*136e0*/  MOV R7, R183 ;  /* 0x000000b700077202 */ /* 0x000fe20000000f00 */
[----:B------:R-:W-:Y:S05]  /*136f0*/  BRA `(.L_x_4383) ;  /* 0xffffc75000007947 */ /* 0x000fea000383ffff */
.L_x_4328:
[----:B------:R-:W-:Y:S01]  /*13700*/  IMAD.MOV.U32 R183, RZ, RZ, R4 ;  /* 0x000000ffffb77224 */ /* 0x000fe200078e0004 */
[----:B------:R-:W-:Y:S01]  /*13710*/  MOV R2, R0 ;  /* 0x0000000000027202 */ /* 0x000fe20000000f00 */
[----:B------:R-:W-:Y:S01]  /*13720*/  IMAD.MOV.U32 R184, RZ, RZ, 0x1f ;  /* 0x0000001fffb87424 */ /* 0x000fe200078e00ff */
[----:B------:R-:W-:Y:S02]  /*13730*/  MOV R3, 0x13750 ;  /* 0x0001375000037802 */ /* 0x000fe40000000f00 */
[----:B-1-34-:R-:W-:Y:S05]  /*13740*/  CALL.REL.NOINC `($__internal_71_$__cuda_sm70_shflsync_idx_p) ;  /* 0x0000008000007944 */ /* 0x01afea0003c00000 */
[----:B------:R-:W-:Y:S01]  /*13750*/  MOV R11, R183 ;  /* 0x000000b7000b7202 */ /* 0x000fe20000000f00 */
[----:B------:R-:W-:Y:S05]  /*13760*/  BRA `(.L_x_4327) ;  /* 0xffffc74000007947 */ /* 0x000fea000383ffff */
        .weak           $__internal_70_$__cuda_sm70_shflsync_bfly_p
        .type           $__internal_70_$__cuda_sm70_shflsync_bfly_p,@function
        .size           $__internal_70_$__cuda_sm70_shflsync_bfly_p,($__internal_71_$__cuda_sm70_shflsync_idx_p - $__internal_70_$__cuda_sm70_shflsync_bfly_p)
$__internal_70_$__cuda_sm70_shflsync_bfly_p:
[----:B------:R-:W-:Y:S02]  /*13770*/  MOV R149, 0xffffffff ;  /* 0xffffffff00957802 */ /* 0x000fe40000000f00 */
[----:B------:R-:W-:Y:S02]  /*13780*/  MOV R3, 0x1f ;  /* 0x0000001f00037802 */ /* 0x000fe40000000f00 */
[----:B------:R-:W-:Y:S04]  /*13790*/  WARPSYNC R149 ;  /* 0x0000009500007348 */ /* 0x000fe80003800000 */
[----:B------:R1:W2:Y:S02]  /*137a0*/  SHFL.BFLY PT, R0, R128, R0, R3 ;  /* 0x0c00000080007389 */ /* 0x0002a400000e0003 */
[----:B-1----:R-:W-:-:S04]  /*137b0*/  MOV R3, 0x0 ;  /* 0x0000000000037802 */ /* 0x002fc80000000f00 */
[----:B--2---:R-:W-:Y:S05]  /*137c0*/  RET.REL.NODEC R2 `(_ZN7cutlass13device_kernelIN5flash19enable_sm80_to_sm89INS1_16FlashAttnFwdSm80INS1_25CollectiveMainloopFwdSm80ILi8ELi1ELb0EN4cute5tupleIJNS5_1CILi128EEENS7_ILi64EEENS7_ILi192EEEEEELi192ENS_10bfloat16_tEfNS_4arch4Sm80ELb1ELb0ELb0ELb1ELb1ELb0ELb1ELb1EEENS1_21CollectiveEpilogueFwdINS6_IJS8_SA_S9_EEENS6_IJNS7_ILi1EEESI_SI_EEESC_SE_Li256ELb1ELb1ELb1ELb0EEENS1_36VarlenDynamicPersistentTileSchedulerILi128ELi64ELi256ELi256ELb1ELb1ELb0ELb1ELb1ELb1EEEEEEEEEvNT_6ParamsE) ;  /* 0xfffec83002007950 */ /* 0x004fea0003c3ffff */
        .weak           $__internal_71_$__cuda_sm70_shflsync_idx_p
        .type           $__internal_71_$__cuda_sm70_shflsync_idx_p,@function
        .size           $__internal_71_$__cuda_sm70_shflsync_idx_p,($__internal_72_$__cuda_sm70_shflsync_up_p - $__internal_71_$__cuda_sm70_shflsync_idx_p)
$__internal_71_$__cuda_sm70_shflsync_idx_p:
[----:B------:R-:W-:-:S04]  /*137d0*/  MOV R214, 0xffffffff ;  /* 0xffffffff00d67802 */ /* 0x000fc80000000f00 */
[----:B------:R-:W-:Y:S04]  /*137e0*/  WARPSYNC R214 ;  /* 0x000000d600007348 */ /* 0x000fe80003800000 */
[----:B------:R1:W2:Y:S02]  /*137f0*/  SHFL.IDX PT, R183, R183, R2, R184 ;  /* 0x00000002b7b77389 */ /* 0x0002a400000e00b8 */
[----:B-1----:R-:W-:Y:S02]  /*13800*/  MOV R2, R3 ;  /* 0x0000000300027202 */ /* 0x002fe40000000f00 */
[----:B------:R-:W-:-:S04]  /*13810*/  MOV R3, 0x0 ;  /* 0x0000000000037802 */ /* 0x000fc80000000f00 */
[----:B--2---:R-:W-:Y:S05]  /*13820*/  RET.REL.NODEC R2 `(_ZN7cutlass13device_kernelIN5flash19enable_sm80_to_sm89INS1_16FlashAttnFwdSm80INS1_25CollectiveMainloopFwdSm80ILi8ELi1ELb0EN4cute5tupleIJNS5_1CILi128EEENS7_ILi64EEENS7_ILi192EEEEEELi192ENS_10bfloat16_tEfNS_4arch4Sm80ELb1ELb0ELb0ELb1ELb1ELb0ELb1ELb1EEENS1_21CollectiveEpilogueFwdINS6_IJS8_SA_S9_EEENS6_IJNS7_ILi1EEESI_SI_EEESC_SE_Li256ELb1ELb1ELb1ELb0EEENS1_36VarlenDynamicPersistentTileSchedulerILi128ELi64ELi256ELi256ELb1ELb1ELb0ELb1ELb1ELb1EEEEEEEEEvNT_6ParamsE) ;  /* 0xfffec7d002007950 */ /* 0x004fea0003c3ffff */
        .weak           $__internal_72_$__cuda_sm70_shflsync_up_p
        .type           $__internal_72_$__cuda_sm70_shflsync_up_p,@function
        .size           $__internal_72_$__cuda_sm70_shflsync_up_p,($__internal_73_$__cuda_sm70_votesync_ballot - $__internal_72_$__cuda_sm70_shflsync_up_p)
$__internal_72_$__cuda_sm70_shflsync_up_p:
[----:B------:R-:W-:Y:S02]  /*13830*/  IMAD.MOV.U32 R4, RZ, RZ, RZ ;  /* 0x000000ffff047224 */ /* 0x000fe400078e00ff */
[----:B------:R-:W-:-:S04]  /*13840*/  IMAD.MOV.U32 R10, RZ, RZ, -0x1 ;  /* 0xffffffffff0a7424 */ /* 0x000fc800078e00ff */
[----:B------:R-:W-:Y:S04]  /*13850*/  WARPSYNC R10 ;  /* 0x0000000a00007348 */ /* 0x000fe80003800000 */
[----:B------:R1:W2:Y:S02]  /*13860*/  SHFL.UP PT, R4, R0, R2, R4 ;  /* 0x0400000200047389 */ /* 0x0002a400000e0004 */
[----:B-1----:R-:W-:Y:S02]  /*13870*/  MOV R2, R3 ;  /* 0x0000000300027202 */ /* 0x002fe40000000f00 */
[----:B------:R-:W-:-:S04]  /*13880*/  MOV R3, 0x0 ;  /* 0x0000000000037802 */ /* 0x000fc80000000f00 */
[----:B--2---:R-:W-:Y:S05]  /*13890*/  RET.REL.NODEC R2 `(_ZN7cutlass13device_kernelIN5flash19enable_sm80_to_sm89INS1_16FlashAttnFwdSm80INS1_25CollectiveMainloopFwdSm80ILi8ELi1ELb0EN4cute5tupleIJNS5_1CILi128EEENS7_ILi64EEENS7_ILi192EEEEEELi192ENS_10bfloat16_tEfNS_4arch4Sm80ELb1ELb0ELb0ELb1ELb1ELb0ELb1ELb1EEENS1_21CollectiveEpilogueFwdINS6_IJS8_SA_S9_EEENS6_IJNS7_ILi1EEESI_SI_EEESC_SE_Li256ELb1ELb1ELb1ELb0EEENS1_36VarlenDynamicPersistentTileSchedulerILi128ELi64ELi256ELi256ELb1ELb1ELb0ELb1ELb1ELb1EEEEEEEEEvNT_6ParamsE) ;  /* 0xfffec76002007950 */ /* 0x004fea0003c3ffff */
        .weak           $__internal_73_$__cuda_sm70_votesync_ballot
        .type           $__internal_73_$__cuda_sm70_votesync_ballot,@function
        .size           $__internal_73_$__cuda_sm70_votesync_ballot,(.L_x_6308 - $__internal_73_$__cuda_sm70_votesync_ballot)
$__internal_73_$__cuda_sm70_votesync_ballot:
[----:B------:R-:W-:Y:S01]  /*138a0*/  ISETP.NE.U32.AND P0, PT, R0, 0x1, PT ;  /* 0x000000010000780c */ /* 0x000fe20003f05070 */
[----:B------:R-:W-:-:S04]  /*138b0*/  IMAD.MOV.U32 R3, RZ, RZ, -0x1 ;  /* 0xffffffffff037424 */ /* 0x000fc800078e00ff */
[----:B------:R-:W-:Y:S08]  /*138c0*/  WARPSYNC R3 ;  /* 0x0000000300007348 */ /* 0x000ff00003800000 */
[----:B------:R-:W-:-:S04]  /*138d0*/  VOTE.ANY R0, PT, !P0 ;  /* 0x0000000000007806 */ /* 0x000fc800040e0100 */
[----:B------:R-:W-:Y:S01]  /*138e0*/  LOP3.LUT R0, R0, R3, RZ, 0xc0, !PT ;  /* 0x0000000300007212 */ /* 0x000fe200078ec0ff */
[----:B------:R-:W-:-:S04]  /*138f0*/  IMAD.MOV.U32 R3, RZ, RZ, 0x0 ;  /* 0x00000000ff037424 */ /* 0x000fc800078e00ff */
[----:B------:R-:W-:Y:S05]  /*13900*/  RET.REL.NODEC R2 `(_ZN7cutlass13device_kernelIN5flash19enable_sm80_to_sm89INS1_16FlashAttnFwdSm80INS1_25CollectiveMainloopFwdSm80ILi8ELi1ELb0EN4cute5tupleIJNS5_1CILi128EEENS7_ILi64EEENS7_ILi192EEEEEELi192ENS_10bfloat16_tEfNS_4arch4Sm80ELb1ELb0ELb0ELb1ELb1ELb0ELb1ELb1EEENS1_21CollectiveEpilogueFwdINS6_IJS8_SA_S9_EEENS6_IJNS7_ILi1EEESI_SI_EEESC_SE_Li256ELb1ELb1ELb1ELb0EEENS1_36VarlenDynamicPersistentTileSchedulerILi128ELi64ELi256ELi256ELb1ELb1ELb0ELb1ELb1ELb1EEEEEEEEEvNT_6ParamsE) ;  /* 0xfffec6f002007950 */ /* 0x000fea0003c3ffff */
.L_x_4384:
        /* <DEDUP_REMOVED lines=15> */
.L_x_6308:


//--------------------- .text._ZN7cutlass13device_kernelIN5flash19enable_sm80_to_sm89INS1_16FlashAttnFwdSm80INS1_25CollectiveMainloopFwdSm80ILi8ELi1ELb0EN4cute5tupleIJNS5_1CILi128EEENS7_ILi64EEENS7_ILi192EEEEEELi192ENS_10bfloat16_tEfNS_4arch4Sm80ELb1ELb0ELb0ELb1ELb1ELb1ELb1ELb1EEENS1_21CollectiveEpilogueFwdINS6_IJS8_SA_S9_EEENS6_IJNS7_ILi1EEESI_SI_EEESC_SE_Li256ELb1ELb1ELb1ELb0EEENS1_36VarlenDynamicPersistentTileSchedulerILi128ELi64ELi256ELi256ELb1ELb1ELb0ELb1ELb1ELb1EEEEEEEEEvNT_6ParamsE --------------------------
	.section	.text._ZN7cutlass13device_kernelIN5flash19enable_sm80_to_sm89INS1_16FlashAttnFwdSm80INS1_25CollectiveMainloopFwdSm80ILi8ELi1ELb0EN4cute5tupleIJNS5_1CILi128EEENS7_ILi64EEENS7_ILi192EEEEEELi192ENS_10bfloat16_tEfNS_4arch4Sm80ELb1ELb0ELb0ELb1ELb1ELb1ELb1ELb1EEENS1_21CollectiveEpilogueFwdINS6_IJS8_SA_S9_EEENS6_IJNS7_ILi1EEESI_SI_EEESC_SE_Li256ELb1ELb1ELb1ELb0EEENS1_36VarlenDynamicPersistentTileSchedulerILi128ELi64ELi256ELi256ELb1ELb1ELb0ELb1ELb1ELb1EEEEEEEEEvNT_6ParamsE,"ax",@progbits
	.sectioninfo	@"SHI_REGISTERS=255"
	.align	128
.text._ZN7cutlass13device_kernelIN5flash19enable_sm80_to_sm89INS1_16FlashAttnFwdSm80INS1_25CollectiveMainloopFwdSm80ILi8ELi1ELb0EN4cute5tupleIJNS5_1CILi128EEENS7_ILi64EEENS7_ILi192EEEEEELi192ENS_10bfloat16_tEfNS_4arch4Sm80ELb1ELb0ELb0ELb1ELb1ELb1ELb1ELb1EEENS1_21CollectiveEpilogueFwdINS6_IJS8_SA_S9_EEENS6_IJNS7_ILi1EEESI_SI_EEESC_SE_Li256ELb1ELb1ELb1ELb0EEENS1_36VarlenDynamicPersistentTileSchedulerILi128ELi64ELi256ELi256ELb1ELb1ELb0ELb1ELb1ELb1EEEEEEEEEvNT_6ParamsE:
        .type           _ZN7cutlass13device_kernelIN5flash19enable_sm80_to_sm89INS1_16FlashAttnFwdSm80INS1_25CollectiveMainloopFwdSm80ILi8ELi1ELb0EN4cute5tupleIJNS5_1CILi128EEENS7_ILi64EEENS7_ILi192EEEEEELi192ENS_10bfloat16_tEfNS_4arch4Sm80ELb1ELb0ELb0ELb1ELb1ELb1ELb1ELb1EEENS1_21CollectiveEpilogueFwdINS6_IJS8_SA_S9_EEENS6_IJNS7_ILi1EEESI_SI_EEESC_SE_Li256ELb1ELb1ELb1ELb0EEENS1_36VarlenDynamicPersistentTileSchedulerILi128ELi64ELi256ELi256ELb1ELb1ELb0ELb1ELb1ELb1EEEEEEEEEvNT_6ParamsE,@function
        .size           _ZN7cutlass13device_kernelIN5flash19enable_sm80_to_sm89INS1_16FlashAttnFwdSm80INS1_25CollectiveMainloopFwdSm80ILi8ELi1ELb0EN4cute5tupleIJNS5_1CILi128EEENS7_ILi64EEENS7_ILi192EEEEEELi192ENS_10bfloat16_tEfNS_4arch4Sm80ELb1ELb0ELb0ELb1ELb1ELb1ELb1ELb1EEENS1_21CollectiveEpilogueFwdINS6_IJS8_SA_S9_EEENS6_IJNS7_ILi1EEESI_SI_EEESC_SE_Li256ELb1ELb1ELb1ELb0EEENS1_36VarlenDynamicPersistentTileSchedulerILi128ELi64ELi256ELi256ELb1ELb1ELb0ELb1ELb1ELb1EEEEEEEEEvNT_6ParamsE,(.L_x_6313 - _ZN7cutlass13device_kernelIN5flash19enable_sm80_to_sm89INS1_16FlashAttnFwdSm80INS1_25CollectiveMainloopFwdSm80ILi8ELi1ELb0EN4cute5tupleIJNS5_1CILi128EEENS7_ILi64EEENS7_ILi192EEEEEELi192ENS_10bfloat16_tEfNS_4arch4Sm80ELb1ELb0ELb0ELb1ELb1ELb1ELb1ELb1EEENS1_21CollectiveEpilogueFwdINS6_IJS8_SA_S9_EEENS6_IJNS7_ILi1EEESI_SI_EEESC_SE_Li256ELb1ELb1ELb1ELb0EEENS1_36VarlenDynamicPersistentTileSchedulerILi128ELi64ELi256ELi256ELb1ELb1ELb0ELb1ELb1ELb1EEEEEEEEEvNT_6ParamsE)
        .other          _ZN7cutlass13device_kernelIN5flash19enable_sm80_to_sm89INS1_16FlashAttnFwdSm80INS1_25CollectiveMainloopFwdSm80ILi8ELi1ELb0EN4cute5tupleIJNS5_1CILi128EEENS7_ILi64EEENS7_ILi192EEEEEELi192ENS_10bfloat16_tEfNS_4arch4Sm80ELb1ELb0ELb0ELb1ELb1ELb1ELb1ELb1EEENS1_21CollectiveEpilogueFwdINS6_IJS8_SA_S9_EEENS6_IJNS7_ILi1EEESI_SI_EEESC_SE_Li256ELb1ELb1ELb1ELb0EEENS1_36VarlenDynamicPersistentTileSchedulerILi128ELi64ELi256ELi256ELb1ELb1ELb0ELb1ELb1ELb1EEEEEEEEEvNT_6ParamsE,@"STO_CUDA_ENTRY STV_DEFAULT"
_ZN7cutlass13device_kernelIN5flash19enable_sm80_to_sm89INS1_16FlashAttnFwdSm80INS1_25CollectiveMainloopFwdSm80ILi8ELi1ELb0EN4cute5tupleIJNS5_1CILi128EEENS7_ILi64EEENS7_ILi192EEEEEELi192ENS_10bfloat16_tEfNS_4arch4Sm80ELb1ELb0ELb0ELb1ELb1ELb1ELb1ELb1EEENS1_21CollectiveEpilogueFwdINS6_IJS8_SA_S9_EEENS6_IJNS7_ILi1EEESI_SI_EEESC_SE_Li256ELb1ELb1ELb1ELb0EEENS1_36VarlenDynamicPersistentTileSchedulerILi128ELi64ELi256ELi256ELb1ELb1ELb0ELb1ELb1ELb1EEEEEEEEEvNT_6ParamsE:
        /* <DEDUP_REMOVED lines=52> */
.L_x_4390:
        /* <DEDUP_REMOVED lines=16> */
.L_x_4579:
        /* <DEDUP_REMOVED lines=16> */
.L_x_4580:
[----:B---3--:R-:W-:-:S05]  /*0540*/  IMAD R0, R0, c[0x0][0x538], RZ ;  /* 0x00014e0000007a24 */ /* 0x008fca00078e02ff */
[----:B------:R-:W-:-:S04]  /*0550*/  IADD3 R6, R0, R6, RZ ;  /* 0x0000000600067210 */ /* 0x000fc80007ffe0ff */
[----:B------:R-:W-:-:S13]  /*0560*/  ISETP.GT.AND P0, PT, R6, UR4, PT ;  /* 0x0000000406007c0c */ /* 0x000fda000bf04270 */
[----:B-12---:R-:W-:Y:S05]  /*0570*/  @!P0 BRA `(.L_x_4390) ;  /* 0xfffffdc000008947 */ /* 0x006fea000383ffff */
.L_x_4386:
[----:B------:R-:W-:-:S05]  /*0580*/  IADD3 R11, -R0, R6, RZ ;  /* 0x00000006000b7210 */ /* 0x000fca0007ffe1ff */
[----:B------:R-:W-:-:S05]  /*0590*/  IMAD R0, R4, c[0x0][0x538], R11 ;  /* 0x00014e0004007a24 */ /* 0x000fca00078e020b */
[----:B------:R-:W-:Y:S01]  /*05a0*/  ISETP.GT.AND P0, PT, R0, UR4, PT ;  /* 0x0000000400007c0c */ /* 0x000fe2000bf04270 */
[----:B------:R-:W-:-:S12]  /*05b0*/  BRA.DIV ~URZ, `(.L_x_4391) ;  /* 0x0001d4a27f007947 */ /* 0x000fd8000b800000 */
[----:B------:R-:W-:-:S04]  /*05c0*/  VOTE.ANY R10, PT, !P0 ;  /* 0x00000000000a7806 */ /* 0x000fc800040e0100 */
.L_x_4581:
[----:B------:R-:W1:Y:S02]  /*05d0*/  POPC R5, R10 ;  /* 0x0000000a00057309 */ /* 0x000e640000000000 */
[----:B-12---:R-:W-:Y:S01]  /*05e0*/  IADD3 R247, R5, R7, RZ ;  /* 0x0000000705f77210 */ /* 0x006fe20007ffe0ff */
[----:B------:R-:W-:Y:S05]  /*05f0*/  BRA.DIV ~URZ, `(.L_x_4392) ;  /* 0x0001d4b27f007947 */ /* 0x000fea000b800000 */
[----:B------:R1:W2:Y:S01]  /*0600*/  SHFL.IDX PT, R12, R9, R5, 0x1f ;  /* 0x00001f05090c7589 */ /* 0x0002a200000e0000 */
[----:B------:R-:W-:-:S03]  /*0610*/  MOV R6, RZ ;  /* 0x000000ff00067202 */ /* 0x000fc60000000f00 */
[----:B------:R1:W3:Y:S04]  /*0620*/  SHFL.IDX PT, R9, R8, R5, 0x1f ;  /* 0x00001f0508097589 */ /* 0x0002e800000e0000 */
.L_x_4582:
[----:B------:R-:W-:Y:S01]  /*0630*/  ISETP.NE.AND P0, PT, R10, RZ, PT ;  /* 0x000000ff0a00720c */ /* 0x000fe20003f05270 */
[----:B------:R-:W-:-:S12]  /*0640*/  BSSY B0, `(.L_x_4393) ;  /* 0x0000005000007945 */ /* 0x000fd80003800000 */
[----:B------:R-:W-:Y:S05]  /*0650*/  @!P0 BRA `(.L_x_4394) ;  /* 0x0000003000008947 */ /* 0x000fea0003800000 */
[----:B------:R-:W-:Y:S01]  /*0660*/  IADD3 R0, R5, -0x1, RZ ;  /* 0xffffffff05007810 */ /* 0x000fe20007ffe0ff */
[----:B------:R-:W-:Y:S05]  /*0670*/  BRA.DIV ~URZ, `(.L_x_4395) ;  /* 0x0001d5127f007947 */ /* 0x000fea000b800000 */
[----:B------:R4:W1:Y:S02]  /*0680*/  SHFL.IDX PT, R6, R4, R0, 0x1f ;  /* 0x00001f0004067589 */ /* 0x00086400000e0000 */
.L_x_4394:
[----:B------:R-:W-:Y:S05]  /*0690*/  BSYNC B0 ;  /* 0x0000000000007941 */ /* 0x000fea0003800000 */
.L_x_4393:
        /* <DEDUP_REMOVED lines=67> */
.L_x_4397:
        /* <DEDUP_REMOVED lines=68> */
.L_x_4398:
[----:B------:R-:W-:Y:S05]  /*0f10*/  BSYNC B0 ;  /* 0x0000000000007941 */ /* 0x000fea0003800000 */
.L_x_4396:
[----:B------:R-:W-:-:S04]  /*0f20*/  LOP3.LUT R0, RZ, R0, RZ, 0x33, !PT ;  /* 0x00000000ff007212 */ /* 0x000fc800078e33ff */
[----:B------:R-:W-:Y:S01]  /*0f30*/  IADD3 R245, R0, R12, RZ ;  /* 0x0000000c00f57210 */ /* 0x000fe20007ffe0ff */
[----:B------:R-:W-:Y:S05]  /*0f40*/  BRA `(.L_x_4399) ;  /* 0x0000004000007947 */ /* 0x000fea0003800000 */
.L_x_4387:
[----:B--2---:R-:W-:Y:S01]  /*0f50*/  IMAD.MOV.U32 R245, RZ, RZ, RZ ;  /* 0x000000fffff57224 */ /* 0x004fe200078e00ff */
[----:B------:R-:W-:Y:S01]  /*0f60*/  MOV R246, RZ ;  /* 0x000000ff00f67202 */ /* 0x000fe20000000f00 */
[----:B------:R-:W-:Y:S01]  /*0f70*/  IMAD.U32 R244, RZ, RZ, UR4 ;  /* 0x00000004fff47e24 */ /* 0x000fe2000f8e00ff */
[----:B------:R-:W-:Y:S02]  /*0f80*/  MOV R247, c[0x0][0x53c] ;  /* 0x00014f0000f77a02 */ /* 0x000fe40000000f00 */
.L_x_4399:
[----:B------:R-:W-:Y:S01]  /*0f90*/  ISETP.NE.AND P0, PT, R13, RZ, PT ;  /* 0x000000ff0d00720c */ /* 0x000fe20003f05270 */
[----:B------:R-:W-:-:S12]  /*0fa0*/  WARPSYNC 0xffffffff ;  /* 0xffffffff00007948 */ /* 0x000fd80003800000 */
[----:B------:R1:W-:Y:S04]  /*0fb0*/  @!P0 STS.128 [0x18100], R244 ;  /* 0x018100f4ff008388 */ /* 0x0003e80000000c00 */
[----:B------:R-:W-:Y:S06]  /*0fc0*/  BAR.ARV 0x5, 0x100 ;  /* 0x0144000000007b1d */ /* 0x000fec0000002000 */
.L_x_4385:
        /* <DEDUP_REMOVED lines=72> */
[----:B------:R-:W-:Y:S01]  /*1450*/  IMAD.SHL.U32 R140, R248, 0x4, RZ ;  /* 0x00000004f88c7824 */ /* 0x000fe200078e00ff */
        /* <DEDUP_REMOVED lines=41> */
[-CC-:B------:R-:W-:Y:S02]  /*16f0*/  IADD3 R17, R9, R3.reuse, R229.reuse ;  /* 0x0000000309117210 */ /* 0x180fe40007ffe0e5 */
        /* <DEDUP_REMOVED lines=33> */
[C---:B------:R-:W-:Y:S02]  /*1910*/  IADD3 R182, R147.reuse, 0x20, RZ ;  /* 0x0000002093b67810 */ /* 0x040fe40007ffe0ff */
[----:B--2---:R-:W-:Y:S01]  /*1920*/  SHF.R.S32.HI R3, RZ, 0x1f, R144 ;  /* 0x0000001fff037819 */ /* 0x004fe20000011490 */
[----:B------:R1:W-:Y:S01]  /*1930*/  STL [R1+0x30], R9 ;  /* 0x0000300901007387 */ /* 0x0003e20000100800 */
[----:B------:R-:W-:Y:S02]  /*1940*/  SEL R0, R14, 0xffffffc0, !P3 ;  /* 0xffffffc00e007807 */ /* 0x000fe40005800000 */
[C---:B------:R-:W-:Y:S01]  /*1950*/  @P4 IADD3 R182, R147.reuse, -0x20, RZ ;  /* 0xffffffe093b64810 */ /* 0x040fe20007ffe0ff */
        /* <DEDUP_REMOVED lines=27> */
[----:B------:R-:W-:Y:S01]  /*1b10*/  IADD3 R33, R243, 0x28, RZ ;  /* 0x00000028f3217810 */ /* 0x000fe20007ffe0ff */
[----:B------:R-:W-:Y:S01]  /*1b20*/  IMAD.IADD R173, R3, 0x1, R172 ;  /* 0x0000000103ad7824 */ /* 0x000fe200078e02ac */
[----:B------:R-:W-:Y:S01]  /*1b30*/  IADD3 R30, R243, 0x40, RZ ;  /* 0x00000040f31e7810 */ /* 0x000fe20007ffe0ff */
[----:B------:R-:W-:Y:S01]  /*1b40*/  IMAD.IADD R180, R179, 0x1, R2 ;  /* 0x00000001b3b47824 */ /* 0x000fe200078e0202 */
[C---:B------:R-:W-:Y:S01]  /*1b50*/  IADD3 R27, R243.reuse, 0x58, RZ ;  /* 0x00000058f31b7810 */ /* 0x040fe20007ffe0ff */
        /* <DEDUP_REMOVED lines=21> */
[C---:B------:R-:W-:Y:S02]  /*1cb0*/  IADD3 R19, R243.reuse, 0x98, RZ ;  /* 0x00000098f3137810 */ /* 0x040fe40007ffe0ff */
        /* <DEDUP_REMOVED lines=40> */
[C---:B------:R-:W-:Y:S02]  /*1f40*/  IADD3 R192, R182.reuse, 0x1000, RZ ;  /* 0x00001000b6c07810 */ /* 0x040fe40007ffe0ff */
[C---:B-1----:R-:W-:Y:S02]  /*1f50*/  IADD3 R7, R11.reuse, -0x10, RZ ;  /* 0xfffffff00b077810 */ /* 0x042fe40007ffe0ff */
[C---:B------:R-:W-:Y:S01]  /*1f60*/  @P0 IADD3 R7, R11.reuse, 0x10, RZ ;  /* 0x000000100b070810 */ /* 0x040fe20007ffe0ff */
[----:B--2---:R-:W-:Y:S01]  /*1f70*/  IMAD.IADD R8, R11, 0x1, R9 ;  /* 0x000000010b087824 */ /* 0x004fe200078e0209 */
[----:B------:R-:W-:-:S03]  /*1f80*/  IADD3 R191, R182, 0x1800, RZ ;  /* 0x00001800b6bf7810 */ /* 0x000fc60007ffe0ff */
[----:B------:R-:W-:Y:S01]  /*1f90*/  IMAD.IADD R3, R6, 0x1, R7 ;  /* 0x0000000106037824 */ /* 0x000fe200078e0207 */
[----:B------:R-:W-:Y:S01]  /*1fa0*/  IADD3 R190, R182, 0x2000, RZ ;  /* 0x00002000b6be7810 */ /* 0x000fe20007ffe0ff */
        /* <DEDUP_REMOVED lines=16> */
.L_x_4578:
        /* <DEDUP_REMOVED lines=19> */
[C-C-:B------:R-:W-:Y:S01]  /*21e0*/  SHF.L.U64.HI R251, R252.reuse, 0x2, R14.reuse ;  /* 0x00000002fcfb7819 */ /* 0x140fe2000001020e */
[----:B------:R1:W-:Y:S01]  /*21f0*/  STL [R1], R14 ;  /* 0x0000000e01007387 */ /* 0x0003e20000100800 */
        /* <DEDUP_REMOVED lines=8> */
[C---:B--2---:R-:W-:Y:S02]  /*2280*/  IADD3 R4, P1, R250.reuse, c[0x0][0x350], RZ ;  /* 0x0000d400fa047a10 */ /* 0x044fe40007f3e0ff */
[----:B---3--:R-:W-:Y:S02]  /*2290*/  IADD3 R2, P0, R250, c[0x0][0x358], RZ ;  /* 0x0000d600fa027a10 */ /* 0x008fe40007f1e0ff */
        /* <DEDUP_REMOVED lines=11> */
.L_x_4400:
[----:B------:R-:W-:-:S04]  /*2350*/  ISETP.NE.U32.AND P0, PT, RZ, c[0x0][0x368], PT ;  /* 0x0000da00ff007a0c */ /* 0x000fc80003f05070 */
[----:B------:R-:W-:-:S13]  /*2360*/  ISETP.NE.AND.EX P0, PT, RZ, c[0x0][0x36c], PT, P0 ;  /* 0x0000db00ff007a0c */ /* 0x000fda0003f05300 */
[----:B------:R-:W-:Y:S05]  /*2370*/  @!P0 BRA `(.L_x_4401) ;  /* 0x0000004000008947 */ /* 0x000fea0003800000 */
[----:B-1----:R-:W-:-:S04]  /*2380*/  IADD3 R4, P0, R250, c[0x0][0x368], RZ ;  /* 0x0000da00fa047a10 */ /* 0x002fc80007f1e0ff */
[----:B------:R-:W-:-:S05]  /*2390*/  IADD3.X R5, R251, c[0x0][0x36c], RZ, P0, !PT ;  /* 0x0000db00fb057a10 */ /* 0x000fca00007fe4ff */
[----:B------:R1:W5:Y:S01]  /*23a0*/  LDG.E R8, [R4.64] ;  /* 0x0000000804087981 */ /* 0x000362000c1e1900 */
[----:B------:R-:W-:Y:S05]  /*23b0*/  BRA `(.L_x_4402) ;  /* 0x0000005000007947 */ /* 0x000fea0003800000 */
.L_x_4401:
[----:B------:R-:W-:Y:S01]  /*23c0*/  MOV R8, UR6 ;  /* 0x0000000600087c02 */ /* 0x000fe20008000f00 */
[----:B------:R-:W-:Y:S05]  /*23d0*/  @!P5 BRA `(.L_x_4402) ;  /* 0x000000300000d947 */ /* 0x000fea0003800000 */
[----:B-1----:R-:W2:Y:S04]  /*23e0*/  LDG.E R6, [R4.64] ;  /* 0x0000000804067981 */ /* 0x002ea8000c1e1900 */
[----:B------:R-:W2:Y:S02]  /*23f0*/  LDG.E R0, [R4.64+0x4] ;  /* 0x0000040804007981 */ /* 0x000ea4000c1e1900 */
[----:B--2---:R-:W-:Y:S02]  /*2400*/  IADD3 R8, -R6, R0, RZ ;  /* 0x0000000006087210 */ /* 0x004fe40007ffe1ff */
.L_x_4402:
[----:B-1----:R1:W2:Y:S04]  /*2410*/  @P6 LDG.E R5, [R2.64] ;  /* 0x0000000802056981 */ /* 0x0022a8000c1e1900 */
        /* <DEDUP_REMOVED lines=34> */
[----:B------:R1:W-:Y:S01]  /*2640*/  STL [R1+0x4], R15 ;  /* 0x0000040f01007387 */ /* 0x0003e20000100800 */
        /* <DEDUP_REMOVED lines=35> */
.L_x_4404:
[----:B------:R-:W-:Y:S05]  /*2880*/  BSYNC B0 ;  /* 0x0000000000007941 */ /* 0x000fea0003800000 */
.L_x_4403:
        /* <DEDUP_REMOVED lines=62> */
[C---:B------:R-:W-:Y:S02]  /*2c70*/  @P0 LEA R2, P2, R3.reuse, c[0x0][0x220], 0x1 ;  /* 0x0000880003020a11 */ /* 0x040fe400078408ff */
        /* <DEDUP_REMOVED lines=50> */
[----:B------:R-:W-:-:S02]  /*2fa0*/  IMAD R14, R216, c[0x0][0x294], R5 ;  /* 0x0000a500d80e7a24 */ /* 0x000fc400078e0205 */
        /* <DEDUP_REMOVED lines=17> */
[----:B-1----:R-:W-:Y:S01]  /*30c0*/  SHF.R.S32.HI R15, RZ, 0x1f, R13 ;  /* 0x0000001fff0f7819 */ /* 0x002fe2000001140d */
[----:B------:R-:W-:Y:S01]  /*30d0*/  IMAD.MOV.U32 R119, RZ, RZ, c[0x0][0x280] ;  /* 0x0000a000ff777624 */ /* 0x000fe200078e00ff */
[CC--:B------:R-:W-:Y:S01]  /*30e0*/  LEA.HI R12, R11.reuse, R3.reuse, RZ, 0x3 ;  /* 0x000000030b0c7211 */ /* 0x0c0fe200078f18ff */
[----:B------:R-:W-:Y:S01]  /*30f0*/  IMAD.WIDE.U32 R84, R0, c[0x0][0x2b0], RZ ;  /* 0x0000ac0000547a25 */ /* 0x000fe200078e00ff */
[----:B------:R-:W-:-:S02]  /*3100*/  LEA.HI R18, R11, R3, RZ, 0x6 ;  /* 0x000000030b127211 */ /* 0x000fc400078f30ff */
[-C--:B------:R-:W-:Y:S01]  /*3110*/  LEA.HI R11, R10, R2.reuse, RZ, 0x3 ;  /* 0x000000020a0b7211 */ /* 0x080fe200078f18ff */
[----:B------:R-:W-:Y:S01]  /*3120*/  IMAD.WIDE.U32 R76, R126, c[0x0][0x290], R6 ;  /* 0x0000a4007e4c7a25 */ /* 0x000fe200078e0006 */
[----:B------:R-:W-:Y:S02]  /*3130*/  LEA.HI R20, R10, R2, RZ, 0x6 ;  /* 0x000000020a147211 */ /* 0x000fe400078f30ff */
[CC--:B------:R-:W-:Y:S01]  /*3140*/  LEA.HI R10, R15.reuse, R13.reuse, RZ, 0x3 ;  /* 0x0000000d0f0a7211 */ /* 0x0c0fe200078f18ff */
        /* <DEDUP_REMOVED lines=35> */
[CC--:B------:R-:W-:Y:S01]  /*3380*/  SHF.L.U64.HI R114, R119.reuse, R115.reuse, c[0x0][0x284] ;  /* 0x0000a10077727619 */ /* 0x0c0fe20000010273 */
[----:B------:R-:W-:Y:S01]  /*3390*/  IMAD R122, R248, 0x40, R216 ;  /* 0x00000040f87a7824 */ /* 0x000fe200078e02d8 */
[C---:B------:R-:W-:Y:S01]  /*33a0*/  SHF.L.U64.HI R115, R120.reuse, R115, c[0x0][0x294] ;  /* 0x0000a50078737619 */ /* 0x040fe20000010273 */
        /* <DEDUP_REMOVED lines=20> */
.L_x_4430:
        /* <DEDUP_REMOVED lines=108> */
.L_x_4410:
[----:B------:R-:W-:Y:S05]  /*3bb0*/  BSYNC B0 ;  /* 0x0000000000007941 */ /* 0x000fea0003800000 */
.L_x_4409:
        /* <DEDUP_REMOVED lines=96> */
.L_x_4413:
[----:B------:R-:W-:Y:S05]  /*41c0*/  BSYNC B0 ;  /* 0x0000000000007941 */ /* 0x000fea0003800000 */
.L_x_4412:
        /* <DEDUP_REMOVED lines=59> */
.L_x_4415:
[----:B------:R-:W-:Y:S05]  /*4580*/  BSYNC B0 ;  /* 0x0000000000007941 */ /* 0x000fea0003800000 */
.L_x_4414:
        /* <DEDUP_REMOVED lines=61> */
.L_x_4417:
[----:B------:R-:W-:Y:S05]  /*4960*/  BSYNC B0 ;  /* 0x0000000000007941 */ /* 0x000fea0003800000 */
.L_x_4416:
        /* <DEDUP_REMOVED lines=58> */
.L_x_4419:
[----:B------:R-:W-:Y:S05]  /*4d10*/  BSYNC B0 ;  /* 0x0000000000007941 */ /* 0x000fea0003800000 */
.L_x_4418:
        /* <DEDUP_REMOVED lines=58> */
.L_x_4421:
[----:B------:R-:W-:Y:S05]  /*50c0*/  BSYNC B0 ;  /* 0x0000000000007941 */ /* 0x000fea0003800000 */
.L_x_4420:
        /* <DEDUP_REMOVED lines=58> */
.L_x_4408:
        /* <DEDUP_REMOVED lines=47> */
.L_x_4423:
[----:B------:R-:W-:Y:S05]  /*5760*/  BSYNC B0 ;  /* 0x0000000000007941 */ /* 0x000fea0003800000 */
.L_x_4422:
        /* <DEDUP_REMOVED lines=159> */
.L_x_4425:
[----:B------:R-:W-:Y:S05]  /*6160*/  BSYNC B0 ;  /* 0x0000000000007941 */ /* 0x000fea0003800000 */
.L_x_4424:
        /* <DEDUP_REMOVED lines=123> */
.L_x_4427:
[----:B------:R-:W-:Y:S05]  /*6920*/  BSYNC B0 ;  /* 0x0000000000007941 */ /* 0x000fea0003800000 */
.L_x_4426:
        /* <DEDUP_REMOVED lines=126> */
.L_x_4407:
        /* <DEDUP_REMOVED lines=39> */
.L_x_4411:
[----:B------:R-:W-:Y:S05]  /*7380*/  BSYNC B1 ;  /* 0x0000000000017941 */ /* 0x000fea0003800000 */
.L_x_4406:
        /* <DEDUP_REMOVED lines=53> */
[----:B------:R-:W-:Y:S02]  /*76e0*/  ISETP.GE.AND P3, PT, R214, c[0x0][0x1d4], PT ;  /* 0x00007500d6007a0c */ /* 0x000fe40003f66270 */
[C---:B------:R-:W-:Y:S09]  /*76f0*/  ISETP.GE.AND P2, PT, R213.reuse, c[0x0][0x1d4], PT ;  /* 0x00007500d5007a0c */ /* 0x040ff20003f46270 */
[----:B------:R-:W5:Y:S01]  /*7700*/  @!P1 LDS.128 R12, [R210] ;  /* 0x00000000d20c9984 */ /* 0x000f620000000c00 */
[CC--:B--2---:R-:W-:Y:S04]  /*7710*/  @!P1 LEA R4, P0, R102.reuse, R2.reuse, 0x1 ;  /* 0x0000000266049211 */ /* 0x0c4fe800078008ff */
[-C--:B---3--:R-:W-:Y:S02]  /*7720*/  @!P1 LEA.HI.X R5, R102, R3.reuse, R103, 0x1, P0 ;  /* 0x0000000366059211 */ /* 0x088fe400000f0c67 */
[CC--:B------:R-:W-:Y:S04]  /*7730*/  @!P3 LEA R8, P0, R214.reuse, R2.reuse, 0x1 ;  /* 0x00000002d608b211 */ /* 0x0c0fe800078008ff */
[-C--:B------:R-:W-:Y:S02]  /*7740*/  @!P3 LEA.HI.X R9, R214, R3.reuse, R236, 0x1, P0 ;  /* 0x00000003d609b211 */ /* 0x080fe400000f0cec */
[CC--:B-1----:R-:W-:Y:S04]  /*7750*/  @!P2 LEA R6, P0, R213.reuse, R2.reuse, 0x1 ;  /* 0x00000002d506a211 */ /* 0x0c2fe800078008ff */
        /* <DEDUP_REMOVED lines=23> */
.L_x_4429:
[----:B------:R-:W-:Y:S05]  /*78d0*/  BSYNC B0 ;  /* 0x0000000000007941 */ /* 0x000fea0003800000 */
.L_x_4428:
        /* <DEDUP_REMOVED lines=26> */
.L_x_4405:
        /* <DEDUP_REMOVED lines=42> */
.L_x_4432:
[----:B------:R-:W-:Y:S05]  /*7d20*/  BSYNC B0 ;  /* 0x0000000000007941 */ /* 0x000fea0003800000 */
.L_x_4431:
[----:B------:R-:W2:Y:S01]  /*7d30*/  LDL R2, [R1+0x4] ;  /* 0x0000040001027983 */ /* 0x000ea20000100800 */
        /* <DEDUP_REMOVED lines=56> */
[----:B------:R-:W2:Y:S01]  /*80c0*/  LDL R5, [R1] ;  /* 0x0000000001057983 */ /* 0x000ea20000100800 */
        /* <DEDUP_REMOVED lines=8> */
[----:B------:R-:W3:Y:S01]  /*8150*/  S2R R9, SR_TID.X ;  /* 0x0000000000097919 */ /* 0x000ee20000002100 */
[----:B------:R-:W-:Y:S01]  /*8160*/  LOP3.LUT R83, R246, 0xffff, RZ, 0xc0, !PT ;  /* 0x0000fffff6537812 */ /* 0x000fe200078ec0ff */
[----:B------:R-:W-:Y:S01]  /*8170*/  IMAD R0, R0, c[0x0][0x178], RZ ;  /* 0x00005e0000007a24 */ /* 0x000fe200078e02ff */
[----:B------:R-:W-:Y:S01]  /*8180*/  ISETP.NE.AND.EX P0, PT, RZ, c[0x0][0x34c], PT, P0 ;  /* 0x0000d300ff007a0c */ /* 0x000fe20003f05300 */
[----:B------:R-:W-:Y:S01]  /*8190*/  @P3 IMAD.HI.U32 R7, R4, c[0x0][0x2c8], RZ ;  /* 0x0000b20004073a27 */ /* 0x000fe200078e00ff */
[----:B------:R-:W-:Y:S02]  /*81a0*/  ISETP.GE.AND P5, PT, R204, c[0x0][0x198], PT ;  /* 0x00006600cc007a0c */ /* 0x000fe40003fa6270 */
[----:B------:R-:W-:Y:S01]  /*81b0*/  ISETP.GE.AND P4, PT, R206, c[0x0][0x198], PT ;  /* 0x00006600ce007a0c */ /* 0x000fe20003f86270 */
[----:B------:R-:W-:Y:S01]  /*81c0*/  IMAD R0, R127, c[0x0][0x17c], R0 ;  /* 0x00005f007f007a24 */ /* 0x000fe200078e0200 */
[----:B------:R-:W-:Y:S01]  /*81d0*/  IADD3 R98, R197, -0x1, RZ ;  /* 0xffffffffc5627810 */ /* 0x000fe20007ffe0ff */
[----:B-1----:R-:W-:Y:S01]  /*81e0*/  IMAD.WIDE.U32 R2, R127, c[0x0][0x178], RZ ;  /* 0x00005e007f027a25 */ /* 0x002fe200078e00ff */
[----:B---3--:R-:W-:-:S03]  /*81f0*/  SHF.R.S32.HI R8, RZ, 0x1f, R9 ;  /* 0x0000001fff087819 */ /* 0x008fc60000011409 */
        /* <DEDUP_REMOVED lines=8> */
[----:B------:R-:W-:-:S02]  /*8280*/  ISETP.GE.AND P3, PT, R207, c[0x0][0x198], PT ;  /* 0x00006600cf007a0c */ /* 0x000fc40003f66270 */
[----:B--2---:R-:W-:Y:S02]  /*8290*/  SEL R6, R5, RZ, !P0 ;  /* 0x000000ff05067207 */ /* 0x004fe40004000000 */
[----:B------:R-:W-:-:S03]  /*82a0*/  SEL R5, R252, RZ, !P0 ;  /* 0x000000fffc057207 */ /* 0x000fc60004000000 */
[----:B------:R-:W-:Y:S02]  /*82b0*/  IMAD R6, R6, c[0x0][0x1c0], RZ ;  /* 0x0000700006067a24 */ /* 0x000fe400078e02ff */
[----:B------:R-:W-:-:S04]  /*82c0*/  IMAD.WIDE.U32 R2, R5, c[0x0][0x1c0], R2 ;  /* 0x0000700005027a25 */ /* 0x000fc800078e0002 */
[----:B------:R-:W-:Y:S01]  /*82d0*/  IMAD R6, R5, c[0x0][0x1c4], R6 ;  /* 0x0000710005067a24 */ /* 0x000fe200078e0206 */
[----:B------:R-:W-:-:S03]  /*82e0*/  IADD3 R5, -R0, RZ, RZ ;  /* 0x000000ff00057210 */ /* 0x000fc60007ffe1ff */
[----:B------:R-:W-:Y:S02]  /*82f0*/  IMAD.IADD R3, R3, 0x1, R6 ;  /* 0x0000000103037824 */ /* 0x000fe400078e0206 */
[----:B------:R-:W-:Y:S02]  /*8300*/  IMAD R4, R5, c[0x0][0x2c4], R4 ;  /* 0x0000b10005047a24 */ /* 0x000fe400078e0204 */
[----:B------:R-:W-:Y:S02]  /*8310*/  IMAD R5, R7, c[0x0][0x1b0], RZ ;  /* 0x00006c0007057a24 */ /* 0x000fe400078e02ff */
[----:B------:R-:W-:-:S04]  /*8320*/  IMAD.WIDE.U32 R2, R0, c[0x0][0x1b0], R2 ;  /* 0x00006c0000027a25 */ /* 0x000fc800078e0002 */
[----:B------:R-:W-:Y:S01]  /*8330*/  IMAD R6, R0, c[0x0][0x1b4], R5 ;  /* 0x00006d0000067a24 */ /* 0x000fe200078e0205 */
[----:B------:R-:W-:Y:S02]  /*8340*/  SHF.R.S32.HI R5, RZ, 0x1f, R4 ;  /* 0x0000001fff057819 */ /* 0x000fe40000011404 */
[----:B------:R-:W-:Y:S01]  /*8350*/  @!P1 MOV R12, R252 ;  /* 0x000000fc000c9202 */ /* 0x000fe20000000f00 */
[----:B------:R-:W-:Y:S02]  /*8360*/  IMAD.IADD R3, R3, 0x1, R6 ;  /* 0x0000000103037824 */ /* 0x000fe400078e0206 */
[----:B------:R-:W-:Y:S02]  /*8370*/  IMAD R0, R5, c[0x0][0x1a8], RZ ;  /* 0x00006a0005007a24 */ /* 0x000fe400078e02ff */
[----:B------:R-:W-:-:S04]  /*8380*/  IMAD.WIDE.U32 R2, R4, c[0x0][0x1a8], R2 ;  /* 0x00006a0004027a25 */ /* 0x000fc800078e0002 */
[----:B------:R-:W-:Y:S01]  /*8390*/  IMAD R0, R4, c[0x0][0x1ac], R0 ;  /* 0x00006b0004007a24 */ /* 0x000fe200078e0200 */
[----:B------:R-:W-:Y:S01]  /*83a0*/  LEA R7, P0, R2, c[0x0][0x160], 0x1 ;  /* 0x0000580002077a11 */ /* 0x000fe200078008ff */
[----:B------:R-:W-:-:S03]  /*83b0*/  IMAD.IADD R4, R8, 0x1, R240 ;  /* 0x0000000108047824 */ /* 0x000fc600078e02f0 */
[----:B------:R-:W-:-:S04]  /*83c0*/  IADD3 R0, R3, R0, RZ ;  /* 0x0000000003007210 */ /* 0x000fc80007ffe0ff */
[----:B------:R-:W-:Y:S01]  /*83d0*/  LEA.HI.X R5, R2, c[0x0][0x164], R0, 0x1, P0 ;  /* 0x0000590002057a11 */ /* 0x000fe200000f0c00 */
[----:B------:R-:W-:Y:S05]  /*83e0*/  BRA.DIV ~URZ, `(.L_x_4434) ;  /* 0x000158027f007947 */ /* 0x000fea000b800000 */
[----:B------:R1:W2:Y:S02]  /*83f0*/  SHFL.IDX PT, R6, R5, RZ, 0x181f ;  /* 0x00181fff05067589 */ /* 0x0002a400000e0000 */
.L_x_4583:
[----:B------:R-:W-:Y:S05]  /*8400*/  BRA.DIV ~URZ, `(.L_x_4435) ;  /* 0x000158527f007947 */ /* 0x000fea000b800000 */
[----:B------:R3:W4:Y:S02]  /*8410*/  SHFL.IDX PT, R0, R7, RZ, 0x181f ;  /* 0x00181fff07007589 */ /* 0x00072400000e0000 */
.L_x_4584:
        /* <DEDUP_REMOVED lines=16> */
.L_x_4437:
[----:B------:R-:W-:Y:S05]  /*8520*/  BSYNC B0 ;  /* 0x0000000000007941 */ /* 0x000fea0003800000 */
.L_x_4436:
[----:B------:R-:W-:Y:S05]  /*8530*/  BRA.DIV ~URZ, `(.L_x_4438) ;  /* 0x000157827f007947 */ /* 0x000fea000b800000 */
[----:B--2---:R2:W1:Y:S04]  /*8540*/  SHFL.IDX PT, R6, R5, 0x1, 0x181f ;  /* 0x00381f0005067f89 */ /* 0x00446800000e0000 */
[----:B----4-:R2:W4:Y:S02]  /*8550*/  SHFL.IDX PT, R0, R7, 0x1, 0x181f ;  /* 0x00381f0007007f89 */ /* 0x01052400000e0000 */
.L_x_4585:
        /* <DEDUP_REMOVED lines=16> */
.L_x_4440:
[----:B------:R-:W-:Y:S05]  /*8660*/  BSYNC B0 ;  /* 0x0000000000007941 */ /* 0x000fea0003800000 */
.L_x_4439:
[----:B------:R-:W-:Y:S05]  /*8670*/  BRA.DIV ~URZ, `(.L_x_4441) ;  /* 0x000157027f007947 */ /* 0x000fea000b800000 */
[----:B-1----:R1:W2:Y:S02]  /*8680*/  SHFL.IDX PT, R6, R5, 0x2, 0x181f ;  /* 0x00581f0005067f89 */ /* 0x0022a400000e0000 */
.L_x_4586:
[----:B------:R-:W-:Y:S05]  /*8690*/  BRA.DIV ~URZ, `(.L_x_4442) ;  /* 0x000157527f007947 */ /* 0x000fea000b800000 */
[----:B----4-:R4:W1:Y:S02]  /*86a0*/  SHFL.IDX PT, R0, R7, 0x2, 0x181f ;  /* 0x00581f0007007f89 */ /* 0x01086400000e0000 */
.L_x_4587:
        /* <DEDUP_REMOVED lines=16> */
.L_x_4444:
[----:B------:R-:W-:Y:S05]  /*87b0*/  BSYNC B0 ;  /* 0x0000000000007941 */ /* 0x000fea0003800000 */
.L_x_4443:
[----:B------:R-:W-:Y:S05]  /*87c0*/  BRA.DIV ~URZ, `(.L_x_4445) ;  /* 0x000156827f007947 */ /* 0x000fea000b800000 */
[----:B-12---:R-:W1:Y:S04]  /*87d0*/  SHFL.IDX PT, R5, R5, 0x3, 0x181f ;  /* 0x00781f0005057f89 */ /* 0x006e6800000e0000 */
[----:B------:R2:W3:Y:S02]  /*87e0*/  SHFL.IDX PT, R0, R7, 0x3, 0x181f ;  /* 0x00781f0007007f89 */ /* 0x0004e400000e0000 */
.L_x_4588:
[----:B------:R-:W-:Y:S01]  /*87f0*/  IADD3 R2, R4, 0x60, RZ ;  /* 0x0000006004027810 */ /* 0x000fe20007ffe0ff */
[----:B-----5:R-:W-:-:S03]  /*8800*/  IMAD.WIDE.U32 R232, R12, c[0x0][0x2b0], RZ ;  /* 0x0000ac000ce87a25 */ /* 0x020fc600078e00ff */
[----:B------:R-:W-:-:S13]  /*8810*/  ISETP.GE.AND P0, PT, R2, R36, PT ;  /* 0x000000240200720c */ /* 0x000fda0003f06270 */
[-C--:B---3--:R-:W-:Y:S02]  /*8820*/  @!P0 LEA R8, P1, R204, R0.reuse, 0x1 ;  /* 0x00000000cc088211 */ /* 0x088fe400078208ff */
[-C--:B------:R-:W-:Y:S02]  /*8830*/  @!P0 LEA R6, P2, R206, R0.reuse, 0x1 ;  /* 0x00000000ce068211 */ /* 0x080fe400078408ff */
        /* <DEDUP_REMOVED lines=36> */
[C---:B------:R-:W-:Y:S01]  /*8a80*/  IMAD.WIDE.U32 R230, R83.reuse, c[0x0][0x1e8], RZ ;  /* 0x00007a0053e67a25 */ /* 0x040fe200078e00ff */
        /* <DEDUP_REMOVED lines=40> */
[C---:B------:R-:W-:Y:S02]  /*8d10*/  @P1 LEA.HI.X R7, R207.reuse, R4, R219, 0x1, P3 ;  /* 0x00000004cf071211 */ /* 0x040fe400018f0cdb */
[----:B------:R-:W-:Y:S02]  /*8d20*/  @P0 ISETP.GE.AND P3, PT, R206, c[0x0][0x1d4], PT ;  /* 0x00007500ce000a0c */ /* 0x000fe40003f66270 */
[C---:B---3--:R-:W-:Y:S01]  /*8d30*/  @P0 LEA R8, P5, R204.reuse, R0, 0x1 ;  /* 0x00000000cc080211 */ /* 0x048fe200078a08ff */
        /* <DEDUP_REMOVED lines=15> */
.L_x_4446:
        /* <DEDUP_REMOVED lines=9> */
[----:B------:R-:W-:Y:S01]  /*8ec0*/  IMAD R6, R126, c[0x0][0x294], R0 ;  /* 0x0000a5007e067a24 */ /* 0x000fe200078e0200 */
        /* <DEDUP_REMOVED lines=74> */
[----:B--2---:R-:W-:Y:S01]  /*9370*/  @!P1 SHF.L.U64.HI R10, R142, 0x1, R72 ;  /* 0x000000018e0a9819 */ /* 0x004fe20000010248 */
        /* <DEDUP_REMOVED lines=37> */
.L_x_4450:
[----:B--2---:R-:W-:Y:S05]  /*95d0*/  BSYNC B0 ;  /* 0x0000000000007941 */ /* 0x004fea0003800000 */
.L_x_4449:
        /* <DEDUP_REMOVED lines=119> */
.L_x_4452:
[----:B---34-:R-:W-:Y:S05]  /*9d50*/  BSYNC B0 ;  /* 0x0000000000007941 */ /* 0x018fea0003800000 */
.L_x_4451:
        /* <DEDUP_REMOVED lines=92> */
.L_x_4456:
[----:B------:R-:W-:Y:S05]  /*a320*/  BSYNC B0 ;  /* 0x0000000000007941 */ /* 0x000fea0003800000 */
.L_x_4455:
        /* <DEDUP_REMOVED lines=49> */
.L_x_4458:
[----:B------:R-:W-:Y:S05]  /*a640*/  BSYNC B0 ;  /* 0x0000000000007941 */ /* 0x000fea0003800000 */
.L_x_4457:
        /* <DEDUP_REMOVED lines=49> */
.L_x_4460:
[----:B------:R-:W-:Y:S05]  /*a960*/  BSYNC B0 ;  /* 0x0000000000007941 */ /* 0x000fea0003800000 */
.L_x_4459:
        /* <DEDUP_REMOVED lines=49> */
.L_x_4462:
[----:B------:R-:W-:Y:S05]  /*ac80*/  BSYNC B0 ;  /* 0x0000000000007941 */ /* 0x000fea0003800000 */
.L_x_4461:
        /* <DEDUP_REMOVED lines=49> */
.L_x_4464:
[----:B------:R-:W-:Y:S05]  /*afa0*/  BSYNC B0 ;  /* 0x0000000000007941 */ /* 0x000fea0003800000 */
.L_x_4463:
        /* <DEDUP_REMOVED lines=48> */
.L_x_4454:
[----:B------:R-:W-:Y:S05]  /*b2b0*/  BSYNC B1 ;  /* 0x0000000000017941 */ /* 0x000fea0003800000 */
.L_x_4453:
        /* <DEDUP_REMOVED lines=52> */
.L_x_4467:
[----:B------:R-:W-:Y:S05]  /*b600*/  BSYNC B0 ;  /* 0x0000000000007941 */ /* 0x000fea0003800000 */
.L_x_4466:
        /* <DEDUP_REMOVED lines=49> */
.L_x_4469:
[----:B------:R-:W-:Y:S05]  /*b920*/  BSYNC B0 ;  /* 0x0000000000007941 */ /* 0x000fea0003800000 */
.L_x_4468:
        /* <DEDUP_REMOVED lines=49> */
.L_x_4471:
[----:B------:R-:W-:Y:S05]  /*bc40*/  BSYNC B0 ;  /* 0x0000000000007941 */ /* 0x000fea0003800000 */
.L_x_4470:
        /* <DEDUP_REMOVED lines=49> */
.L_x_4473:
[----:B------:R-:W-:Y:S05]  /*bf60*/  BSYNC B0 ;  /* 0x0000000000007941 */ /* 0x000fea0003800000 */
.L_x_4472:
        /* <DEDUP_REMOVED lines=49> */
.L_x_4475:
[----:B------:R-:W-:Y:S05]  /*c280*/  BSYNC B0 ;  /* 0x0000000000007941 */ /* 0x000fea0003800000 */
.L_x_4474:
        /* <DEDUP_REMOVED lines=49> */
.L_x_4448:
        /* <DEDUP_REMOVED lines=73> */
.L_x_4477:
[----:B--2---:R-:W-:Y:S05]  /*ca30*/  BSYNC B0 ;  /* 0x0000000000007941 */ /* 0x004fea0003800000 */
.L_x_4476:
        /* <DEDUP_REMOVED lines=90> */
.L_x_4479:
[----:B---3--:R-:W-:Y:S05]  /*cfe0*/  BSYNC B0 ;  /* 0x0000000000007941 */ /* 0x008fea0003800000 */
.L_x_4478:
        /* <DEDUP_REMOVED lines=150> */
.L_x_4483:
[----:B------:R-:W-:Y:S05]  /*d950*/  BSYNC B0 ;  /* 0x0000000000007941 */ /* 0x000fea0003800000 */
.L_x_4482:
        /* <DEDUP_REMOVED lines=107> */
.L_x_4485:
[----:B------:R-:W-:Y:S05]  /*e010*/  BSYNC B0 ;  /* 0x0000000000007941 */ /* 0x000fea0003800000 */
.L_x_4484:
        /* <DEDUP_REMOVED lines=14> */
[----:B------:R-:W-:Y:S01]  /*e100*/  SHF.R.U32.HI R23, RZ, 0x10, R43 ;  /* 0x00000010ff177819 */ /* 0x000fe2000001162b */
[----:B------:R-:W-:Y:S01]  /*e110*/  IMAD.SHL.U32 R0, R0, 0x400, RZ ;  /* 0x0000040000007824 */ /* 0x000fe200078e00ff */
[----:B------:R-:W-:Y:S02]  /*e120*/  LOP3.LUT R2, R2, R228, RZ, 0x3c, !PT ;  /* 0x000000e402027212 */ /* 0x000fe400078e3cff */
[----:B------:R-:W-:Y:S02]  /*e130*/  SHF.R.U64 R3, R46, 0x10, R47 ;  /* 0x000000102e037819 */ /* 0x000fe4000000122f */
[----:B------:R-:W-:Y:S02]  /*e140*/  LOP3.LUT R0, R0, 0x7fffe000, RZ, 0xc0, !PT ;  /* 0x7fffe00000007812 */ /* 0x000fe400078ec0ff */
[----:B------:R-:W-:-:S02]  /*e150*/  PRMT R16, R75, 0x5432, R15 ;  /* 0x000054324b107816 */ /* 0x000fc4000000000f */
[----:B------:R-:W-:Y:S02]  /*e160*/  IADD3 R0, R2, R0, R229 ;  /* 0x0000000002007210 */ /* 0x000fe40007ffe0e5 */
[--C-:B------:R-:W-:Y:S02]  /*e170*/  SHF.R.U32.HI R2, RZ, 0x10, R45.reuse ;  /* 0x00000010ff027819 */ /* 0x100fe4000001162d */
[----:B------:R-:W-:Y:S01]  /*e180*/  PRMT R17, R74, 0x5410, R14 ;  /* 0x000054104a117816 */ /* 0x000fe2000000000e */
[----:B------:R-:W-:Y:S01]  /*e190*/  IMAD.SHL.U32 R28, R0, 0x2, RZ ;  /* 0x00000002001c7824 */ /* 0x000fe200078e00ff */
[----:B------:R-:W-:Y:S02]  /*e1a0*/  SHF.R.U64 R0, R44, 0x10, R45 ;  /* 0x000000102c007819 */ /* 0x000fe4000000122d */
[----:B------:R-:W-:Y:S01]  /*e1b0*/  PRMT R15, R75, 0x5410, R23 ;  /* 0x000054104b0f7816 */ /* 0x000fe20000000017 */
[----:B------:R-:W-:Y:S01]  /*e1c0*/  IMAD.U32 R36, R17, 0x10000, RZ ;  /* 0x0001000011247824 */ /* 0x000fe200078e00ff */
[----:B------:R-:W1:Y:S01]  /*e1d0*/  LDS.128 R4, [R28+0xc100] ;  /* 0x00c100001c047984 */ /* 0x000e620000000c00 */
[----:B------:R-:W-:-:S02]  /*e1e0*/  PRMT R22, R77, 0x5432, R0 ;  /* 0x000054324d167816 */ /* 0x000fc40000000000 */
[----:B------:R-:W-:Y:S01]  /*e1f0*/  SHF.R.U32.HI R12, RZ, 0x10, R47 ;  /* 0x00000010ff0c7819 */ /* 0x000fe2000001162f */
[----:B------:R-:W-:Y:S01]  /*e200*/  IMAD.U32 R31, R15, 0x10000, RZ ;  /* 0x000100000f1f7824 */ /* 0x000fe200078e00ff */
[----:B------:R-:W-:Y:S01]  /*e210*/  PRMT R20, R78, 0x5432, R3 ;  /* 0x000054324e147816 */ /* 0x000fe20000000003 */
[----:B------:R-:W-:Y:S01]  /*e220*/  IMAD.U32 R30, R22, 0x10000, RZ ;  /* 0x00010000161e7824 */ /* 0x000fe200078e00ff */
[----:B------:R-:W-:Y:S02]  /*e230*/  PRMT R21, R77, 0x5410, R2 ;  /* 0x000054104d157816 */ /* 0x000fe40000000002 */
[----:B------:R-:W-:Y:S02]  /*e240*/  PRMT R19, R78, 0x5410, R12 ;  /* 0x000054104e137816 */ /* 0x000fe4000000000c */
[----:B------:R-:W-:Y:S02]  /*e250*/  LOP3.LUT R37, R18, 0xffff0000, RZ, 0xc0, !PT ;  /* 0xffff000012257812 */ /* 0x000fe400078ec0ff */
[----:B------:R-:W-:-:S02]  /*e260*/  LOP3.LUT R17, R17, 0xffff0000, RZ, 0xc0, !PT ;  /* 0xffff000011117812 */ /* 0x000fc400078ec0ff */
[----:B------:R-:W-:Y:S02]  /*e270*/  LOP3.LUT R15, R15, 0xffff0000, RZ, 0xc0, !PT ;  /* 0xffff00000f0f7812 */ /* 0x000fe400078ec0ff */
        /* <DEDUP_REMOVED lines=36> */
[C---:B------:R-:W-:Y:S01]  /*e4c0*/  IMAD.U32 R22, R16.reuse, 0x10000, RZ ;  /* 0x0001000010167824 */ /* 0x040fe200078e00ff */
[----:B------:R-:W-:Y:S01]  /*e4d0*/  LOP3.LUT R16, R16, 0xffff0000, RZ, 0xc0, !PT ;  /* 0xffff000010107812 */ /* 0x000fe200078ec0ff */
[C---:B------:R-:W-:Y:S01]  /*e4e0*/  FMUL.FTZ R7, R5.reuse, R17 ;  /* 0x0000001105077220 */ /* 0x040fe20000410000 */
[----:B------:R-:W-:Y:S01]  /*e4f0*/  F2FP.BF16.PACK_AB R8, R8, R30 ;  /* 0x0000001e0808723e */ /* 0x000fe200000010ff */
[----:B------:R-:W-:Y:S02]  /*e500*/  FMUL.FTZ R2, R5, R21 ;  /* 0x0000001505027220 */ /* 0x000fe40000410000 */
[----:B------:R-:W-:-:S02]  /*e510*/  IMAD.U32 R10, R20, 0x10000, RZ ;  /* 0x00010000140a7824 */ /* 0x000fc400078e00ff */
[----:B------:R-:W-:Y:S02]  /*e520*/  FMUL.FTZ R5, R4, R22 ;  /* 0x0000001604057220 */ /* 0x000fe40000410000 */
[C---:B------:R-:W-:Y:S02]  /*e530*/  FFMA.FTZ R9, R14.reuse, R21, -R7 ;  /* 0x000000150e097223 */ /* 0x040fe40000010807 */
[----:B------:R-:W-:Y:S02]  /*e540*/  FFMA.FTZ R14, R14, R17, R2 ;  /* 0x000000110e0e7223 */ /* 0x000fe40000010002 */
[----:B------:R-:W-:Y:S01]  /*e550*/  FFMA.FTZ R12, R24, R37, R6 ;  /* 0x00000025180c7223 */ /* 0x000fe20000010006 */
[----:B------:R-:W-:Y:S01]  /*e560*/  LOP3.LUT R6, R20, 0xffff0000, RZ, 0xc0, !PT ;  /* 0xffff000014067812 */ /* 0x000fe200078ec0ff */
[-C--:B------:R-:W-:Y:S01]  /*e570*/  FMUL.FTZ R2, R4, R10.reuse ;  /* 0x0000000a04027220 */ /* 0x080fe20000410000 */
[----:B------:R-:W-:Y:S01]  /*e580*/  F2FP.BF16.PACK_AB R9, R9, R27 ;  /* 0x0000001b0909723e */ /* 0x000fe200000010ff */
[----:B------:R-:W-:Y:S01]  /*e590*/  FFMA.FTZ R10, R13, R10, -R5 ;  /* 0x0000000a0d0a7223 */ /* 0x000fe20000010805 */
        /* <DEDUP_REMOVED lines=18> */
.L_x_4481:
[----:B------:R-:W-:Y:S05]  /*e6c0*/  BSYNC B1 ;  /* 0x0000000000017941 */ /* 0x000fea0003800000 */
.L_x_4480:
        /* <DEDUP_REMOVED lines=26> */
[----:B------:R-:W-:Y:S01]  /*e870*/  SHF.R.U32.HI R23, RZ, 0x10, R51 ;  /* 0x00000010ff177819 */ /* 0x000fe20000011633 */
[----:B------:R-:W-:Y:S01]  /*e880*/  IMAD.SHL.U32 R0, R0, 0x400, RZ ;  /* 0x0000040000007824 */ /* 0x000fe200078e00ff */
[----:B------:R-:W-:-:S02]  /*e890*/  LOP3.LUT R2, R2, R37, RZ, 0x3c, !PT ;  /* 0x0000002502027212 */ /* 0x000fc400078e3cff */
[----:B------:R-:W-:Y:S02]  /*e8a0*/  SHF.R.U64 R3, R34, 0x10, R35 ;  /* 0x0000001022037819 */ /* 0x000fe40000001223 */
[----:B------:R-:W-:Y:S02]  /*e8b0*/  LOP3.LUT R0, R0, 0x7fffe000, RZ, 0xc0, !PT ;  /* 0x7fffe00000007812 */ /* 0x000fe400078ec0ff */
[----:B------:R-:W-:Y:S02]  /*e8c0*/  PRMT R16, R80, 0x5432, R15 ;  /* 0x0000543250107816 */ /* 0x000fe4000000000f */
[----:B-----5:R-:W-:Y:S02]  /*e8d0*/  IADD3 R0, R2, R0, R36 ;  /* 0x0000000002007210 */ /* 0x020fe40007ffe024 */
[--C-:B------:R-:W-:Y:S02]  /*e8e0*/  SHF.R.U32.HI R2, RZ, 0x10, R33.reuse ;  /* 0x00000010ff027819 */ /* 0x100fe40000011621 */
[----:B------:R-:W-:Y:S01]  /*e8f0*/  PRMT R17, R79, 0x5410, R14 ;  /* 0x000054104f117816 */ /* 0x000fe2000000000e */
[----:B------:R-:W-:Y:S01]  /*e900*/  IMAD.SHL.U32 R28, R0, 0x2, RZ ;  /* 0x00000002001c7824 */ /* 0x000fe200078e00ff */
[----:B------:R-:W-:-:S02]  /*e910*/  SHF.R.U64 R0, R32, 0x10, R33 ;  /* 0x0000001020007819 */ /* 0x000fc40000001221 */
[----:B------:R-:W-:Y:S01]  /*e920*/  PRMT R15, R80, 0x5410, R23 ;  /* 0x00005410500f7816 */ /* 0x000fe20000000017 */
[----:B------:R-:W-:Y:S01]  /*e930*/  IMAD.U32 R32, R17, 0x10000, RZ ;  /* 0x0001000011207824 */ /* 0x000fe200078e00ff */
[----:B------:R-:W1:Y:S01]  /*e940*/  LDS.128 R4, [R28+0xc100] ;  /* 0x00c100001c047984 */ /* 0x000e620000000c00 */
[----:B------:R-:W-:Y:S02]  /*e950*/  PRMT R22, R81, 0x5432, R0 ;  /* 0x0000543251167816 */ /* 0x000fe40000000000 */
[----:B------:R-:W-:Y:S01]  /*e960*/  SHF.R.U32.HI R12, RZ, 0x10, R35 ;  /* 0x00000010ff0c7819 */ /* 0x000fe20000011623 */
[----:B------:R-:W-:Y:S01]  /*e970*/  IMAD.U32 R31, R15, 0x10000, RZ ;  /* 0x000100000f1f7824 */ /* 0x000fe200078e00ff */
[----:B------:R-:W-:Y:S01]  /*e980*/  PRMT R20, R82, 0x5432, R3 ;  /* 0x0000543252147816 */ /* 0x000fe20000000003 */
[----:B------:R-:W-:Y:S01]  /*e990*/  IMAD.U32 R30, R22, 0x10000, RZ ;  /* 0x00010000161e7824 */ /* 0x000fe200078e00ff */
[----:B------:R-:W-:Y:S02]  /*e9a0*/  PRMT R21, R81, 0x5410, R2 ;  /* 0x0000541051157816 */ /* 0x000fe40000000002 */
[----:B------:R-:W-:-:S02]  /*e9b0*/  PRMT R19, R82, 0x5410, R12 ;  /* 0x0000541052137816 */ /* 0x000fc4000000000c */
[----:B------:R-:W-:Y:S02]  /*e9c0*/  LOP3.LUT R33, R18, 0xffff0000, RZ, 0xc0, !PT ;  /* 0xffff000012217812 */ /* 0x000fe400078ec0ff */
[----:B------:R-:W-:Y:S02]  /*e9d0*/  LOP3.LUT R17, R17, 0xffff0000, RZ, 0xc0, !PT ;  /* 0xffff000011117812 */ /* 0x000fe400078ec0ff */
        /* <DEDUP_REMOVED lines=69> */
.L_x_4487:
[----:B------:R-:W-:Y:S05]  /*ee30*/  BSYNC B0 ;  /* 0x0000000000007941 */ /* 0x000fea0003800000 */
.L_x_4486:
        /* <DEDUP_REMOVED lines=21> */
[----:B-----5:R-:W-:Y:S02]  /*ef90*/  IADD3 R0, R2, R0, R36 ;  /* 0x0000000002007210 */ /* 0x020fe40007ffe024 */
[--C-:B------:R-:W-:Y:S02]  /*efa0*/  SHF.R.U32.HI R2, RZ, 0x10, R53.reuse ;  /* 0x00000010ff027819 */ /* 0x100fe40000011635 */
[----:B------:R-:W-:Y:S01]  /*efb0*/  PRMT R17, R84, 0x5410, R14 ;  /* 0x0000541054117816 */ /* 0x000fe2000000000e */
[----:B-1----:R-:W-:Y:S01]  /*efc0*/  IMAD.SHL.U32 R28, R0, 0x2, RZ ;  /* 0x00000002001c7824 */ /* 0x002fe200078e00ff */
[----:B------:R-:W-:Y:S02]  /*efd0*/  SHF.R.U64 R0, R52, 0x10, R53 ;  /* 0x0000001034007819 */ /* 0x000fe40000001235 */
[----:B------:R-:W-:Y:S01]  /*efe0*/  PRMT R15, R85, 0x5410, R23 ;  /* 0x00005410550f7816 */ /* 0x000fe20000000017 */
[----:B------:R-:W-:Y:S01]  /*eff0*/  IMAD.U32 R32, R17, 0x10000, RZ ;  /* 0x0001000011207824 */ /* 0x000fe200078e00ff */
[----:B------:R-:W1:Y:S01]  /*f000*/  LDS.128 R4, [R28+0xc100] ;  /* 0x00c100001c047984 */ /* 0x000e620000000c00 */
[----:B------:R-:W-:-:S02]  /*f010*/  PRMT R22, R86, 0x5432, R0 ;  /* 0x0000543256167816 */ /* 0x000fc40000000000 */
[----:B------:R-:W-:Y:S01]  /*f020*/  SHF.R.U32.HI R12, RZ, 0x10, R55 ;  /* 0x00000010ff0c7819 */ /* 0x000fe20000011637 */
[----:B------:R-:W-:Y:S01]  /*f030*/  IMAD.U32 R31, R15, 0x10000, RZ ;  /* 0x000100000f1f7824 */ /* 0x000fe200078e00ff */
[C---:B------:R-:W-:Y:S01]  /*f040*/  PRMT R20, R87.reuse, 0x5432, R3 ;  /* 0x0000543257147816 */ /* 0x040fe20000000003 */
        /* <DEDUP_REMOVED lines=74> */
.L_x_4489:
[----:B------:R-:W-:Y:S05]  /*f4f0*/  BSYNC B0 ;  /* 0x0000000000007941 */ /* 0x000fea0003800000 */
.L_x_4488:
        /* <DEDUP_REMOVED lines=106> */
.L_x_4465:
[----:B------:R-:W-:Y:S05]  /*fba0*/  BSYNC B2 ;  /* 0x0000000000027941 */ /* 0x000fea0003800000 */
.L_x_4447:
[----:B------:R-:W-:-:S04]  /*fbb0*/  DEPBAR.LE SB0, 0x0 ;  /* 0x000080000000791a */ /* 0x000fc80000000000 */
[----:B------:R-:W-:Y:S01]  /*fbc0*/  BAR.SYNC.DEFER_BLOCKING 0x0 ;  /* 0x0000000000007b1d */ /* 0x000fe20000010000 */
[----:B------:R-:W-:Y:S01]  /*fbd0*/  IMAD R0, R92, c[0x0][0x208], RZ ;  /* 0x000082005c007a24 */ /* 0x000fe200078e02ff */
[----:B------:R-:W-:Y:S01]  /*fbe0*/  SHF.L.U64.HI R96, R206, 0x1, R220 ;  /* 0x00000001ce607819 */ /* 0x000fe200000102dc */
[----:B------:R-:W-:Y:S01]  /*fbf0*/  IMAD.WIDE.U32 R2, R198, c[0x0][0x208], RZ ;  /* 0x00008200c6027a25 */ /* 0x000fe200078e00ff */
[----:B------:R-:W-:Y:S02]  /*fc00*/  SHF.L.U64.HI R95, R204, 0x1, R205 ;  /* 0x00000001cc5f7819 */ /* 0x000fe400000102cd */
[----:B------:R-:W-:Y:S01]  /*fc10*/  SHF.L.U64.HI R97, R207, 0x1, R219 ;  /* 0x00000001cf617819 */ /* 0x000fe200000102db */
[----:B------:R-:W-:Y:S01]  /*fc20*/  IMAD R0, R198, c[0x0][0x20c], R0 ;  /* 0x00008300c6007a24 */ /* 0x000fe200078e0200 */
[----:B------:R-:W-:Y:S01]  /*fc30*/  ISETP.GE.AND P5, PT, R204, c[0x0][0x1d4], PT ;  /* 0x00007500cc007a0c */ /* 0x000fe20003fa6270 */
[----:B------:R-:W-:Y:S01]  /*fc40*/  IMAD.WIDE.U32 R222, R83, c[0x0][0x210], RZ ;  /* 0x0000840053de7a25 */ /* 0x000fe200078e00ff */
[----:B------:R-:W-:Y:S01]  /*fc50*/  ISETP.GE.AND P4, PT, R206, c[0x0][0x1d4], PT ;  /* 0x00007500ce007a0c */ /* 0x000fe20003f86270 */
[----:B------:R-:W-:Y:S02]  /*fc60*/  BSSY B0, `(.L_x_4490) ;  /* 0x0000116000007945 */ /* 0x000fe40003800000 */
[----:B------:R-:W-:-:S02]  /*fc70*/  IMAD.IADD R3, R3, 0x1, R0 ;  /* 0x0000000103037824 */ /* 0x000fc400078e0200 */
[----:B------:R-:W-:Y:S02]  /*fc80*/  IMAD R0, R93, c[0x0][0x218], RZ ;  /* 0x000086005d007a24 */ /* 0x000fe400078e02ff */
[----:B------:R-:W-:-:S04]  /*fc90*/  IMAD.WIDE.U32 R2, R196, c[0x0][0x218], R2 ;  /* 0x00008600c4027a25 */ /* 0x000fc800078e0002 */
[----:B------:R-:W-:Y:S02]  /*fca0*/  IMAD R224, R83, c[0x0][0x214], R223 ;  /* 0x0000850053e07a24 */ /* 0x000fe400078e02df */
[----:B------:R-:W-:Y:S01]  /*fcb0*/  IMAD.SHL.U32 R93, R206, 0x2, RZ ;  /* 0x00000002ce5d7824 */ /* 0x000fe200078e00ff */
[----:B-12---:R-:W-:Y:S01]  /*fcc0*/  LDSM.16.M88.4 R8, [R178] ;  /* 0x00000000b208783b */ /* 0x006fe20000000200 */
[----:B------:R-:W-:Y:S02]  /*fcd0*/  IMAD.SHL.U32 R92, R204, 0x2, RZ ;  /* 0x00000002cc5c7824 */ /* 0x000fe400078e00ff */
[----:B------:R-:W-:Y:S01]  /*fce0*/  IMAD.SHL.U32 R94, R207, 0x2, RZ ;  /* 0x00000002cf5e7824 */ /* 0x000fe200078e00ff */
[----:B------:R-:W1:Y:S04]  /*fcf0*/  LDSM.16.M88.4 R4, [R147] ;  /* 0x000000009304783b */ /* 0x000e680000000200 */
[----:B------:R-:W2:Y:S04]  /*fd00*/  LDSM.16.M88.4 R12, [R147+0x800] ;  /* 0x00080000930c783b */ /* 0x000ea80000000200 */
[----:B------:R-:W3:Y:S04]  /*fd10*/  LDSM.16.M88.4 R16, [R147+0x1000] ;  /* 0x001000009310783b */ /* 0x000ee80000000200 */
[----:B------:R-:W-:Y:S04]  /*fd20*/  LDSM.16.M88.4 R28, [R147+0x1800] ;  /* 0x00180000931c783b */ /* 0x000fe80000000200 */
[----:B------:R-:W-:Y:S04]  /*fd30*/  LDSM.16.M88.4 R24, [R182] ;  /* 0x00000000b618783b */ /* 0x000fe80000000200 */
[----:B-----5:R-:W-:Y:S04]  /*fd40*/  LDSM.16.M88.4 R36, [R193] ;  /* 0x00000000c124783b */ /* 0x020fe80000000200 */
[----:B------:R-:W-:Y:S01]  /*fd50*/  LDSM.16.M88.4 R48, [R191] ;  /* 0x00000000bf30783b */ /* 0x000fe20000000200 */
[C---:B-1----:R-:W-:Y:S07]  /*fd60*/  HMMA.16816.F32.BF16 R44, R8.reuse, R4, RZ ;  /* 0x00000004082c723c */ /* 0x042fee00000418ff */
[----:B------:R-:W-:Y:S01]  /*fd70*/  IMAD R4, R196, c[0x0][0x21c], R0 ;  /* 0x00008700c4047a24 */ /* 0x000fe200078e0200 */
[----:B------:R-:W-:Y:S01]  /*fd80*/  IADD3 R0, P0, R2, R222, RZ ;  /* 0x000000de02007210 */ /* 0x000fe20007f1e0ff */
[----:B--2---:R-:W-:Y:S03]  /*fd90*/  HMMA.16816.F32.BF16 R32, R8, R12, RZ ;  /* 0x0000000c0820723c */ /* 0x004fe600000418ff */
[----:B------:R-:W-:-:S02]  /*fda0*/  IADD3.X R3, R224, R3, R4, P0, !PT ;  /* 0x00000003e0037210 */ /* 0x000fc400007fe404 */
[----:B------:R-:W-:-:S03]  /*fdb0*/  LEA R2, P0, R0, c[0x0][0x1f8], 0x1 ;  /* 0x00007e0000027a11 */ /* 0x000fc600078008ff */
[C---:B------:R-:W-:Y:S01]  /*fdc0*/  HMMA.16816.F32.BF16 R40, R8.reuse, R6, RZ ;  /* 0x000000060828723c */ /* 0x040fe200000418ff */
[----:B------:R-:W-:Y:S01]  /*fdd0*/  LEA.HI.X R13, R0, c[0x0][0x1fc], R3, 0x1, P0 ;  /* 0x00007f00000d7a11 */ /* 0x000fe200000f0c03 */
[----:B------:R-:W-:Y:S04]  /*fde0*/  LDSM.16.M88.4 R4, [R179] ;  /* 0x00000000b304783b */ /* 0x000fe80000000200 */
[----:B------:R-:W1:Y:S02]  /*fdf0*/  SHFL.IDX PT, R3, R2, RZ, 0x181f ;  /* 0x00181fff02037589 */ /* 0x000e6400000e0000 */
[C---:B---3--:R-:W-:Y:S02]  /*fe00*/  HMMA.16816.F32.BF16 R64, R8.reuse, R18, RZ ;  /* 0x000000120840723c */ /* 0x048fe400000418ff */
[----:B------:R-:W2:Y:S04]  /*fe10*/  SHFL.IDX PT, R12, R13, RZ, 0x181f ;  /* 0x00181fff0d0c7589 */ /* 0x000ea800000e0000 */
[----:B------:R-:W3:Y:S02]  /*fe20*/  SHFL.IDX PT, R0, R2, 0x1, 0x181f ;  /* 0x00381f0002007f89 */ /* 0x000ee400000e0000 */
[C---:B------:R-:W-:Y:S02]  /*fe30*/  HMMA.16816.F32.BF16 R52, R8.reuse, R14, RZ ;  /* 0x0000000e0834723c */ /* 0x040fe400000418ff */
[----:B------:R-:W4:Y:S06]  /*fe40*/  SHFL.IDX PT, R2, R13, 0x1, 0x181f ;  /* 0x00381f000d027f89 */ /* 0x000f2c00000e0000 */
[----:B------:R-:W-:Y:S01]  /*fe50*/  HMMA.16816.F32.BF16 R56, R8, R16, RZ ;  /* 0x000000100838723c */ /* 0x000fe200000418ff */
[----:B-1----:R-:W-:-:S02]  /*fe60*/  IADD3 R20, P1, R3, R93, RZ ;  /* 0x0000005d03147210 */ /* 0x002fc40007f3e0ff */
[----:B------:R-:W-:-:S05]  /*fe70*/  IADD3 R22, P0, R3, R92, RZ ;  /* 0x0000005c03167210 */ /* 0x000fca0007f1e0ff */
[C---:B------:R-:W-:Y:S01]  /*fe80*/  HMMA.16816.F32.BF16 R68, R8.reuse, R28, RZ ;  /* 0x0000001c0844723c */ /* 0x040fe200000418ff */
[----:B------:R-:W-:Y:S01]  /*fe90*/  IADD3 R18, P2, R3, R94, RZ ;  /* 0x0000005e03127210 */ /* 0x000fe20007f5e0ff */
[C-C-:B--2---:R-:W-:Y:S02]  /*fea0*/  IMAD.X R21, R12.reuse, 0x1, R96.reuse, P1 ;  /* 0x000000010c157824 */ /* 0x144fe400008e0660 */
[----:B------:R-:W-:Y:S01]  /*feb0*/  IMAD.X R23, R12, 0x1, R95, P0 ;  /* 0x000000010c177824 */ /* 0x000fe200000e065f */
[----:B---3--:R-:W-:Y:S01]  /*fec0*/  IADD3 R14, P1, R0, R93, RZ ;  /* 0x0000005d000e7210 */ /* 0x008fe20007f3e0ff */
[----:B------:R-:W-:Y:S01]  /*fed0*/  IMAD.X R19, R12, 0x1, R97, P2 ;  /* 0x000000010c137824 */ /* 0x000fe200010e0661 */
[----:B------:R-:W-:Y:S01]  /*fee0*/  IADD3 R16, P0, R0, R92, RZ ;  /* 0x0000005c00107210 */ /* 0x000fe20007f1e0ff */
[----:B------:R-:W-:Y:S01]  /*fef0*/  HMMA.16816.F32.BF16 R60, R8, R30, RZ ;  /* 0x0000001e083c723c */ /* 0x000fe200000418ff */
[----:B------:R-:W-:Y:S01]  /*ff00*/  ISETP.LT.OR P2, PT, R76, 0x1, P5 ;  /* 0x000000014c00780c */ /* 0x000fe20002f41670 */
[----:B----4-:R-:W-:Y:S01]  /*ff10*/  IMAD.X R15, R2, 0x1, R96, P1 ;  /* 0x00000001020f7824 */ /* 0x010fe200008e0660 */
[----:B------:R-:W-:Y:S01]  /*ff20*/  ISETP.LT.OR P1, PT, R76, 0x1, P4 ;  /* 0x000000014c00780c */ /* 0x000fe20002721670 */
[----:B------:R-:W-:Y:S01]  /*ff30*/  IMAD.X R17, R2, 0x1, R95, P0 ;  /* 0x0000000102117824 */ /* 0x000fe200000e065f */
[----:B------:R-:W-:Y:S01]  /*ff40*/  IADD3 R12, P0, R0, R94, RZ ;  /* 0x0000005e000c7210 */ /* 0x000fe20007f1e0ff */
[----:B------:R-:W1:Y:S02]  /*ff50*/  LDSM.16.M88.4 R8, [R192] ;  /* 0x00000000c008783b */ /* 0x000e640000000200 */
[----:B------:R-:W-:Y:S02]  /*ff60*/  HMMA.16816.F32.BF16 R72, R4, R24, R44 ;  /* 0x000000180448723c */ /* 0x000fe4000004182c */
[----:B------:R-:W-:Y:S01]  /*ff70*/  IMAD.X R13, R2, 0x1, R97, P0 ;  /* 0x00000001020d7824 */ /* 0x000fe200000e0661 */
[----:B------:R-:W-:-:S03]  /*ff80*/  ISETP.GE.AND P0, PT, R207, c[0x0][0x1d4], PT ;  /* 0x00007500cf007a0c */ /* 0x000fc60003f06270 */
[----:B------:R-:W-:Y:S01]  /*ff90*/  @!PT LDS RZ, [RZ] ;  /* 0x00000000fffff984 */ /* 0x000fe20000000800 */
[----:B------:R-:W-:Y:S01]  /*ffa0*/  @!PT LDS RZ, [RZ] ;  /* 0x00000000fffff984 */ /* 0x000fe20000000800 */
[----:B------:R-:W-:Y:S01]  /*ffb0*/  @!PT LDS RZ, [RZ] ;  /* 0x00000000fffff984 */ /* 0x000fe20000000800 */
[----:B------:R2:W-:Y:S01]  /*ffc0*/  LDGSTS.E.BYPASS.LTC128B.128 [R194+0x100], [R22.64], !P2 ;  /* 0x0010000016c27fae */ /* 0x0005e2000d101d48 */
[C---:B------:R-:W-:Y:S01]  /*ffd0*/  ISETP.LT.OR P3, PT, R76.reuse, 0x1, P0 ;  /* 0x000000014c00780c */ /* 0x040fe20000761670 */
[----:B------:R-:W-:Y:S01]  /*ffe0*/  HMMA.16816.F32.BF16 R44, R4, R26, R40 ;  /* 0x0000001a042c723c */ /* 0x000fe20000041828 */
[C---:B------:R-:W-:Y:S01]  /*fff0*/  ISETP.LT.OR P2, PT, R76.reuse, 0x21, P5 ;  /* 0x000000214c00780c */ /* 0x040fe20002f41670 */
[----:B------:R2:W-:Y:S01]  /*10000*/  LDGSTS.E.BYPASS.LTC128B.128 [R194+0x2100], [R20.64], !P1 ;  /* 0x0210000014c27fae */ /* 0x0005e2000c901d48 */
[C---:B------:R-:W-:Y:S02]  /*10010*/  ISETP.LT.OR P1, PT, R76.reuse, 0x21, P4 ;  /* 0x000000214c00780c */ /* 0x040fe40002721670 */
[----:B------:R-:W-:-:S03]  /*10020*/  ISETP.LT.OR P0, PT, R76, 0x21, P0 ;  /* 0x000000214c00780c */ /* 0x000fc60000701670 */
[C---:B------:R-:W-:Y:S04]  /*10030*/  HMMA.16816.F32.BF16 R40, R4.reuse, R36, R32 ;  /* 0x000000240428723c */ /* 0x040fe80000041820 */
[----:B------:R1:W-:Y:S04]  /*10040*/  LDGSTS.E.BYPASS.LTC128B.128 [R194+0x4100], [R18.64], !P3 ;  /* 0x0410000012c27fae */ /* 0x0003e8000d901d48 */
[----:B------:R1:W-:Y:S01]  /*10050*/  LDGSTS.E.BYPASS.LTC128B.128 [R194+0x1100], [R16.64], !P2 ;  /* 0x0110000010c27fae */ /* 0x0003e2000d101d48 */
[----:B------:R-:W-:Y:S03]  /*10060*/  HMMA.16816.F32.BF16 R60, R4, R50, R60 ;  /* 0x00000032043c723c */ /* 0x000fe6000004183c */
[----:B------:R3:W-:Y:S04]  /*10070*/  LDGSTS.E.BYPASS.LTC128B.128 [R194+0x3100], [R14.64], !P1 ;  /* 0x031000000ec27fae */ /* 0x0007e8000c901d48 */
[----:B------:R3:W-:Y:S01]  /*10080*/  LDGSTS.E.BYPASS.LTC128B.128 [R194+0x5100], [R12.64], !P0 ;  /* 0x051000000cc27fae */ /* 0x0007e2000c101d48 */
[----:B------:R-:W-:-:S03]  /*10090*/  ISETP.GT.AND P0, PT, R98, R215, PT ;  /* 0x000000d76200720c */ /* 0x000fc60003f04270 */
[----:B------:R-:W-:Y:S01]  /*100a0*/  LDSM.16.M88.4 R32, [R177] ;  /* 0x00000000b120783b */ /* 0x000fe20000000200 */
[C---:B--2---:R-:W-:Y:S03]  /*100b0*/  HMMA.16816.F32.BF16 R20, R4.reuse, R38, R52 ;  /* 0x000000260414723c */ /* 0x044fe60000041834 */
[----:B------:R-:W-:Y:S04]  /*100c0*/  LDSM.16.M88.4 R28, [R177+0x800] ;  /* 0x00080000b11c783b */ /* 0x000fe80000000200 */
[----:B------:R-:W-:Y:S01]  /*100d0*/  LDSM.16.M88.4 R80, [R177+0x1800] ;  /* 0x00180000b150783b */ /* 0x000fe20000000200 */
[C---:B------:R-:W-:Y:S03]  /*100e0*/  HMMA.16816.F32.BF16 R36, R4.reuse, R48, R68 ;  /* 0x000000300424723c */ /* 0x040fe60000041844 */
[----:B------:R-:W-:Y:S04]  /*100f0*/  LDSM.16.M88.4 R24, [R177+0x1000] ;  /* 0x00100000b118783b */ /* 0x000fe80000000200 */
[----:B------:R-:W-:Y:S01]  /*10100*/  LDSM.16.M88.4 R68, [R174] ;  /* 0x00000000ae44783b */ /* 0x000fe20000000200 */
[C---:B-1----:R-:W-:Y:S03]  /*10110*/  HMMA.16816.F32.BF16 R16, R4.reuse, R8, R56 ;  /* 0x000000080410723c */ /* 0x042fe60000041838 */
[----:B------:R-:W-:Y:S04]  /*10120*/  LDSM.16.M88.4 R76, [R174+0x800] ;  /* 0x00080000ae4c783b */ /* 0x000fe80000000200 */
[----:B---3--:R-:W1:Y:S01]  /*10130*/  LDSM.16.M88.4 R12, [R181] ;  /* 0x00000000b50c783b */ /* 0x008e620000000200 */
[----:B------:R-:W-:Y:S03]  /*10140*/  HMMA.16816.F32.BF16 R8, R4, R10, R64 ;  /* 0x0000000a0408723c */ /* 0x000fe60000041840 */
[----:B------:R-:W2:Y:S04]  /*10150*/  LDSM.16.M88.4 R4, [R180] ;  /* 0x00000000b404783b */ /* 0x000ea80000000200 */
[----:B------:R-:W-:Y:S04]  /*10160*/  LDSM.16.M88.4 R84, [R187] ;  /* 0x00000000bb54783b */ /* 0x000fe80000000200 */
[----:B------:R-:W-:Y:S04]  /*10170*/  LDSM.16.M88.4 R88, [R177+0x2800] ;  /* 0x00280000b158783b */ /* 0x000fe80000000200 */
[----:B------:R-:W0:Y:S01]  /*10180*/  LDGDEPBAR ;  /* 0x00000000000079af */ /* 0x000e220000000000 */
[C---:B-1----:R-:W-:Y:S03]  /*10190*/  HMMA.16816.F32.BF16 R64, R12.reuse, R32, R72 ;  /* 0x000000200c40723c */ /* 0x042fe60000041848 */
[----:B------:R-:W-:Y:S05]  /*101a0*/  LDSM.16.M88.4 R72, [R147+0x3800] ;  /* 0x003800009348783b */ /* 0x000fea0000000200 */
[C---:B------:R-:W-:Y:S08]  /*101b0*/  HMMA.16816.F32.BF16 R56, R12.reuse, R34, R44 ;  /* 0x000000220c38723c */ /* 0x040ff0000004182c */
[C---:B------:R-:W-:Y:S01]  /*101c0*/  HMMA.16816.F32.BF16 R52, R12.reuse, R28, R40 ;  /* 0x0000001c0c34723c */ /* 0x040fe20000041828 */
[----:B------:R-:W1:Y:S07]  /*101d0*/  LDSM.16.M88.4 R40, [R174+0x1000] ;  /* 0x00100000ae28783b */ /* 0x000e6e0000000200 */
[C---:B------:R-:W-:Y:S08]  /*101e0*/  HMMA.16816.F32.BF16 R48, R12.reuse, R30, R20 ;  /* 0x0000001e0c30723c */ /* 0x040ff00000041814 */
[C---:B------:R-:W-:Y:S01]  /*101f0*/  HMMA.16816.F32.BF16 R28, R12.reuse, R80, R36 ;  /* 0x000000500c1c723c */ /* 0x040fe20000041824 */
[----:B------:R-:W3:Y:S07]  /*10200*/  LDSM.16.M88.4 R36, [R174+0x1800] ;  /* 0x00180000ae24783b */ /* 0x000eee0000000200 */
[C---:B------:R-:W-:Y:S08]  /*10210*/  HMMA.16816.F32.BF16 R44, R12.reuse, R24, R16 ;  /* 0x000000180c2c723c */ /* 0x040ff00000041810 */
[C---:B------:R-:W-:Y:S01]  /*10220*/  HMMA.16816.F32.BF16 R32, R12.reuse, R26, R8 ;  /* 0x0000001a0c20723c */ /* 0x040fe20000041808 */
[----:B------:R-:W-:Y:S04]  /*10230*/  LDSM.16.M88.4 R8, [R178+0x4000] ;  /* 0x00400000b208783b */ /* 0x000fe80000000200 */
[----:B------:R-:W4:Y:S03]  /*10240*/  LDSM.16.M88.4 R24, [R147+0x2000] ;  /* 0x002000009318783b */ /* 0x000f260000000200 */
[----:B------:R-:W-:Y:S01]  /*10250*/  HMMA.16816.F32.BF16 R20, R12, R82, R60 ;  /* 0x000000520c14723c */ /* 0x000fe2000004183c */
[----:B------:R-:W3:Y:S07]  /*10260*/  LDSM.16.M88.4 R80, [R147+0x2800] ;  /* 0x002800009350783b */ /* 0x000eee0000000200 */
[C---:B--2---:R-:W-:Y:S08]  /*10270*/  HMMA.16816.F32.BF16 R16, R4.reuse, R68, R64 ;  /* 0x000000440410723c */ /* 0x044ff00000041840 */
[C---:B------:R-:W-:Y:S01]  /*10280*/  HMMA.16816.F32.BF16 R12, R4.reuse, R70, R56 ;  /* 0x00000046040c723c */ /* 0x040fe20000041838 */
[----:B------:R-:W2:Y:S07]  /*10290*/  LDSM.16.M88.4 R68, [R147+0x3000] ;  /* 0x003000009344783b */ /* 0x000eae0000000200 */
[C---:B------:R-:W-:Y:S08]  /*102a0*/  HMMA.16816.F32.BF16 R64, R4.reuse, R76, R52 ;  /* 0x0000004c0440723c */ /* 0x040ff00000041834 */
[C---:B------:R-:W-:Y:S01]  /*102b0*/  HMMA.16816.F32.BF16 R60, R4.reuse, R78, R48 ;  /* 0x0000004e043c723c */ /* 0x040fe20000041830 */
[----:B------:R-:W-:Y:S07]  /*102c0*/  LDSM.16.M88.4 R76, [R188] ;  /* 0x00000000bc4c783b */ /* 0x000fee0000000200 */
[C---:B-1----:R-:W-:Y:S08]  /*102d0*/  HMMA.16816.F32.BF16 R52, R4.reuse, R40, R44 ;  /* 0x000000280434723c */ /* 0x042ff0000004182c */
[C---:B------:R-:W-:Y:S01]  /*102e0*/  HMMA.16816.F32.BF16 R48, R4.reuse, R42, R32 ;  /* 0x0000002a0430723c */ /* 0x040fe20000041820 */
[----:B------:R-:W-:Y:S07]  /*102f0*/  LDSM.16.M88.4 R32, [R189] ;  /* 0x00000000bd20783b */ /* 0x000fee0000000200 */
[C---:B---3--:R-:W-:Y:S08]  /*10300*/  HMMA.16816.F32.BF16 R56, R4.reuse, R36, R28 ;  /* 0x000000240438723c */ /* 0x048ff0000004181c */
[----:B------:R-:W-:Y:S01]  /*10310*/  HMMA.16816.F32.BF16 R44, R4, R38, R20 ;  /* 0x00000026042c723c */ /* 0x000fe20000041814 */
[----:B------:R-:W-:Y:S04]  /*10320*/  LDSM.16.M88.4 R4, [R179+0x4000] ;  /* 0x00400000b304783b */ /* 0x000fe80000000200 */
[----:B------:R-:W1:Y:S03]  /*10330*/  LDSM.16.M88.4 R36, [R190] ;  /* 0x00000000be24783b */ /* 0x000e660000000200 */
[C---:B----4-:R-:W-:Y:S08]  /*10340*/  HMMA.16816.F32.BF16 R40, R8.reuse, R24, R16 ;  /* 0x000000180828723c */ /* 0x050ff00000041810 */
[C---:B------:R-:W-:Y:S08]  /*10350*/  HMMA.16816.F32.BF16 R28, R8.reuse, R26, R12 ;  /* 0x0000001a081c723c */ /* 0x040ff0000004180c */
[C---:B------:R-:W-:Y:S08]  /*10360*/  HMMA.16816.F32.BF16 R24, R8.reuse, R80, R64 ;  /* 0x000000500818723c */ /* 0x040ff00000041840 */
[C---:B--2---:R-:W-:Y:S08]  /*10370*/  HMMA.16816.F32.BF16 R16, R8.reuse, R68, R52 ;  /* 0x000000440810723c */ /* 0x044ff00000041834 */
[C---:B------:R-:W-:Y:S01]  /*10380*/  HMMA.16816.F32.BF16 R20, R8.reuse, R82, R60 ;  /* 0x000000520814723c */ /* 0x040fe2000004183c */
[----:B------:R-:W-:Y:S07]  /*10390*/  LDSM.16.M88.4 R80, [R177+0x2000] ;  /* 0x00200000b150783b */ /* 0x000fee0000000200 */
[C---:B------:R-:W-:Y:S08]  /*103a0*/  HMMA.16816.F32.BF16 R12, R8.reuse, R70, R48 ;  /* 0x00000046080c723c */ /* 0x040ff00000041830 */
[C---:B------:R-:W-:Y:S08]  /*103b0*/  HMMA.16816.F32.BF16 R56, R8.reuse, R72, R56 ;  /* 0x000000480838723c */ /* 0x040ff00000041838 */
[----:B------:R-:W-:Y:S01]  /*103c0*/  HMMA.16816.F32.BF16 R52, R8, R74, R44 ;  /* 0x0000004a0834723c */ /* 0x000fe2000004182c */
[----:B------:R-:W2:Y:S04]  /*103d0*/  LDSM.16.M88.4 R8, [R181+0x4000] ;  /* 0x00400000b508783b */ /* 0x000ea80000000200 */
[----:B------:R-:W3:Y:S03]  /*103e0*/  LDSM.16.M88.4 R44, [R177+0x3000] ;  /* 0x00300000b12c783b */ /* 0x000ee60000000200 */
[C---:B-1----:R-:W-:Y:S08]  /*103f0*/  HMMA.16816.F32.BF16 R72, R4.reuse, R36, R40 ;  /* 0x000000240448723c */ /* 0x042ff00000041828 */
[C---:B------:R-:W-:Y:S08]  /*10400*/  HMMA.16816.F32.BF16 R68, R4.reuse, R38, R28 ;  /* 0x000000260444723c */ /* 0x040ff0000004181c */
[C---:B------:R-:W-:Y:S01]  /*10410*/  HMMA.16816.F32.BF16 R64, R4.reuse, R32, R24 ;  /* 0x000000200440723c */ /* 0x040fe20000041818 */
        /* <DEDUP_REMOVED lines=10> */
[C---:B--2---:R-:W-:Y:S01]  /*104c0*/  HMMA.16816.F32.BF16 R20, R8.reuse, R80, R72 ;  /* 0x000000500814723c */ /* 0x044fe20000041848 */
[----:B------:R-:W-:Y:S07]  /*104d0*/  LDSM.16.M88.4 R72, [R174+0x3800] ;  /* 0x00380000ae48783b */ /* 0x000fee0000000200 */
[C---:B------:R-:W-:Y:S01]  /*104e0*/  HMMA.16816.F32.BF16 R16, R8.reuse, R82, R68 ;  /* 0x000000520810723c */ /* 0x040fe20000041844 */
[----:B------:R-:W2:Y:S04]  /*104f0*/  LDSM.16.M88.4 R68, [R174+0x3000] ;  /* 0x00300000ae44783b */ /* 0x000ea80000000200 */
[----:B------:R-:W-:Y:S03]  /*10500*/  LDSM.16.M88.4 R80, [R147+0x5800] ;  /* 0x005800009350783b */ /* 0x000fe60000000200 */
[C---:B------:R-:W-:Y:S08]  /*10510*/  HMMA.16816.F32.BF16 R12, R8.reuse, R88, R64 ;  /* 0x00000058080c723c */ /* 0x040ff00000041840 */
[C---:B------:R-:W-:Y:S01]  /*10520*/  HMMA.16816.F32.BF16 R64, R8.reuse, R90, R60 ;  /* 0x0000005a0840723c */ /* 0x040fe2000004183c */
[----:B------:R-:W-:Y:S07]  /*10530*/  LDSM.16.M88.4 R88, [R177+0x4800] ;  /* 0x00480000b158783b */ /* 0x000fee0000000200 */
[C---:B---3--:R-:W-:Y:S08]  /*10540*/  HMMA.16816.F32.BF16 R60, R8.reuse, R44, R48 ;  /* 0x0000002c083c723c */ /* 0x048ff00000041830 */
[----:B------:R-:W-:Y:S08]  /*10550*/  HMMA.16816.F32.BF16 R56, R8, R46, R40 ;  /* 0x0000002e0838723c */ /* 0x000ff00000041828 */
[C---:B-1----:R-:W-:Y:S08]  /*10560*/  HMMA.16816.F32.BF16 R44, R4.reuse, R24, R20 ;  /* 0x00000018042c723c */ /* 0x042ff00000041814 */
[----:B------:R-:W-:Y:S08]  /*10570*/  HMMA.16816.F32.BF16 R40, R4, R26, R16 ;  /* 0x0000001a0428723c */ /* 0x000ff00000041810 */
[----:B------:R-:W-:Y:S01]  /*10580*/  HMMA.16816.F32.BF16 R52, R8, R32, R36 ;  /* 0x000000200834723c */ /* 0x000fe20000041824 */
[----:B------:R-:W-:Y:S07]  /*10590*/  LDSM.16.M88.4 R36, [R147+0x4000] ;  /* 0x004000009324783b */ /* 0x000fee0000000200 */
[----:B------:R-:W-:Y:S01]  /*105a0*/  HMMA.16816.F32.BF16 R24, R4, R76, R12 ;  /* 0x0000004c0418723c */ /* 0x000fe2000004180c */
[----:B------:R-:W1:Y:S07]  /*105b0*/  LDSM.16.M88.4 R12, [R178+0x8000] ;  /* 0x00800000b20c783b */ /* 0x000e6e0000000200 */
[----:B------:R-:W-:Y:S01]  /*105c0*/  HMMA.16816.F32.BF16 R48, R8, R34, R28 ;  /* 0x000000220830723c */ /* 0x000fe2000004181c */
[----:B------:R-:W3:Y:S04]  /*105d0*/  LDSM.16.M88.4 R32, [R147+0x4800] ;  /* 0x004800009320783b */ /* 0x000ee80000000200 */
[----:B------:R-:W4:Y:S03]  /*105e0*/  LDSM.16.M88.4 R28, [R147+0x5000] ;  /* 0x00500000931c783b */ /* 0x000f260000000200 */
[C---:B------:R-:W-:Y:S01]  /*105f0*/  HMMA.16816.F32.BF16 R20, R4.reuse, R78, R64 ;  /* 0x0000004e0414723c */ /* 0x040fe20000041840 */
[----:B------:R-:W-:Y:S07]  /*10600*/  LDSM.16.M88.4 R76, [R185] ;  /* 0x00000000b94c783b */ /* 0x000fee0000000200 */
[C---:B--2---:R-:W-:Y:S08]  /*10610*/  HMMA.16816.F32.BF16 R16, R4.reuse, R68, R60 ;  /* 0x000000440410723c */ /* 0x044ff0000004183c */
[C---:B------:R-:W-:Y:S08]  /*10620*/  HMMA.16816.F32.BF16 R8, R4.reuse, R70, R56 ;  /* 0x000000460408723c */ /* 0x040ff00000041838 */
[C---:B------:R-:W-:Y:S08]  /*10630*/  HMMA.16816.F32.BF16 R52, R4.reuse, R72, R52 ;  /* 0x000000480434723c */ /* 0x040ff00000041834 */
[----:B------:R-:W-:Y:S01]  /*10640*/  HMMA.16816.F32.BF16 R68, R4, R74, R48 ;  /* 0x0000004a0444723c */ /* 0x000fe20000041830 */
[----:B------:R-:W-:Y:S04]  /*10650*/  LDSM.16.M88.4 R4, [R179+0x8000] ;  /* 0x00800000b304783b */ /* 0x000fe80000000200 */
[----:B------:R-:W2:Y:S03]  /*10660*/  LDSM.16.M88.4 R72, [R186] ;  /* 0x00000000ba48783b */ /* 0x000ea60000000200 */
[C---:B-1----:R-:W-:Y:S08]  /*10670*/  HMMA.16816.F32.BF16 R64, R12.reuse, R36, R44 ;  /* 0x000000240c40723c */ /* 0x042ff0000004182c */
[C---:B------:R-:W-:Y:S01]  /*10680*/  HMMA.16816.F32.BF16 R60, R12.reuse, R38, R40 ;  /* 0x000000260c3c723c */ /* 0x040fe20000041828 */
[----:B------:R-:W1:Y:S04]  /*10690*/  LDSM.16.M88.4 R40, [R184] ;  /* 0x00000000b828783b */ /* 0x000e680000000200 */
[----:B------:R-:W1:Y:S03]  /*106a0*/  LDSM.16.M88.4 R36, [R183] ;  /* 0x00000000b724783b */ /* 0x000e660000000200 */
[C---:B---3--:R-:W-:Y:S01]  /*106b0*/  HMMA.16816.F32.BF16 R56, R12.reuse, R32, R24 ;  /* 0x000000200c38723c */ /* 0x048fe20000041818 */
[----:B------:R-:W-:Y:S07]  /*106c0*/  LDSM.16.M88.4 R24, [R177+0x4000] ;  /* 0x00400000b118783b */ /* 0x000fee0000000200 */
[C---:B------:R-:W-:Y:S08]  /*106d0*/  HMMA.16816.F32.BF16 R48, R12.reuse, R34, R20 ;  /* 0x000000220c30723c */ /* 0x040ff00000041814 */
[C---:B----4-:R-:W-:Y:S08]  /*106e0*/  HMMA.16816.F32.BF16 R44, R12.reuse, R28, R16 ;  /* 0x0000001c0c2c723c */ /* 0x050ff00000041810 */
[C---:B------:R-:W-:Y:S01]  /*106f0*/  HMMA.16816.F32.BF16 R32, R12.reuse, R30, R8 ;  /* 0x0000001e0c20723c */ /* 0x040fe20000041808 */
[----:B------:R-:W3:Y:S07]  /*10700*/  LDSM.16.M88.4 R8, [R181+0x8000] ;  /* 0x00800000b508783b */ /* 0x000eee0000000200 */
[C---:B------:R-:W-:Y:S08]  /*10710*/  HMMA.16816.F32.BF16 R28, R12.reuse, R80, R52 ;  /* 0x000000500c1c723c */ /* 0x040ff00000041834 */
[----:B------:R-:W-:Y:S01]  /*10720*/  HMMA.16816.F32.BF16 R20, R12, R82, R68 ;  /* 0x000000520c14723c */ /* 0x000fe20000041844 */
[----:B------:R-:W4:Y:S07]  /*10730*/  LDSM.16.M88.4 R80, [R177+0x5000] ;  /* 0x00500000b150783b */ /* 0x000f2e0000000200 */
[C---:B--2---:R-:W-:Y:S08]  /*10740*/  HMMA.16816.F32.BF16 R16, R4.reuse, R72, R64 ;  /* 0x000000480410723c */ /* 0x044ff00000041840 */
[C---:B------:R-:W-:Y:S08]  /*10750*/  HMMA.16816.F32.BF16 R12, R4.reuse, R74, R60 ;  /* 0x0000004a040c723c */ /* 0x040ff0000004183c */
[C---:B------:R-:W-:Y:S08]  /*10760*/  HMMA.16816.F32.BF16 R68, R4.reuse, R76, R56 ;  /* 0x0000004c0444723c */ /* 0x040ff00000041838 */
[C---:B------:R-:W-:Y:S01]  /*10770*/  HMMA.16816.F32.BF16 R76, R4.reuse, R78, R48 ;  /* 0x0000004e044c723c */ /* 0x040fe20000041830 */
[----:B------:R-:W-:Y:S07]  /*10780*/  LDSM.16.M88.4 R48, [R174+0x4000] ;  /* 0x00400000ae30783b */ /* 0x000fee0000000200 */
[C---:B-1----:R-:W-:Y:S01]  /*10790*/  HMMA.16816.F32.BF16 R72, R4.reuse, R40, R44 ;  /* 0x000000280448723c */ /* 0x042fe2000004182c */
[----:B------:R-:W-:Y:S07]  /*107a0*/  LDSM.16.M88.4 R44, [R174+0x4800] ;  /* 0x00480000ae2c783b */ /* 0x000fee0000000200 */
[C---:B------:R-:W-:Y:S01]  /*107b0*/  HMMA.16816.F32.BF16 R64, R4.reuse, R42, R32 ;  /* 0x0000002a0440723c */ /* 0x040fe20000041820 */
[----:B------:R-:W-:Y:S07]  /*107c0*/  LDSM.16.M88.4 R40, [R174+0x5000] ;  /* 0x00500000ae28783b */ /* 0x000fee0000000200 */
[C---:B------:R-:W-:Y:S08]  /*107d0*/  HMMA.16816.F32.BF16 R60, R4.reuse, R36, R28 ;  /* 0x00000024043c723c */ /* 0x040ff0000004181c */
[----:B------:R-:W-:Y:S01]  /*107e0*/  HMMA.16816.F32.BF16 R56, R4, R38, R20 ;  /* 0x000000260438723c */ /* 0x000fe20000041814 */
[----:B------:R-:W1:Y:S04]  /*107f0*/  LDSM.16.M88.4 R4, [R180+0x8000] ;  /* 0x00800000b404783b */ /* 0x000e680000000200 */
[----:B------:R-:W2:Y:S01]  /*10800*/  LDSM.16.M88.4 R36, [R174+0x5800] ;  /* 0x00580000ae24783b */ /* 0x000ea20000000200 */
[----:B------:R-:W-:-:S04]  /*10810*/  DEPBAR.LE SB0, 0x0 ;  /* 0x000080000000791a */ /* 0x000fc80000000000 */
[C---:B---3--:R-:W-:Y:S08]  /*10820*/  HMMA.16816.F32.BF16 R52, R8.reuse, R24, R16 ;  /* 0x000000180834723c */ /* 0x048ff00000041810 */
[C---:B------:R-:W-:Y:S08]  /*10830*/  HMMA.16816.F32.BF16 R32, R8.reuse, R26, R12 ;  /* 0x0000001a0820723c */ /* 0x040ff0000004180c */
[C---:B------:R-:W-:Y:S08]  /*10840*/  HMMA.16816.F32.BF16 R28, R8.reuse, R88, R68 ;  /* 0x00000058081c723c */ /* 0x040ff00000041844 */
[C---:B------:R-:W-:Y:S08]  /*10850*/  HMMA.16816.F32.BF16 R24, R8.reuse, R90, R76 ;  /* 0x0000005a0818723c */ /* 0x040ff0000004184c */
[C---:B----4-:R-:W-:Y:S08]  /*10860*/  HMMA.16816.F32.BF16 R20, R8.reuse, R80, R72 ;  /* 0x000000500814723c */ /* 0x050ff00000041848 */
        /* <DEDUP_REMOVED lines=8> */
[C---:B--2---:R-:W-:Y:S08]  /*108f0*/  HMMA.16816.F32.BF16 R24, R4.reuse, R36, R12 ;  /* 0x000000240418723c */ /* 0x044ff0000004180c */
[C---:B------:R-:W-:Y:S08]  /*10900*/  HMMA.16816.F32.BF16 R40, R4.reuse, R42, R16 ;  /* 0x0000002a0428723c */ /* 0x040ff00000041810 */
[----:B------:R-:W-:Y:S01]  /*10910*/  HMMA.16816.F32.BF16 R36, R4, R38, R8 ;  /* 0x000000260424723c */ /* 0x000fe20000041808 */
[----:B------:R-:W-:Y:S06]  /*10920*/  BAR.SYNC.DEFER_BLOCKING 0x0 ;  /* 0x0000000000007b1d */ /* 0x000fec0000010000 */
[----:B------:R-:W-:Y:S01]  /*10930*/  @!UPT UIADD3 URZ, URZ, URZ, URZ ;  /* 0x0000003f3f3ff290 */ /* 0x000fe2000fffe03f */
[----:B------:R-:W-:Y:S11]  /*10940*/  @!P0 BRA `(.L_x_4491) ;  /* 0x0000047000008947 */ /* 0x000ff60003800000 */
[----:B------:R-:W-:Y:S01]  /*10950*/  ISETP.NE.AND P5, PT, R100, 0x1, PT ;  /* 0x000000016400780c */ /* 0x000fe20003fa5270 */
[----:B------:R-:W-:-:S02]  /*10960*/  IMAD R2, R98, 0x40, R239 ;  /* 0x0000004062027824 */ /* 0x000fc400078e02ef */
        /* <DEDUP_REMOVED lines=27> */
.L_x_4589:
        /* <DEDUP_REMOVED lines=21> */
.L_x_4590:
        /* <DEDUP_REMOVED lines=21> */
.L_x_4491:
[----:B------:R-:W-:Y:S05]  /*10dc0*/  BSYNC B0 ;  /* 0x0000000000007941 */ /* 0x000fea0003800000 */
.L_x_4490:
[----:B------:R-:W-:Y:S01]  /*10dd0*/  IMAD.MOV.U32 R0, RZ, RZ, c[0x0][0x2c4] ;  /* 0x0000b100ff007624 */ /* 0x000fe200078e00ff */
[----:B------:R-:W0:Y:S01]  /*10de0*/  LDGDEPBAR ;  /* 0x00000000000079af */ /* 0x000e220000000000 */
[----:B-1----:R-:W-:Y:S01]  /*10df0*/  IMAD.MOV.U32 R2, RZ, RZ, 0x1 ;  /* 0x00000001ff027424 */ /* 0x002fe200078e00ff */
        /* <DEDUP_REMOVED lines=11> */
.L_x_4591:
[----:B--2---:R-:W-:-:S05]  /*10eb0*/  IMAD.IADD R0, R5, 0x1, R0 ;  /* 0x0000000105007824 */ /* 0x004fca00078e0200 */
[----:B------:R-:W-:-:S04]  /*10ec0*/  IMNMX R0, R6, R0, PT ;  /* 0x0000000006007217 */ /* 0x000fc80003800200 */
[C---:B------:R-:W-:Y:S02]  /*10ed0*/  ISETP.GT.AND P0, PT, R0.reuse, RZ, PT ;  /* 0x000000ff0000720c */ /* 0x040fe40003f04270 */
[----:B------:R-:W-:Y:S02]  /*10ee0*/  ISETP.GT.AND P2, PT, R0, 0x1, PT ;  /* 0x000000010000780c */ /* 0x000fe40003f44270 */
        /* <DEDUP_REMOVED lines=103> */
.L_x_4592:
        /* <DEDUP_REMOVED lines=279> */
[----:B------:R-:W-:Y:S03]  /*126d0*/  @!UPT UIADD3 URZ, URZ, URZ, URZ ;  /* 0x0000003f3f3ff290 */ /* 0x000fe6000fffe03f */
[----:B------:R-:W-:Y:S11]  /*126e0*/  @!P0 BRA `(.L_x_4496) ;  /* 0x000032a000008947 */ /* 0x000ff60003800000 */
[----:B------:R-:W-:Y:S02]  /*126f0*/  MOV R105, R16 ;  /* 0x0000001000697202 */ /* 0x000fe40000000f00 */
[----:B------:R-:W-:-:S07]  /*12700*/  MOV R104, R101 ;  /* 0x0000006500687202 */ /* 0x000fce0000000f00 */
.L_x_4507:
        /* <DEDUP_REMOVED lines=22> */
[----:B------:R-:W-:Y:S01]  /*12870*/  SHF.L.U64.HI R21, R206, 0x1, R220 ;  /* 0x00000001ce157819 */ /* 0x000fe200000102dc */
[----:B------:R-:W-:Y:S01]  /*12880*/  IMAD R4, R4, c[0x0][0x218], RZ ;  /* 0x0000860004047a24 */ /* 0x000fe200078e02ff */
[----:B------:R-:W-:Y:S01]  /*12890*/  SHF.L.U32 R20, R206, 0x1, RZ ;  /* 0x00000001ce147819 */ /* 0x000fe200000006ff */
[----:B------:R-:W-:Y:S01]  /*128a0*/  IMAD R0, R198, c[0x0][0x20c], R0 ;  /* 0x00008300c6007a24 */ /* 0x000fe200078e0200 */
[----:B------:R-:W-:Y:S01]  /*128b0*/  SHF.L.U64.HI R15, R204, 0x1, R205 ;  /* 0x00000001cc0f7819 */ /* 0x000fe200000102cd */
        /* <DEDUP_REMOVED lines=10> */
.L_x_4593:
        /* <DEDUP_REMOVED lines=21> */
.L_x_4594:
        /* <DEDUP_REMOVED lines=21> */
.L_x_4498:
[----:B------:R-:W-:Y:S05]  /*12c00*/  BSYNC B0 ;  /* 0x0000000000007941 */ /* 0x000fea0003800000 */
.L_x_4497:
        /* <DEDUP_REMOVED lines=154> */
[----:B------:R-:W-:Y:S01]  /*135b0*/  IMAD.MOV.U32 R0, RZ, RZ, c[0x0][0x2b8] ;  /* 0x0000ae00ff007624 */ /* 0x000fe200078e00ff */
[----:B------:R-:W-:Y:S01]  /*135c0*/  ISETP.GT.AND P1, PT, R221, 0x3f, PT ;  /* 0x0000003fdd00780c */ /* 0x000fe20003f24270 */
[----:B------:R-:W-:Y:S01]  /*135d0*/  IMAD R2, R197, 0x40, R239 ;  /* 0x00000040c5027824 */ /* 0x000fe200078e02ef */
[C---:B------:R-:W-:Y:S01]  /*135e0*/  SHF.L.U64.HI R156, R207.reuse, 0x1, R219 ;  /* 0x00000001cf9c7819 */ /* 0x040fe200000102db */
        /* <DEDUP_REMOVED lines=33> */
.L_x_4595:
        /* <DEDUP_REMOVED lines=21> */
.L_x_4596:
        /* <DEDUP_REMOVED lines=21> */
.L_x_4502:
[----:B------:R-:W-:Y:S05]  /*13aa0*/  BSYNC B0 ;  /* 0x0000000000007941 */ /* 0x000fea0003800000 */
.L_x_4501:
[----:B------:R-:W-:Y:S01]  /*13ab0*/  IMAD.MOV.U32 R0, RZ, RZ, c[0x0][0x2c4] ;  /* 0x0000b100ff007624 */ /* 0x000fe200078e00ff */
        /* <DEDUP_REMOVED lines=12> */
.L_x_4597:
[----:B---3--:R-:W-:Y:S05]  /*13b80*/  IMAD.IADD R0, R101, 0x1, R0 ;  /* 0x0000000165007824 */ /* 0x008fea00078e0200 */
        /* <DEDUP_REMOVED lines=24> */
[----:B-1----:R-:W-:Y:S02]  /*13d10*/  FSEL R149, R24, -INF , P0 ;  /* 0xff80000018957808 */ /* 0x002fe40000000000 */
        /* <DEDUP_REMOVED lines=81> */
.L_x_4598:
        /* <DEDUP_REMOVED lines=29> */
[----:B------:R-:W2:Y:S02]  /*14400*/  MUFU.EX2 R23, R23 ;  /* 0x0000001700177308 */ /* 0x000ea40000000800 */
[----:B--2---:R-:W-:Y:S01]  /*14410*/  F2FP.BF16.PACK_AB R150, R23, R22 ;  /* 0x000000161796723e */ /* 0x004fe200000010ff */
        /* <DEDUP_REMOVED lines=13> */
[--C-:B------:R-:W-:Y:S01]  /*144f0*/  FFMA.FTZ R17, R17, c[0x0][0x2d0], -R4.reuse ;  /* 0x0000b40011117a23 */ /* 0x100fe20000010804 */
[----:B------:R-:W-:Y:S01]  /*14500*/  IADD3 R197, R197, -0x1, RZ ;  /* 0xffffffffc5c57810 */ /* 0x000fe20007ffe0ff */
[--C-:B------:R-:W-:Y:S02]  /*14510*/  FFMA.FTZ R170, R7, c[0x0][0x2d0], -R4.reuse ;  /* 0x0000b40007aa7a23 */ /* 0x100fe40000010804 */
[--C-:B------:R-:W-:Y:S02]  /*14520*/  FFMA.FTZ R18, R24, c[0x0][0x2d0], -R4.reuse ;  /* 0x0000b40018127a23 */ /* 0x100fe40000010804 */
[--C-:B-1----:R-:W-:Y:S01]  /*14530*/  FFMA.FTZ R100, R21, c[0x0][0x2d0], -R4.reuse ;  /* 0x0000b40015647a23 */ /* 0x102fe20000010804 */
[----:B------:R-:W1:Y:S01]  /*14540*/  MUFU.EX2 R2, R2 ;  /* 0x0000000200027308 */ /* 0x000e620000000800 */
[--C-:B------:R-:W-:Y:S02]  /*14550*/  FFMA.FTZ R104, R20, c[0x0][0x2d0], -R4.reuse ;  /* 0x0000b40014687a23 */ /* 0x100fe40000010804 */
[--C-:B------:R-:W-:Y:S02]  /*14560*/  FFMA.FTZ R154, R16, c[0x0][0x2d0], -R4.reuse ;  /* 0x0000b400109a7a23 */ /* 0x100fe40000010804 */
[----:B------:R-:W-:Y:S02]  /*14570*/  FMUL.FTZ R16, R0, R124 ;  /* 0x0000007c00107220 */ /* 0x000fe40000410000 */
[--C-:B------:R-:W-:Y:S02]  /*14580*/  FFMA.FTZ R199, R6, c[0x0][0x2d0], -R4.reuse ;  /* 0x0000b40006c77a23 */ /* 0x100fe40000010804 */
[--C-:B------:R-:W-:Y:S01]  /*14590*/  FFMA.FTZ R161, R11, c[0x0][0x2d0], -R4.reuse ;  /* 0x0000b4000ba17a23 */ /* 0x100fe20000010804 */
        /* <DEDUP_REMOVED lines=12> */
[----:B------:R-:W4:Y:S01]  /*14660*/  MUFU.EX2 R6, R18 ;  /* 0x0000001200067308 */ /* 0x000f220000000800 */
[----:B------:R-:W-:Y:S02]  /*14670*/  FFMA.FTZ R202, R5, c[0x0][0x2d0], -R4 ;  /* 0x0000b40005ca7a23 */ /* 0x000fe40000010804 */
[----:B------:R-:W-:Y:S02]  /*14680*/  FADD.FTZ R4, R22, R19 ;  /* 0x0000001316047221 */ /* 0x000fe40000010000 */
[----:B--2---:R-:W-:Y:S02]  /*14690*/  FMUL.FTZ R17, R0, R125 ;  /* 0x0000007d00117220 */ /* 0x004fe40000410000 */
[----:B---3--:R-:W-:Y:S02]  /*146a0*/  FFMA.FTZ R5, R2, R203, R7 ;  /* 0x000000cb02057223 */ /* 0x008fe40000010007 */
[----:B------:R-:W-:Y:S01]  /*146b0*/  FADD.FTZ R152, R23, R4 ;  /* 0x0000000417987221 */ /* 0x000fe20000010000 */
[----:B------:R-:W2:Y:S01]  /*146c0*/  MUFU.EX2 R125, R104 ;  /* 0x00000068007d7308 */ /* 0x000ea20000000800 */
[C---:B------:R-:W-:Y:S02]  /*146d0*/  FMUL.FTZ R4, R0.reuse, R136 ;  /* 0x0000008800047220 */ /* 0x040fe40000410000 */
[C---:B------:R-:W-:Y:S02]  /*146e0*/  FMUL.FTZ R8, R0.reuse, R132 ;  /* 0x0000008400087220 */ /* 0x040fe40000410000 */
[----:B------:R-:W-:Y:S02]  /*146f0*/  FMUL.FTZ R9, R0, R133 ;  /* 0x0000008500097220 */ /* 0x000fe40000410000 */
[C---:B------:R-:W-:Y:S02]  /*14700*/  FMUL.FTZ R10, R2.reuse, R134 ;  /* 0x00000086020a7220 */ /* 0x040fe40000410000 */
[----:B------:R-:W-:Y:S01]  /*14710*/  FMUL.FTZ R11, R2, R135 ;  /* 0x00000087020b7220 */ /* 0x000fe20000410000 */
[----:B------:R-:W3:Y:S01]  /*14720*/  MUFU.EX2 R100, R160 ;  /* 0x000000a000647308 */ /* 0x000ee20000000800 */
[C---:B------:R-:W-:Y:S01]  /*14730*/  FMUL.FTZ R12, R0.reuse, R128 ;  /* 0x00000080000c7220 */ /* 0x040fe20000410000 */
[----:B------:R-:W-:Y:S01]  /*14740*/  LDSM.16.MT88.4 R132, [R172+0x1800] ;  /* 0x00180000ac84783b */ /* 0x000fe20000004200 */
[----:B------:R-:W-:Y:S01]  /*14750*/  FMUL.FTZ R13, R0, R129 ;  /* 0x00000081000d7220 */ /* 0x000fe20000410000 */
[C---:B----4-:R-:W-:Y:S01]  /*14760*/  F2FP.BF16.PACK_AB R149, R6.reuse, R7 ;  /* 0x000000070695723e */ /* 0x050fe200000010ff */
[----:B------:R-:W-:Y:S02]  /*14770*/  FADD.FTZ R203, R6, R5 ;  /* 0x0000000506cb7221 */ /* 0x000fe40000010000 */
[----:B------:R-:W-:Y:S02]  /*14780*/  FMUL.FTZ R5, R0, R137 ;  /* 0x0000008900057220 */ /* 0x000fe40000410000 */
[C---:B------:R-:W-:Y:S01]  /*14790*/  FMUL.FTZ R6, R2.reuse, R138 ;  /* 0x0000008a02067220 */ /* 0x040fe20000410000 */
[----:B------:R-:W-:Y:S01]  /*147a0*/  MUFU.EX2 R104, R157 ;  /* 0x0000009d00687308 */ /* 0x000fe20000000800 */
[C---:B------:R-:W-:Y:S02]  /*147b0*/  FMUL.FTZ R7, R2.reuse, R139 ;  /* 0x0000008b02077220 */ /* 0x040fe40000410000 */
[C---:B------:R-:W-:Y:S01]  /*147c0*/  FMUL.FTZ R14, R2.reuse, R130 ;  /* 0x00000082020e7220 */ /* 0x040fe20000410000 */
[----:B--2---:R-:W-:Y:S01]  /*147d0*/  F2FP.BF16.PACK_AB R151, R125, R124 ;  /* 0x0000007c7d97723e */ /* 0x004fe200000010ff */
        /* <DEDUP_REMOVED lines=12> */
[----:B------:R-:W-:Y:S01]  /*148a0*/  FMUL.FTZ R24, R0, R116 ;  /* 0x0000007400187220 */ /* 0x000fe20000410000 */
[----:B------:R-:W-:Y:S03]  /*148b0*/  LDSM.16.MT88.4 R120, [R176+0x1000] ;  /* 0x00100000b078783b */ /* 0x000fe60000004200 */
[C---:B------:R-:W-:Y:S01]  /*148c0*/  FMUL.FTZ R26, R2.reuse, R118 ;  /* 0x00000076021a7220 */ /* 0x040fe20000410000 */
[----:B------:R-:W-:Y:S01]  /*148d0*/  MUFU.EX2 R154, R164 ;  /* 0x000000a4009a7308 */ /* 0x000fe20000000800 */
[----:B------:R-:W-:Y:S02]  /*148e0*/  FMUL.FTZ R27, R2, R119 ;  /* 0x00000077021b7220 */ /* 0x000fe40000410000 */
[C---:B------:R-:W-:Y:S01]  /*148f0*/  FMUL.FTZ R28, R0.reuse, R112 ;  /* 0x00000070001c7220 */ /* 0x040fe20000410000 */
[----:B------:R-:W-:Y:S01]  /*14900*/  LDSM.16.MT88.4 R116, [R173+0x800] ;  /* 0x00080000ad74783b */ /* 0x000fe20000004200 */
[----:B------:R-:W-:Y:S02]  /*14910*/  FMUL.FTZ R29, R0, R113 ;  /* 0x00000071001d7220 */ /* 0x000fe40000410000 */
[C---:B------:R-:W-:Y:S02]  /*14920*/  FMUL.FTZ R30, R2.reuse, R114 ;  /* 0x00000072021e7220 */ /* 0x040fe40000410000 */
[----:B------:R-:W-:Y:S01]  /*14930*/  FMUL.FTZ R31, R2, R115 ;  /* 0x00000073021f7220 */ /* 0x000fe20000410000 */
[----:B------:R-:W-:Y:S01]  /*14940*/  MUFU.EX2 R160, R153 ;  /* 0x0000009900a07308 */ /* 0x000fe20000000800 */
[C---:B------:R-:W-:Y:S01]  /*14950*/  FMUL.FTZ R36, R0.reuse, R36 ;  /* 0x0000002400247220 */ /* 0x040fe20000410000 */
[----:B------:R-:W-:Y:S01]  /*14960*/  LDSM.16.MT88.4 R112, [R172+0x800] ;  /* 0x00080000ac70783b */ /* 0x000fe20000004200 */
        /* <DEDUP_REMOVED lines=76> */
[----:B---3--:R-:W-:Y:S01]  /*14e30*/  FADD.FTZ R0, R100, R152 ;  /* 0x0000009864007221 */ /* 0x008fe20000010000 */
[----:B------:R-:W3:Y:S10]  /*14e40*/  MUFU.EX2 R159, R155 ;  /* 0x0000009b009f7308 */ /* 0x000ef40000000800 */
[----:B------:R-:W-:Y:S01]  /*14e50*/  MUFU.EX2 R155, R163 ;  /* 0x000000a3009b7308 */ /* 0x000fe20000000800 */
[C---:B-1----:R-:W-:Y:S03]  /*14e60*/  HMMA.16816.F32.BF16 R36, R148.reuse, R108, R36 ;  /* 0x0000006c9424723c */ /* 0x042fe60000041824 */
[----:B--2---:R-:W-:Y:S04]  /*14e70*/  FADD.FTZ R0, R2, R0 ;  /* 0x0000000002007221 */ /* 0x004fe80000010000 */
[----:B------:R-:W-:Y:S01]  /*14e80*/  FADD.FTZ R0, R105, R0 ;  /* 0x0000000069007221 */ /* 0x000fe20000010000 */
[C---:B------:R-:W-:Y:S01]  /*14e90*/  HMMA.16816.F32.BF16 R40, R148.reuse, R110, R40 ;  /* 0x0000006e9428723c */ /* 0x040fe20000041828 */
[----:B------:R-:W1:Y:S01]  /*14ea0*/  LDSM.16.MT88.4 R108, [R173+0x2000] ;  /* 0x00200000ad6c783b */ /* 0x000e620000004200 */
[----:B------:R-:W2:Y:S02]  /*14eb0*/  MUFU.EX2 R152, R170 ;  /* 0x000000aa00987308 */ /* 0x000ea40000000800 */
        /* <DEDUP_REMOVED lines=25> */
[----:B---3--:R-:W-:Y:S02]  /*15050*/  F2FP.BF16.PACK_AB R111, R158, R159 ;  /* 0x0000009f9e6f723e */ /* 0x008fe400000010ff */
[----:B------:R-:W3:Y:S01]  /*15060*/  MUFU.EX2 R2, R167 ;  /* 0x000000a700027308 */ /* 0x000ee20000000800 */
[----:B--2---:R-:W-:Y:S04]  /*15070*/  F2FP.BF16.PACK_AB R149, R152, R153 ;  /* 0x000000999895723e */ /* 0x004fe800000010ff */
[C---:B------:R-:W-:Y:S05]  /*15080*/  HMMA.16816.F32.BF16 R4, R108.reuse, R112, R4 ;  /* 0x000000706c04723c */ /* 0x040fea0000041804 */
[----:B------:R-:W2:Y:S03]  /*15090*/  MUFU.EX2 R105, R166 ;  /* 0x000000a600697308 */ /* 0x000ea60000000800 */
[C---:B------:R-:W-:Y:S01]  /*150a0*/  HMMA.16816.F32.BF16 R8, R108.reuse, R114, R8 ;  /* 0x000000726c08723c */ /* 0x040fe20000041808 */
[----:B------:R-:W4:Y:S03]  /*150b0*/  LDSM.16.MT88.4 R112, [R176+0x800] ;  /* 0x00080000b070783b */ /* 0x000f260000004200 */
[----:B-1----:R-:W-:Y:S03]  /*150c0*/  FADD.FTZ R0, R100, R0 ;  /* 0x0000000064007221 */ /* 0x002fe60000010000 */
[----:B------:R-:W1:Y:S01]  /*150d0*/  MUFU.EX2 R104, R165 ;  /* 0x000000a500687308 */ /* 0x000e620000000800 */
[C---:B------:R-:W-:Y:S04]  /*150e0*/  HMMA.16816.F32.BF16 R12, R108.reuse, R116, R12 ;  /* 0x000000746c0c723c */ /* 0x040fe8000004180c */
[----:B---3--:R-:W-:Y:S04]  /*150f0*/  FADD.FTZ R0, R2, R0 ;  /* 0x0000000002007221 */ /* 0x008fe80000010000 */
[C---:B------:R-:W-:Y:S01]  /*15100*/  HMMA.16816.F32.BF16 R16, R108.reuse, R118, R16 ;  /* 0x000000766c10723c */ /* 0x040fe20000041810 */
[----:B------:R-:W3:Y:S03]  /*15110*/  LDSM.16.MT88.4 R116, [R175+0x800] ;  /* 0x00080000af74783b */ /* 0x000ee60000004200 */
[----:B--2---:R-:W-:Y:S04]  /*15120*/  FADD.FTZ R0, R105, R0 ;  /* 0x0000000069007221 */ /* 0x004fe80000010000 */
[----:B-1----:R-:W-:Y:S01]  /*15130*/  FADD.FTZ R0, R104, R0 ;  /* 0x0000000068007221 */ /* 0x002fe20000010000 */
[C---:B----4-:R-:W-:Y:S08]  /*15140*/  HMMA.16816.F32.BF16 R20, R108.reuse, R112, R20 ;  /* 0x000000706c14723c */ /* 0x050ff00000041814 */
        /* <DEDUP_REMOVED lines=31> */
[----:B------:R-:W-:Y:S02]  /*15340*/  MUFU.EX2 R2, R195 ;  /* 0x000000c300027308 */ /* 0x000fe40000000800 */
[----:B------:R-:W-:Y:S02]  /*15350*/  F2FP.BF16.PACK_AB R109, R156, R157 ;  /* 0x0000009d9c6d723e */ /* 0x000fe400000010ff */
[----:B------:R-:W-:Y:S06]  /*15360*/  F2FP.BF16.PACK_AB R111, R154, R155 ;  /* 0x0000009b9a6f723e */ /* 0x000fec00000010ff */
[----:B------:R-:W3:Y:S01]  /*15370*/  MUFU.EX2 R105, R171 ;  /* 0x000000ab00697308 */ /* 0x000ee20000000800 */
[C---:B-1----:R-:W-:Y:S09]  /*15380*/  HMMA.16816.F32.BF16 R4, R108.reuse, R112, R4 ;  /* 0x000000706c04723c */ /* 0x042ff20000041804 */
[----:B------:R-:W1:Y:S01]  /*15390*/  MUFU.EX2 R104, R201 ;  /* 0x000000c900687308 */ /* 0x000e620000000800 */
[C---:B------:R-:W-:Y:S01]  /*153a0*/  HMMA.16816.F32.BF16 R8, R108.reuse, R114, R8 ;  /* 0x000000726c08723c */ /* 0x040fe20000041808 */
[----:B------:R-:W4:Y:S08]  /*153b0*/  LDSM.16.MT88.4 R112, [R175+0x1000] ;  /* 0x00100000af70783b */ /* 0x000f300000004200 */
[----:B------:R-:W5:Y:S01]  /*153c0*/  MUFU.EX2 R100, R200 ;  /* 0x000000c800647308 */ /* 0x000f620000000800 */
[C---:B--2---:R-:W-:Y:S03]  /*153d0*/  HMMA.16816.F32.BF16 R12, R108.reuse, R116, R12 ;  /* 0x000000746c0c723c */ /* 0x044fe6000004180c */
[C---:B---3--:R-:W-:Y:S01]  /*153e0*/  F2FP.BF16.PACK_AB R148, R2.reuse, R105 ;  /* 0x000000690294723e */ /* 0x048fe200000010ff */
[----:B------:R-:W-:Y:S01]  /*153f0*/  FADD.FTZ R0, R105, R0 ;  /* 0x0000000069007221 */ /* 0x000fe20000010000 */
[----:B------:R-:W-:Y:S03]  /*15400*/  MOV R105, R3 ;  /* 0x0000000300697202 */ /* 0x000fe60000000f00 */
[C---:B------:R-:W-:Y:S01]  /*15410*/  HMMA.16816.F32.BF16 R16, R108.reuse, R118, R16 ;  /* 0x000000766c10723c */ /* 0x040fe20000041810 */
[----:B------:R-:W2:Y:S03]  /*15420*/  LDSM.16.MT88.4 R116, [R172+0x3000] ;  /* 0x00300000ac74783b */ /* 0x000ea60000004200 */
[----:B------:R-:W-:Y:S02]  /*15430*/  FADD.FTZ R0, R2, R0 ;  /* 0x0000000002007221 */ /* 0x000fe40000010000 */
[----:B------:R-:W-:Y:S02]  /*15440*/  FADD.FTZ R2, R124, R203 ;  /* 0x000000cb7c027221 */ /* 0x000fe40000010000 */
[C---:B------:R-:W-:Y:S04]  /*15450*/  HMMA.16816.F32.BF16 R20, R108.reuse, R120, R20 ;  /* 0x000000786c14723c */ /* 0x040fe80000041814 */
[----:B-1----:R-:W-:Y:S01]  /*15460*/  FADD.FTZ R0, R104, R0 ;  /* 0x0000000068007221 */ /* 0x002fe20000010000 */
[C---:B-----5:R-:W-:Y:S03]  /*15470*/  F2FP.BF16.PACK_AB R150, R100.reuse, R104 ;  /* 0x000000686496723e */ /* 0x060fe600000010ff */
[C---:B------:R-:W-:Y:S01]  /*15480*/  HMMA.16816.F32.BF16 R24, R108.reuse, R122, R24 ;  /* 0x0000007a6c18723c */ /* 0x040fe20000041818 */
[----:B------:R-:W1:Y:S03]  /*15490*/  LDSM.16.MT88.4 R120, [R173+0x3000] ;  /* 0x00300000ad78783b */ /* 0x000e660000004200 */
[----:B------:R-:W-:Y:S01]  /*154a0*/  FADD.FTZ R209, R100, R0 ;  /* 0x0000000064d17221 */ /* 0x000fe20000010000 */
[----:B------:R-:W-:Y:S01]  /*154b0*/  MOV R104, R101 ;  /* 0x0000006500687202 */ /* 0x000fe20000000f00 */
[----:B------:R-:W-:Y:S01]  /*154c0*/  FADD.FTZ R0, R125, R2 ;  /* 0x000000027d007221 */ /* 0x000fe20000010000 */
[----:B------:R-:W-:Y:S01]  /*154d0*/  MUFU.EX2 R100, R199 ;  /* 0x000000c700647308 */ /* 0x000fe20000000800 */
[C---:B----4-:R-:W-:Y:S01]  /*154e0*/  HMMA.16816.F32.BF16 R28, R108.reuse, R112, R28 ;  /* 0x000000706c1c723c */ /* 0x050fe2000004181c */
[----:B------:R-:W-:Y:S03]  /*154f0*/  LDSM.16.MT88.4 R124, [R173+0x1800] ;  /* 0x00180000ad7c783b */ /* 0x000fe60000004200 */
[----:B------:R-:W-:Y:S04]  /*15500*/  FADD.FTZ R0, R208, R0 ;  /* 0x00000000d0007221 */ /* 0x000fe80000010000 */
[----:B------:R-:W-:Y:S01]  /*15510*/  FADD.FTZ R0, R160, R0 ;  /* 0x00000000a0007221 */ /* 0x000fe20000010000 */
[C---:B------:R-:W-:Y:S01]  /*15520*/  HMMA.16816.F32.BF16 R32, R108.reuse, R114, R32 ;  /* 0x000000726c20723c */ /* 0x040fe20000041820 */
[----:B------:R-:W3:Y:S01]  /*15530*/  LDSM.16.MT88.4 R112, [R176+0x3000] ;  /* 0x00300000b070783b */ /* 0x000ee20000004200 */
[----:B------:R-:W4:Y:S01]  /*15540*/  MUFU.EX2 R2, R202 ;  /* 0x000000ca00027308 */ /* 0x000f220000000800 */
[----:B------:R-:W-:Y:S05]  /*15550*/  FADD.FTZ R0, R159, R0 ;  /* 0x000000009f007221 */ /* 0x000fea0000010000 */
[C---:B--2---:R-:W-:Y:S04]  /*15560*/  HMMA.16816.F32.BF16 R36, R108.reuse, R116, R36 ;  /* 0x000000746c24723c */ /* 0x044fe80000041824 */
[----:B------:R-:W-:Y:S04]  /*15570*/  FADD.FTZ R0, R158, R0 ;  /* 0x000000009e007221 */ /* 0x000fe80000010000 */
[C---:B------:R-:W-:Y:S01]  /*15580*/  HMMA.16816.F32.BF16 R40, R108.reuse, R118, R40 ;  /* 0x000000766c28723c */ /* 0x040fe20000041828 */
[----:B------:R-:W2:Y:S03]  /*15590*/  LDSM.16.MT88.4 R116, [R175+0x3000] ;  /* 0x00300000af74783b */ /* 0x000ea60000004200 */
[----:B------:R-:W-:Y:S04]  /*155a0*/  FADD.FTZ R0, R157, R0 ;  /* 0x000000009d007221 */ /* 0x000fe80000010000 */
[C---:B-1----:R-:W-:Y:S04]  /*155b0*/  HMMA.16816.F32.BF16 R44, R108.reuse, R120, R44 ;  /* 0x000000786c2c723c */ /* 0x042fe8000004182c */
[----:B----4-:R-:W-:Y:S01]  /*155c0*/  F2FP.BF16.PACK_AB R151, R2, R100 ;  /* 0x000000640297723e */ /* 0x010fe200000010ff */
[----:B------:R-:W-:Y:S03]  /*155d0*/  FADD.FTZ R0, R156, R0 ;  /* 0x000000009c007221 */ /* 0x000fe60000010000 */
[C---:B------:R-:W-:Y:S01]  /*155e0*/  HMMA.16816.F32.BF16 R48, R108.reuse, R122, R48 ;  /* 0x0000007a6c30723c */ /* 0x040fe20000041830 */
[----:B------:R-:W1:Y:S03]  /*155f0*/  LDSM.16.MT88.4 R120, [R172+0x5000] ;  /* 0x00500000ac78783b */ /* 0x000e660000004200 */
[----:B------:R-:W-:Y:S04]  /*15600*/  FADD.FTZ R0, R155, R0 ;  /* 0x000000009b007221 */ /* 0x000fe80000010000 */
[----:B------:R-:W-:Y:S01]  /*15610*/  FADD.FTZ R0, R154, R0 ;  /* 0x000000009a007221 */ /* 0x000fe20000010000 */
[C---:B---3--:R-:W-:Y:S03]  /*15620*/  HMMA.16816.F32.BF16 R52, R108.reuse, R112, R52 ;  /* 0x000000706c34723c */ /* 0x048fe60000041834 */
[----:B------:R-:W-:Y:S04]  /*15630*/  FADD.FTZ R0, R153, R0 ;  /* 0x0000000099007221 */ /* 0x000fe80000010000 */
[----:B------:R-:W-:Y:S01]  /*15640*/  FADD.FTZ R0, R152, R0 ;  /* 0x0000000098007221 */ /* 0x000fe20000010000 */
[C---:B------:R-:W-:Y:S01]  /*15650*/  HMMA.16816.F32.BF16 R56, R108.reuse, R114, R56 ;  /* 0x000000726c38723c */ /* 0x040fe20000041838 */
[----:B------:R-:W3:Y:S03]  /*15660*/  LDSM.16.MT88.4 R112, [R173+0x5000] ;  /* 0x00500000ad70783b */ /* 0x000ee60000004200 */
[----:B------:R-:W-:Y:S04]  /*15670*/  FADD.FTZ R0, R100, R0 ;  /* 0x0000000064007221 */ /* 0x000fe80000010000 */
[C---:B--2---:R-:W-:Y:S04]  /*15680*/  HMMA.16816.F32.BF16 R60, R108.reuse, R116, R60 ;  /* 0x000000746c3c723c */ /* 0x044fe8000004183c */
[----:B------:R-:W-:Y:S04]  /*15690*/  FADD.FTZ R203, R2, R0 ;  /* 0x0000000002cb7221 */ /* 0x000fe80000010000 */
        /* <DEDUP_REMOVED lines=47> */
.L_x_4496:
[----:B------:R-:W-:-:S13]  /*15990*/  ISETP.GE.AND P0, PT, R197, R215, PT ;  /* 0x000000d7c500720c */ /* 0x000fda0003f06270 */
[----:B------:R-:W-:Y:S05]  /*159a0*/  @!P0 BRA `(.L_x_4508) ;  /* 0x00002c3000008947 */ /* 0x000fea0003800000 */
[----:B------:R-:W-:Y:S02]  /*159b0*/  MOV R105, R16 ;  /* 0x0000001000697202 */ /* 0x000fe40000000f00 */
[----:B------:R-:W-:Y:S02]  /*159c0*/  MOV R104, R101 ;  /* 0x0000006500687202 */ /* 0x000fe40000000f00 */
.L_x_4515:
[----:B------:R-:W-:Y:S04]  /*159d0*/  DEPBAR.LE SB0, 0x0 ;  /* 0x000080000000791a */ /* 0x000fe80000000000 */
[----:B------:R-:W-:Y:S01]  /*159e0*/  WARPSYNC 0xffffffff ;  /* 0xffffffff00007948 */ /* 0x000fe20003800000 */
[----:B------:R-:W-:Y:S01]  /*159f0*/  BAR.SYNC.DEFER_BLOCKING 0x0 ;  /* 0x0000000000007b1d */ /* 0x000fe20000010000 */
[----:B------:R-:W-:Y:S01]  /*15a00*/  SHF.R.S32.HI R0, RZ, 0x1f, R198 ;  /* 0x0000001fff007819 */ /* 0x000fe200000114c6 */
[----:B------:R-:W-:Y:S01]  /*15a10*/  IMAD.WIDE.U32 R2, R198, c[0x0][0x208], RZ ;  /* 0x00008200c6027a25 */ /* 0x000fe200078e00ff */
[C---:B------:R-:W-:Y:S02]  /*15a20*/  SHF.L.U64.HI R30, R207.reuse, 0x1, R219 ;  /* 0x00000001cf1e7819 */ /* 0x040fe400000102db */
[----:B------:R-:W-:Y:S01]  /*15a30*/  SHF.L.U64.HI R22, R206, 0x1, R220 ;  /* 0x00000001ce167819 */ /* 0x000fe200000102dc */
[----:B------:R-:W-:Y:S01]  /*15a40*/  IMAD R0, R0, c[0x0][0x208], RZ ;  /* 0x0000820000007a24 */ /* 0x000fe200078e02ff */
[----:B------:R-:W-:Y:S01]  /*15a50*/  SHF.L.U32 R15, R206, 0x1, RZ ;  /* 0x00000001ce0f7819 */ /* 0x000fe200000006ff */
[----:B------:R-:W-:Y:S01]  /*15a60*/  IMAD.SHL.U32 R23, R207, 0x2, RZ ;  /* 0x00000002cf177824 */ /* 0x000fe200078e00ff */
[----:B------:R-:W-:Y:S01]  /*15a70*/  SHF.L.U64.HI R13, R204, 0x1, R205 ;  /* 0x00000001cc0d7819 */ /* 0x000fe200000102cd */
[----:B------:R-:W-:Y:S02]  /*15a80*/  IMAD R0, R198, c[0x0][0x20c], R0 ;  /* 0x00008300c6007a24 */ /* 0x000fe400078e0200 */
[----:B------:R-:W-:Y:S02]  /*15a90*/  IMAD.SHL.U32 R12, R204, 0x2, RZ ;  /* 0x00000002cc0c7824 */ /* 0x000fe400078e00ff */
[----:B------:R-:W-:Y:S01]  /*15aa0*/  IMAD.IADD R3, R3, 0x1, R0 ;  /* 0x0000000103037824 */ /* 0x000fe200078e0200 */
[----:B------:R-:W-:Y:S03]  /*15ab0*/  SHF.R.S32.HI R0, RZ, 0x1f, R196 ;  /* 0x0000001fff007819 */ /* 0x000fe600000114c4 */
        /* <DEDUP_REMOVED lines=19> */
.L_x_4599:
[----:B------:R-:W5:Y:S01]  /*15bf0*/  SHFL.IDX PT, R4, R5, RZ, 0x181f ;  /* 0x00181fff05047589 */ /* 0x000f6200000e0000 */
[----:B------:R-:W-:Y:S01]  /*15c00*/  ISETP.GE.AND P0, PT, R204, c[0x0][0x1d4], PT ;  /* 0x00007500cc007a0c */ /* 0x000fe20003f06270 */
[----:B------:R-:W-:Y:S01]  /*15c10*/  BSSY B0, `(.L_x_4510) ;  /* 0x0000101000007945 */ /* 0x000fe20003800000 */
[----:B------:R-:W-:Y:S02]  /*15c20*/  ISETP.GE.AND P5, PT, R206, c[0x0][0x1d4], PT ;  /* 0x00007500ce007a0c */ /* 0x000fe40003fa6270 */
[----:B------:R-:W-:Y:S01]  /*15c30*/  SHFL.IDX PT, R3, R7, 0x1, 0x181f ;  /* 0x00381f0007037f89 */ /* 0x000fe200000e0000 */
[----:B------:R-:W-:Y:S02]  /*15c40*/  SEL R195, RZ, 0x10, P0 ;  /* 0x00000010ffc37807 */ /* 0x000fe40000000000 */
[----:B------:R-:W-:Y:S02]  /*15c50*/  ISETP.GE.AND P4, PT, R207, c[0x0][0x1d4], PT ;  /* 0x00007500cf007a0c */ /* 0x000fe40003f86270 */
[----:B------:R4:W3:Y:S02]  /*15c60*/  SHFL.IDX PT, R2, R5, 0x1, 0x181f ;  /* 0x00381f0005027f89 */ /* 0x0008e400000e0000 */
[----:B------:R-:W-:Y:S02]  /*15c70*/  SEL R14, RZ, 0x10, P4 ;  /* 0x00000010ff0e7807 */ /* 0x000fe40002000000 */
[----:B----4-:R-:W-:Y:S02]  /*15c80*/  SEL R5, RZ, 0x10, P5 ;  /* 0x00000010ff057807 */ /* 0x010fe40002800000 */
[----:B-----5:R-:W-:Y:S02]  /*15c90*/  IADD3 R6, P1, R4, R12, RZ ;  /* 0x0000000c04067210 */ /* 0x020fe40007f3e0ff */
[C---:B------:R-:W-:Y:S02]  /*15ca0*/  ISETP.NE.U32.AND P6, PT, R5.reuse, RZ, PT ;  /* 0x000000ff0500720c */ /* 0x040fe40003fc5070 */
[----:B------:R-:W-:Y:S01]  /*15cb0*/  IADD3 R5, -R5, 0x10, RZ ;  /* 0x0000001005057810 */ /* 0x000fe20007ffe1ff */
[--C-:B---3--:R-:W-:Y:S03]  /*15cc0*/  IMAD.X R7, R0, 0x1, R13.reuse, P1 ;  /* 0x0000000100077824 */ /* 0x108fe600008e060d */
[----:B------:R-:W-:Y:S02]  /*15cd0*/  LOP3.LUT R5, R5, 0xf, RZ, 0xc0, !PT ;  /* 0x0000000f05057812 */ /* 0x000fe400078ec0ff */
[----:B------:R3:W-:Y:S02]  /*15ce0*/  LDGSTS.E.BYPASS.LTC128B.128 [R194+0x100], [R6.64], !P0 ;  /* 0x0010000006c27fae */ /* 0x0007e4000c101d48 */
[----:B---3--:R-:W-:Y:S04]  /*15cf0*/  IADD3 R6, -R195, 0x10, RZ ;  /* 0x00000010c3067810 */ /* 0x008fe80007ffe1ff */
[----:B------:R-:W-:Y:S04]  /*15d00*/  LOP3.LUT R6, R6, 0xf, RZ, 0xc0, !PT ;  /* 0x0000000f06067812 */ /* 0x000fe800078ec0ff */
[-C--:B------:R-:W-:Y:S02]  /*15d10*/  IADD3 R20, P1, P0, R6, R2.reuse, R12 ;  /* 0x0000000206147210 */ /* 0x080fe4000783e00c */
[----:B------:R-:W-:Y:S02]  /*15d20*/  IADD3 R6, -R14, 0x10, RZ ;  /* 0x000000100e067810 */ /* 0x000fe40007ffe1ff */
[----:B------:R-:W-:Y:S02]  /*15d30*/  IADD3.X R21, RZ, R3, R13, P1, P0 ;  /* 0x00000003ff157210 */ /* 0x000fe40000fe040d */
[-C--:B------:R-:W-:Y:S02]  /*15d40*/  IADD3 R28, P1, P0, R5, R2.reuse, R15 ;  /* 0x00000002051c7210 */ /* 0x080fe4000783e00f */
[----:B------:R-:W-:Y:S02]  /*15d50*/  LOP3.LUT R5, R6, 0xf, RZ, 0xc0, !PT ;  /* 0x0000000f06057812 */ /* 0x000fe400078ec0ff */
[C---:B------:R-:W-:Y:S02]  /*15d60*/  IADD3 R6, P2, R4.reuse, R15, RZ ;  /* 0x0000000f04067210 */ /* 0x040fe40007f5e0ff */
[----:B------:R-:W-:Y:S02]  /*15d70*/  IADD3 R12, P3, R4, R23, RZ ;  /* 0x00000017040c7210 */ /* 0x000fe40007f7e0ff */
[-CC-:B------:R-:W-:Y:S01]  /*15d80*/  IADD3.X R29, RZ, R3.reuse, R22.reuse, P1, P0 ;  /* 0x00000003ff1d7210 */ /* 0x180fe20000fe0416 */
[C---:B------:R-:W-:Y:S01]  /*15d90*/  IMAD.X R7, R0.reuse, 0x1, R22, P2 ;  /* 0x0000000100077824 */ /* 0x040fe200010e0616 */
[----:B------:R-:W-:Y:S01]  /*15da0*/  IADD3 R2, P1, P0, R5, R2, R23 ;  /* 0x0000000205027210 */ /* 0x000fe2000783e017 */
[--C-:B------:R-:W-:Y:S03]  /*15db0*/  IMAD.X R13, R0, 0x1, R30.reuse, P3 ;  /* 0x00000001000d7824 */ /* 0x100fe600018e061e */
[----:B------:R3:W-:Y:S01]  /*15dc0*/  LDGSTS.E.BYPASS.LTC128B.128 [R194+0x2100], [R6.64], !P5 ;  /* 0x0210000006c27fae */ /* 0x0007e2000e901d48 */
[----:B------:R-:W-:Y:S02]  /*15dd0*/  IADD3.X R3, RZ, R3, R30, P1, P0 ;  /* 0x00000003ff037210 */ /* 0x000fe40000fe041e */
[----:B------:R-:W-:Y:S02]  /*15de0*/  ISETP.NE.U32.AND P1, PT, R195, RZ, PT ;  /* 0x000000ffc300720c */ /* 0x000fe40003f25070 */
[----:B------:R4:W-:Y:S01]  /*15df0*/  LDGSTS.E.BYPASS.LTC128B.128 [R194+0x4100], [R12.64], !P4 ;  /* 0x041000000cc27fae */ /* 0x0009e2000e101d48 */
[----:B------:R-:W-:Y:S10]  /*15e00*/  ISETP.NE.U32.AND P0, PT, R14, RZ, PT ;  /* 0x000000ff0e00720c */ /* 0x000ff40003f05070 */
[----:B------:R5:W-:Y:S05]  /*15e10*/  LDGSTS.E.BYPASS.LTC128B.128.ZFILL [R194+0x1100], [R20.64], P1 ;  /* 0x0110000014c27fae */ /* 0x000bea0008941d48 */
[----:B------:R2:W-:Y:S05]  /*15e20*/  LDGSTS.E.BYPASS.LTC128B.128.ZFILL [R194+0x3100], [R28.64], P6 ;  /* 0x031000001cc27fae */ /* 0x0005ea000b141d48 */
[----:B------:R1:W-:Y:S01]  /*15e30*/  LDGSTS.E.BYPASS.LTC128B.128.ZFILL [R194+0x5100], [R2.64], P0 ;  /* 0x0510000002c27fae */ /* 0x0003e20008141d48 */
[C---:B--23--:R-:W-:Y:S03]  /*15e40*/  HMMA.16816.F32.BF16 R4, R32.reuse, R8, RZ ;  /* 0x000000082004723c */ /* 0x04cfe600000418ff */
[----:B------:R-:W-:Y:S01]  /*15e50*/  ISETP.GT.AND P0, PT, R197, R215, PT ;  /* 0x000000d7c500720c */ /* 0x000fe20003f04270 */
[----:B------:R-:W0:Y:S04]  /*15e60*/  LDGDEPBAR ;  /* 0x00000000000079af */ /* 0x000e280000000000 */
[C---:B------:R-:W-:Y:S08]  /*15e70*/  HMMA.16816.F32.BF16 R8, R32.reuse, R10, RZ ;  /* 0x0000000a2008723c */ /* 0x040ff000000418ff */
[C---:B----4-:R-:W-:Y:S08]  /*15e80*/  HMMA.16816.F32.BF16 R12, R32.reuse, R16, RZ ;  /* 0x00000010200c723c */ /* 0x050ff000000418ff */
[C---:B------:R-:W-:Y:S08]  /*15e90*/  HMMA.16816.F32.BF16 R16, R32.reuse, R18, RZ ;  /* 0x000000122010723c */ /* 0x040ff000000418ff */
[C---:B-1---5:R-:W-:Y:S08]  /*15ea0*/  HMMA.16816.F32.BF16 R20, R32.reuse, R24, RZ ;  /* 0x000000182014723c */ /* 0x062ff000000418ff */
        /* <DEDUP_REMOVED lines=182> */
.L_x_4600:
        /* <DEDUP_REMOVED lines=18> */
.L_x_4601:
        /* <DEDUP_REMOVED lines=15> */
.L_x_4511:
[----:B------:R-:W-:Y:S05]  /*16c20*/  BSYNC B0 ;  /* 0x0000000000007941 */ /* 0x000fea0003800000 */
.L_x_4510:
        /* <DEDUP_REMOVED lines=41> */
.L_x_4602:
        /* <DEDUP_REMOVED lines=45> */
[----:B------:R-:W-:Y:S04]  /*17190*/  FFMA.FTZ R152, R15, c[0x0][0x2d0], -R4 ;  /* 0x0000b4000f987a23 */ /* 0x000fe80000010804 */
        /* <DEDUP_REMOVED lines=324> */
.L_x_4508:
[----:B------:R-:W-:Y:S05]  /*185e0*/  BRA.DIV ~URZ, `(.L_x_4516) ;  /* 0x000070b27f007947 */ /* 0x000fea000b800000 */
[----:B------:R1:W2:Y:S02]  /*185f0*/  SHFL.BFLY PT, R0, R209, 0x2, 0x1f ;  /* 0x0c401f00d1007f89 */ /* 0x0002a400000e0000 */
.L_x_4603:
[----:B--2---:R-:W-:Y:S01]  /*18600*/  FADD.FTZ R4, R0, R209 ;  /* 0x000000d100047221 */ /* 0x004fe20000010000 */
[----:B------:R-:W-:Y:S05]  /*18610*/  BRA.DIV ~URZ, `(.L_x_4517) ;  /* 0x000070d27f007947 */ /* 0x000fea000b800000 */
[----:B------:R-:W2:Y:S02]  /*18620*/  SHFL.BFLY PT, R0, R203, 0x2, 0x1f ;  /* 0x0c401f00cb007f89 */ /* 0x000ea400000e0000 */
[----:B--2---:R-:W-:-:S02]  /*18630*/  FADD.FTZ R5, R0, R203 ;  /* 0x000000cb00057221 */ /* 0x004fc40000010000 */
[----:B------:R-:W2:Y:S04]  /*18640*/  SHFL.BFLY PT, R0, R4, 0x1, 0x1f ;  /* 0x0c201f0004007f89 */ /* 0x000ea800000e0000 */
[----:B------:R3:W4:Y:S01]  /*18650*/  SHFL.BFLY PT, R3, R5, 0x1, 0x1f ;  /* 0x0c201f0005037f89 */ /* 0x00072200000e0000 */
[----:B--2---:R-:W-:-:S05]  /*18660*/  FADD.FTZ R4, R4, R0 ;  /* 0x0000000004047221 */ /* 0x004fca0000010000 */
.L_x_4604:
[----:B------:R-:W-:Y:S01]  /*18670*/  FSETP.NE.FTZ.AND P1, PT, R4, RZ, PT ;  /* 0x000000ff0400720b */ /* 0x000fe20003f35000 */
[----:B----4-:R-:W-:Y:S01]  /*18680*/  FADD.FTZ R3, R3, R5 ;  /* 0x0000000503037221 */ /* 0x010fe20000010000 */
[----:B------:R-:W-:Y:S02]  /*18690*/  MOV R2, RZ ;  /* 0x000000ff00027202 */ /* 0x000fe40000000f00 */
[----:B------:R-:W-:Y:S02]  /*186a0*/  MOV R15, 0xff800000 ;  /* 0xff800000000f7802 */ /* 0x000fe40000000f00 */
[----:B------:R-:W-:-:S02]  /*186b0*/  FSETP.NE.FTZ.AND P0, PT, R3, RZ, PT ;  /* 0x000000ff0300720b */ /* 0x000fc40003f15000 */
[----:B------:R-:W-:-:S05]  /*186c0*/  MOV R18, 0xff800000 ;  /* 0xff80000000127802 */ /* 0x000fca0000000f00 */
[----:B------:R-:W2:Y:S01]  /*186d0*/  @P1 MUFU.LG2 R0, R4 ;  /* 0x0000000400001308 */ /* 0x000ea20000000c00 */
[----:B---3--:R-:W-:-:S07]  /*186e0*/  @P1 MOV R5, 0x3f317218 ;  /* 0x3f31721800051802 */ /* 0x008fce0000000f00 */
[----:B------:R2:W3:Y:S02]  /*186f0*/  @P1 MUFU.RCP R2, R4 ;  /* 0x0000000400021308 */ /* 0x0004e40000001000 */
[----:B--2---:R-:W-:Y:S02]  /*18700*/  @P1 FMUL.FTZ R4, R0, 0.69314718246459960938 ;  /* 0x3f31721800041820 */ /* 0x004fe40000410000 */
[----:B------:R-:W-:Y:S01]  /*18710*/  @P1 FMUL.FTZ R0, R5, c[0x0][0x2d0] ;  /* 0x0000b40005001a20 */ /* 0x000fe20000410000 */
[----:B------:R-:W-:Y:S01]  /*18720*/  @P0 MOV R5, 0x3f317218 ;  /* 0x3f31721800050802 */ /* 0x000fe20000000f00 */
[----:B---3--:R-:W-:Y:S02]  /*18730*/  FMUL.FTZ R100, R2, R108 ;  /* 0x0000006c02647220 */ /* 0x008fe40000410000 */
[----:B------:R-:W-:Y:S01]  /*18740*/  @P1 FFMA.FTZ R15, R0, R101, R4 ;  /* 0x00000065000f1223 */ /* 0x000fe20000010004 */
[----:B------:R-:W-:Y:S01]  /*18750*/  MOV R0, RZ ;  /* 0x000000ff00007202 */ /* 0x000fe20000000f00 */
[----:B------:R-:W-:Y:S01]  /*18760*/  @P0 MUFU.LG2 R4, R3 ;  /* 0x0000000300040308 */ /* 0x000fe20000000c00 */
[----:B------:R-:W-:-:S02]  /*18770*/  FMUL.FTZ R101, R2, R109 ;  /* 0x0000006d02657220 */ /* 0x000fc40000410000 */
[C---:B------:R-:W-:Y:S02]  /*18780*/  FMUL.FTZ R108, R2.reuse, R88 ;  /* 0x00000058026c7220 */ /* 0x040fe40000410000 */
[C---:B------:R-:W-:Y:S02]  /*18790*/  FMUL.FTZ R109, R2.reuse, R89 ;  /* 0x00000059026d7220 */ /* 0x040fe40000410000 */
[C---:B------:R-:W-:Y:S01]  /*187a0*/  FMUL.FTZ R104, R2.reuse, R68 ;  /* 0x0000004402687220 */ /* 0x040fe20000410000 */
[----:B------:R-:W2:Y:S01]  /*187b0*/  @P0 MUFU.RCP R0, R3 ;  /* 0x0000000300000308 */ /* 0x000ea20000001000 */
        /* <DEDUP_REMOVED lines=8> */
[----:B--2---:R-:W-:-:S02]  /*18840*/  FMUL.FTZ R88, R0, R122 ;  /* 0x0000007a00587220 */ /* 0x004fc40000410000 */
[----:B------:R-:W-:Y:S02]  /*18850*/  FMUL.FTZ R89, R0, R123 ;  /* 0x0000007b00597220 */ /* 0x000fe40000410000 */
[----:B------:R-:W-:Y:S02]  /*18860*/  @P0 FMUL.FTZ R3, R4, 0.69314718246459960938 ;  /* 0x3f31721804030820 */ /* 0x000fe40000410000 */
[C---:B------:R-:W-:Y:S02]  /*18870*/  FMUL.FTZ R122, R0.reuse, R38 ;  /* 0x00000026007a7220 */ /* 0x040fe40000410000 */
[----:B------:R-:W-:Y:S02]  /*18880*/  FMUL.FTZ R123, R0, R39 ;  /* 0x00000027007b7220 */ /* 0x000fe40000410000 */
        /* <DEDUP_REMOVED lines=82> */
.L_x_4433:
        /* <DEDUP_REMOVED lines=17> */
.L_x_4519:
[----:B------:R-:W-:Y:S05]  /*18ec0*/  BSYNC B0 ;  /* 0x0000000000007941 */ /* 0x000fea0003800000 */
.L_x_4518:
        /* <DEDUP_REMOVED lines=131> */
.L_x_4522:
[----:B------:R-:W2:Y:S04]  /*19700*/  LDL.LU R3, [R1] ;  /* 0x0000000001037983 */ /* 0x000ea80000300800 */
[----:B------:R-:W3:Y:S01]  /*19710*/  LDL R19, [R1+0x4] ;  /* 0x0000040001137983 */ /* 0x000ee20000100800 */
[----:B------:R-:W-:Y:S01]  /*19720*/  IMAD.MOV.U32 R13, RZ, RZ, 0x368 ;  /* 0x00000368ff0d7424 */ /* 0x000fe200078e00ff */
[----:B------:R-:W-:-:S02]  /*19730*/  ISETP.GT.AND P2, PT, R0, 0x1, PT ;  /* 0x000000010000780c */ /* 0x000fc40003f44270 */
[----:B------:R-:W4:Y:S01]  /*19740*/  LDL R87, [R1+0x5c] ;  /* 0x00005c0001577983 */ /* 0x000f220000100800 */
[----:B------:R-:W-:Y:S02]  /*19750*/  ISETP.NE.U32.AND P0, PT, RZ, c[0x0][0x500], PT ;  /* 0x00014000ff007a0c */ /* 0x000fe40003f05070 */
[----:B------:R-:W-:Y:S02]  /*19760*/  SEL R13, R13, 0x328, P2 ;  /* 0x000003280d0d7807 */ /* 0x000fe40001000000 */
[----:B------:R-:W-:Y:S02]  /*19770*/  ISETP.NE.AND.EX P0, PT, RZ, c[0x0][0x504], PT, P0 ;  /* 0x00014100ff007a0c */ /* 0x000fe40003f05300 */
[----:B------:R-:W1:Y:S02]  /*19780*/  LDC.64 R6, c[0x0][R13+0x170] ;  /* 0x00005c000d067b82 */ /* 0x000e640000000a00 */
[----:B-1----:R-:W-:Y:S02]  /*19790*/  LOP3.LUT R5, R246, 0xffff, RZ, 0xc0, !PT ;  /* 0x0000fffff6057812 */ /* 0x002fe400078ec0ff */
[----:B------:R-:W-:-:S04]  /*197a0*/  SEL R0, R252, RZ, !P0 ;  /* 0x000000fffc007207 */ /* 0x000fc80004000000 */
[----:B------:R-:W1:Y:S08]  /*197b0*/  LDC.64 R10, c[0x0][R13+0x168] ;  /* 0x00005a000d0a7b82 */ /* 0x000e700000000a00 */
[----:B------:R-:W2:Y:S01]  /*197c0*/  LDC.64 R16, c[0x0][R13+0x178] ;  /* 0x00005e000d107b82 */ /* 0x000ea20000000a00 */
[----:B-1----:R-:W-:Y:S01]  /*197d0*/  IMAD.WIDE.U32 R8, R10, R5, RZ ;  /* 0x000000050a087225 */ /* 0x002fe200078e00ff */
[----:B------:R-:W1:Y:S01]  /*197e0*/  S2R R90, SR_TID.X ;  /* 0x00000000005a7919 */ /* 0x000e620000002100 */
[----:B--2---:R-:W-:-:S02]  /*197f0*/  SEL R4, R3, RZ, !P0 ;  /* 0x000000ff03047207 */ /* 0x004fc40004000000 */
[----:B------:R-:W-:-:S04]  /*19800*/  IMAD R3, R7, R0, RZ ;  /* 0x0000000007037224 */ /* 0x000fc800078e02ff */
[C---:B------:R-:W-:Y:S02]  /*19810*/  IMAD R4, R6.reuse, R4, R3 ;  /* 0x0000000406047224 */ /* 0x040fe400078e0203 */
[----:B------:R-:W-:Y:S02]  /*19820*/  IMAD R3, R11, R5, RZ ;  /* 0x000000050b037224 */ /* 0x000fe400078e02ff */
[----:B------:R-:W-:-:S04]  /*19830*/  IMAD.WIDE.U32 R6, R6, R0, RZ ;  /* 0x0000000006067225 */ /* 0x000fc800078e00ff */
[----:B------:R-:W-:Y:S01]  /*19840*/  IMAD.IADD R9, R9, 0x1, R3 ;  /* 0x0000000109097824 */ /* 0x000fe200078e0203 */
[--C-:B-----5:R-:W-:Y:S01]  /*19850*/  IADD3 R12, P1, P0, R6, R8, R2.reuse ;  /* 0x00000008060c7210 */ /* 0x120fe2000783e002 */
[----:B------:R-:W-:Y:S01]  /*19860*/  IMAD.MOV.U32 R3, RZ, RZ, c[0x0][0x4e8] ;  /* 0x00013a00ff037624 */ /* 0x000fe200078e00ff */
[----:B------:R-:W-:Y:S01]  /*19870*/  SHF.R.S32.HI R8, RZ, 0x1f, R2 ;  /* 0x0000001fff087819 */ /* 0x000fe20000011402 */
[----:B------:R-:W-:Y:S01]  /*19880*/  IMAD.IADD R4, R7, 0x1, R4 ;  /* 0x0000000107047824 */ /* 0x000fe200078e0204 */
[----:B---3--:R-:W-:Y:S02]  /*19890*/  SEL R6, R19, RZ, P2 ;  /* 0x000000ff13067207 */ /* 0x008fe40001000000 */
[----:B------:R-:W-:Y:S01]  /*198a0*/  ISETP.NE.AND P3, PT, R3, 0x1, PT ;  /* 0x000000010300780c */ /* 0x000fe20003f65270 */
[----:B------:R-:W-:Y:S01]  /*198b0*/  IMAD.IADD R3, R249, 0x1, R240 ;  /* 0x00000001f9037824 */ /* 0x000fe200078e02f0 */
[----:B------:R-:W-:Y:S01]  /*198c0*/  IADD3.X R11, R4, R9, R8, P1, P0 ;  /* 0x00000009040b7210 */ /* 0x000fe20000fe0408 */
[----:B------:R-:W-:-:S02]  /*198d0*/  IMAD R10, R17, R6, RZ ;  /* 0x00000006110a7224 */ /* 0x000fc400078e02ff */
[----:B------:R-:W-:-:S04]  /*198e0*/  IMAD.WIDE.U32 R6, R16, R6, RZ ;  /* 0x0000000610067225 */ /* 0x000fc800078e00ff */
[----:B------:R-:W-:-:S04]  /*198f0*/  IMAD.MOV.U32 R4, RZ, RZ, R3 ;  /* 0x000000ffff047224 */ /* 0x000fc800078e0003 */
[----:B------:R-:W-:-:S05]  /*19900*/  @P3 IMAD.HI.U32 R9, R3, c[0x0][0x4ec], RZ ;  /* 0x00013b0003093a27 */ /* 0x000fca00078e00ff */
[----:B------:R-:W-:Y:S01]  /*19910*/  @P3 SHF.R.U32.HI R4, RZ, c[0x0][0x4f0], R9 ;  /* 0x00013c00ff043a19 */ /* 0x000fe20000011609 */
[----:B------:R-:W-:-:S03]  /*19920*/  IMAD.IADD R10, R7, 0x1, R10 ;  /* 0x00000001070a7824 */ /* 0x000fc600078e020a */
        /* <DEDUP_REMOVED lines=27> */
[----:B----4-:R-:W-:-:S05]  /*19ae0*/  IMAD.IADD R6, R87, 0x1, R240 ;  /* 0x0000000157067824 */ /* 0x010fca00078e02f0 */
        /* <DEDUP_REMOVED lines=58> */
.L_x_4605:
[----:B------:R-:W-:Y:S05]  /*19e90*/  BRA.DIV ~URZ, `(.L_x_4525) ;  /* 0x000059c27f007947 */ /* 0x000fea000b800000 */
[----:B------:R3:W4:Y:S02]  /*19ea0*/  SHFL.IDX PT, R0, R7, RZ, 0x181f ;  /* 0x00181fff07007589 */ /* 0x00072400000e0000 */
.L_x_4606:
[----:B------:R-:W-:Y:S01]  /*19eb0*/  ISETP.GE.AND P0, PT, R5, R4, PT ;  /* 0x000000040500720c */ /* 0x000fe20003f06270 */
[----:B------:R-:W-:-:S12]  /*19ec0*/  BSSY B0, `(.L_x_4526) ;  /* 0x000000e000007945 */ /* 0x000fd80003800000 */
        /* <DEDUP_REMOVED lines=13> */
.L_x_4527:
[----:B------:R-:W-:Y:S05]  /*19fa0*/  BSYNC B0 ;  /* 0x0000000000007941 */ /* 0x000fea0003800000 */
.L_x_4526:
[----:B------:R-:W-:Y:S05]  /*19fb0*/  BRA.DIV ~URZ, `(.L_x_4528) ;  /* 0x000059027f007947 */ /* 0x000fea000b800000 */
[----:B--2---:R2:W1:Y:S04]  /*19fc0*/  SHFL.IDX PT, R8, R6, 0x1, 0x181f ;  /* 0x00381f0006087f89 */ /* 0x00446800000e0000 */
[----:B----4-:R2:W4:Y:S02]  /*19fd0*/  SHFL.IDX PT, R0, R7, 0x1, 0x181f ;  /* 0x00381f0007007f89 */ /* 0x01052400000e0000 */
.L_x_4607:
        /* <DEDUP_REMOVED lines=16> */
.L_x_4530:
[----:B------:R-:W-:Y:S05]  /*1a0e0*/  BSYNC B0 ;  /* 0x0000000000007941 */ /* 0x000fea0003800000 */
.L_x_4529:
[----:B------:R-:W-:Y:S05]  /*1a0f0*/  BRA.DIV ~URZ, `(.L_x_4531) ;  /* 0x000058827f007947 */ /* 0x000fea000b800000 */
[----:B-1----:R1:W2:Y:S02]  /*1a100*/  SHFL.IDX PT, R8, R6, 0x2, 0x181f ;  /* 0x00581f0006087f89 */ /* 0x0022a400000e0000 */
.L_x_4608:
[----:B------:R-:W-:Y:S05]  /*1a110*/  BRA.DIV ~URZ, `(.L_x_4532) ;  /* 0x000058d27f007947 */ /* 0x000fea000b800000 */
[----:B----4-:R4:W1:Y:S02]  /*1a120*/  SHFL.IDX PT, R0, R7, 0x2, 0x181f ;  /* 0x00581f0007007f89 */ /* 0x01086400000e0000 */
.L_x_4609:
        /* <DEDUP_REMOVED lines=16> */
.L_x_4534:
[----:B------:R-:W-:Y:S05]  /*1a230*/  BSYNC B0 ;  /* 0x0000000000007941 */ /* 0x000fea0003800000 */
.L_x_4533:
[----:B------:R-:W-:Y:S05]  /*1a240*/  BRA.DIV ~URZ, `(.L_x_4535) ;  /* 0x000058027f007947 */ /* 0x000fea000b800000 */
[----:B-12---:R-:W1:Y:S04]  /*1a250*/  SHFL.IDX PT, R6, R6, 0x3, 0x181f ;  /* 0x00781f0006067f89 */ /* 0x006e6800000e0000 */
[----:B------:R2:W3:Y:S02]  /*1a260*/  SHFL.IDX PT, R0, R7, 0x3, 0x181f ;  /* 0x00781f0007007f89 */ /* 0x0004e400000e0000 */
.L_x_4610:
[----:B------:R-:W-:-:S04]  /*1a270*/  IADD3 R2, R5, 0x60, RZ ;  /* 0x0000006005027810 */ /* 0x000fc80007ffe0ff */
[----:B------:R-:W-:-:S13]  /*1a280*/  ISETP.GE.AND P0, PT, R2, R4, PT ;  /* 0x000000040200720c */ /* 0x000fda0003f06270 */
[----:B------:R-:W-:Y:S05]  /*1a290*/  @P0 BRA `(.L_x_4536) ;  /* 0x0000259000000947 */ /* 0x000fea0003800000 */
[----:B------:R-:W-:Y:S02]  /*1a2a0*/  ISETP.GE.AND P1, PT, R204, c[0x0][0x3c8], PT ;  /* 0x0000f200cc007a0c */ /* 0x000fe40003f26270 */
[----:B------:R-:W-:-:S11]  /*1a2b0*/  ISETP.GE.AND P0, PT, R206, c[0x0][0x3c8], PT ;  /* 0x0000f200ce007a0c */ /* 0x000fd60003f06270 */
[-C--:B---3--:R-:W-:Y:S02]  /*1a2c0*/  @!P1 LEA R4, P3, R204, R0.reuse, 0x1 ;  /* 0x00000000cc049211 */ /* 0x088fe400078608ff */
[----:B------:R-:W-:Y:S02]  /*1a2d0*/  @!P0 LEA R2, P2, R206, R0, 0x1 ;  /* 0x00000000ce028211 */ /* 0x000fe400078408ff */
        /* <DEDUP_REMOVED lines=10> */
.L_x_4523:
[----:B------:R-:W3:Y:S01]  /*1a380*/  LDL.LU R9, [R1+0x4] ;  /* 0x0000040001097983 */ /* 0x000ee20000300800 */
        /* <DEDUP_REMOVED lines=34> */
.L_x_4611:
[----:B------:R-:W-:Y:S05]  /*1a5b0*/  BRA.DIV ~URZ, `(.L_x_4538) ;  /* 0x000055c27f007947 */ /* 0x000fea000b800000 */
[----:B------:R4:W1:Y:S02]  /*1a5c0*/  SHFL.IDX PT, R0, R12, RZ, 0x1c1f ;  /* 0x001c1fff0c007589 */ /* 0x00086400000e0000 */
.L_x_4612:
        /* <DEDUP_REMOVED lines=168> */
.L_x_4540:
[----:B------:R-:W-:Y:S05]  /*1b050*/  BSYNC B0 ;  /* 0x0000000000007941 */ /* 0x000fea0003800000 */
.L_x_4539:
[----:B------:R-:W-:Y:S05]  /*1b060*/  BRA.DIV ~URZ, `(.L_x_4541) ;  /* 0x00004b727f007947 */ /* 0x000fea000b800000 */
[----:B---3--:R3:W2:Y:S04]  /*1b070*/  SHFL.IDX PT, R4, R5, 0x1, 0x1c1f ;  /* 0x003c1f0005047f89 */ /* 0x0086a800000e0000 */
[----:B-1----:R3:W1:Y:S02]  /*1b080*/  SHFL.IDX PT, R0, R12, 0x1, 0x1c1f ;  /* 0x003c1f000c007f89 */ /* 0x00266400000e0000 */
.L_x_4613:
        /* <DEDUP_REMOVED lines=8> */
[----:B------:R-:W-:Y:S01]  /*1b110*/  IADD3 R9, R243, 0x8, RZ ;  /* 0x00000008f3097810 */ /* 0x000fe20007ffe0ff */
        /* <DEDUP_REMOVED lines=173> */
.L_x_4521:
        /* <DEDUP_REMOVED lines=19> */
.L_x_4542:
[----:B--2---:R-:W2:Y:S01]  /*1bd20*/  LDL.LU R2, [R1] ;  /* 0x0000000001027983 */ /* 0x004ea20000300800 */
[----:B------:R-:W-:Y:S01]  /*1bd30*/  BSSY B0, `(.L_x_4543) ;  /* 0x0000038000007945 */ /* 0x000fe20003800000 */
[----:B------:R-:W-:Y:S02]  /*1bd40*/  LOP3.LUT R4, R246, 0xffff, RZ, 0xc0, !PT ;  /* 0x0000fffff6047812 */ /* 0x000fe400078ec0ff */
[----:B------:R-:W3:Y:S01]  /*1bd50*/  S2R R5, SR_TID.X ;  /* 0x0000000000057919 */ /* 0x000ee20000002100 */
[----:B------:R-:W-:-:S02]  /*1bd60*/  SEL R3, R252, RZ, !P3 ;  /* 0x000000fffc037207 */ /* 0x000fc40005800000 */
[----:B-----5:R-:W-:Y:S02]  /*1bd70*/  SHF.R.S32.HI R18, RZ, 0x1f, R0 ;  /* 0x0000001fff127819 */ /* 0x020fe40000011400 */
[----:B---3--:R-:W-:Y:S02]  /*1bd80*/  ISETP.GT.AND P0, PT, R5, 0x7f, PT ;  /* 0x0000007f0500780c */ /* 0x008fe40003f04270 */
[----:B--2---:R-:W-:-:S11]  /*1bd90*/  SEL R20, R2, RZ, !P3 ;  /* 0x000000ff02147207 */ /* 0x004fd60005800000 */
[----:B------:R-:W-:Y:S05]  /*1bda0*/  @P0 BRA `(.L_x_4544) ;  /* 0x0000030000000947 */ /* 0x000fea0003800000 */
[----:B------:R-:W-:Y:S01]  /*1bdb0*/  IMAD R2, R15, c[0x0][0x4e8], RZ ;  /* 0x00013a000f027a24 */ /* 0x000fe200078e02ff */
[----:B------:R-:W-:-:S04]  /*1bdc0*/  IADD3 R14, R240, R5, RZ ;  /* 0x00000005f00e7210 */ /* 0x000fc80007ffe0ff */
[----:B------:R-:W-:-:S13]  /*1bdd0*/  ISETP.GE.AND P0, PT, R14, R2, PT ;  /* 0x000000020e00720c */ /* 0x000fda0003f06270 */
[----:B------:R-:W-:Y:S05]  /*1bde0*/  @P0 BRA `(.L_x_4544) ;  /* 0x000002c000000947 */ /* 0x000fea0003800000 */
[----:B------:R-:W2:Y:S01]  /*1bdf0*/  LDL.LU R22, [R1+0x4] ;  /* 0x0000040001167983 */ /* 0x000ea20000300800 */
        /* <DEDUP_REMOVED lines=43> */
.L_x_4544:
[----:B------:R-:W-:Y:S05]  /*1c0b0*/  BSYNC B0 ;  /* 0x0000000000007941 */ /* 0x000fea0003800000 */
.L_x_4543:
        /* <DEDUP_REMOVED lines=41> */
.L_x_4614:
[----:B------:R-:W-:Y:S05]  /*1c350*/  BRA.DIV ~URZ, `(.L_x_4546) ;  /* 0x000039b27f007947 */ /* 0x000fea000b800000 */
[----:B------:R3:W4:Y:S02]  /*1c360*/  SHFL.IDX PT, R0, R7, RZ, 0x181f ;  /* 0x00181fff07007589 */ /* 0x00072400000e0000 */
.L_x_4615:
        /* <DEDUP_REMOVED lines=16> */
.L_x_4548:
[----:B------:R-:W-:Y:S05]  /*1c470*/  BSYNC B0 ;  /* 0x0000000000007941 */ /* 0x000fea0003800000 */
.L_x_4547:
[----:B------:R-:W-:Y:S05]  /*1c480*/  BRA.DIV ~URZ, `(.L_x_4549) ;  /* 0x000038e27f007947 */ /* 0x000fea000b800000 */
[----:B--2---:R2:W1:Y:S04]  /*1c490*/  SHFL.IDX PT, R8, R6, 0x1, 0x181f ;  /* 0x00381f0006087f89 */ /* 0x00446800000e0000 */
[----:B----4-:R2:W4:Y:S02]  /*1c4a0*/  SHFL.IDX PT, R0, R7, 0x1, 0x181f ;  /* 0x00381f0007007f89 */ /* 0x01052400000e0000 */
.L_x_4616:
        /* <DEDUP_REMOVED lines=16> */
.L_x_4551:
[----:B------:R-:W-:Y:S05]  /*1c5b0*/  BSYNC B0 ;  /* 0x0000000000007941 */ /* 0x000fea0003800000 */
.L_x_4550:
[----:B------:R-:W-:Y:S05]  /*1c5c0*/  BRA.DIV ~URZ, `(.L_x_4552) ;  /* 0x000038627f007947 */ /* 0x000fea000b800000 */
[----:B-1----:R1:W2:Y:S02]  /*1c5d0*/  SHFL.IDX PT, R8, R6, 0x2, 0x181f ;  /* 0x00581f0006087f89 */ /* 0x0022a400000e0000 */
.L_x_4617:
[----:B------:R-:W-:Y:S05]  /*1c5e0*/  BRA.DIV ~URZ, `(.L_x_4553) ;  /* 0x000038b27f007947 */ /* 0x000fea000b800000 */
[----:B----4-:R4:W1:Y:S02]  /*1c5f0*/  SHFL.IDX PT, R0, R7, 0x2, 0x181f ;  /* 0x00581f0007007f89 */ /* 0x01086400000e0000 */
.L_x_4618:
        /* <DEDUP_REMOVED lines=16> */
.L_x_4555:
[----:B------:R-:W-:Y:S05]  /*1c700*/  BSYNC B0 ;  /* 0x0000000000007941 */ /* 0x000fea0003800000 */
.L_x_4554:
[----:B------:R-:W-:Y:S05]  /*1c710*/  BRA.DIV ~URZ, `(.L_x_4556) ;  /* 0x000037e27f007947 */ /* 0x000fea000b800000 */
[----:B-12---:R-:W1:Y:S04]  /*1c720*/  SHFL.IDX PT, R6, R6, 0x3, 0x181f ;  /* 0x00781f0006067f89 */ /* 0x006e6800000e0000 */
[----:B---34-:R-:W2:Y:S02]  /*1c730*/  SHFL.IDX PT, R7, R7, 0x3, 0x181f ;  /* 0x00781f0007077f89 */ /* 0x018ea400000e0000 */
.L_x_4619:
        /* <DEDUP_REMOVED lines=15> */
.L_x_4536:
[----:B------:R-:W-:Y:S05]  /*1c830*/  BSYNC B1 ;  /* 0x0000000000017941 */ /* 0x000fea0003800000 */
.L_x_4520:
        /* <DEDUP_REMOVED lines=13> */
.L_x_4620:
[----:B------:R-:W-:Y:S05]  /*1c910*/  BRA.DIV ~URZ, `(.L_x_4559) ;  /* 0x000037227f007947 */ /* 0x000fea000b800000 */
[----:B------:R3:W4:Y:S02]  /*1c920*/  SHFL.IDX PT, R6, R86, 0x1, 0x1f ;  /* 0x00201f0056067f89 */ /* 0x00072400000e0000 */
.L_x_4621:
        /* <DEDUP_REMOVED lines=18> */
.L_x_4622:
        /* <DEDUP_REMOVED lines=16> */
.L_x_4623:
[----:B--2---:R-:W-:Y:S01]  /*1cb50*/  IMAD R0, R0, c[0x0][0x538], RZ ;  /* 0x00014e0000007a24 */ /* 0x004fe200078e02ff */
[----:B------:R-:W-:Y:S04]  /*1cb60*/  BSSY B1, `(.L_x_4562) ;  /* 0x00000c5000017945 */ /* 0x000fe80003800000 */
[----:B------:R-:W-:-:S04]  /*1cb70*/  IADD3 R6, R0, R6, RZ ;  /* 0x0000000600067210 */ /* 0x000fc80007ffe0ff */
[----:B------:R-:W-:-:S13]  /*1cb80*/  ISETP.GT.AND P0, PT, R6, R9, PT ;  /* 0x000000090600720c */ /* 0x000fda0003f04270 */
[----:B------:R-:W-:Y:S05]  /*1cb90*/  @P0 BRA `(.L_x_4563) ;  /* 0x0000025000000947 */ /* 0x000fea0003800000 */
.L_x_4567:
        /* <DEDUP_REMOVED lines=17> */
.L_x_4624:
        /* <DEDUP_REMOVED lines=16> */
.L_x_4625:
[----:B--2---:R-:W-:-:S05]  /*1cdb0*/  IMAD R0, R0, c[0x0][0x538], RZ ;  /* 0x00014e0000007a24 */ /* 0x004fca00078e02ff */
[----:B------:R-:W-:-:S04]  /*1cdc0*/  IADD3 R6, R0, R6, RZ ;  /* 0x0000000600067210 */ /* 0x000fc80007ffe0ff */
[----:B------:R-:W-:-:S13]  /*1cdd0*/  ISETP.GT.AND P0, PT, R6, R9, PT ;  /* 0x000000090600720c */ /* 0x000fda0003f04270 */
[----:B-1-3--:R-:W-:Y:S05]  /*1cde0*/  @!P0 BRA `(.L_x_4567) ;  /* 0xfffffdb000008947 */ /* 0x00afea000383ffff */
.L_x_4563:
[----:B------:R-:W-:-:S05]  /*1cdf0*/  IADD3 R11, -R0, R6, RZ ;  /* 0x00000006000b7210 */ /* 0x000fca0007ffe1ff */
[----:B------:R-:W-:-:S05]  /*1ce00*/  IMAD R0, R4, c[0x0][0x538], R11 ;  /* 0x00014e0004007a24 */ /* 0x000fca00078e020b */
[----:B------:R-:W-:Y:S01]  /*1ce10*/  ISETP.GT.AND P0, PT, R0, R9, PT ;  /* 0x000000090000720c */ /* 0x000fe20003f04270 */
[----:B------:R-:W-:-:S12]  /*1ce20*/  BRA.DIV ~URZ, `(.L_x_4568) ;  /* 0x000036527f007947 */ /* 0x000fd8000b800000 */
[----:B------:R-:W-:-:S04]  /*1ce30*/  VOTE.ANY R10, PT, !P0 ;  /* 0x00000000000a7806 */ /* 0x000fc800040e0100 */
.L_x_4626:
[----:B------:R-:W2:Y:S02]  /*1ce40*/  POPC R6, R10 ;  /* 0x0000000a00067309 */ /* 0x000ea40000000000 */
[----:B--2---:R-:W-:Y:S01]  /*1ce50*/  IADD3 R247, R6, R247, RZ ;  /* 0x000000f706f77210 */ /* 0x004fe20007ffe0ff */
[----:B------:R-:W-:Y:S05]  /*1ce60*/  BRA.DIV ~URZ, `(.L_x_4569) ;  /* 0x000036627f007947 */ /* 0x000fea000b800000 */
[----:B------:R2:W4:Y:S04]  /*1ce70*/  SHFL.IDX PT, R7, R7, R6, 0x1f ;  /* 0x00001f0607077589 */ /* 0x00052800000e0000 */
[----:B------:R2:W1:Y:S02]  /*1ce80*/  SHFL.IDX PT, R5, R8, R6, 0x1f ;  /* 0x00001f0608057589 */ /* 0x00046400000e0000 */
.L_x_4627:
[----:B------:R-:W-:Y:S01]  /*1ce90*/  ISETP.NE.AND P0, PT, R10, RZ, PT ;  /* 0x000000ff0a00720c */ /* 0x000fe20003f05270 */
[----:B------:R-:W-:-:S12]  /*1cea0*/  BSSY B0, `(.L_x_4570) ;  /* 0x0000005000007945 */ /* 0x000fd80003800000 */
[----:B------:R-:W-:Y:S05]  /*1ceb0*/  @!P0 BRA `(.L_x_4571) ;  /* 0x0000003000008947 */ /* 0x000fea0003800000 */
[----:B--2---:R-:W-:Y:S01]  /*1cec0*/  IADD3 R6, R6, -0x1, RZ ;  /* 0xffffffff06067810 */ /* 0x004fe20007ffe0ff */
[----:B------:R-:W-:Y:S05]  /*1ced0*/  BRA.DIV ~URZ, `(.L_x_4572) ;  /* 0x000036c27f007947 */ /* 0x000fea000b800000 */
[----:B------:R2:W3:Y:S02]  /*1cee0*/  SHFL.IDX PT, R12, R4, R6, 0x1f ;  /* 0x00001f06040c7589 */ /* 0x0004e400000e0000 */
.L_x_4571:
[----:B------:R-:W-:Y:S05]  /*1cef0*/  BSYNC B0 ;  /* 0x0000000000007941 */ /* 0x000fea0003800000 */
.L_x_4570:
        /* <DEDUP_REMOVED lines=67> */
.L_x_4574:
        /* <DEDUP_REMOVED lines=64> */
.L_x_4575:
[----:B------:R-:W-:Y:S05]  /*1d730*/  BSYNC B0 ;  /* 0x0000000000007941 */ /* 0x000fea0003800000 */
.L_x_4573:
[----:B------:R-:W-:-:S04]  /*1d740*/  LOP3.LUT R2, RZ, R2, RZ, 0x33, !PT ;  /* 0x00000002ff027212 */ /* 0x000fc800078e33ff */
[----:B------:R-:W-:Y:S01]  /*1d750*/  IADD3 R245, R2, R7, RZ ;  /* 0x0000000702f57210 */ /* 0x000fe20007ffe0ff */
[----:B------:R-:W-:Y:S05]  /*1d760*/  BRA `(.L_x_4576) ;  /* 0x0000004000007947 */ /* 0x000fea0003800000 */
.L_x_4564:
[----:B------:R-:W-:Y:S01]  /*1d770*/  IMAD.MOV.U32 R244, RZ, RZ, R9 ;  /* 0x000000fffff47224 */ /* 0x000fe200078e0009 */
[----:B------:R-:W-:Y:S01]  /*1d780*/  MOV R246, RZ ;  /* 0x000000ff00f67202 */ /* 0x000fe20000000f00 */
[----:B------:R-:W-:Y:S01]  /*1d790*/  IMAD.MOV.U32 R245, RZ, RZ, RZ ;  /* 0x000000fffff57224 */ /* 0x000fe200078e00ff */
[----:B------:R-:W-:Y:S02]  /*1d7a0*/  MOV R247, c[0x0][0x53c] ;  /* 0x00014f0000f77a02 */ /* 0x000fe40000000f00 */
.L_x_4576:
[----:B------:R-:W-:Y:S05]  /*1d7b0*/  BSYNC B1 ;  /* 0x0000000000017941 */ /* 0x000fea0003800000 */
.L_x_4562:
[----:B------:R-:W-:Y:S01]  /*1d7c0*/  WARPSYNC 0xffffffff ;  /* 0xffffffff00007948 */ /* 0x000fe20003800000 */
[----:B------:R-:W-:Y:S01]  /*1d7d0*/  BAR.SYNC.DEFER_BLOCKING 0x4, 0x100 ;  /* 0x0104000000007b1d */ /* 0x000fe20000010000 */
[----:B------:R-:W-:-:S13]  /*1d7e0*/  ISETP.NE.AND P0, PT, R13, RZ, PT ;  /* 0x000000ff0d00720c */ /* 0x000fda0003f05270 */
[----:B------:R2:W-:Y:S04]  /*1d7f0*/  @!P0 STS.128 [0x18100], R244 ;  /* 0x018100f4ff008388 */ /* 0x0005e80000000c00 */
[----:B------:R-:W-:Y:S06]  /*1d800*/  BAR.ARV 0x5, 0x100 ;  /* 0x0144000000007b1d */ /* 0x000fec0000002000 */
.L_x_4557:
[----:B-1----:R-:W-:-:S13]  /*1d810*/  ISETP.GE.AND P0, PT, R247, c[0x0][0x53c], PT ;  /* 0x00014f00f7007a0c */ /* 0x002fda0003f06270 */
[----:B--234-:R-:W-:Y:S01]  /*1d820*/  @P0 CALL.REL.NOINC `(.L_x_4577) ;  /* 0x0000001000000944 */ /* 0x01cfe20003c00000 */
[----:B------:R-:W-:Y:S05]  /*1d830*/  BRA `(.L_x_4578) ;  /* 0xfffe487000007947 */ /* 0x000fea000383ffff */
.L_x_4577:
[----:B------:R-:W-:Y:S05]  /*1d840*/  EXIT ;  /* 0x000000000000794d */ /* 0x000fea0003800000 */
.L_x_4388:
[----:B------:R-:W-:Y:S01]  /*1d850*/  IMAD.MOV.U32 R0, RZ, RZ, R5 ;  /* 0x000000ffff007224 */ /* 0x000fe200078e0005 */
[----:B------:R-:W-:Y:S02]  /*1d860*/  MOV R3, 0x1 ;  /* 0x0000000100037802 */ /* 0x000fe40000000f00 */
[----:B------:R-:W-:Y:S02]  /*1d870*/  MOV R2, 0x1d890 ;  /* 0x0001d89000027802 */ /* 0x000fe40000000f00 */
[----:B--2---:R-:W-:Y:S05]  /*1d880*/  CALL.REL.NOINC `($__internal_76_$__cuda_sm70_shflsync_up_p) ;  /* 0x00002e3000007944 */ /* 0x004fea0003c00000 */
[----:B------:R-:W-:Y:S01]  /*1d890*/  MOV R0, R4 ;  /* 0x0000000400007202 */ /* 0x000fe20000000f00 */
[----:B------:R-:W-:Y:S05]  /*1d8a0*/  BRA `(.L_x_4579) ;  /* 0xfffe2b9000007947 */ /* 0x000fea000383ffff */
.L_x_4389:
[----:B------:R-:W-:Y:S01]  /*1d8b0*/  IMAD.MOV.U32 R0, RZ, RZ, R5 ;  /* 0x000000ffff007224 */ /* 0x000fe200078e0005 */
[----:B------:R-:W-:Y:S02]  /*1d8c0*/  MOV R3, 0x2 ;  /* 0x0000000200037802 */ /* 0x000fe40000000f00 */
[----:B------:R-:W-:Y:S02]  /*1d8d0*/  MOV R2, 0x1d8f0 ;  /* 0x0001d8f000027802 */ /* 0x000fe40000000f00 */
[----:B--2---:R-:W-:Y:S05]  /*1d8e0*/  CALL.REL.NOINC `($__internal_76_$__cuda_sm70_shflsync_up_p) ;  /* 0x00002dd000007944 */ /* 0x004fea0003c00000 */
[----:B------:R-:W-:Y:S01]  /*1d8f0*/  SEL R4, R4, RZ, P4 ;  /* 0x000000ff04047207 */ /* 0x000fe20002000000 */
[----:B------:R-:W-:Y:S01]  /*1d900*/  IMAD.MOV.U32 R3, RZ, RZ, 0x4 ;  /* 0x00000004ff037424 */ /* 0x000fe200078e00ff */
[----:B------:R-:W-:-:S03]  /*1d910*/  MOV R2, 0x1d940 ;  /* 0x0001d94000027802 */ /* 0x000fc60000000f00 */
[----:B------:R-:W-:Y:S02]  /*1d920*/  IMAD.IADD R0, R5, 0x1, R4 ;  /* 0x0000000105007824 */ /* 0x000fe400078e0204 */
[----:B------:R-:W-:Y:S05]  /*1d930*/  CALL.REL.NOINC `($__internal_76_$__cuda_sm70_shflsync_up_p) ;  /* 0x00002d8000007944 */ /* 0x000fea0003c00000 */
        /* <DEDUP_REMOVED lines=10> */
[----:B------:R-:W-:Y:S02]  /*1d9e0*/  SEL R4, R4, RZ, P1 ;  /* 0x000000ff04047207 */ /* 0x000fe40000800000 */
[----:B------:R-:W-:Y:S02]  /*1d9f0*/  MOV R3, 0x1f ;  /* 0x0000001f00037802 */ /* 0x000fe40000000f00 */
[----:B------:R-:W-:Y:S01]  /*1da00*/  MOV R2, 0x1da50 ;  /* 0x0001da5000027802 */ /* 0x000fe20000000f00 */
[----:B------:R-:W-:Y:S02]  /*1da10*/  IMAD.IADD R4, R0, 0x1, R4 ;  /* 0x0000000100047824 */ /* 0x000fe400078e0204 */
[----:B------:R-:W-:Y:S02]  /*1da20*/  IMAD.MOV.U32 R0, RZ, RZ, 0x1f ;  /* 0x0000001fff007424 */ /* 0x000fe400078e00ff */
[----:B------:R-:W-:Y:S02]  /*1da30*/  IMAD.MOV.U32 R199, RZ, RZ, R4 ;  /* 0x000000ffffc77224 */ /* 0x000fe400078e0004 */
[----:B------:R-:W-:Y:S05]  /*1da40*/  CALL.REL.NOINC `($__internal_75_$__cuda_sm70_shflsync_idx_p) ;  /* 0x00002c2000007944 */ /* 0x000fea0003c00000 */
[----:B------:R-:W-:Y:S05]  /*1da50*/  BRA `(.L_x_4580) ;  /* 0xfffe2ae000007947 */ /* 0x000fea000383ffff */
.L_x_4391:
[----:B------:R-:W-:Y:S02]  /*1da60*/  SEL R0, RZ, 0x1, P0 ;  /* 0x00000001ff007807 */ /* 0x000fe40000000000 */
[----:B------:R-:W-:-:S02]  /*1da70*/  MOV R2, 0x1da90 ;  /* 0x0001da9000027802 */ /* 0x000fc40000000f00 */
[----:B--2---:R-:W-:Y:S05]  /*1da80*/  CALL.REL.NOINC `($__internal_77_$__cuda_sm70_votesync_ballot) ;  /* 0x00002c9000007944 */ /* 0x004fea0003c00000 */
[----:B------:R-:W-:Y:S01]  /*1da90*/  MOV R10, R0 ;  /* 0x00000000000a7202 */ /* 0x000fe20000000f00 */
[----:B------:R-:W-:Y:S05]  /*1daa0*/  BRA `(.L_x_4581) ;  /* 0xfffe2b2000007947 */ /* 0x000fea000383ffff */
.L_x_4392:
[----:B------:R-:W-:Y:S01]  /*1dab0*/  IMAD.MOV.U32 R199, RZ, RZ, R9 ;  /* 0x000000ffffc77224 */ /* 0x000fe200078e0009 */
[----:B------:R-:W-:Y:S01]  /*1dac0*/  MOV R0, R5 ;  /* 0x0000000500007202 */ /* 0x000fe20000000f00 */
[----:B------:R-:W-:Y:S01]  /*1dad0*/  IMAD.MOV.U32 R3, RZ, RZ, 0x1f ;  /* 0x0000001fff037424 */ /* 0x000fe200078e00ff */
[----:B------:R-:W-:-:S02]  /*1dae0*/  MOV R2, 0x1db00 ;  /* 0x0001db0000027802 */ /* 0x000fc40000000f00 */
[----:B------:R-:W-:Y:S05]  /*1daf0*/  CALL.REL.NOINC `($__internal_75_$__cuda_sm70_shflsync_idx_p) ;  /* 0x00002b7000007944 */ /* 0x000fea0003c00000 */
[----:B------:R-:W-:Y:S01]  /*1db00*/  IMAD.MOV.U32 R12, RZ, RZ, R0 ;  /* 0x000000ffff0c7224 */ /* 0x000fe200078e0000 */
[----:B------:R-:W-:Y:S01]  /*1db10*/  MOV R199, R8 ;  /* 0x0000000800c77202 */ /* 0x000fe20000000f00 */
[----:B------:R-:W-:Y:S01]  /*1db20*/  IMAD.MOV.U32 R6, RZ, RZ, RZ ;  /* 0x000000ffff067224 */ /* 0x000fe200078e00ff */
[----:B------:R-:W-:Y:S01]  /*1db30*/  MOV R0, R5 ;  /* 0x0000000500007202 */ /* 0x000fe20000000f00 */
[----:B------:R-:W-:Y:S01]  /*1db40*/  IMAD.MOV.U32 R3, RZ, RZ, 0x1f ;  /* 0x0000001fff037424 */ /* 0x000fe200078e00ff */
[----:B------:R-:W-:-:S02]  /*1db50*/  MOV R2, 0x1db70 ;  /* 0x0001db7000027802 */ /* 0x000fc40000000f00 */
[----:B------:R-:W-:Y:S05]  /*1db60*/  CALL.REL.NOINC `($__internal_75_$__cuda_sm70_shflsync_idx_p) ;  /* 0x00002b0000007944 */ /* 0x000fea0003c00000 */
[----:B------:R-:W-:Y:S01]  /*1db70*/  MOV R9, R0 ;  /* 0x0000000000097202 */ /* 0x000fe20000000f00 */
[----:B------:R-:W-:Y:S05]  /*1db80*/  BRA `(.L_x_4582) ;  /* 0xfffe2aa000007947 */ /* 0x000fea000383ffff */
.L_x_4395:
[----:B------:R-:W-:Y:S01]  /*1db90*/  IMAD.MOV.U32 R199, RZ, RZ, R4 ;  /* 0x000000ffffc77224 */ /* 0x000fe200078e0004 */
[----:B------:R-:W-:-:S02]  /*1dba0*/  MOV R3, 0x1f ;  /* 0x0000001f00037802 */ /* 0x000fc40000000f00 */
[----:B------:R-:W-:Y:S02]  /*1dbb0*/  MOV R2, 0x1dbd0 ;  /* 0x0001dbd000027802 */ /* 0x000fe40000000f00 */
[----:B-123--:R-:W-:Y:S05]  /*1dbc0*/  CALL.REL.NOINC `($__internal_75_$__cuda_sm70_shflsync_idx_p) ;  /* 0x00002aa000007944 */ /* 0x00efea0003c00000 */
[----:B------:R-:W-:Y:S01]  /*1dbd0*/  MOV R6, R0 ;  /* 0x0000000000067202 */ /* 0x000fe20000000f00 */
[----:B------:R-:W-:Y:S05]  /*1dbe0*/  BRA `(.L_x_4394) ;  /* 0xfffe2aa000007947 */ /* 0x000fea000383ffff */
.L_x_4434:
[----:B------:R-:W-:Y:S01]  /*1dbf0*/  IMAD.MOV.U32 R199, RZ, RZ, R5 ;  /* 0x000000ffffc77224 */ /* 0x000fe200078e0005 */
[----:B------:R-:W-:Y:S01]  /*1dc00*/  MOV R0, RZ ;  /* 0x000000ff00007202 */ /* 0x000fe20000000f00 */
[----:B------:R-:W-:Y:S01]  /*1dc10*/  IMAD.MOV.U32 R3, RZ, RZ, 0x181f ;  /* 0x0000181fff037424 */ /* 0x000fe200078e00ff */
[----:B------:R-:W-:Y:S02]  /*1dc20*/  MOV R2, 0x1dc40 ;  /* 0x0001dc4000027802 */ /* 0x000fe40000000f00 */
[----:B-----5:R-:W-:Y:S05]  /*1dc30*/  CALL.REL.NOINC `($__internal_75_$__cuda_sm70_shflsync_idx_p) ;  /* 0x00002a3000007944 */ /* 0x020fea0003c00000 */
[----:B------:R-:W-:Y:S01]  /*1dc40*/  MOV R6, R0 ;  /* 0x0000000000067202 */ /* 0x000fe20000000f00 */
[----:B------:R-:W-:Y:S05]  /*1dc50*/  BRA `(.L_x_4583) ;  /* 0xfffea7a000007947 */ /* 0x000fea000383ffff */
.L_x_4435:
[----:B------:R-:W-:Y:S01]  /*1dc60*/  IMAD.MOV.U32 R199, RZ, RZ, R7 ;  /* 0x000000ffffc77224 */ /* 0x000fe200078e0007 */
[----:B------:R-:W-:Y:S01]  /*1dc70*/  MOV R0, RZ ;  /* 0x000000ff00007202 */ /* 0x000fe20000000f00 */
[----:B------:R-:W-:Y:S01]  /*1dc80*/  IMAD.MOV.U32 R3, RZ, RZ, 0x181f ;  /* 0x0000181fff037424 */ /* 0x000fe200078e00ff */
[----:B------:R-:W-:Y:S02]  /*1dc90*/  MOV R2, 0x1dcb0 ;  /* 0x0001dcb000027802 */ /* 0x000fe40000000f00 */
[----:B-12--5:R-:W-:Y:S05]  /*1dca0*/  CALL.REL.NOINC `($__internal_75_$__cuda_sm70_shflsync_idx_p) ;  /* 0x000029c000007944 */ /* 0x026fea0003c00000 */
[----:B------:R-:W-:Y:S05]  /*1dcb0*/  BRA `(.L_x_4584) ;  /* 0xfffea76000007947 */ /* 0x000fea000383ffff */
.L_x_4438:
[----:B------:R-:W-:Y:S01]  /*1dcc0*/  IMAD.MOV.U32 R199, RZ, RZ, R5 ;  /* 0x000000ffffc77224 */ /* 0x000fe200078e0005 */
[----:B----4-:R-:W-:Y:S01]  /*1dcd0*/  MOV R0, 0x1 ;  /* 0x0000000100007802 */ /* 0x010fe20000000f00 */
[----:B--2---:R-:W-:Y:S01]  /*1dce0*/  IMAD.MOV.U32 R3, RZ, RZ, 0x181f ;  /* 0x0000181fff037424 */ /* 0x004fe200078e00ff */
[----:B------:R-:W-:-:S02]  /*1dcf0*/  MOV R2, 0x1dd10 ;  /* 0x0001dd1000027802 */ /* 0x000fc40000000f00 */
[----:B-1-3-5:R-:W-:Y:S05]  /*1dd00*/  CALL.REL.NOINC `($__internal_75_$__cuda_sm70_shflsync_idx_p) ;  /* 0x0000296000007944 */ /* 0x02afea0003c00000 */
[----:B------:R-:W-:Y:S01]  /*1dd10*/  IMAD.MOV.U32 R6, RZ, RZ, R0 ;  /* 0x000000ffff067224 */ /* 0x000fe200078e0000 */
[----:B------:R-:W-:Y:S01]  /*1dd20*/  MOV R0, 0x1 ;  /* 0x0000000100007802 */ /* 0x000fe20000000f00 */
[----:B------:R-:W-:Y:S01]  /*1dd30*/  IMAD.MOV.U32 R199, RZ, RZ, R7 ;  /* 0x000000ffffc77224 */ /* 0x000fe200078e0007 */
[----:B------:R-:W-:-:S02]  /*1dd40*/  MOV R3, 0x181f ;  /* 0x0000181f00037802 */ /* 0x000fc40000000f00 */
[----:B------:R-:W-:Y:S02]  /*1dd50*/  MOV R2, 0x1dd70 ;  /* 0x0001dd7000027802 */ /* 0x000fe40000000f00 */
[----:B------:R-:W-:Y:S05]  /*1dd60*/  CALL.REL.NOINC `($__internal_75_$__cuda_sm70_shflsync_idx_p) ;  /* 0x0000290000007944 */ /* 0x000fea0003c00000 */
[----:B------:R-:W-:Y:S05]  /*1dd70*/  BRA `(.L_x_4585) ;  /* 0xfffea7e000007947 */ /* 0x000fea000383ffff */
.L_x_4441:
[----:B------:R-:W-:Y:S01]  /*1dd80*/  IMAD.MOV.U32 R199, RZ, RZ, R5 ;  /* 0x000000ffffc77224 */ /* 0x000fe200078e0005 */
[----:B----4-:R-:W-:Y:S01]  /*1dd90*/  MOV R0, 0x2 ;  /* 0x0000000200007802 */ /* 0x010fe20000000f00 */
[----:B-1----:R-:W-:Y:S01]  /*1dda0*/  IMAD.MOV.U32 R3, RZ, RZ, 0x181f ;  /* 0x0000181fff037424 */ /* 0x002fe200078e00ff */
[----:B------:R-:W-:Y:S02]  /*1ddb0*/  MOV R2, 0x1ddd0 ;  /* 0x0001ddd000027802 */ /* 0x000fe40000000f00 */
[----:B--23-5:R-:W-:Y:S05]  /*1ddc0*/  CALL.REL.NOINC `($__internal_75_$__cuda_sm70_shflsync_idx_p) ;  /* 0x000028a000007944 */ /* 0x02cfea0003c00000 */
[----:B------:R-:W-:Y:S01]  /*1ddd0*/  MOV R6, R0 ;  /* 0x0000000000067202 */ /* 0x000fe20000000f00 */
[----:B------:R-:W-:Y:S05]  /*1dde0*/  BRA `(.L_x_4586) ;  /* 0xfffea8a000007947 */ /* 0x000fea000383ffff */
.L_x_4442:
[----:B------:R-:W-:Y:S01]  /*1ddf0*/  IMAD.MOV.U32 R199, RZ, RZ, R7 ;  /* 0x000000ffffc77224 */ /* 0x000fe200078e0007 */
[----:B----4-:R-:W-:Y:S01]  /*1de00*/  MOV R0, 0x2 ;  /* 0x0000000200007802 */ /* 0x010fe20000000f00 */
[----:B------:R-:W-:Y:S01]  /*1de10*/  IMAD.MOV.U32 R3, RZ, RZ, 0x181f ;  /* 0x0000181fff037424 */ /* 0x000fe200078e00ff */
[----:B------:R-:W-:Y:S02]  /*1de20*/  MOV R2, 0x1de40 ;  /* 0x0001de4000027802 */ /* 0x000fe40000000f00 */
[----:B-123-5:R-:W-:Y:S05]  /*1de30*/  CALL.REL.NOINC `($__internal_75_$__cuda_sm70_shflsync_idx_p) ;  /* 0x0000283000007944 */ /* 0x02efea0003c00000 */
[----:B------:R-:W-:Y:S05]  /*1de40*/  BRA `(.L_x_4587) ;  /* 0xfffea86000007947 */ /* 0x000fea000383ffff */
.L_x_4445:
[----:B------:R-:W-:Y:S01]  /*1de50*/  IMAD.MOV.U32 R199, RZ, RZ, R5 ;  /* 0x000000ffffc77224 */ /* 0x000fe200078e0005 */
[----:B-1----:R-:W-:Y:S01]  /*1de60*/  MOV R0, 0x3 ;  /* 0x0000000300007802 */ /* 0x002fe20000000f00 */
[----:B------:R-:W-:Y:S01]  /*1de70*/  IMAD.MOV.U32 R3, RZ, RZ, 0x181f ;  /* 0x0000181fff037424 */ /* 0x000fe200078e00ff */
[----:B------:R-:W-:-:S02]  /*1de80*/  MOV R2, 0x1dea0 ;  /* 0x0001dea000027802 */ /* 0x000fc40000000f00 */
[----:B--2345:R-:W-:Y:S05]  /*1de90*/  CALL.REL.NOINC `($__internal_75_$__cuda_sm70_shflsync_idx_p) ;  /* 0x000027d000007944 */ /* 0x03cfea0003c00000 */
[----:B------:R-:W-:Y:S01]  /*1dea0*/  IMAD.MOV.U32 R5, RZ, RZ, R0 ;  /* 0x000000ffff057224 */ /* 0x000fe200078e0000 */
[----:B------:R-:W-:Y:S01]  /*1deb0*/  MOV R0, 0x3 ;  /* 0x0000000300007802 */ /* 0x000fe20000000f00 */
[----:B------:R-:W-:Y:S01]  /*1dec0*/  IMAD.MOV.U32 R199, RZ, RZ, R7 ;  /* 0x000000ffffc77224 */ /* 0x000fe200078e0007 */
[----:B------:R-:W-:-:S02]  /*1ded0*/  MOV R3, 0x181f ;  /* 0x0000181f00037802 */ /* 0x000fc40000000f00 */
[----:B------:R-:W-:Y:S02]  /*1dee0*/  MOV R2, 0x1df00 ;  /* 0x0001df0000027802 */ /* 0x000fe40000000f00 */
[----:B------:R-:W-:Y:S05]  /*1def0*/  CALL.REL.NOINC `($__internal_75_$__cuda_sm70_shflsync_idx_p) ;  /* 0x0000277000007944 */ /* 0x000fea0003c00000 */
[----:B------:R-:W-:Y:S05]  /*1df00*/  BRA `(.L_x_4588) ;  /* 0xfffea8e000007947 */ /* 0x000fea000383ffff */
.L_x_4492:
[----:B------:R-:W-:Y:S01]  /*1df10*/  IMAD.MOV.U32 R199, RZ, RZ, R5 ;  /* 0x000000ffffc77224 */ /* 0x000fe200078e0005 */
[----:B------:R-:W-:Y:S01]  /*1df20*/  MOV R0, RZ ;  /* 0x000000ff00007202 */ /* 0x000fe20000000f00 */
[----:B------:R-:W-:Y:S01]  /*1df30*/  IMAD.MOV.U32 R3, RZ, RZ, 0x181f ;  /* 0x0000181fff037424 */ /* 0x000fe200078e00ff */
[----:B------:R-:W-:Y:S02]  /*1df40*/  MOV R2, 0x1df60 ;  /* 0x0001df6000027802 */ /* 0x000fe40000000f00 */
[----:B------:R-:W-:Y:S05]  /*1df50*/  CALL.REL.NOINC `($__internal_75_$__cuda_sm70_shflsync_idx_p) ;  /* 0x0000271000007944 */ /* 0x000fea0003c00000 */
[----:B------:R-:W-:Y:S01]  /*1df60*/  MOV R4, R0 ;  /* 0x0000000000047202 */ /* 0x000fe20000000f00 */
[----:B------:R-:W-:Y:S05]  /*1df70*/  BRA `(.L_x_4589) ;  /* 0xffff2ba000007947 */ /* 0x000fea000383ffff */
.L_x_4493:
[----:B------:R-:W-:Y:S01]  /*1df80*/  IMAD.MOV.U32 R199, RZ, RZ, R12 ;  /* 0x000000ffffc77224 */ /* 0x000fe200078e000c */
[----:B------:R-:W-:Y:S01]  /*1df90*/  MOV R0, RZ ;  /* 0x000000ff00007202 */ /* 0x000fe20000000f00 */
[----:B------:R-:W-:Y:S01]  /*1dfa0*/  IMAD.MOV.U32 R3, RZ, RZ, 0x181f ;  /* 0x0000181fff037424 */ /* 0x000fe200078e00ff */
[----:B------:R-:W-:Y:S02]  /*1dfb0*/  MOV R2, 0x1dfd0 ;  /* 0x0001dfd000027802 */ /* 0x000fe40000000f00 */
[----:B-12---:R-:W-:Y:S05]  /*1dfc0*/  CALL.REL.NOINC `($__internal_75_$__cuda_sm70_shflsync_idx_p) ;  /* 0x000026a000007944 */ /* 0x006fea0003c00000 */
        /* <DEDUP_REMOVED lines=22> */
[----:B------:R-:W-:Y:S05]  /*1e130*/  CALL.REL.NOINC `($__internal_75_$__cuda_sm70_shflsync_idx_p) ;  /* 0x0000253000007944 */ /* 0x000fea0003c00000 */
[----:B------:R-:W-:Y:S01]  /*1e140*/  IMAD.MOV.U32 R4, RZ, RZ, R0 ;  /* 0x000000ffff047224 */ /* 0x000fe200078e0000 */
[----:B------:R-:W-:Y:S01]  /*1e150*/  MOV R0, 0x1 ;  /* 0x0000000100007802 */ /* 0x000fe20000000f00 */
[----:B------:R-:W-:Y:S01]  /*1e160*/  IMAD.MOV.U32 R199, RZ, RZ, R12 ;  /* 0x000000ffffc77224 */ /* 0x000fe200078e000c */
[----:B------:R-:W-:Y:S02]  /*1e170*/  MOV R3, 0x181f ;  /* 0x0000181f00037802 */ /* 0x000fe40000000f00 */
[----:B------:R-:W-:Y:S02]  /*1e180*/  MOV R2, 0x1e1a0 ;  /* 0x0001e1a000027802 */ /* 0x000fe40000000f00 */
[----:B------:R-:W-:Y:S05]  /*1e190*/  CALL.REL.NOINC `($__internal_75_$__cuda_sm70_shflsync_idx_p) ;  /* 0x000024d000007944 */ /* 0x000fea0003c00000 */
[----:B------:R-:W-:Y:S05]  /*1e1a0*/  BRA `(.L_x_4590) ;  /* 0xffff2ac000007947 */ /* 0x000fea000383ffff */
.L_x_4494:
[----:B------:R-:W-:Y:S01]  /*1e1b0*/  IMAD.MOV.U32 R199, RZ, RZ, R4 ;  /* 0x000000ffffc77224 */ /* 0x000fe200078e0004 */
[----:B------:R-:W-:Y:S01]  /*1e1c0*/  MOV R0, RZ ;  /* 0x000000ff00007202 */ /* 0x000fe20000000f00 */
[----:B------:R-:W-:Y:S01]  /*1e1d0*/  IMAD.MOV.U32 R3, RZ, RZ, 0x1c1f ;  /* 0x00001c1fff037424 */ /* 0x000fe200078e00ff */
[----:B------:R-:W-:-:S02]  /*1e1e0*/  MOV R2, 0x1e200 ;  /* 0x0001e20000027802 */ /* 0x000fc40000000f00 */
[----:B------:R-:W-:Y:S05]  /*1e1f0*/  CALL.REL.NOINC `($__internal_75_$__cuda_sm70_shflsync_idx_p) ;  /* 0x0000247000007944 */ /* 0x000fea0003c00000 */
[----:B------:R-:W-:Y:S05]  /*1e200*/  BRA `(.L_x_4591) ;  /* 0xffff2ca000007947 */ /* 0x000fea000383ffff */
.L_x_4495:
[----:B------:R-:W-:Y:S01]  /*1e210*/  IMAD.MOV.U32 R199, RZ, RZ, R4 ;  /* 0x000000ffffc77224 */ /* 0x000fe200078e0004 */
[----:B------:R-:W-:Y:S01]  /*1e220*/  MOV R0, 0x1 ;  /* 0x0000000100007802 */ /* 0x000fe20000000f00 */
[----:B------:R-:W-:Y:S01]  /*1e230*/  IMAD.MOV.U32 R3, RZ, RZ, 0x1c1f ;  /* 0x00001c1fff037424 */ /* 0x000fe200078e00ff */
[----:B------:R-:W-:-:S02]  /*1e240*/  MOV R2, 0x1e260 ;  /* 0x0001e26000027802 */ /* 0x000fc40000000f00 */
[----:B-1----:R-:W-:Y:S05]  /*1e250*/  CALL.REL.NOINC `($__internal_75_$__cuda_sm70_shflsync_idx_p) ;  /* 0x0000241000007944 */ /* 0x002fea0003c00000 */
[----:B------:R-:W-:Y:S01]  /*1e260*/  IMAD.IADD R0, R5, 0x1, R0 ;  /* 0x0000000105007824 */ /* 0x000fe200078e0200 */
[----:B------:R-:W-:-:S04]  /*1e270*/  FMNMX.FTZ R3, R8, R9, !PT ;  /* 0x0000000908037209 */ /* 0x000fc80007810000 */
[----:B------:R-:W-:Y:S02]  /*1e280*/  IMNMX R0, R6, R0, PT ;  /* 0x0000000006007217 */ /* 0x000fe40003800200 */
[----:B------:R-:W-:Y:S02]  /*1e290*/  FMNMX.FTZ R3, R10, R3, !PT ;  /* 0x000000030a037209 */ /* 0x000fe40007810000 */
[C---:B------:R-:W-:Y:S02]  /*1e2a0*/  ISETP.GT.AND P3, PT, R0.reuse, RZ, PT ;  /* 0x000000ff0000720c */ /* 0x040fe40003f64270 */
        /* <DEDUP_REMOVED lines=42> */
[----:B------:R-:W-:Y:S02]  /*1e550*/  FSEL R71, R26, -INF , P3 ;  /* 0xff8000001a477808 */ /* 0x000fe40001800000 */
[----:B------:R-:W-:Y:S02]  /*1e560*/  FMNMX.FTZ R2, R74, R0, !PT ;  /* 0x000000004a027209 */ /* 0x000fe40007810000 */
[----:B------:R-:W-:-:S02]  /*1e570*/  FMNMX.FTZ R0, R81, R3, !PT ;  /* 0x0000000351007209 */ /* 0x000fc40007810000 */
[----:B------:R-:W-:Y:S02]  /*1e580*/  FMNMX.FTZ R3, R73, R2, !PT ;  /* 0x0000000249037209 */ /* 0x000fe40007810000 */
[----:B------:R-:W-:Y:S02]  /*1e590*/  FMNMX.FTZ R0, R80, R0, !PT ;  /* 0x0000000050007209 */ /* 0x000fe40007810000 */
[----:B------:R-:W-:Y:S02]  /*1e5a0*/  FMNMX.FTZ R4, R72, R3, !PT ;  /* 0x0000000348047209 */ /* 0x000fe40007810000 */
[----:B------:R-:W-:Y:S02]  /*1e5b0*/  FMNMX.FTZ R0, R79, R0, !PT ;  /* 0x000000004f007209 */ /* 0x000fe40007810000 */
[----:B------:R-:W-:Y:S02]  /*1e5c0*/  FSEL R70, R27, -INF , P2 ;  /* 0xff8000001b467808 */ /* 0x000fe40001000000 */
[----:B------:R-:W-:-:S02]  /*1e5d0*/  FMNMX.FTZ R0, R78, R0, !PT ;  /* 0x000000004e007209 */ /* 0x000fc40007810000 */
        /* <DEDUP_REMOVED lines=11> */
[----:B------:R-:W-:Y:S05]  /*1e690*/  CALL.REL.NOINC `($__internal_74_$__cuda_sm70_shflsync_bfly_p) ;  /* 0x00001f7000007944 */ /* 0x000fea0003c00000 */
[----:B------:R-:W-:Y:S01]  /*1e6a0*/  FMNMX.FTZ R101, R101, R0, !PT ;  /* 0x0000000065657209 */ /* 0x000fe20007810000 */
[----:B------:R-:W-:Y:S01]  /*1e6b0*/  IMAD.MOV.U32 R0, RZ, RZ, 0x1 ;  /* 0x00000001ff007424 */ /* 0x000fe200078e00ff */
[----:B------:R-:W-:-:S03]  /*1e6c0*/  MOV R2, 0x1e6f0 ;  /* 0x0001e6f000027802 */ /* 0x000fc60000000f00 */
[----:B------:R-:W-:Y:S02]  /*1e6d0*/  IMAD.MOV.U32 R100, RZ, RZ, R101 ;  /* 0x000000ffff647224 */ /* 0x000fe400078e0065 */
[----:B------:R-:W-:Y:S05]  /*1e6e0*/  CALL.REL.NOINC `($__internal_74_$__cuda_sm70_shflsync_bfly_p) ;  /* 0x00001f2000007944 */ /* 0x000fea0003c00000 */
[----:B------:R-:W-:Y:S01]  /*1e6f0*/  FMNMX.FTZ R101, R101, R0, !PT ;  /* 0x0000000065657209 */ /* 0x000fe20007810000 */
[----:B------:R-:W-:Y:S01]  /*1e700*/  IMAD.MOV.U32 R100, RZ, RZ, R4 ;  /* 0x000000ffff647224 */ /* 0x000fe200078e0004 */
[----:B------:R-:W-:Y:S01]  /*1e710*/  MOV R2, 0x1e740 ;  /* 0x0001e74000027802 */ /* 0x000fe20000000f00 */
[----:B------:R-:W-:Y:S02]  /*1e720*/  IMAD.MOV.U32 R0, RZ, RZ, 0x2 ;  /* 0x00000002ff007424 */ /* 0x000fe400078e00ff */
[----:B------:R-:W-:Y:S05]  /*1e730*/  CALL.REL.NOINC `($__internal_74_$__cuda_sm70_shflsync_bfly_p) ;  /* 0x00001ed000007944 */ /* 0x000fea0003c00000 */
[----:B------:R-:W-:Y:S01]  /*1e740*/  FMNMX.FTZ R4, R4, R0, !PT ;  /* 0x0000000004047209 */ /* 0x000fe20007810000 */
[----:B------:R-:W-:Y:S01]  /*1e750*/  IMAD.MOV.U32 R0, RZ, RZ, 0x1 ;  /* 0x00000001ff007424 */ /* 0x000fe200078e00ff */
[----:B------:R-:W-:-:S03]  /*1e760*/  MOV R2, 0x1e790 ;  /* 0x0001e79000027802 */ /* 0x000fc60000000f00 */
[----:B------:R-:W-:Y:S02]  /*1e770*/  IMAD.MOV.U32 R100, RZ, RZ, R4 ;  /* 0x000000ffff647224 */ /* 0x000fe400078e0004 */
[----:B------:R-:W-:Y:S05]  /*1e780*/  CALL.REL.NOINC `($__internal_74_$__cuda_sm70_shflsync_bfly_p) ;  /* 0x00001e8000007944 */ /* 0x000fea0003c00000 */
[----:B------:R-:W-:Y:S01]  /*1e790*/  MOV R5, R0 ;  /* 0x0000000000057202 */ /* 0x000fe20000000f00 */
[----:B------:R-:W-:Y:S05]  /*1e7a0*/  BRA `(.L_x_4592) ;  /* 0xffff2db000007947 */ /* 0x000fea000383ffff */
.L_x_4499:
[----:B------:R-:W-:Y:S01]  /*1e7b0*/  MOV R0, RZ ;  /* 0x000000ff00007202 */ /* 0x000fe20000000f00 */
[----:B------:R-:W-:Y:S01]  /*1e7c0*/  IMAD.MOV.U32 R199, RZ, RZ, R5 ;  /* 0x000000ffffc77224 */ /* 0x000fe200078e0005 */
[----:B------:R-:W-:Y:S01]  /*1e7d0*/  MOV R2, 0x1e800 ;  /* 0x0001e80000027802 */ /* 0x000fe20000000f00 */
[----:B------:R-:W-:Y:S02]  /*1e7e0*/  IMAD.MOV.U32 R3, RZ, RZ, 0x181f ;  /* 0x0000181fff037424 */ /* 0x000fe400078e00ff */
[----:B-1234-:R-:W-:Y:S05]  /*1e7f0*/  CALL.REL.NOINC `($__internal_75_$__cuda_sm70_shflsync_idx_p) ;  /* 0x00001e7000007944 */ /* 0x01efea0003c00000 */
[----:B------:R-:W-:Y:S01]  /*1e800*/  MOV R4, R0 ;  /* 0x0000000000047202 */ /* 0x000fe20000000f00 */
[----:B------:R-:W-:-:S05]  /*1e810*/  BRA `(.L_x_4593) ;  /* 0xffff414000007947 */ /* 0x000fca000383ffff */
.L_x_4500:
[----:B------:R-:W-:Y:S01]  /*1e820*/  MOV R0, RZ ;  /* 0x000000ff00007202 */ /* 0x000fe20000000f00 */
[----:B------:R-:W-:Y:S01]  /*1e830*/  IMAD.MOV.U32 R199, RZ, RZ, R13 ;  /* 0x000000ffffc77224 */ /* 0x000fe200078e000d */
[----:B------:R-:W-:Y:S01]  /*1e840*/  MOV R2, 0x1e870 ;  /* 0x0001e87000027802 */ /* 0x000fe20000000f00 */
[----:B------:R-:W-:Y:S02]  /*1e850*/  IMAD.MOV.U32 R3, RZ, RZ, 0x181f ;  /* 0x0000181fff037424 */ /* 0x000fe400078e00ff */
[----:B-1234-:R-:W-:Y:S05]  /*1e860*/  CALL.REL.NOINC `($__internal_75_$__cuda_sm70_shflsync_idx_p) ;  /* 0x00001e0000007944 */ /* 0x01efea0003c00000 */
        /* <DEDUP_REMOVED lines=22> */
[----:B------:R-:W-:Y:S05]  /*1e9d0*/  CALL.REL.NOINC `($__internal_75_$__cuda_sm70_shflsync_idx_p) ;  /* 0x00001c9000007944 */ /* 0x000fea0003c00000 */
[----:B------:R-:W-:Y:S01]  /*1e9e0*/  MOV R3, 0x181f ;  /* 0x0000181f00037802 */ /* 0x000fe20000000f00 */
[----:B------:R-:W-:Y:S01]  /*1e9f0*/  IMAD.MOV.U32 R4, RZ, RZ, R0 ;  /* 0x000000ffff047224 */ /* 0x000fe200078e0000 */
[----:B------:R-:W-:Y:S01]  /*1ea00*/  MOV R0, 0x1 ;  /* 0x0000000100007802 */ /* 0x000fe20000000f00 */
[----:B------:R-:W-:Y:S01]  /*1ea10*/  IMAD.MOV.U32 R199, RZ, RZ, R13 ;  /* 0x000000ffffc77224 */ /* 0x000fe200078e000d */
[----:B------:R-:W-:Y:S02]  /*1ea20*/  MOV R2, 0x1ea40 ;  /* 0x0001ea4000027802 */ /* 0x000fe40000000f00 */
[----:B------:R-:W-:Y:S05]  /*1ea30*/  CALL.REL.NOINC `($__internal_75_$__cuda_sm70_shflsync_idx_p) ;  /* 0x00001c3000007944 */ /* 0x000fea0003c00000 */
[----:B------:R-:W-:-:S05]  /*1ea40*/  BRA `(.L_x_4594) ;  /* 0xffff406000007947 */ /* 0x000fca000383ffff */
.L_x_4503:
[----:B------:R-:W-:Y:S01]  /*1ea50*/  MOV R0, RZ ;  /* 0x000000ff00007202 */ /* 0x000fe20000000f00 */
[----:B------:R-:W-:Y:S01]  /*1ea60*/  IMAD.MOV.U32 R199, RZ, RZ, R101 ;  /* 0x000000ffffc77224 */ /* 0x000fe200078e0065 */
[----:B------:R-:W-:Y:S01]  /*1ea70*/  MOV R2, 0x1eaa0 ;  /* 0x0001eaa000027802 */ /* 0x000fe20000000f00 */
[----:B------:R-:W-:Y:S02]  /*1ea80*/  IMAD.MOV.U32 R3, RZ, RZ, 0x181f ;  /* 0x0000181fff037424 */ /* 0x000fe400078e00ff */
[----:B------:R-:W-:Y:S05]  /*1ea90*/  CALL.REL.NOINC `($__internal_75_$__cuda_sm70_shflsync_idx_p) ;  /* 0x00001bd000007944 */ /* 0x000fea0003c00000 */
[----:B------:R-:W-:Y:S01]  /*1eaa0*/  MOV R100, R0 ;  /* 0x0000000000647202 */ /* 0x000fe20000000f00 */
[----:B------:R-:W-:-:S05]  /*1eab0*/  BRA `(.L_x_4595) ;  /* 0xffff4d4000007947 */ /* 0x000fca000383ffff */
.L_x_4504:
[----:B------:R-:W-:Y:S01]  /*1eac0*/  MOV R0, RZ ;  /* 0x000000ff00007202 */ /* 0x000fe20000000f00 */
[----:B------:R-:W-:Y:S01]  /*1ead0*/  IMAD.MOV.U32 R199, RZ, RZ, R150 ;  /* 0x000000ffffc77224 */ /* 0x000fe200078e0096 */
[----:B------:R-:W-:Y:S01]  /*1eae0*/  MOV R2, 0x1eb10 ;  /* 0x0001eb1000027802 */ /* 0x000fe20000000f00 */
[----:B------:R-:W-:Y:S02]  /*1eaf0*/  IMAD.MOV.U32 R3, RZ, RZ, 0x181f ;  /* 0x0000181fff037424 */ /* 0x000fe400078e00ff */
[----:B-12---:R-:W-:Y:S05]  /*1eb00*/  CALL.REL.NOINC `($__internal_75_$__cuda_sm70_shflsync_idx_p) ;  /* 0x00001b6000007944 */ /* 0x006fea0003c00000 */
        /* <DEDUP_REMOVED lines=30> */
.L_x_4505:
[----:B------:R-:W-:Y:S01]  /*1ecf0*/  MOV R0, RZ ;  /* 0x000000ff00007202 */ /* 0x000fe20000000f00 */
[----:B------:R-:W-:Y:S01]  /*1ed00*/  IMAD.MOV.U32 R199, RZ, RZ, R100 ;  /* 0x000000ffffc77224 */ /* 0x000fe200078e0064 */
[----:B-1----:R-:W-:Y:S01]  /*1ed10*/  MOV R2, 0x1ed40 ;  /* 0x0001ed4000027802 */ /* 0x002fe20000000f00 */
[----:B------:R-:W-:Y:S02]  /*1ed20*/  IMAD.MOV.U32 R3, RZ, RZ, 0x1c1f ;  /* 0x00001c1fff037424 */ /* 0x000fe400078e00ff */
[----:B------:R-:W-:Y:S05]  /*1ed30*/  CALL.REL.NOINC `($__internal_75_$__cuda_sm70_shflsync_idx_p) ;  /* 0x0000193000007944 */ /* 0x000fea0003c00000 */
[----:B------:R-:W-:-:S05]  /*1ed40*/  BRA `(.L_x_4597) ;  /* 0xffff4e3000007947 */ /* 0x000fca000383ffff */
.L_x_4506:
[----:B------:R-:W-:Y:S01]  /*1ed50*/  MOV R0, 0x1 ;  /* 0x0000000100007802 */ /* 0x000fe20000000f00 */
[----:B------:R-:W-:Y:S01]  /*1ed60*/  IMAD.MOV.U32 R199, RZ, RZ, R100 ;  /* 0x000000ffffc77224 */ /* 0x000fe200078e0064 */
[----:B------:R-:W-:Y:S01]  /*1ed70*/  MOV R2, 0x1eda0 ;  /* 0x0001eda000027802 */ /* 0x000fe20000000f00 */
[----:B------:R-:W-:Y:S02]  /*1ed80*/  IMAD.MOV.U32 R3, RZ, RZ, 0x1c1f ;  /* 0x00001c1fff037424 */ /* 0x000fe400078e00ff */
[----:B--2---:R-:W-:Y:S05]  /*1ed90*/  CALL.REL.NOINC `($__internal_75_$__cuda_sm70_shflsync_idx_p) ;  /* 0x000018d000007944 */ /* 0x004fea0003c00000 */
        /* <DEDUP_REMOVED lines=67> */
[----:B------:R-:W-:Y:S05]  /*1f1d0*/  CALL.REL.NOINC `($__internal_74_$__cuda_sm70_shflsync_bfly_p) ;  /* 0x0000143000007944 */ /* 0x000fea0003c00000 */
[----:B------:R-:W-:Y:S01]  /*1f1e0*/  FMNMX.FTZ R100, R100, R0, !PT ;  /* 0x0000000064647209 */ /* 0x000fe20007810000 */
[----:B------:R-:W-:Y:S01]  /*1f1f0*/  IMAD.MOV.U32 R0, RZ, RZ, 0x1 ;  /* 0x00000001ff007424 */ /* 0x000fe200078e00ff */
[----:B------:R-:W-:Y:S02]  /*1f200*/  MOV R2, 0x1f220 ;  /* 0x0001f22000027802 */ /* 0x000fe40000000f00 */
        /* <DEDUP_REMOVED lines=8> */
[----:B------:R-:W-:Y:S02]  /*1f290*/  MOV R2, 0x1f2b0 ;  /* 0x0001f2b000027802 */ /* 0x000fe40000000f00 */
[----:B------:R-:W-:Y:S05]  /*1f2a0*/  CALL.REL.NOINC `($__internal_74_$__cuda_sm70_shflsync_bfly_p) ;  /* 0x0000136000007944 */ /* 0x000fea0003c00000 */
[----:B------:R-:W-:-:S05]  /*1f2b0*/  BRA `(.L_x_4598) ;  /* 0xffff4f7000007947 */ /* 0x000fca000383ffff */
.L_x_4509:
[----:B------:R-:W-:Y:S01]  /*1f2c0*/  MOV R0, RZ ;  /* 0x000000ff00007202 */ /* 0x000fe20000000f00 */
[----:B------:R-:W-:Y:S01]  /*1f2d0*/  IMAD.MOV.U32 R199, RZ, RZ, R7 ;  /* 0x000000ffffc77224 */ /* 0x000fe200078e0007 */
[----:B------:R-:W-:Y:S01]  /*1f2e0*/  MOV R2, 0x1f310 ;  /* 0x0001f31000027802 */ /* 0x000fe20000000f00 */
[----:B------:R-:W-:Y:S02]  /*1f2f0*/  IMAD.MOV.U32 R3, RZ, RZ, 0x181f ;  /* 0x0000181fff037424 */ /* 0x000fe400078e00ff */
[----:B-1234-:R-:W-:Y:S05]  /*1f300*/  CALL.REL.NOINC `($__internal_75_$__cuda_sm70_shflsync_idx_p) ;  /* 0x0000136000007944 */ /* 0x01efea0003c00000 */
[----:B------:R-:W-:-:S05]  /*1f310*/  BRA `(.L_x_4599) ;  /* 0xffff68d000007947 */ /* 0x000fca000383ffff */
.L_x_4512:
[----:B------:R-:W-:Y:S01]  /*1f320*/  MOV R0, RZ ;  /* 0x000000ff00007202 */ /* 0x000fe20000000f00 */
[----:B------:R-:W-:Y:S01]  /*1f330*/  IMAD.MOV.U32 R199, RZ, RZ, R101 ;  /* 0x000000ffffc77224 */ /* 0x000fe200078e0065 */
[----:B------:R-:W-:Y:S01]  /*1f340*/  MOV R2, 0x1f370 ;  /* 0x0001f37000027802 */ /* 0x000fe20000000f00 */
[----:B------:R-:W-:Y:S02]  /*1f350*/  IMAD.MOV.U32 R3, RZ, RZ, 0x181f ;  /* 0x0000181fff037424 */ /* 0x000fe400078e00ff */
[----:B------:R-:W-:Y:S05]  /*1f360*/  CALL.REL.NOINC `($__internal_75_$__cuda_sm70_shflsync_idx_p) ;  /* 0x0000130000007944 */ /* 0x000fea0003c00000 */
[----:B------:R-:W-:Y:S01]  /*1f370*/  MOV R100, R0 ;  /* 0x0000000000647202 */ /* 0x000fe20000000f00 */
[----:B------:R-:W-:-:S05]  /*1f380*/  BRA `(.L_x_4600) ;  /* 0xffff768000007947 */ /* 0x000fca000383ffff */
.L_x_4513:
[----:B------:R-:W-:Y:S01]  /*1f390*/  MOV R0, RZ ;  /* 0x000000ff00007202 */ /* 0x000fe20000000f00 */
[----:B------:R-:W-:Y:S01]  /*1f3a0*/  IMAD.MOV.U32 R199, RZ, RZ, R150 ;  /* 0x000000ffffc77224 */ /* 0x000fe200078e0096 */
[----:B------:R-:W-:Y:S01]  /*1f3b0*/  MOV R2, 0x1f3e0 ;  /* 0x0001f3e000027802 */ /* 0x000fe20000000f00 */
[----:B------:R-:W-:Y:S02]  /*1f3c0*/  IMAD.MOV.U32 R3, RZ, RZ, 0x181f ;  /* 0x0000181fff037424 */ /* 0x000fe400078e00ff */
[----:B-12---:R-:W-:Y:S05]  /*1f3d0*/  CALL.REL.NOINC `($__internal_75_$__cuda_sm70_shflsync_idx_p) ;  /* 0x0000129000007944 */ /* 0x006fea0003c00000 */
        /* <DEDUP_REMOVED lines=19> */
[----:B--2---:R-:W-:Y:S05]  /*1f510*/  CALL.REL.NOINC `($__internal_75_$__cuda_sm70_shflsync_idx_p) ;  /* 0x0000115000007944 */ /* 0x004fea0003c00000 */
[----:B------:R-:W-:Y:S01]  /*1f520*/  MOV R3, 0x181f ;  /* 0x0000181f00037802 */ /* 0x000fe20000000f00 */
[----:B------:R-:W-:Y:S01]  /*1f530*/  IMAD.MOV.U32 R100, RZ, RZ, R0 ;  /* 0x000000ffff647224 */ /* 0x000fe200078e0000 */
[----:B------:R-:W-:Y:S01]  /*1f540*/  MOV R0, 0x1 ;  /* 0x0000000100007802 */ /* 0x000fe20000000f00 */
[----:B------:R-:W-:Y:S01]  /*1f550*/  IMAD.MOV.U32 R199, RZ, RZ, R150 ;  /* 0x000000ffffc77224 */ /* 0x000fe200078e0096 */
[----:B------:R-:W-:Y:S02]  /*1f560*/  MOV R2, 0x1f580 ;  /* 0x0001f58000027802 */ /* 0x000fe40000000f00 */
[----:B------:R-:W-:Y:S05]  /*1f570*/  CALL.REL.NOINC `($__internal_75_$__cuda_sm70_shflsync_idx_p) ;  /* 0x000010f000007944 */ /* 0x000fea0003c00000 */
[----:B------:R-:W-:-:S05]  /*1f580*/  BRA `(.L_x_4601) ;  /* 0xffff75a000007947 */ /* 0x000fca000383ffff */
.L_x_4514:
[----:B------:R-:W-:Y:S02]  /*1f590*/  MOV R0, 0x2 ;  /* 0x0000000200007802 */ /* 0x000fe40000000f00 */
[----:B------:R-:W-:Y:S02]  /*1f5a0*/  MOV R2, 0x1f5c0 ;  /* 0x0001f5c000027802 */ /* 0x000fe40000000f00 */
[----:B-1----:R-:W-:Y:S05]  /*1f5b0*/  CALL.REL.NOINC `($__internal_74_$__cuda_sm70_shflsync_bfly_p) ;  /* 0x0000105000007944 */ /* 0x002fea0003c00000 */
        /* <DEDUP_REMOVED lines=14> */
.L_x_4516:
[----:B------:R-:W-:Y:S01]  /*1f6a0*/  IMAD.MOV.U32 R100, RZ, RZ, R209 ;  /* 0x000000ffff647224 */ /* 0x000fe200078e00d1 */
[----:B------:R-:W-:-:S02]  /*1f6b0*/  MOV R0, 0x2 ;  /* 0x0000000200007802 */ /* 0x000fc40000000f00 */
[----:B------:R-:W-:Y:S02]  /*1f6c0*/  MOV R2, 0x1f6e0 ;  /* 0x0001f6e000027802 */ /* 0x000fe40000000f00 */
[----:B------:R-:W-:Y:S05]  /*1f6d0*/  CALL.REL.NOINC `($__internal_74_$__cuda_sm70_shflsync_bfly_p) ;  /* 0x00000f3000007944 */ /* 0x000fea0003c00000 */
[----:B------:R-:W-:Y:S05]  /*1f6e0*/  BRA `(.L_x_4603) ;  /* 0xffff8f1000007947 */ /* 0x000fea000383ffff */
.L_x_4517:
[----:B------:R-:W-:Y:S01]  /*1f6f0*/  IMAD.MOV.U32 R100, RZ, RZ, R4 ;  /* 0x000000ffff647224 */ /* 0x000fe200078e0004 */
[----:B------:R-:W-:Y:S02]  /*1f700*/  MOV R0, 0x1 ;  /* 0x0000000100007802 */ /* 0x000fe40000000f00 */
[----:B------:R-:W-:Y:S02]  /*1f710*/  MOV R2, 0x1f730 ;  /* 0x0001f73000027802 */ /* 0x000fe40000000f00 */
[----:B-1----:R-:W-:Y:S05]  /*1f720*/  CALL.REL.NOINC `($__internal_74_$__cuda_sm70_shflsync_bfly_p) ;  /* 0x00000ee000007944 */ /* 0x002fea0003c00000 */
[----:B------:R-:W-:Y:S01]  /*1f730*/  FADD.FTZ R4, R4, R0 ;  /* 0x0000000004047221 */ /* 0x000fe20000010000 */
[----:B------:R-:W-:Y:S02]  /*1f740*/  MOV R100, R203 ;  /* 0x000000cb00647202 */ /* 0x000fe40000000f00 */
[----:B------:R-:W-:Y:S02]  /*1f750*/  MOV R0, 0x2 ;  /* 0x0000000200007802 */ /* 0x000fe40000000f00 */
[----:B------:R-:W-:Y:S02]  /*1f760*/  MOV R2, 0x1f780 ;  /* 0x0001f78000027802 */ /* 0x000fe40000000f00 */
[----:B------:R-:W-:Y:S05]  /*1f770*/  CALL.REL.NOINC `($__internal_74_$__cuda_sm70_shflsync_bfly_p) ;  /* 0x00000e9000007944 */ /* 0x000fea0003c00000 */
[----:B------:R-:W-:Y:S01]  /*1f780*/  FADD.FTZ R5, R203, R0 ;  /* 0x00000000cb057221 */ /* 0x000fe20000010000 */
[----:B------:R-:W-:Y:S02]  /*1f790*/  MOV R0, 0x1 ;  /* 0x0000000100007802 */ /* 0x000fe40000000f00 */
[----:B------:R-:W-:-:S02]  /*1f7a0*/  MOV R2, 0x1f7d0 ;  /* 0x0001f7d000027802 */ /* 0x000fc40000000f00 */
[----:B------:R-:W-:Y:S02]  /*1f7b0*/  MOV R100, R5 ;  /* 0x0000000500647202 */ /* 0x000fe40000000f00 */
[----:B------:R-:W-:Y:S05]  /*1f7c0*/  CALL.REL.NOINC `($__internal_74_$__cuda_sm70_shflsync_bfly_p) ;  /* 0x00000e4000007944 */ /* 0x000fea0003c00000 */
[----:B------:R-:W-:Y:S01]  /*1f7d0*/  MOV R3, R0 ;  /* 0x0000000000037202 */ /* 0x000fe20000000f00 */
[----:B------:R-:W-:Y:S05]  /*1f7e0*/  BRA `(.L_x_4604) ;  /* 0xffff8e8000007947 */ /* 0x000fea000383ffff */
.L_x_4524:
[----:B-1234-:R-:W-:Y:S01]  /*1f7f0*/  IMAD.MOV.U32 R199, RZ, RZ, R6 ;  /* 0x000000ffffc77224 */ /* 0x01efe200078e0006 */
[----:B------:R-:W-:Y:S01]  /*1f800*/  MOV R0, RZ ;  /* 0x000000ff00007202 */ /* 0x000fe20000000f00 */
[----:B------:R-:W-:Y:S01]  /*1f810*/  IMAD.MOV.U32 R3, RZ, RZ, 0x181f ;  /* 0x0000181fff037424 */ /* 0x000fe200078e00ff */
[----:B------:R-:W-:Y:S02]  /*1f820*/  MOV R2, 0x1f840 ;  /* 0x0001f84000027802 */ /* 0x000fe40000000f00 */
[----:B------:R-:W-:Y:S05]  /*1f830*/  CALL.REL.NOINC `($__internal_75_$__cuda_sm70_shflsync_idx_p) ;  /* 0x00000e3000007944 */ /* 0x000fea0003c00000 */
[----:B------:R-:W-:Y:S01]  /*1f840*/  MOV R8, R0 ;  /* 0x0000000000087202 */ /* 0x000fe20000000f00 */
[----:B------:R-:W-:Y:S05]  /*1f850*/  BRA `(.L_x_4605) ;  /* 0xffffa63000007947 */ /* 0x000fea000383ffff */
.L_x_4525:
[----:B------:R-:W-:Y:S01]  /*1f860*/  IMAD.MOV.U32 R199, RZ, RZ, R7 ;  /* 0x000000ffffc77224 */ /* 0x000fe200078e0007 */
[----:B------:R-:W-:Y:S01]  /*1f870*/  MOV R0, RZ ;  /* 0x000000ff00007202 */ /* 0x000fe20000000f00 */
[----:B------:R-:W-:Y:S01]  /*1f880*/  IMAD.MOV.U32 R3, RZ, RZ, 0x181f ;  /* 0x0000181fff037424 */ /* 0x000fe200078e00ff */
[----:B------:R-:W-:Y:S02]  /*1f890*/  MOV R2, 0x1f8b0 ;  /* 0x0001f8b000027802 */ /* 0x000fe40000000f00 */
[----:B-12---:R-:W-:Y:S05]  /*1f8a0*/  CALL.REL.NOINC `($__internal_75_$__cuda_sm70_shflsync_idx_p) ;  /* 0x00000dc000007944 */ /* 0x006fea0003c00000 */
[----:B------:R-:W-:Y:S05]  /*1f8b0*/  BRA `(.L_x_4606) ;  /* 0xffffa5f000007947 */ /* 0x000fea000383ffff */
.L_x_4528:
[----:B------:R-:W-:Y:S01]  /*1f8c0*/  IMAD.MOV.U32 R199, RZ, RZ, R6 ;  /* 0x000000ffffc77224 */ /* 0x000fe200078e0006 */
[----:B----4-:R-:W-:Y:S01]  /*1f8d0*/  MOV R0, 0x1 ;  /* 0x0000000100007802 */ /* 0x010fe20000000f00 */
[----:B--2---:R-:W-:Y:S01]  /*1f8e0*/  IMAD.MOV.U32 R3, RZ, RZ, 0x181f ;  /* 0x0000181fff037424 */ /* 0x004fe200078e00ff */
[----:B------:R-:W-:-:S02]  /*1f8f0*/  MOV R2, 0x1f910 ;  /* 0x0001f91000027802 */ /* 0x000fc40000000f00 */
[----:B-1-3--:R-:W-:Y:S05]  /*1f900*/  CALL.REL.NOINC `($__internal_75_$__cuda_sm70_shflsync_idx_p) ;  /* 0x00000d6000007944 */ /* 0x00afea0003c00000 */
[----:B------:R-:W-:Y:S01]  /*1f910*/  IMAD.MOV.U32 R8, RZ, RZ, R0 ;  /* 0x000000ffff087224 */ /* 0x000fe200078e0000 */
[----:B------:R-:W-:Y:S01]  /*1f920*/  MOV R0, 0x1 ;  /* 0x0000000100007802 */ /* 0x000fe20000000f00 */
[----:B------:R-:W-:Y:S01]  /*1f930*/  IMAD.MOV.U32 R199, RZ, RZ, R7 ;  /* 0x000000ffffc77224 */ /* 0x000fe200078e0007 */
[----:B------:R-:W-:-:S02]  /*1f940*/  MOV R3, 0x181f ;  /* 0x0000181f00037802 */ /* 0x000fc40000000f00 */
[----:B------:R-:W-:Y:S02]  /*1f950*/  MOV R2, 0x1f970 ;  /* 0x0001f97000027802 */ /* 0x000fe40000000f00 */
[----:B------:R-:W-:Y:S05]  /*1f960*/  CALL.REL.NOINC `($__internal_75_$__cuda_sm70_shflsync_idx_p) ;  /* 0x00000d0000007944 */ /* 0x000fea0003c00000 */
[----:B------:R-:W-:Y:S05]  /*1f970*/  BRA `(.L_x_4607) ;  /* 0xffffa66000007947 */ /* 0x000fea000383ffff */
.L_x_4531:
[----:B------:R-:W-:Y:S01]  /*1f980*/  IMAD.MOV.U32 R199, RZ, RZ, R6 ;  /* 0x000000ffffc77224 */ /* 0x000fe200078e0006 */
[----:B----4-:R-:W-:Y:S01]  /*1f990*/  MOV R0, 0x2 ;  /* 0x0000000200007802 */ /* 0x010fe20000000f00 */
[----:B-1----:R-:W-:Y:S01]  /*1f9a0*/  IMAD.MOV.U32 R3, RZ, RZ, 0x181f ;  /* 0x0000181fff037424 */ /* 0x002fe200078e00ff */
[----:B------:R-:W-:Y:S02]  /*1f9b0*/  MOV R2, 0x1f9d0 ;  /* 0x0001f9d000027802 */ /* 0x000fe40000000f00 */
[----:B--23--:R-:W-:Y:S05]  /*1f9c0*/  CALL.REL.NOINC `($__internal_75_$__cuda_sm70_shflsync_idx_p) ;  /* 0x00000ca000007944 */ /* 0x00cfea0003c00000 */
[----:B------:R-:W-:Y:S01]  /*1f9d0*/  MOV R8, R0 ;  /* 0x0000000000087202 */ /* 0x000fe20000000f00 */
[----:B------:R-:W-:Y:S05]  /*1f9e0*/  BRA `(.L_x_4608) ;  /* 0xffffa72000007947 */ /* 0x000fea000383ffff */
.L_x_4532:
[----:B------:R-:W-:Y:S01]  /*1f9f0*/  IMAD.MOV.U32 R199, RZ, RZ, R7 ;  /* 0x000000ffffc77224 */ /* 0x000fe200078e0007 */
[----:B----4-:R-:W-:Y:S01]  /*1fa00*/  MOV R0, 0x2 ;  /* 0x0000000200007802 */ /* 0x010fe20000000f00 */
[----:B------:R-:W-:Y:S01]  /*1fa10*/  IMAD.MOV.U32 R3, RZ, RZ, 0x181f ;  /* 0x0000181fff037424 */ /* 0x000fe200078e00ff */
[----:B------:R-:W-:Y:S02]  /*1fa20*/  MOV R2, 0x1fa40 ;  /* 0x0001fa4000027802 */ /* 0x000fe40000000f00 */
[----:B-123--:R-:W-:Y:S05]  /*1fa30*/  CALL.REL.NOINC `($__internal_75_$__cuda_sm70_shflsync_idx_p) ;  /* 0x00000c3000007944 */ /* 0x00efea0003c00000 */
[----:B------:R-:W-:Y:S05]  /*1fa40*/  BRA `(.L_x_4609) ;  /* 0xffffa6e000007947 */ /* 0x000fea000383ffff */
.L_x_4535:
[----:B------:R-:W-:Y:S01]  /*1fa50*/  IMAD.MOV.U32 R199, RZ, RZ, R6 ;  /* 0x000000ffffc77224 */ /* 0x000fe200078e0006 */
[----:B-1----:R-:W-:Y:S01]  /*1fa60*/  MOV R0, 0x3 ;  /* 0x0000000300007802 */ /* 0x002fe20000000f00 */
[----:B------:R-:W-:Y:S01]  /*1fa70*/  IMAD.MOV.U32 R3, RZ, RZ, 0x181f ;  /* 0x0000181fff037424 */ /* 0x000fe200078e00ff */
[----:B------:R-:W-:-:S02]  /*1fa80*/  MOV R2, 0x1faa0 ;  /* 0x0001faa000027802 */ /* 0x000fc40000000f00 */
[----:B--234-:R-:W-:Y:S05]  /*1fa90*/  CALL.REL.NOINC `($__internal_75_$__cuda_sm70_shflsync_idx_p) ;  /* 0x00000bd000007944 */ /* 0x01cfea0003c00000 */
[----:B------:R-:W-:Y:S01]  /*1faa0*/  IMAD.MOV.U32 R6, RZ, RZ, R0 ;  /* 0x000000ffff067224 */ /* 0x000fe200078e0000 */
[----:B------:R-:W-:Y:S01]  /*1fab0*/  MOV R0, 0x3 ;  /* 0x0000000300007802 */ /* 0x000fe20000000f00 */
[----:B------:R-:W-:Y:S01]  /*1fac0*/  IMAD.MOV.U32 R199, RZ, RZ, R7 ;  /* 0x000000ffffc77224 */ /* 0x000fe200078e0007 */
[----:B------:R-:W-:-:S02]  /*1fad0*/  MOV R3, 0x181f ;  /* 0x0000181f00037802 */ /* 0x000fc40000000f00 */
[----:B------:R-:W-:Y:S02]  /*1fae0*/  MOV R2, 0x1fb00 ;  /* 0x0001fb0000027802 */ /* 0x000fe40000000f00 */
[----:B------:R-:W-:Y:S05]  /*1faf0*/  CALL.REL.NOINC `($__internal_75_$__cuda_sm70_shflsync_idx_p) ;  /* 0x00000b7000007944 */ /* 0x000fea0003c00000 */
[----:B------:R-:W-:Y:S05]  /*1fb00*/  BRA `(.L_x_4610) ;  /* 0xffffa76000007947 */ /* 0x000fea000383ffff */
.L_x_4537:
[----:B------:R-:W-:Y:S01]  /*1fb10*/  IMAD.MOV.U32 R199, RZ, RZ, R5 ;  /* 0x000000ffffc77224 */ /* 0x000fe200078e0005 */
[----:B------:R-:W-:Y:S01]  /*1fb20*/  MOV R0, RZ ;  /* 0x000000ff00007202 */ /* 0x000fe20000000f00 */
[----:B------:R-:W-:Y:S01]  /*1fb30*/  IMAD.MOV.U32 R3, RZ, RZ, 0x1c1f ;  /* 0x00001c1fff037424 */ /* 0x000fe200078e00ff */
[----:B------:R-:W-:Y:S02]  /*1fb40*/  MOV R2, 0x1fb60 ;  /* 0x0001fb6000027802 */ /* 0x000fe40000000f00 */
[----:B--2---:R-:W-:Y:S05]  /*1fb50*/  CALL.REL.NOINC `($__internal_75_$__cuda_sm70_shflsync_idx_p) ;  /* 0x00000b1000007944 */ /* 0x004fea0003c00000 */
[----:B------:R-:W-:Y:S01]  /*1fb60*/  MOV R4, R0 ;  /* 0x0000000000047202 */ /* 0x000fe20000000f00 */
[----:B------:R-:W-:Y:S05]  /*1fb70*/  BRA `(.L_x_4611) ;  /* 0xffffaa3000007947 */ /* 0x000fea000383ffff */
.L_x_4538:
[----:B------:R-:W-:Y:S01]  /*1fb80*/  IMAD.MOV.U32 R199, RZ, RZ, R12 ;  /* 0x000000ffffc77224 */ /* 0x000fe200078e000c */
[----:B------:R-:W-:Y:S01]  /*1fb90*/  MOV R0, RZ ;  /* 0x000000ff00007202 */ /* 0x000fe20000000f00 */
[----:B------:R-:W-:Y:S01]  /*1fba0*/  IMAD.MOV.U32 R3, RZ, RZ, 0x1c1f ;  /* 0x00001c1fff037424 */ /* 0x000fe200078e00ff */
[----:B------:R-:W-:Y:S02]  /*1fbb0*/  MOV R2, 0x1fbd0 ;  /* 0x0001fbd000027802 */ /* 0x000fe40000000f00 */
[----:B-123--:R-:W-:Y:S05]  /*1fbc0*/  CALL.REL.NOINC `($__internal_75_$__cuda_sm70_shflsync_idx_p) ;  /* 0x00000aa000007944 */ /* 0x00efea0003c00000 */
[----:B------:R-:W-:Y:S05]  /*1fbd0*/  BRA `(.L_x_4612) ;  /* 0xffffa9f000007947 */ /* 0x000fea000383ffff */
.L_x_4541:
[----:B------:R-:W-:Y:S01]  /*1fbe0*/  IMAD.MOV.U32 R199, RZ, RZ, R5 ;  /* 0x000000ffffc77224 */ /* 0x000fe200078e0005 */
[----:B-1----:R-:W-:Y:S01]  /*1fbf0*/  MOV R0, 0x1 ;  /* 0x0000000100007802 */ /* 0x002fe20000000f00 */
[----:B---3--:R-:W-:Y:S01]  /*1fc00*/  IMAD.MOV.U32 R3, RZ, RZ, 0x1c1f ;  /* 0x00001c1fff037424 */ /* 0x008fe200078e00ff */
[----:B------:R-:W-:-:S02]  /*1fc10*/  MOV R2, 0x1fc30 ;  /* 0x0001fc3000027802 */ /* 0x000fc40000000f00 */
[----:B--2-4-:R-:W-:Y:S05]  /*1fc20*/  CALL.REL.NOINC `($__internal_75_$__cuda_sm70_shflsync_idx_p) ;  /* 0x00000a4000007944 */ /* 0x014fea0003c00000 */
[----:B------:R-:W-:Y:S01]  /*1fc30*/  IMAD.MOV.U32 R4, RZ, RZ, R0 ;  /* 0x000000ffff047224 */ /* 0x000fe200078e0000 */
[----:B------:R-:W-:Y:S01]  /*1fc40*/  MOV R0, 0x1 ;  /* 0x0000000100007802 */ /* 0x000fe20000000f00 */
[----:B------:R-:W-:Y:S01]  /*1fc50*/  IMAD.MOV.U32 R199, RZ, RZ, R12 ;  /* 0x000000ffffc77224 */ /* 0x000fe200078e000c */
[----:B------:R-:W-:-:S02]  /*1fc60*/  MOV R3, 0x1c1f ;  /* 0x00001c1f00037802 */ /* 0x000fc40000000f00 */
[----:B------:R-:W-:Y:S02]  /*1fc70*/  MOV R2, 0x1fc90 ;  /* 0x0001fc9000027802 */ /* 0x000fe40000000f00 */
[----:B------:R-:W-:Y:S05]  /*1fc80*/  CALL.REL.NOINC `($__internal_75_$__cuda_sm70_shflsync_idx_p) ;  /* 0x000009e000007944 */ /* 0x000fea0003c00000 */
[----:B------:R-:W-:Y:S05]  /*1fc90*/  BRA `(.L_x_4613) ;  /* 0xffffb3f000007947 */ /* 0x000fea000383ffff */
.L_x_4545:
[----:B------:R-:W-:Y:S01]  /*1fca0*/  IMAD.MOV.U32 R199, RZ, RZ, R6 ;  /* 0x000000ffffc77224 */ /* 0x000fe200078e0006 */
[----:B------:R-:W-:Y:S01]  /*1fcb0*/  MOV R0, RZ ;  /* 0x000000ff00007202 */ /* 0x000fe20000000f00 */
[----:B------:R-:W-:Y:S01]  /*1fcc0*/  IMAD.MOV.U32 R3, RZ, RZ, 0x181f ;  /* 0x0000181fff037424 */ /* 0x000fe200078e00ff */
[----:B------:R-:W-:Y:S02]  /*1fcd0*/  MOV R2, 0x1fcf0 ;  /* 0x0001fcf000027802 */ /* 0x000fe40000000f00 */
[----:B------:R-:W-:Y:S05]  /*1fce0*/  CALL.REL.NOINC `($__internal_75_$__cuda_sm70_shflsync_idx_p) ;  /* 0x0000098000007944 */ /* 0x000fea0003c00000 */
[----:B------:R-:W-:Y:S01]  /*1fcf0*/  MOV R8, R0 ;  /* 0x0000000000087202 */ /* 0x000fe20000000f00 */
[----:B------:R-:W-:Y:S05]  /*1fd00*/  BRA `(.L_x_4614) ;  /* 0xffffc64000007947 */ /* 0x000fea000383ffff */
.L_x_4546:
[----:B------:R-:W-:Y:S01]  /*1fd10*/  IMAD.MOV.U32 R199, RZ, RZ, R7 ;  /* 0x000000ffffc77224 */ /* 0x000fe200078e0007 */
[----:B------:R-:W-:Y:S01]  /*1fd20*/  MOV R0, RZ ;  /* 0x000000ff00007202 */ /* 0x000fe20000000f00 */
[----:B------:R-:W-:Y:S01]  /*1fd30*/  IMAD.MOV.U32 R3, RZ, RZ, 0x181f ;  /* 0x0000181fff037424 */ /* 0x000fe200078e00ff */
[----:B------:R-:W-:Y:S02]  /*1fd40*/  MOV R2, 0x1fd60 ;  /* 0x0001fd6000027802 */ /* 0x000fe40000000f00 */
[----:B-12---:R-:W-:Y:S05]  /*1fd50*/  CALL.REL.NOINC `($__internal_75_$__cuda_sm70_shflsync_idx_p) ;  /* 0x0000091000007944 */ /* 0x006fea0003c00000 */
[----:B------:R-:W-:Y:S05]  /*1fd60*/  BRA `(.L_x_4615) ;  /* 0xffffc60000007947 */ /* 0x000fea000383ffff */
.L_x_4549:
        /* <DEDUP_REMOVED lines=12> */
.L_x_4552:
[----:B------:R-:W-:Y:S01]  /*1fe30*/  IMAD.MOV.U32 R199, RZ, RZ, R6 ;  /* 0x000000ffffc77224 */ /* 0x000fe200078e0006 */
[----:B----4-:R-:W-:Y:S01]  /*1fe40*/  MOV R0, 0x2 ;  /* 0x0000000200007802 */ /* 0x010fe20000000f00 */
[----:B-1----:R-:W-:Y:S01]  /*1fe50*/  IMAD.MOV.U32 R3, RZ, RZ, 0x181f ;  /* 0x0000181fff037424 */ /* 0x002fe200078e00ff */
[----:B------:R-:W-:Y:S02]  /*1fe60*/  MOV R2, 0x1fe80 ;  /* 0x0001fe8000027802 */ /* 0x000fe40000000f00 */
[----:B--23--:R-:W-:Y:S05]  /*1fe70*/  CALL.REL.NOINC `($__internal_75_$__cuda_sm70_shflsync_idx_p) ;  /* 0x000007f000007944 */ /* 0x00cfea0003c00000 */
[----:B------:R-:W-:Y:S01]  /*1fe80*/  MOV R8, R0 ;  /* 0x0000000000087202 */ /* 0x000fe20000000f00 */
[----:B------:R-:W-:Y:S05]  /*1fe90*/  BRA `(.L_x_4617) ;  /* 0xffffc74000007947 */ /* 0x000fea000383ffff */
.L_x_4553:
[----:B------:R-:W-:Y:S01]  /*1fea0*/  IMAD.MOV.U32 R199, RZ, RZ, R7 ;  /* 0x000000ffffc77224 */ /* 0x000fe200078e0007 */
[----:B----4-:R-:W-:Y:S01]  /*1feb0*/  MOV R0, 0x2 ;  /* 0x0000000200007802 */ /* 0x010fe20000000f00 */
[----:B------:R-:W-:Y:S01]  /*1fec0*/  IMAD.MOV.U32 R3, RZ, RZ, 0x181f ;  /* 0x0000181fff037424 */ /* 0x000fe200078e00ff */
[----:B------:R-:W-:Y:S02]  /*1fed0*/  MOV R2, 0x1fef0 ;  /* 0x0001fef000027802 */ /* 0x000fe40000000f00 */
[----:B-123--:R-:W-:Y:S05]  /*1fee0*/  CALL.REL.NOINC `($__internal_75_$__cuda_sm70_shflsync_idx_p) ;  /* 0x0000078000007944 */ /* 0x00efea0003c00000 */
[----:B------:R-:W-:Y:S05]  /*1fef0*/  BRA `(.L_x_4618) ;  /* 0xffffc70000007947 */ /* 0x000fea000383ffff */
.L_x_4556:
        /* <DEDUP_REMOVED lines=11> */
[----:B------:R-:W-:Y:S01]  /*1ffb0*/  MOV R7, R0 ;  /* 0x0000000000077202 */ /* 0x000fe20000000f00 */
[----:B------:R-:W-:Y:S05]  /*1ffc0*/  BRA `(.L_x_4619) ;  /* 0xffffc77000007947 */ /* 0x000fea000383ffff */
.L_x_4558:
[----:B------:R-:W-:Y:S01]  /*1ffd0*/  IMAD.MOV.U32 R199, RZ, RZ, R86 ;  /* 0x000000ffffc77224 */ /* 0x000fe200078e0056 */
[----:B------:R-:W-:Y:S01]  /*1ffe0*/  MOV R0, RZ ;  /* 0x000000ff00007202 */ /* 0x000fe20000000f00 */
[----:B------:R-:W-:Y:S01]  /*1fff0*/  IMAD.MOV.U32 R3, RZ, RZ, 0x1f ;  /* 0x0000001fff037424 */ /* 0x000fe200078e00ff */
[----:B------:R-:W-:Y:S02]  /*20000*/  MOV R2, 0x20020 ;  /* 0x0002002000027802 */ /* 0x000fe40000000f00 */
[----:B-12-4-:R-:W-:Y:S05]  /*20010*/  CALL.REL.NOINC `($__internal_75_$__cuda_sm70_shflsync_idx_p) ;  /* 0x0000065000007944 */ /* 0x016fea0003c00000 */
[----:B------:R-:W-:Y:S01]  /*20020*/  MOV R9, R0 ;  /* 0x0000000000097202 */ /* 0x000fe20000000f00 */
[----:B------:R-:W-:Y:S05]  /*20030*/  BRA `(.L_x_4620) ;  /* 0xffffc8d000007947 */ /* 0x000fea000383ffff */
.L_x_4559:
[----:B------:R-:W-:Y:S01]  /*20040*/  IMAD.MOV.U32 R199, RZ, RZ, R86 ;  /* 0x000000ffffc77224 */ /* 0x000fe200078e0056 */
[----:B------:R-:W-:Y:S01]  /*20050*/  MOV R0, 0x1 ;  /* 0x0000000100007802 */ /* 0x000fe20000000f00 */
[----:B------:R-:W-:Y:S01]  /*20060*/  IMAD.MOV.U32 R3, RZ, RZ, 0x1f ;  /* 0x0000001fff037424 */ /* 0x000fe200078e00ff */
[----:B------:R-:W-:Y:S02]  /*20070*/  MOV R2, 0x20090 ;  /* 0x0002009000027802 */ /* 0x000fe40000000f00 */
[----:B-1234-:R-:W-:Y:S05]  /*20080*/  CALL.REL.NOINC `($__internal_75_$__cuda_sm70_shflsync_idx_p) ;  /* 0x000005e000007944 */ /* 0x01efea0003c00000 */
[----:B------:R-:W-:Y:S01]  /*20090*/  MOV R6, R0 ;  /* 0x0000000000067202 */ /* 0x000fe20000000f00 */
[----:B------:R-:W-:Y:S05]  /*200a0*/  BRA `(.L_x_4621) ;  /* 0xffffc88000007947 */ /* 0x000fea000383ffff */
.L_x_4560:
[----:B------:R-:W-:Y:S02]  /*200b0*/  MOV R3, 0x1 ;  /* 0x0000000100037802 */ /* 0x000fe40000000f00 */
[----:B------:R-:W-:-:S02]  /*200c0*/  MOV R2, 0x200e0 ;  /* 0x000200e000027802 */ /* 0x000fc40000000f00 */
[----:B---3--:R-:W-:Y:S05]  /*200d0*/  CALL.REL.NOINC `($__internal_76_$__cuda_sm70_shflsync_up_p) ;  /* 0x000005e000007944 */ /* 0x008fea0003c00000 */
[----:B------:R-:W-:Y:S05]  /*200e0*/  BRA `(.L_x_4622) ;  /* 0xffffc96000007947 */ /* 0x000fea000383ffff */
.L_x_4561:
[----:B------:R-:W-:Y:S02]  /*200f0*/  MOV R3, 0x2 ;  /* 0x0000000200037802 */ /* 0x000fe40000000f00 */
[----:B------:R-:W-:-:S02]  /*20100*/  MOV R2, 0x20120 ;  /* 0x0002012000027802 */ /* 0x000fc40000000f00 */
[----:B---3--:R-:W-:Y:S05]  /*20110*/  CALL.REL.NOINC `($__internal_76_$__cuda_sm70_shflsync_up_p) ;  /* 0x000005a000007944 */ /* 0x008fea0003c00000 */
        /* <DEDUP_REMOVED lines=23> */
.L_x_4565:
[----:B------:R-:W-:Y:S02]  /*20290*/  MOV R3, 0x1 ;  /* 0x0000000100037802 */ /* 0x000fe40000000f00 */
[----:B------:R-:W-:-:S02]  /*202a0*/  MOV R2, 0x202c0 ;  /* 0x000202c000027802 */ /* 0x000fc40000000f00 */
[----:B---3--:R-:W-:Y:S05]  /*202b0*/  CALL.REL.NOINC `($__internal_76_$__cuda_sm70_shflsync_up_p) ;  /* 0x0000040000007944 */ /* 0x008fea0003c00000 */
[----:B------:R-:W-:Y:S01]  /*202c0*/  MOV R2, R4 ;  /* 0x0000000400027202 */ /* 0x000fe20000000f00 */
[----:B------:R-:W-:Y:S05]  /*202d0*/  BRA `(.L_x_4624) ;  /* 0xffffc9d000007947 */ /* 0x000fea000383ffff */
.L_x_4566:
        /* <DEDUP_REMOVED lines=26> */
.L_x_4568:
[----:B------:R-:W-:Y:S02]  /*20480*/  SEL R0, RZ, 0x1, P0 ;  /* 0x00000001ff007807 */ /* 0x000fe40000000000 */
[----:B------:R-:W-:-:S02]  /*20490*/  MOV R2, 0x204b0 ;  /* 0x000204b000027802 */ /* 0x000fc40000000f00 */
[----:B-1-3--:R-:W-:Y:S05]  /*204a0*/  CALL.REL.NOINC `($__internal_77_$__cuda_sm70_votesync_ballot) ;  /* 0x0000027000007944 */ /* 0x00afea0003c00000 */
[----:B------:R-:W-:Y:S01]  /*204b0*/  MOV R10, R0 ;  /* 0x00000000000a7202 */ /* 0x000fe20000000f00 */
[----:B------:R-:W-:Y:S05]  /*204c0*/  BRA `(.L_x_4626) ;  /* 0xffffc97000007947 */ /* 0x000fea000383ffff */
.L_x_4569:
[----:B------:R-:W-:Y:S01]  /*204d0*/  IMAD.MOV.U32 R199, RZ, RZ, R7 ;  /* 0x000000ffffc77224 */ /* 0x000fe200078e0007 */
[----:B------:R-:W-:Y:S01]  /*204e0*/  MOV R0, R6 ;  /* 0x0000000600007202 */ /* 0x000fe20000000f00 */
[----:B------:R-:W-:Y:S01]  /*204f0*/  IMAD.MOV.U32 R3, RZ, RZ, 0x1f ;  /* 0x0000001fff037424 */ /* 0x000fe200078e00ff */
[----:B------:R-:W-:-:S02]  /*20500*/  MOV R2, 0x20520 ;  /* 0x0002052000027802 */ /* 0x000fc40000000f00 */
[----:B-1-3--:R-:W-:Y:S05]  /*20510*/  CALL.REL.NOINC `($__internal_75_$__cuda_sm70_shflsync_idx_p) ;  /* 0x0000015000007944 */ /* 0x00afea0003c00000 */
[----:B------:R-:W-:Y:S01]  /*20520*/  IMAD.MOV.U32 R7, RZ, RZ, R0 ;  /* 0x000000ffff077224 */ /* 0x000fe200078e0000 */
[----:B------:R-:W-:Y:S01]  /*20530*/  MOV R0, R6 ;  /* 0x0000000600007202 */ /* 0x000fe20000000f00 */
[----:B------:R-:W-:Y:S01]  /*20540*/  IMAD.MOV.U32 R199, RZ, RZ, R8 ;  /* 0x000000ffffc77224 */ /* 0x000fe200078e0008 */
[----:B------:R-:W-:-:S02]  /*20550*/  MOV R3, 0x1f ;  /* 0x0000001f00037802 */ /* 0x000fc40000000f00 */
[----:B------:R-:W-:Y:S02]  /*20560*/  MOV R2, 0x20580 ;  /* 0x0002058000027802 */ /* 0x000fe40000000f00 */
[----:B------:R-:W-:Y:S05]  /*20570*/  CALL.REL.NOINC `($__internal_75_$__cuda_sm70_shflsync_idx_p) ;  /* 0x000000f000007944 */ /* 0x000fea0003c00000 */
[----:B------:R-:W-:Y:S01]  /*20580*/  MOV R5, R0 ;  /* 0x0000000000057202 */ /* 0x000fe20000000f00 */
[----:B------:R-:W-:Y:S05]  /*20590*/  BRA `(.L_x_4627) ;  /* 0xffffc8f000007947 */ /* 0x000fea000383ffff */
.L_x_4572:
[----:B------:R-:W-:Y:S01]  /*205a0*/  IMAD.MOV.U32 R199, RZ, RZ, R4 ;  /* 0x000000ffffc77224 */ /* 0x000fe200078e0004 */
[----:B------:R-:W-:Y:S01]  /*205b0*/  MOV R0, R6 ;  /* 0x0000000600007202 */ /* 0x000fe20000000f00 */
[----:B------:R-:W-:Y:S01]  /*205c0*/  IMAD.MOV.U32 R3, RZ, RZ, 0x1f ;  /* 0x0000001fff037424 */ /* 0x000fe200078e00ff */
[----:B------:R-:W-:Y:S02]  /*205d0*/  MOV R2, 0x205f0 ;  /* 0x000205f000027802 */ /* 0x000fe40000000f00 */
[----:B-1-34-:R-:W-:Y:S05]  /*205e0*/  CALL.REL.NOINC `($__internal_75_$__cuda_sm70_shflsync_idx_p) ;  /* 0x0000008000007944 */ /* 0x01afea0003c00000 */
[----:B------:R-:W-:Y:S01]  /*205f0*/  MOV R12, R0 ;  /* 0x00000000000c7202 */ /* 0x000fe20000000f00 */
[----:B------:R-:W-:Y:S05]  /*20600*/  BRA `(.L_x_4571) ;  /* 0xffffc8e000007947 */ /* 0x000fea000383ffff */
        .weak           $__internal_74_$__cuda_sm70_shflsync_bfly_p
        .type           $__internal_74_$__cuda_sm70_shflsync_bfly_p,@function
        .size           $__internal_74_$__cuda_sm70_shflsync_bfly_p,($__internal_75_$__cuda_sm70_shflsync_idx_p - $__internal_74_$__cuda_sm70_shflsync_bfly_p)
$__internal_74_$__cuda_sm70_shflsync_bfly_p:
[----:B------:R-:W-:Y:S02]  /*20610*/  MOV R160, 0xffffffff ;  /* 0xffffffff00a07802 */ /* 0x000fe40000000f00 */
[----:B------:R-:W-:Y:S02]  /*20620*/  MOV R3, 0x1f ;  /* 0x0000001f00037802 */ /* 0x000fe40000000f00 */
[----:B------:R-:W-:Y:S04]  /*20630*/  WARPSYNC R160 ;  /* 0x000000a000007348 */ /* 0x000fe80003800000 */
[----:B------:R1:W2:Y:S02]  /*20640*/  SHFL.BFLY PT, R0, R100, R0, R3 ;  /* 0x0c00000064007389 */ /* 0x0002a400000e0003 */
[----:B-1----:R-:W-:-:S04]  /*20650*/  MOV R3, 0x0 ;  /* 0x0000000000037802 */ /* 0x002fc80000000f00 */
[----:B--2---:R-:W-:Y:S05]  /*20660*/  RET.REL.NODEC R2 `(_ZN7cutlass13device_kernelIN5flash19enable_sm80_to_sm89INS1_16FlashAttnFwdSm80INS1_25CollectiveMainloopFwdSm80ILi8ELi1ELb0EN4cute5tupleIJNS5_1CILi128EEENS7_ILi64EEENS7_ILi192EEEEEELi192ENS_10bfloat16_tEfNS_4arch4Sm80ELb1ELb0ELb0ELb1ELb1ELb1ELb1ELb1EEENS1_21CollectiveEpilogueFwdINS6_IJS8_SA_S9_EEENS6_IJNS7_ILi1EEESI_SI_EEESC_SE_Li256ELb1ELb1ELb1ELb0EEENS1_36VarlenDynamicPersistentTileSchedulerILi128ELi64ELi256ELi256ELb1ELb1ELb0ELb1ELb1ELb1EEEEEEEEEvNT_6ParamsE) ;  /* 0xfffdf99002007950 */ /* 0x004fea0003c3ffff */
        .weak           $__internal_75_$__cuda_sm70_shflsync_idx_p
        .type           $__internal_75_$__cuda_sm70_shflsync_idx_p,@function
        .size           $__internal_75_$__cuda_sm70_shflsync_idx_p,($__internal_76_$__cuda_sm70_shflsync_up_p - $__internal_75_$__cuda_sm70_shflsync_idx_p)
$__internal_75_$__cuda_sm70_shflsync_idx_p:
[----:B------:R-:W-:-:S04]  /*20670*/  MOV R200, 0xffffffff ;  /* 0xffffffff00c87802 */ /* 0x000fc80000000f00 */
[----:B------:R-:W-:Y:S04]  /*20680*/  WARPSYNC R200 ;  /* 0x000000c800007348 */ /* 0x000fe80003800000 */
[----:B------:R1:W2:Y:S02]  /*20690*/  SHFL.IDX PT, R0, R199, R0, R3 ;  /* 0x00000000c7007389 */ /* 0x0002a400000e0003 */
[----:B-1----:R-:W-:-:S04]  /*206a0*/  MOV R3, 0x0 ;  /* 0x0000000000037802 */ /* 0x002fc80000000f00 */
[----:B--2---:R-:W-:Y:S05]  /*206b0*/  RET.REL.NODEC R2 `(_ZN7cutlass13device_kernelIN5flash19enable_sm80_to_sm89INS1_16FlashAttnFwdSm80INS1_25CollectiveMainloopFwdSm80ILi8ELi1ELb0EN4cute5tupleIJNS5_1CILi128EEENS7_ILi64EEENS7_ILi192EEEEEELi192ENS_10bfloat16_tEfNS_4arch4Sm80ELb1ELb0ELb0ELb1ELb1ELb1ELb1ELb1EEENS1_21CollectiveEpilogueFwdINS6_IJS8_SA_S9_EEENS6_IJNS7_ILi1EEESI_SI_EEESC_SE_Li256ELb1ELb1ELb1ELb0EEENS1_36VarlenDynamicPersistentTileSchedulerILi128ELi64ELi256ELi256ELb1ELb1ELb0ELb1ELb1ELb1EEEEEEEEEvNT_6ParamsE) ;  /* 0xfffdf94002007950 */ /* 0x004fea0003c3ffff */
        .weak           $__internal_76_$__cuda_sm70_shflsync_up_p
        .type           $__internal_76_$__cuda_sm70_shflsync_up_p,@function
        .size           $__internal_76_$__cuda_sm70_shflsync_up_p,($__internal_77_$__cuda_sm70_votesync_ballot - $__internal_76_$__cuda_sm70_shflsync_up_p)
$__internal_76_$__cuda_sm70_shflsync_up_p:
[----:B------:R-:W-:Y:S02]  /*206c0*/  MOV R4, RZ ;  /* 0x000000ff00047202 */ /* 0x000fe40000000f00 */
[----:B------:R-:W-:-:S04]  /*206d0*/  MOV R10, 0xffffffff ;  /* 0xffffffff000a7802 */ /* 0x000fc80000000f00 */
[----:B------:R-:W-:Y:S04]  /*206e0*/  WARPSYNC R10 ;  /* 0x0000000a00007348 */ /* 0x000fe80003800000 */
[----:B------:R1:W2:Y:S02]  /*206f0*/  SHFL.UP PT, R4, R0, R3, R4 ;  /* 0x0400000300047389 */ /* 0x0002a400000e0004 */
[----:B-1----:R-:W-:-:S04]  /*20700*/  MOV R3, 0x0 ;  /* 0x0000000000037802 */ /* 0x002fc80000000f00 */
[----:B--2---:R-:W-:Y:S05]  /*20710*/  RET.REL.NODEC R2 `(_ZN7cutlass13device_kernelIN5flash19enable_sm80_to_sm89INS1_16FlashAttnFwdSm80INS1_25CollectiveMainloopFwdSm80ILi8ELi1ELb0EN4cute5tupleIJNS5_1CILi128EEENS7_ILi64EEENS7_ILi192EEEEEELi192ENS_10bfloat16_tEfNS_4arch4Sm80ELb1ELb0ELb0ELb1ELb1ELb1ELb1ELb1EEENS1_21CollectiveEpilogueFwdINS6_IJS8_SA_S9_EEENS6_IJNS7_ILi1EEESI_SI_EEESC_SE_Li256ELb1ELb1ELb1ELb0EEENS1_36VarlenDynamicPersistentTileSchedulerILi128ELi64ELi256ELi256ELb1ELb1ELb0ELb1ELb1ELb1EEEEEEEEEvNT_6ParamsE) ;  /* 0xfffdf8e002007950 */ /* 0x004fea0003c3ffff */
        .weak           $__internal_77_$__cuda_sm70_votesync_ballot
        .type           $__internal_77_$__cuda_sm70_votesync_ballot,@function
        .size           $__internal_77_$__cuda_sm70_votesync_ballot,(.L_x_6313 - $__internal_77_$__cuda_sm70_votesync_ballot)
$__internal_77_$__cuda_sm70_votesync_ballot:
[----:B------:R-:W-:Y:S01]  /*20720*/  ISETP.NE.U32.AND P0, PT, R0, 0x1, PT ;  /* 0x000000010000780c */ /* 0x000fe20003f05070 */
[----:B------:R-:W-:-:S04]  /*20730*/  IMAD.MOV.U32 R3, RZ, RZ, -0x1 ;  /* 0xffffffffff037424 */ /* 0x000fc800078e00ff */
[----:B------:R-:W-:Y:S08]  /*20740*/  WARPSYNC R3 ;  /* 0x0000000300007348 */ /* 0x000ff00003800000 */
[----:B------:R-:W-:-:S04]  /*20750*/  VOTE.ANY R0, PT, !P0 ;  /* 0x0000000000007806 */ /* 0x000fc800040e0100 */
[----:B------:R-:W-:Y:S01]  /*20760*/  LOP3.LUT R0, R0, R3, RZ, 0xc0, !PT ;  /* 0x0000000300007212 */ /* 0x000fe200078ec0ff */
[----:B------:R-:W-:-:S04]  /*20770*/  IMAD.MOV.U32 R3, RZ, RZ, 0x0 ;  /* 0x00000000ff037424 */ /* 0x000fc800078e00ff */
[----:B------:R-:W-:Y:S05]  /*20780*/  RET.REL.NODEC R2 `(_ZN7cutlass13device_kernelIN5flash19enable_sm80_to_sm89INS1_16FlashAttnFwdSm80INS1_25CollectiveMainloopFwdSm80ILi8ELi1ELb0EN4cute5tupleIJNS5_1CILi128EEENS7_ILi64EEENS7_ILi192EEEEEELi192ENS_10bfloat16_tEfNS_4arch4Sm80ELb1ELb0ELb0ELb1ELb1ELb1ELb1ELb1EEENS1_21CollectiveEpilogueFwdINS6_IJS8_SA_S9_EEENS6_IJNS7_ILi1EEESI_SI_EEESC_SE_Li256ELb1ELb1ELb1ELb0EEENS1_36VarlenDynamicPersistentTileSchedulerILi128ELi64ELi256ELi256ELb1ELb1ELb0ELb1ELb1ELb1EEEEEEEEEvNT_6ParamsE) ;  /* 0xfffdf87002007950 */ /* 0x000fea0003c3ffff */
.L_x_4628:
        /* <DEDUP_REMOVED lines=15> */
.L_x_6313:


//--------------------- .text._ZN7cutlass13device_kernelIN5flash19enable_sm80_to_sm89INS1_16FlashAttnFwdSm80INS1_25CollectiveMainloopFwdSm80ILi8ELi2ELb0EN4cute5tupleIJNS5_1CILi128EEENS7_ILi64EEENS7_ILi192EEEEEELi192ENS_10bfloat16_tEfNS_4arch4Sm80ELb0ELb0ELb0ELb0ELb1ELb0ELb1ELb1EEENS1_21CollectiveEpilogueFwdINS6_IJS8_SA_S9_EEENS6_IJNS7_ILi1EEESI_SI_EEESC_SE_Li256ELb0ELb1ELb1ELb0EEENS1_19SingleTileSchedulerILb0ELb1ELb1ELi128EEEEEEEEEvNT_6ParamsE --------------------------
	.section	.text._ZN7cutlass13device_kernelIN5flash19enable_sm80_to_sm89INS1_16FlashAttnFwdSm80INS1_25CollectiveMainloopFwdSm80ILi8ELi2ELb0EN4cute5tupleIJNS5_1CILi128EEENS7_ILi64EEENS7_ILi192EEEEEELi192ENS_10bfloat16_tEfNS_4arch4Sm80ELb0ELb0ELb0ELb0ELb1ELb0ELb1ELb1EEENS1_21CollectiveEpilogueFwdINS6_IJS8_SA_S9_EEENS6_IJNS7_ILi1EEESI_SI_EEESC_SE_Li256ELb0ELb1ELb1ELb0EEENS1_19SingleTileSchedulerILb0ELb1ELb1ELi128EEEEEEEEEvNT_6ParamsE,"ax",@progbits
	.sectioninfo	@"SHI_REGISTERS=245"
	.align	128
.text._ZN7cutlass13device_kernelIN5flash19enable_sm80_to_sm89INS1_16FlashAttnFwdSm80INS1_25CollectiveMainloopFwdSm80ILi8ELi2ELb0EN4cute5tupleIJNS5_1CILi128EEENS7_ILi64EEENS7_ILi192EEEEEELi192ENS_10bfloat16_tEfNS_4arch4Sm80ELb0ELb0ELb0ELb0ELb1ELb0ELb1ELb1EEENS1_21CollectiveEpilogueFwdINS6_IJS8_SA_S9_EEENS6_IJNS7_ILi1EEESI_SI_EEESC_SE_Li256ELb0ELb1ELb1ELb0EEENS1_19SingleTileSchedulerILb0ELb1ELb1ELi128EEEEEEEEEvNT_6ParamsE:
        .type           _ZN7cutlass13device_kernelIN5flash19enable_sm80_to_sm89INS1_16FlashAttnFwdSm80INS1_25CollectiveMainloopFwdSm80ILi8ELi2ELb0EN4cute5tupleIJNS5_1CILi128EEENS7_ILi64EEENS7_ILi192EEEEEELi192ENS_10bfloat16_tEfNS_4arch4Sm80ELb0ELb0ELb0ELb0ELb1ELb0ELb1ELb1EEENS1_21CollectiveEpilogueFwdINS6_IJS8_SA_S9_EEENS6_IJNS7_ILi1EEESI_SI_EEESC_SE_Li256ELb0ELb1ELb1ELb0EEENS1_19SingleTileSchedulerILb0ELb1ELb1ELi128EEEEEEEEEvNT_6ParamsE,@function
        .size           _ZN7cutlass13device_kernelIN5flash19enable_sm80_to_sm89INS1_16FlashAttnFwdSm80INS1_25CollectiveMainloopFwdSm80ILi8ELi2ELb0EN4cute5tupleIJNS5_1CILi128EEENS7_ILi64EEENS7_ILi192EEEEEELi192ENS_10bfloat16_tEfNS_4arch4Sm80ELb0ELb0ELb0ELb0ELb1ELb0ELb1ELb1EEENS1_21CollectiveEpilogueFwdINS6_IJS8_SA_S9_EEENS6_IJNS7_ILi1EEESI_SI_EEESC_SE_Li256ELb0ELb1ELb1ELb0EEENS1_19SingleTileSchedulerILb0ELb1ELb1ELi128EEEEEEEEEvNT_6ParamsE,(.L_x_6318 - _ZN7cutlass13device_kernelIN5flash19enable_sm80_to_sm89INS1_16FlashAttnFwdSm80INS1_25CollectiveMainloopFwdSm80ILi8ELi2ELb0EN4cute5tupleIJNS5_1CILi128EEENS7_ILi64EEENS7_ILi192EEEEEELi192ENS_10bfloat16_tEfNS_4arch4Sm80ELb0ELb0ELb0ELb0ELb1ELb0ELb1ELb1EEENS1_21CollectiveEpilogueFwdINS6_IJS8_SA_S9_EEENS6_IJNS7_ILi1EEESI_SI_EEESC_SE_Li256ELb0ELb1ELb1ELb0EEENS1_19SingleTileSchedulerILb0ELb1ELb1ELi128EEEEEEEEEvNT_6ParamsE)
        .other          _ZN7cutlass13device_kernelIN5flash19enable_sm80_to_sm89INS1_16FlashAttnFwdSm80INS1_25CollectiveMainloopFwdSm80ILi8ELi2ELb0EN4cute5tupleIJNS5_1CILi128EEENS7_ILi64EEENS7_ILi192EEEEEELi192ENS_10bfloat16_tEfNS_4arch4Sm80ELb0ELb0ELb0ELb0ELb1ELb0ELb1ELb1EEENS1_21CollectiveEpilogueFwdINS6_IJS8_SA_S9_EEENS6_IJNS7_ILi1EEESI_SI_EEESC_SE_Li256ELb0ELb1ELb1ELb0EEENS1_19SingleTileSchedulerILb0ELb1ELb1ELi128EEEEEEEEEvNT_6ParamsE,@"STO_CUDA_ENTRY STV_DEFAULT"
_ZN7cutlass13device_kernelIN5flash19enable_sm80_to_sm89INS1_16FlashAttnFwdSm80INS1_25CollectiveMainloopFwdSm80ILi8ELi2ELb0EN4cute5tupleIJNS5_1CILi128EEENS7_ILi64EEENS7_ILi192EEEEEELi192ENS_10bfloat16_tEfNS_4arch4Sm80ELb0ELb0ELb0ELb0ELb1ELb0ELb1ELb1EEENS1_21CollectiveEpilogueFwdINS6_IJS8_SA_S9_EEENS6_IJNS7_ILi1EEESI_SI_EEESC_SE_Li256ELb0ELb1ELb1ELb0EEENS1_19SingleTileSchedulerILb0ELb1ELb1ELi128EEEEEEEEEvNT_6ParamsE:
        /* <DEDUP_REMOVED lines=15> */
.L_x_4629:
[----:B--23--:R-:W-:Y:S01]  /*00f0*/  IMAD.MOV.U32 R2, RZ, RZ, c[0x0][0x550] ;  /* 0x00015400ff027624 */ /* 0x00cfe200078e00ff */
[----:B------:R-:W-:-:S04]  /*0100*/  MOV R197, R3 ;  /* 0x0000000300c57202 */ /* 0x000fc80000000f00 */
[----:B------:R-:W-:-:S13]  /*0110*/  ISETP.NE.AND P0, PT, R2, 0x1, PT ;  /* 0x000000010200780c */ /* 0x000fda0003f05270 */
[----:B------:R-:W-:-:S05]  /*0120*/  @P0 IMAD.HI.U32 R2, R3, c[0x0][0x554], RZ ;  /* 0x0001550003020a27 */ /* 0x000fca00078e00ff */
[----:B------:R-:W-:Y:S02]  /*0130*/  @P0 SHF.R.U32.HI R197, RZ, c[0x0][0x558], R2 ;  /* 0x00015600ffc50a19 */ /* 0x000fe40000011602 */
.L_x_4630:
        /* <DEDUP_REMOVED lines=20> */
[----:B------:R-:W-:-:S04]  /*0280*/  SHF.R.U32.HI R5, RZ, 0x10, R7 ;  /* 0x00000010ff057819 */ /* 0x000fc80000011607 */
[----:B------:R-:W-:-:S04]  /*0290*/  ISETP.NE.AND P0, PT, R5, RZ, PT ;  /* 0x000000ff0500720c */ /* 0x000fc80003f05270 */
[----:B------:R-:W-:-:S04]  /*02a0*/  SEL R5, R5, c[0x0][0x338], P0 ;  /* 0x0000ce0005057a07 */ /* 0x000fc80000000000 */
[-C--:B-1----:R-:W-:Y:S02]  /*02b0*/  IABS R9, R5.reuse ;  /* 0x0000000500097213 */ /* 0x082fe40000000000 */
[----:B------:R-:W-:Y:S02]  /*02c0*/  IADD3 R10, R144, -0x1, R5 ;  /* 0xffffffff900a7810 */ /* 0x000fe40007ffe005 */
[----:B------:R-:W1:Y:S01]  /*02d0*/  I2F.RP R11, R9 ;  /* 0x00000009000b7306 */ /* 0x000e620000209400 */
[-C--:B------:R-:W-:Y:S02]  /*02e0*/  IABS R2, R5.reuse ;  /* 0x0000000500027213 */ /* 0x080fe40000000000 */
[----:B------:R-:W-:Y:S02]  /*02f0*/  IABS R4, R10 ;  /* 0x0000000a00047213 */ /* 0x000fe40000000000 */
[----:B------:R-:W-:Y:S01]  /*0300*/  LOP3.LUT R10, R10, R5, RZ, 0x3c, !PT ;  /* 0x000000050a0a7212 */ /* 0x000fe200078e3cff */
[----:B------:R-:W-:-:S03]  /*0310*/  IMAD.MOV R2, RZ, RZ, -R2 ;  /* 0x000000ffff027224 */ /* 0x000fc600078e0a02 */
[----:B------:R-:W-:Y:S01]  /*0320*/  ISETP.GE.AND P1, PT, R10, RZ, PT ;  /* 0x000000ff0a00720c */ /* 0x000fe20003f26270 */
[----:B-1----:R-:W1:Y:S02]  /*0330*/  MUFU.RCP R12, R11 ;  /* 0x0000000b000c7308 */ /* 0x002e640000001000 */
[----:B-1----:R-:W-:-:S06]  /*0340*/  IADD3 R12, R12, 0xffffffe, RZ ;  /* 0x0ffffffe0c0c7810 */ /* 0x002fcc0007ffe0ff */
[----:B------:R-:W1:Y:S02]  /*0350*/  F2I.FTZ.U32.TRUNC.NTZ R13, R12 ;  /* 0x0000000c000d7305 */ /* 0x000e64000021f000 */
[----:B-1----:R-:W-:Y:S02]  /*0360*/  IMAD.MOV R8, RZ, RZ, -R13 ;  /* 0x000000ffff087224 */ /* 0x002fe400078e0a0d */
[----:B------:R-:W-:Y:S02]  /*0370*/  IMAD.MOV.U32 R12, RZ, RZ, RZ ;  /* 0x000000ffff0c7224 */ /* 0x000fe400078e00ff */
[----:B------:R-:W-:-:S04]  /*0380*/  IMAD R8, R8, R9, RZ ;  /* 0x0000000908087224 */ /* 0x000fc800078e02ff */
[----:B------:R-:W-:-:S06]  /*0390*/  IMAD.HI.U32 R8, R13, R8, R12 ;  /* 0x000000080d087227 */ /* 0x000fcc00078e000c */
        /* <DEDUP_REMOVED lines=10> */
.L_x_4631:
[----:B------:R-:W-:Y:S01]  /*0440*/  LOP3.LUT R2, R7, 0xffff, RZ, 0xc0, !PT ;  /* 0x0000ffff07027812 */ /* 0x000fe200078ec0ff */
[----:B------:R-:W-:Y:S01]  /*0450*/  IMAD.MOV.U32 R5, RZ, RZ, RZ ;  /* 0x000000ffff057224 */ /* 0x000fe200078e00ff */
[----:B------:R-:W-:Y:S01]  /*0460*/  PLOP3.LUT P2, PT, PT, PT, PT, 0x80, 0x0 ;  /* 0x000000000000781c */ /* 0x000fe20003f4f070 */
[----:B------:R-:W-:Y:S01]  /*0470*/  CS2R R112, SRZ ;  /* 0x0000000000707805 */ /* 0x000fe2000001ff00 */
[----:B------:R-:W-:Y:S01]  /*0480*/  CS2R R118, SRZ ;  /* 0x0000000000767805 */ /* 0x000fe2000001ff00 */
[----:B------:R-:W-:Y:S01]  /*0490*/  IMAD R189, R2, R11, RZ ;  /* 0x0000000b02bd7224 */ /* 0x000fe200078e02ff */
[----:B------:R-:W-:Y:S01]  /*04a0*/  CS2R R116, SRZ ;  /* 0x0000000000747805 */ /* 0x000fe2000001ff00 */
[----:B------:R-:W-:Y:S01]  /*04b0*/  IMAD.MOV.U32 R2, RZ, RZ, RZ ;  /* 0x000000ffff027224 */ /* 0x000fe200078e00ff */
        /* <DEDUP_REMOVED lines=56> */
[----:B------:R-:W-:Y:S01]  /*0840*/  ULDC UR5, c[0x0][0x2c4] ;  /* 0x0000b10000057ab9 */ /* 0x000fe20000000800 */
[----:B-1----:R-:W1:Y:S01]  /*0850*/  S2R R9, SR_CTAID.X ;  /* 0x0000000000097919 */ /* 0x002e620000002500 */
[----:B------:R-:W-:Y:S01]  /*0860*/  LEA.HI R4, R11, R6, RZ, 0x3 ;  /* 0x000000060b047211 */ /* 0x000fe200078f18ff */
[----:B------:R-:W-:Y:S01]  /*0870*/  IMAD.WIDE.U32 R14, R197, c[0x0][0x1b8], RZ ;  /* 0x00006e00c50e7a25 */ /* 0x000fe200078e00ff */
[----:B------:R-:W-:Y:S01]  /*0880*/  ISETP.NE.AND P0, PT, R2, 0x1, PT ;  /* 0x000000010200780c */ /* 0x000fe20003f05270 */
[----:B------:R-:W-:Y:S01]  /*0890*/  ULDC UR4, c[0x0][0x168] ;  /* 0x00005a0000047ab9 */ /* 0x000fe20000000800 */
[----:B------:R-:W-:Y:S01]  /*08a0*/  LOP3.LUT R5, R4, 0xfffffff8, RZ, 0xc0, !PT ;  /* 0xfffffff804057812 */ /* 0x000fe200078ec0ff */
[----:B------:R-:W-:Y:S01]  /*08b0*/  UIMAD UR4, UR5, UR4, URZ ;  /* 0x00000004050472a4 */ /* 0x000fe2000f8e023f */
[----:B------:R-:W-:Y:S01]  /*08c0*/  SHF.R.S32.HI R4, RZ, 0x3, R4 ;  /* 0x00000003ff047819 */ /* 0x000fe20000011404 */
[----:B------:R-:W-:Y:S01]  /*08d0*/  BSSY B0, `(.L_x_4633) ;  /* 0x0000048000007945 */ /* 0x000fe20003800000 */
[----:B------:R-:W-:Y:S01]  /*08e0*/  SHF.R.S32.HI R2, RZ, 0x1f, R197 ;  /* 0x0000001fff027819 */ /* 0x000fe200000114c5 */
[----:B------:R-:W-:Y:S01]  /*08f0*/  IMAD.IADD R8, R6, 0x1, -R5 ;  /* 0x0000000106087824 */ /* 0x000fe200078e0a05 */
[----:B------:R-:W-:Y:S01]  /*0900*/  SHF.R.S32.HI R5, RZ, 0x1f, R0 ;  /* 0x0000001fff057819 */ /* 0x000fe20000011400 */
[----:B------:R-:W-:-:S02]  /*0910*/  IMAD.SHL.U32 R194, R4, 0x40, RZ ;  /* 0x0000004004c27824 */ /* 0x000fc400078e00ff */
[----:B------:R-:W-:Y:S02]  /*0920*/  IMAD R195, R8, 0x20, R4 ;  /* 0x0000002008c37824 */ /* 0x000fe400078e0204 */
[----:B------:R-:W-:Y:S01]  /*0930*/  IMAD R2, R2, c[0x0][0x1b8], RZ ;  /* 0x00006e0002027a24 */ /* 0x000fe200078e02ff */
[----:B------:R-:W-:Y:S01]  /*0940*/  LOP3.LUT R194, R194, 0x1c0, RZ, 0xc0, !PT ;  /* 0x000001c0c2c27812 */ /* 0x000fe200078ec0ff */
[----:B------:R-:W-:Y:S02]  /*0950*/  IMAD R5, R5, c[0x0][0x1c0], RZ ;  /* 0x0000700005057a24 */ /* 0x000fe400078e02ff */
[----:B------:R-:W-:Y:S02]  /*0960*/  IMAD R7, R197, c[0x0][0x1bc], R2 ;  /* 0x00006f00c5077a24 */ /* 0x000fe400078e0202 */
[----:B------:R-:W-:Y:S02]  /*0970*/  IMAD R5, R0, c[0x0][0x1c4], R5 ;  /* 0x0000710000057a24 */ /* 0x000fe400078e0205 */
[C---:B-1----:R-:W-:Y:S01]  /*0980*/  IMAD R13, R9.reuse, 0x80, R195 ;  /* 0x00000080090d7824 */ /* 0x042fe200078e02c3 */
[----:B------:R-:W-:Y:S01]  /*0990*/  LEA R9, R9, R4, 0x7 ;  /* 0x0000000409097211 */ /* 0x000fe200078e38ff */
[----:B------:R-:W-:-:S02]  /*09a0*/  IMAD.IADD R15, R15, 0x1, R7 ;  /* 0x000000010f0f7824 */ /* 0x000fc400078e0207 */
[----:B------:R-:W-:Y:S01]  /*09b0*/  @P0 IMAD.HI.U32 R2, R13, c[0x0][0x2c8], RZ ;  /* 0x0000b2000d020a27 */ /* 0x000fe200078e00ff */
[----:B------:R-:W-:-:S03]  /*09c0*/  ISETP.GE.AND P1, PT, R9, UR4, PT ;  /* 0x0000000409007c0c */ /* 0x000fc6000bf26270 */
[----:B------:R-:W-:Y:S01]  /*09d0*/  IMAD.MOV.U32 R10, RZ, RZ, R13 ;  /* 0x000000ffff0a7224 */ /* 0x000fe200078e000d */
[----:B------:R-:W-:Y:S01]  /*09e0*/  @P0 SHF.R.U32.HI R10, RZ, c[0x0][0x2cc], R2 ;  /* 0x0000b300ff0a0a19 */ /* 0x000fe20000011602 */
[----:B------:R-:W-:-:S03]  /*09f0*/  IMAD.WIDE.U32 R14, R0, c[0x0][0x1c0], R14 ;  /* 0x00007000000e7a25 */ /* 0x000fc600078e000e */
[--C-:B------:R-:W-:Y:S01]  /*0a00*/  SHF.R.S32.HI R7, RZ, 0x1f, R10.reuse ;  /* 0x0000001fff077819 */ /* 0x100fe2000001140a */
[----:B------:R-:W-:Y:S02]  /*0a10*/  IMAD.MOV R2, RZ, RZ, -R10 ;  /* 0x000000ffff027224 */ /* 0x000fe400078e0a0a */
[----:B------:R-:W-:Y:S02]  /*0a20*/  IMAD.IADD R15, R15, 0x1, R5 ;  /* 0x000000010f0f7824 */ /* 0x000fe400078e0205 */
[----:B------:R-:W-:Y:S02]  /*0a30*/  IMAD R7, R7, c[0x0][0x1b0], RZ ;  /* 0x00006c0007077a24 */ /* 0x000fe400078e02ff */
[----:B------:R-:W-:Y:S02]  /*0a40*/  IMAD R2, R2, c[0x0][0x2c4], R13 ;  /* 0x0000b10002027a24 */ /* 0x000fe400078e020d */
[----:B------:R-:W-:-:S03]  /*0a50*/  IMAD.WIDE.U32 R14, R10, c[0x0][0x1b0], R14 ;  /* 0x00006c000a0e7a25 */ /* 0x000fc600078e000e */
[----:B------:R-:W-:Y:S01]  /*0a60*/  SHF.R.S32.HI R5, RZ, 0x1f, R2 ;  /* 0x0000001fff057819 */ /* 0x000fe20000011402 */
[----:B------:R-:W-:Y:S01]  /*0a70*/  IMAD R7, R10, c[0x0][0x1b4], R7 ;  /* 0x00006d000a077a24 */ /* 0x000fe200078e0207 */
[-C--:B------:R-:W-:Y:S01]  /*0a80*/  LEA.HI R10, R11, R6.reuse, RZ, 0x4 ;  /* 0x000000060b0a7211 */ /* 0x080fe200078f20ff */
[----:B------:R-:W-:Y:S02]  /*0a90*/  IMAD.SHL.U32 R149, R8, 0x8, RZ ;  /* 0x0000000808957824 */ /* 0x000fe400078e00ff */
[----:B------:R-:W-:Y:S01]  /*0aa0*/  IMAD R5, R5, c[0x0][0x1a8], RZ ;  /* 0x00006a0005057a24 */ /* 0x000fe200078e02ff */
[----:B------:R-:W-:Y:S02]  /*0ab0*/  IADD3 R15, R15, R7, RZ ;  /* 0x000000070f0f7210 */ /* 0x000fe40007ffe0ff */
[----:B------:R-:W-:Y:S01]  /*0ac0*/  SHF.R.U32.HI R7, RZ, 0x3, R194 ;  /* 0x00000003ff077819 */ /* 0x000fe200000116c2 */
[----:B------:R-:W-:Y:S01]  /*0ad0*/  IMAD R5, R2, c[0x0][0x1ac], R5 ;  /* 0x00006b0002057a24 */ /* 0x000fe200078e0205 */
[----:B------:R-:W-:Y:S01]  /*0ae0*/  LOP3.LUT R194, R194, 0x38, R149, 0xf8, !PT ;  /* 0x00000038c2c27812 */ /* 0x000fe200078ef895 */
[----:B------:R-:W-:Y:S01]  /*0af0*/  IMAD.WIDE.U32 R12, R2, c[0x0][0x1a8], R14 ;  /* 0x00006a00020c7a25 */ /* 0x000fe200078e000e */
[----:B------:R-:W-:-:S02]  /*0b00*/  LEA.HI R15, R11, R6, RZ, 0x6 ;  /* 0x000000060b0f7211 */ /* 0x000fc400078f30ff */
[----:B------:R-:W-:Y:S01]  /*0b10*/  LOP3.LUT R194, R194, R7, RZ, 0x3c, !PT ;  /* 0x00000007c2c27212 */ /* 0x000fe200078e3cff */
[----:B------:R-:W-:Y:S01]  /*0b20*/  IMAD.IADD R5, R13, 0x1, R5 ;  /* 0x000000010d057824 */ /* 0x000fe200078e0205 */
[C---:B------:R-:W-:Y:S01]  /*0b30*/  LEA R14, P0, R12.reuse, c[0x0][0x160], 0x1 ;  /* 0x000058000c0e7a11 */ /* 0x040fe200078008ff */
[----:B------:R-:W-:Y:S01]  /*0b40*/  IMAD.SHL.U32 R15, R15, 0x8, RZ ;  /* 0x000000080f0f7824 */ /* 0x000fe200078e00ff */
[C---:B------:R-:W-:Y:S02]  /*0b50*/  IADD3 R13, R149.reuse, 0x40, RZ ;  /* 0x00000040950d7810 */ /* 0x040fe40007ffe0ff */
[----:B------:R-:W-:Y:S01]  /*0b60*/  LEA.HI.X R2, R12, c[0x0][0x164], R5, 0x1, P0 ;  /* 0x000059000c027a11 */ /* 0x000fe200000f0c05 */
[----:B------:R2:W1:Y:S01]  /*0b70*/  SHFL.IDX PT, R16, R14, RZ, 0x181f ;  /* 0x00181fff0e107589 */ /* 0x00046200000e0000 */
[----:B------:R-:W-:Y:S02]  /*0b80*/  LOP3.LUT R5, R10, 0xfffffff0, RZ, 0xc0, !PT ;  /* 0xfffffff00a057812 */ /* 0x000fe400078ec0ff */
[C---:B------:R-:W-:Y:S01]  /*0b90*/  IADD3 R12, R149.reuse, 0x80, RZ ;  /* 0x00000080950c7810 */ /* 0x040fe20007ffe0ff */
[----:B------:R2:W3:Y:S01]  /*0ba0*/  SHFL.IDX PT, R17, R2, RZ, 0x181f ;  /* 0x00181fff02117589 */ /* 0x0004e200000e0000 */
[----:B------:R-:W-:Y:S01]  /*0bb0*/  LOP3.LUT P0, RZ, R8, 0x2, RZ, 0xc0, !PT ;  /* 0x0000000208ff7812 */ /* 0x000fe2000780c0ff */
[----:B------:R-:W-:Y:S01]  /*0bc0*/  IMAD.IADD R18, R6, 0x1, -R5 ;  /* 0x0000000106127824 */ /* 0x000fe200078e0a05 */
[----:B------:R-:W-:-:S02]  /*0bd0*/  ISETP.GE.AND P5, PT, R149, c[0x0][0x198], PT ;  /* 0x0000660095007a0c */ /* 0x000fc40003fa6270 */
[----:B------:R-:W-:Y:S02]  /*0be0*/  ISETP.GE.AND P4, PT, R13, c[0x0][0x198], PT ;  /* 0x000066000d007a0c */ /* 0x000fe40003f86270 */
[----:B------:R-:W-:Y:S02]  /*0bf0*/  SHF.R.S32.HI R7, RZ, 0x1f, R18 ;  /* 0x0000001fff077819 */ /* 0x000fe40000011412 */
[----:B------:R-:W-:Y:S02]  /*0c00*/  ISETP.GE.AND P3, PT, R12, c[0x0][0x198], PT ;  /* 0x000066000c007a0c */ /* 0x000fe40003f66270 */
[----:B------:R-:W-:Y:S02]  /*0c10*/  LEA.HI R7, R7, R18, RZ, 0x3 ;  /* 0x0000001207077211 */ /* 0x000fe400078f18ff */
[----:B------:R-:W-:Y:S02]  /*0c20*/  LOP3.LUT R194, R194, 0xfffffe00, R15, 0xf8, !PT ;  /* 0xfffffe00c2c27812 */ /* 0x000fe400078ef80f */
[----:B------:R-:W-:-:S05]  /*0c30*/  LOP3.LUT R5, R7, 0xfffffff8, RZ, 0xc0, !PT ;  /* 0xfffffff807057812 */ /* 0x000fca00078ec0ff */
        /* <DEDUP_REMOVED lines=17> */
.L_x_4634:
[----:B-123--:R-:W-:Y:S05]  /*0d50*/  BSYNC B0 ;  /* 0x0000000000007941 */ /* 0x00efea0003800000 */
.L_x_4633:
        /* <DEDUP_REMOVED lines=20> */
.L_x_4636:
[----:B------:R-:W-:Y:S05]  /*0ea0*/  BSYNC B0 ;  /* 0x0000000000007941 */ /* 0x000fea0003800000 */
.L_x_4635:
        /* <DEDUP_REMOVED lines=20> */
.L_x_4638:
[----:B------:R-:W-:Y:S05]  /*0ff0*/  BSYNC B0 ;  /* 0x0000000000007941 */ /* 0x000fea0003800000 */
.L_x_4637:
[----:B------:R-:W-:Y:S01]  /*1000*/  IMAD.MOV.U32 R190, RZ, RZ, c[0x0][0x2b8] ;  /* 0x0000ae00ffbe7624 */ /* 0x000fe200078e00ff */
[----:B------:R-:W-:Y:S01]  /*1010*/  IADD3 R0, R144, -0x1, RZ ;  /* 0xffffffff90007810 */ /* 0x000fe20007ffe0ff */
[----:B------:R-:W-:Y:S01]  /*1020*/  SHFL.IDX PT, R24, R14, 0x3, 0x181f ;  /* 0x00781f000e187f89 */ /* 0x000fe200000e0000 */
        /* <DEDUP_REMOVED lines=10> */
[----:B---34-:R-:W-:Y:S02]  /*10d0*/  SHF.R.S32.HI R19, RZ, 0x1f, R12 ;  /* 0x0000001fff137819 */ /* 0x018fe4000001140c */
[----:B------:R-:W-:Y:S01]  /*10e0*/  LEA.HI R134, R134, R13, RZ, 0x3 ;  /* 0x0000000d86867211 */ /* 0x000fe200078f18ff */
[----:B------:R-:W-:Y:S01]  /*10f0*/  IMAD.MOV.U32 R15, RZ, RZ, R193 ;  /* 0x000000ffff0f7224 */ /* 0x000fe200078e00c1 */
[----:B------:R-:W-:Y:S02]  /*1100*/  SHF.R.S32.HI R17, RZ, 0x1f, R202 ;  /* 0x0000001fff117819 */ /* 0x000fe400000114ca */
[----:B------:R-:W-:Y:S02]  /*1110*/  LOP3.LUT R134, R134, 0xfffffff8, RZ, 0xc0, !PT ;  /* 0xfffffff886867812 */ /* 0x000fe400078ec0ff */
[----:B------:R-:W-:Y:S01]  /*1120*/  ISETP.GT.OR P2, PT, R195, 0x3f, P2 ;  /* 0x0000003fc300780c */ /* 0x000fe20001744670 */
[----:B------:R-:W-:-:S04]  /*1130*/  IMAD R17, R17, c[0x0][0x2b0], RZ ;  /* 0x0000ac0011117a24 */ /* 0x000fc800078e02ff */
[----:B------:R-:W-:Y:S01]  /*1140*/  IMAD R17, R202, c[0x0][0x2b4], R17 ;  /* 0x0000ad00ca117a24 */ /* 0x000fe200078e0211 */
[----:B-12---:R-:W-:Y:S01]  /*1150*/  P2R R2, PR, RZ, 0x40 ;  /* 0x00000040ff027803 */ /* 0x006fe20000000000 */
[----:B------:R-:W-:-:S04]  /*1160*/  @!P1 IMAD.WIDE R22, R149, 0x2, R24 ;  /* 0x0000000295169825 */ /* 0x000fc800078e0218 */
[----:B------:R-:W-:Y:S01]  /*1170*/  @P6 IMAD.HI.U32 R2, R193, c[0x0][0x2bc], RZ ;  /* 0x0000af00c1026a27 */ /* 0x000fe200078e00ff */
[----:B------:R-:W-:Y:S01]  /*1180*/  @!PT LDS RZ, [RZ] ;  /* 0x00000000fffff984 */ /* 0x000fe20000000800 */
[----:B------:R1:W-:Y:S03]  /*1190*/  @!P1 LDGSTS.E.BYPASS.LTC128B.128 [R9+0x1b100], [R22.64], !P5 ;  /* 0x1b10000016099fae */ /* 0x0003e6000e901d46 */
[----:B------:R-:W-:Y:S01]  /*11a0*/  IMAD.WIDE.U32 R202, R202, c[0x0][0x2b0], RZ ;  /* 0x0000ac00caca7a25 */ /* 0x000fe200078e00ff */
[----:B------:R-:W-:Y:S02]  /*11b0*/  @P6 SHF.R.U32.HI R15, RZ, c[0x0][0x2c0], R2 ;  /* 0x0000b000ff0f6a19 */ /* 0x000fe40000011602 */
[----:B------:R-:W-:Y:S01]  /*11c0*/  LEA.HI R2, R19, R12, RZ, 0x3 ;  /* 0x0000000c13027211 */ /* 0x000fe200078f18ff */
[----:B------:R-:W-:-:S03]  /*11d0*/  @!P1 IMAD.WIDE R18, R134, 0x2, R24 ;  /* 0x0000000286129825 */ /* 0x000fc600078e0218 */
[----:B------:R-:W-:Y:S01]  /*11e0*/  LOP3.LUT R2, R2, 0xfffffff8, RZ, 0xc0, !PT ;  /* 0xfffffff802027812 */ /* 0x000fe200078ec0ff */
[----:B------:R-:W-:Y:S01]  /*11f0*/  IMAD.IADD R188, R203, 0x1, R17 ;  /* 0x00000001cbbc7824 */ /* 0x000fe200078e0211 */
[----:B------:R2:W-:Y:S01]  /*1200*/  @!P1 LDGSTS.E.BYPASS.LTC128B.128 [R9+0x1f100], [R18.64], !P4 ;  /* 0x1f10000012099fae */ /* 0x0005e2000e101d46 */
[C---:B------:R-:W-:Y:S02]  /*1210*/  @!P2 IADD3 R17, P5, R15.reuse, R202, RZ ;  /* 0x000000ca0f11a210 */ /* 0x040fe40007fbe0ff */
[----:B------:R-:W-:Y:S02]  /*1220*/  @!P1 IMAD.WIDE R24, R2, 0x2, R24 ;  /* 0x0000000202189825 */ /* 0x000fe400078e0218 */
[----:B------:R-:W-:Y:S02]  /*1230*/  @!P2 LEA.HI.X.SX32 R14, R15, R188, 0x1, P5 ;  /* 0x000000bc0f0ea211 */ /* 0x000fe400028f0eff */
[C---:B------:R-:W-:Y:S01]  /*1240*/  @!P2 LEA R20, P4, R17.reuse, c[0x0][0x2a0], 0x2 ;  /* 0x0000a8001114aa11 */ /* 0x040fe200078810ff */
[----:B------:R3:W-:Y:S03]  /*1250*/  @!P1 LDGSTS.E.BYPASS.LTC128B.128 [R9+0x23100], [R24.64], !P3 ;  /* 0x2310000018099fae */ /* 0x0007e6000d901d46 */
[----:B------:R-:W-:Y:S01]  /*1260*/  @!P2 LEA.HI.X R21, R17, c[0x0][0x2a4], R14, 0x2, P4 ;  /* 0x0000a9001115aa11 */ /* 0x000fe200020f140e */
[----:B------:R-:W0:Y:S04]  /*1270*/  LDGDEPBAR ;  /* 0x00000000000079af */ /* 0x000e280000000000 */
[----:B------:R-:W-:Y:S06]  /*1280*/  BAR.SYNC.DEFER_BLOCKING 0x0 ;  /* 0x0000000000007b1d */ /* 0x000fec0000010000 */
[----:B------:R4:W3:Y:S01]  /*1290*/  @!P2 LDG.E R192, [R20.64] ;  /* 0x0000000614c0a981 */ /* 0x0008e2000c1e1900 */
[----:B------:R-:W-:Y:S01]  /*12a0*/  IMAD.MOV R14, RZ, RZ, -R15 ;  /* 0x000000ffff0e7224 */ /* 0x000fe200078e0a0f */
[----:B------:R-:W-:Y:S01]  /*12b0*/  ISETP.GE.AND P5, PT, R149, c[0x0][0x1d4], PT ;  /* 0x0000750095007a0c */ /* 0x000fe20003fa6270 */
[----:B------:R-:W-:Y:S01]  /*12c0*/  IMAD.WIDE.U32 R200, R197, c[0x0][0x1e8], RZ ;  /* 0x00007a00c5c87a25 */ /* 0x000fe200078e00ff */
[----:B------:R-:W-:-:S02]  /*12d0*/  ISETP.GE.AND P4, PT, R13, c[0x0][0x1d4], PT ;  /* 0x000075000d007a0c */ /* 0x000fc40003f86270 */
[----:B------:R-:W-:Y:S01]  /*12e0*/  ISETP.GE.AND P6, PT, R12, c[0x0][0x1d4], PT ;  /* 0x000075000c007a0c */ /* 0x000fe20003fc6270 */
[----:B------:R-:W-:Y:S01]  /*12f0*/  IMAD R193, R14, c[0x0][0x2b8], R193 ;  /* 0x0000ae000ec17a24 */ /* 0x000fe200078e02c1 */
[----:B------:R-:W-:Y:S01]  /*1300*/  SHF.R.S32.HI R14, RZ, 0x1f, R197 ;  /* 0x0000001fff0e7819 */ /* 0x000fe200000114c5 */
[----:B------:R-:W-:Y:S01]  /*1310*/  IMAD.WIDE.U32 R198, R197, c[0x0][0x210], RZ ;  /* 0x00008400c5c67a25 */ /* 0x000fe200078e00ff */
[----:B------:R-:W-:Y:S02]  /*1320*/  ISETP.GE.AND P3, PT, R149, c[0x0][0x1d4], PT ;  /* 0x0000750095007a0c */ /* 0x000fe40003f66270 */
[----:B------:R-:W-:Y:S01]  /*1330*/  SHF.R.S32.HI R26, RZ, 0x1f, R193 ;  /* 0x0000001fff1a7819 */ /* 0x000fe200000114c1 */
[----:B--2---:R-:W-:Y:S01]  /*1340*/  IMAD.WIDE.U32 R18, R193, c[0x0][0x1e0], RZ ;  /* 0x00007800c1127a25 */ /* 0x004fe200078e00ff */
[----:B------:R-:W-:Y:S02]  /*1350*/  SHF.R.S32.HI R146, RZ, 0x1f, R149 ;  /* 0x0000001fff927819 */ /* 0x000fe40000011495 */
[----:B------:R-:W-:Y:S01]  /*1360*/  SEL R147, RZ, 0x10, P6 ;  /* 0x00000010ff937807 */ /* 0x000fe20003000000 */
[----:B-1----:R-:W-:Y:S01]  /*1370*/  IMAD R22, R26, c[0x0][0x1e0], RZ ;  /* 0x000078001a167a24 */ /* 0x002fe200078e02ff */
[----:B------:R-:W-:Y:S01]  /*1380*/  IADD3 R191, R9, 0x100, RZ ;  /* 0x0000010009bf7810 */ /* 0x000fe20007ffe0ff */
[----:B------:R-:W-:Y:S01]  /*1390*/  IMAD R16, R14, c[0x0][0x1e8], RZ ;  /* 0x00007a000e107a24 */ /* 0x000fe200078e02ff */
[----:B------:R-:W-:Y:S01]  /*13a0*/  SHF.R.S32.HI R145, RZ, 0x1f, R134 ;  /* 0x0000001fff917819 */ /* 0x000fe20000011486 */
[----:B------:R-:W-:Y:S01]  /*13b0*/  IMAD R22, R193, c[0x0][0x1e4], R22 ;  /* 0x00007900c1167a24 */ /* 0x000fe200078e0216 */
[----:B------:R-:W-:Y:S01]  /*13c0*/  SHF.R.S32.HI R133, RZ, 0x1f, R2 ;  /* 0x0000001fff857819 */ /* 0x000fe20000011402 */
[----:B------:R-:W-:-:S02]  /*13d0*/  IMAD R187, R197, c[0x0][0x1ec], R16 ;  /* 0x00007b00c5bb7a24 */ /* 0x000fc400078e0210 */
[----:B------:R-:W-:Y:S02]  /*13e0*/  IMAD.IADD R23, R19, 0x1, R22 ;  /* 0x0000000113177824 */ /* 0x000fe400078e0216 */
[----:B------:R-:W-:Y:S02]  /*13f0*/  IMAD.MOV.U32 R22, RZ, RZ, R18 ;  /* 0x000000ffff167224 */ /* 0x000fe400078e0012 */
[----:B------:R-:W-:Y:S02]  /*1400*/  IMAD.IADD R187, R201, 0x1, R187 ;  /* 0x00000001c9bb7824 */ /* 0x000fe400078e02bb */
[----:B------:R-:W-:Y:S02]  /*1410*/  IMAD R26, R26, c[0x0][0x208], RZ ;  /* 0x000082001a1a7a24 */ /* 0x000fe400078e02ff */
[----:B----4-:R-:W-:-:S04]  /*1420*/  IMAD.WIDE.U32 R20, R193, c[0x0][0x208], RZ ;  /* 0x00008200c1147a25 */ /* 0x010fc800078e00ff */
[----:B------:R-:W-:Y:S02]  /*1430*/  IMAD R26, R193, c[0x0][0x20c], R26 ;  /* 0x00008300c11a7a24 */ /* 0x000fe400078e021a */
[----:B------:R-:W-:Y:S02]  /*1440*/  IMAD R14, R14, c[0x0][0x210], RZ ;  /* 0x000084000e0e7a24 */ /* 0x000fe400078e02ff */
[----:B------:R-:W-:Y:S02]  /*1450*/  IMAD.IADD R27, R21, 0x1, R26 ;  /* 0x00000001151b7824 */ /* 0x000fe400078e021a */
[----:B------:R-:W-:Y:S02]  /*1460*/  IMAD.MOV.U32 R26, RZ, RZ, R20 ;  /* 0x000000ffff1a7224 */ /* 0x000fe400078e0014 */
[----:B------:R-:W-:Y:S02]  /*1470*/  IMAD R3, R0, -0x40, R3 ;  /* 0xffffffc000037824 */ /* 0x000fe400078e0203 */
[----:B------:R-:W-:-:S04]  /*1480*/  IMAD.WIDE R204, R149, 0x2, RZ ;  /* 0x0000000295cc7825 */ /* 0x000fc800078e02ff */
[----:B------:R-:W-:Y:S01]  /*1490*/  IMAD.MOV.U32 R181, RZ, RZ, 0x10 ;  /* 0x00000010ffb57424 */ /* 0x000fe200078e00ff */
[----:B---3--:R-:W-:Y:S01]  /*14a0*/  SHF.R.S32.HI R17, RZ, 0x1f, R192 ;  /* 0x0000001fff117819 */ /* 0x008fe200000114c0 */
[----:B------:R-:W-:-:S04]  /*14b0*/  IMAD.WIDE.U32 R22, R192, c[0x0][0x1f0], R22 ;  /* 0x00007c00c0167a25 */ /* 0x000fc800078e0016 */
[C---:B------:R-:W-:Y:S02]  /*14c0*/  IMAD R15, R17.reuse, c[0x0][0x1f0], RZ ;  /* 0x00007c00110f7a24 */ /* 0x040fe400078e02ff */
[----:B------:R-:W-:Y:S02]  /*14d0*/  IMAD R17, R17, c[0x0][0x218], RZ ;  /* 0x0000860011117a24 */ /* 0x000fe400078e02ff */
[----:B------:R-:W-:Y:S01]  /*14e0*/  IMAD R18, R192, c[0x0][0x1f4], R15 ;  /* 0x00007d00c0127a24 */ /* 0x000fe200078e020f */
[----:B------:R-:W-:Y:S01]  /*14f0*/  IADD3 R15, P1, R200, R22, RZ ;  /* 0x00000016c80f7210 */ /* 0x000fe20007f3e0ff */
[----:B------:R-:W-:-:S03]  /*1500*/  IMAD.WIDE.U32 R26, R192, c[0x0][0x218], R26 ;  /* 0x00008600c01a7a25 */ /* 0x000fc600078e001a */
[----:B------:R-:W-:Y:S01]  /*1510*/  IADD3.X R18, R187, R23, R18, P1, !PT ;  /* 0x00000017bb127210 */ /* 0x000fe20000ffe412 */
[----:B------:R-:W-:Y:S01]  /*1520*/  IMAD R17, R192, c[0x0][0x21c], R17 ;  /* 0x00008700c0117a24 */ /* 0x000fe200078e0211 */
[----:B------:R-:W-:-:S04]  /*1530*/  LEA R24, P1, R15, c[0x0][0x1c8], 0x1 ;  /* 0x000072000f187a11 */ /* 0x000fc800078208ff */
[----:B------:R-:W-:Y:S01]  /*1540*/  LEA.HI.X R18, R15, c[0x0][0x1cc], R18, 0x1, P1 ;  /* 0x000073000f127a11 */ /* 0x000fe200008f0c12 */
[----:B------:R-:W-:Y:S01]  /*1550*/  IMAD R15, R197, c[0x0][0x214], R14 ;  /* 0x00008500c50f7a24 */ /* 0x000fe200078e020e */
[----:B------:R-:W-:Y:S01]  /*1560*/  SHFL.IDX PT, R22, R24, RZ, 0x181f ;  /* 0x00181fff18167589 */ /* 0x000fe200000e0000 */
[----:B------:R-:W-:Y:S02]  /*1570*/  IMAD.IADD R14, R3, 0x1, -R4 ;  /* 0x00000001030e7824 */ /* 0x000fe400078e0a04 */
[----:B------:R-:W-:Y:S01]  /*1580*/  IMAD.IADD R186, R199, 0x1, R15 ;  /* 0x00000001c7ba7824 */ /* 0x000fe200078e020f */
[----:B------:R-:W1:Y:S01]  /*1590*/  SHFL.IDX PT, R23, R18, RZ, 0x181f ;  /* 0x00181fff12177589 */ /* 0x000e6200000e0000 */
[----:B------:R-:W-:Y:S02]  /*15a0*/  IADD3 R15, P1, R198, R26, RZ ;  /* 0x0000001ac60f7210 */ /* 0x000fe40007f3e0ff */
[----:B------:R-:W-:Y:S01]  /*15b0*/  ISETP.GE.AND P2, PT, R14, 0x1, PT ;  /* 0x000000010e00780c */ /* 0x000fe20003f46270 */
[----:B------:R-:W-:Y:S01]  /*15c0*/  SHFL.IDX PT, R20, R24, 0x1, 0x181f ;  /* 0x00381f0018147f89 */ /* 0x000fe200000e0000 */
[----:B------:R-:W-:-:S02]  /*15d0*/  IADD3.X R26, R186, R27, R17, P1, !PT ;  /* 0x0000001bba1a7210 */ /* 0x000fc40000ffe411 */
[C---:B------:R-:W-:Y:S01]  /*15e0*/  LEA R16, P1, R15.reuse, c[0x0][0x1f8], 0x1 ;  /* 0x00007e000f107a11 */ /* 0x040fe200078208ff */
[----:B------:R-:W2:Y:S03]  /*15f0*/  SHFL.IDX PT, R21, R18, 0x1, 0x181f ;  /* 0x00381f0012157f89 */ /* 0x000ea600000e0000 */
[----:B------:R-:W-:Y:S01]  /*1600*/  LEA.HI.X R15, R15, c[0x0][0x1fc], R26, 0x1, P1 ;  /* 0x00007f000f0f7a11 */ /* 0x000fe200008f0c1a */
[----:B------:R-:W3:Y:S01]  /*1610*/  SHFL.IDX PT, R17, R16, RZ, 0x181f ;  /* 0x00181fff10117589 */ /* 0x000ee200000e0000 */
[----:B------:R-:W-:-:S03]  /*1620*/  ISETP.GT.AND P1, PT, R14, 0x20, PT ;  /* 0x000000200e00780c */ /* 0x000fc60003f24270 */
        /* <DEDUP_REMOVED lines=65> */
[----:B------:R-:W-:Y:S02]  /*1a40*/  SHF.L.U64.HI R18, R149, 0x1, R146 ;  /* 0x0000000195127819 */ /* 0x000fe40000010292 */
[----:B------:R-:W-:Y:S01]  /*1a50*/  IADD3 R21, -R147, 0x10, RZ ;  /* 0x0000001093157810 */ /* 0x000fe20007ffe1ff */
[----:B------:R-:W-:-:S03]  /*1a60*/  IMAD R193, R0, c[0x0][0x2b8], R193 ;  /* 0x0000ae0000c17a24 */ /* 0x000fc600078e02c1 */
[----:B------:R-:W-:Y:S01]  /*1a70*/  LOP3.LUT R21, R21, 0xf, RZ, 0xc0, !PT ;  /* 0x0000000f15157812 */ /* 0x000fe200078ec0ff */
[----:B------:R-:W-:Y:S01]  /*1a80*/  IMAD.WIDE.U32 R12, R193, c[0x0][0x1e0], RZ ;  /* 0x00007800c10c7a25 */ /* 0x000fe200078e00ff */
[----:B------:R-:W-:-:S03]  /*1a90*/  SHF.R.S32.HI R0, RZ, 0x1f, R193 ;  /* 0x0000001fff007819 */ /* 0x000fc600000114c1 */
[----:B------:R-:W-:Y:S02]  /*1aa0*/  IMAD.MOV.U32 R16, RZ, RZ, R12 ;  /* 0x000000ffff107224 */ /* 0x000fe400078e000c */
[----:B------:R-:W-:-:S04]  /*1ab0*/  IMAD R0, R0, c[0x0][0x1e0], RZ ;  /* 0x0000780000007a24 */ /* 0x000fc800078e02ff */
[----:B------:R-:W-:-:S04]  /*1ac0*/  IMAD R0, R193, c[0x0][0x1e4], R0 ;  /* 0x00007900c1007a24 */ /* 0x000fc800078e0200 */
[----:B------:R-:W-:Y:S01]  /*1ad0*/  IMAD.IADD R17, R13, 0x1, R0 ;  /* 0x000000010d117824 */ /* 0x000fe200078e0200 */
[----:B--2---:R-:W-:-:S03]  /*1ae0*/  SHF.R.S32.HI R0, RZ, 0x1f, R192 ;  /* 0x0000001fff007819 */ /* 0x004fc600000114c0 */
[----:B------:R-:W-:Y:S01]  /*1af0*/  IMAD.WIDE.U32 R14, R192, c[0x0][0x1f0], R16 ;  /* 0x00007c00c00e7a25 */ /* 0x000fe200078e0010 */
[----:B------:R-:W-:-:S03]  /*1b00*/  SEL R16, RZ, 0x10, P5 ;  /* 0x00000010ff107807 */ /* 0x000fc60002800000 */
[----:B------:R-:W-:Y:S01]  /*1b10*/  IMAD R13, R0, c[0x0][0x1f0], RZ ;  /* 0x00007c00000d7a24 */ /* 0x000fe200078e02ff */
[----:B------:R-:W-:Y:S01]  /*1b20*/  IADD3 R0, P1, R200, R14, RZ ;  /* 0x0000000ec8007210 */ /* 0x000fe20007f3e0ff */
[----:B------:R-:W-:Y:S01]  /*1b30*/  IMAD.SHL.U32 R17, R149, 0x2, RZ ;  /* 0x0000000295117824 */ /* 0x000fe200078e00ff */
[----:B------:R-:W-:Y:S01]  /*1b40*/  IADD3 R28, -R16, 0x10, RZ ;  /* 0x00000010101c7810 */ /* 0x000fe20007ffe1ff */
[----:B------:R-:W-:Y:S01]  /*1b50*/  IMAD R12, R192, c[0x0][0x1f4], R13 ;  /* 0x00007d00c00c7a24 */ /* 0x000fe200078e020d */
[----:B------:R-:W-:Y:S01]  /*1b60*/  SEL R13, RZ, 0x10, P4 ;  /* 0x00000010ff0d7807 */ /* 0x000fe20002000000 */
[----:B------:R-:W-:Y:S01]  /*1b70*/  IMAD.SHL.U32 R14, R134, 0x2, RZ ;  /* 0x00000002860e7824 */ /* 0x000fe200078e00ff */
[----:B------:R-:W-:Y:S02]  /*1b80*/  LOP3.LUT R28, R28, 0xf, RZ, 0xc0, !PT ;  /* 0x0000000f1c1c7812 */ /* 0x000fe400078ec0ff */
[----:B------:R-:W-:Y:S02]  /*1b90*/  IADD3.X R19, R187, R15, R12, P1, !PT ;  /* 0x0000000fbb137210 */ /* 0x000fe40000ffe40c */
[----:B------:R-:W-:-:S02]  /*1ba0*/  LEA R20, P1, R0, c[0x0][0x1c8], 0x1 ;  /* 0x0000720000147a11 */ /* 0x000fc400078208ff */
[----:B------:R-:W-:Y:S02]  /*1bb0*/  IADD3 R27, -R13, 0x10, RZ ;  /* 0x000000100d1b7810 */ /* 0x000fe40007ffe1ff */
[----:B------:R-:W-:Y:S01]  /*1bc0*/  LEA.HI.X R19, R0, c[0x0][0x1cc], R19, 0x1, P1 ;  /* 0x0000730000137a11 */ /* 0x000fe200008f0c13 */
[----:B------:R-:W1:Y:S01]  /*1bd0*/  SHFL.IDX PT, R22, R20, 0x1, 0x181f ;  /* 0x00381f0014167f89 */ /* 0x000e6200000e0000 */
[----:B------:R-:W-:Y:S01]  /*1be0*/  LOP3.LUT R27, R27, 0xf, RZ, 0xc0, !PT ;  /* 0x0000000f1b1b7812 */ /* 0x000fe200078ec0ff */
[----:B------:R-:W-:Y:S01]  /*1bf0*/  IMAD.SHL.U32 R0, R2, 0x2, RZ ;  /* 0x0000000202007824 */ /* 0x000fe200078e00ff */
[----:B------:R-:W-:Y:S01]  /*1c00*/  SHF.L.U64.HI R15, R134, 0x1, R145 ;  /* 0x00000001860f7819 */ /* 0x000fe20000010291 */
[----:B------:R-:W2:Y:S01]  /*1c10*/  SHFL.IDX PT, R23, R19, 0x1, 0x181f ;  /* 0x00381f0013177f89 */ /* 0x000ea200000e0000 */
[----:B------:R-:W-:-:S03]  /*1c20*/  SHF.L.U64.HI R12, R2, 0x1, R133 ;  /* 0x00000001020c7819 */ /* 0x000fc60000010285 */
        /* <DEDUP_REMOVED lines=23> */
.L_x_4639:
        /* <DEDUP_REMOVED lines=52> */
[----:B------:R-:W-:Y:S01]  /*20e0*/  IADD3 R56, -R22, 0x10, RZ ;  /* 0x0000001016387810 */ /* 0x000fe20007ffe1ff */
[----:B------:R-:W-:Y:S01]  /*20f0*/  IMAD.SHL.U32 R23, R149, 0x2, RZ ;  /* 0x0000000295177824 */ /* 0x000fe200078e00ff */
[----:B------:R-:W-:Y:S01]  /*2100*/  IADD3 R27, -R147, 0x10, RZ ;  /* 0x00000010931b7810 */ /* 0x000fe20007ffe1ff */
[----:B------:R-:W-:Y:S01]  /*2110*/  IMAD R10, R193, c[0x0][0x20c], R0 ;  /* 0x00008300c10a7a24 */ /* 0x000fe200078e0200 */
[----:B------:R-:W-:Y:S02]  /*2120*/  SHF.R.S32.HI R0, RZ, 0x1f, R192 ;  /* 0x0000001fff007819 */ /* 0x000fe400000114c0 */
[----:B------:R-:W-:Y:S01]  /*2130*/  LOP3.LUT R56, R56, 0xf, RZ, 0xc0, !PT ;  /* 0x0000000f38387812 */ /* 0x000fe200078ec0ff */
[----:B------:R-:W-:Y:S01]  /*2140*/  IMAD.IADD R21, R21, 0x1, R10 ;  /* 0x0000000115157824 */ /* 0x000fe200078e020a */
[----:B------:R-:W-:Y:S01]  /*2150*/  LOP3.LUT R27, R27, 0xf, RZ, 0xc0, !PT ;  /* 0x0000000f1b1b7812 */ /* 0x000fe200078ec0ff */
[----:B------:R-:W-:-:S02]  /*2160*/  IMAD R25, R0, c[0x0][0x218], RZ ;  /* 0x0000860000197a24 */ /* 0x000fc400078e02ff */
[----:B------:R-:W-:Y:S01]  /*2170*/  IMAD.WIDE.U32 R10, R192, c[0x0][0x218], R20 ;  /* 0x00008600c00a7a25 */ /* 0x000fe200078e0014 */
[----:B------:R-:W-:-:S03]  /*2180*/  SHF.L.U64.HI R21, R134, 0x1, R145 ;  /* 0x0000000186157819 */ /* 0x000fc60000010291 */
[----:B------:R-:W-:Y:S01]  /*2190*/  IMAD R25, R192, c[0x0][0x21c], R25 ;  /* 0x00008700c0197a24 */ /* 0x000fe200078e0219 */
[----:B------:R-:W-:Y:S01]  /*21a0*/  IADD3 R0, P1, R198, R10, RZ ;  /* 0x0000000ac6007210 */ /* 0x000fe20007f3e0ff */
[----:B------:R-:W-:Y:S01]  /*21b0*/  IMAD.SHL.U32 R20, R134, 0x2, RZ ;  /* 0x0000000286147824 */ /* 0x000fe200078e00ff */
[----:B------:R-:W-:Y:S02]  /*21c0*/  SHF.L.U64.HI R10, R2, 0x1, R133 ;  /* 0x00000001020a7819 */ /* 0x000fe40000010285 */
[----:B------:R-:W-:Y:S02]  /*21d0*/  IADD3.X R25, R186, R11, R25, P1, !PT ;  /* 0x0000000bba197210 */ /* 0x000fe40000ffe419 */
[C---:B------:R-:W-:Y:S02]  /*21e0*/  LEA R26, P1, R0.reuse, c[0x0][0x1f8], 0x1 ;  /* 0x00007e00001a7a11 */ /* 0x040fe400078208ff */
[----:B------:R-:W-:Y:S02]  /*21f0*/  SEL R11, RZ, 0x10, P4 ;  /* 0x00000010ff0b7807 */ /* 0x000fe40002000000 */
[----:B------:R-:W-:Y:S01]  /*2200*/  LEA.HI.X R25, R0, c[0x0][0x1fc], R25, 0x1, P1 ;  /* 0x00007f0000197a11 */ /* 0x000fe200008f0c19 */
[----:B------:R-:W5:Y:S01]  /*2210*/  SHFL.IDX PT, R48, R26, 0x1, 0x181f ;  /* 0x00381f001a307f89 */ /* 0x000f6200000e0000 */
[----:B------:R-:W-:Y:S01]  /*2220*/  IADD3 R51, -R11, 0x10, RZ ;  /* 0x000000100b337810 */ /* 0x000fe20007ffe1ff */
[----:B------:R-:W-:-:S02]  /*2230*/  IMAD.SHL.U32 R0, R2, 0x2, RZ ;  /* 0x0000000202007824 */ /* 0x000fc400078e00ff */
[----:B------:R-:W4:Y:S01]  /*2240*/  SHFL.IDX PT, R49, R25, 0x1, 0x181f ;  /* 0x00381f0019317f89 */ /* 0x000f2200000e0000 */
[----:B------:R-:W-:-:S03]  /*2250*/  LOP3.LUT R51, R51, 0xf, RZ, 0xc0, !PT ;  /* 0x0000000f33337812 */ /* 0x000fc600078ec0ff */
        /* <DEDUP_REMOVED lines=23> */
.L_x_4640:
[----:B------:R-:W-:Y:S01]  /*23d0*/  IMAD.MOV.U32 R0, RZ, RZ, 0x40 ;  /* 0x00000040ff007424 */ /* 0x000fe200078e00ff */
[----:B------:R-:W-:Y:S01]  /*23e0*/  LOP3.LUT P1, RZ, R5, 0x4, RZ, 0xc0, !PT ;  /* 0x0000000405ff7812 */ /* 0x000fe2000782c0ff */
[C---:B-12-4-:R-:W-:Y:S01]  /*23f0*/  HMMA.16816.F32.BF16 R20, R32.reuse, R16, RZ ;  /* 0x000000102014723c */ /* 0x056fe200000418ff */
[----:B------:R-:W0:Y:S01]  /*2400*/  LDGDEPBAR ;  /* 0x00000000000079af */ /* 0x000e220000000000 */
[----:B------:R-:W-:Y:S01]  /*2410*/  IMAD.IADD R176, R7, 0x1, R4 ;  /* 0x0000000107b07824 */ /* 0x000fe200078e0204 */
[----:B------:R-:W-:Y:S02]  /*2420*/  SEL R5, R0, 0xffffffc0, !P1 ;  /* 0xffffffc000057807 */ /* 0x000fe40004800000 */
[----:B------:R-:W-:Y:S01]  /*2430*/  LOP3.LUT P1, RZ, R8, 0x4, RZ, 0xc0, !PT ;  /* 0x0000000408ff7812 */ /* 0x000fe2000782c0ff */
[----:B------:R-:W-:Y:S02]  /*2440*/  IMAD.SHL.U32 R176, R176, 0x2, RZ ;  /* 0x00000002b0b07824 */ /* 0x000fe400078e00ff */
[--C-:B------:R-:W-:Y:S01]  /*2450*/  IMAD.IADD R178, R184, 0x1, R5.reuse ;  /* 0x00000001b8b27824 */ /* 0x100fe200078e0205 */
[----:B------:R-:W-:Y:S01]  /*2460*/  SEL R179, R0, 0xffffffc0, !P1 ;  /* 0xffffffc000b37807 */ /* 0x000fe20004800000 */
[----:B------:R-:W-:Y:S01]  /*2470*/  HMMA.16816.F32.BF16 R16, R32, R18, RZ ;  /* 0x000000122010723c */ /* 0x000fe200000418ff */
[----:B------:R-:W-:-:S02]  /*2480*/  IMAD.IADD R177, R180, 0x1, R5 ;  /* 0x00000001b4b17824 */ /* 0x000fc400078e0205 */
[----:B------:R-:W-:Y:S01]  /*2490*/  LDSM.16.M88.4 R24, [R178] ;  /* 0x00000000b218783b */ /* 0x000fe20000000200 */
[----:B------:R-:W-:Y:S02]  /*24a0*/  IMAD.IADD R85, R182, 0x1, R179 ;  /* 0x00000001b6557824 */ /* 0x000fe400078e02b3 */
[----:B------:R-:W-:Y:S02]  /*24b0*/  IMAD.IADD R0, R179, 0x1, R86 ;  /* 0x00000001b3007824 */ /* 0x000fe400078e0256 */
[----:B---3--:R-:W-:Y:S01]  /*24c0*/  HMMA.16816.F32.BF16 R64, R32, R60, RZ ;  /* 0x0000003c2040723c */ /* 0x008fe200000418ff */
[----:B------:R-:W1:Y:S01]  /*24d0*/  LDSM.16.M88.4 R8, [R85+0xc100] ;  /* 0x00c100005508783b */ /* 0x000e620000000200 */
[--C-:B------:R-:W-:Y:S02]  /*24e0*/  IMAD.IADD R135, R5, 0x1, R176.reuse ;  /* 0x0000000105877824 */ /* 0x100fe400078e02b0 */
[C---:B------:R-:W-:Y:S01]  /*24f0*/  IMAD.IADD R172, R181.reuse, 0x1, R176 ;  /* 0x00000001b5ac7824 */ /* 0x040fe200078e02b0 */
[----:B------:R-:W2:Y:S01]  /*2500*/  LDSM.16.M88.4 R76, [R85+0xc900] ;  /* 0x00c90000554c783b */ /* 0x000ea20000000200 */
[----:B------:R-:W-:-:S02]  /*2510*/  IMAD.IADD R162, R181, 0x1, R135 ;  /* 0x00000001b5a27824 */ /* 0x000fc400078e0287 */
[----:B------:R-:W-:Y:S01]  /*2520*/  HMMA.16816.F32.BF16 R56, R32, R52, RZ ;  /* 0x000000342038723c */ /* 0x000fe200000418ff */
[----:B------:R-:W-:Y:S01]  /*2530*/  LDSM.16.M88.4 R68, [R85+0xd900] ;  /* 0x00d900005544783b */ /* 0x000fe20000000200 */
[----:B------:R-:W-:-:S03]  /*2540*/  IMAD.IADD R5, R5, 0x1, R172 ;  /* 0x0000000105057824 */ /* 0x000fc600078e02ac */
[----:B------:R-:W-:Y:S03]  /*2550*/  LDSM.16.M88.4 R72, [R85+0xd100] ;  /* 0x00d100005548783b */ /* 0x000fe60000000200 */
[----:B------:R-:W-:Y:S08]  /*2560*/  HMMA.16816.F32.BF16 R20, R44, R12, R20 ;  /* 0x0000000c2c14723c */ /* 0x000ff00000041814 */
[C---:B------:R-:W-:Y:S08]  /*2570*/  HMMA.16816.F32.BF16 R60, R32.reuse, R62, RZ ;  /* 0x0000003e203c723c */ /* 0x040ff000000418ff */
[C---:B------:R-:W-:Y:S08]  /*2580*/  HMMA.16816.F32.BF16 R52, R32.reuse, R54, RZ ;  /* 0x000000362034723c */ /* 0x040ff000000418ff */
[C---:B------:R-:W-:Y:S08]  /*2590*/  HMMA.16816.F32.BF16 R48, R32.reuse, R28, RZ ;  /* 0x0000001c2030723c */ /* 0x040ff000000418ff */
[----:B------:R-:W-:Y:S01]  /*25a0*/  HMMA.16816.F32.BF16 R32, R32, R30, RZ ;  /* 0x0000001e2020723c */ /* 0x000fe200000418ff */
[----:B------:R-:W-:Y:S07]  /*25b0*/  LDSM.16.M88.4 R28, [R177] ;  /* 0x00000000b11c783b */ /* 0x000fee0000000200 */
[C---:B------:R-:W-:Y:S01]  /*25c0*/  HMMA.16816.F32.BF16 R16, R44.reuse, R14, R16 ;  /* 0x0000000e2c10723c */ /* 0x040fe20000041810 */
[----:B------:R-:W3:Y:S07]  /*25d0*/  LDSM.16.M88.4 R12, [R0+0xc100] ;  /* 0x00c10000000c783b */ /* 0x000eee0000000200 */
[----:B------:R-:W-:Y:S08]  /*25e0*/  HMMA.16816.F32.BF16 R64, R44, R80, R64 ;  /* 0x000000502c40723c */ /* 0x000ff00000041840 */
[----:B-1----:R-:W-:Y:S08]  /*25f0*/  HMMA.16816.F32.BF16 R20, R24, R8, R20 ;  /* 0x000000081814723c */ /* 0x002ff00000041814 */
        /* <DEDUP_REMOVED lines=10> */
[----:B------:R-:W4:Y:S07]  /*26a0*/  LDSM.16.M88.4 R8, [R182+0xe100] ;  /* 0x00e10000b608783b */ /* 0x000f2e0000000200 */
[----:B--2---:R-:W-:Y:S08]  /*26b0*/  HMMA.16816.F32.BF16 R64, R24, R76, R64 ;  /* 0x0000004c1840723c */ /* 0x004ff00000041840 */
[----:B---3--:R-:W-:Y:S08]  /*26c0*/  HMMA.16816.F32.BF16 R20, R28, R12, R20 ;  /* 0x0000000c1c14723c */ /* 0x008ff00000041814 */
[C---:B------:R-:W-:Y:S08]  /*26d0*/  HMMA.16816.F32.BF16 R48, R24.reuse, R68, R48 ;  /* 0x000000441830723c */ /* 0x040ff00000041830 */
        /* <DEDUP_REMOVED lines=9> */
[----:B------:R-:W3:Y:S07]  /*2770*/  LDSM.16.M88.4 R12, [R86+0xe100] ;  /* 0x00e10000560c783b */ /* 0x000eee0000000200 */
[----:B-1----:R-:W-:Y:S08]  /*2780*/  HMMA.16816.F32.BF16 R64, R28, R80, R64 ;  /* 0x000000501c40723c */ /* 0x002ff00000041840 */
[----:B----4-:R-:W-:Y:S08]  /*2790*/  HMMA.16816.F32.BF16 R20, R36, R8, R20 ;  /* 0x000000082414723c */ /* 0x010ff00000041814 */
[C---:B------:R-:W-:Y:S08]  /*27a0*/  HMMA.16816.F32.BF16 R48, R28.reuse, R32, R48 ;  /* 0x000000201c30723c */ /* 0x040ff00000041830 */
[C---:B------:R-:W-:Y:S01]  /*27b0*/  HMMA.16816.F32.BF16 R44, R28.reuse, R34, R44 ;  /* 0x000000221c2c723c */ /* 0x040fe2000004182c */
[----:B------:R-:W-:Y:S07]  /*27c0*/  LDSM.16.M88.4 R32, [R86+0xf100] ;  /* 0x00f100005620783b */ /* 0x000fee0000000200 */
[C---:B------:R-:W-:Y:S08]  /*27d0*/  HMMA.16816.F32.BF16 R56, R28.reuse, R40, R56 ;  /* 0x000000281c38723c */ /* 0x040ff00000041838 */
[C---:B------:R-:W-:Y:S01]  /*27e0*/  HMMA.16816.F32.BF16 R52, R28.reuse, R42, R52 ;  /* 0x0000002a1c34723c */ /* 0x040fe20000041834 */
[----:B------:R-:W-:Y:S07]  /*27f0*/  LDSM.16.M88.4 R40, [R178+0x4000] ;  /* 0x00400000b228783b */ /* 0x000fee0000000200 */
[----:B------:R-:W-:Y:S01]  /*2800*/  HMMA.16816.F32.BF16 R60, R28, R82, R60 ;  /* 0x000000521c3c723c */ /* 0x000fe2000004183c */
[----:B------:R-:W1:Y:S04]  /*2810*/  LDSM.16.M88.4 R80, [R86+0xe900] ;  /* 0x00e900005650783b */ /* 0x000e680000000200 */
        /* <DEDUP_REMOVED lines=23> */
[----:B------:R-:W1:Y:S07]  /*2990*/  LDSM.16.M88.4 R32, [R0+0xe900] ;  /* 0x00e900000020783b */ /* 0x000e6e0000000200 */
        /* <DEDUP_REMOVED lines=35> */
[----:B------:R-:W2:Y:S07]  /*2bd0*/  LDSM.16.M88.4 R68, [R85+0x10900] ;  /* 0x010900005544783b */ /* 0x000eae0000000200 */
[C---:B------:R-:W-:Y:S08]  /*2be0*/  HMMA.16816.F32.BF16 R56, R80.reuse, R72, R56 ;  /* 0x000000485038723c */ /* 0x040ff00000041838 */
[----:B------:R-:W-:Y:S08]  /*2bf0*/  HMMA.16816.F32.BF16 R52, R80, R74, R52 ;  /* 0x0000004a5034723c */ /* 0x000ff00000041834 */
[----:B------:R-:W-:Y:S01]  /*2c00*/  HMMA.16816.F32.BF16 R72, R40, R38, R16 ;  /* 0x000000262848723c */ /* 0x000fe20000041810 */
[----:B------:R-:W-:Y:S04]  /*2c10*/  LDSM.16.M88.4 R36, [R177+0x8000] ;  /* 0x00800000b124783b */ /* 0x000fe80000000200 */
[----:B------:R-:W3:Y:S03]  /*2c20*/  LDSM.16.M88.4 R16, [R0+0x10100] ;  /* 0x010100000010783b */ /* 0x000ee60000000200 */
[----:B------:R-:W-:Y:S08]  /*2c30*/  HMMA.16816.F32.BF16 R60, R80, R78, R60 ;  /* 0x0000004e503c723c */ /* 0x000ff0000004183c */
[----:B-1----:R-:W-:Y:S08]  /*2c40*/  HMMA.16816.F32.BF16 R64, R40, R32, R64 ;  /* 0x000000202840723c */ /* 0x002ff00000041840 */
[----:B----4-:R-:W-:Y:S08]  /*2c50*/  HMMA.16816.F32.BF16 R20, R12, R8, R20 ;  /* 0x000000080c14723c */ /* 0x010ff00000041814 */
[C---:B------:R-:W-:Y:S08]  /*2c60*/  HMMA.16816.F32.BF16 R48, R40.reuse, R24, R48 ;  /* 0x000000182830723c */ /* 0x040ff00000041830 */
[----:B------:R-:W-:Y:S01]  /*2c70*/  HMMA.16816.F32.BF16 R44, R40, R26, R44 ;  /* 0x0000001a282c723c */ /* 0x000fe2000004182c */
[----:B------:R-:W1:Y:S07]  /*2c80*/  LDSM.16.M88.4 R24, [R85+0x11100] ;  /* 0x011100005518783b */ /* 0x000e6e0000000200 */
[----:B------:R-:W-:Y:S01]  /*2c90*/  HMMA.16816.F32.BF16 R72, R12, R10, R72 ;  /* 0x0000000a0c48723c */ /* 0x000fe20000041848 */
[----:B------:R-:W4:Y:S07]  /*2ca0*/  LDSM.16.M88.4 R8, [R0+0x10900] ;  /* 0x010900000008783b */ /* 0x000f2e0000000200 */
[C---:B------:R-:W-:Y:S01]  /*2cb0*/  HMMA.16816.F32.BF16 R60, R40.reuse, R34, R60 ;  /* 0x00000022283c723c */ /* 0x040fe2000004183c */
[----:B------:R-:W-:Y:S07]  /*2cc0*/  LDSM.16.M88.4 R32, [R0+0x11100] ;  /* 0x011100000020783b */ /* 0x000fee0000000200 */
[C---:B------:R-:W-:Y:S07]  /*2cd0*/  HMMA.16816.F32.BF16 R56, R40.reuse, R28, R56 ;  /* 0x0000001c2838723c */ /* 0x040fee0000041838 */
[----:B------:R-:W-:Y:S01]  /*2ce0*/  LOP3.LUT R29, R84, 0xffffffe0, RZ, 0xc0, !PT ;  /* 0xffffffe0541d7812 */ /* 0x000fe200078ec0ff */
[----:B------:R-:W-:Y:S04]  /*2cf0*/  HMMA.16816.F32.BF16 R52, R40, R30, R52 ;  /* 0x0000001e2834723c */ /* 0x000fe80000041834 */
[----:B------:R-:W-:-:S02]  /*2d00*/  IMAD.IADD R6, R6, 0x1, -R29 ;  /* 0x0000000106067824 */ /* 0x000fc400078e0a1d */
[----:B------:R-:W5:Y:S02]  /*2d10*/  LDSM.16.M88.4 R28, [R85+0x11900] ;  /* 0x01190000551c783b */ /* 0x000f640000000200 */
[----:B--2---:R-:W-:Y:S08]  /*2d20*/  HMMA.16816.F32.BF16 R64, R12, R68, R64 ;  /* 0x000000440c40723c */ /* 0x004ff00000041840 */
[----:B---3--:R-:W-:Y:S07]  /*2d30*/  HMMA.16816.F32.BF16 R20, R36, R16, R20 ;  /* 0x000000102414723c */ /* 0x008fee0000041814 */
[----:B------:R-:W-:Y:S01]  /*2d40*/  SHF.R.S32.HI R17, RZ, 0x1f, R6 ;  /* 0x0000001fff117819 */ /* 0x000fe20000011406 */
[----:B------:R-:W-:Y:S03]  /*2d50*/  HMMA.16816.F32.BF16 R60, R12, R70, R60 ;  /* 0x000000460c3c723c */ /* 0x000fe6000004183c */
[----:B------:R-:W-:-:S04]  /*2d60*/  LEA.HI R16, R17, R6, RZ, 0x2 ;  /* 0x0000000611107211 */ /* 0x000fc800078f10ff */
[----:B------:R-:W-:Y:S01]  /*2d70*/  LOP3.LUT R17, R16, 0x7ffffffc, RZ, 0xc0, !PT ;  /* 0x7ffffffc10117812 */ /* 0x000fe200078ec0ff */
[----:B------:R-:W-:Y:S04]  /*2d80*/  HMMA.16816.F32.BF16 R72, R36, R18, R72 ;  /* 0x000000122448723c */ /* 0x000fe80000041848 */
[----:B------:R-:W-:Y:S02]  /*2d90*/  IMAD.IADD R6, R6, 0x1, -R17 ;  /* 0x0000000106067824 */ /* 0x000fe400078e0a11 */
[----:B------:R2:W3:Y:S01]  /*2da0*/  LDSM.16.M88.4 R16, [R0+0x11900] ;  /* 0x011900000010783b */ /* 0x0004e20000000200 */
[----:B------:R-:W-:-:S04]  /*2db0*/  DEPBAR.LE SB0, 0x2 ;  /* 0x000080800000791a */ /* 0x000fc80000000000 */
[----:B------:R-:W-:Y:S01]  /*2dc0*/  IMAD R3, R6, -0x2, R3 ;  /* 0xfffffffe06037824 */ /* 0x000fe200078e0203 */
[----:B-1----:R-:W-:Y:S01]  /*2dd0*/  HMMA.16816.F32.BF16 R56, R12, R24, R56 ;  /* 0x000000180c38723c */ /* 0x002fe20000041838 */
[----:B------:R-:W-:Y:S03]  /*2de0*/  BAR.SYNC.DEFER_BLOCKING 0x0 ;  /* 0x0000000000007b1d */ /* 0x000fe60000010000 */
[----:B------:R-:W-:-:S04]  /*2df0*/  ISETP.GT.AND P1, PT, R3, RZ, PT ;  /* 0x000000ff0300720c */ /* 0x000fc80003f24270 */
[----:B----4-:R-:W-:Y:S01]  /*2e00*/  HMMA.16816.F32.BF16 R64, R36, R8, R64 ;  /* 0x000000082440723c */ /* 0x010fe20000041840 */
[----:B------:R-:W-:Y:S02]  /*2e10*/  FSEL R22, R22, -INF , P1 ;  /* 0xff80000016167808 */ /* 0x000fe40000800000 */
[----:B------:R-:W-:Y:S02]  /*2e20*/  FSEL R25, R20, -INF , P1 ;  /* 0xff80000014197808 */ /* 0x000fe40000800000 */
[----:B------:R-:W-:-:S03]  /*2e30*/  ISETP.GT.AND P1, PT, R3, 0x1, PT ;  /* 0x000000010300780c */ /* 0x000fc60003f24270 */
[----:B------:R-:W-:Y:S01]  /*2e40*/  HMMA.16816.F32.BF16 R52, R12, R26, R52 ;  /* 0x0000001a0c34723c */ /* 0x000fe20000041834 */
[----:B------:R-:W-:Y:S02]  /*2e50*/  FSEL R23, R23, -INF , P1 ;  /* 0xff80000017177808 */ /* 0x000fe40000800000 */
[----:B------:R-:W-:Y:S02]  /*2e60*/  FSEL R24, R21, -INF , P1 ;  /* 0xff80000015187808 */ /* 0x000fe40000800000 */
[----:B------:R-:W-:-:S03]  /*2e70*/  ISETP.GT.AND P1, PT, R3, 0x8, PT ;  /* 0x000000080300780c */ /* 0x000fc60003f24270 */
[----:B------:R-:W-:Y:S01]  /*2e80*/  HMMA.16816.F32.BF16 R60, R36, R10, R60 ;  /* 0x0000000a243c723c */ /* 0x000fe2000004183c */
[----:B------:R-:W-:Y:S01]  /*2e90*/  FSEL R74, R74, -INF , P1 ;  /* 0xff8000004a4a7808 */ /* 0x000fe20000800000 */
[----:B------:R-:W-:Y:S01]  /*2ea0*/  LDSM.16.MT88.4 R80, [R135+0x2100] ;  /* 0x002100008750783b */ /* 0x000fe20000004200 */
[----:B------:R-:W-:Y:S02]  /*2eb0*/  FSEL R27, R72, -INF , P1 ;  /* 0xff800000481b7808 */ /* 0x000fe40000800000 */
[----:B------:R-:W-:Y:S01]  /*2ec0*/  ISETP.GT.AND P1, PT, R3, 0x9, PT ;  /* 0x000000090300780c */ /* 0x000fe20003f24270 */
[----:B------:R-:W-:Y:S02]  /*2ed0*/  LDSM.16.MT88.4 R124, [R176+0x100] ;  /* 0x00010000b07c783b */ /* 0x000fe40000004200 */
[----:B-----5:R-:W-:Y:S01]  /*2ee0*/  HMMA.16816.F32.BF16 R48, R12, R28, R48 ;  /* 0x0000001c0c30723c */ /* 0x020fe20000041830 */
[----:B------:R-:W-:Y:S01]  /*2ef0*/  FSEL R6, R75, -INF , P1 ;  /* 0xff8000004b067808 */ /* 0x000fe20000800000 */
[----:B------:R-:W-:Y:S01]  /*2f00*/  LDSM.16.MT88.4 R40, [R172+0x100] ;  /* 0x00010000ac28783b */ /* 0x000fe20000004200 */
[----:B------:R-:W-:-:S02]  /*2f10*/  FSEL R73, R73, -INF , P1 ;  /* 0xff80000049497808 */ /* 0x000fc40000800000 */
[C---:B------:R-:W-:Y:S01]  /*2f20*/  ISETP.GT.AND P1, PT, R3.reuse, 0x10, PT ;  /* 0x000000100300780c */ /* 0x040fe20003f24270 */
[----:B------:R-:W-:Y:S02]  /*2f30*/  LDSM.16.MT88.4 R88, [R162+0x2100] ;  /* 0x00210000a258783b */ /* 0x000fe40000004200 */
[----:B------:R-:W-:Y:S01]  /*2f40*/  HMMA.16816.F32.BF16 R56, R36, R32, R56 ;  /* 0x000000202438723c */ /* 0x000fe20000041838 */
[----:B------:R-:W-:Y:S01]  /*2f50*/  FSEL R20, R66, -INF , P1 ;  /* 0xff80000042147808 */ /* 0x000fe20000800000 */
[----:B------:R-:W-:Y:S01]  /*2f60*/  LDSM.16.MT88.4 R96, [R176+0x4100] ;  /* 0x00410000b060783b */ /* 0x000fe20000004200 */
[----:B------:R-:W-:Y:S02]  /*2f70*/  FSEL R21, R64, -INF , P1 ;  /* 0xff80000040157808 */ /* 0x000fe40000800000 */
[----:B------:R-:W-:Y:S01]  /*2f80*/  ISETP.GT.AND P1, PT, R3, 0x11, PT ;  /* 0x000000110300780c */ /* 0x000fe20003f24270 */
[----:B------:R-:W-:Y:S02]  /*2f90*/  LDSM.16.MT88.4 R100, [R172+0x4100] ;  /* 0x00410000ac64783b */ /* 0x000fe40000004200 */
[----:B------:R-:W-:Y:S01]  /*2fa0*/  HMMA.16816.F32.BF16 R44, R12, R30, R44 ;  /* 0x0000001e0c2c723c */ /* 0x000fe2000004182c */
[----:B------:R-:W-:Y:S01]  /*2fb0*/  FSEL R10, R67, -INF , P1 ;  /* 0xff800000430a7808 */ /* 0x000fe20000800000 */
[----:B------:R-:W-:Y:S01]  /*2fc0*/  LDSM.16.MT88.4 R108, [R135+0x4100] ;  /* 0x00410000876c783b */ /* 0x000fe20000004200 */
[----:B------:R-:W-:-:S02]  /*2fd0*/  FSEL R11, R65, -INF , P1 ;  /* 0xff800000410b7808 */ /* 0x000fc40000800000 */
[----:B------:R-:W-:Y:S01]  /*2fe0*/  ISETP.GT.AND P1, PT, R3, 0x18, PT ;  /* 0x000000180300780c */ /* 0x000fe20003f24270 */
[----:B------:R-:W-:Y:S01]  /*2ff0*/  LDSM.16.MT88.4 R64, [R176+0x2100] ;  /* 0x00210000b040783b */ /* 0x000fe20000004200 */
[----:B------:R-:W-:Y:S01]  /*3000*/  FMNMX.FTZ R12, R25, R24, !PT ;  /* 0x00000018190c7209 */ /* 0x000fe20007810000 */
[C---:B------:R-:W-:Y:S01]  /*3010*/  HMMA.16816.F32.BF16 R52, R36.reuse, R34, R52 ;  /* 0x000000222434723c */ /* 0x040fe20000041834 */
[----:B--2---:R-:W-:Y:S01]  /*3020*/  FSEL R0, R62, -INF , P1 ;  /* 0xff8000003e007808 */ /* 0x004fe20000800000 */
[----:B------:R-:W-:Y:S01]  /*3030*/  LDSM.16.MT88.4 R136, [R172+0x900] ;  /* 0x00090000ac88783b */ /* 0x000fe20000004200 */
[----:B------:R-:W-:Y:S02]  /*3040*/  FSEL R9, R60, -INF , P1 ;  /* 0xff8000003c097808 */ /* 0x000fe40000800000 */
[----:B------:R-:W-:Y:S01]  /*3050*/  ISETP.GT.AND P1, PT, R3, 0x19, PT ;  /* 0x000000190300780c */ /* 0x000fe20003f24270 */
[----:B------:R-:W-:Y:S01]  /*3060*/  LDSM.16.MT88.4 R32, [R135+0x900] ;  /* 0x000900008720783b */ /* 0x000fe20000004200 */
[----:B------:R-:W-:Y:S01]  /*3070*/  FMNMX.FTZ R12, R27, R12, !PT ;  /* 0x0000000c1b0c7209 */ /* 0x000fe20007810000 */
[----:B---3--:R-:W-:Y:S01]  /*3080*/  HMMA.16816.F32.BF16 R48, R36, R16, R48 ;  /* 0x000000102430723c */ /* 0x008fe20000041830 */
[----:B------:R-:W-:Y:S01]  /*3090*/  FSEL R8, R63, -INF , P1 ;  /* 0xff8000003f087808 */ /* 0x000fe20000800000 */
[----:B------:R-:W-:Y:S01]  /*30a0*/  LDSM.16.MT88.4 R28, [R162+0x900] ;  /* 0x00090000a21c783b */ /* 0x000fe20000004200 */
[----:B------:R-:W-:-:S02]  /*30b0*/  FSEL R13, R61, -INF , P1 ;  /* 0xff8000003d0d7808 */ /* 0x000fc40000800000 */
[C---:B------:R-:W-:Y:S02]  /*30c0*/  ISETP.GT.AND P1, PT, R3.reuse, 0x20, PT ;  /* 0x000000200300780c */ /* 0x040fe40003f24270 */
[----:B------:R-:W-:Y:S01]  /*30d0*/  FMNMX.FTZ R15, R22, R23, !PT ;  /* 0x00000017160f7209 */ /* 0x000fe20007810000 */
[----:B------:R-:W-:Y:S01]  /*30e0*/  HMMA.16816.F32.BF16 R44, R36, R18, R44 ;  /* 0x00000012242c723c */ /* 0x000fe2000004182c */
[----:B------:R-:W-:Y:S02]  /*30f0*/  FSEL R170, R58, -INF , P1 ;  /* 0xff8000003aaa7808 */ /* 0x000fe40000800000 */
[----:B------:R-:W-:Y:S02]  /*3100*/  FSEL R175, R56, -INF , P1 ;  /* 0xff80000038af7808 */ /* 0x000fe40000800000 */
[----:B------:R-:W-:Y:S02]  /*3110*/  ISETP.GT.AND P1, PT, R3, 0x21, PT ;  /* 0x000000210300780c */ /* 0x000fe40003f24270 */
[----:B------:R-:W-:-:S02]  /*3120*/  FMNMX.FTZ R12, R73, R12, !PT ;  /* 0x0000000c490c7209 */ /* 0x000fc40007810000 */
[----:B------:R-:W-:Y:S02]  /*3130*/  FSEL R212, R59, -INF , P1 ;  /* 0xff8000003bd47808 */ /* 0x000fe40000800000 */
[----:B------:R-:W-:Y:S02]  /*3140*/  FSEL R167, R57, -INF , P1 ;  /* 0xff80000039a77808 */ /* 0x000fe40000800000 */
[----:B------:R-:W-:Y:S01]  /*3150*/  ISETP.GT.AND P1, PT, R3, 0x28, PT ;  /* 0x000000280300780c */ /* 0x000fe20003f24270 */
[----:B------:R-:W-:Y:S01]  /*3160*/  LDSM.16.MT88.4 R56, [R5+0x100] ;  /* 0x000100000538783b */ /* 0x000fe20000004200 */
[----:B------:R-:W-:Y:S02]  /*3170*/  FMNMX.FTZ R15, R74, R15, !PT ;  /* 0x0000000f4a0f7209 */ /* 0x000fe40007810000 */
[----:B------:R-:W-:Y:S02]  /*3180*/  FSEL R174, R54, -INF , P1 ;  /* 0xff80000036ae7808 */ /* 0x000fe40000800000 */
[----:B------:R-:W-:-:S02]  /*3190*/  FSEL R169, R52, -INF , P1 ;  /* 0xff80000034a97808 */ /* 0x000fc40000800000 */
[----:B------:R-:W-:Y:S02]  /*31a0*/  FMNMX.FTZ R12, R21, R12, !PT ;  /* 0x0000000c150c7209 */ /* 0x000fe40007810000 */
[----:B------:R-:W-:Y:S02]  /*31b0*/  ISETP.GT.AND P1, PT, R3, 0x29, PT ;  /* 0x000000290300780c */ /* 0x000fe40003f24270 */
[----:B------:R-:W-:Y:S02]  /*31c0*/  FMNMX.FTZ R15, R6, R15, !PT ;  /* 0x0000000f060f7209 */ /* 0x000fe40007810000 */
[----:B------:R-:W-:Y:S02]  /*31d0*/  FMNMX.FTZ R12, R11, R12, !PT ;  /* 0x0000000c0b0c7209 */ /* 0x000fe40007810000 */
[----:B------:R-:W-:Y:S02]  /*31e0*/  FSEL R210, R55, -INF , P1 ;  /* 0xff80000037d27808 */ /* 0x000fe40000800000 */
[----:B------:R-:W-:-:S02]  /*31f0*/  FSEL R173, R53, -INF , P1 ;  /* 0xff80000035ad7808 */ /* 0x000fc40000800000 */
[----:B------:R-:W-:Y:S02]  /*3200*/  ISETP.GT.AND P1, PT, R3, 0x30, PT ;  /* 0x000000300300780c */ /* 0x000fe40003f24270 */
[----:B------:R-:W-:Y:S02]  /*3210*/  FMNMX.FTZ R15, R20, R15, !PT ;  /* 0x0000000f140f7209 */ /* 0x000fe40007810000 */
[----:B------:R-:W-:Y:S02]  /*3220*/  FMNMX.FTZ R12, R9, R12, !PT ;  /* 0x0000000c090c7209 */ /* 0x000fe40007810000 */
        /* <DEDUP_REMOVED lines=8> */
[----:B------:R-:W-:Y:S01]  /*32b0*/  ISETP.GT.AND P1, PT, R3, 0x38, PT ;  /* 0x000000380300780c */ /* 0x000fe20003f24270 */
[----:B------:R-:W-:Y:S01]  /*32c0*/  LDSM.16.MT88.4 R48, [R135+0x100] ;  /* 0x000100008730783b */ /* 0x000fe20000004200 */
[----:B------:R-:W-:-:S02]  /*32d0*/  FMNMX.FTZ R12, R175, R12, !PT ;  /* 0x0000000caf0c7209 */ /* 0x000fc40007810000 */
[----:B------:R-:W-:Y:S02]  /*32e0*/  FMNMX.FTZ R15, R8, R15, !PT ;  /* 0x0000000f080f7209 */ /* 0x000fe40007810000 */
[----:B------:R-:W-:Y:S02]  /*32f0*/  FSEL R140, R46, -INF , P1 ;  /* 0xff8000002e8c7808 */ /* 0x000fe40000800000 */
[----:B------:R-:W-:Y:S02]  /*3300*/  FSEL R143, R44, -INF , P1 ;  /* 0xff8000002c8f7808 */ /* 0x000fe40000800000 */
[----:B------:R-:W-:Y:S02]  /*3310*/  FMNMX.FTZ R12, R167, R12, !PT ;  /* 0x0000000ca70c7209 */ /* 0x000fe40007810000 */
        /* <DEDUP_REMOVED lines=14> */
[----:B------:R-:W-:Y:S02]  /*3400*/  FSEL R168, R47, -INF , P1 ;  /* 0xff8000002fa87808 */ /* 0x000fe40000800000 */
[----:B------:R-:W-:Y:S01]  /*3410*/  FMNMX.FTZ R3, R140, R3, !PT ;  /* 0x000000038c037209 */ /* 0x000fe20007810000 */
[----:B------:R-:W1:Y:S03]  /*3420*/  SHFL.BFLY PT, R15, R16, 0x2, 0x1f ;  /* 0x0c401f00100f7f89 */ /* 0x000e6600000e0000 */
[----:B------:R-:W-:-:S05]  /*3430*/  FMNMX.FTZ R14, R168, R3, !PT ;  /* 0x00000003a80e7209 */ /* 0x000fca0007810000 */
[----:B------:R-:W2:Y:S01]  /*3440*/  SHFL.BFLY PT, R3, R14, 0x2, 0x1f ;  /* 0x0c401f000e037f89 */ /* 0x000ea200000e0000 */
[----:B-1----:R-:W-:-:S03]  /*3450*/  FMNMX.FTZ R15, R16, R15, !PT ;  /* 0x0000000f100f7209 */ /* 0x002fc60007810000 */
[----:B------:R-:W-:Y:S04]  /*3460*/  LDSM.16.MT88.4 R16, [R135+0x2900] ;  /* 0x002900008710783b */ /* 0x000fe80000004200 */
        /* <DEDUP_REMOVED lines=8> */
[C---:B------:R-:W-:Y:S01]  /*34f0*/  FMUL.FTZ R171, R3.reuse, c[0x0][0x2d0] ;  /* 0x0000b40003ab7a20 */ /* 0x040fe20000410000 */
[----:B------:R-:W-:-:S03]  /*3500*/  FSETP.NEU.FTZ.AND P1, PT, R3, -INF , PT ;  /* 0xff8000000300780b */ /* 0x000fc60003f3d000 */
[--C-:B------:R-:W-:Y:S01]  /*3510*/  FFMA.FTZ R161, R25, c[0x0][0x2d0], -R208.reuse ;  /* 0x0000b40019a17a23 */ /* 0x100fe200000108d0 */
[----:B------:R-:W-:Y:S01]  /*3520*/  FSEL R171, R171, RZ, P1 ;  /* 0x000000ffabab7208 */ /* 0x000fe20000800000 */
[--C-:B------:R-:W-:Y:S02]  /*3530*/  FFMA.FTZ R158, R24, c[0x0][0x2d0], -R208.reuse ;  /* 0x0000b400189e7a23 */ /* 0x100fe400000108d0 */
[--C-:B------:R-:W-:Y:S02]  /*3540*/  FFMA.FTZ R159, R27, c[0x0][0x2d0], -R208.reuse ;  /* 0x0000b4001b9f7a23 */ /* 0x100fe400000108d0 */
[----:B------:R-:W-:Y:S01]  /*3550*/  MUFU.EX2 R161, R161 ;  /* 0x000000a100a17308 */ /* 0x000fe20000000800 */
[----:B------:R-:W-:Y:S01]  /*3560*/  FFMA.FTZ R154, R73, c[0x0][0x2d0], -R208 ;  /* 0x0000b400499a7a23 */ /* 0x000fe200000108d0 */
[----:B------:R-:W-:Y:S01]  /*3570*/  LDSM.16.MT88.4 R24, [R172+0x2900] ;  /* 0x00290000ac18783b */ /* 0x000fe20000004200 */
[--C-:B------:R-:W-:Y:S02]  /*3580*/  FFMA.FTZ R163, R22, c[0x0][0x2d0], -R171.reuse ;  /* 0x0000b40016a37a23 */ /* 0x100fe400000108ab */
[----:B------:R-:W-:-:S02]  /*3590*/  FFMA.FTZ R160, R23, c[0x0][0x2d0], -R171 ;  /* 0x0000b40017a07a23 */ /* 0x000fc400000108ab */
[--C-:B------:R-:W-:Y:S01]  /*35a0*/  FFMA.FTZ R165, R74, c[0x0][0x2d0], -R171.reuse ;  /* 0x0000b4004aa57a23 */ /* 0x100fe200000108ab */
[----:B------:R-:W1:Y:S01]  /*35b0*/  MUFU.EX2 R158, R158 ;  /* 0x0000009e009e7308 */ /* 0x000e620000000800 */
[--C-:B------:R-:W-:Y:S01]  /*35c0*/  FFMA.FTZ R156, R6, c[0x0][0x2d0], -R171.reuse ;  /* 0x0000b400069c7a23 */ /* 0x100fe200000108ab */
[----:B------:R-:W2:Y:S01]  /*35d0*/  LDSM.16.MT88.4 R72, [R172+0x2100] ;  /* 0x00210000ac48783b */ /* 0x000ea20000004200 */
[--C-:B------:R-:W-:Y:S02]  /*35e0*/  FFMA.FTZ R151, R0, c[0x0][0x2d0], -R171.reuse ;  /* 0x0000b40000977a23 */ /* 0x100fe400000108ab */
[--C-:B------:R-:W-:Y:S01]  /*35f0*/  FFMA.FTZ R152, R11, c[0x0][0x2d0], -R208.reuse ;  /* 0x0000b4000b987a23 */ /* 0x100fe200000108d0 */
[----:B------:R-:W3:Y:S01]  /*3600*/  LDSM.16.MT88.4 R4, [R5+0x4100] ;  /* 0x004100000504783b */ /* 0x000ee20000004200 */
[----:B------:R-:W-:Y:S01]  /*3610*/  FFMA.FTZ R153, R9, c[0x0][0x2d0], -R208 ;  /* 0x0000b40009997a23 */ /* 0x000fe200000108d0 */
[----:B------:R-:W-:Y:S01]  /*3620*/  MUFU.EX2 R159, R159 ;  /* 0x0000009f009f7308 */ /* 0x000fe20000000800 */
[----:B------:R-:W-:-:S02]  /*3630*/  FFMA.FTZ R150, R10, c[0x0][0x2d0], -R171 ;  /* 0x0000b4000a967a23 */ /* 0x000fc400000108ab */
[--C-:B------:R-:W-:Y:S02]  /*3640*/  FFMA.FTZ R0, R8, c[0x0][0x2d0], -R171.reuse ;  /* 0x0000b40008007a23 */ /* 0x100fe400000108ab */
[----:B------:R-:W4:Y:S01]  /*3650*/  LDSM.16.MT88.4 R8, [R176+0x2900] ;  /* 0x00290000b008783b */ /* 0x000f220000004200 */
[--C-:B------:R-:W-:Y:S02]  /*3660*/  FFMA.FTZ R157, R21, c[0x0][0x2d0], -R208.reuse ;  /* 0x0000b400159d7a23 */ /* 0x100fe400000108d0 */
[----:B------:R-:W5:Y:S01]  /*3670*/  MUFU.EX2 R154, R154 ;  /* 0x0000009a009a7308 */ /* 0x000f620000000800 */
[----:B-1----:R-:W-:Y:S01]  /*3680*/  F2FP.BF16.PACK_AB R112, R158, R161 ;  /* 0x000000a19e70723e */ /* 0x002fe200000010ff */
[--C-:B------:R-:W-:Y:S02]  /*3690*/  FFMA.FTZ R148, R13, c[0x0][0x2d0], -R208.reuse ;  /* 0x0000b4000d947a23 */ /* 0x100fe400000108d0 */
[----:B------:R-:W-:Y:S01]  /*36a0*/  FFMA.FTZ R155, R20, c[0x0][0x2d0], -R171 ;  /* 0x0000b400149b7a23 */ /* 0x000fe200000108ab */
[----:B------:R-:W-:Y:S01]  /*36b0*/  LDSM.16.MT88.4 R12, [R162+0x2900] ;  /* 0x00290000a20c783b */ /* 0x000fe20000004200 */
[----:B------:R-:W-:-:S02]  /*36c0*/  FFMA.FTZ R166, R169, c[0x0][0x2d0], -R208 ;  /* 0x0000b400a9a67a23 */ /* 0x000fc400000108d0 */
[----:B------:R-:W-:Y:S01]  /*36d0*/  MUFU.EX2 R163, R163 ;  /* 0x000000a300a37308 */ /* 0x000fe20000000800 */
[----:B------:R-:W1:Y:S01]  /*36e0*/  LDSM.16.MT88.4 R20, [R176+0x900] ;  /* 0x00090000b014783b */ /* 0x000e620000004200 */
[--C-:B------:R-:W-:Y:S02]  /*36f0*/  FFMA.FTZ R164, R175, c[0x0][0x2d0], -R208.reuse ;  /* 0x0000b400afa47a23 */ /* 0x100fe400000108d0 */
[--C-:B------:R-:W-:Y:S02]  /*3700*/  FFMA.FTZ R169, R173, c[0x0][0x2d0], -R208.reuse ;  /* 0x0000b400ada97a23 */ /* 0x100fe400000108d0 */
[----:B------:R-:W-:Y:S02]  /*3710*/  FFMA.FTZ R167, R167, c[0x0][0x2d0], -R208 ;  /* 0x0000b400a7a77a23 */ /* 0x000fe400000108d0 */
[----:B------:R-:W2:Y:S01]  /*3720*/  MUFU.EX2 R160, R160 ;  /* 0x000000a000a07308 */ /* 0x000ea20000000800 */
[----:B-----5:R-:W-:Y:S01]  /*3730*/  F2FP.BF16.PACK_AB R114, R154, R159 ;  /* 0x0000009f9a72723e */ /* 0x020fe200000010ff */
[----:B------:R-:W-:-:S02]  /*3740*/  FFMA.FTZ R170, R170, c[0x0][0x2d0], -R171 ;  /* 0x0000b400aaaa7a23 */ /* 0x000fc400000108ab */
[--C-:B------:R-:W-:Y:S02]  /*3750*/  FFMA.FTZ R173, R212, c[0x0][0x2d0], -R171.reuse ;  /* 0x0000b400d4ad7a23 */ /* 0x100fe400000108ab */
[--C-:B------:R-:W-:Y:S02]  /*3760*/  FFMA.FTZ R174, R174, c[0x0][0x2d0], -R171.reuse ;  /* 0x0000b400aeae7a23 */ /* 0x100fe400000108ab */
[----:B------:R-:W-:Y:S01]  /*3770*/  MUFU.EX2 R165, R165 ;  /* 0x000000a500a57308 */ /* 0x000fe20000000800 */
[----:B------:R-:W-:Y:S02]  /*3780*/  FFMA.FTZ R175, R210, c[0x0][0x2d0], -R171 ;  /* 0x0000b400d2af7a23 */ /* 0x000fe400000108ab */
[--C-:B------:R-:W-:Y:S02]  /*3790*/  FFMA.FTZ R210, R183, c[0x0][0x2d0], -R208.reuse ;  /* 0x0000b400b7d27a23 */ /* 0x100fe400000108d0 */
[--C-:B------:R-:W-:Y:S02]  /*37a0*/  FFMA.FTZ R185, R185, c[0x0][0x2d0], -R208.reuse ;  /* 0x0000b400b9b97a23 */ /* 0x100fe400000108d0 */
[--C-:B------:R-:W-:Y:S01]  /*37b0*/  FFMA.FTZ R183, R143, c[0x0][0x2d0], -R208.reuse ;  /* 0x0000b4008fb77a23 */ /* 0x100fe200000108d0 */
[----:B------:R-:W5:Y:S01]  /*37c0*/  MUFU.EX2 R156, R156 ;  /* 0x0000009c009c7308 */ /* 0x000f620000000800 */
[----:B--2---:R-:W-:Y:S01]  /*37d0*/  F2FP.BF16.PACK_AB R113, R160, R163 ;  /* 0x000000a3a071723e */ /* 0x004fe200000010ff */
[----:B------:R-:W-:-:S02]  /*37e0*/  FFMA.FTZ R208, R141, c[0x0][0x2d0], -R208 ;  /* 0x0000b4008dd07a23 */ /* 0x000fc400000108d0 */
[--C-:B------:R-:W-:Y:S02]  /*37f0*/  FFMA.FTZ R206, R206, c[0x0][0x2d0], -R171.reuse ;  /* 0x0000b400cece7a23 */ /* 0x100fe400000108ab */
[--C-:B------:R-:W-:Y:S02]  /*3800*/  FFMA.FTZ R207, R142, c[0x0][0x2d0], -R171.reuse ;  /* 0x0000b4008ecf7a23 */ /* 0x100fe400000108ab */
[----:B------:R-:W-:Y:S01]  /*3810*/  MUFU.EX2 R157, R157 ;  /* 0x0000009d009d7308 */ /* 0x000fe20000000800 */
[--C-:B------:R-:W-:Y:S02]  /*3820*/  FFMA.FTZ R209, R140, c[0x0][0x2d0], -R171.reuse ;  /* 0x0000b4008cd17a23 */ /* 0x100fe400000108ab */
[----:B------:R-:W-:Y:S01]  /*3830*/  FFMA.FTZ R168, R168, c[0x0][0x2d0], -R171 ;  /* 0x0000b400a8a87a23 */ /* 0x000fe200000108ab */
[----:B------:R-:W-:Y:S01]  /*3840*/  LDSM.16.MT88.4 R140, [R172+0x3900] ;  /* 0x00390000ac8c783b */ /* 0x000fe20000004200 */
[----:B------:R-:W-:Y:S02]  /*3850*/  FADD.FTZ R158, R161, R158 ;  /* 0x0000009ea19e7221 */ /* 0x000fe40000010000 */
[----:B------:R-:W-:Y:S01]  /*3860*/  FADD.FTZ R160, R163, R160 ;  /* 0x000000a0a3a07221 */ /* 0x000fe20000010000 */
[----:B-----5:R-:W-:Y:S01]  /*3870*/  F2FP.BF16.PACK_AB R115, R156, R165 ;  /* 0x000000a59c73723e */ /* 0x020fe200000010ff */
[----:B------:R-:W2:Y:S01]  /*3880*/  MUFU.EX2 R152, R152 ;  /* 0x0000009800987308 */ /* 0x000ea20000000800 */
[----:B------:R-:W-:-:S02]  /*3890*/  FADD.FTZ R159, R159, R158 ;  /* 0x0000009e9f9f7221 */ /* 0x000fc40000010000 */
[----:B------:R-:W-:Y:S02]  /*38a0*/  FADD.FTZ R165, R165, R160 ;  /* 0x000000a0a5a57221 */ /* 0x000fe40000010000 */
[----:B------:R-:W-:Y:S01]  /*38b0*/  FADD.FTZ R154, R154, R159 ;  /* 0x0000009f9a9a7221 */ /* 0x000fe20000010000 */
[C---:B------:R-:W-:Y:S01]  /*38c0*/  HMMA.16816.F32.BF16 R60, R112.reuse, R64, RZ ;  /* 0x00000040703c723c */ /* 0x040fe200000418ff */
[----:B------:R-:W-:Y:S01]  /*38d0*/  FADD.FTZ R156, R156, R165 ;  /* 0x000000a59c9c7221 */ /* 0x000fe20000010000 */
        /* <DEDUP_REMOVED lines=56> */
[----:B----4-:R-:W-:Y:S01]  /*3c60*/  HMMA.16816.F32.BF16 R60, R4, R8, R60 ;  /* 0x00000008043c723c */ /* 0x010fe2000004183c */
[----:B------:R-:W-:Y:S01]  /*3c70*/  FADD.FTZ R151, R0, R151 ;  /* 0x0000009700977221 */ /* 0x000fe20000010000 */
[----:B------:R-:W-:-:S04]  /*3c80*/  IADD3 R0, R144, -0x3, RZ ;  /* 0xfffffffd90007810 */ /* 0x000fc80007ffe0ff */
[----:B------:R-:W-:Y:S02]  /*3c90*/  ISETP.GE.AND P1, PT, R0, R189, PT ;  /* 0x000000bd0000720c */ /* 0x000fe40003f26270 */
        /* <DEDUP_REMOVED lines=85> */
[C---:B------:R-:W-:Y:S01]  /*41f0*/  F2FP.BF16.PACK_AB R5, R207.reuse, R206 ;  /* 0x000000cecf05723e */ /* 0x040fe200000010ff */
        /* <DEDUP_REMOVED lines=36> */
[----:B------:R-:W-:Y:S07]  /*4440*/  @!P1 BRA `(.L_x_4641) ;  /* 0x0000045000009947 */ /* 0x000fee0003800000 */
        /* <DEDUP_REMOVED lines=14> */
[----:B------:R-:W-:Y:S01]  /*4530*/  SEL R11, RZ, 0x10, P4 ;  /* 0x00000010ff0b7807 */ /* 0x000fe20002000000 */
[----:B------:R-:W-:Y:S01]  /*4540*/  IMAD.SHL.U32 R12, R134, 0x2, RZ ;  /* 0x00000002860c7824 */ /* 0x000fe200078e00ff */
[----:B------:R-:W-:Y:S01]  /*4550*/  IADD3 R14, -R147, 0x10, RZ ;  /* 0x00000010930e7810 */ /* 0x000fe20007ffe1ff */
[----:B------:R-:W-:Y:S01]  /*4560*/  IMAD R193, R0, c[0x0][0x2b8], R193 ;  /* 0x0000ae0000c17a24 */ /* 0x000fe200078e02c1 */
[----:B------:R-:W-:Y:S01]  /*4570*/  IADD3 R16, -R11, 0x10, RZ ;  /* 0x000000100b107810 */ /* 0x000fe20007ffe1ff */
[----:B------:R-:W-:Y:S01]  /*4580*/  IMAD.SHL.U32 R10, R2, 0x2, RZ ;  /* 0x00000002020a7824 */ /* 0x000fe200078e00ff */
[----:B------:R-:W-:Y:S01]  /*4590*/  SHF.L.U64.HI R13, R134, 0x1, R145 ;  /* 0x00000001860d7819 */ /* 0x000fe20000010291 */
[----:B------:R-:W-:Y:S01]  /*45a0*/  IMAD.WIDE.U32 R4, R193, c[0x0][0x1e0], RZ ;  /* 0x00007800c1047a25 */ /* 0x000fe200078e00ff */
[----:B------:R-:W-:-:S02]  /*45b0*/  SHF.R.S32.HI R0, RZ, 0x1f, R193 ;  /* 0x0000001fff007819 */ /* 0x000fc400000114c1 */
[----:B------:R-:W-:Y:S01]  /*45c0*/  LOP3.LUT R16, R16, 0xf, RZ, 0xc0, !PT ;  /* 0x0000000f10107812 */ /* 0x000fe200078ec0ff */
[----:B------:R-:W-:Y:S01]  /*45d0*/  IMAD.MOV.U32 R8, RZ, RZ, R4 ;  /* 0x000000ffff087224 */ /* 0x000fe200078e0004 */
[----:B------:R-:W-:Y:S01]  /*45e0*/  LOP3.LUT R14, R14, 0xf, RZ, 0xc0, !PT ;  /* 0x0000000f0e0e7812 */ /* 0x000fe200078ec0ff */
[----:B------:R-:W-:-:S04]  /*45f0*/  IMAD R0, R0, c[0x0][0x1e0], RZ ;  /* 0x0000780000007a24 */ /* 0x000fc800078e02ff */
[----:B------:R-:W-:-:S04]  /*4600*/  IMAD R0, R193, c[0x0][0x1e4], R0 ;  /* 0x00007900c1007a24 */ /* 0x000fc800078e0200 */
[----:B------:R-:W-:Y:S01]  /*4610*/  IMAD.IADD R9, R5, 0x1, R0 ;  /* 0x0000000105097824 */ /* 0x000fe200078e0200 */
[----:B--2---:R-:W-:-:S03]  /*4620*/  SHF.R.S32.HI R5, RZ, 0x1f, R192 ;  /* 0x0000001fff057819 */ /* 0x004fc600000114c0 */
[----:B------:R-:W-:Y:S01]  /*4630*/  IMAD.WIDE.U32 R6, R192, c[0x0][0x1f0], R8 ;  /* 0x00007c00c0067a25 */ /* 0x000fe200078e0008 */
[----:B------:R-:W-:-:S03]  /*4640*/  SHF.L.U64.HI R9, R2, 0x1, R133 ;  /* 0x0000000102097819 */ /* 0x000fc60000010285 */
[----:B------:R-:W-:Y:S01]  /*4650*/  IMAD R5, R5, c[0x0][0x1f0], RZ ;  /* 0x00007c0005057a24 */ /* 0x000fe200078e02ff */
[----:B------:R-:W-:-:S03]  /*4660*/  IADD3 R0, P1, R200, R6, RZ ;  /* 0x00000006c8007210 */ /* 0x000fc60007f3e0ff */
[----:B------:R-:W-:-:S05]  /*4670*/  IMAD R4, R192, c[0x0][0x1f4], R5 ;  /* 0x00007d00c0047a24 */ /* 0x000fca00078e0205 */
[----:B------:R-:W-:Y:S01]  /*4680*/  IADD3.X R5, R187, R7, R4, P1, !PT ;  /* 0x00000007bb057210 */ /* 0x000fe20000ffe404 */
[C---:B------:R-:W-:Y:S01]  /*4690*/  IMAD.SHL.U32 R4, R149.reuse, 0x2, RZ ;  /* 0x0000000295047824 */ /* 0x040fe200078e00ff */
[C---:B------:R-:W-:Y:S02]  /*46a0*/  LEA R6, P1, R0.reuse, c[0x0][0x1c8], 0x1 ;  /* 0x0000720000067a11 */ /* 0x040fe400078208ff */
[----:B------:R-:W-:Y:S02]  /*46b0*/  SHF.L.U64.HI R149, R149, 0x1, R146 ;  /* 0x0000000195957819 */ /* 0x000fe40000010292 */
        /* <DEDUP_REMOVED lines=30> */
.L_x_4641:
        /* <DEDUP_REMOVED lines=14> */
.L_x_4645:
        /* <DEDUP_REMOVED lines=18> */
[----:B-1----:R-:W-:Y:S01]  /*4aa0*/  IMAD.WIDE.U32 R6, R193, c[0x0][0x208], RZ ;  /* 0x00008200c1067a25 */ /* 0x002fe200078e00ff */
[----:B------:R-:W-:Y:S02]  /*4ab0*/  SHF.R.S32.HI R5, RZ, 0x1f, R192 ;  /* 0x0000001fff057819 */ /* 0x000fe400000114c0 */
[----:B------:R-:W-:Y:S01]  /*4ac0*/  SEL R4, RZ, 0x10, P5 ;  /* 0x00000010ff047807 */ /* 0x000fe20002800000 */
[----:B------:R-:W-:Y:S02]  /*4ad0*/  IMAD R2, R2, c[0x0][0x208], RZ ;  /* 0x0000820002027a24 */ /* 0x000fe400078e02ff */
[----:B------:R-:W-:Y:S01]  /*4ae0*/  IMAD R5, R5, c[0x0][0x218], RZ ;  /* 0x0000860005057a24 */ /* 0x000fe200078e02ff */
[----:B------:R-:W-:Y:S01]  /*4af0*/  ISETP.NE.U32.AND P2, PT, R4, RZ, PT ;  /* 0x000000ff0400720c */ /* 0x000fe20003f45070 */
[----:B------:R-:W-:Y:S02]  /*4b00*/  IMAD R2, R193, c[0x0][0x20c], R2 ;  /* 0x00008300c1027a24 */ /* 0x000fe400078e0202 */
[C---:B------:R-:W-:Y:S02]  /*4b10*/  IMAD R5, R192.reuse, c[0x0][0x21c], R5 ;  /* 0x00008700c0057a24 */ /* 0x040fe400078e0205 */
[----:B------:R-:W-:Y:S04]  /*4b20*/  IMAD.IADD R7, R7, 0x1, R2 ;  /* 0x0000000107077824 */ /* 0x000fe800078e0202 */
[----:B------:R-:W-:Y:S05]  /*4b30*/  IMAD.WIDE.U32 R6, R192, c[0x0][0x218], R6 ;  /* 0x00008600c0067a25 */ /* 0x000fea00078e0006 */
[----:B------:R-:W-:Y:S04]  /*4b40*/  IADD3 R3, P0, R198, R6, RZ ;  /* 0x00000006c6037210 */ /* 0x000fe80007f1e0ff */
[----:B------:R-:W-:Y:S02]  /*4b50*/  IADD3.X R2, R186, R7, R5, P0, !PT ;  /* 0x00000007ba027210 */ /* 0x000fe400007fe405 */
[C---:B------:R-:W-:Y:S02]  /*4b60*/  LEA R14, P0, R3.reuse, c[0x0][0x1f8], 0x1 ;  /* 0x00007e00030e7a11 */ /* 0x040fe400078008ff */
[----:B------:R-:W-:Y:S02]  /*4b70*/  IADD3 R5, -R4, 0x10, RZ ;  /* 0x0000001004057810 */ /* 0x000fe40007ffe1ff */
[----:B------:R-:W-:Y:S01]  /*4b80*/  LEA.HI.X R10, R3, c[0x0][0x1fc], R2, 0x1, P0 ;  /* 0x00007f00030a7a11 */ /* 0x000fe200000f0c02 */
[----:B------:R-:W1:Y:S01]  /*4b90*/  SHFL.IDX PT, R9, R14, 0x1, 0x181f ;  /* 0x00381f000e097f89 */ /* 0x000e6200000e0000 */
[----:B------:R-:W-:Y:S02]  /*4ba0*/  SEL R3, RZ, 0x10, P4 ;  /* 0x00000010ff037807 */ /* 0x000fe40002000000 */
[----:B------:R-:W-:Y:S01]  /*4bb0*/  LOP3.LUT R5, R5, 0xf, RZ, 0xc0, !PT ;  /* 0x0000000f05057812 */ /* 0x000fe200078ec0ff */
[----:B------:R-:W5:Y:S01]  /*4bc0*/  SHFL.IDX PT, R6, R10, 0x1, 0x181f ;  /* 0x00381f000a067f89 */ /* 0x000f6200000e0000 */
[----:B------:R-:W-:Y:S02]  /*4bd0*/  SEL R2, RZ, 0x10, P6 ;  /* 0x00000010ff027807 */ /* 0x000fe40003000000 */
[----:B------:R-:W-:Y:S01]  /*4be0*/  IADD3 R7, -R3, 0x10, RZ ;  /* 0x0000001003077810 */ /* 0x000fe20007ffe1ff */
[----:B------:R2:W4:Y:S03]  /*4bf0*/  SHFL.IDX PT, R11, R14, RZ, 0x181f ;  /* 0x00181fff0e0b7589 */ /* 0x00052600000e0000 */
[----:B------:R-:W-:Y:S01]  /*4c00*/  LOP3.LUT R7, R7, 0xf, RZ, 0xc0, !PT ;  /* 0x0000000f07077812 */ /* 0x000fe200078ec0ff */
[----:B------:R-:W3:Y:S01]  /*4c10*/  SHFL.IDX PT, R8, R10, RZ, 0x181f ;  /* 0x00181fff0a087589 */ /* 0x000ee200000e0000 */
[-C--:B-1----:R-:W-:Y:S02]  /*4c20*/  IADD3 R12, P1, P0, R5, R9.reuse, R204 ;  /* 0x00000009050c7210 */ /* 0x082fe4000783e0cc */
[----:B------:R-:W-:Y:S02]  /*4c30*/  IADD3 R5, -R2, 0x10, RZ ;  /* 0x0000001002057810 */ /* 0x000fe40007ffe1ff */
[-C--:B-----5:R-:W-:Y:S02]  /*4c40*/  IADD3.X R13, RZ, R6.reuse, R205, P1, P0 ;  /* 0x00000006ff0d7210 */ /* 0x0a0fe40000fe04cd */
[----:B------:R-:W-:Y:S02]  /*4c50*/  LOP3.LUT R5, R5, 0xf, RZ, 0xc0, !PT ;  /* 0x0000000f05057812 */ /* 0x000fe400078ec0ff */
[-C--:B--2---:R-:W-:Y:S04]  /*4c60*/  IADD3 R14, P1, P0, R7, R9.reuse, R208 ;  /* 0x00000009070e7210 */ /* 0x084fe8000783e0d0 */
[-C--:B------:R-:W-:Y:S02]  /*4c70*/  IADD3.X R15, RZ, R6.reuse, R209, P1, P0 ;  /* 0x00000006ff0f7210 */ /* 0x080fe40000fe04d1 */
[----:B------:R-:W-:Y:S01]  /*4c80*/  IADD3 R16, P1, P0, R5, R9, R206 ;  /* 0x0000000905107210 */ /* 0x000fe2000783e0ce */
[----:B------:R-:W-:Y:S03]  /*4c90*/  IMAD R5, R210, 0x6000, R191 ;  /* 0x00006000d2057824 */ /* 0x000fe600078e02bf */
[----:B------:R-:W-:Y:S02]  /*4ca0*/  IADD3.X R17, RZ, R6, R207, P1, P0 ;  /* 0x00000006ff117210 */ /* 0x000fe40000fe04cf */
[----:B----4-:R-:W-:Y:S02]  /*4cb0*/  IADD3 R18, P1, R204, R11, RZ ;  /* 0x0000000bcc127210 */ /* 0x010fe40007f3e0ff */
[----:B------:R-:W-:Y:S03]  /*4cc0*/  IADD3 R6, P0, R11, R208, RZ ;  /* 0x000000d00b067210 */ /* 0x000fe60007f1e0ff */
        /* <DEDUP_REMOVED lines=12> */
.L_x_4643:
[C---:B-1-34-:R-:W-:Y:S01]  /*4d90*/  HMMA.16816.F32.BF16 R4, R136.reuse, R140, RZ ;  /* 0x0000008c8804723c */ /* 0x05afe200000418ff */
[----:B------:R-:W0:Y:S02]  /*4da0*/  LDGDEPBAR ;  /* 0x00000000000079af */ /* 0x000e240000000000 */
[----:B------:R-:W-:Y:S02]  /*4db0*/  ISETP.GE.AND P1, PT, R210, 0x1, PT ;  /* 0x00000001d200780c */ /* 0x000fe40003f26270 */
[CC--:B------:R-:W-:Y:S02]  /*4dc0*/  IADD3 R183, R179.reuse, R185.reuse, RZ ;  /* 0x000000b9b3b77210 */ /* 0x0c0fe40007ffe0ff */
[----:B------:R-:W-:Y:S01]  /*4dd0*/  IADD3 R2, R179, R132, RZ ;  /* 0x00000084b3027210 */ /* 0x000fe20007ffe0ff */
[C---:B------:R-:W-:Y:S01]  /*4de0*/  HMMA.16816.F32.BF16 R8, R136.reuse, R142, RZ ;  /* 0x0000008e8808723c */ /* 0x040fe200000418ff */
[----:B------:R-:W-:Y:S01]  /*4df0*/  IADD3 R185, R134, R185, R179 ;  /* 0x000000b986b97210 */ /* 0x000fe20007ffe0b3 */
[----:B------:R-:W-:Y:S02]  /*4e00*/  LDSM.16.M88.4 R140, [R183+0xc100] ;  /* 0x00c10000b78c783b */ /* 0x000fe40000000200 */
[----:B------:R-:W-:Y:S04]  /*4e10*/  IADD3 R210, R210, 0x1, RZ ;  /* 0x00000001d2d27810 */ /* 0x000fe80007ffe0ff */
[C---:B------:R-:W-:Y:S01]  /*4e20*/  HMMA.16816.F32.BF16 R12, R136.reuse, R144, RZ ;  /* 0x00000090880c723c */ /* 0x040fe200000418ff */
[----:B------:R-:W-:Y:S07]  /*4e30*/  SEL R210, R210, RZ, !P1 ;  /* 0x000000ffd2d27207 */ /* 0x000fee0004800000 */
[C---:B------:R-:W-:Y:S01]  /*4e40*/  HMMA.16816.F32.BF16 R16, R136.reuse, R146, RZ ;  /* 0x000000928810723c */ /* 0x040fe200000418ff */
[----:B------:R-:W-:Y:S07]  /*4e50*/  LDSM.16.M88.4 R144, [R183+0xc900] ;  /* 0x00c90000b790783b */ /* 0x000fee0000000200 */
[C---:B------:R-:W-:Y:S08]  /*4e60*/  HMMA.16816.F32.BF16 R20, R136.reuse, R148, RZ ;  /* 0x000000948814723c */ /* 0x040ff000000418ff */
[C---:B------:R-:W-:Y:S01]  /*4e70*/  HMMA.16816.F32.BF16 R24, R136.reuse, R150, RZ ;  /* 0x000000968818723c */ /* 0x040fe200000418ff */
[----:B------:R-:W-:Y:S07]  /*4e80*/  LDSM.16.M88.4 R148, [R183+0xd100] ;  /* 0x00d10000b794783b */ /* 0x000fee0000000200 */
[C---:B------:R-:W-:Y:S08]  /*4e90*/  HMMA.16816.F32.BF16 R28, R136.reuse, R152, RZ ;  /* 0x00000098881c723c */ /* 0x040ff000000418ff */
[----:B------:R-:W-:Y:S01]  /*4ea0*/  HMMA.16816.F32.BF16 R32, R136, R154, RZ ;  /* 0x0000009a8820723c */ /* 0x000fe200000418ff */
[----:B------:R-:W1:Y:S07]  /*4eb0*/  LDSM.16.M88.4 R136, [R178] ;  /* 0x00000000b288783b */ /* 0x000e6e0000000200 */
        /* <DEDUP_REMOVED lines=13> */
[C---:B-1----:R-:W-:Y:S01]  /*4f90*/  HMMA.16816.F32.BF16 R4, R136.reuse, R140, R4 ;  /* 0x0000008c8804723c */ /* 0x042fe20000041804 */
[----:B------:R-:W-:Y:S07]  /*4fa0*/  LDSM.16.M88.4 R172, [R2+0x10100] ;  /* 0x0101000002ac783b */ /* 0x000fee0000000200 */
[C---:B------:R-:W-:Y:S01]  /*4fb0*/  HMMA.16816.F32.BF16 R8, R136.reuse, R142, R8 ;  /* 0x0000008e8808723c */ /* 0x040fe20000041808 */
[----:B------:R-:W1:Y:S07]  /*4fc0*/  LDSM.16.M88.4 R140, [R2+0xd900] ;  /* 0x00d90000028c783b */ /* 0x000e6e0000000200 */
[C---:B------:R-:W-:Y:S08]  /*4fd0*/  HMMA.16816.F32.BF16 R12, R136.reuse, R144, R12 ;  /* 0x00000090880c723c */ /* 0x040ff0000004180c */
[C---:B------:R-:W-:Y:S01]  /*4fe0*/  HMMA.16816.F32.BF16 R16, R136.reuse, R146, R16 ;  /* 0x000000928810723c */ /* 0x040fe20000041810 */
[----:B------:R-:W-:Y:S07]  /*4ff0*/  LDSM.16.M88.4 R144, [R182+UR4+0xe100] ;  /* 0x00e10004b690783b */ /* 0x000fee0008000200 */
        /* <DEDUP_REMOVED lines=9> */
[----:B------:R-:W-:Y:S07]  /*5090*/  LDSM.16.M88.4 R164, [R180+0x4000] ;  /* 0x00400000b4a4783b */ /* 0x000fee0000000200 */
[C---:B-----5:R-:W-:Y:S08]  /*50a0*/  HMMA.16816.F32.BF16 R12, R160.reuse, R156, R12 ;  /* 0x0000009ca00c723c */ /* 0x060ff0000004180c */
[C---:B------:R-:W-:Y:S01]  /*50b0*/  HMMA.16816.F32.BF16 R16, R160.reuse, R158, R16 ;  /* 0x0000009ea010723c */ /* 0x040fe20000041810 */
[----:B------:R-:W5:Y:S07]  /*50c0*/  LDSM.16.M88.4 R156, [R182+UR4+0xf900] ;  /* 0x00f90004b69c783b */ /* 0x000f6e0008000200 */
[C---:B------:R-:W-:Y:S08]  /*50d0*/  HMMA.16816.F32.BF16 R20, R160.reuse, R168, R20 ;  /* 0x000000a8a014723c */ /* 0x040ff00000041814 */
        /* <DEDUP_REMOVED lines=9> */
[C---:B------:R-:W-:Y:S08]  /*5170*/  HMMA.16816.F32.BF16 R12, R136.reuse, R148, R12 ;  /* 0x00000094880c723c */ /* 0x040ff0000004180c */
[C---:B------:R-:W-:Y:S01]  /*5180*/  HMMA.16816.F32.BF16 R16, R136.reuse, R150, R16 ;  /* 0x000000968810723c */ /* 0x040fe20000041810 */
[----:B------:R-:W-:Y:S07]  /*5190*/  LDSM.16.M88.4 R148, [R178+0x4000] ;  /* 0x00400000b294783b */ /* 0x000fee0000000200 */
[C---:B----4-:R-:W-:Y:S08]  /*51a0*/  HMMA.16816.F32.BF16 R20, R136.reuse, R152, R20 ;  /* 0x000000988814723c */ /* 0x050ff00000041814 */
[C---:B------:R-:W-:Y:S01]  /*51b0*/  HMMA.16816.F32.BF16 R24, R136.reuse, R154, R24 ;  /* 0x0000009a8818723c */ /* 0x040fe20000041818 */
[----:B------:R-:W4:Y:S07]  /*51c0*/  LDSM.16.M88.4 R152, [R183+0xe100] ;  /* 0x00e10000b798783b */ /* 0x000f2e0000000200 */
[C---:B-----5:R-:W-:Y:S08]  /*51d0*/  HMMA.16816.F32.BF16 R28, R136.reuse, R156, R28 ;  /* 0x0000009c881c723c */ /* 0x060ff0000004181c */
[----:B------:R-:W-:Y:S01]  /*51e0*/  HMMA.16816.F32.BF16 R32, R136, R158, R32 ;  /* 0x0000009e8820723c */ /* 0x000fe20000041820 */
[----:B------:R-:W5:Y:S07]  /*51f0*/  LDSM.16.M88.4 R136, [R183+0xe900] ;  /* 0x00e90000b788783b */ /* 0x000f6e0000000200 */
[C---:B--2---:R-:W-:Y:S01]  /*5200*/  HMMA.16816.F32.BF16 R4, R164.reuse, R168, R4 ;  /* 0x000000a8a404723c */ /* 0x044fe20000041804 */
[----:B------:R-:W-:Y:S07]  /*5210*/  LDSM.16.M88.4 R156, [R177+0x4000] ;  /* 0x00400000b19c783b */ /* 0x000fee0000000200 */
        /* <DEDUP_REMOVED lines=8> */
[C---:B------:R-:W-:Y:S08]  /*52a0*/  HMMA.16816.F32.BF16 R28, R164.reuse, R160, R28 ;  /* 0x000000a0a41c723c */ /* 0x040ff0000004181c */
[----:B------:R-:W-:Y:S01]  /*52b0*/  HMMA.16816.F32.BF16 R32, R164, R162, R32 ;  /* 0x000000a2a420723c */ /* 0x000fe20000041820 */
[----:B------:R-:W3:Y:S07]  /*52c0*/  LDSM.16.M88.4 R160, [R185+0xe900] ;  /* 0x00e90000b9a0783b */ /* 0x000eee0000000200 */
[C---:B----4-:R-:W-:Y:S01]  /*52d0*/  HMMA.16816.F32.BF16 R4, R148.reuse, R152, R4 ;  /* 0x000000989404723c */ /* 0x050fe20000041804 */
[----:B------:R-:W-:Y:S07]  /*52e0*/  LDSM.16.M88.4 R164, [R182+UR4+0x11100] ;  /* 0x01110004b6a4783b */ /* 0x000fee0008000200 */
[C---:B------:R-:W-:Y:S01]  /*52f0*/  HMMA.16816.F32.BF16 R8, R148.reuse, R154, R8 ;  /* 0x0000009a9408723c */ /* 0x040fe20000041808 */
[----:B------:R-:W-:Y:S07]  /*5300*/  LDSM.16.M88.4 R152, [R182+UR4+0x10900] ;  /* 0x01090004b698783b */ /* 0x000fee0008000200 */
[C---:B-----5:R-:W-:Y:S08]  /*5310*/  HMMA.16816.F32.BF16 R12, R148.reuse, R136, R12 ;  /* 0x00000088940c723c */ /* 0x060ff0000004180c */
[C---:B------:R-:W-:Y:S01]  /*5320*/  HMMA.16816.F32.BF16 R16, R148.reuse, R138, R16 ;  /* 0x0000008a9410723c */ /* 0x040fe20000041810 */
[----:B------:R-:W4:Y:S07]  /*5330*/  LDSM.16.M88.4 R136, [R185+0xf100] ;  /* 0x00f10000b988783b */ /* 0x000f2e0000000200 */
[C---:B-1----:R-:W-:Y:S08]  /*5340*/  HMMA.16816.F32.BF16 R20, R148.reuse, R140, R20 ;  /* 0x0000008c9414723c */ /* 0x042ff00000041814 */
[C---:B------:R-:W-:Y:S01]  /*5350*/  HMMA.16816.F32.BF16 R24, R148.reuse, R142, R24 ;  /* 0x0000008e9418723c */ /* 0x040fe20000041818 */
[----:B------:R-:W1:Y:S07]  /*5360*/  LDSM.16.M88.4 R140, [R185+0xf900] ;  /* 0x00f90000b98c783b */ /* 0x000e6e0000000200 */
[C---:B--2---:R-:W-:Y:S08]  /*5370*/  HMMA.16816.F32.BF16 R28, R148.reuse, R144, R28 ;  /* 0x00000090941c723c */ /* 0x044ff0000004181c */
[----:B------:R-:W-:Y:S01]  /*5380*/  HMMA.16816.F32.BF16 R32, R148, R146, R32 ;  /* 0x000000929420723c */ /* 0x000fe20000041820 */
[----:B------:R-:W-:Y:S07]  /*5390*/  LDSM.16.M88.4 R144, [R184+0x8000] ;  /* 0x00800000b890783b */ /* 0x000fee0000000200 */
[C---:B------:R-:W-:Y:S01]  /*53a0*/  HMMA.16816.F32.BF16 R4, R156.reuse, R168, R4 ;  /* 0x000000a89c04723c */ /* 0x040fe20000041804 */
[----:B------:R-:W2:Y:S07]  /*53b0*/  LDSM.16.M88.4 R148, [R182+UR4+0x10100] ;  /* 0x01010004b694783b */ /* 0x000eae0008000200 */
[C---:B------:R-:W-:Y:S01]  /*53c0*/  HMMA.16816.F32.BF16 R8, R156.reuse, R170, R8 ;  /* 0x000000aa9c08723c */ /* 0x040fe20000041808 */
[----:B------:R-:W-:Y:S07]  /*53d0*/  LDSM.16.M88.4 R168, [R132+0x10100] ;  /* 0x0101000084a8783b */ /* 0x000fee0000000200 */
[C---:B---3--:R-:W-:Y:S08]  /*53e0*/  HMMA.16816.F32.BF16 R12, R156.reuse, R160, R12 ;  /* 0x000000a09c0c723c */ /* 0x048ff0000004180c */
[C---:B------:R-:W-:Y:S01]  /*53f0*/  HMMA.16816.F32.BF16 R16, R156.reuse, R162, R16 ;  /* 0x000000a29c10723c */ /* 0x040fe20000041810 */
[----:B------:R-:W3:Y:S07]  /*5400*/  LDSM.16.M88.4 R160, [R182+UR4+0x11900] ;  /* 0x01190004b6a0783b */ /* 0x000eee0008000200 */
[C---:B----4-:R-:W-:Y:S08]  /*5410*/  HMMA.16816.F32.BF16 R20, R156.reuse, R136, R20 ;  /* 0x000000889c14723c */ /* 0x050ff00000041814 */
[C---:B------:R-:W-:Y:S01]  /*5420*/  HMMA.16816.F32.BF16 R24, R156.reuse, R138, R24 ;  /* 0x0000008a9c18723c */ /* 0x040fe20000041818 */
[----:B------:R-:W4:Y:S07]  /*5430*/  LDSM.16.M88.4 R136, [R180+0x8000] ;  /* 0x00800000b488783b */ /* 0x000f2e0000000200 */
[C---:B-1----:R-:W-:Y:S08]  /*5440*/  HMMA.16816.F32.BF16 R28, R156.reuse, R140, R28 ;  /* 0x0000008c9c1c723c */ /* 0x042ff0000004181c */
[----:B------:R-:W-:Y:S01]  /*5450*/  HMMA.16816.F32.BF16 R32, R156, R142, R32 ;  /* 0x0000008e9c20723c */ /* 0x000fe20000041820 */
[----:B------:R-:W1:Y:S07]  /*5460*/  LDSM.16.M88.4 R140, [R132+0x10900] ;  /* 0x01090000848c783b */ /* 0x000e6e0000000200 */
[C---:B--2---:R-:W-:Y:S01]  /*5470*/  HMMA.16816.F32.BF16 R4, R144.reuse, R148, R4 ;  /* 0x000000949004723c */ /* 0x044fe20000041804 */
[----:B------:R-:W-:Y:S07]  /*5480*/  LDSM.16.M88.4 R156, [R178+0x8000] ;  /* 0x00800000b29c783b */ /* 0x000fee0000000200 */
[C---:B------:R-:W-:Y:S01]  /*5490*/  HMMA.16816.F32.BF16 R8, R144.reuse, R150, R8 ;  /* 0x000000969008723c */ /* 0x040fe20000041808 */
[----:B------:R-:W2:Y:S07]  /*54a0*/  LDSM.16.M88.4 R148, [R132+0x11100] ;  /* 0x011100008494783b */ /* 0x000eae0000000200 */
[C---:B------:R-:W-:Y:S08]  /*54b0*/  HMMA.16816.F32.BF16 R12, R144.reuse, R152, R12 ;  /* 0x00000098900c723c */ /* 0x040ff0000004180c */
[C---:B------:R-:W-:Y:S01]  /*54c0*/  HMMA.16816.F32.BF16 R16, R144.reuse, R154, R16 ;  /* 0x0000009a9010723c */ /* 0x040fe20000041810 */
[----:B------:R-:W5:Y:S07]  /*54d0*/  LDSM.16.M88.4 R152, [R132+0x11900] ;  /* 0x011900008498783b */ /* 0x000f6e0000000200 */
[C---:B------:R-:W-:Y:S08]  /*54e0*/  HMMA.16816.F32.BF16 R20, R144.reuse, R164, R20 ;  /* 0x000000a49014723c */ /* 0x040ff00000041814 */
[C---:B------:R-:W-:Y:S01]  /*54f0*/  HMMA.16816.F32.BF16 R24, R144.reuse, R166, R24 ;  /* 0x000000a69018723c */ /* 0x040fe20000041818 */
[----:B------:R-:W2:Y:S07]  /*5500*/  LDSM.16.M88.4 R164, [R183+0x10100] ;  /* 0x01010000b7a4783b */ /* 0x000eae0000000200 */
[C---:B---3--:R-:W-:Y:S08]  /*5510*/  HMMA.16816.F32.BF16 R28, R144.reuse, R160, R28 ;  /* 0x000000a0901c723c */ /* 0x048ff0000004181c */
[----:B------:R-:W-:Y:S01]  /*5520*/  HMMA.16816.F32.BF16 R32, R144, R162, R32 ;  /* 0x000000a29020723c */ /* 0x000fe20000041820 */
[----:B------:R-:W3:Y:S07]  /*5530*/  LDSM.16.M88.4 R144, [R183+0x10900] ;  /* 0x01090000b790783b */ /* 0x000eee0000000200 */
[C---:B----4-:R-:W-:Y:S01]  /*5540*/  HMMA.16816.F32.BF16 R4, R136.reuse, R168, R4 ;  /* 0x000000a88804723c */ /* 0x050fe20000041804 */
[----:B------:R-:W4:Y:S07]  /*5550*/  LDSM.16.M88.4 R160, [R183+0x11100] ;  /* 0x01110000b7a0783b */ /* 0x000f2e0000000200 */
[C---:B------:R-:W-:Y:S01]  /*5560*/  HMMA.16816.F32.BF16 R8, R136.reuse, R170, R8 ;  /* 0x000000aa8808723c */ /* 0x040fe20000041808 */
[----:B------:R-:W-:Y:S07]  /*5570*/  LDSM.16.M88.4 R168, [R177+0x8000] ;  /* 0x00800000b1a8783b */ /* 0x000fee0000000200 */
[C---:B-1----:R-:W-:Y:S08]  /*5580*/  HMMA.16816.F32.BF16 R12, R136.reuse, R140, R12 ;  /* 0x0000008c880c723c */ /* 0x042ff0000004180c */
[C---:B------:R-:W-:Y:S01]  /*5590*/  HMMA.16816.F32.BF16 R16, R136.reuse, R142, R16 ;  /* 0x0000008e8810723c */ /* 0x040fe20000041810 */
[----:B------:R-:W1:Y:S07]  /*55a0*/  LDSM.16.M88.4 R140, [R183+0x11900] ;  /* 0x01190000b78c783b */ /* 0x000e6e0000000200 */
[C---:B--2---:R-:W-:Y:S08]  /*55b0*/  HMMA.16816.F32.BF16 R20, R136.reuse, R148, R20 ;  /* 0x000000948814723c */ /* 0x044ff00000041814 */
[C---:B------:R-:W-:Y:S08]  /*55c0*/  HMMA.16816.F32.BF16 R24, R136.reuse, R150, R24 ;  /* 0x000000968818723c */ /* 0x040ff00000041818 */
[C---:B-----5:R-:W-:Y:S08]  /*55d0*/  HMMA.16816.F32.BF16 R28, R136.reuse, R152, R28 ;  /* 0x00000098881c723c */ /* 0x060ff0000004181c */
[----:B------:R-:W-:Y:S01]  /*55e0*/  HMMA.16816.F32.BF16 R32, R136, R154, R32 ;  /* 0x0000009a8820723c */ /* 0x000fe20000041820 */
[----:B------:R-:W2:Y:S07]  /*55f0*/  LDSM.16.M88.4 R136, [R185+0x10900] ;  /* 0x01090000b988783b */ /* 0x000eae0000000200 */
[C---:B------:R-:W-:Y:S08]  /*5600*/  HMMA.16816.F32.BF16 R4, R156.reuse, R164, R4 ;  /* 0x000000a49c04723c */ /* 0x040ff00000041804 */
[C---:B------:R-:W-:Y:S08]  /*5610*/  HMMA.16816.F32.BF16 R8, R156.reuse, R166, R8 ;  /* 0x000000a69c08723c */ /* 0x040ff00000041808 */
[C---:B---3--:R-:W-:Y:S08]  /*5620*/  HMMA.16816.F32.BF16 R12, R156.reuse, R144, R12 ;  /* 0x000000909c0c723c */ /* 0x048ff0000004180c */
[C---:B------:R-:W-:Y:S01]  /*5630*/  HMMA.16816.F32.BF16 R16, R156.reuse, R146, R16 ;  /* 0x000000929c10723c */ /* 0x040fe20000041810 */
[----:B------:R-:W3:Y:S07]  /*5640*/  LDSM.16.M88.4 R144, [R185+0x11100] ;  /* 0x01110000b990783b */ /* 0x000eee0000000200 */
[C---:B----4-:R-:W-:Y:S08]  /*5650*/  HMMA.16816.F32.BF16 R20, R156.reuse, R160, R20 ;  /* 0x000000a09c14723c */ /* 0x050ff00000041814 */
[C---:B------:R-:W-:Y:S08]  /*5660*/  HMMA.16816.F32.BF16 R24, R156.reuse, R162, R24 ;  /* 0x000000a29c18723c */ /* 0x040ff00000041818 */
[C---:B-1----:R-:W-:Y:S08]  /*5670*/  HMMA.16816.F32.BF16 R28, R156.reuse, R140, R28 ;  /* 0x0000008c9c1c723c */ /* 0x042ff0000004181c */
[----:B------:R-:W-:Y:S01]  /*5680*/  HMMA.16816.F32.BF16 R32, R156, R142, R32 ;  /* 0x0000008e9c20723c */ /* 0x000fe20000041820 */
[----:B------:R-:W1:Y:S01]  /*5690*/  LDSM.16.M88.4 R140, [R185+0x11900] ;  /* 0x01190000b98c783b */ /* 0x000e620000000200 */
[----:B------:R-:W-:Y:S06]  /*56a0*/  DEPBAR.LE SB0, 0x2 ;  /* 0x000080800000791a */ /* 0x000fec0000000000 */
[C---:B------:R-:W-:Y:S01]  /*56b0*/  HMMA.16816.F32.BF16 R4, R168.reuse, R172, R4 ;  /* 0x000000aca804723c */ /* 0x040fe20000041804 */
[----:B------:R-:W-:Y:S07]  /*56c0*/  BAR.SYNC.DEFER_BLOCKING 0x0 ;  /* 0x0000000000007b1d */ /* 0x000fee0000010000 */
[C---:B------:R-:W-:Y:S08]  /*56d0*/  HMMA.16816.F32.BF16 R8, R168.reuse, R174, R8 ;  /* 0x000000aea808723c */ /* 0x040ff00000041808 */
[C---:B--2---:R-:W-:Y:S08]  /*56e0*/  HMMA.16816.F32.BF16 R12, R168.reuse, R136, R12 ;  /* 0x00000088a80c723c */ /* 0x044ff0000004180c */
[C---:B------:R-:W-:Y:S01]  /*56f0*/  HMMA.16816.F32.BF16 R16, R168.reuse, R138, R16 ;  /* 0x0000008aa810723c */ /* 0x040fe20000041810 */
[----:B------:R-:W-:Y:S03]  /*5700*/  LDSM.16.MT88.4 R136, [R176+UR4+0x100] ;  /* 0x00010004b088783b */ /* 0x000fe60008004200 */
[----:B------:R-:W-:Y:S02]  /*5710*/  FMNMX.FTZ R2, R4, R133, !PT ;  /* 0x0000008504027209 */ /* 0x000fe40007810000 */
[----:B------:R-:W-:Y:S02]  /*5720*/  FMNMX.FTZ R132, R6, R0, !PT ;  /* 0x0000000006847209 */ /* 0x000fe40007810000 */
[C---:B---3--:R-:W-:Y:S01]  /*5730*/  HMMA.16816.F32.BF16 R20, R168.reuse, R144, R20 ;  /* 0x00000090a814723c */ /* 0x048fe20000041814 */
[----:B------:R-:W-:Y:S03]  /*5740*/  LDSM.16.MT88.4 R148, [R176+UR4+0x2900] ;  /* 0x00290004b094783b */ /* 0x000fe60008004200 */
[----:B------:R-:W-:Y:S02]  /*5750*/  FMNMX.FTZ R3, R5, R2, !PT ;  /* 0x0000000205037209 */ /* 0x000fe40007810000 */
[----:B------:R-:W-:Y:S02]  /*5760*/  FMNMX.FTZ R163, R7, R132, !PT ;  /* 0x0000008407a37209 */ /* 0x000fe40007810000 */
[C---:B------:R-:W-:Y:S01]  /*5770*/  HMMA.16816.F32.BF16 R24, R168.reuse, R146, R24 ;  /* 0x00000092a818723c */ /* 0x040fe20000041818 */
[----:B------:R-:W-:Y:S03]  /*5780*/  LDSM.16.MT88.4 R156, [R135+UR4+0x2900] ;  /* 0x00290004879c783b */ /* 0x000fe60008004200 */
[----:B------:R-:W-:Y:S02]  /*5790*/  FMNMX.FTZ R2, R8, R3, !PT ;  /* 0x0000000308027209 */ /* 0x000fe40007810000 */
[----:B------:R-:W-:Y:S02]  /*57a0*/  FMNMX.FTZ R132, R10, R163, !PT ;  /* 0x000000a30a847209 */ /* 0x000fe40007810000 */
[C---:B-1----:R-:W-:Y:S04]  /*57b0*/  HMMA.16816.F32.BF16 R28, R168.reuse, R140, R28 ;  /* 0x0000008ca81c723c */ /* 0x042fe8000004181c */
[----:B------:R-:W-:Y:S02]  /*57c0*/  FMNMX.FTZ R3, R9, R2, !PT ;  /* 0x0000000209037209 */ /* 0x000fe40007810000 */
[----:B------:R-:W-:Y:S02]  /*57d0*/  FMNMX.FTZ R163, R11, R132, !PT ;  /* 0x000000840ba37209 */ /* 0x000fe40007810000 */
[----:B------:R-:W-:Y:S04]  /*57e0*/  HMMA.16816.F32.BF16 R32, R168, R142, R32 ;  /* 0x0000008ea820723c */ /* 0x000fe80000041820 */
[----:B------:R-:W-:Y:S02]  /*57f0*/  FMNMX.FTZ R2, R12, R3, !PT ;  /* 0x000000030c027209 */ /* 0x000fe40007810000 */
[----:B------:R-:W-:Y:S02]  /*5800*/  FMNMX.FTZ R132, R14, R163, !PT ;  /* 0x000000a30e847209 */ /* 0x000fe40007810000 */
[----:B------:R-:W-:Y:S04]  /*5810*/  FMNMX.FTZ R3, R13, R2, !PT ;  /* 0x000000020d037209 */ /* 0x000fe80007810000 */
        /* <DEDUP_REMOVED lines=16> */
[----:B------:R-:W-:Y:S02]  /*5920*/  IADD3 R140, R176, UR4, RZ ;  /* 0x00000004b08c7c10 */ /* 0x000fe4000fffe0ff */
[----:B------:R-:W-:Y:S02]  /*5930*/  FMNMX.FTZ R2, R32, R3, !PT ;  /* 0x0000000320027209 */ /* 0x000fe40007810000 */
[----:B------:R-:W-:Y:S02]  /*5940*/  FMNMX.FTZ R3, R31, R132, !PT ;  /* 0x000000841f037209 */ /* 0x000fe40007810000 */
        /* <DEDUP_REMOVED lines=8> */
[----:B------:R-:W2:Y:S08]  /*59d0*/  SHFL.BFLY PT, R3, R162, 0x1, 0x1f ;  /* 0x0c201f00a2037f89 */ /* 0x000eb000000e0000 */
[----:B------:R-:W-:Y:S01]  /*59e0*/  LDSM.16.MT88.4 R164, [R176+UR4+0x5900] ;  /* 0x00590004b0a4783b */ /* 0x000fe20008004200 */
[----:B-1----:R-:W-:Y:S05]  /*59f0*/  FMNMX.FTZ R132, R163, R132, !PT ;  /* 0x00000084a3847209 */ /* 0x002fea0007810000 */
[C---:B------:R-:W-:Y:S02]  /*5a00*/  FADD.FTZ R133, -R132.reuse, R133 ;  /* 0x0000008584857221 */ /* 0x040fe40000010100 */
[----:B------:R-:W-:Y:S01]  /*5a10*/  FMUL.FTZ R163, R132, c[0x0][0x2d0] ;  /* 0x0000b40084a37a20 */ /* 0x000fe20000410000 */
[----:B--2---:R-:W-:Y:S01]  /*5a20*/  FMNMX.FTZ R3, R162, R3, !PT ;  /* 0x00000003a2037209 */ /* 0x004fe20007810000 */
[----:B------:R-:W-:Y:S02]  /*5a30*/  FMUL.FTZ R2, R133, c[0x0][0x2d0] ;  /* 0x0000b40085027a20 */ /* 0x000fe40000410000 */
[--C-:B------:R-:W-:Y:S02]  /*5a40*/  FFMA.FTZ R173, R4, c[0x0][0x2d0], -R163.reuse ;  /* 0x0000b40004ad7a23 */ /* 0x100fe400000108a3 */
[C---:B------:R-:W-:Y:S02]  /*5a50*/  FADD.FTZ R133, -R3.reuse, R0 ;  /* 0x0000000003857221 */ /* 0x040fe40000010100 */
[----:B------:R-:W-:Y:S01]  /*5a60*/  FMUL.FTZ R162, R3, c[0x0][0x2d0] ;  /* 0x0000b40003a27a20 */ /* 0x000fe20000410000 */
[----:B------:R-:W1:Y:S01]  /*5a70*/  MUFU.EX2 R2, R2 ;  /* 0x0000000200027308 */ /* 0x000e620000000800 */
[----:B------:R-:W-:Y:S01]  /*5a80*/  FMUL.FTZ R0, R133, c[0x0][0x2d0] ;  /* 0x0000b40085007a20 */ /* 0x000fe20000410000 */
[----:B------:R-:W-:Y:S01]  /*5a90*/  IADD3 R133, R181, R140, RZ ;  /* 0x0000008cb5857210 */ /* 0x000fe20007ffe0ff */
[--C-:B------:R-:W-:Y:S02]  /*5aa0*/  FFMA.FTZ R174, R5, c[0x0][0x2d0], -R163.reuse ;  /* 0x0000b40005ae7a23 */ /* 0x100fe400000108a3 */
[--C-:B------:R-:W-:Y:S02]  /*5ab0*/  FFMA.FTZ R175, R8, c[0x0][0x2d0], -R163.reuse ;  /* 0x0000b40008af7a23 */ /* 0x100fe400000108a3 */
[--C-:B------:R-:W-:Y:S01]  /*5ac0*/  FFMA.FTZ R214, R9, c[0x0][0x2d0], -R163.reuse ;  /* 0x0000b40009d67a23 */ /* 0x100fe200000108a3 */
[----:B------:R-:W2:Y:S01]  /*5ad0*/  LDSM.16.MT88.4 R140, [R133+0x100] ;  /* 0x00010000858c783b */ /* 0x000ea20000004200 */
[--C-:B------:R-:W-:Y:S01]  /*5ae0*/  FFMA.FTZ R215, R6, c[0x0][0x2d0], -R162.reuse ;  /* 0x0000b40006d77a23 */ /* 0x100fe200000108a2 */
[----:B------:R-:W3:Y:S01]  /*5af0*/  MUFU.EX2 R0, R0 ;  /* 0x0000000000007308 */ /* 0x000ee20000000800 */
[--C-:B------:R-:W-:Y:S02]  /*5b00*/  FFMA.FTZ R216, R7, c[0x0][0x2d0], -R162.reuse ;  /* 0x0000b40007d87a23 */ /* 0x100fe400000108a2 */
[--C-:B------:R-:W-:Y:S02]  /*5b10*/  FFMA.FTZ R217, R10, c[0x0][0x2d0], -R162.reuse ;  /* 0x0000b4000ad97a23 */ /* 0x100fe400000108a2 */
[--C-:B------:R-:W-:Y:S01]  /*5b20*/  FFMA.FTZ R218, R11, c[0x0][0x2d0], -R162.reuse ;  /* 0x0000b4000bda7a23 */ /* 0x100fe200000108a2 */
[----:B------:R-:W-:Y:S01]  /*5b30*/  LDSM.16.MT88.4 R152, [R133+0x2900] ;  /* 0x002900008598783b */ /* 0x000fe20000004200 */
[--C-:B------:R-:W-:Y:S02]  /*5b40*/  FFMA.FTZ R219, R12, c[0x0][0x2d0], -R163.reuse ;  /* 0x0000b4000cdb7a23 */ /* 0x100fe400000108a3 */
[--C-:B------:R-:W-:Y:S01]  /*5b50*/  FFMA.FTZ R220, R13, c[0x0][0x2d0], -R163.reuse ;  /* 0x0000b4000ddc7a23 */ /* 0x100fe200000108a3 */
[----:B------:R-:W-:Y:S01]  /*5b60*/  MUFU.EX2 R173, R173 ;  /* 0x000000ad00ad7308 */ /* 0x000fe20000000800 */
[--C-:B------:R-:W-:Y:S02]  /*5b70*/  FFMA.FTZ R221, R14, c[0x0][0x2d0], -R162.reuse ;  /* 0x0000b4000edd7a23 */ /* 0x100fe400000108a2 */
[--C-:B------:R-:W-:Y:S01]  /*5b80*/  FFMA.FTZ R222, R15, c[0x0][0x2d0], -R162.reuse ;  /* 0x0000b4000fde7a23 */ /* 0x100fe200000108a2 */
[----:B------:R-:W-:Y:S01]  /*5b90*/  LDSM.16.MT88.4 R168, [R133+0x5900] ;  /* 0x0059000085a8783b */ /* 0x000fe20000004200 */
[C---:B-1----:R-:W-:Y:S02]  /*5ba0*/  FMUL.FTZ R4, R2.reuse, R128 ;  /* 0x0000008002047220 */ /* 0x042fe40000410000 */
[C---:B------:R-:W-:Y:S02]  /*5bb0*/  FMUL.FTZ R5, R2.reuse, R129 ;  /* 0x0000008102057220 */ /* 0x040fe40000410000 */
[C---:B------:R-:W-:Y:S01]  /*5bc0*/  FMUL.FTZ R8, R2.reuse, R124 ;  /* 0x0000007c02087220 */ /* 0x040fe20000410000 */
[----:B------:R-:W1:Y:S01]  /*5bd0*/  MUFU.EX2 R174, R174 ;  /* 0x000000ae00ae7308 */ /* 0x000e620000000800 */
[C---:B------:R-:W-:Y:S02]  /*5be0*/  FMUL.FTZ R9, R2.reuse, R125 ;  /* 0x0000007d02097220 */ /* 0x040fe40000410000 */
[----:B------:R-:W-:Y:S02]  /*5bf0*/  FMUL.FTZ R36, R2, R36 ;  /* 0x0000002402247220 */ /* 0x000fe40000410000 */
[C---:B---3--:R-:W-:Y:S02]  /*5c00*/  FMUL.FTZ R6, R0.reuse, R130 ;  /* 0x0000008200067220 */ /* 0x048fe40000410000 */
[C---:B------:R-:W-:Y:S02]  /*5c10*/  FMUL.FTZ R7, R0.reuse, R131 ;  /* 0x0000008300077220 */ /* 0x040fe40000410000 */
[C---:B------:R-:W-:Y:S01]  /*5c20*/  FMUL.FTZ R10, R0.reuse, R126 ;  /* 0x0000007e000a7220 */ /* 0x040fe20000410000 */
[----:B------:R-:W-:Y:S01]  /*5c30*/  MUFU.EX2 R175, R175 ;  /* 0x000000af00af7308 */ /* 0x000fe20000000800 */
[----:B------:R-:W-:Y:S02]  /*5c40*/  FMUL.FTZ R11, R0, R127 ;  /* 0x0000007f000b7220 */ /* 0x000fe40000410000 */
[----:B------:R-:W3:Y:S01]  /*5c50*/  LDSM.16.MT88.4 R124, [R135+UR4+0x100] ;  /* 0x00010004877c783b */ /* 0x000ee20008004200 */
[----:B------:R-:W-:Y:S02]  /*5c60*/  FMUL.FTZ R37, R2, R37 ;  /* 0x0000002502257220 */ /* 0x000fe40000410000 */
[C---:B------:R-:W-:Y:S02]  /*5c70*/  FMUL.FTZ R38, R0.reuse, R38 ;  /* 0x0000002600267220 */ /* 0x040fe40000410000 */
[----:B------:R-:W-:Y:S02]  /*5c80*/  FMUL.FTZ R39, R0, R39 ;  /* 0x0000002700277220 */ /* 0x000fe40000410000 */
[----:B------:R-:W4:Y:S01]  /*5c90*/  MUFU.EX2 R214, R214 ;  /* 0x000000d600d67308 */ /* 0x000f220000000800 */
[C---:B------:R-:W-:Y:S02]  /*5ca0*/  FMUL.FTZ R40, R2.reuse, R40 ;  /* 0x0000002802287220 */ /* 0x040fe40000410000 */
[----:B------:R-:W-:Y:S01]  /*5cb0*/  FMUL.FTZ R41, R2, R41 ;  /* 0x0000002902297220 */ /* 0x000fe20000410000 */
[----:B-1----:R-:W-:Y:S01]  /*5cc0*/  F2FP.BF16.PACK_AB R128, R174, R173 ;  /* 0x000000adae80723e */ /* 0x002fe200000010ff */
        /* <DEDUP_REMOVED lines=9> */
[----:B------:R-:W1:Y:S01]  /*5d60*/  MUFU.EX2 R216, R216 ;  /* 0x000000d800d87308 */ /* 0x000e620000000800 */
[C---:B------:R-:W-:Y:S02]  /*5d70*/  FMUL.FTZ R46, R0.reuse, R46 ;  /* 0x0000002e002e7220 */ /* 0x040fe40000410000 */
[----:B------:R-:W-:Y:S01]  /*5d80*/  FMUL.FTZ R47, R0, R47 ;  /* 0x0000002f002f7220 */ /* 0x000fe20000410000 */
[----:B----4-:R-:W-:Y:S01]  /*5d90*/  F2FP.BF16.PACK_AB R130, R214, R175 ;  /* 0x000000afd682723e */ /* 0x010fe200000010ff */
        /* <DEDUP_REMOVED lines=30> */
[C---:B------:R-:W-:Y:S05]  /*5f80*/  HMMA.16816.F32.BF16 R4, R128.reuse, R136, R4 ;  /* 0x000000888004723c */ /* 0x040fea0000041804 */
[----:B------:R-:W-:Y:S02]  /*5f90*/  FMUL.FTZ R71, R0, R71 ;  /* 0x0000004700477220 */ /* 0x000fe40000410000 */
[----:B------:R-:W-:Y:S01]  /*5fa0*/  IADD3 R136, R135, UR4, RZ ;  /* 0x0000000487887c10 */ /* 0x000fe2000fffe0ff */
[C---:B------:R-:W-:Y:S01]  /*5fb0*/  HMMA.16816.F32.BF16 R8, R128.reuse, R138, R8 ;  /* 0x0000008a8008723c */ /* 0x040fe20000041808 */
[----:B------:R-:W4:Y:S03]  /*5fc0*/  MUFU.EX2 R222, R222 ;  /* 0x000000de00de7308 */ /* 0x000f260000000800 */
[----:B------:R-:W-:Y:S01]  /*5fd0*/  IADD3 R172, R181, R136, RZ ;  /* 0x00000088b5ac7210 */ /* 0x000fe20007ffe0ff */
[C---:B------:R-:W-:Y:S02]  /*5fe0*/  FMUL.FTZ R72, R2.reuse, R72 ;  /* 0x0000004802487220 */ /* 0x040fe40000410000 */
[----:B------:R-:W-:Y:S01]  /*5ff0*/  FMUL.FTZ R73, R2, R73 ;  /* 0x0000004902497220 */ /* 0x000fe20000410000 */
[C---:B--2---:R-:W-:Y:S01]  /*6000*/  HMMA.16816.F32.BF16 R36, R128.reuse, R140, R36 ;  /* 0x0000008c8024723c */ /* 0x044fe20000041824 */
[----:B------:R-:W2:Y:S03]  /*6010*/  LDSM.16.MT88.4 R136, [R172+0x100] ;  /* 0x00010000ac88783b */ /* 0x000ea60000004200 */
[C---:B------:R-:W-:Y:S02]  /*6020*/  FMUL.FTZ R74, R0.reuse, R74 ;  /* 0x0000004a004a7220 */ /* 0x040fe40000410000 */
[----:B------:R-:W-:Y:S02]  /*6030*/  FMUL.FTZ R75, R0, R75 ;  /* 0x0000004b004b7220 */ /* 0x000fe40000410000 */
[C---:B------:R-:W-:Y:S01]  /*6040*/  HMMA.16816.F32.BF16 R40, R128.reuse, R142, R40 ;  /* 0x0000008e8028723c */ /* 0x040fe20000041828 */
[----:B------:R-:W5:Y:S03]  /*6050*/  LDSM.16.MT88.4 R140, [R176+UR4+0x2100] ;  /* 0x00210004b08c783b */ /* 0x000f660008004200 */
[C---:B------:R-:W-:Y:S02]  /*6060*/  FMUL.FTZ R76, R2.reuse, R76 ;  /* 0x0000004c024c7220 */ /* 0x040fe40000410000 */
[----:B------:R-:W-:Y:S02]  /*6070*/  FMUL.FTZ R77, R2, R77 ;  /* 0x0000004d024d7220 */ /* 0x000fe40000410000 */
[C---:B---3--:R-:W-:Y:S01]  /*6080*/  HMMA.16816.F32.BF16 R44, R128.reuse, R124, R44 ;  /* 0x0000007c802c723c */ /* 0x048fe2000004182c */
[----:B------:R-:W-:Y:S03]  /*6090*/  LDSM.16.MT88.4 R120, [R172+0x4100] ;  /* 0x00410000ac78783b */ /* 0x000fe60000004200 */
[C---:B------:R-:W-:Y:S02]  /*60a0*/  FMUL.FTZ R78, R0.reuse, R78 ;  /* 0x0000004e004e7220 */ /* 0x040fe40000410000 */
[----:B------:R-:W-:Y:S02]  /*60b0*/  FMUL.FTZ R79, R0, R79 ;  /* 0x0000004f004f7220 */ /* 0x000fe40000410000 */
[C---:B------:R-:W-:Y:S01]  /*60c0*/  HMMA.16816.F32.BF16 R48, R128.reuse, R126, R48 ;  /* 0x0000007e8030723c */ /* 0x040fe20000041830 */
[----:B------:R-:W3:Y:S03]  /*60d0*/  LDSM.16.MT88.4 R124, [R133+0x2100] ;  /* 0x00210000857c783b */ /* 0x000ee60000004200 */
[C---:B------:R-:W-:Y:S02]  /*60e0*/  FMUL.FTZ R80, R2.reuse, R80 ;  /* 0x0000005002507220 */ /* 0x040fe40000410000 */
[----:B------:R-:W-:Y:S02]  /*60f0*/  FMUL.FTZ R81, R2, R81 ;  /* 0x0000005102517220 */ /* 0x000fe40000410000 */
[C---:B------:R-:W-:Y:S01]  /*6100*/  FMUL.FTZ R82, R0.reuse, R82 ;  /* 0x0000005200527220 */ /* 0x040fe20000410000 */
[----:B------:R-:W-:Y:S03]  /*6110*/  LDSM.16.MT88.4 R144, [R172+0x900] ;  /* 0x00090000ac90783b */ /* 0x000fe60000004200 */
        /* <DEDUP_REMOVED lines=8> */
[----:B------:R-:W2:Y:S03]  /*61a0*/  LDSM.16.MT88.4 R136, [R135+UR4+0x2100] ;  /* 0x002100048788783b */ /* 0x000ea60008004200 */
[----:B------:R-:W-:Y:S02]  /*61b0*/  FMUL.FTZ R89, R2, R89 ;  /* 0x0000005902597220 */ /* 0x000fe40000410000 */
[C---:B------:R-:W-:Y:S02]  /*61c0*/  FMUL.FTZ R90, R0.reuse, R90 ;  /* 0x0000005a005a7220 */ /* 0x040fe40000410000 */
[C---:B-----5:R-:W-:Y:S04]  /*61d0*/  HMMA.16816.F32.BF16 R60, R128.reuse, R140, R60 ;  /* 0x0000008c803c723c */ /* 0x060fe8000004183c */
[----:B------:R-:W-:Y:S02]  /*61e0*/  FMUL.FTZ R91, R0, R91 ;  /* 0x0000005b005b7220 */ /* 0x000fe40000410000 */
[C---:B------:R-:W-:Y:S02]  /*61f0*/  FMUL.FTZ R92, R2.reuse, R92 ;  /* 0x0000005c025c7220 */ /* 0x040fe40000410000 */
[C---:B------:R-:W-:Y:S01]  /*6200*/  HMMA.16816.F32.BF16 R64, R128.reuse, R142, R64 ;  /* 0x0000008e8040723c */ /* 0x040fe20000041840 */
[----:B------:R-:W5:Y:S03]  /*6210*/  LDSM.16.MT88.4 R140, [R172+0x2100] ;  /* 0x00210000ac8c783b */ /* 0x000f660000004200 */
[----:B------:R-:W-:Y:S02]  /*6220*/  FMUL.FTZ R93, R2, R93 ;  /* 0x0000005d025d7220 */ /* 0x000fe40000410000 */
[C---:B------:R-:W-:Y:S02]  /*6230*/  FMUL.FTZ R94, R0.reuse, R94 ;  /* 0x0000005e005e7220 */ /* 0x040fe40000410000 */
[C---:B---3--:R-:W-:Y:S04]  /*6240*/  HMMA.16816.F32.BF16 R68, R128.reuse, R124, R68 ;  /* 0x0000007c8044723c */ /* 0x048fe80000041844 */
[----:B------:R-:W-:Y:S02]  /*6250*/  FMUL.FTZ R95, R0, R95 ;  /* 0x0000005f005f7220 */ /* 0x000fe40000410000 */
[C---:B------:R-:W-:Y:S02]  /*6260*/  FMUL.FTZ R96, R2.reuse, R96 ;  /* 0x0000006002607220 */ /* 0x040fe40000410000 */
[C---:B------:R-:W-:Y:S01]  /*6270*/  HMMA.16816.F32.BF16 R72, R128.reuse, R126, R72 ;  /* 0x0000007e8048723c */ /* 0x040fe20000041848 */
[----:B------:R-:W3:Y:S03]  /*6280*/  LDSM.16.MT88.4 R124, [R176+UR4+0x4100] ;  /* 0x00410004b07c783b */ /* 0x000ee60008004200 */
        /* <DEDUP_REMOVED lines=8> */
[----:B------:R-:W2:Y:S03]  /*6310*/  LDSM.16.MT88.4 R136, [R133+0x4100] ;  /* 0x004100008588783b */ /* 0x000ea60000004200 */
[----:B------:R-:W-:Y:S02]  /*6320*/  FMUL.FTZ R103, R0, R103 ;  /* 0x0000006700677220 */ /* 0x000fe40000410000 */
[C---:B------:R-:W-:Y:S02]  /*6330*/  FMUL.FTZ R104, R2.reuse, R104 ;  /* 0x0000006802687220 */ /* 0x040fe40000410000 */
[C---:B-----5:R-:W-:Y:S04]  /*6340*/  HMMA.16816.F32.BF16 R84, R128.reuse, R140, R84 ;  /* 0x0000008c8054723c */ /* 0x060fe80000041854 */
[----:B------:R-:W-:Y:S02]  /*6350*/  FMUL.FTZ R105, R2, R105 ;  /* 0x0000006902697220 */ /* 0x000fe40000410000 */
[C---:B------:R-:W-:Y:S02]  /*6360*/  FMUL.FTZ R106, R0.reuse, R106 ;  /* 0x0000006a006a7220 */ /* 0x040fe40000410000 */
[C---:B------:R-:W-:Y:S01]  /*6370*/  HMMA.16816.F32.BF16 R88, R128.reuse, R142, R88 ;  /* 0x0000008e8058723c */ /* 0x040fe20000041858 */
[----:B------:R-:W5:Y:S03]  /*6380*/  LDSM.16.MT88.4 R140, [R135+UR4+0x4100] ;  /* 0x00410004878c783b */ /* 0x000f660008004200 */
[----:B------:R-:W-:Y:S02]  /*6390*/  FMUL.FTZ R107, R0, R107 ;  /* 0x0000006b006b7220 */ /* 0x000fe40000410000 */
[--C-:B------:R-:W-:Y:S02]  /*63a0*/  FFMA.FTZ R223, R16, c[0x0][0x2d0], -R163.reuse ;  /* 0x0000b40010df7a23 */ /* 0x100fe400000108a3 */
[C---:B---3--:R-:W-:Y:S04]  /*63b0*/  HMMA.16816.F32.BF16 R92, R128.reuse, R124, R92 ;  /* 0x0000007c805c723c */ /* 0x048fe8000004185c */
[--C-:B------:R-:W-:Y:S01]  /*63c0*/  FFMA.FTZ R224, R17, c[0x0][0x2d0], -R163.reuse ;  /* 0x0000b40011e07a23 */ /* 0x100fe200000108a3 */
[----:B------:R-:W-:Y:S01]  /*63d0*/  MUFU.EX2 R223, R223 ;  /* 0x000000df00df7308 */ /* 0x000fe20000000800 */
[--C-:B------:R-:W-:Y:S02]  /*63e0*/  FFMA.FTZ R225, R18, c[0x0][0x2d0], -R162.reuse ;  /* 0x0000b40012e17a23 */ /* 0x100fe400000108a2 */
[C---:B------:R-:W-:Y:S01]  /*63f0*/  HMMA.16816.F32.BF16 R96, R128.reuse, R126, R96 ;  /* 0x0000007e8060723c */ /* 0x040fe20000041860 */
[----:B------:R-:W3:Y:S03]  /*6400*/  LDSM.16.MT88.4 R124, [R176+UR4+0x900] ;  /* 0x00090004b07c783b */ /* 0x000ee60008004200 */
[--C-:B------:R-:W-:Y:S02]  /*6410*/  FFMA.FTZ R226, R19, c[0x0][0x2d0], -R162.reuse ;  /* 0x0000b40013e27a23 */ /* 0x100fe400000108a2 */
[C---:B------:R-:W-:Y:S01]  /*6420*/  FMUL.FTZ R108, R2.reuse, R108 ;  /* 0x0000006c026c7220 */ /* 0x040fe20000410000 */
[----:B------:R-:W5:Y:S01]  /*6430*/  MUFU.EX2 R224, R224 ;  /* 0x000000e000e07308 */ /* 0x000f620000000800 */
[----:B------:R-:W-:Y:S01]  /*6440*/  FMUL.FTZ R109, R2, R109 ;  /* 0x0000006d026d7220 */ /* 0x000fe20000410000 */
[C---:B--2---:R-:W-:Y:S03]  /*6450*/  HMMA.16816.F32.BF16 R12, R128.reuse, R136, R12 ;  /* 0x00000088800c723c */ /* 0x044fe6000004180c */
[C---:B------:R-:W-:Y:S02]  /*6460*/  FMUL.FTZ R110, R0.reuse, R110 ;  /* 0x0000006e006e7220 */ /* 0x040fe40000410000 */
[----:B------:R-:W-:Y:S02]  /*6470*/  FMUL.FTZ R111, R0, R111 ;  /* 0x0000006f006f7220 */ /* 0x000fe40000410000 */
[C---:B------:R-:W-:Y:S01]  /*6480*/  FMUL.FTZ R16, R2.reuse, R116 ;  /* 0x0000007402107220 */ /* 0x040fe20000410000 */
[C---:B------:R-:W-:Y:S01]  /*6490*/  HMMA.16816.F32.BF16 R100, R128.reuse, R138, R100 ;  /* 0x0000008a8064723c */ /* 0x040fe20000041864 */
[----:B------:R-:W2:Y:S01]  /*64a0*/  LDSM.16.MT88.4 R136, [R133+0x900] ;  /* 0x000900008588783b */ /* 0x000ea20000004200 */
[----:B------:R-:W-:Y:S02]  /*64b0*/  MUFU.EX2 R225, R225 ;  /* 0x000000e100e17308 */ /* 0x000fe40000000800 */
[----:B------:R-:W-:Y:S01]  /*64c0*/  FMUL.FTZ R17, R2, R117 ;  /* 0x0000007502117220 */ /* 0x000fe20000410000 */
[----:B-1----:R-:W-:Y:S01]  /*64d0*/  F2FP.BF16.PACK_AB R116, R220, R219 ;  /* 0x000000dbdc74723e */ /* 0x002fe200000010ff */
[----:B------:R-:W-:Y:S01]  /*64e0*/  FMUL.FTZ R18, R0, R118 ;  /* 0x0000007600127220 */ /* 0x000fe20000410000 */
[----:B----4-:R-:W-:Y:S01]  /*64f0*/  F2FP.BF16.PACK_AB R117, R222, R221 ;  /* 0x000000ddde75723e */ /* 0x010fe200000010ff */
[C---:B-----5:R-:W-:Y:S04]  /*6500*/  HMMA.16816.F32.BF16 R104, R128.reuse, R140, R104 ;  /* 0x0000008c8068723c */ /* 0x060fe80000041868 */
[----:B------:R-:W1:Y:S01]  /*6510*/  MUFU.EX2 R226, R226 ;  /* 0x000000e200e27308 */ /* 0x000e620000000800 */
[----:B------:R-:W-:Y:S01]  /*6520*/  FMUL.FTZ R19, R0, R119 ;  /* 0x0000007700137220 */ /* 0x000fe20000410000 */
[----:B------:R-:W-:Y:S01]  /*6530*/  F2FP.BF16.PACK_AB R118, R224, R223 ;  /* 0x000000dfe076723e */ /* 0x000fe200000010ff */
[C---:B------:R-:W-:Y:S01]  /*6540*/  FMUL.FTZ R112, R2.reuse, R112 ;  /* 0x0000007002707220 */ /* 0x040fe20000410000 */
[C---:B------:R-:W-:Y:S01]  /*6550*/  HMMA.16816.F32.BF16 R108, R128.reuse, R142, R108 ;  /* 0x0000008e806c723c */ /* 0x040fe2000004186c */
[----:B------:R-:W4:Y:S03]  /*6560*/  LDSM.16.MT88.4 R140, [R135+UR4+0x900] ;  /* 0x00090004878c783b */ /* 0x000f260008004200 */
[----:B------:R-:W-:Y:S02]  /*6570*/  FMUL.FTZ R113, R2, R113 ;  /* 0x0000007102717220 */ /* 0x000fe40000410000 */
[C---:B------:R-:W-:Y:S02]  /*6580*/  FMUL.FTZ R114, R0.reuse, R114 ;  /* 0x0000007200727220 */ /* 0x040fe40000410000 */
[C---:B------:R-:W-:Y:S04]  /*6590*/  HMMA.16816.F32.BF16 R16, R128.reuse, R120, R16 ;  /* 0x000000788010723c */ /* 0x040fe80000041810 */
[----:B------:R-:W-:Y:S02]  /*65a0*/  FMUL.FTZ R115, R0, R115 ;  /* 0x0000007300737220 */ /* 0x000fe40000410000 */
[--C-:B------:R-:W-:Y:S02]  /*65b0*/  FFMA.FTZ R227, R20, c[0x0][0x2d0], -R163.reuse ;  /* 0x0000b40014e37a23 */ /* 0x100fe400000108a3 */
[--C-:B------:R-:W-:Y:S03]  /*65c0*/  FFMA.FTZ R228, R21, c[0x0][0x2d0], -R163.reuse ;  /* 0x0000b40015e47a23 */ /* 0x100fe600000108a3 */
[----:B------:R-:W-:Y:S01]  /*65d0*/  HMMA.16816.F32.BF16 R112, R128, R122, R112 ;  /* 0x0000007a8070723c */ /* 0x000fe20000041870 */
[----:B------:R-:W5:Y:S01]  /*65e0*/  LDSM.16.MT88.4 R120, [R172+0x2900] ;  /* 0x00290000ac78783b */ /* 0x000f620000004200 */
[----:B------:R-:W-:Y:S01]  /*65f0*/  MUFU.EX2 R227, R227 ;  /* 0x000000e300e37308 */ /* 0x000fe20000000800 */
[----:B-1----:R-:W-:Y:S01]  /*6600*/  F2FP.BF16.PACK_AB R119, R226, R225 ;  /* 0x000000e1e277723e */ /* 0x002fe200000010ff */
[--C-:B------:R-:W-:Y:S02]  /*6610*/  FFMA.FTZ R229, R22, c[0x0][0x2d0], -R162.reuse ;  /* 0x0000b40016e57a23 */ /* 0x100fe400000108a2 */
[--C-:B------:R-:W-:Y:S02]  /*6620*/  FFMA.FTZ R230, R23, c[0x0][0x2d0], -R162.reuse ;  /* 0x0000b40017e67a23 */ /* 0x100fe400000108a2 */
[--C-:B------:R-:W-:Y:S01]  /*6630*/  FFMA.FTZ R231, R24, c[0x0][0x2d0], -R163.reuse ;  /* 0x0000b40018e77a23 */ /* 0x100fe200000108a3 */
[----:B------:R-:W-:Y:S01]  /*6640*/  LDSM.16.MT88.4 R128, [R133+0x4900] ;  /* 0x004900008580783b */ /* 0x000fe20000004200 */
[C---:B---3--:R-:W-:Y:S02]  /*6650*/  HMMA.16816.F32.BF16 R4, R116.reuse, R124, R4 ;  /* 0x0000007c7404723c */ /* 0x048fe40000041804 */
[----:B------:R-:W1:Y:S03]  /*6660*/  MUFU.EX2 R228, R228 ;  /* 0x000000e400e47308 */ /* 0x000e660000000800 */
[--C-:B------:R-:W-:Y:S02]  /*6670*/  FFMA.FTZ R232, R25, c[0x0][0x2d0], -R163.reuse ;  /* 0x0000b40019e87a23 */ /* 0x100fe400000108a3 */
[--C-:B------:R-:W-:Y:S01]  /*6680*/  FFMA.FTZ R233, R26, c[0x0][0x2d0], -R162.reuse ;  /* 0x0000b4001ae97a23 */ /* 0x100fe200000108a2 */
[C---:B------:R-:W-:Y:S01]  /*6690*/  HMMA.16816.F32.BF16 R8, R116.reuse, R126, R8 ;  /* 0x0000007e7408723c */ /* 0x040fe20000041808 */
[----:B------:R-:W3:Y:S03]  /*66a0*/  LDSM.16.MT88.4 R124, [R176+UR4+0x4900] ;  /* 0x00490004b07c783b */ /* 0x000ee60008004200 */
[--C-:B------:R-:W-:Y:S01]  /*66b0*/  FFMA.FTZ R234, R27, c[0x0][0x2d0], -R162.reuse ;  /* 0x0000b4001bea7a23 */ /* 0x100fe200000108a2 */
[----:B------:R-:W-:Y:S01]  /*66c0*/  MUFU.EX2 R229, R229 ;  /* 0x000000e500e57308 */ /* 0x000fe20000000800 */
[--C-:B------:R-:W-:Y:S02]  /*66d0*/  FFMA.FTZ R235, R28, c[0x0][0x2d0], -R163.reuse ;  /* 0x0000b4001ceb7a23 */ /* 0x100fe400000108a3 */
[C---:B--2---:R-:W-:Y:S04]  /*66e0*/  HMMA.16816.F32.BF16 R36, R116.reuse, R136, R36 ;  /* 0x000000887424723c */ /* 0x044fe80000041824 */
[--C-:B------:R-:W-:Y:S02]  /*66f0*/  FFMA.FTZ R236, R29, c[0x0][0x2d0], -R163.reuse ;  /* 0x0000b4001dec7a23 */ /* 0x100fe400000108a3 */
[--C-:B------:R-:W-:Y:S01]  /*6700*/  FFMA.FTZ R237, R30, c[0x0][0x2d0], -R162.reuse ;  /* 0x0000b4001eed7a23 */ /* 0x100fe200000108a2 */
[----:B------:R-:W2:Y:S01]  /*6710*/  MUFU.EX2 R230, R230 ;  /* 0x000000e600e67308 */ /* 0x000ea20000000800 */
[C---:B------:R-:W-:Y:S01]  /*6720*/  HMMA.16816.F32.BF16 R40, R116.reuse, R138, R40 ;  /* 0x0000008a7428723c */ /* 0x040fe20000041828 */
[----:B------:R-:W1:Y:S03]  /*6730*/  LDSM.16.MT88.4 R136, [R135+UR4+0x4900] ;  /* 0x004900048788783b */ /* 0x000e660008004200 */
[--C-:B------:R-:W-:Y:S02]  /*6740*/  FFMA.FTZ R238, R31, c[0x0][0x2d0], -R162.reuse ;  /* 0x0000b4001fee7a23 */ /* 0x100fe400000108a2 */
[--C-:B------:R-:W-:Y:S02]  /*6750*/  FFMA.FTZ R239, R32, c[0x0][0x2d0], -R163.reuse ;  /* 0x0000b40020ef7a23 */ /* 0x100fe400000108a3 */
[C---:B----4-:R-:W-:Y:S01]  /*6760*/  HMMA.16816.F32.BF16 R44, R116.reuse, R140, R44 ;  /* 0x0000008c742c723c */ /* 0x050fe2000004182c */
[----:B------:R-:W-:Y:S03]  /*6770*/  MUFU.EX2 R231, R231 ;  /* 0x000000e700e77308 */ /* 0x000fe60000000800 */
[----:B------:R-:W-:Y:S02]  /*6780*/  FFMA.FTZ R163, R33, c[0x0][0x2d0], -R163 ;  /* 0x0000b40021a37a23 */ /* 0x000fe400000108a3 */
[--C-:B------:R-:W-:Y:S02]  /*6790*/  FFMA.FTZ R241, R34, c[0x0][0x2d0], -R162.reuse ;  /* 0x0000b40022f17a23 */ /* 0x100fe400000108a2 */
[C---:B------:R-:W-:Y:S01]  /*67a0*/  HMMA.16816.F32.BF16 R48, R116.reuse, R142, R48 ;  /* 0x0000008e7430723c */ /* 0x040fe20000041830 */
[----:B------:R-:W-:Y:S02]  /*67b0*/  LDSM.16.MT88.4 R140, [R133+0x1100] ;  /* 0x00110000858c783b */ /* 0x000fe40000004200 */
[----:B------:R-:W-:Y:S01]  /*67c0*/  MUFU.EX2 R240, R163 ;  /* 0x000000a300f07308 */ /* 0x000fe20000000800 */
[----:B------:R-:W-:Y:S02]  /*67d0*/  FFMA.FTZ R162, R35, c[0x0][0x2d0], -R162 ;  /* 0x0000b40023a27a23 */ /* 0x000fe400000108a2 */
[----:B------:R-:W-:Y:S02]  /*67e0*/  FFMA.FTZ R173, R2, R213, R173 ;  /* 0x000000d502ad7223 */ /* 0x000fe400000100ad */
[C---:B------:R-:W-:Y:S04]  /*67f0*/  HMMA.16816.F32.BF16 R52, R116.reuse, R144, R52 ;  /* 0x000000907434723c */ /* 0x040fe80000041834 */
[----:B------:R-:W-:Y:S01]  /*6800*/  FFMA.FTZ R215, R0, R211, R215 ;  /* 0x000000d300d77223 */ /* 0x000fe200000100d7 */
[----:B------:R4:W-:Y:S01]  /*6810*/  MUFU.EX2 R242, R162 ;  /* 0x000000a200f27308 */ /* 0x0009e20000000800 */
[----:B------:R-:W-:Y:S01]  /*6820*/  IADD3 R0, R212, -0x2, RZ ;  /* 0xfffffffed4007810 */ /* 0x000fe20007ffe0ff */
[----:B------:R-:W-:Y:S01]  /*6830*/  FADD.FTZ R174, R174, R173 ;  /* 0x000000adaeae7221 */ /* 0x000fe20000010000 */
[C---:B------:R-:W-:Y:S01]  /*6840*/  HMMA.16816.F32.BF16 R56, R116.reuse, R146, R56 ;  /* 0x000000927438723c */ /* 0x040fe20000041838 */
[----:B------:R-:W-:Y:S02]  /*6850*/  LDSM.16.MT88.4 R144, [R135+UR4+0x1100] ;  /* 0x001100048790783b */ /* 0x000fe40008004200 */
[----:B------:R-:W-:Y:S01]  /*6860*/  ISETP.GE.AND P0, PT, R0, R189, PT ;  /* 0x000000bd0000720c */ /* 0x000fe20003f06270 */
[----:B------:R-:W-:Y:S02]  /*6870*/  FADD.FTZ R216, R216, R215 ;  /* 0x000000d7d8d87221 */ /* 0x000fe40000010000 */
[----:B------:R-:W-:Y:S01]  /*6880*/  FADD.FTZ R175, R175, R174 ;  /* 0x000000aeafaf7221 */ /* 0x000fe20000010000 */
[----:B------:R-:W1:Y:S01]  /*6890*/  MUFU.EX2 R232, R232 ;  /* 0x000000e800e87308 */ /* 0x000e620000000800 */
[C---:B------:R-:W-:Y:S04]  /*68a0*/  HMMA.16816.F32.BF16 R60, R116.reuse, R148, R60 ;  /* 0x00000094743c723c */ /* 0x040fe8000004183c */
[----:B------:R-:W-:Y:S02]  /*68b0*/  FADD.FTZ R217, R217, R216 ;  /* 0x000000d8d9d97221 */ /* 0x000fe40000010000 */
[----:B------:R-:W-:Y:S02]  /*68c0*/  FADD.FTZ R214, R214, R175 ;  /* 0x000000afd6d67221 */ /* 0x000fe40000010000 */
[C---:B------:R-:W-:Y:S01]  /*68d0*/  HMMA.16816.F32.BF16 R64, R116.reuse, R150, R64 ;  /* 0x000000967440723c */ /* 0x040fe20000041840 */
[----:B------:R-:W-:Y:S01]  /*68e0*/  LDSM.16.MT88.4 R148, [R172+0x1900] ;  /* 0x00190000ac94783b */ /* 0x000fe20000004200 */
[----:B------:R-:W-:Y:S02]  /*68f0*/  MUFU.EX2 R233, R233 ;  /* 0x000000e900e97308 */ /* 0x000fe40000000800 */
[----:B------:R-:W-:Y:S02]  /*6900*/  FADD.FTZ R218, R218, R217 ;  /* 0x000000d9dada7221 */ /* 0x000fe40000010000 */
[----:B------:R-:W-:Y:S02]  /*6910*/  FADD.FTZ R219, R219, R214 ;  /* 0x000000d6dbdb7221 */ /* 0x000fe40000010000 */
[C---:B------:R-:W-:Y:S01]  /*6920*/  HMMA.16816.F32.BF16 R68, R116.reuse, R152, R68 ;  /* 0x000000987444723c */ /* 0x040fe20000041844 */
[----:B----4-:R-:W-:Y:S03]  /*6930*/  LDSM.16.MT88.4 R160, [R172+0x3900] ;  /* 0x00390000aca0783b */ /* 0x010fe60000004200 */
[----:B------:R-:W4:Y:S01]  /*6940*/  MUFU.EX2 R234, R234 ;  /* 0x000000ea00ea7308 */ /* 0x000f220000000800 */
[----:B------:R-:W-:Y:S02]  /*6950*/  FADD.FTZ R221, R221, R218 ;  /* 0x000000dadddd7221 */ /* 0x000fe40000010000 */
[----:B------:R-:W-:Y:S01]  /*6960*/  FADD.FTZ R220, R220, R219 ;  /* 0x000000dbdcdc7221 */ /* 0x000fe20000010000 */
[C---:B------:R-:W-:Y:S01]  /*6970*/  HMMA.16816.F32.BF16 R72, R116.reuse, R154, R72 ;  /* 0x0000009a7448723c */ /* 0x040fe20000041848 */
[----:B------:R-:W-:Y:S03]  /*6980*/  LDSM.16.MT88.4 R152, [R176+UR4+0x3900] ;  /* 0x00390004b098783b */ /* 0x000fe60008004200 */
[----:B------:R-:W-:Y:S02]  /*6990*/  FADD.FTZ R222, R222, R221 ;  /* 0x000000dddede7221 */ /* 0x000fe40000010000 */
[----:B------:R-:W-:Y:S01]  /*69a0*/  MUFU.EX2 R235, R235 ;  /* 0x000000eb00eb7308 */ /* 0x000fe20000000800 */
[----:B------:R-:W-:Y:S01]  /*69b0*/  FADD.FTZ R223, R223, R220 ;  /* 0x000000dcdfdf7221 */ /* 0x000fe20000010000 */
[C---:B------:R-:W-:Y:S04]  /*69c0*/  HMMA.16816.F32.BF16 R76, R116.reuse, R156, R76 ;  /* 0x0000009c744c723c */ /* 0x040fe8000004184c */
[----:B------:R-:W-:Y:S02]  /*69d0*/  FADD.FTZ R225, R225, R222 ;  /* 0x000000dee1e17221 */ /* 0x000fe40000010000 */
[----:B------:R-:W-:Y:S02]  /*69e0*/  FADD.FTZ R224, R224, R223 ;  /* 0x000000dfe0e07221 */ /* 0x000fe40000010000 */
[C---:B------:R-:W-:Y:S01]  /*69f0*/  HMMA.16816.F32.BF16 R80, R116.reuse, R158, R80 ;  /* 0x0000009e7450723c */ /* 0x040fe20000041850 */
[----:B------:R-:W-:Y:S01]  /*6a00*/  LDSM.16.MT88.4 R156, [R135+UR4+0x3900] ;  /* 0x00390004879c783b */ /* 0x000fe20008004200 */
[----:B------:R-:W1:Y:S02]  /*6a10*/  MUFU.EX2 R236, R236 ;  /* 0x000000ec00ec7308 */ /* 0x000e640000000800 */
[----:B------:R-:W-:Y:S04]  /*6a20*/  FADD.FTZ R226, R226, R225 ;  /* 0x000000e1e2e27221 */ /* 0x000fe80000010000 */
[C---:B-----5:R-:W-:Y:S04]  /*6a30*/  HMMA.16816.F32.BF16 R84, R116.reuse, R120, R84 ;  /* 0x000000787454723c */ /* 0x060fe80000041854 */
[----:B------:R-:W-:Y:S04]  /*6a40*/  MUFU.EX2 R237, R237 ;  /* 0x000000ed00ed7308 */ /* 0x000fe80000000800 */
[C---:B------:R-:W-:Y:S01]  /*6a50*/  HMMA.16816.F32.BF16 R88, R116.reuse, R122, R88 ;  /* 0x0000007a7458723c */ /* 0x040fe20000041858 */
[----:B------:R-:W5:Y:S05]  /*6a60*/  LDSM.16.MT88.4 R120, [R172+0x4900] ;  /* 0x00490000ac78783b */ /* 0x000f6a0000004200 */
[----:B------:R-:W1:Y:S02]  /*6a70*/  MUFU.EX2 R238, R238 ;  /* 0x000000ee00ee7308 */ /* 0x000e640000000800 */
[C---:B---3--:R-:W-:Y:S08]  /*6a80*/  HMMA.16816.F32.BF16 R92, R116.reuse, R124, R92 ;  /* 0x0000007c745c723c */ /* 0x048ff0000004185c */
[C---:B------:R-:W-:Y:S01]  /*6a90*/  HMMA.16816.F32.BF16 R96, R116.reuse, R126, R96 ;  /* 0x0000007e7460723c */ /* 0x040fe20000041860 */
[----:B------:R-:W3:Y:S01]  /*6aa0*/  LDSM.16.MT88.4 R124, [R176+UR4+0x1100] ;  /* 0x00110004b07c783b */ /* 0x000ee20008004200 */
[----:B------:R-:W2:Y:S06]  /*6ab0*/  MUFU.EX2 R239, R239 ;  /* 0x000000ef00ef7308 */ /* 0x000eac0000000800 */
[C---:B------:R-:W-:Y:S04]  /*6ac0*/  HMMA.16816.F32.BF16 R12, R116.reuse, R128, R12 ;  /* 0x00000080740c723c */ /* 0x040fe8000004180c */
[----:B------:R-:W2:Y:S04]  /*6ad0*/  MUFU.EX2 R241, R241 ;  /* 0x000000f100f17308 */ /* 0x000ea80000000800 */
[C---:B------:R-:W-:Y:S01]  /*6ae0*/  HMMA.16816.F32.BF16 R100, R116.reuse, R130, R100 ;  /* 0x000000827464723c */ /* 0x040fe20000041864 */
[----:B------:R-:W2:Y:S07]  /*6af0*/  LDSM.16.MT88.4 R128, [R172+0x1100] ;  /* 0x00110000ac80783b */ /* 0x000eae0000004200 */
[C---:B-1----:R-:W-:Y:S08]  /*6b00*/  HMMA.16816.F32.BF16 R104, R116.reuse, R136, R104 ;  /* 0x000000887468723c */ /* 0x042ff00000041868 */
[C---:B------:R-:W-:Y:S01]  /*6b10*/  HMMA.16816.F32.BF16 R108, R116.reuse, R138, R108 ;  /* 0x0000008a746c723c */ /* 0x040fe2000004186c */
[----:B------:R-:W1:Y:S07]  /*6b20*/  LDSM.16.MT88.4 R136, [R176+UR4+0x3100] ;  /* 0x00310004b088783b */ /* 0x000e6e0008004200 */
[C---:B-----5:R-:W-:Y:S08]  /*6b30*/  HMMA.16816.F32.BF16 R16, R116.reuse, R120, R16 ;  /* 0x000000787410723c */ /* 0x060ff00000041810 */
[----:B------:R-:W-:Y:S01]  /*6b40*/  HMMA.16816.F32.BF16 R112, R116, R122, R112 ;  /* 0x0000007a7470723c */ /* 0x000fe20000041870 */
[----:B------:R-:W5:Y:S06]  /*6b50*/  LDSM.16.MT88.4 R120, [R133+0x3100] ;  /* 0x003100008578783b */ /* 0x000f6c0000004200 */
[----:B------:R-:W-:Y:S01]  /*6b60*/  F2FP.BF16.PACK_AB R116, R228, R227 ;  /* 0x000000e3e474723e */ /* 0x000fe200000010ff */
[----:B------:R-:W-:Y:S01]  /*6b70*/  FADD.FTZ R227, R227, R224 ;  /* 0x000000e0e3e37221 */ /* 0x000fe20000010000 */
[----:B--2---:R-:W-:Y:S03]  /*6b80*/  F2FP.BF16.PACK_AB R117, R230, R229 ;  /* 0x000000e5e675723e */ /* 0x004fe600000010ff */
        /* <DEDUP_REMOVED lines=11> */
[----:B------:R-:W2:Y:S07]  /*6c40*/  LDSM.16.MT88.4 R124, [R135+UR4+0x3100] ;  /* 0x00310004877c783b */ /* 0x000eae0008004200 */
[C---:B------:R-:W-:Y:S08]  /*6c50*/  HMMA.16816.F32.BF16 R36, R116.reuse, R140, R36 ;  /* 0x0000008c7424723c */ /* 0x040ff00000041824 */
[C---:B------:R-:W-:Y:S01]  /*6c60*/  HMMA.16816.F32.BF16 R40, R116.reuse, R142, R40 ;  /* 0x0000008e7428723c */ /* 0x040fe20000041828 */
[----:B------:R-:W-:Y:S07]  /*6c70*/  LDSM.16.MT88.4 R140, [R133+0x1900] ;  /* 0x00190000858c783b */ /* 0x000fee0000004200 */
[C---:B------:R-:W-:Y:S08]  /*6c80*/  HMMA.16816.F32.BF16 R44, R116.reuse, R144, R44 ;  /* 0x00000090742c723c */ /* 0x040ff0000004182c */
[C---:B------:R-:W-:Y:S01]  /*6c90*/  HMMA.16816.F32.BF16 R48, R116.reuse, R146, R48 ;  /* 0x000000927430723c */ /* 0x040fe20000041830 */
[----:B------:R-:W-:Y:S07]  /*6ca0*/  LDSM.16.MT88.4 R144, [R135+UR4+0x1900] ;  /* 0x001900048790783b */ /* 0x000fee0008004200 */
[C---:B------:R-:W-:Y:S08]  /*6cb0*/  HMMA.16816.F32.BF16 R52, R116.reuse, R128, R52 ;  /* 0x000000807434723c */ /* 0x040ff00000041834 */
[C---:B------:R-:W-:Y:S01]  /*6cc0*/  HMMA.16816.F32.BF16 R56, R116.reuse, R130, R56 ;  /* 0x000000827438723c */ /* 0x040fe20000041838 */
[----:B------:R-:W3:Y:S07]  /*6cd0*/  LDSM.16.MT88.4 R128, [R172+0x3100] ;  /* 0x00310000ac80783b */ /* 0x000eee0000004200 */
[C---:B-1----:R-:W-:Y:S08]  /*6ce0*/  HMMA.16816.F32.BF16 R60, R116.reuse, R136, R60 ;  /* 0x00000088743c723c */ /* 0x042ff0000004183c */
[C---:B------:R-:W-:Y:S01]  /*6cf0*/  HMMA.16816.F32.BF16 R64, R116.reuse, R138, R64 ;  /* 0x0000008a7440723c */ /* 0x040fe20000041840 */
[----:B------:R-:W1:Y:S07]  /*6d00*/  LDSM.16.MT88.4 R136, [R176+UR4+0x5100] ;  /* 0x00510004b088783b */ /* 0x000e6e0008004200 */
[C---:B-----5:R-:W-:Y:S08]  /*6d10*/  HMMA.16816.F32.BF16 R68, R116.reuse, R120, R68 ;  /* 0x000000787444723c */ /* 0x060ff00000041844 */
        /* <DEDUP_REMOVED lines=8> */
[C---:B-1----:R-:W-:Y:S07]  /*6da0*/  HMMA.16816.F32.BF16 R92, R116.reuse, R136, R92 ;  /* 0x00000088745c723c */ /* 0x042fee000004185c */
[----:B------:R-:W-:Y:S01]  /*6db0*/  F2FP.BF16.PACK_AB R136, R236, R235 ;  /* 0x000000ebec88723e */ /* 0x000fe200000010ff */
[C---:B------:R-:W-:Y:S04]  /*6dc0*/  HMMA.16816.F32.BF16 R96, R116.reuse, R138, R96 ;  /* 0x0000008a7460723c */ /* 0x040fe80000041860 */
[----:B------:R-:W-:Y:S01]  /*6dd0*/  F2FP.BF16.PACK_AB R137, R238, R237 ;  /* 0x000000edee89723e */ /* 0x000fe200000010ff */
[----:B------:R-:W-:Y:S02]  /*6de0*/  FADD.FTZ R235, R235, R232 ;  /* 0x000000e8ebeb7221 */ /* 0x000fe40000010000 */
[----:B------:R-:W-:Y:S01]  /*6df0*/  F2FP.BF16.PACK_AB R138, R240, R239 ;  /* 0x000000eff08a723e */ /* 0x000fe200000010ff */
[C---:B----4-:R-:W-:Y:S04]  /*6e00*/  HMMA.16816.F32.BF16 R12, R116.reuse, R120, R12 ;  /* 0x00000078740c723c */ /* 0x050fe8000004180c */
[----:B------:R-:W-:Y:S01]  /*6e10*/  F2FP.BF16.PACK_AB R139, R242, R241 ;  /* 0x000000f1f28b723e */ /* 0x000fe200000010ff */
[----:B------:R-:W-:Y:S02]  /*6e20*/  FADD.FTZ R237, R237, R234 ;  /* 0x000000eaeded7221 */ /* 0x000fe40000010000 */
[----:B------:R-:W-:Y:S01]  /*6e30*/  FADD.FTZ R236, R236, R235 ;  /* 0x000000ebecec7221 */ /* 0x000fe20000010000 */
[C---:B------:R-:W-:Y:S01]  /*6e40*/  HMMA.16816.F32.BF16 R100, R116.reuse, R122, R100 ;  /* 0x0000007a7464723c */ /* 0x040fe20000041864 */
[----:B------:R-:W1:Y:S03]  /*6e50*/  LDSM.16.MT88.4 R120, [R176+UR4+0x1900] ;  /* 0x00190004b078783b */ /* 0x000e660008004200 */
[----:B------:R-:W-:Y:S02]  /*6e60*/  FADD.FTZ R238, R238, R237 ;  /* 0x000000edeeee7221 */ /* 0x000fe40000010000 */
[----:B------:R-:W-:Y:S02]  /*6e70*/  FADD.FTZ R213, R239, R236 ;  /* 0x000000ecefd57221 */ /* 0x000fe40000010000 */
[C---:B--2---:R-:W-:Y:S04]  /*6e80*/  HMMA.16816.F32.BF16 R104, R116.reuse, R124, R104 ;  /* 0x0000007c7468723c */ /* 0x044fe80000041868 */
[----:B------:R-:W-:Y:S02]  /*6e90*/  FADD.FTZ R211, R241, R238 ;  /* 0x000000eef1d37221 */ /* 0x000fe40000010000 */
[----:B------:R-:W-:Y:S02]  /*6ea0*/  FADD.FTZ R213, R240, R213 ;  /* 0x000000d5f0d57221 */ /* 0x000fe40000010000 */
[C---:B------:R-:W-:Y:S04]  /*6eb0*/  HMMA.16816.F32.BF16 R108, R116.reuse, R126, R108 ;  /* 0x0000007e746c723c */ /* 0x040fe8000004186c */
[----:B------:R-:W-:Y:S04]  /*6ec0*/  FADD.FTZ R211, R242, R211 ;  /* 0x000000d3f2d37221 */ /* 0x000fe80000010000 */
[C---:B---3--:R-:W-:Y:S08]  /*6ed0*/  HMMA.16816.F32.BF16 R16, R116.reuse, R128, R16 ;  /* 0x000000807410723c */ /* 0x048ff00000041810 */
[----:B------:R-:W-:Y:S01]  /*6ee0*/  HMMA.16816.F32.BF16 R112, R116, R130, R112 ;  /* 0x000000827470723c */ /* 0x000fe20000041870 */
[----:B------:R-:W2:Y:S07]  /*6ef0*/  LDSM.16.MT88.4 R116, [R133+0x3900] ;  /* 0x003900008574783b */ /* 0x000eae0000004200 */
[C---:B-1----:R-:W-:Y:S08]  /*6f00*/  HMMA.16816.F32.BF16 R128, R136.reuse, R120, R4 ;  /* 0x000000788880723c */ /* 0x042ff00000041804 */
[C---:B------:R-:W-:Y:S08]  /*6f10*/  HMMA.16816.F32.BF16 R124, R136.reuse, R122, R8 ;  /* 0x0000007a887c723c */ /* 0x040ff00000041808 */
[C---:B------:R-:W-:Y:S08]  /*6f20*/  HMMA.16816.F32.BF16 R36, R136.reuse, R140, R36 ;  /* 0x0000008c8824723c */ /* 0x040ff00000041824 */
[C---:B------:R-:W-:Y:S01]  /*6f30*/  HMMA.16816.F32.BF16 R40, R136.reuse, R142, R40 ;  /* 0x0000008e8828723c */ /* 0x040fe20000041828 */
[----:B------:R-:W1:Y:S07]  /*6f40*/  LDSM.16.MT88.4 R140, [R135+UR4+0x5900] ;  /* 0x00590004878c783b */ /* 0x000e6e0008004200 */
[C---:B------:R-:W-:Y:S08]  /*6f50*/  HMMA.16816.F32.BF16 R44, R136.reuse, R144, R44 ;  /* 0x00000090882c723c */ /* 0x040ff0000004182c */
[C---:B------:R-:W-:Y:S01]  /*6f60*/  HMMA.16816.F32.BF16 R48, R136.reuse, R146, R48 ;  /* 0x000000928830723c */ /* 0x040fe20000041830 */
[----:B------:R-:W3:Y:S07]  /*6f70*/  LDSM.16.MT88.4 R144, [R172+0x5900] ;  /* 0x00590000ac90783b */ /* 0x000eee0000004200 */
[C---:B------:R-:W-:Y:S08]  /*6f80*/  HMMA.16816.F32.BF16 R52, R136.reuse, R148, R52 ;  /* 0x000000948834723c */ /* 0x040ff00000041834 */
[C---:B------:R-:W-:Y:S08]  /*6f90*/  HMMA.16816.F32.BF16 R56, R136.reuse, R150, R56 ;  /* 0x000000968838723c */ /* 0x040ff00000041838 */
[C---:B------:R-:W-:Y:S08]  /*6fa0*/  HMMA.16816.F32.BF16 R60, R136.reuse, R152, R60 ;  /* 0x00000098883c723c */ /* 0x040ff0000004183c */
[C---:B------:R-:W-:Y:S08]  /*6fb0*/  HMMA.16816.F32.BF16 R64, R136.reuse, R154, R64 ;  /* 0x0000009a8840723c */ /* 0x040ff00000041840 */
        /* <DEDUP_REMOVED lines=13> */
[----:B------:R-:W-:Y:S01]  /*7090*/  HMMA.16816.F32.BF16 R112, R136, R146, R112 ;  /* 0x000000928870723c */ /* 0x000fe20000041870 */
[----:B------:R-:W-:-:S07]  /*70a0*/  @!P0 BRA `(.L_x_4644) ;  /* 0x000003f000008947 */ /* 0x000fce0003800000 */
[----:B------:R-:W-:Y:S01]  /*70b0*/  ISETP.NE.AND P2, PT, R190, 0x1, PT ;  /* 0x00000001be00780c */ /* 0x000fe20003f45270 */
[----:B------:R-:W-:Y:S01]  /*70c0*/  IMAD R0, R212, 0x40, R196 ;  /* 0x00000040d4007824 */ /* 0x000fe200078e02c4 */
[----:B------:R-:W-:Y:S01]  /*70d0*/  SEL R4, RZ, 0x10, P5 ;  /* 0x00000010ff047807 */ /* 0x000fe20002800000 */
[----:B------:R-:W-:Y:S01]  /*70e0*/  IMAD.MOV.U32 R192, RZ, RZ, RZ ;  /* 0x000000ffffc07224 */ /* 0x000fe200078e00ff */
[----:B------:R-:W-:Y:S02]  /*70f0*/  SEL R2, RZ, 0x10, P4 ;  /* 0x00000010ff027807 */ /* 0x000fe40002000000 */
        /* <DEDUP_REMOVED lines=9> */
[----:B------:R-:W-:Y:S04]  /*7190*/  IMAD.MOV R0, RZ, RZ, -R5 ;  /* 0x000000ffff007224 */ /* 0x000fe800078e0a05 */
[----:B------:R-:W2:Y:S01]  /*71a0*/  @!P3 LDG.E R192, [R8.64] ;  /* 0x0000000608c0b981 */ /* 0x000ea2000c1e1900 */
[----:B------:R-:W-:Y:S04]  /*71b0*/  IMAD R193, R0, c[0x0][0x2b8], R193 ;  /* 0x0000ae0000c17a24 */ /* 0x000fe800078e02c1 */
        /* <DEDUP_REMOVED lines=11> */
[C---:B------:R-:W-:Y:S02]  /*7270*/  LEA R14, P0, R5.reuse, c[0x0][0x1c8], 0x1 ;  /* 0x00007200050e7a11 */ /* 0x040fe400078008ff */
[----:B------:R-:W-:Y:S02]  /*7280*/  IADD3 R7, -R2, 0x10, RZ ;  /* 0x0000001002077810 */ /* 0x000fe40007ffe1ff */
[----:B------:R-:W-:Y:S01]  /*7290*/  LEA.HI.X R10, R5, c[0x0][0x1cc], R0, 0x1, P0 ;  /* 0x00007300050a7a11 */ /* 0x000fe200000f0c00 */
[----:B------:R-:W1:Y:S01]  /*72a0*/  SHFL.IDX PT, R9, R14, 0x1, 0x181f ;  /* 0x00381f000e097f89 */ /* 0x000e6200000e0000 */
[----:B------:R-:W-:Y:S02]  /*72b0*/  SEL R0, RZ, 0x10, P6 ;  /* 0x00000010ff007807 */ /* 0x000fe40003000000 */
[----:B------:R-:W-:Y:S01]  /*72c0*/  LOP3.LUT R7, R7, 0xf, RZ, 0xc0, !PT ;  /* 0x0000000f07077812 */ /* 0x000fe200078ec0ff */
[----:B------:R-:W2:Y:S01]  /*72d0*/  SHFL.IDX PT, R6, R10, 0x1, 0x181f ;  /* 0x00381f000a067f89 */ /* 0x000ea200000e0000 */
[----:B------:R-:W-:Y:S03]  /*72e0*/  IADD3 R5, -R4, 0x10, RZ ;  /* 0x0000001004057810 */ /* 0x000fe60007ffe1ff */
[----:B------:R3:W4:Y:S01]  /*72f0*/  SHFL.IDX PT, R11, R14, RZ, 0x181f ;  /* 0x00181fff0e0b7589 */ /* 0x00072200000e0000 */
[----:B------:R-:W-:Y:S03]  /*7300*/  LOP3.LUT R5, R5, 0xf, RZ, 0xc0, !PT ;  /* 0x0000000f05057812 */ /* 0x000fe600078ec0ff */
[----:B------:R-:W5:Y:S01]  /*7310*/  SHFL.IDX PT, R8, R10, RZ, 0x181f ;  /* 0x00181fff0a087589 */ /* 0x000f6200000e0000 */
[-C--:B-1----:R-:W-:Y:S02]  /*7320*/  IADD3 R12, P1, P0, R5, R9.reuse, R204 ;  /* 0x00000009050c7210 */ /* 0x082fe4000783e0cc */
[----:B------:R-:W-:Y:S02]  /*7330*/  IADD3 R5, -R0, 0x10, RZ ;  /* 0x0000001000057810 */ /* 0x000fe40007ffe1ff */
[-C--:B--2---:R-:W-:Y:S02]  /*7340*/  IADD3.X R13, RZ, R6.reuse, R205, P1, P0 ;  /* 0x00000006ff0d7210 */ /* 0x084fe40000fe04cd */
[----:B------:R-:W-:Y:S02]  /*7350*/  LOP3.LUT R5, R5, 0xf, RZ, 0xc0, !PT ;  /* 0x0000000f05057812 */ /* 0x000fe400078ec0ff */
[-C--:B---3--:R-:W-:Y:S04]  /*7360*/  IADD3 R14, P1, P0, R7, R9.reuse, R208 ;  /* 0x00000009070e7210 */ /* 0x088fe8000783e0d0 */
[-C--:B------:R-:W-:Y:S02]  /*7370*/  IADD3.X R15, RZ, R6.reuse, R209, P1, P0 ;  /* 0x00000006ff0f7210 */ /* 0x080fe40000fe04d1 */
[----:B------:R-:W-:Y:S01]  /*7380*/  IADD3 R16, P1, P0, R5, R9, R206 ;  /* 0x0000000905107210 */ /* 0x000fe2000783e0ce */
[----:B------:R-:W-:Y:S03]  /*7390*/  IMAD R5, R210, 0x3000, R194 ;  /* 0x00003000d2057824 */ /* 0x000fe600078e02c2 */
[----:B------:R-:W-:Y:S01]  /*73a0*/  IADD3.X R17, RZ, R6, R207, P1, P0 ;  /* 0x00000006ff117210 */ /* 0x000fe20000fe04cf */
[----:B------:R-:W-:Y:S01]  /*73b0*/  IMAD.SHL.U32 R7, R5, 0x2, RZ ;  /* 0x0000000205077824 */ /* 0x000fe200078e00ff */
        /* <DEDUP_REMOVED lines=14> */
.L_x_4644:
        /* <DEDUP_REMOVED lines=9> */
.L_x_4642:
        /* <DEDUP_REMOVED lines=123> */
.L_x_4632:
[----:B------:R-:W-:Y:S05]  /*7ce0*/  @P2 BRA `(.L_x_4646) ;  /* 0x000018f000002947 */ /* 0x000fea0003800000 */
[----:B-1----:R-:W1:Y:S01]  /*7cf0*/  S2R R9, SR_TID.X ;  /* 0x0000000000097919 */ /* 0x002e620000002100 */
[----:B------:R-:W-:Y:S01]  /*7d00*/  SHF.R.S32.HI R8, RZ, 0x1f, R197 ;  /* 0x0000001fff087819 */ /* 0x000fe200000114c5 */
[----:B------:R-:W-:Y:S01]  /*7d10*/  IMAD.WIDE.U32 R14, R197, c[0x0][0x4d0], RZ ;  /* 0x00013400c50e7a25 */ /* 0x000fe200078e00ff */
[----:B------:R-:W-:Y:S01]  /*7d20*/  BSSY B0, `(.L_x_4647) ;  /* 0x00000f8000007945 */ /* 0x000fe20003800000 */
[----:B------:R-:W2:Y:S02]  /*7d30*/  S2R R3, SR_CTAID.Y ;  /* 0x0000000000037919 */ /* 0x000ea40000002600 */
[----:B------:R-:W-:-:S02]  /*7d40*/  IMAD R0, R8, c[0x0][0x4d0], RZ ;  /* 0x0001340008007a24 */ /* 0x000fc400078e02ff */
[----:B------:R-:W3:Y:S01]  /*7d50*/  S2R R7, SR_CTAID.Z ;  /* 0x0000000000077919 */ /* 0x000ee20000002700 */
[----:B------:R-:W-:Y:S02]  /*7d60*/  IMAD.MOV R6, RZ, RZ, -R197 ;  /* 0x000000ffff067224 */ /* 0x000fe400078e0ac5 */
[----:B------:R-:W-:Y:S01]  /*7d70*/  IMAD R11, R197, c[0x0][0x4d4], R0 ;  /* 0x00013500c50b7a24 */ /* 0x000fe200078e0200 */
[----:B------:R-:W-:Y:S01]  /*7d80*/  BAR.SYNC.DEFER_BLOCKING 0x1, 0x100 ;  /* 0x0044000000007b1d */ /* 0x000fe20000010000 */
[----:B------:R-:W-:Y:S02]  /*7d90*/  IMAD R8, R8, c[0x0][0x438], RZ ;  /* 0x00010e0008087a24 */ /* 0x000fe400078e02ff */
[----:B------:R-:W-:Y:S02]  /*7da0*/  IMAD.IADD R15, R15, 0x1, R11 ;  /* 0x000000010f0f7824 */ /* 0x000fe400078e020b */
[C---:B------:R-:W-:Y:S01]  /*7db0*/  IMAD R8, R197.reuse, c[0x0][0x43c], R8 ;  /* 0x00010f00c5087a24 */ /* 0x040fe200078e0208 */
[----:B------:R-:W4:Y:S01]  /*7dc0*/  S2R R0, SR_CTAID.X ;  /* 0x0000000000007919 */ /* 0x000f220000002500 */
[----:B------:R-:W-:-:S04]  /*7dd0*/  IMAD.WIDE.U32 R18, R197, c[0x0][0x438], RZ ;  /* 0x00010e00c5127a25 */ /* 0x000fc800078e00ff */
[----:B------:R-:W-:Y:S01]  /*7de0*/  IMAD.IADD R19, R19, 0x1, R8 ;  /* 0x0000000113137824 */ /* 0x000fe200078e0208 */
[----:B-1----:R-:W-:-:S04]  /*7df0*/  SHF.R.S32.HI R12, RZ, 0x1f, R9 ;  /* 0x0000001fff0c7819 */ /* 0x002fc80000011409 */
[-C--:B------:R-:W-:Y:S01]  /*7e00*/  LEA.HI R4, R12, R9.reuse, RZ, 0x5 ;  /* 0x000000090c047211 */ /* 0x080fe200078f28ff */
[----:B--2---:R-:W-:Y:S01]  /*7e10*/  IMAD R6, R6, c[0x0][0x550], R3 ;  /* 0x0001540006067a24 */ /* 0x004fe200078e0203 */
[----:B------:R-:W-:Y:S02]  /*7e20*/  LEA.HI R12, R12, R9, RZ, 0x2 ;  /* 0x000000090c0c7211 */ /* 0x000fe400078f10ff */
[----:B------:R-:W-:Y:S01]  /*7e30*/  SHF.R.S32.HI R11, RZ, 0x5, R4 ;  /* 0x00000005ff0b7819 */ /* 0x000fe20000011404 */
[C---:B---3--:R-:W-:Y:S01]  /*7e40*/  IMAD.WIDE.U32 R14, R7.reuse, c[0x0][0x4d8], R14 ;  /* 0x00013600070e7a25 */ /* 0x048fe200078e000e */
[----:B------:R-:W-:Y:S02]  /*7e50*/  SHF.R.S32.HI R10, RZ, 0x1f, R4 ;  /* 0x0000001fff0a7819 */ /* 0x000fe40000011404 */
[----:B------:R-:W-:Y:S01]  /*7e60*/  LOP3.LUT R4, R4, 0xffffffe0, RZ, 0xc0, !PT ;  /* 0xffffffe004047812 */ /* 0x000fe200078ec0ff */
[----:B------:R-:W-:Y:S01]  /*7e70*/  IMAD.WIDE.U32 R18, R7, c[0x0][0x440], R18 ;  /* 0x0001100007127a25 */ /* 0x000fe200078e0012 */
[----:B------:R-:W-:-:S02]  /*7e80*/  LOP3.LUT R12, R12, 0xfffffffc, RZ, 0xc0, !PT ;  /* 0xfffffffc0c0c7812 */ /* 0x000fc400078ec0ff */
[----:B------:R-:W-:Y:S02]  /*7e90*/  IADD3 R4, -R4, R9, RZ ;  /* 0x0000000904047210 */ /* 0x000fe40007ffe1ff */
[----:B------:R-:W-:Y:S01]  /*7ea0*/  LEA.HI R10, R10, R11, RZ, 0x3 ;  /* 0x0000000b0a0a7211 */ /* 0x000fe200078f18ff */
[----:B------:R-:W-:Y:S01]  /*7eb0*/  IMAD.IADD R9, R9, 0x1, -R12 ;  /* 0x0000000109097824 */ /* 0x000fe200078e0a0c */
[----:B------:R-:W-:Y:S02]  /*7ec0*/  SHF.R.S32.HI R3, RZ, 0x1f, R4 ;  /* 0x0000001fff037819 */ /* 0x000fe40000011404 */
[----:B------:R-:W-:Y:S02]  /*7ed0*/  LOP3.LUT R10, R10, 0xffffff8, RZ, 0xc0, !PT ;  /* 0x0ffffff80a0a7812 */ /* 0x000fe400078ec0ff */
[----:B------:R-:W-:Y:S02]  /*7ee0*/  LEA.HI R3, R3, R4, RZ, 0x2 ;  /* 0x0000000403037211 */ /* 0x000fe400078f10ff */
[----:B------:R-:W-:Y:S01]  /*7ef0*/  LEA.HI R16, R9, R9, RZ, 0x1 ;  /* 0x0000000909107211 */ /* 0x000fe200078f08ff */
[----:B------:R-:W-:Y:S01]  /*7f00*/  IMAD.IADD R10, R11, 0x1, -R10 ;  /* 0x000000010b0a7824 */ /* 0x000fe200078e0a0a */
[----:B------:R-:W-:-:S02]  /*7f10*/  SHF.R.S32.HI R13, RZ, 0x2, R3 ;  /* 0x00000002ff0d7819 */ /* 0x000fc40000011403 */
[----:B------:R-:W-:Y:S02]  /*7f20*/  LOP3.LUT R16, R16, 0x1ffffffe, RZ, 0xc0, !PT ;  /* 0x1ffffffe10107812 */ /* 0x000fe400078ec0ff */
[----:B------:R-:W-:Y:S01]  /*7f30*/  MOV R12, c[0x0][0x4e8] ;  /* 0x00013a00000c7a02 */ /* 0x000fe20000000f00 */
[----:B------:R-:W-:Y:S01]  /*7f40*/  IMAD R13, R10, 0x10, R13 ;  /* 0x000000100a0d7824 */ /* 0x000fe200078e020d */
[----:B------:R-:W-:Y:S02]  /*7f50*/  SHF.R.S32.HI R11, RZ, 0x1f, R7 ;  /* 0x0000001fff0b7819 */ /* 0x000fe40000011407 */
[----:B------:R-:W-:Y:S02]  /*7f60*/  IADD3 R16, R9, -R16, RZ ;  /* 0x8000001009107210 */ /* 0x000fe40007ffe0ff */
[----:B------:R-:W-:Y:S01]  /*7f70*/  ISETP.NE.AND P1, PT, R12, 0x1, PT ;  /* 0x000000010c00780c */ /* 0x000fe20003f25270 */
[C---:B------:R-:W-:Y:S01]  /*7f80*/  IMAD R8, R11.reuse, c[0x0][0x4d8], RZ ;  /* 0x000136000b087a24 */ /* 0x040fe200078e02ff */
[----:B------:R-:W-:Y:S01]  /*7f90*/  LEA R9, R16, R13, 0x3 ;  /* 0x0000000d10097211 */ /* 0x000fe200078e18ff */
[----:B------:R-:W-:Y:S01]  /*7fa0*/  IMAD R10, R11, c[0x0][0x440], RZ ;  /* 0x000110000b0a7a24 */ /* 0x000fe200078e02ff */
[----:B------:R-:W-:Y:S01]  /*7fb0*/  LOP3.LUT R3, R3, 0x7ffffffc, RZ, 0xc0, !PT ;  /* 0x7ffffffc03037812 */ /* 0x000fe200078ec0ff */
[----:B------:R-:W-:-:S02]  /*7fc0*/  IMAD R8, R7, c[0x0][0x4dc], R8 ;  /* 0x0001370007087a24 */ /* 0x000fc400078e0208 */
[C---:B----4-:R-:W-:Y:S01]  /*7fd0*/  IMAD R9, R0.reuse, 0x80, R9 ;  /* 0x0000008000097824 */ /* 0x050fe200078e0209 */
[----:B------:R-:W-:Y:S01]  /*7fe0*/  LEA R0, R0, R13, 0x7 ;  /* 0x0000000d00007211 */ /* 0x000fe200078e38ff */
[----:B------:R-:W-:Y:S01]  /*7ff0*/  IMAD R10, R7, c[0x0][0x444], R10 ;  /* 0x00011100070a7a24 */ /* 0x000fe200078e020a */
[----:B------:R-:W-:Y:S01]  /*8000*/  IADD3 R15, R15, R8, RZ ;  /* 0x000000080f0f7210 */ /* 0x000fe20007ffe0ff */
[----:B------:R-:W-:Y:S01]  /*8010*/  IMAD R13, R12, c[0x0][0x388], RZ ;  /* 0x0000e2000c0d7a24 */ /* 0x000fe200078e02ff */
[----:B------:R-:W-:Y:S01]  /*8020*/  SHF.R.S32.HI R7, RZ, 0x1f, R6 ;  /* 0x0000001fff077819 */ /* 0x000fe20000011406 */
[----:B------:R-:W-:-:S04]  /*8030*/  @P1 IMAD.HI.U32 R8, R9, c[0x0][0x4ec], RZ ;  /* 0x00013b0009081a27 */ /* 0x000fc800078e00ff */
        /* <DEDUP_REMOVED lines=16> */
[----:B------:R-:W-:Y:S01]  /*8140*/  IMAD.IADD R3, R4, 0x1, -R3 ;  /* 0x0000000104037824 */ /* 0x000fe200078e0a03 */
[----:B------:R-:W-:Y:S01]  /*8150*/  IADD3 R10, P0, R10, R16, RZ ;  /* 0x000000100a0a7210 */ /* 0x000fe20007f1e0ff */
[C---:B------:R-:W-:Y:S01]  /*8160*/  IMAD.WIDE.U32 R18, R14.reuse, c[0x0][0x430], R18 ;  /* 0x00010c000e127a25 */ /* 0x040fe200078e0012 */
[----:B------:R-:W-:Y:S02]  /*8170*/  SHF.R.S32.HI R6, RZ, 0x1f, R8 ;  /* 0x0000001fff067819 */ /* 0x000fe40000011408 */
[----:B------:R-:W-:Y:S02]  /*8180*/  IADD3.X R11, R7, R17, R11, P0, !PT ;  /* 0x00000011070b7210 */ /* 0x000fe400007fe40b */
        /* <DEDUP_REMOVED lines=177> */
.L_x_4648:
[----:B----4-:R-:W-:Y:S05]  /*8ca0*/  BSYNC B0 ;  /* 0x0000000000007941 */ /* 0x010fea0003800000 */
.L_x_4647:
        /* <DEDUP_REMOVED lines=147> */
.L_x_4646:
        /* <DEDUP_REMOVED lines=10> */
[----:B-1----:R-:W-:Y:S01]  /*9680*/  SHF.R.S32.HI R8, RZ, 0x1f, R197 ;  /* 0x0000001fff087819 */ /* 0x002fe200000114c5 */
[----:B------:R-:W-:Y:S01]  /*9690*/  IMAD.WIDE.U32 R6, R197, c[0x0][0x4d0], RZ ;  /* 0x00013400c5067a25 */ /* 0x000fe200078e00ff */
[----:B------:R-:W-:Y:S01]  /*96a0*/  ISETP.NE.AND P0, PT, R3, 0x1, PT ;  /* 0x000000010300780c */ /* 0x000fe20003f05270 */
[----:B------:R-:W1:Y:S01]  /*96b0*/  S2R R0, SR_CTAID.Y ;  /* 0x0000000000007919 */ /* 0x000e620000002600 */
[----:B------:R-:W-:Y:S01]  /*96c0*/  MOV R9, R4 ;  /* 0x0000000400097202 */ /* 0x000fe20000000f00 */
[----:B------:R-:W-:-:S04]  /*96d0*/  IMAD R8, R8, c[0x0][0x4d0], RZ ;  /* 0x0001340008087a24 */ /* 0x000fc800078e02ff */
[C---:B------:R-:W-:Y:S01]  /*96e0*/  IMAD R3, R197.reuse, c[0x0][0x4d4], R8 ;  /* 0x00013500c5037a24 */ /* 0x040fe200078e0208 */
[----:B------:R-:W-:-:S04]  /*96f0*/  IADD3 R197, -R197, RZ, RZ ;  /* 0x000000ffc5c57210 */ /* 0x000fc80007ffe1ff */
[----:B------:R-:W-:Y:S01]  /*9700*/  IADD3 R7, R7, R3, RZ ;  /* 0x0000000307077210 */ /* 0x000fe20007ffe0ff */
[----:B------:R-:W-:-:S05]  /*9710*/  @P0 IMAD.HI.U32 R8, R4, c[0x0][0x4ec], RZ ;  /* 0x00013b0004080a27 */ /* 0x000fca00078e00ff */
[----:B------:R-:W-:Y:S02]  /*9720*/  @P0 SHF.R.U32.HI R9, RZ, c[0x0][0x4f0], R8 ;  /* 0x00013c00ff090a19 */ /* 0x000fe40000011608 */
[----:B--2---:R-:W-:Y:S01]  /*9730*/  SHF.R.S32.HI R5, RZ, 0x1f, R2 ;  /* 0x0000001fff057819 */ /* 0x004fe20000011402 */
[----:B------:R-:W-:Y:S01]  /*9740*/  IMAD.WIDE.U32 R6, R2, c[0x0][0x4d8], R6 ;  /* 0x0001360002067a25 */ /* 0x000fe200078e0006 */
[----:B------:R-:W-:-:S03]  /*9750*/  IADD3 R3, -R9, RZ, RZ ;  /* 0x000000ff09037210 */ /* 0x000fc60007ffe1ff */
[----:B------:R-:W-:Y:S02]  /*9760*/  IMAD R5, R5, c[0x0][0x4d8], RZ ;  /* 0x0001360005057a24 */ /* 0x000fe400078e02ff */
[----:B-1----:R-:W-:Y:S02]  /*9770*/  IMAD R0, R197, c[0x0][0x550], R0 ;  /* 0x00015400c5007a24 */ /* 0x002fe400078e0200 */
[----:B------:R-:W-:Y:S02]  /*9780*/  IMAD R5, R2, c[0x0][0x4dc], R5 ;  /* 0x0001370002057a24 */ /* 0x000fe400078e0205 */
[----:B------:R-:W-:Y:S01]  /*9790*/  IMAD R3, R3, c[0x0][0x4e8], R4 ;  /* 0x00013a0003037a24 */ /* 0x000fe200078e0204 */
[----:B------:R-:W-:Y:S02]  /*97a0*/  SHF.R.S32.HI R2, RZ, 0x1f, R0 ;  /* 0x0000001fff027819 */ /* 0x000fe40000011400 */
        /* <DEDUP_REMOVED lines=10> */
[----:B------:R-:W-:-:S05]  /*9850*/  IMAD.WIDE.U32 R4, R3, c[0x0][0x4c8], R4 ;  /* 0x0001320003047a25 */ /* 0x000fca00078e0004 */
[----:B------:R-:W-:Y:S02]  /*9860*/  IADD3 R3, R5, R2, RZ ;  /* 0x0000000205037210 */ /* 0x000fe40007ffe0ff */
[C---:B------:R-:W-:Y:S02]  /*9870*/  LEA R2, P0, R4.reuse, c[0x0][0x4a8], 0x2 ;  /* 0x00012a0004027a11 */ /* 0x040fe400078010ff */
[----:B------:R-:W-:Y:S02]  /*9880*/  MOV R5, 0xff800000 ;  /* 0xff80000000057802 */ /* 0x000fe40000000f00 */
[----:B------:R-:W-:-:S05]  /*9890*/  LEA.HI.X R3, R4, c[0x0][0x4ac], R3, 0x2, P0 ;  /* 0x00012b0004037a11 */ /* 0x000fca00000f1403 */
[----:B------:R-:W-:Y:S01]  /*98a0*/  STG.E [R2.64], R5 ;  /* 0x0000000502007986 */ /* 0x000fe2000c101906 */
[----:B------:R-:W-:Y:S05]  /*98b0*/  EXIT ;  /* 0x000000000000794d */ /* 0x000fea0003800000 */
.L_x_4649:
        /* <DEDUP_REMOVED lines=12> */
.L_x_6318:


//--------------------- .text._ZN7cutlass13device_kernelIN5flash19enable_sm80_to_sm89INS1_16FlashAttnFwdSm80INS1_25CollectiveMainloopFwdSm80ILi8ELi2ELb0EN4cute5tupleIJNS5_1CILi128EEENS7_ILi64EEENS7_ILi192EEEEEELi192ENS_10bfloat16_tEfNS_4arch4Sm80ELb0ELb0ELb0ELb1ELb1ELb0ELb1ELb1EEENS1_21CollectiveEpilogueFwdINS6_IJS8_SA_S9_EEENS6_IJNS7_ILi1EEESI_SI_EEESC_SE_Li256ELb1ELb1ELb1ELb0EEENS1_36VarlenDynamicPersistentTileSchedulerILi128ELi64ELi256ELi256ELb1ELb1ELb0ELb0ELb1ELb1EEEEEEEEEvNT_6ParamsE --------------------------
	.section	.text._ZN7cutlass13device_kernelIN5flash19enable_sm80_to_sm89INS1_16FlashAttnFwdSm80INS1_25CollectiveMainloopFwdSm80ILi8ELi2ELb0EN4cute5tupleIJNS5_1CILi128EEENS7_ILi64EEENS7_ILi192EEEEEELi192ENS_10bfloat16_tEfNS_4arch4Sm80ELb0ELb0ELb0ELb1ELb1ELb0ELb1ELb1EEENS1_21CollectiveEpilogueFwdINS6_IJS8_SA_S9_EEENS6_IJNS7_ILi1EEESI_SI_EEESC_SE_Li256ELb1ELb1ELb1ELb0EEENS1_36VarlenDynamicPersistentTileSchedulerILi128ELi64ELi256ELi256ELb1ELb1ELb0ELb0ELb1ELb1EEEEEEEEEvNT_6ParamsE,"ax",@progbits
	.sectioninfo	@"SHI_REGISTERS=255"
	.align	128
.text._ZN7cutlass13device_kernelIN5flash19enable_sm80_to_sm89INS1_16FlashAttnFwdSm80INS1_25CollectiveMainloopFwdSm80ILi8ELi2ELb0EN4cute5tupleIJNS5_1CILi128EEENS7_ILi64EEENS7_ILi192EEEEEELi192ENS_10bfloat16_tEfNS_4arch4Sm80ELb0ELb0ELb0ELb1ELb1ELb0ELb1ELb1EEENS1_21CollectiveEpilogueFwdINS6_IJS8_SA_S9_EEENS6_IJNS7_ILi1EEESI_SI_EEESC_SE_Li256ELb1ELb1ELb1ELb0EEENS1_36VarlenDynamicPersistentTileSchedulerILi128ELi64ELi256ELi256ELb1ELb1ELb0ELb0ELb1ELb1EEEEEEEEEvNT_6ParamsE:
        .type           _ZN7cutlass13device_kernelIN5flash19enable_sm80_to_sm89INS1_16FlashAttnFwdSm80INS1_25CollectiveMainloopFwdSm80ILi8ELi2ELb0EN4cute5tupleIJNS5_1CILi128EEENS7_ILi64EEENS7_ILi192EEEEEELi192ENS_10bfloat16_tEfNS_4arch4Sm80ELb0ELb0ELb0ELb1ELb1ELb0ELb1ELb1EEENS1_21CollectiveEpilogueFwdINS6_IJS8_SA_S9_EEENS6_IJNS7_ILi1EEESI_SI_EEESC_SE_Li256ELb1ELb1ELb1ELb0EEENS1_36VarlenDynamicPersistentTileSchedulerILi128ELi64ELi256ELi256ELb1ELb1ELb0ELb0ELb1ELb1EEEEEEEEEvNT_6ParamsE,@function
        .size           _ZN7cutlass13device_kernelIN5flash19enable_sm80_to_sm89INS1_16FlashAttnFwdSm80INS1_25CollectiveMainloopFwdSm80ILi8ELi2ELb0EN4cute5tupleIJNS5_1CILi128EEENS7_ILi64EEENS7_ILi192EEEEEELi192ENS_10bfloat16_tEfNS_4arch4Sm80ELb0ELb0ELb0ELb1ELb1ELb0ELb1ELb1EEENS1_21CollectiveEpilogueFwdINS6_IJS8_SA_S9_EEENS6_IJNS7_ILi1EEESI_SI_EEESC_SE_Li256ELb1ELb1ELb1ELb0EEENS1_36VarlenDynamicPersistentTileSchedulerILi128ELi64ELi256ELi256ELb1ELb1ELb0ELb0ELb1ELb1EEEEEEEEEvNT_6ParamsE,(.L_x_6319 - _ZN7cutlass13device_kernelIN5flash19enable_sm80_to_sm89INS1_16FlashAttnFwdSm80INS1_25CollectiveMainloopFwdSm80ILi8ELi2ELb0EN4cute5tupleIJNS5_1CILi128EEENS7_ILi64EEENS7_ILi192EEEEEELi192ENS_10bfloat16_tEfNS_4arch4Sm80ELb0ELb0ELb0ELb1ELb1ELb0ELb1ELb1EEENS1_21CollectiveEpilogueFwdINS6_IJS8_SA_S9_EEENS6_IJNS7_ILi1EEESI_SI_EEESC_SE_Li256ELb1ELb1ELb1ELb0EEENS1_36VarlenDynamicPersistentTileSchedulerILi128ELi64ELi256ELi256ELb1ELb1ELb0ELb0ELb1ELb1EEEEEEEEEvNT_6ParamsE)
        .other          _ZN7cutlass13device_kernelIN5flash19enable_sm80_to_sm89INS1_16FlashAttnFwdSm80INS1_25CollectiveMainloopFwdSm80ILi8ELi2ELb0EN4cute5tupleIJNS5_1CILi128EEENS7_ILi64EEENS7_ILi192EEEEEELi192ENS_10bfloat16_tEfNS_4arch4Sm80ELb0ELb0ELb0ELb1ELb1ELb0ELb1ELb1EEENS1_21CollectiveEpilogueFwdINS6_IJS8_SA_S9_EEENS6_IJNS7_ILi1EEESI_SI_EEESC_SE_Li256ELb1ELb1ELb1ELb0EEENS1_36VarlenDynamicPersistentTileSchedulerILi128ELi64ELi256ELi256ELb1ELb1ELb0ELb0ELb1ELb1EEEEEEEEEvNT_6ParamsE,@"STO_CUDA_ENTRY STV_DEFAULT"
_ZN7cutlass13device_kernelIN5flash19enable_sm80_to_sm89INS1_16FlashAttnFwdSm80INS1_25CollectiveMainloopFwdSm80ILi8ELi2ELb0EN4cute5tupleIJNS5_1CILi128EEENS7_ILi64EEENS7_ILi192EEEEEELi192ENS_10bfloat16_tEfNS_4arch4Sm80ELb0ELb0ELb0ELb1ELb1ELb0ELb1ELb1EEENS1_21CollectiveEpilogueFwdINS6_IJS8_SA_S9_EEENS6_IJNS7_ILi1EEESI_SI_EEESC_SE_Li256ELb1ELb1ELb1ELb0EEENS1_36VarlenDynamicPersistentTileSchedulerILi128ELi64ELi256ELi256ELb1ELb1ELb0ELb0ELb1ELb1EEEEEEEEEvNT_6ParamsE:
        /* <DEDUP_REMOVED lines=52> */
.L_x_4655:
        /* <DEDUP_REMOVED lines=17> */
.L_x_4764:
        /* <DEDUP_REMOVED lines=16> */
.L_x_4765:
[----:B---3--:R-:W-:-:S05]  /*0550*/  IMAD R0, R0, c[0x0][0x538], RZ ;  /* 0x00014e0000007a24 */ /* 0x008fca00078e02ff */
[----:B------:R-:W-:-:S04]  /*0560*/  IADD3 R6, R0, R6, RZ ;  /* 0x0000000600067210 */ /* 0x000fc80007ffe0ff */
[----:B------:R-:W-:-:S13]  /*0570*/  ISETP.GT.AND P0, PT, R6, UR4, PT ;  /* 0x0000000406007c0c */ /* 0x000fda000bf04270 */
[----:B-12---:R-:W-:Y:S05]  /*0580*/  @!P0 BRA `(.L_x_4655) ;  /* 0xfffffdb000008947 */ /* 0x006fea000383ffff */
.L_x_4651:
[----:B--2---:R-:W-:-:S05]  /*0590*/  IADD3 R200, -R0, R6, RZ ;  /* 0x0000000600c87210 */ /* 0x004fca0007ffe1ff */
[----:B------:R-:W-:-:S05]  /*05a0*/  IMAD R0, R4, c[0x0][0x538], R200 ;  /* 0x00014e0004007a24 */ /* 0x000fca00078e02c8 */
[----:B------:R-:W-:Y:S01]  /*05b0*/  ISETP.GT.AND P0, PT, R0, UR4, PT ;  /* 0x0000000400007c0c */ /* 0x000fe2000bf04270 */
[----:B------:R-:W-:-:S12]  /*05c0*/  BRA.DIV ~URZ, `(.L_x_4656) ;  /* 0x0000d0f27f007947 */ /* 0x000fd8000b800000 */
[----:B------:R-:W-:-:S04]  /*05d0*/  VOTE.ANY R0, PT, !P0 ;  /* 0x0000000000007806 */ /* 0x000fc800040e0100 */
.L_x_4766:
[----:B------:R1:W2:Y:S01]  /*05e0*/  POPC R203, R0 ;  /* 0x0000000000cb7309 */ /* 0x0002a20000000000 */
[----:B------:R-:W-:Y:S05]  /*05f0*/  BRA.DIV ~URZ, `(.L_x_4657) ;  /* 0x0000d1027f007947 */ /* 0x000fea000b800000 */
[----:B--2---:R2:W3:Y:S01]  /*0600*/  SHFL.IDX PT, R11, R8, R203, 0x1f ;  /* 0x00001fcb080b7589 */ /* 0x0044e200000e0000 */
[----:B------:R-:W-:-:S03]  /*0610*/  MOV R5, RZ ;  /* 0x000000ff00057202 */ /* 0x000fc60000000f00 */
[----:B------:R2:W4:Y:S04]  /*0620*/  SHFL.IDX PT, R10, R7, R203, 0x1f ;  /* 0x00001fcb070a7589 */ /* 0x00052800000e0000 */
.L_x_4767:
[----:B------:R-:W-:Y:S01]  /*0630*/  ISETP.NE.AND P0, PT, R0, RZ, PT ;  /* 0x000000ff0000720c */ /* 0x000fe20003f05270 */
[----:B------:R-:W-:-:S12]  /*0640*/  BSSY B0, `(.L_x_4658) ;  /* 0x0000005000007945 */ /* 0x000fd80003800000 */
[----:B------:R-:W-:Y:S05]  /*0650*/  @!P0 BRA `(.L_x_4659) ;  /* 0x0000003000008947 */ /* 0x000fea0003800000 */
[----:B------:R-:W-:Y:S01]  /*0660*/  IADD3 R30, R203, -0x1, RZ ;  /* 0xffffffffcb1e7810 */ /* 0x000fe20007ffe0ff */
[----:B------:R-:W-:Y:S05]  /*0670*/  BRA.DIV ~URZ, `(.L_x_4660) ;  /* 0x0000d1627f007947 */ /* 0x000fea000b800000 */
[----:B------:R1:W2:Y:S02]  /*0680*/  SHFL.IDX PT, R5, R4, R30, 0x1f ;  /* 0x00001f1e04057589 */ /* 0x0002a400000e0000 */
.L_x_4659:
[----:B------:R-:W-:Y:S05]  /*0690*/  BSYNC B0 ;  /* 0x0000000000007941 */ /* 0x000fea0003800000 */
.L_x_4658:
        /* <DEDUP_REMOVED lines=65> */
.L_x_4652:
[----:B--2---:R-:W-:Y:S01]  /*0ab0*/  IMAD.MOV.U32 R201, RZ, RZ, RZ ;  /* 0x000000ffffc97224 */ /* 0x004fe200078e00ff */
[----:B------:R-:W-:Y:S01]  /*0ac0*/  MOV R202, RZ ;  /* 0x000000ff00ca7202 */ /* 0x000fe20000000f00 */
[----:B------:R-:W-:Y:S01]  /*0ad0*/  IMAD.U32 R200, RZ, RZ, UR4 ;  /* 0x00000004ffc87e24 */ /* 0x000fe2000f8e00ff */
[----:B------:R-:W-:Y:S02]  /*0ae0*/  MOV R203, c[0x0][0x53c] ;  /* 0x00014f0000cb7a02 */ /* 0x000fe40000000f00 */
.L_x_4661:
[----:B------:R-:W-:Y:S01]  /*0af0*/  ISETP.NE.AND P0, PT, R12, RZ, PT ;  /* 0x000000ff0c00720c */ /* 0x000fe20003f05270 */
[----:B------:R-:W-:-:S12]  /*0b00*/  WARPSYNC 0xffffffff ;  /* 0xffffffff00007948 */ /* 0x000fd80003800000 */
[----:B------:R1:W-:Y:S04]  /*0b10*/  @!P0 STS.128 [0x24100], R200 ;  /* 0x024100c8ff008388 */ /* 0x0003e80000000c00 */
[----:B------:R-:W-:Y:S06]  /*0b20*/  BAR.ARV 0x5, 0x100 ;  /* 0x0144000000007b1d */ /* 0x000fec0000002000 */
.L_x_4650:
        /* <DEDUP_REMOVED lines=167> */
.L_x_4763:
        /* <DEDUP_REMOVED lines=30> */
.L_x_4662:
[----:B------:R-:W-:-:S04]  /*1780*/  ISETP.NE.U32.AND P0, PT, RZ, c[0x0][0x368], PT ;  /* 0x0000da00ff007a0c */ /* 0x000fc80003f05070 */
[----:B------:R-:W-:-:S13]  /*1790*/  ISETP.NE.AND.EX P0, PT, RZ, c[0x0][0x36c], PT, P0 ;  /* 0x0000db00ff007a0c */ /* 0x000fda0003f05300 */
[----:B------:R-:W-:Y:S05]  /*17a0*/  @!P0 BRA `(.L_x_4663) ;  /* 0x0000004000008947 */ /* 0x000fea0003800000 */
[----:B-1----:R-:W-:-:S04]  /*17b0*/  IADD3 R2, P0, R209, c[0x0][0x368], RZ ;  /* 0x0000da00d1027a10 */ /* 0x002fc80007f1e0ff */
[----:B------:R-:W-:-:S05]  /*17c0*/  IADD3.X R3, R210, c[0x0][0x36c], RZ, P0, !PT ;  /* 0x0000db00d2037a10 */ /* 0x000fca00007fe4ff */
[----:B------:R1:W5:Y:S01]  /*17d0*/  LDG.E R0, [R2.64] ;  /* 0x0000000602007981 */ /* 0x000362000c1e1900 */
[----:B------:R-:W-:Y:S05]  /*17e0*/  BRA `(.L_x_4664) ;  /* 0x0000008000007947 */ /* 0x000fea0003800000 */
.L_x_4663:
        /* <DEDUP_REMOVED lines=8> */
.L_x_4664:
        /* <DEDUP_REMOVED lines=45> */
.L_x_4666:
[----:B------:R-:W-:Y:S05]  /*1b40*/  BSYNC B0 ;  /* 0x0000000000007941 */ /* 0x000fea0003800000 */
.L_x_4665:
        /* <DEDUP_REMOVED lines=101> */
.L_x_4768:
[----:B------:R-:W-:Y:S05]  /*21a0*/  BRA.DIV ~URZ, `(.L_x_4669) ;  /* 0x0000b7027f007947 */ /* 0x000fea000b800000 */
[----:B------:R3:W4:Y:S02]  /*21b0*/  SHFL.IDX PT, R0, R12, RZ, 0x181f ;  /* 0x00181fff0c007589 */ /* 0x00072400000e0000 */
.L_x_4769:
        /* <DEDUP_REMOVED lines=20> */
.L_x_4671:
[----:B------:R-:W-:Y:S05]  /*2300*/  BSYNC B0 ;  /* 0x0000000000007941 */ /* 0x000fea0003800000 */
.L_x_4670:
[----:B------:R-:W-:Y:S05]  /*2310*/  BRA.DIV ~URZ, `(.L_x_4672) ;  /* 0x0000b6027f007947 */ /* 0x000fea000b800000 */
[----:B--2---:R2:W1:Y:S04]  /*2320*/  SHFL.IDX PT, R4, R5, 0x1, 0x181f ;  /* 0x00381f0005047f89 */ /* 0x00446800000e0000 */
[----:B----4-:R2:W4:Y:S02]  /*2330*/  SHFL.IDX PT, R0, R12, 0x1, 0x181f ;  /* 0x00381f000c007f89 */ /* 0x01052400000e0000 */
.L_x_4770:
        /* <DEDUP_REMOVED lines=19> */
.L_x_4674:
[----:B------:R-:W-:Y:S05]  /*2470*/  BSYNC B0 ;  /* 0x0000000000007941 */ /* 0x000fea0003800000 */
.L_x_4673:
[----:B------:R-:W-:Y:S05]  /*2480*/  BRA.DIV ~URZ, `(.L_x_4675) ;  /* 0x0000b5627f007947 */ /* 0x000fea000b800000 */
[----:B-1----:R1:W2:Y:S02]  /*2490*/  SHFL.IDX PT, R4, R5, 0x2, 0x181f ;  /* 0x00581f0005047f89 */ /* 0x0022a400000e0000 */
.L_x_4771:
[----:B------:R-:W-:Y:S05]  /*24a0*/  BRA.DIV ~URZ, `(.L_x_4676) ;  /* 0x0000b5b27f007947 */ /* 0x000fea000b800000 */
[----:B----4-:R4:W1:Y:S02]  /*24b0*/  SHFL.IDX PT, R0, R12, 0x2, 0x181f ;  /* 0x00581f000c007f89 */ /* 0x01086400000e0000 */
.L_x_4772:
        /* <DEDUP_REMOVED lines=19> */
.L_x_4678:
[----:B------:R-:W-:Y:S05]  /*25f0*/  BSYNC B0 ;  /* 0x0000000000007941 */ /* 0x000fea0003800000 */
.L_x_4677:
[----:B------:R-:W-:Y:S05]  /*2600*/  BRA.DIV ~URZ, `(.L_x_4679) ;  /* 0x0000b4c27f007947 */ /* 0x000fea000b800000 */
[----:B--2---:R2:W3:Y:S04]  /*2610*/  SHFL.IDX PT, R4, R5, 0x3, 0x181f ;  /* 0x00781f0005047f89 */ /* 0x0044e800000e0000 */
[----:B-1----:R2:W1:Y:S02]  /*2620*/  SHFL.IDX PT, R0, R12, 0x3, 0x181f ;  /* 0x00781f000c007f89 */ /* 0x00246400000e0000 */
.L_x_4773:
        /* <DEDUP_REMOVED lines=172> */
.L_x_4774:
        /* <DEDUP_REMOVED lines=18> */
.L_x_4775:
        /* <DEDUP_REMOVED lines=21> */
.L_x_4681:
[----:B------:R-:W-:Y:S05]  /*3360*/  BSYNC B0 ;  /* 0x0000000000007941 */ /* 0x000fea0003800000 */
.L_x_4680:
        /* <DEDUP_REMOVED lines=10> */
[----:B-1----:R1:W2:Y:S04]  /*3410*/  LDSM.16.M88.4 R4, [R163] ;  /* 0x00000000a304783b */ /* 0x0022a80000000200 */
        /* <DEDUP_REMOVED lines=18> */
[----:B------:R-:W-:-:S02]  /*3540*/  SHF.L.U64.HI R23, R186, 0x1, R14 ;  /* 0x00000001ba177819 */ /* 0x000fc4000001020e */
[----:B------:R-:W-:Y:S01]  /*3550*/  SHF.R.S32.HI R14, RZ, 0x1f, R177 ;  /* 0x0000001fff0e7819 */ /* 0x000fe200000114b1 */
[----:B------:R-:W-:Y:S01]  /*3560*/  IMAD R12, R174, c[0x0][0x20c], R12 ;  /* 0x00008300ae0c7a24 */ /* 0x000fe200078e020c */
[----:B------:R-:W-:Y:S01]  /*3570*/  SHF.L.U64.HI R22, R185, 0x1, R15 ;  /* 0x00000001b9167819 */ /* 0x000fe2000001020f */
[C---:B------:R-:W-:Y:S01]  /*3580*/  IMAD.SHL.U32 R28, R177.reuse, 0x2, RZ ;  /* 0x00000002b11c7824 */ /* 0x040fe200078e00ff */
[----:B------:R-:W-:Y:S01]  /*3590*/  SHF.L.U64.HI R21, R177, 0x1, R14 ;  /* 0x00000001b1157819 */ /* 0x000fe2000001020e */
[----:B------:R-:W-:Y:S02]  /*35a0*/  IMAD.IADD R3, R3, 0x1, R12 ;  /* 0x0000000103037824 */ /* 0x000fe400078e020c */
[----:B------:R-:W-:Y:S02]  /*35b0*/  IMAD R12, R13, c[0x0][0x218], RZ ;  /* 0x000086000d0c7a24 */ /* 0x000fe400078e02ff */
        /* <DEDUP_REMOVED lines=8> */
.L_x_4776:
[----:B------:R-:W-:Y:S05]  /*3640*/  BRA.DIV ~URZ, `(.L_x_4687) ;  /* 0x0000a8427f007947 */ /* 0x000fea000b800000 */
[----:B------:R-:W5:Y:S02]  /*3650*/  SHFL.IDX PT, R2, R20, RZ, 0x181f ;  /* 0x00181fff14027589 */ /* 0x000f6400000e0000 */
[C---:B-----5:R-:W-:Y:S02]  /*3660*/  IADD3 R18, P0, R2.reuse, R28, RZ ;  /* 0x0000001c02127210 */ /* 0x060fe40007f1e0ff */
[----:B------:R-:W-:-:S03]  /*3670*/  IADD3 R16, P1, R2, R29, RZ ;  /* 0x0000001d02107210 */ /* 0x000fc60007f3e0ff */
[----:B---3--:R-:W-:Y:S01]  /*3680*/  IMAD.X R19, R12, 0x1, R21, P0 ;  /* 0x000000010c137824 */ /* 0x008fe200000e0615 */
[----:B------:R-:W-:Y:S01]  /*3690*/  IADD3 R14, P0, R2, R40, RZ ;  /* 0x00000028020e7210 */ /* 0x000fe20007f1e0ff */
[C---:B------:R-:W-:Y:S01]  /*36a0*/  IMAD.X R17, R12.reuse, 0x1, R22, P1 ;  /* 0x000000010c117824 */ /* 0x040fe200008e0616 */
[----:B------:R3:W4:Y:S03]  /*36b0*/  SHFL.IDX PT, R2, R20, 0x1, 0x181f ;  /* 0x00381f0014027f89 */ /* 0x00072600000e0000 */
[----:B------:R-:W-:Y:S01]  /*36c0*/  IMAD.X R15, R12, 0x1, R23, P0 ;  /* 0x000000010c0f7824 */ /* 0x000fe200000e0617 */
[----:B------:R-:W-:Y:S01]  /*36d0*/  @!PT LDS RZ, [RZ] ;  /* 0x00000000fffff984 */ /* 0x000fe20000000800 */
[----:B------:R5:W-:Y:S04]  /*36e0*/  LDGSTS.E.BYPASS.LTC128B.128 [R188+0x6100], [R18.64], !P5 ;  /* 0x0610000012bc7fae */ /* 0x000be8000e901d46 */
[----:B------:R2:W-:Y:S04]  /*36f0*/  LDGSTS.E.BYPASS.LTC128B.128 [R188+0x8100], [R16.64], !P4 ;  /* 0x0810000010bc7fae */ /* 0x0005e8000e101d46 */
[----:B------:R3:W-:Y:S04]  /*3700*/  LDGSTS.E.BYPASS.LTC128B.128 [R188+0xa100], [R14.64], !P6 ;  /* 0x0a1000000ebc7fae */ /* 0x0007e8000f101d46 */
[----:B-----5:R3:W1:Y:S01]  /*3710*/  SHFL.IDX PT, R18, R13, 0x1, 0x181f ;  /* 0x00381f000d127f89 */ /* 0x02066200000e0000 */
[----:B------:R-:W-:-:S02]  /*3720*/  SEL R19, RZ, 0x10, P5 ;  /* 0x00000010ff137807 */ /* 0x000fc40002800000 */
[----:B--2---:R-:W-:Y:S01]  /*3730*/  SEL R17, RZ, 0x10, P4 ;  /* 0x00000010ff117807 */ /* 0x004fe20002000000 */
[----:B------:R-:W-:Y:S02]  /*3740*/  IMAD.MOV.U32 R16, RZ, RZ, R252 ;  /* 0x000000ffff107224 */ /* 0x000fe400078e00fc */
.L_x_4777:
[----:B----4-:R-:W-:Y:S02]  /*3750*/  IADD3 R3, -R19, 0x10, RZ ;  /* 0x0000001013037810 */ /* 0x010fe40007ffe1ff */
[----:B------:R-:W-:Y:S02]  /*3760*/  IADD3 R12, -R17, 0x10, RZ ;  /* 0x00000010110c7810 */ /* 0x000fe40007ffe1ff */
[----:B------:R-:W-:Y:S02]  /*3770*/  LOP3.LUT R3, R3, 0xf, RZ, 0xc0, !PT ;  /* 0x0000000f03037812 */ /* 0x000fe400078ec0ff */
[----:B---3--:R-:W-:Y:S02]  /*3780*/  IADD3 R13, -R16, 0x10, RZ ;  /* 0x00000010100d7810 */ /* 0x008fe40007ffe1ff */
[----:B------:R-:W-:Y:S02]  /*3790*/  IADD3 R14, P1, P0, R3, R2, R28 ;  /* 0x00000002030e7210 */ /* 0x000fe4000783e01c */
[----:B------:R-:W-:-:S02]  /*37a0*/  LOP3.LUT R3, R12, 0xf, RZ, 0xc0, !PT ;  /* 0x0000000f0c037812 */ /* 0x000fc400078ec0ff */
[----:B-1----:R-:W-:Y:S02]  /*37b0*/  IADD3.X R15, RZ, R18, R21, P1, P0 ;  /* 0x00000012ff0f7210 */ /* 0x002fe40000fe0415 */
[----:B------:R-:W-:Y:S02]  /*37c0*/  IADD3 R12, P1, P0, R3, R2, R29 ;  /* 0x00000002030c7210 */ /* 0x000fe4000783e01d */
[----:B------:R-:W-:Y:S02]  /*37d0*/  LOP3.LUT R3, R13, 0xf, RZ, 0xc0, !PT ;  /* 0x0000000f0d037812 */ /* 0x000fe400078ec0ff */
        /* <DEDUP_REMOVED lines=12> */
.L_x_4685:
[----:B------:R-:W-:Y:S05]  /*38a0*/  BSYNC B0 ;  /* 0x0000000000007941 */ /* 0x000fea0003800000 */
.L_x_4684:
[----:B-1----:R-:W-:Y:S01]  /*38b0*/  IMAD.MOV.U32 R2, RZ, RZ, 0x40 ;  /* 0x00000040ff027424 */ /* 0x002fe200078e00ff */
[----:B------:R-:W-:Y:S01]  /*38c0*/  LOP3.LUT P0, RZ, R162, 0x4, RZ, 0xc0, !PT ;  /* 0x00000004a2ff7812 */ /* 0x000fe2000780c0ff */
[----:B------:R-:W0:Y:S01]  /*38d0*/  LDGDEPBAR ;  /* 0x00000000000079af */ /* 0x000e220000000000 */
[----:B------:R-:W-:Y:S02]  /*38e0*/  WARPSYNC 0xffffffff ;  /* 0xffffffff00007948 */ /* 0x000fe40003800000 */
[----:B------:R-:W-:-:S04]  /*38f0*/  SEL R2, R2, 0xffffffc0, !P0 ;  /* 0xffffffc002027807 */ /* 0x000fc80004000000 */
[----:B------:R-:W-:Y:S01]  /*3900*/  IADD3 R3, R2, R169, R167 ;  /* 0x000000a902037210 */ /* 0x000fe20007ffe0a7 */
[----:B------:R-:W-:-:S04]  /*3910*/  IMAD.IADD R2, R169, 0x1, R2 ;  /* 0x00000001a9027824 */ /* 0x000fc800078e0202 */
[C---:B--2-4-:R-:W-:Y:S01]  /*3920*/  HMMA.16816.F32.BF16 R12, R4.reuse, R24, RZ ;  /* 0x00000018040c723c */ /* 0x054fe200000418ff */
[----:B------:R-:W-:Y:S04]  /*3930*/  LDSM.16.M88.4 R40, [R2] ;  /* 0x000000000228783b */ /* 0x000fe80000000200 */
[----:B------:R-:W-:Y:S03]  /*3940*/  LDSM.16.M88.4 R60, [R2+0x800] ;  /* 0x00080000023c783b */ /* 0x000fe60000000200 */
[C---:B---3--:R-:W-:Y:S01]  /*3950*/  HMMA.16816.F32.BF16 R16, R4.reuse, R34, RZ ;  /* 0x000000220410723c */ /* 0x048fe200000418ff */
[----:B------:R-:W-:Y:S04]  /*3960*/  LDSM.16.M88.4 R64, [R2+0x1000] ;  /* 0x001000000240783b */ /* 0x000fe80000000200 */
[----:B------:R-:W-:Y:S03]  /*3970*/  LDSM.16.M88.4 R72, [R2+0x1800] ;  /* 0x001800000248783b */ /* 0x000fe60000000200 */
[C---:B------:R-:W-:Y:S01]  /*3980*/  HMMA.16816.F32.BF16 R24, R4.reuse, R26, RZ ;  /* 0x0000001a0418723c */ /* 0x040fe200000418ff */
[----:B------:R-:W-:Y:S04]  /*3990*/  LDSM.16.M88.4 R84, [R3+0x1000] ;  /* 0x001000000354783b */ /* 0x000fe80000000200 */
[----:B------:R-:W-:Y:S03]  /*39a0*/  LDSM.16.M88.4 R88, [R3+0x1800] ;  /* 0x001800000358783b */ /* 0x000fe60000000200 */
[C---:B------:R-:W-:Y:S01]  /*39b0*/  HMMA.16816.F32.BF16 R32, R4.reuse, R32, RZ ;  /* 0x000000200420723c */ /* 0x040fe200000418ff */
[----:B------:R-:W-:Y:S07]  /*39c0*/  LDSM.16.M88.4 R92, [R169+0x3800] ;  /* 0x00380000a95c783b */ /* 0x000fee0000000200 */
[C---:B------:R-:W-:Y:S08]  /*39d0*/  HMMA.16816.F32.BF16 R20, R4.reuse, R36, RZ ;  /* 0x000000240414723c */ /* 0x040ff000000418ff */
[C---:B------:R-:W-:Y:S08]  /*39e0*/  HMMA.16816.F32.BF16 R28, R4.reuse, R38, RZ ;  /* 0x00000026041c723c */ /* 0x040ff000000418ff */
[C---:B------:R-:W-:Y:S08]  /*39f0*/  HMMA.16816.F32.BF16 R36, R4.reuse, R44, RZ ;  /* 0x0000002c0424723c */ /* 0x040ff000000418ff */
[----:B------:R-:W-:Y:S01]  /*3a00*/  HMMA.16816.F32.BF16 R44, R4, R46, RZ ;  /* 0x0000002e042c723c */ /* 0x000fe200000418ff */
[----:B------:R-:W1:Y:S07]  /*3a10*/  LDSM.16.M88.4 R4, [R166] ;  /* 0x00000000a604783b */ /* 0x000e6e0000000200 */
[C---:B------:R-:W-:Y:S08]  /*3a20*/  HMMA.16816.F32.BF16 R48, R8.reuse, R56, R12 ;  /* 0x000000380830723c */ /* 0x040ff0000004180c */
[C---:B------:R-:W-:Y:S08]  /*3a30*/  HMMA.16816.F32.BF16 R56, R8.reuse, R58, R24 ;  /* 0x0000003a0838723c */ /* 0x040ff00000041818 */
[C---:B------:R-:W-:Y:S08]  /*3a40*/  HMMA.16816.F32.BF16 R24, R8.reuse, R68, R32 ;  /* 0x000000440818723c */ /* 0x040ff00000041820 */
[C---:B------:R-:W-:Y:S01]  /*3a50*/  HMMA.16816.F32.BF16 R52, R8.reuse, R70, R16 ;  /* 0x000000460834723c */ /* 0x040fe20000041810 */
[----:B------:R-:W-:Y:S04]  /*3a60*/  LDSM.16.M88.4 R16, [R165] ;  /* 0x00000000a510783b */ /* 0x000fe80000000200 */
[----:B------:R-:W2:Y:S03]  /*3a70*/  LDSM.16.M88.4 R68, [R3] ;  /* 0x000000000344783b */ /* 0x000ea60000000200 */
[C---:B------:R-:W-:Y:S08]  /*3a80*/  HMMA.16816.F32.BF16 R20, R8.reuse, R76, R20 ;  /* 0x0000004c0814723c */ /* 0x040ff00000041814 */
[C---:B------:R-:W-:Y:S01]  /*3a90*/  HMMA.16816.F32.BF16 R12, R8.reuse, R78, R28 ;  /* 0x0000004e080c723c */ /* 0x040fe2000004181c */
[----:B------:R-:W3:Y:S07]  /*3aa0*/  LDSM.16.M88.4 R76, [R3+0x800] ;  /* 0x00080000034c783b */ /* 0x000eee0000000200 */
[C---:B------:R-:W-:Y:S08]  /*3ab0*/  HMMA.16816.F32.BF16 R28, R8.reuse, R80, R36 ;  /* 0x00000050081c723c */ /* 0x040ff00000041824 */
[----:B------:R-:W-:Y:S01]  /*3ac0*/  HMMA.16816.F32.BF16 R32, R8, R82, R44 ;  /* 0x000000520820723c */ /* 0x000fe2000004182c */
[----:B------:R-:W-:Y:S07]  /*3ad0*/  LDSM.16.M88.4 R80, [R169+0x3000] ;  /* 0x00300000a950783b */ /* 0x000fee0000000200 */
[C---:B-1----:R-:W-:Y:S08]  /*3ae0*/  HMMA.16816.F32.BF16 R24, R4.reuse, R40, R24 ;  /* 0x000000280418723c */ /* 0x042ff00000041818 */
[C---:B------:R-:W-:Y:S01]  /*3af0*/  HMMA.16816.F32.BF16 R40, R4.reuse, R42, R52 ;  /* 0x0000002a0428723c */ /* 0x040fe20000041834 */
[----:B------:R-:W-:Y:S07]  /*3b00*/  LDSM.16.M88.4 R52, [R169+0x2000] ;  /* 0x00200000a934783b */ /* 0x000fee0000000200 */
[C---:B------:R-:W-:Y:S08]  /*3b10*/  HMMA.16816.F32.BF16 R56, R4.reuse, R62, R56 ;  /* 0x0000003e0438723c */ /* 0x040ff00000041838 */
[C---:B------:R-:W-:Y:S08]  /*3b20*/  HMMA.16816.F32.BF16 R36, R4.reuse, R64, R20 ;  /* 0x000000400424723c */ /* 0x040ff00000041814 */
[C---:B------:R-:W-:Y:S01]  /*3b30*/  HMMA.16816.F32.BF16 R48, R4.reuse, R60, R48 ;  /* 0x0000003c0430723c */ /* 0x040fe20000041830 */
[----:B------:R-:W-:Y:S07]  /*3b40*/  LDSM.16.M88.4 R60, [R169+0x2800] ;  /* 0x00280000a93c783b */ /* 0x000fee0000000200 */
[C---:B------:R-:W-:Y:S01]  /*3b50*/  HMMA.16816.F32.BF16 R20, R4.reuse, R66, R12 ;  /* 0x000000420414723c */ /* 0x040fe2000004180c */
[----:B------:R-:W1:Y:S04]  /*3b60*/  LDSM.16.M88.4 R12, [R163+0x4000] ;  /* 0x00400000a30c783b */ /* 0x000e680000000200 */
[----:B------:R-:W-:Y:S03]  /*3b70*/  LDSM.16.M88.4 R64, [R0+0x2000] ;  /* 0x002000000040783b */ /* 0x000fe60000000200 */
[C---:B------:R-:W-:Y:S08]  /*3b80*/  HMMA.16816.F32.BF16 R8, R4.reuse, R72, R28 ;  /* 0x000000480408723c */ /* 0x040ff0000004181c */
[----:B------:R-:W-:Y:S01]  /*3b90*/  HMMA.16816.F32.BF16 R4, R4, R74, R32 ;  /* 0x0000004a0404723c */ /* 0x000fe20000041820 */
[----:B------:R-:W-:Y:S07]  /*3ba0*/  LDSM.16.M88.4 R72, [R0+0x2800] ;  /* 0x002800000048783b */ /* 0x000fee0000000200 */
[C---:B--2---:R-:W-:Y:S08]  /*3bb0*/  HMMA.16816.F32.BF16 R32, R16.reuse, R70, R40 ;  /* 0x000000461020723c */ /* 0x044ff00000041828 */
[C---:B------:R-:W-:Y:S01]  /*3bc0*/  HMMA.16816.F32.BF16 R28, R16.reuse, R68, R24 ;  /* 0x00000044101c723c */ /* 0x040fe20000041818 */
[----:B------:R-:W-:Y:S07]  /*3bd0*/  LDSM.16.M88.4 R68, [R2+0x2800] ;  /* 0x002800000244783b */ /* 0x000fee0000000200 */
[C---:B---3--:R-:W-:Y:S08]  /*3be0*/  HMMA.16816.F32.BF16 R56, R16.reuse, R78, R56 ;  /* 0x0000004e1038723c */ /* 0x048ff00000041838 */
[C---:B------:R-:W-:Y:S08]  /*3bf0*/  HMMA.16816.F32.BF16 R44, R16.reuse, R84, R36 ;  /* 0x00000054102c723c */ /* 0x040ff00000041824 */
[C---:B------:R-:W-:Y:S01]  /*3c00*/  HMMA.16816.F32.BF16 R48, R16.reuse, R76, R48 ;  /* 0x0000004c1030723c */ /* 0x040fe20000041830 */
[----:B------:R-:W-:Y:S07]  /*3c10*/  LDSM.16.M88.4 R76, [R2+0x3000] ;  /* 0x00300000024c783b */ /* 0x000fee0000000200 */
[C---:B------:R-:W-:Y:S01]  /*3c20*/  HMMA.16816.F32.BF16 R36, R16.reuse, R88, R8 ;  /* 0x000000581024723c */ /* 0x040fe20000041808 */
[----:B------:R-:W2:Y:S07]  /*3c30*/  LDSM.16.M88.4 R8, [R164+0x4000] ;  /* 0x00400000a408783b */ /* 0x000eae0000000200 */
[C---:B------:R-:W-:Y:S01]  /*3c40*/  HMMA.16816.F32.BF16 R40, R16.reuse, R86, R20 ;  /* 0x000000561028723c */ /* 0x040fe20000041814 */
[----:B------:R-:W3:Y:S07]  /*3c50*/  LDSM.16.M88.4 R84, [R0+0x3000] ;  /* 0x003000000054783b */ /* 0x000eee0000000200 */
[----:B------:R-:W-:Y:S01]  /*3c60*/  HMMA.16816.F32.BF16 R24, R16, R90, R4 ;  /* 0x0000005a1018723c */ /* 0x000fe20000041804 */
[----:B------:R-:W4:Y:S04]  /*3c70*/  LDSM.16.M88.4 R88, [R0+0x3800] ;  /* 0x003800000058783b */ /* 0x000f280000000200 */
[----:B------:R-:W-:Y:S03]  /*3c80*/  LDSM.16.M88.4 R4, [R166+0x4000] ;  /* 0x00400000a604783b */ /* 0x000fe60000000200 */
[C---:B-1----:R-:W-:Y:S08]  /*3c90*/  HMMA.16816.F32.BF16 R16, R12.reuse, R54, R32 ;  /* 0x000000360c10723c */ /* 0x042ff00000041820 */
[C---:B------:R-:W-:Y:S08]  /*3ca0*/  HMMA.16816.F32.BF16 R20, R12.reuse, R52, R28 ;  /* 0x000000340c14723c */ /* 0x040ff0000004181c */
[C---:B------:R-:W-:Y:S08]  /*3cb0*/  HMMA.16816.F32.BF16 R56, R12.reuse, R62, R56 ;  /* 0x0000003e0c38723c */ /* 0x040ff00000041838 */
[C---:B------:R-:W-:Y:S01]  /*3cc0*/  HMMA.16816.F32.BF16 R32, R12.reuse, R60, R48 ;  /* 0x0000003c0c20723c */ /* 0x040fe20000041830 */
[----:B------:R-:W1:Y:S07]  /*3cd0*/  LDSM.16.M88.4 R60, [R2+0x2000] ;  /* 0x00200000023c783b */ /* 0x000e6e0000000200 */
[C---:B------:R-:W-:Y:S08]  /*3ce0*/  HMMA.16816.F32.BF16 R52, R12.reuse, R80, R44 ;  /* 0x000000500c34723c */ /* 0x040ff0000004182c */
[C---:B------:R-:W-:Y:S01]  /*3cf0*/  HMMA.16816.F32.BF16 R48, R12.reuse, R82, R40 ;  /* 0x000000520c30723c */ /* 0x040fe20000041828 */
[----:B------:R-:W5:Y:S07]  /*3d00*/  LDSM.16.M88.4 R80, [R2+0x3800] ;  /* 0x003800000250783b */ /* 0x000f6e0000000200 */
[C---:B------:R-:W-:Y:S08]  /*3d10*/  HMMA.16816.F32.BF16 R44, R12.reuse, R92, R36 ;  /* 0x0000005c0c2c723c */ /* 0x040ff00000041824 */
[----:B------:R-:W-:Y:S08]  /*3d20*/  HMMA.16816.F32.BF16 R40, R12, R94, R24 ;  /* 0x0000005e0c28723c */ /* 0x000ff00000041818 */
[C---:B--2---:R-:W-:Y:S01]  /*3d30*/  HMMA.16816.F32.BF16 R28, R8.reuse, R66, R16 ;  /* 0x00000042081c723c */ /* 0x044fe20000041810 */
[----:B------:R-:W-:Y:S07]  /*3d40*/  LDSM.16.M88.4 R16, [R165+0x4000] ;  /* 0x00400000a510783b */ /* 0x000fee0000000200 */
[C---:B------:R-:W-:Y:S01]  /*3d50*/  HMMA.16816.F32.BF16 R36, R8.reuse, R64, R20 ;  /* 0x000000400824723c */ /* 0x040fe20000041814 */
[----:B------:R-:W2:Y:S07]  /*3d60*/  LDSM.16.M88.4 R64, [R3+0x2000] ;  /* 0x002000000340783b */ /* 0x000eae0000000200 */
[C---:B------:R-:W-:Y:S08]  /*3d70*/  HMMA.16816.F32.BF16 R20, R8.reuse, R74, R56 ;  /* 0x0000004a0814723c */ /* 0x040ff00000041838 */
[C---:B------:R-:W-:Y:S01]  /*3d80*/  HMMA.16816.F32.BF16 R24, R8.reuse, R72, R32 ;  /* 0x000000480818723c */ /* 0x040fe20000041820 */
[----:B------:R-:W2:Y:S07]  /*3d90*/  LDSM.16.M88.4 R72, [R3+0x2800] ;  /* 0x002800000348783b */ /* 0x000eae0000000200 */
[C---:B---3--:R-:W-:Y:S08]  /*3da0*/  HMMA.16816.F32.BF16 R12, R8.reuse, R84, R52 ;  /* 0x00000054080c723c */ /* 0x048ff00000041834 */
[C---:B------:R-:W-:Y:S01]  /*3db0*/  HMMA.16816.F32.BF16 R32, R8.reuse, R86, R48 ;  /* 0x000000560820723c */ /* 0x040fe20000041830 */
[----:B------:R-:W-:Y:S07]  /*3dc0*/  LDSM.16.M88.4 R84, [R0+0x5000] ;  /* 0x005000000054783b */ /* 0x000fee0000000200 */
[C---:B----4-:R-:W-:Y:S08]  /*3dd0*/  HMMA.16816.F32.BF16 R44, R8.reuse, R88, R44 ;  /* 0x00000058082c723c */ /* 0x050ff0000004182c */
[----:B------:R-:W-:Y:S08]  /*3de0*/  HMMA.16816.F32.BF16 R40, R8, R90, R40 ;  /* 0x0000005a0828723c */ /* 0x000ff00000041828 */
[C---:B-1----:R-:W-:Y:S08]  /*3df0*/  HMMA.16816.F32.BF16 R28, R4.reuse, R62, R28 ;  /* 0x0000003e041c723c */ /* 0x042ff0000004181c */
[C---:B------:R-:W-:Y:S01]  /*3e00*/  HMMA.16816.F32.BF16 R48, R4.reuse, R70, R20 ;  /* 0x000000460430723c */ /* 0x040fe20000041814 */
[----:B------:R-:W1:Y:S07]  /*3e10*/  LDSM.16.M88.4 R20, [R3+0x3000] ;  /* 0x003000000314783b */ /* 0x000e6e0000000200 */
[C---:B------:R-:W-:Y:S01]  /*3e20*/  HMMA.16816.F32.BF16 R52, R4.reuse, R68, R24 ;  /* 0x000000440434723c */ /* 0x040fe20000041818 */
[----:B------:R-:W3:Y:S04]  /*3e30*/  LDSM.16.M88.4 R24, [R3+0x3800] ;  /* 0x003800000318783b */ /* 0x000ee80000000200 */
[----:B------:R-:W-:Y:S03]  /*3e40*/  LDSM.16.M88.4 R68, [R0+0x4000] ;  /* 0x004000000044783b */ /* 0x000fe60000000200 */
[C---:B------:R-:W-:Y:S01]  /*3e50*/  HMMA.16816.F32.BF16 R36, R4.reuse, R60, R36 ;  /* 0x0000003c0424723c */ /* 0x040fe20000041824 */
[----:B------:R-:W-:Y:S07]  /*3e60*/  LDSM.16.M88.4 R60, [R169+0x4800] ;  /* 0x00480000a93c783b */ /* 0x000fee0000000200 */
[C---:B------:R-:W-:Y:S08]  /*3e70*/  HMMA.16816.F32.BF16 R12, R4.reuse, R76, R12 ;  /* 0x0000004c040c723c */ /* 0x040ff0000004180c */
[C---:B------:R-:W-:Y:S01]  /*3e80*/  HMMA.16816.F32.BF16 R8, R4.reuse, R78, R32 ;  /* 0x0000004e0408723c */ /* 0x040fe20000041820 */
[----:B------:R-:W-:Y:S07]  /*3e90*/  LDSM.16.M88.4 R76, [R0+0x4800] ;  /* 0x00480000004c783b */ /* 0x000fee0000000200 */
[C---:B-----5:R-:W-:Y:S08]  /*3ea0*/  HMMA.16816.F32.BF16 R56, R4.reuse, R80, R44 ;  /* 0x000000500438723c */ /* 0x060ff0000004182c */
[----:B------:R-:W-:Y:S01]  /*3eb0*/  HMMA.16816.F32.BF16 R40, R4, R82, R40 ;  /* 0x000000520428723c */ /* 0x000fe20000041828 */
[----:B------:R-:W-:Y:S04]  /*3ec0*/  LDSM.16.M88.4 R4, [R163+0x8000] ;  /* 0x00800000a304783b */ /* 0x000fe80000000200 */
[----:B------:R-:W-:Y:S03]  /*3ed0*/  LDSM.16.M88.4 R80, [R2+0x4000] ;  /* 0x004000000250783b */ /* 0x000fe60000000200 */
[C---:B--2---:R-:W-:Y:S01]  /*3ee0*/  HMMA.16816.F32.BF16 R32, R16.reuse, R66, R28 ;  /* 0x000000421020723c */ /* 0x044fe2000004181c */
[----:B------:R-:W2:Y:S07]  /*3ef0*/  LDSM.16.M88.4 R28, [R169+0x4000] ;  /* 0x00400000a91c783b */ /* 0x000eae0000000200 */
[C---:B------:R-:W-:Y:S08]  /*3f00*/  HMMA.16816.F32.BF16 R52, R16.reuse, R72, R52 ;  /* 0x000000481034723c */ /* 0x040ff00000041834 */
[C---:B------:R-:W-:Y:S01]  /*3f10*/  HMMA.16816.F32.BF16 R48, R16.reuse, R74, R48 ;  /* 0x0000004a1030723c */ /* 0x040fe20000041830 */
[----:B------:R-:W4:Y:S07]  /*3f20*/  LDSM.16.M88.4 R72, [R169+0x5800] ;  /* 0x00580000a948783b */ /* 0x000f2e0000000200 */
[C---:B------:R-:W-:Y:S01]  /*3f30*/  HMMA.16816.F32.BF16 R36, R16.reuse, R64, R36 ;  /* 0x000000401024723c */ /* 0x040fe20000041824 */
[----:B------:R-:W5:Y:S07]  /*3f40*/  LDSM.16.M88.4 R64, [R169+0x5000] ;  /* 0x00500000a940783b */ /* 0x000f6e0000000200 */
[C---:B-1----:R-:W-:Y:S01]  /*3f50*/  HMMA.16816.F32.BF16 R44, R16.reuse, R20, R12 ;  /* 0x00000014102c723c */ /* 0x042fe2000004180c */
[----:B------:R-:W1:Y:S07]  /*3f60*/  LDSM.16.M88.4 R12, [R164+0x8000] ;  /* 0x00800000a40c783b */ /* 0x000e6e0000000200 */
[C---:B------:R-:W-:Y:S08]  /*3f70*/  HMMA.16816.F32.BF16 R20, R16.reuse, R22, R8 ;  /* 0x000000161014723c */ /* 0x040ff00000041808 */
[C---:B---3--:R-:W-:Y:S01]  /*3f80*/  HMMA.16816.F32.BF16 R8, R16.reuse, R24, R56 ;  /* 0x000000181008723c */ /* 0x048fe20000041838 */
[----:B------:R-:W-:Y:S07]  /*3f90*/  LDSM.16.M88.4 R56, [R2+0x5000] ;  /* 0x005000000238783b */ /* 0x000fee0000000200 */
[----:B------:R-:W-:Y:S08]  /*3fa0*/  HMMA.16816.F32.BF16 R16, R16, R26, R40 ;  /* 0x0000001a1010723c */ /* 0x000ff00000041828 */
[C---:B--2---:R-:W-:Y:S01]  /*3fb0*/  HMMA.16816.F32.BF16 R24, R4.reuse, R28, R36 ;  /* 0x0000001c0418723c */ /* 0x044fe20000041824 */
[----:B------:R-:W-:Y:S07]  /*3fc0*/  LDSM.16.M88.4 R36, [R2+0x4800] ;  /* 0x004800000224783b */ /* 0x000fee0000000200 */
[C---:B------:R-:W-:Y:S08]  /*3fd0*/  HMMA.16816.F32.BF16 R28, R4.reuse, R30, R32 ;  /* 0x0000001e041c723c */ /* 0x040ff00000041820 */
[C---:B------:R-:W-:Y:S08]  /*3fe0*/  HMMA.16816.F32.BF16 R32, R4.reuse, R60, R52 ;  /* 0x0000003c0420723c */ /* 0x040ff00000041834 */
[C---:B------:R-:W-:Y:S01]  /*3ff0*/  HMMA.16816.F32.BF16 R40, R4.reuse, R62, R48 ;  /* 0x0000003e0428723c */ /* 0x040fe20000041830 */
[----:B------:R2:W3:Y:S07]  /*4000*/  LDSM.16.M88.4 R60, [R0+0x5800] ;  /* 0x00580000003c783b */ /* 0x0004ee0000000200 */
[C---:B----4-:R-:W-:Y:S01]  /*4010*/  HMMA.16816.F32.BF16 R52, R4.reuse, R72, R8 ;  /* 0x000000480434723c */ /* 0x050fe20000041808 */
[----:B------:R-:W4:Y:S07]  /*4020*/  LDSM.16.M88.4 R8, [R166+0x8000] ;  /* 0x00800000a608783b */ /* 0x000f2e0000000200 */
[C---:B-----5:R-:W-:Y:S08]  /*4030*/  HMMA.16816.F32.BF16 R48, R4.reuse, R66, R20 ;  /* 0x000000420430723c */ /* 0x060ff00000041814 */
[----:B------:R-:W-:Y:S01]  /*4040*/  HMMA.16816.F32.BF16 R20, R4, R74, R16 ;  /* 0x0000004a0414723c */ /* 0x000fe20000041810 */
[----:B------:R-:W-:Y:S01]  /*4050*/  LDSM.16.M88.4 R72, [R3+0x4000] ;  /* 0x004000000348783b */ /* 0x000fe20000000200 */
[----:B--2---:R-:W-:-:S05]  /*4060*/  IMAD.IADD R0, R96, 0x1, -R220 ;  /* 0x0000000160007824 */ /* 0x004fca00078e0adc */
[C---:B------:R-:W-:Y:S01]  /*4070*/  ISETP.GT.AND P0, PT, R0.reuse, RZ, PT ;  /* 0x000000ff0000720c */ /* 0x040fe20003f04270 */
[----:B------:R-:W-:Y:S01]  /*4080*/  HMMA.16816.F32.BF16 R44, R4, R64, R44 ;  /* 0x00000040042c723c */ /* 0x000fe2000004182c */
[----:B------:R-:W2:Y:S01]  /*4090*/  LDSM.16.M88.4 R64, [R2+0x5800] ;  /* 0x005800000240783b */ /* 0x000ea20000000200 */
[C---:B------:R-:W-:Y:S02]  /*40a0*/  ISETP.GT.AND P1, PT, R0.reuse, 0x1, PT ;  /* 0x000000010000780c */ /* 0x040fe40003f24270 */
[----:B------:R-:W-:Y:S01]  /*40b0*/  ISETP.GT.AND P2, PT, R0, 0x11, PT ;  /* 0x000000110000780c */ /* 0x000fe20003f44270 */
[----:B------:R-:W5:Y:S03]  /*40c0*/  LDSM.16.M88.4 R4, [R165+0x8000] ;  /* 0x00800000a504783b */ /* 0x000f660000000200 */
[C---:B-1----:R-:W-:Y:S08]  /*40d0*/  HMMA.16816.F32.BF16 R16, R12.reuse, R68, R24 ;  /* 0x000000440c10723c */ /* 0x042ff00000041818 */
[C---:B------:R-:W-:Y:S01]  /*40e0*/  HMMA.16816.F32.BF16 R28, R12.reuse, R70, R28 ;  /* 0x000000460c1c723c */ /* 0x040fe2000004181c */
[----:B------:R-:W-:Y:S07]  /*40f0*/  LDSM.16.M88.4 R68, [R3+0x5000] ;  /* 0x005000000344783b */ /* 0x000fee0000000200 */
[C---:B------:R-:W-:Y:S08]  /*4100*/  HMMA.16816.F32.BF16 R32, R12.reuse, R76, R32 ;  /* 0x0000004c0c20723c */ /* 0x040ff00000041820 */
[C---:B---3--:R-:W-:Y:S08]  /*4110*/  HMMA.16816.F32.BF16 R52, R12.reuse, R60, R52 ;  /* 0x0000003c0c34723c */ /* 0x048ff00000041834 */
[C---:B------:R-:W-:Y:S01]  /*4120*/  HMMA.16816.F32.BF16 R24, R12.reuse, R62, R20 ;  /* 0x0000003e0c18723c */ /* 0x040fe20000041814 */
[----:B------:R-:W1:Y:S07]  /*4130*/  LDSM.16.M88.4 R60, [R3+0x4800] ;  /* 0x00480000033c783b */ /* 0x000e6e0000000200 */
[C---:B------:R-:W-:Y:S01]  /*4140*/  HMMA.16816.F32.BF16 R40, R12.reuse, R78, R40 ;  /* 0x0000004e0c28723c */ /* 0x040fe20000041828 */
[----:B------:R3:W1:Y:S07]  /*4150*/  LDSM.16.M88.4 R76, [R3+0x5800] ;  /* 0x00580000034c783b */ /* 0x00066e0000000200 */
[C---:B------:R-:W-:Y:S08]  /*4160*/  HMMA.16816.F32.BF16 R44, R12.reuse, R84, R44 ;  /* 0x000000540c2c723c */ /* 0x040ff0000004182c */
[----:B------:R-:W-:Y:S08]  /*4170*/  HMMA.16816.F32.BF16 R48, R12, R86, R48 ;  /* 0x000000560c30723c */ /* 0x000ff00000041830 */
[C---:B----4-:R-:W-:Y:S08]  /*4180*/  HMMA.16816.F32.BF16 R16, R8.reuse, R80, R16 ;  /* 0x000000500810723c */ /* 0x050ff00000041810 */
[C---:B------:R-:W-:Y:S08]  /*4190*/  HMMA.16816.F32.BF16 R12, R8.reuse, R82, R28 ;  /* 0x00000052080c723c */ /* 0x040ff0000004181c */
[C---:B------:R-:W-:Y:S08]  /*41a0*/  HMMA.16816.F32.BF16 R20, R8.reuse, R36, R32 ;  /* 0x000000240814723c */ /* 0x040ff00000041820 */
[C---:B------:R-:W-:Y:S08]  /*41b0*/  HMMA.16816.F32.BF16 R28, R8.reuse, R38, R40 ;  /* 0x00000026081c723c */ /* 0x040ff00000041828 */
[C---:B------:R-:W-:Y:S08]  /*41c0*/  HMMA.16816.F32.BF16 R36, R8.reuse, R56, R44 ;  /* 0x000000380824723c */ /* 0x040ff0000004182c */
[C---:B------:R-:W-:Y:S08]  /*41d0*/  HMMA.16816.F32.BF16 R40, R8.reuse, R58, R48 ;  /* 0x0000003a0828723c */ /* 0x040ff00000041830 */
[C---:B--2---:R-:W-:Y:S08]  /*41e0*/  HMMA.16816.F32.BF16 R44, R8.reuse, R64, R52 ;  /* 0x00000040082c723c */ /* 0x044ff00000041834 */
[----:B------:R-:W-:Y:S08]  /*41f0*/  HMMA.16816.F32.BF16 R32, R8, R66, R24 ;  /* 0x000000420820723c */ /* 0x000ff00000041818 */
[C---:B-----5:R-:W-:Y:S08]  /*4200*/  HMMA.16816.F32.BF16 R24, R4.reuse, R72, R16 ;  /* 0x000000480418723c */ /* 0x060ff00000041810 */
[C---:B------:R-:W-:Y:S08]  /*4210*/  HMMA.16816.F32.BF16 R12, R4.reuse, R74, R12 ;  /* 0x0000004a040c723c */ /* 0x040ff0000004180c */
[C---:B-1----:R-:W-:Y:S08]  /*4220*/  HMMA.16816.F32.BF16 R8, R4.reuse, R60, R20 ;  /* 0x0000003c0408723c */ /* 0x042ff00000041814 */
[----:B------:R-:W-:Y:S01]  /*4230*/  HMMA.16816.F32.BF16 R16, R4, R62, R28 ;  /* 0x0000003e0410723c */ /* 0x000fe2000004181c */
[----:B------:R-:W-:-:S02]  /*4240*/  FSEL R26, R26, -INF , P0 ;  /* 0xff8000001a1a7808 */ /* 0x000fc40000000000 */
[----:B------:R-:W-:-:S04]  /*4250*/  FSEL R27, R27, -INF , P1 ;  /* 0xff8000001b1b7808 */ /* 0x000fc80000800000 */
[----:B---3--:R-:W-:Y:S01]  /*4260*/  FMNMX.FTZ R3, R26, R27, !PT ;  /* 0x0000001b1a037209 */ /* 0x008fe20007810000 */
[C---:B------:R-:W-:Y:S08]  /*4270*/  HMMA.16816.F32.BF16 R20, R4.reuse, R68, R36 ;  /* 0x000000440414723c */ /* 0x040ff00000041824 */
[----:B------:R-:W-:Y:S01]  /*4280*/  HMMA.16816.F32.BF16 R28, R4, R70, R40 ;  /* 0x00000046041c723c */ /* 0x000fe20000041828 */
[----:B------:R-:W-:-:S06]  /*4290*/  FSEL R9, R9, -INF , P2 ;  /* 0xff80000009097808 */ /* 0x000fcc0001000000 */
[----:B------:R-:W-:Y:S01]  /*42a0*/  FSEL R41, R11, -INF , P2 ;  /* 0xff8000000b297808 */ /* 0x000fe20001000000 */
[C---:B------:R-:W-:Y:S08]  /*42b0*/  HMMA.16816.F32.BF16 R44, R4.reuse, R76, R44 ;  /* 0x0000004c042c723c */ /* 0x040ff0000004182c */
[----:B------:R-:W-:Y:S07]  /*42c0*/  HMMA.16816.F32.BF16 R32, R4, R78, R32 ;  /* 0x0000004e0420723c */ /* 0x000fee0000041820 */
[----:B------:R-:W-:-:S02]  /*42d0*/  FSEL R7, R24, -INF , P0 ;  /* 0xff80000018077808 */ /* 0x000fc40000000000 */
[C---:B------:R-:W-:Y:S02]  /*42e0*/  ISETP.GT.AND P0, PT, R0.reuse, 0x8, PT ;  /* 0x000000080000780c */ /* 0x040fe40003f04270 */
[----:B------:R-:W-:Y:S02]  /*42f0*/  FSEL R6, R25, -INF , P1 ;  /* 0xff80000019067808 */ /* 0x000fe40000800000 */
[----:B------:R-:W-:Y:S02]  /*4300*/  ISETP.GT.AND P1, PT, R0, 0x9, PT ;  /* 0x000000090000780c */ /* 0x000fe40003f24270 */
[----:B------:R-:W-:Y:S02]  /*4310*/  FSEL R12, R12, -INF , P0 ;  /* 0xff8000000c0c7808 */ /* 0x000fe40000000000 */
[----:B------:R-:W-:Y:S02]  /*4320*/  FMNMX.FTZ R2, R7, R6, !PT ;  /* 0x0000000607027209 */ /* 0x000fe40007810000 */
[----:B------:R-:W-:-:S02]  /*4330*/  FSEL R24, R14, -INF , P0 ;  /* 0xff8000000e187808 */ /* 0x000fc40000000000 */
[----:B------:R-:W-:Y:S02]  /*4340*/  ISETP.GT.AND P0, PT, R0, 0x10, PT ;  /* 0x000000100000780c */ /* 0x000fe40003f04270 */
[----:B------:R-:W-:Y:S02]  /*4350*/  FSEL R13, R13, -INF , P1 ;  /* 0xff8000000d0d7808 */ /* 0x000fe40000800000 */
[----:B------:R-:W-:Y:S02]  /*4360*/  FMNMX.FTZ R2, R12, R2, !PT ;  /* 0x000000020c027209 */ /* 0x000fe40007810000 */
[----:B------:R-:W-:Y:S02]  /*4370*/  FSEL R25, R15, -INF , P1 ;  /* 0xff8000000f197808 */ /* 0x000fe40000800000 */
[----:B------:R-:W-:Y:S02]  /*4380*/  FMNMX.FTZ R3, R24, R3, !PT ;  /* 0x0000000318037209 */ /* 0x000fe40007810000 */
[----:B------:R-:W-:-:S02]  /*4390*/  FSEL R8, R8, -INF , P0 ;  /* 0xff80000008087808 */ /* 0x000fc40000000000 */
[----:B------:R-:W-:Y:S02]  /*43a0*/  FMNMX.FTZ R2, R13, R2, !PT ;  /* 0x000000020d027209 */ /* 0x000fe40007810000 */
[----:B------:R-:W-:Y:S02]  /*43b0*/  FSEL R40, R10, -INF , P0 ;  /* 0xff8000000a287808 */ /* 0x000fe40000000000 */
[----:B------:R-:W-:Y:S02]  /*43c0*/  FMNMX.FTZ R3, R25, R3, !PT ;  /* 0x0000000319037209 */ /* 0x000fe40007810000 */
[----:B------:R-:W-:Y:S02]  /*43d0*/  ISETP.GT.AND P1, PT, R0, 0x18, PT ;  /* 0x000000180000780c */ /* 0x000fe40003f24270 */
[----:B------:R-:W-:Y:S02]  /*43e0*/  FMNMX.FTZ R2, R8, R2, !PT ;  /* 0x0000000208027209 */ /* 0x000fe40007810000 */
[----:B------:R-:W-:-:S02]  /*43f0*/  FMNMX.FTZ R3, R40, R3, !PT ;  /* 0x0000000328037209 */ /* 0x000fc40007810000 */
[----:B------:R-:W-:Y:S02]  /*4400*/  ISETP.GT.AND P0, PT, R0, 0x19, PT ;  /* 0x000000190000780c */ /* 0x000fe40003f04270 */
[----:B------:R-:W-:Y:S02]  /*4410*/  FSEL R16, R16, -INF , P1 ;  /* 0xff80000010107808 */ /* 0x000fe40000800000 */
        /* <DEDUP_REMOVED lines=14> */
[----:B------:R-:W-:Y:S02]  /*4500*/  ISETP.GT.AND P1, PT, R0, 0x28, PT ;  /* 0x000000280000780c */ /* 0x000fe40003f24270 */
        /* <DEDUP_REMOVED lines=8> */
[----:B------:R-:W-:Y:S02]  /*4590*/  FSEL R66, R29, -INF , P0 ;  /* 0xff8000001d427808 */ /* 0x000fe40000000000 */
[----:B------:R-:W-:Y:S02]  /*45a0*/  ISETP.GT.AND P1, PT, R0, 0x30, PT ;  /* 0x000000300000780c */ /* 0x000fe40003f24270 */
        /* <DEDUP_REMOVED lines=8> */
[----:B------:R-:W-:-:S02]  /*4630*/  FSEL R152, R47, -INF , P0 ;  /* 0xff8000002f987808 */ /* 0x000fc40000000000 */
[----:B------:R-:W-:Y:S02]  /*4640*/  FSEL R67, R45, -INF , P0 ;  /* 0xff8000002d437808 */ /* 0x000fe40000000000 */
[C---:B------:R-:W-:Y:S02]  /*4650*/  ISETP.GT.AND P1, PT, R0.reuse, 0x38, PT ;  /* 0x000000380000780c */ /* 0x040fe40003f24270 */
[----:B------:R-:W-:Y:S02]  /*4660*/  ISETP.GT.AND P0, PT, R0, 0x39, PT ;  /* 0x000000390000780c */ /* 0x000fe40003f04270 */
[----:B------:R-:W-:Y:S02]  /*4670*/  FMNMX.FTZ R0, R69, R2, !PT ;  /* 0x0000000245007209 */ /* 0x000fe40007810000 */
[----:B------:R-:W-:Y:S02]  /*4680*/  FMNMX.FTZ R2, R153, R3, !PT ;  /* 0x0000000399027209 */ /* 0x000fe40007810000 */
[----:B------:R-:W-:-:S02]  /*4690*/  FSEL R103, R34, -INF , P1 ;  /* 0xff80000022677808 */ /* 0x000fc40000800000 */
[----:B------:R-:W-:Y:S02]  /*46a0*/  FSEL R65, R32, -INF , P1 ;  /* 0xff80000020417808 */ /* 0x000fe40000800000 */
[----:B------:R-:W-:Y:S02]  /*46b0*/  FMNMX.FTZ R0, R67, R0, !PT ;  /* 0x0000000043007209 */ /* 0x000fe40007810000 */
[----:B------:R-:W-:Y:S02]  /*46c0*/  FMNMX.FTZ R2, R152, R2, !PT ;  /* 0x0000000298027209 */ /* 0x000fe40007810000 */
[----:B------:R-:W-:Y:S02]  /*46d0*/  FSEL R102, R35, -INF , P0 ;  /* 0xff80000023667808 */ /* 0x000fe40000000000 */
[----:B------:R-:W-:Y:S02]  /*46e0*/  FSEL R64, R33, -INF , P0 ;  /* 0xff80000021407808 */ /* 0x000fe40000000000 */
[----:B------:R-:W-:-:S02]  /*46f0*/  FMNMX.FTZ R0, R65, R0, !PT ;  /* 0x0000000041007209 */ /* 0x000fc40007810000 */
[----:B------:R-:W-:Y:S02]  /*4700*/  FMNMX.FTZ R2, R103, R2, !PT ;  /* 0x0000000267027209 */ /* 0x000fe40007810000 */
[----:B------:R-:W-:Y:S02]  /*4710*/  FMNMX.FTZ R0, R64, R0, !PT ;  /* 0x0000000040007209 */ /* 0x000fe40007810000 */
[----:B------:R-:W-:Y:S01]  /*4720*/  FMNMX.FTZ R4, R102, R2, !PT ;  /* 0x0000000266047209 */ /* 0x000fe20007810000 */
[----:B------:R-:W-:Y:S05]  /*4730*/  @!PT BRA `(.L_x_4688) ;  /* 0x000099600000f947 */ /* 0x000fea0003800000 */
[----:B------:R1:W2:Y:S02]  /*4740*/  SHFL.BFLY PT, R2, R0, 0x2, 0x1f ;  /* 0x0c401f0000027f89 */ /* 0x0002a400000e0000 */
.L_x_4778:
        /* <DEDUP_REMOVED lines=14> */
[----:B------:R-:W-:Y:S04]  /*4830*/  LDSM.16.MT88.4 R28, [R208+0x800] ;  /* 0x00080000d01c783b */ /* 0x000fe80000004200 */
[----:B------:R-:W-:Y:S01]  /*4840*/  FFMA.FTZ R3, R7, c[0x0][0x2d0], -R0 ;  /* 0x0000b40007037a23 */ /* 0x000fe20000010800 */
[----:B------:R-:W-:Y:S03]  /*4850*/  LDSM.16.MT88.4 R32, [R170+0x800] ;  /* 0x00080000aa20783b */ /* 0x000fe60000004200 */
[----:B------:R2:W-:Y:S01]  /*4860*/  MUFU.EX2 R156, R3 ;  /* 0x00000003009c7308 */ /* 0x0005e20000000800 */
[----:B------:R-:W-:Y:S04]  /*4870*/  LDSM.16.MT88.4 R60, [R170+0x2000] ;  /* 0x00200000aa3c783b */ /* 0x000fe80000004200 */
[----:B------:R-:W-:Y:S01]  /*4880*/  LDSM.16.MT88.4 R56, [R211+0x2000] ;  /* 0x00200000d338783b */ /* 0x000fe20000004200 */
[----:B-1----:R-:W-:-:S04]  /*4890*/  FMNMX.FTZ R100, R2, R4, !PT ;  /* 0x0000000402647209 */ /* 0x002fc80007810000 */
[C---:B------:R-:W-:Y:S01]  /*48a0*/  FSETP.NEU.FTZ.AND P0, PT, R100.reuse, -INF , PT ;  /* 0xff8000006400780b */ /* 0x040fe20003f1d000 */
[----:B------:R-:W-:Y:S02]  /*48b0*/  FMUL.FTZ R2, R100, c[0x0][0x2d0] ;  /* 0x0000b40064027a20 */ /* 0x000fe40000410000 */
[----:B--2---:R-:W-:-:S03]  /*48c0*/  FFMA.FTZ R3, R6, c[0x0][0x2d0], -R0 ;  /* 0x0000b40006037a23 */ /* 0x004fc60000010800 */
[----:B------:R-:W-:Y:S01]  /*48d0*/  FSEL R2, R2, RZ, P0 ;  /* 0x000000ff02027208 */ /* 0x000fe20000000000 */
[----:B------:R-:W1:Y:S01]  /*48e0*/  LDSM.16.MT88.4 R4, [R208] ;  /* 0x00000000d004783b */ /* 0x000e620000004200 */
[----:B------:R2:W-:Y:S02]  /*48f0*/  MUFU.EX2 R150, R3 ;  /* 0x0000000300967308 */ /* 0x0005e40000000800 */
[----:B--2---:R-:W-:-:S06]  /*4900*/  FFMA.FTZ R3, R12, c[0x0][0x2d0], -R0 ;  /* 0x0000b4000c037a23 */ /* 0x004fcc0000010800 */
[----:B------:R2:W-:Y:S02]  /*4910*/  MUFU.EX2 R149, R3 ;  /* 0x0000000300957308 */ /* 0x0005e40000000800 */
[----:B--2---:R-:W-:Y:S02]  /*4920*/  FFMA.FTZ R3, R13, c[0x0][0x2d0], -R0 ;  /* 0x0000b4000d037a23 */ /* 0x004fe40000010800 */
[----:B------:R-:W2:Y:S04]  /*4930*/  LDSM.16.MT88.4 R12, [R170] ;  /* 0x00000000aa0c783b */ /* 0x000ea80000004200 */
[----:B------:R4:W5:Y:S02]  /*4940*/  MUFU.EX2 R157, R3 ;  /* 0x00000003009d7308 */ /* 0x0009640000000800 */
[----:B----4-:R-:W-:Y:S01]  /*4950*/  FFMA.FTZ R3, R26, c[0x0][0x2d0], -R2 ;  /* 0x0000b4001a037a23 */ /* 0x010fe20000010802 */
[----:B-----5:R-:W-:-:S05]  /*4960*/  F2FP.BF16.PACK_AB R10, R157, R149 ;  /* 0x000000959d0a723e */ /* 0x020fca00000010ff */
[----:B------:R4:W-:Y:S02]  /*4970*/  MUFU.EX2 R151, R3 ;  /* 0x0000000300977308 */ /* 0x0009e40000000800 */
[----:B----4-:R-:W-:-:S06]  /*4980*/  FFMA.FTZ R3, R27, c[0x0][0x2d0], -R2 ;  /* 0x0000b4001b037a23 */ /* 0x010fcc0000010802 */
[----:B------:R4:W-:Y:S02]  /*4990*/  MUFU.EX2 R148, R3 ;  /* 0x0000000300947308 */ /* 0x0009e40000000800 */
[----:B----4-:R-:W-:-:S06]  /*49a0*/  FFMA.FTZ R3, R24, c[0x0][0x2d0], -R2 ;  /* 0x0000b40018037a23 */ /* 0x010fcc0000010802 */
[----:B------:R4:W-:Y:S02]  /*49b0*/  MUFU.EX2 R155, R3 ;  /* 0x00000003009b7308 */ /* 0x0009e40000000800 */
[----:B----4-:R-:W-:-:S06]  /*49c0*/  FFMA.FTZ R3, R25, c[0x0][0x2d0], -R2 ;  /* 0x0000b40019037a23 */ /* 0x010fcc0000010802 */
[----:B------:R4:W5:Y:S02]  /*49d0*/  MUFU.EX2 R182, R3 ;  /* 0x0000000300b67308 */ /* 0x0009640000000800 */
[----:B----4-:R-:W-:Y:S01]  /*49e0*/  FFMA.FTZ R3, R8, c[0x0][0x2d0], -R0 ;  /* 0x0000b40008037a23 */ /* 0x010fe20000010800 */
[----:B------:R-:W-:Y:S02]  /*49f0*/  F2FP.BF16.PACK_AB R8, R150, R156 ;  /* 0x0000009c9608723e */ /* 0x000fe400000010ff */
[----:B-----5:R-:W-:-:S03]  /*4a00*/  F2FP.BF16.PACK_AB R11, R182, R155 ;  /* 0x0000009bb60b723e */ /* 0x020fc600000010ff */
[----:B------:R4:W-:Y:S02]  /*4a10*/  MUFU.EX2 R183, R3 ;  /* 0x0000000300b77308 */ /* 0x0009e40000000800 */
[----:B----4-:R-:W-:Y:S01]  /*4a20*/  FFMA.FTZ R3, R9, c[0x0][0x2d0], -R0 ;  /* 0x0000b40009037a23 */ /* 0x010fe20000010800 */
[----:B------:R-:W-:-:S05]  /*4a30*/  F2FP.BF16.PACK_AB R9, R148, R151 ;  /* 0x000000979409723e */ /* 0x000fca00000010ff */
[----:B------:R4:W5:Y:S02]  /*4a40*/  MUFU.EX2 R214, R3 ;  /* 0x0000000300d67308 */ /* 0x0009640000000800 */
[C---:B-1----:R-:W-:Y:S08]  /*4a50*/  HMMA.16816.F32.BF16 R24, R8.reuse, R4, RZ ;  /* 0x000000040818723c */ /* 0x042ff000000418ff */
[----:B------:R-:W-:Y:S01]  /*4a60*/  HMMA.16816.F32.BF16 R20, R8, R6, RZ ;  /* 0x000000060814723c */ /* 0x000fe200000418ff */
[----:B----4-:R-:W-:Y:S01]  /*4a70*/  FFMA.FTZ R3, R16, c[0x0][0x2d0], -R0 ;  /* 0x0000b40010037a23 */ /* 0x010fe20000010800 */
[----:B-----5:R-:W-:-:S03]  /*4a80*/  F2FP.BF16.PACK_AB R4, R214, R183 ;  /* 0x000000b7d604723e */ /* 0x020fc600000010ff */
[----:B------:R1:W-:Y:S03]  /*4a90*/  MUFU.EX2 R213, R3 ;  /* 0x0000000300d57308 */ /* 0x0003e60000000800 */
[C---:B--2---:R-:W-:Y:S08]  /*4aa0*/  HMMA.16816.F32.BF16 R52, R8.reuse, R12, RZ ;  /* 0x0000000c0834723c */ /* 0x044ff000000418ff */
[----:B------:R-:W-:Y:S01]  /*4ab0*/  HMMA.16816.F32.BF16 R44, R8, R14, RZ ;  /* 0x0000000e082c723c */ /* 0x000fe200000418ff */
[----:B-1----:R-:W-:-:S07]  /*4ac0*/  FFMA.FTZ R3, R17, c[0x0][0x2d0], -R0 ;  /* 0x0000b40011037a23 */ /* 0x002fce0000010800 */
[----:B------:R-:W-:Y:S01]  /*4ad0*/  HMMA.16816.F32.BF16 R12, R8, R38, RZ ;  /* 0x00000026080c723c */ /* 0x000fe200000418ff */
[----:B------:R1:W2:Y:S02]  /*4ae0*/  MUFU.EX2 R217, R3 ;  /* 0x0000000300d97308 */ /* 0x0002a40000000800 */
[----:B-1----:R-:W-:Y:S01]  /*4af0*/  FFMA.FTZ R3, R40, c[0x0][0x2d0], -R2 ;  /* 0x0000b40028037a23 */ /* 0x002fe20000010802 */
[----:B--2---:R-:W-:-:S05]  /*4b00*/  F2FP.BF16.PACK_AB R6, R217, R213 ;  /* 0x000000d5d906723e */ /* 0x004fca00000010ff */
[----:B------:R1:W-:Y:S01]  /*4b10*/  MUFU.EX2 R180, R3 ;  /* 0x0000000300b47308 */ /* 0x0003e20000000800 */
[----:B---3--:R-:W-:Y:S01]  /*4b20*/  LDSM.16.MT88.4 R48, [R158] ;  /* 0x000000009e30783b */ /* 0x008fe20000004200 */
[----:B-1----:R-:W-:-:S03]  /*4b30*/  FFMA.FTZ R3, R41, c[0x0][0x2d0], -R2 ;  /* 0x0000b40029037a23 */ /* 0x002fc60000010802 */
[----:B------:R-:W1:Y:S03]  /*4b40*/  LDSM.16.MT88.4 R40, [R171+0x800] ;  /* 0x00080000ab28783b */ /* 0x000e660000004200 */
[----:B------:R2:W3:Y:S02]  /*4b50*/  MUFU.EX2 R212, R3 ;  /* 0x0000000300d47308 */ /* 0x0004e40000000800 */
[----:B--2---:R-:W-:Y:S01]  /*4b60*/  FFMA.FTZ R3, R18, c[0x0][0x2d0], -R2 ;  /* 0x0000b40012037a23 */ /* 0x004fe20000010802 */
[----:B---3--:R-:W-:-:S05]  /*4b70*/  F2FP.BF16.PACK_AB R5, R212, R180 ;  /* 0x000000b4d405723e */ /* 0x008fca00000010ff */
[----:B------:R2:W-:Y:S02]  /*4b80*/  MUFU.EX2 R181, R3 ;  /* 0x0000000300b57308 */ /* 0x0005e40000000800 */
[----:B--2---:R-:W-:Y:S02]  /*4b90*/  FFMA.FTZ R3, R19, c[0x0][0x2d0], -R2 ;  /* 0x0000b40013037a23 */ /* 0x004fe40000010802 */
[----:B------:R-:W-:Y:S01]  /*4ba0*/  HMMA.16816.F32.BF16 R16, R8, R36, RZ ;  /* 0x000000240810723c */ /* 0x000fe200000418ff */
[----:B------:R-:W-:Y:S03]  /*4bb0*/  LDSM.16.MT88.4 R36, [R208+0x2800] ;  /* 0x00280000d024783b */ /* 0x000fe60000004200 */
        /* <DEDUP_REMOVED lines=12> */
[C---:B-1----:R-:W-:Y:S08]  /*4c80*/  HMMA.16816.F32.BF16 R140, R4.reuse, R40, R16 ;  /* 0x00000028048c723c */ /* 0x042ff00000041810 */
[----:B------:R-:W-:Y:S01]  /*4c90*/  HMMA.16816.F32.BF16 R136, R4, R42, R12 ;  /* 0x0000002a0488723c */ /* 0x000fe2000004180c */
[----:B------:R-:W1:Y:S01]  /*4ca0*/  LDSM.16.MT88.4 R40, [R170+0x2800] ;  /* 0x00280000aa28783b */ /* 0x000e620000004200 */
[----:B--2---:R-:W-:-:S04]  /*4cb0*/  FFMA.FTZ R3, R68, c[0x0][0x2d0], -R0 ;  /* 0x0000b40044037a23 */ /* 0x004fc80000010800 */
[----:B------:R2:W-:Y:S02]  /*4cc0*/  MUFU.EX2 R175, R3 ;  /* 0x0000000300af7308 */ /* 0x0005e40000000800 */
[----:B------:R-:W-:Y:S08]  /*4cd0*/  HMMA.16816.F32.BF16 R16, R8, R48, RZ ;  /* 0x000000300810723c */ /* 0x000ff000000418ff */
[----:B------:R-:W-:Y:S01]  /*4ce0*/  HMMA.16816.F32.BF16 R124, R4, R34, R44 ;  /* 0x00000022047c723c */ /* 0x000fe2000004182c */
[----:B------:R-:W-:Y:S01]  /*4cf0*/  LDSM.16.MT88.4 R44, [R211+0x2800] ;  /* 0x00280000d32c783b */ /* 0x000fe20000004200 */
[----:B--2---:R-:W-:-:S06]  /*4d00*/  FFMA.FTZ R3, R66, c[0x0][0x2d0], -R0 ;  /* 0x0000b40042037a23 */ /* 0x004fcc0000010800 */
[C---:B------:R-:W-:Y:S01]  /*4d10*/  HMMA.16816.F32.BF16 R12, R8.reuse, R50, RZ ;  /* 0x00000032080c723c */ /* 0x040fe200000418ff */
[----:B------:R-:W2:Y:S01]  /*4d20*/  LDSM.16.MT88.4 R48, [R171+0x2800] ;  /* 0x00280000ab30783b */ /* 0x000ea20000004200 */
[----:B------:R5:W1:Y:S06]  /*4d30*/  MUFU.EX2 R178, R3 ;  /* 0x0000000300b27308 */ /* 0x000a6c0000000800 */
[----:B------:R-:W-:Y:S08]  /*4d40*/  HMMA.16816.F32.BF16 R32, R8, R60, RZ ;  /* 0x0000003c0820723c */ /* 0x000ff000000418ff */
[----:B---3--:R-:W-:Y:S01]  /*4d50*/  HMMA.16816.F32.BF16 R108, R4, R24, R16 ;  /* 0x00000018046c723c */ /* 0x008fe20000041810 */
[----:B-----5:R-:W-:-:S04]  /*4d60*/  FFMA.FTZ R3, R75, c[0x0][0x2d0], -R2 ;  /* 0x0000b4004b037a23 */ /* 0x020fc80000010802 */
[----:B------:R3:W-:Y:S03]  /*4d70*/  MUFU.EX2 R159, R3 ;  /* 0x00000003009f7308 */ /* 0x0007e60000000800 */
[C---:B------:R-:W-:Y:S01]  /*4d80*/  HMMA.16816.F32.BF16 R28, R8.reuse, R62, RZ ;  /* 0x0000003e081c723c */ /* 0x040fe200000418ff */
[----:B------:R-:W5:Y:S07]  /*4d90*/  LDSM.16.MT88.4 R60, [R170+0x4000] ;  /* 0x00400000aa3c783b */ /* 0x000f6e0000004200 */
[----:B----4-:R-:W-:Y:S01]  /*4da0*/  HMMA.16816.F32.BF16 R16, R8, R20, RZ ;  /* 0x000000140810723c */ /* 0x010fe200000418ff */
        /* <DEDUP_REMOVED lines=14> */
[----:B-----5:R-:W-:Y:S08]  /*4e90*/  HMMA.16816.F32.BF16 R12, R8, R60, RZ ;  /* 0x0000003c080c723c */ /* 0x020ff000000418ff */
        /* <DEDUP_REMOVED lines=202> */
.L_x_4779:
        /* <DEDUP_REMOVED lines=17> */
.L_x_4780:
        /* <DEDUP_REMOVED lines=21> */
.L_x_4690:
[----:B------:R-:W-:Y:S05]  /*5da0*/  BSYNC B0 ;  /* 0x0000000000007941 */ /* 0x000fea0003800000 */
.L_x_4689:
        /* <DEDUP_REMOVED lines=9> */
.L_x_4703:
        /* <DEDUP_REMOVED lines=43> */
.L_x_4781:
        /* <DEDUP_REMOVED lines=19> */
.L_x_4782:
        /* <DEDUP_REMOVED lines=21> */
.L_x_4695:
[----:B------:R-:W-:Y:S05]  /*6370*/  BSYNC B0 ;  /* 0x0000000000007941 */ /* 0x000fea0003800000 */
.L_x_4694:
        /* <DEDUP_REMOVED lines=42> */
[----:B------:R-:W1:Y:S07]  /*6620*/  LDSM.16.M88.4 R136, [R156+0x800] ;  /* 0x000800009c88783b */ /* 0x000e6e0000000200 */
        /* <DEDUP_REMOVED lines=25> */
[----:B------:R-:W2:Y:S07]  /*67c0*/  LDSM.16.M88.4 R144, [R3+0x2800] ;  /* 0x002800000390783b */ /* 0x000eae0000000200 */
        /* <DEDUP_REMOVED lines=65> */
[----:B------:R-:W-:Y:S01]  /*6be0*/  LDSM.16.M88.4 R152, [R156+0x4000] ;  /* 0x004000009c98783b */ /* 0x000fe20000000200 */
[C---:B-1----:R-:W-:Y:S08]  /*6bf0*/  HMMA.16816.F32.BF16 R4, R140.reuse, R148, R4 ;  /* 0x000000948c04723c */ /* 0x042ff00000041804 */
[C---:B------:R-:W-:Y:S01]  /*6c00*/  HMMA.16816.F32.BF16 R8, R140.reuse, R150, R8 ;  /* 0x000000968c08723c */ /* 0x040fe20000041808 */
[----:B------:R-:W1:Y:S07]  /*6c10*/  LDSM.16.M88.4 R148, [R101+0x5800] ;  /* 0x005800006594783b */ /* 0x000e6e0000000200 */
[C---:B--2---:R-:W-:Y:S08]  /*6c20*/  HMMA.16816.F32.BF16 R12, R140.reuse, R144, R12 ;  /* 0x000000908c0c723c */ /* 0x044ff0000004180c */
[C---:B------:R-:W-:Y:S01]  /*6c30*/  HMMA.16816.F32.BF16 R16, R140.reuse, R146, R16 ;  /* 0x000000928c10723c */ /* 0x040fe20000041810 */
[----:B------:R-:W2:Y:S07]  /*6c40*/  LDSM.16.M88.4 R144, [R165+0x8000] ;  /* 0x00800000a590783b */ /* 0x000eae0000000200 */
[C---:B---3--:R-:W-:Y:S08]  /*6c50*/  HMMA.16816.F32.BF16 R20, R140.reuse, R136, R20 ;  /* 0x000000888c14723c */ /* 0x048ff00000041814 */
[C---:B------:R-:W-:Y:S01]  /*6c60*/  HMMA.16816.F32.BF16 R24, R140.reuse, R138, R24 ;  /* 0x0000008a8c18723c */ /* 0x040fe20000041818 */
[----:B------:R-:W3:Y:S07]  /*6c70*/  LDSM.16.M88.4 R136, [R2+0x4800] ;  /* 0x004800000288783b */ /* 0x000eee0000000200 */
[C---:B-1----:R-:W-:Y:S08]  /*6c80*/  HMMA.16816.F32.BF16 R28, R140.reuse, R148, R28 ;  /* 0x000000948c1c723c */ /* 0x042ff0000004181c */
[----:B------:R-:W-:Y:S01]  /*6c90*/  HMMA.16816.F32.BF16 R32, R140, R150, R32 ;  /* 0x000000968c20723c */ /* 0x000fe20000041820 */
[----:B------:R-:W1:Y:S07]  /*6ca0*/  LDSM.16.M88.4 R140, [R2+0x5000] ;  /* 0x00500000028c783b */ /* 0x000e6e0000000200 */
[C---:B--2---:R-:W-:Y:S01]  /*6cb0*/  HMMA.16816.F32.BF16 R4, R144.reuse, R152, R4 ;  /* 0x000000989004723c */ /* 0x044fe20000041804 */
[----:B------:R2:W4:Y:S07]  /*6cc0*/  LDSM.16.M88.4 R148, [R2+0x5800] ;  /* 0x005800000294783b */ /* 0x00052e0000000200 */
[C---:B------:R-:W-:Y:S08]  /*6cd0*/  HMMA.16816.F32.BF16 R8, R144.reuse, R154, R8 ;  /* 0x0000009a9008723c */ /* 0x040ff00000041808 */
[C---:B---3--:R-:W-:Y:S08]  /*6ce0*/  HMMA.16816.F32.BF16 R12, R144.reuse, R136, R12 ;  /* 0x00000088900c723c */ /* 0x048ff0000004180c */
[----:B------:R-:W-:Y:S01]  /*6cf0*/  FMNMX.FTZ R3, R4, R0, !PT ;  /* 0x0000000004037209 */ /* 0x000fe20007810000 */
[C---:B------:R-:W-:Y:S03]  /*6d00*/  HMMA.16816.F32.BF16 R16, R144.reuse, R138, R16 ;  /* 0x0000008a9010723c */ /* 0x040fe60000041810 */
[----:B--2---:R-:W-:Y:S02]  /*6d10*/  FMNMX.FTZ R2, R6, R102, !PT ;  /* 0x0000006606027209 */ /* 0x004fe40007810000 */
[----:B------:R-:W-:Y:S02]  /*6d20*/  FMNMX.FTZ R3, R5, R3, !PT ;  /* 0x0000000305037209 */ /* 0x000fe40007810000 */
[----:B------:R-:W-:Y:S01]  /*6d30*/  FMNMX.FTZ R2, R7, R2, !PT ;  /* 0x0000000207027209 */ /* 0x000fe20007810000 */
[C---:B-1----:R-:W-:Y:S04]  /*6d40*/  HMMA.16816.F32.BF16 R20, R144.reuse, R140, R20 ;  /* 0x0000008c9014723c */ /* 0x042fe80000041814 */
[----:B------:R-:W-:Y:S02]  /*6d50*/  FMNMX.FTZ R3, R8, R3, !PT ;  /* 0x0000000308037209 */ /* 0x000fe40007810000 */
[----:B------:R-:W-:Y:S02]  /*6d60*/  FMNMX.FTZ R2, R10, R2, !PT ;  /* 0x000000020a027209 */ /* 0x000fe40007810000 */
[----:B------:R-:W-:Y:S01]  /*6d70*/  FMNMX.FTZ R3, R9, R3, !PT ;  /* 0x0000000309037209 */ /* 0x000fe20007810000 */
[C---:B------:R-:W-:Y:S03]  /*6d80*/  HMMA.16816.F32.BF16 R24, R144.reuse, R142, R24 ;  /* 0x0000008e9018723c */ /* 0x040fe60000041818 */
[----:B------:R-:W-:Y:S02]  /*6d90*/  FMNMX.FTZ R2, R11, R2, !PT ;  /* 0x000000020b027209 */ /* 0x000fe40007810000 */
[----:B------:R-:W-:Y:S02]  /*6da0*/  FMNMX.FTZ R3, R12, R3, !PT ;  /* 0x000000030c037209 */ /* 0x000fe40007810000 */
[----:B------:R-:W-:Y:S01]  /*6db0*/  FMNMX.FTZ R2, R14, R2, !PT ;  /* 0x000000020e027209 */ /* 0x000fe20007810000 */
[C---:B----4-:R-:W-:Y:S04]  /*6dc0*/  HMMA.16816.F32.BF16 R28, R144.reuse, R148, R28 ;  /* 0x00000094901c723c */ /* 0x050fe8000004181c */
[----:B------:R-:W-:Y:S02]  /*6dd0*/  FMNMX.FTZ R3, R13, R3, !PT ;  /* 0x000000030d037209 */ /* 0x000fe40007810000 */
[----:B------:R-:W-:Y:S02]  /*6de0*/  FMNMX.FTZ R2, R15, R2, !PT ;  /* 0x000000020f027209 */ /* 0x000fe40007810000 */
[----:B------:R-:W-:Y:S01]  /*6df0*/  FMNMX.FTZ R3, R16, R3, !PT ;  /* 0x0000000310037209 */ /* 0x000fe20007810000 */
[----:B------:R-:W-:Y:S03]  /*6e00*/  HMMA.16816.F32.BF16 R32, R144, R150, R32 ;  /* 0x000000969020723c */ /* 0x000fe60000041820 */
[----:B------:R-:W-:Y:S02]  /*6e10*/  FMNMX.FTZ R2, R18, R2, !PT ;  /* 0x0000000212027209 */ /* 0x000fe40007810000 */
[----:B------:R-:W-:Y:S02]  /*6e20*/  FMNMX.FTZ R100, R17, R3, !PT ;  /* 0x0000000311647209 */ /* 0x000fe40007810000 */
[----:B------:R-:W-:Y:S02]  /*6e30*/  FMNMX.FTZ R3, R19, R2, !PT ;  /* 0x0000000213037209 */ /* 0x000fe40007810000 */
[----:B------:R-:W-:Y:S03]  /*6e40*/  FMNMX.FTZ R2, R20, R100, !PT ;  /* 0x0000006414027209 */ /* 0x000fe60007810000 */
        /* <DEDUP_REMOVED lines=11> */
[----:B------:R-:W-:Y:S02]  /*6f00*/  IADD3 R100, R176, 0x1, RZ ;  /* 0x00000001b0647810 */ /* 0x000fe40007ffe0ff */
[----:B------:R-:W-:Y:S02]  /*6f10*/  FMNMX.FTZ R2, R32, R2, !PT ;  /* 0x0000000220027209 */ /* 0x000fe40007810000 */
[----:B------:R-:W-:Y:S02]  /*6f20*/  FMNMX.FTZ R3, R34, R3, !PT ;  /* 0x0000000322037209 */ /* 0x000fe40007810000 */
[----:B------:R-:W-:Y:S02]  /*6f30*/  SEL R176, R100, RZ, !P0 ;  /* 0x000000ff64b07207 */ /* 0x000fe40004000000 */
[----:B------:R-:W-:Y:S02]  /*6f40*/  FMNMX.FTZ R100, R33, R2, !PT ;  /* 0x0000000221647209 */ /* 0x000fe40007810000 */
[----:B------:R-:W-:Y:S01]  /*6f50*/  FMNMX.FTZ R103, R35, R3, !PT ;  /* 0x0000000323677209 */ /* 0x000fe20007810000 */
[----:B------:R-:W-:-:S05]  /*6f60*/  BRA.DIV ~URZ, `(.L_x_4698) ;  /* 0x000076a27f007947 */ /* 0x000fca000b800000 */
[----:B------:R1:W2:Y:S02]  /*6f70*/  SHFL.BFLY PT, R2, R100, 0x2, 0x1f ;  /* 0x0c401f0064027f89 */ /* 0x0002a400000e0000 */
.L_x_4783:
        /* <DEDUP_REMOVED lines=19> */
[--C-:B-1----:R-:W-:Y:S02]  /*70b0*/  FFMA.FTZ R100, R9, c[0x0][0x2d0], -R3.reuse ;  /* 0x0000b40009647a23 */ /* 0x102fe40000010803 */
[--C-:B------:R-:W-:Y:S02]  /*70c0*/  FFMA.FTZ R9, R13, c[0x0][0x2d0], -R3.reuse ;  /* 0x0000b4000d097a23 */ /* 0x100fe40000010803 */
[--C-:B------:R-:W-:Y:S02]  /*70d0*/  FFMA.FTZ R149, R16, c[0x0][0x2d0], -R3.reuse ;  /* 0x0000b40010957a23 */ /* 0x100fe40000010803 */
[--C-:B------:R-:W-:Y:S02]  /*70e0*/  FFMA.FTZ R148, R17, c[0x0][0x2d0], -R3.reuse ;  /* 0x0000b40011947a23 */ /* 0x100fe40000010803 */
[--C-:B------:R-:W-:Y:S02]  /*70f0*/  FFMA.FTZ R155, R24, c[0x0][0x2d0], -R3.reuse ;  /* 0x0000b400189b7a23 */ /* 0x100fe40000010803 */
[--C-:B------:R-:W-:Y:S02]  /*7100*/  FFMA.FTZ R154, R25, c[0x0][0x2d0], -R3.reuse ;  /* 0x0000b400199a7a23 */ /* 0x100fe40000010803 */
[--C-:B------:R-:W-:Y:S02]  /*7110*/  FFMA.FTZ R178, R28, c[0x0][0x2d0], -R3.reuse ;  /* 0x0000b4001cb27a23 */ /* 0x100fe40000010803 */
[----:B------:R-:W-:Y:S02]  /*7120*/  FFMA.FTZ R180, R29, c[0x0][0x2d0], -R3 ;  /* 0x0000b4001db47a23 */ /* 0x000fe40000010803 */
[----:B------:R-:W1:Y:S01]  /*7130*/  MUFU.EX2 R3, R5 ;  /* 0x0000000500037308 */ /* 0x000e620000000800 */
[C---:B--2---:R-:W-:Y:S02]  /*7140*/  FMUL.FTZ R32, R2.reuse, R104 ;  /* 0x0000006802207220 */ /* 0x044fe40000410000 */
[C---:B------:R-:W-:Y:S02]  /*7150*/  FMUL.FTZ R33, R2.reuse, R105 ;  /* 0x0000006902217220 */ /* 0x040fe40000410000 */
[C---:B------:R-:W-:Y:S02]  /*7160*/  FMUL.FTZ R13, R2.reuse, R125 ;  /* 0x0000007d020d7220 */ /* 0x040fe40000410000 */
[C---:B---3--:R-:W-:Y:S02]  /*7170*/  FFMA.FTZ R0, R2.reuse, R179, R12 ;  /* 0x000000b302007223 */ /* 0x048fe4000001000c */
        /* <DEDUP_REMOVED lines=10> */
[C---:B-1----:R-:W-:Y:S01]  /*7220*/  F2FP.BF16.PACK_AB R136, R3.reuse, R12 ;  /* 0x0000000c0388723e */ /* 0x042fe200000010ff */
[----:B------:R-:W-:Y:S02]  /*7230*/  FADD.FTZ R4, R3, R0 ;  /* 0x0000000003047221 */ /* 0x000fe40000010000 */
[----:B------:R-:W1:Y:S01]  /*7240*/  SHFL.BFLY PT, R0, R103, 0x2, 0x1f ;  /* 0x0c401f0067007f89 */ /* 0x000e6200000e0000 */
[C---:B------:R-:W-:Y:S02]  /*7250*/  FMUL.FTZ R36, R2.reuse, R36 ;  /* 0x0000002402247220 */ /* 0x040fe40000410000 */
[----:B------:R-:W2:Y:S01]  /*7260*/  MUFU.EX2 R12, R137 ;  /* 0x00000089000c7308 */ /* 0x000ea20000000800 */
        /* <DEDUP_REMOVED lines=11> */
[----:B------:R-:W-:Y:S01]  /*7320*/  MUFU.EX2 R109, R149 ;  /* 0x00000095006d7308 */ /* 0x000fe20000000800 */
[----:B-1----:R-:W-:Y:S01]  /*7330*/  FMNMX.FTZ R0, R103, R0, !PT ;  /* 0x0000000067007209 */ /* 0x002fe20007810000 */
[C---:B------:R-:W-:Y:S01]  /*7340*/  FMUL.FTZ R57, R2.reuse, R57 ;  /* 0x0000003902397220 */ /* 0x040fe20000410000 */
[----:B--2---:R-:W-:Y:S01]  /*7350*/  F2FP.BF16.PACK_AB R138, R5, R12 ;  /* 0x0000000c058a723e */ /* 0x004fe200000010ff */
[C---:B------:R-:W-:Y:S02]  /*7360*/  FMUL.FTZ R60, R2.reuse, R60 ;  /* 0x0000003c023c7220 */ /* 0x040fe40000410000 */
[----:B------:R-:W1:Y:S01]  /*7370*/  SHFL.BFLY PT, R3, R0, 0x1, 0x1f ;  /* 0x0c201f0000037f89 */ /* 0x000e6200000e0000 */
[C---:B------:R-:W-:Y:S02]  /*7380*/  FMUL.FTZ R61, R2.reuse, R61 ;  /* 0x0000003d023d7220 */ /* 0x040fe40000410000 */
[C---:B------:R-:W-:Y:S01]  /*7390*/  FMUL.FTZ R64, R2.reuse, R64 ;  /* 0x0000004002407220 */ /* 0x040fe20000410000 */
[----:B------:R-:W2:Y:S01]  /*73a0*/  MUFU.EX2 R103, R9 ;  /* 0x0000000900677308 */ /* 0x000ea20000000800 */
[C---:B------:R-:W-:Y:S02]  /*73b0*/  FMUL.FTZ R65, R2.reuse, R65 ;  /* 0x0000004102417220 */ /* 0x040fe40000410000 */
[C---:B------:R-:W-:Y:S02]  /*73c0*/  FMUL.FTZ R68, R2.reuse, R68 ;  /* 0x0000004402447220 */ /* 0x040fe40000410000 */
[C---:B---3--:R-:W-:Y:S02]  /*73d0*/  FMUL.FTZ R8, R2.reuse, R128 ;  /* 0x0000008002087220 */ /* 0x048fe40000410000 */
        /* <DEDUP_REMOVED lines=9> */
[C---:B------:R-:W-:Y:S01]  /*7470*/  FMUL.FTZ R84, R2.reuse, R84 ;  /* 0x0000005402547220 */ /* 0x040fe20000410000 */
[----:B------:R-:W-:Y:S01]  /*7480*/  MUFU.EX2 R116, R154 ;  /* 0x0000009a00747308 */ /* 0x000fe20000000800 */
[----:B------:R-:W-:Y:S01]  /*7490*/  FMUL.FTZ R85, R2, R85 ;  /* 0x0000005502557220 */ /* 0x000fe20000410000 */
[----:B--2---:R-:W-:Y:S01]  /*74a0*/  F2FP.BF16.PACK_AB R108, R103, R137 ;  /* 0x00000089676c723e */ /* 0x004fe200000010ff */
[C---:B------:R-:W-:Y:S02]  /*74b0*/  FADD.FTZ R0, -R100.reuse, R102 ;  /* 0x0000006664007221 */ /* 0x040fe40000010100 */
[----:B------:R-:W-:Y:S02]  /*74c0*/  FMUL.FTZ R3, R100, c[0x0][0x2d0] ;  /* 0x0000b40064037a20 */ /* 0x000fe40000410000 */
[----:B------:R-:W-:Y:S02]  /*74d0*/  FMUL.FTZ R0, R0, c[0x0][0x2d0] ;  /* 0x0000b40000007a20 */ /* 0x000fe40000410000 */
[--C-:B------:R-:W-:Y:S02]  /*74e0*/  FFMA.FTZ R10, R10, c[0x0][0x2d0], -R3.reuse ;  /* 0x0000b4000a0a7a23 */ /* 0x100fe40000010803 */
[--C-:B------:R-:W-:Y:S02]  /*74f0*/  FFMA.FTZ R11, R11, c[0x0][0x2d0], -R3.reuse ;  /* 0x0000b4000b0b7a23 */ /* 0x100fe40000010803 */
        /* <DEDUP_REMOVED lines=17> */
[----:B------:R-:W-:Y:S01]  /*7610*/  FADD.FTZ R3, R12, R4 ;  /* 0x000000040c037221 */ /* 0x000fe20000010000 */
        /* <DEDUP_REMOVED lines=11> */
[----:B------:R-:W-:Y:S01]  /*76d0*/  FADD.FTZ R3, R5, R3 ;  /* 0x0000000305037221 */ /* 0x000fe20000010000 */
[----:B------:R-:W-:Y:S01]  /*76e0*/  MUFU.EX2 R121, R145 ;  /* 0x0000009100797308 */ /* 0x000fe20000000800 */
[----:B------:R-:W-:Y:S01]  /*76f0*/  FMUL.FTZ R5, R2, R133 ;  /* 0x0000008502057220 */ /* 0x000fe20000410000 */
[----:B------:R-:W-:Y:S01]  /*7700*/  IADD3 R2, R170, R160, RZ ;  /* 0x000000a0aa027210 */ /* 0x000fe20007ffe0ff */
[----:B-1----:R-:W-:Y:S01]  /*7710*/  FMUL.FTZ R34, R0, R106 ;  /* 0x0000006a00227220 */ /* 0x002fe20000410000 */
[----:B--2---:R-:W-:Y:S01]  /*7720*/  F2FP.BF16.PACK_AB R139, R128, R125 ;  /* 0x0000007d808b723e */ /* 0x004fe200000010ff */
[----:B------:R-:W-:Y:S01]  /*7730*/  FMUL.FTZ R35, R0, R107 ;  /* 0x0000006b00237220 */ /* 0x000fe20000410000 */
[----:B------:R-:W-:Y:S01]  /*7740*/  IADD3 R102, R168, R2, RZ ;  /* 0x00000002a8667210 */ /* 0x000fe20007ffe0ff */
[----:B------:R-:W1:Y:S01]  /*7750*/  LDSM.16.MT88.4 R140, [R2] ;  /* 0x00000000028c783b */ /* 0x000e620000004200 */
[C---:B------:R-:W-:Y:S02]  /*7760*/  FFMA.FTZ R6, R0.reuse, R184, R14 ;  /* 0x000000b800067223 */ /* 0x040fe4000001000e */
[----:B------:R-:W-:Y:S01]  /*7770*/  FADD.FTZ R3, R137, R3 ;  /* 0x0000000389037221 */ /* 0x000fe20000010000 */
[----:B------:R-:W-:Y:S01]  /*7780*/  MUFU.EX2 R124, R146 ;  /* 0x00000092007c7308 */ /* 0x000fe20000000800 */
[C---:B------:R-:W-:Y:S02]  /*7790*/  FMUL.FTZ R10, R0.reuse, R130 ;  /* 0x00000082000a7220 */ /* 0x040fe40000410000 */
[C---:B---3--:R-:W-:Y:S01]  /*77a0*/  FADD.FTZ R120, R7.reuse, R6 ;  /* 0x0000000607787221 */ /* 0x048fe20000010000 */
[----:B------:R-:W2:Y:S01]  /*77b0*/  LDSM.16.MT88.4 R104, [R102] ;  /* 0x000000006668783b */ /* 0x000ea20000004200 */
[----:B------:R-:W-:Y:S01]  /*77c0*/  F2FP.BF16.PACK_AB R137, R7, R14 ;  /* 0x0000000e0789723e */ /* 0x000fe200000010ff */
        /* <DEDUP_REMOVED lines=18> */
[C---:B-1----:R-:W-:Y:S05]  /*78f0*/  HMMA.16816.F32.BF16 R4, R136.reuse, R140, R4 ;  /* 0x0000008c8804723c */ /* 0x042fea0000041804 */
[C---:B------:R-:W-:Y:S01]  /*7900*/  FMUL.FTZ R39, R0.reuse, R39 ;  /* 0x0000002700277220 */ /* 0x040fe20000410000 */
[----:B------:R-:W-:Y:S01]  /*7910*/  MUFU.EX2 R110, R148 ;  /* 0x00000094006e7308 */ /* 0x000fe20000000800 */
[C---:B------:R-:W-:Y:S01]  /*7920*/  FMUL.FTZ R42, R0.reuse, R42 ;  /* 0x0000002a002a7220 */ /* 0x040fe20000410000 */
[C---:B------:R-:W-:Y:S04]  /*7930*/  HMMA.16816.F32.BF16 R8, R136.reuse, R142, R8 ;  /* 0x0000008e8808723c */ /* 0x040fe80000041808 */
[C---:B------:R-:W-:Y:S02]  /*7940*/  FMUL.FTZ R43, R0.reuse, R43 ;  /* 0x0000002b002b7220 */ /* 0x040fe40000410000 */
[C---:B------:R-:W-:Y:S02]  /*7950*/  FMUL.FTZ R46, R0.reuse, R46 ;  /* 0x0000002e002e7220 */ /* 0x040fe40000410000 */
[C---:B--2---:R-:W-:Y:S01]  /*7960*/  HMMA.16816.F32.BF16 R12, R136.reuse, R104, R12 ;  /* 0x00000068880c723c */ /* 0x044fe2000004180c */
[----:B------:R-:W1:Y:S03]  /*7970*/  MUFU.EX2 R148, R147 ;  /* 0x0000009300947308 */ /* 0x000e660000000800 */
[C---:B------:R-:W-:Y:S02]  /*7980*/  FMUL.FTZ R47, R0.reuse, R47 ;  /* 0x0000002f002f7220 */ /* 0x040fe40000410000 */
[C---:B------:R-:W-:Y:S02]  /*7990*/  FMUL.FTZ R50, R0.reuse, R50 ;  /* 0x0000003200327220 */ /* 0x040fe40000410000 */
[C---:B------:R-:W-:Y:S03]  /*79a0*/  HMMA.16816.F32.BF16 R16, R136.reuse, R106, R16 ;  /* 0x0000006a8810723c */ /* 0x040fe60000041810 */
[----:B------:R-:W-:Y:S01]  /*79b0*/  MUFU.EX2 R147, R150 ;  /* 0x0000009600937308 */ /* 0x000fe20000000800 */
[C---:B------:R-:W-:Y:S02]  /*79c0*/  FMUL.FTZ R51, R0.reuse, R51 ;  /* 0x0000003300337220 */ /* 0x040fe40000410000 */
[C---:B------:R-:W-:Y:S02]  /*79d0*/  FMUL.FTZ R54, R0.reuse, R54 ;  /* 0x0000003600367220 */ /* 0x040fe40000410000 */
[C---:B------:R-:W-:Y:S04]  /*79e0*/  FMUL.FTZ R55, R0.reuse, R55 ;  /* 0x0000003700377220 */ /* 0x040fe80000410000 */
        /* <DEDUP_REMOVED lines=28> */
[----:B------:R-:W-:Y:S01]  /*7bb0*/  IADD3 R0, R171, R160, RZ ;  /* 0x000000a0ab007210 */ /* 0x000fe20007ffe0ff */
[----:B------:R-:W-:Y:S03]  /*7bc0*/  FADD.FTZ R112, R103, R3 ;  /* 0x0000000367707221 */ /* 0x000fe60000010000 */
[----:B------:R-:W-:Y:S01]  /*7bd0*/  IADD3 R3, R168, R0, RZ ;  /* 0x00000000a8037210 */ /* 0x000fe20007ffe0ff */
[----:B------:R-:W1:Y:S01]  /*7be0*/  LDSM.16.MT88.4 R104, [R0] ;  /* 0x000000000068783b */ /* 0x000e620000004200 */
[----:B------:R-:W-:Y:S02]  /*7bf0*/  FADD.FTZ R103, R109, R112 ;  /* 0x000000706d677221 */ /* 0x000fe40000010000 */
[----:B------:R-:W2:Y:S02]  /*7c00*/  MUFU.EX2 R112, R156 ;  /* 0x0000009c00707308 */ /* 0x000ea40000000800 */
[C---:B------:R-:W-:Y:S01]  /*7c10*/  FADD.FTZ R103, R110.reuse, R103 ;  /* 0x000000676e677221 */ /* 0x040fe20000010000 */
[----:B------:R-:W-:Y:S02]  /*7c20*/  F2FP.BF16.PACK_AB R110, R110, R109 ;  /* 0x0000006d6e6e723e */ /* 0x000fe400000010ff */
[----:B------:R-:W-:Y:S01]  /*7c30*/  F2FP.BF16.PACK_AB R109, R122, R121 ;  /* 0x000000797a6d723e */ /* 0x000fe200000010ff */
[----:B------:R-:W-:Y:S04]  /*7c40*/  FADD.FTZ R103, R113, R103 ;  /* 0x0000006771677221 */ /* 0x000fe80000010000 */
[----:B------:R-:W3:Y:S10]  /*7c50*/  MUFU.EX2 R142, R159 ;  /* 0x0000009f008e7308 */ /* 0x000ef40000000800 */
[----:B------:R-:W4:Y:S01]  /*7c60*/  MUFU.EX2 R140, R183 ;  /* 0x000000b7008c7308 */ /* 0x000f220000000800 */
[----:B--2---:R-:W-:Y:S04]  /*7c70*/  FADD.FTZ R103, R112, R103 ;  /* 0x0000006770677221 */ /* 0x004fe80000010000 */
[----:B------:R-:W-:Y:S04]  /*7c80*/  FADD.FTZ R103, R117, R103 ;  /* 0x0000006775677221 */ /* 0x000fe80000010000 */
[----:B------:R-:W-:Y:S04]  /*7c90*/  FADD.FTZ R103, R116, R103 ;  /* 0x0000006774677221 */ /* 0x000fe80000010000 */
[----:B------:R-:W-:Y:S01]  /*7ca0*/  FADD.FTZ R103, R119, R103 ;  /* 0x0000006777677221 */ /* 0x000fe20000010000 */
        /* <DEDUP_REMOVED lines=30> */
[----:B---3--:R-:W-:Y:S02]  /*7e90*/  F2FP.BF16.PACK_AB R137, R142, R143 ;  /* 0x0000008f8e89723e */ /* 0x008fe400000010ff */
        /* <DEDUP_REMOVED lines=175> */
.L_x_4784:
        /* <DEDUP_REMOVED lines=19> */
.L_x_4785:
        /* <DEDUP_REMOVED lines=21> */
.L_x_4700:
[----:B------:R-:W-:Y:S05]  /*8c10*/  BSYNC B0 ;  /* 0x0000000000007941 */ /* 0x000fea0003800000 */
.L_x_4699:
        /* <DEDUP_REMOVED lines=10> */
.L_x_4693:
[----:B------:R-:W-:Y:S05]  /*8cc0*/  BRA.DIV ~URZ, `(.L_x_4704) ;  /* 0x00005c327f007947 */ /* 0x000fea000b800000 */
[----:B------:R2:W3:Y:S02]  /*8cd0*/  SHFL.BFLY PT, R0, R179, 0x2, 0x1f ;  /* 0x0c401f00b3007f89 */ /* 0x0004e400000e0000 */
.L_x_4786:
[----:B---3--:R-:W-:Y:S01]  /*8ce0*/  FADD.FTZ R0, R0, R179 ;  /* 0x000000b300007221 */ /* 0x008fe20000010000 */
[----:B------:R-:W-:Y:S05]  /*8cf0*/  BRA.DIV ~URZ, `(.L_x_4705) ;  /* 0x00005c627f007947 */ /* 0x000fea000b800000 */
[----:B-1----:R-:W1:Y:S04]  /*8d00*/  SHFL.BFLY PT, R2, R184, 0x2, 0x1f ;  /* 0x0c401f00b8027f89 */ /* 0x002e6800000e0000 */
[----:B------:R-:W3:Y:S01]  /*8d10*/  SHFL.BFLY PT, R5, R0, 0x1, 0x1f ;  /* 0x0c201f0000057f89 */ /* 0x000ee200000e0000 */
[----:B-1----:R-:W-:-:S02]  /*8d20*/  FADD.FTZ R4, R2, R184 ;  /* 0x000000b802047221 */ /* 0x002fc40000010000 */
[----:B---3--:R-:W-:-:S03]  /*8d30*/  FADD.FTZ R0, R0, R5 ;  /* 0x0000000500007221 */ /* 0x008fc60000010000 */
[----:B------:R1:W3:Y:S04]  /*8d40*/  SHFL.BFLY PT, R3, R4, 0x1, 0x1f ;  /* 0x0c201f0004037f89 */ /* 0x0002e800000e0000 */
.L_x_4787:
        /* <DEDUP_REMOVED lines=117> */
.L_x_4667:
        /* <DEDUP_REMOVED lines=16> */
.L_x_4707:
[----:B------:R-:W-:Y:S05]  /*95a0*/  BSYNC B0 ;  /* 0x0000000000007941 */ /* 0x000fea0003800000 */
.L_x_4706:
        /* <DEDUP_REMOVED lines=123> */
.L_x_4710:
        /* <DEDUP_REMOVED lines=113> */
.L_x_4788:
[----:B------:R-:W-:Y:S05]  /*a470*/  BRA.DIV ~URZ, `(.L_x_4713) ;  /* 0x000046527f007947 */ /* 0x000fea000b800000 */
[----:B------:R4:W2:Y:S02]  /*a480*/  SHFL.IDX PT, R0, R11, RZ, 0x181f ;  /* 0x00181fff0b007589 */ /* 0x0008a400000e0000 */
.L_x_4789:
        /* <DEDUP_REMOVED lines=19> */
.L_x_4715:
[----:B------:R-:W-:Y:S05]  /*a5c0*/  BSYNC B0 ;  /* 0x0000000000007941 */ /* 0x000fea0003800000 */
.L_x_4714:
[----:B------:R-:W-:Y:S05]  /*a5d0*/  BRA.DIV ~URZ, `(.L_x_4716) ;  /* 0x000045627f007947 */ /* 0x000fea000b800000 */
[----:B---3--:R3:W4:Y:S04]  /*a5e0*/  SHFL.IDX PT, R4, R5, 0x1, 0x181f ;  /* 0x00381f0005047f89 */ /* 0x00872800000e0000 */
[----:B--2---:R3:W2:Y:S02]  /*a5f0*/  SHFL.IDX PT, R0, R11, 0x1, 0x181f ;  /* 0x00381f000b007f89 */ /* 0x0046a400000e0000 */
.L_x_4790:
        /* <DEDUP_REMOVED lines=19> */
.L_x_4718:
[----:B------:R-:W-:Y:S05]  /*a730*/  BSYNC B0 ;  /* 0x0000000000007941 */ /* 0x000fea0003800000 */
.L_x_4717:
[----:B------:R-:W-:Y:S05]  /*a740*/  BRA.DIV ~URZ, `(.L_x_4719) ;  /* 0x000044c27f007947 */ /* 0x000fea000b800000 */
[----:B----4-:R4:W3:Y:S02]  /*a750*/  SHFL.IDX PT, R4, R5, 0x2, 0x181f ;  /* 0x00581f0005047f89 */ /* 0x0108e400000e0000 */
.L_x_4791:
[----:B------:R-:W-:Y:S05]  /*a760*/  BRA.DIV ~URZ, `(.L_x_4720) ;  /* 0x000045127f007947 */ /* 0x000fea000b800000 */
[----:B--2---:R2:W4:Y:S02]  /*a770*/  SHFL.IDX PT, R0, R11, 0x2, 0x181f ;  /* 0x00581f000b007f89 */ /* 0x00452400000e0000 */
.L_x_4792:
        /* <DEDUP_REMOVED lines=19> */
.L_x_4722:
[----:B------:R-:W-:Y:S05]  /*a8b0*/  BSYNC B0 ;  /* 0x0000000000007941 */ /* 0x000fea0003800000 */
.L_x_4721:
[----:B------:R-:W-:Y:S05]  /*a8c0*/  BRA.DIV ~URZ, `(.L_x_4723) ;  /* 0x000044227f007947 */ /* 0x000fea000b800000 */
[----:B---3--:R3:W2:Y:S04]  /*a8d0*/  SHFL.IDX PT, R6, R5, 0x3, 0x181f ;  /* 0x00781f0005067f89 */ /* 0x0086a800000e0000 */
[----:B----4-:R3:W4:Y:S02]  /*a8e0*/  SHFL.IDX PT, R0, R11, 0x3, 0x181f ;  /* 0x00781f000b007f89 */ /* 0x01072400000e0000 */
.L_x_4793:
        /* <DEDUP_REMOVED lines=20> */
.L_x_4711:
        /* <DEDUP_REMOVED lines=32> */
.L_x_4794:
[----:B------:R-:W-:Y:S05]  /*ac30*/  BRA.DIV ~URZ, `(.L_x_4726) ;  /* 0x000041f27f007947 */ /* 0x000fea000b800000 */
[----:B------:R3:W4:Y:S02]  /*ac40*/  SHFL.IDX PT, R0, R12, RZ, 0x1c1f ;  /* 0x001c1fff0c007589 */ /* 0x00072400000e0000 */
.L_x_4795:
        /* <DEDUP_REMOVED lines=122> */
.L_x_4728:
[----:B------:R-:W-:Y:S05]  /*b3f0*/  BSYNC B0 ;  /* 0x0000000000007941 */ /* 0x000fea0003800000 */
.L_x_4727:
[----:B------:R-:W-:Y:S05]  /*b400*/  BRA.DIV ~URZ, `(.L_x_4729) ;  /* 0x00003a927f007947 */ /* 0x000fea000b800000 */
[----:B--2---:R2:W1:Y:S04]  /*b410*/  SHFL.IDX PT, R4, R5, 0x1, 0x1c1f ;  /* 0x003c1f0005047f89 */ /* 0x00446800000e0000 */
[----:B----4-:R2:W4:Y:S02]  /*b420*/  SHFL.IDX PT, R0, R12, 0x1, 0x1c1f ;  /* 0x003c1f000c007f89 */ /* 0x01052400000e0000 */
.L_x_4796:
        /* <DEDUP_REMOVED lines=136> */
.L_x_4709:
        /* <DEDUP_REMOVED lines=19> */
.L_x_4730:
        /* <DEDUP_REMOVED lines=54> */
.L_x_4732:
[----:B------:R-:W-:Y:S05]  /*c140*/  BSYNC B0 ;  /* 0x0000000000007941 */ /* 0x000fea0003800000 */
.L_x_4731:
        /* <DEDUP_REMOVED lines=34> */
.L_x_4797:
[----:B------:R-:W-:Y:S05]  /*c370*/  BRA.DIV ~URZ, `(.L_x_4734) ;  /* 0x00002c627f007947 */ /* 0x000fea000b800000 */
[----:B------:R4:W1:Y:S02]  /*c380*/  SHFL.IDX PT, R0, R12, RZ, 0x181f ;  /* 0x00181fff0c007589 */ /* 0x00086400000e0000 */
.L_x_4798:
        /* <DEDUP_REMOVED lines=20> */
.L_x_4736:
[----:B------:R-:W-:Y:S05]  /*c4d0*/  BSYNC B0 ;  /* 0x0000000000007941 */ /* 0x000fea0003800000 */
.L_x_4735:
[----:B------:R-:W-:Y:S05]  /*c4e0*/  BRA.DIV ~URZ, `(.L_x_4737) ;  /* 0x00002b627f007947 */ /* 0x000fea000b800000 */
[----:B---3--:R3:W2:Y:S04]  /*c4f0*/  SHFL.IDX PT, R4, R5, 0x1, 0x181f ;  /* 0x00381f0005047f89 */ /* 0x0086a800000e0000 */
[----:B-1----:R3:W1:Y:S02]  /*c500*/  SHFL.IDX PT, R0, R12, 0x1, 0x181f ;  /* 0x00381f000c007f89 */ /* 0x00266400000e0000 */
.L_x_4799:
        /* <DEDUP_REMOVED lines=19> */
.L_x_4739:
[----:B------:R-:W-:Y:S05]  /*c640*/  BSYNC B0 ;  /* 0x0000000000007941 */ /* 0x000fea0003800000 */
.L_x_4738:
[----:B------:R-:W-:Y:S05]  /*c650*/  BRA.DIV ~URZ, `(.L_x_4740) ;  /* 0x00002ac27f007947 */ /* 0x000fea000b800000 */
[----:B--2---:R2:W3:Y:S02]  /*c660*/  SHFL.IDX PT, R4, R5, 0x2, 0x181f ;  /* 0x00581f0005047f89 */ /* 0x0044e400000e0000 */
.L_x_4800:
[----:B------:R-:W-:Y:S05]  /*c670*/  BRA.DIV ~URZ, `(.L_x_4741) ;  /* 0x00002b127f007947 */ /* 0x000fea000b800000 */
[----:B-1----:R1:W2:Y:S02]  /*c680*/  SHFL.IDX PT, R0, R12, 0x2, 0x181f ;  /* 0x00581f000c007f89 */ /* 0x0022a400000e0000 */
.L_x_4801:
        /* <DEDUP_REMOVED lines=19> */
.L_x_4743:
[----:B------:R-:W-:Y:S05]  /*c7c0*/  BSYNC B0 ;  /* 0x0000000000007941 */ /* 0x000fea0003800000 */
.L_x_4742:
[----:B------:R-:W-:Y:S05]  /*c7d0*/  BRA.DIV ~URZ, `(.L_x_4744) ;  /* 0x00002a227f007947 */ /* 0x000fea000b800000 */
[----:B---3--:R3:W1:Y:S04]  /*c7e0*/  SHFL.IDX PT, R4, R5, 0x3, 0x181f ;  /* 0x00781f0005047f89 */ /* 0x00866800000e0000 */
[----:B--2---:R3:W2:Y:S02]  /*c7f0*/  SHFL.IDX PT, R0, R12, 0x3, 0x181f ;  /* 0x00781f000c007f89 */ /* 0x0046a400000e0000 */
.L_x_4802:
        /* <DEDUP_REMOVED lines=18> */
.L_x_4724:
[----:B------:R-:W-:Y:S05]  /*c920*/  BSYNC B1 ;  /* 0x0000000000017941 */ /* 0x000fea0003800000 */
.L_x_4708:
        /* <DEDUP_REMOVED lines=12> */
.L_x_4803:
[----:B------:R-:W-:Y:S05]  /*c9f0*/  BRA.DIV ~URZ, `(.L_x_4747) ;  /* 0x000029427f007947 */ /* 0x000fea000b800000 */
[----:B------:R2:W3:Y:S02]  /*ca00*/  SHFL.IDX PT, R8, R82, 0x1, 0x1f ;  /* 0x00201f0052087f89 */ /* 0x0004e400000e0000 */
.L_x_4804:
        /* <DEDUP_REMOVED lines=18> */
.L_x_4805:
        /* <DEDUP_REMOVED lines=16> */
.L_x_4806:
[----:B---3--:R-:W-:Y:S01]  /*cc30*/  IMAD R0, R0, c[0x0][0x538], RZ ;  /* 0x00014e0000007a24 */ /* 0x008fe200078e02ff */
[----:B------:R-:W-:Y:S04]  /*cc40*/  BSSY B1, `(.L_x_4750) ;  /* 0x000007c000017945 */ /* 0x000fe80003800000 */
[----:B------:R-:W-:-:S04]  /*cc50*/  IADD3 R8, R0, R8, RZ ;  /* 0x0000000800087210 */ /* 0x000fc80007ffe0ff */
[----:B----4-:R-:W-:-:S13]  /*cc60*/  ISETP.GT.AND P0, PT, R8, R9, PT ;  /* 0x000000090800720c */ /* 0x010fda0003f04270 */
[----:B------:R-:W-:Y:S05]  /*cc70*/  @P0 BRA `(.L_x_4751) ;  /* 0x0000024000000947 */ /* 0x000fea0003800000 */
.L_x_4755:
        /* <DEDUP_REMOVED lines=16> */
.L_x_4807:
        /* <DEDUP_REMOVED lines=16> */
.L_x_4808:
[----:B---3--:R-:W-:-:S05]  /*ce80*/  IMAD R0, R0, c[0x0][0x538], RZ ;  /* 0x00014e0000007a24 */ /* 0x008fca00078e02ff */
[----:B------:R-:W-:-:S04]  /*ce90*/  IADD3 R8, R0, R8, RZ ;  /* 0x0000000800087210 */ /* 0x000fc80007ffe0ff */
[----:B------:R-:W-:-:S13]  /*cea0*/  ISETP.GT.AND P0, PT, R8, R9, PT ;  /* 0x000000090800720c */ /* 0x000fda0003f04270 */
[----:B-12---:R-:W-:Y:S05]  /*ceb0*/  @!P0 BRA `(.L_x_4755) ;  /* 0xfffffdc000008947 */ /* 0x006fea000383ffff */
.L_x_4751:
[----:B------:R-:W-:-:S05]  /*cec0*/  IADD3 R8, -R0, R8, RZ ;  /* 0x0000000800087210 */ /* 0x000fca0007ffe1ff */
[----:B------:R-:W-:-:S05]  /*ced0*/  IMAD R0, R4, c[0x0][0x538], R8 ;  /* 0x00014e0004007a24 */ /* 0x000fca00078e0208 */
[----:B------:R-:W-:Y:S01]  /*cee0*/  ISETP.GT.AND P0, PT, R0, R9, PT ;  /* 0x000000090000720c */ /* 0x000fe20003f04270 */
[----:B------:R-:W-:-:S12]  /*cef0*/  BRA.DIV ~URZ, `(.L_x_4756) ;  /* 0x000028a27f007947 */ /* 0x000fd8000b800000 */
[----:B------:R-:W-:-:S04]  /*cf00*/  VOTE.ANY R0, PT, !P0 ;  /* 0x0000000000007806 */ /* 0x000fc800040e0100 */
.L_x_4809:
[----:B------:R3:W4:Y:S01]  /*cf10*/  POPC R11, R0 ;  /* 0x00000000000b7309 */ /* 0x0007220000000000 */
[----:B------:R-:W-:Y:S05]  /*cf20*/  BRA.DIV ~URZ, `(.L_x_4757) ;  /* 0x000028b27f007947 */ /* 0x000fea000b800000 */
[----:B----4-:R4:W1:Y:S04]  /*cf30*/  SHFL.IDX PT, R6, R6, R11, 0x1f ;  /* 0x00001f0b06067589 */ /* 0x01086800000e0000 */
[----:B------:R4:W2:Y:S02]  /*cf40*/  SHFL.IDX PT, R7, R7, R11, 0x1f ;  /* 0x00001f0b07077589 */ /* 0x0008a400000e0000 */
.L_x_4810:
[----:B------:R-:W-:Y:S01]  /*cf50*/  ISETP.NE.AND P0, PT, R0, RZ, PT ;  /* 0x000000ff0000720c */ /* 0x000fe20003f05270 */
[----:B------:R-:W-:-:S12]  /*cf60*/  BSSY B0, `(.L_x_4758) ;  /* 0x0000005000007945 */ /* 0x000fd80003800000 */
[----:B------:R-:W-:Y:S05]  /*cf70*/  @!P0 BRA `(.L_x_4759) ;  /* 0x0000003000008947 */ /* 0x000fea0003800000 */
[----:B---3--:R-:W-:Y:S01]  /*cf80*/  IADD3 R0, R11, -0x1, RZ ;  /* 0xffffffff0b007810 */ /* 0x008fe20007ffe0ff */
[----:B------:R-:W-:Y:S05]  /*cf90*/  BRA.DIV ~URZ, `(.L_x_4760) ;  /* 0x000029127f007947 */ /* 0x000fea000b800000 */
[----:B------:R3:W4:Y:S02]  /*cfa0*/  SHFL.IDX PT, R10, R4, R0, 0x1f ;  /* 0x00001f00040a7589 */ /* 0x00072400000e0000 */
.L_x_4759:
[----:B------:R-:W-:Y:S05]  /*cfb0*/  BSYNC B0 ;  /* 0x0000000000007941 */ /* 0x000fea0003800000 */
.L_x_4758:
        /* <DEDUP_REMOVED lines=64> */
.L_x_4752:
[----:B------:R-:W-:Y:S01]  /*d3c0*/  IMAD.MOV.U32 R200, RZ, RZ, R9 ;  /* 0x000000ffffc87224 */ /* 0x000fe200078e0009 */
[----:B------:R-:W-:Y:S01]  /*d3d0*/  MOV R202, RZ ;  /* 0x000000ff00ca7202 */ /* 0x000fe20000000f00 */
[----:B------:R-:W-:Y:S01]  /*d3e0*/  IMAD.MOV.U32 R201, RZ, RZ, RZ ;  /* 0x000000ffffc97224 */ /* 0x000fe200078e00ff */
[----:B------:R-:W-:Y:S02]  /*d3f0*/  MOV R203, c[0x0][0x53c] ;  /* 0x00014f0000cb7a02 */ /* 0x000fe40000000f00 */
.L_x_4761:
[----:B------:R-:W-:Y:S05]  /*d400*/  BSYNC B1 ;  /* 0x0000000000017941 */ /* 0x000fea0003800000 */
.L_x_4750:
[----:B------:R-:W-:Y:S01]  /*d410*/  WARPSYNC 0xffffffff ;  /* 0xffffffff00007948 */ /* 0x000fe20003800000 */
[----:B------:R-:W-:Y:S01]  /*d420*/  BAR.SYNC.DEFER_BLOCKING 0x4, 0x100 ;  /* 0x0104000000007b1d */ /* 0x000fe20000010000 */
[----:B------:R-:W-:-:S13]  /*d430*/  ISETP.NE.AND P0, PT, R13, RZ, PT ;  /* 0x000000ff0d00720c */ /* 0x000fda0003f05270 */
[----:B------:R3:W-:Y:S04]  /*d440*/  @!P0 STS.128 [0x24100], R200 ;  /* 0x024100c8ff008388 */ /* 0x0007e80000000c00 */
[----:B------:R-:W-:Y:S06]  /*d450*/  BAR.ARV 0x5, 0x100 ;  /* 0x0144000000007b1d */ /* 0x000fec0000002000 */
.L_x_4745:
[----:B-1----:R-:W-:-:S13]  /*d460*/  ISETP.GE.AND P0, PT, R203, c[0x0][0x53c], PT ;  /* 0x00014f00cb007a0c */ /* 0x002fda0003f06270 */
[----:B--23--:R-:W-:Y:S01]  /*d470*/  @P0 CALL.REL.NOINC `(.L_x_4762) ;  /* 0x0000001000000944 */ /* 0x00cfe20003c00000 */
[----:B------:R-:W-:Y:S05]  /*d480*/  BRA `(.L_x_4763) ;  /* 0xffff411000007947 */ /* 0x000fea000383ffff */
.L_x_4762:
[----:B------:R-:W-:Y:S05]  /*d490*/  EXIT ;  /* 0x000000000000794d */ /* 0x000fea0003800000 */
.L_x_4653:
[----:B------:R-:W-:Y:S01]  /*d4a0*/  IMAD.MOV.U32 R0, RZ, RZ, R5 ;  /* 0x000000ffff007224 */ /* 0x000fe200078e0005 */
[----:B------:R-:W-:Y:S02]  /*d4b0*/  MOV R2, 0x1 ;  /* 0x0000000100027802 */ /* 0x000fe40000000f00 */
[----:B------:R-:W-:Y:S02]  /*d4c0*/  MOV R3, 0xd4e0 ;  /* 0x0000d4e000037802 */ /* 0x000fe40000000f00 */
[----:B--2---:R-:W-:Y:S05]  /*d4d0*/  CALL.REL.NOINC `($__internal_80_$__cuda_sm70_shflsync_up_p) ;  /* 0x0000250000007944 */ /* 0x004fea0003c00000 */
[----:B------:R-:W-:Y:S01]  /*d4e0*/  MOV R0, R4 ;  /* 0x0000000400007202 */ /* 0x000fe20000000f00 */
[----:B------:R-:W-:Y:S05]  /*d4f0*/  BRA `(.L_x_4764) ;  /* 0xffff2f5000007947 */ /* 0x000fea000383ffff */
.L_x_4654:
[----:B------:R-:W-:Y:S01]  /*d500*/  IMAD.MOV.U32 R0, RZ, RZ, R5 ;  /* 0x000000ffff007224 */ /* 0x000fe200078e0005 */
[----:B------:R-:W-:Y:S02]  /*d510*/  MOV R2, 0x2 ;  /* 0x0000000200027802 */ /* 0x000fe40000000f00 */
[----:B------:R-:W-:Y:S02]  /*d520*/  MOV R3, 0xd540 ;  /* 0x0000d54000037802 */ /* 0x000fe40000000f00 */
[----:B--2---:R-:W-:Y:S05]  /*d530*/  CALL.REL.NOINC `($__internal_80_$__cuda_sm70_shflsync_up_p) ;  /* 0x000024a000007944 */ /* 0x004fea0003c00000 */
[----:B------:R-:W-:Y:S01]  /*d540*/  SEL R0, R4, RZ, P4 ;  /* 0x000000ff04007207 */ /* 0x000fe20002000000 */
[----:B------:R-:W-:Y:S01]  /*d550*/  IMAD.MOV.U32 R2, RZ, RZ, 0x4 ;  /* 0x00000004ff027424 */ /* 0x000fe200078e00ff */
[----:B------:R-:W-:-:S03]  /*d560*/  MOV R3, 0xd590 ;  /* 0x0000d59000037802 */ /* 0x000fc60000000f00 */
[----:B------:R-:W-:Y:S02]  /*d570*/  IMAD.IADD R0, R5, 0x1, R0 ;  /* 0x0000000105007824 */ /* 0x000fe400078e0200 */
[----:B------:R-:W-:Y:S05]  /*d580*/  CALL.REL.NOINC `($__internal_80_$__cuda_sm70_shflsync_up_p) ;  /* 0x0000245000007944 */ /* 0x000fea0003c00000 */
        /* <DEDUP_REMOVED lines=12> */
[----:B------:R-:W-:Y:S02]  /*d650*/  MOV R3, 0x1f ;  /* 0x0000001f00037802 */ /* 0x000fe40000000f00 */
[----:B------:R-:W-:Y:S01]  /*d660*/  MOV R2, 0xd6a0 ;  /* 0x0000d6a000027802 */ /* 0x000fe20000000f00 */
[----:B------:R-:W-:-:S04]  /*d670*/  IMAD.IADD R4, R0, 0x1, R4 ;  /* 0x0000000100047824 */ /* 0x000fc800078e0204 */
[----:B------:R-:W-:Y:S02]  /*d680*/  IMAD.MOV.U32 R31, RZ, RZ, R4 ;  /* 0x000000ffff1f7224 */ /* 0x000fe400078e0004 */
[----:B------:R-:W-:Y:S05]  /*d690*/  CALL.REL.NOINC `($__internal_79_$__cuda_sm70_shflsync_idx_p) ;  /* 0x000022f000007944 */ /* 0x000fea0003c00000 */
[----:B------:R-:W-:Y:S01]  /*d6a0*/  MOV R0, R30 ;  /* 0x0000001e00007202 */ /* 0x000fe20000000f00 */
[----:B------:R-:W-:Y:S05]  /*d6b0*/  BRA `(.L_x_4765) ;  /* 0xffff2e9000007947 */ /* 0x000fea000383ffff */
.L_x_4656:
[----:B------:R-:W-:Y:S02]  /*d6c0*/  SEL R0, RZ, 0x1, P0 ;  /* 0x00000001ff007807 */ /* 0x000fe40000000000 */
[----:B------:R-:W-:Y:S02]  /*d6d0*/  MOV R2, 0xd6f0 ;  /* 0x0000d6f000027802 */ /* 0x000fe40000000f00 */
[----:B------:R-:W-:Y:S05]  /*d6e0*/  CALL.REL.NOINC `($__internal_81_$__cuda_sm70_votesync_ballot) ;  /* 0x0000236000007944 */ /* 0x000fea0003c00000 */
[----:B------:R-:W-:Y:S05]  /*d6f0*/  BRA `(.L_x_4766) ;  /* 0xffff2ee000007947 */ /* 0x000fea000383ffff */
.L_x_4657:
[----:B------:R-:W-:Y:S01]  /*d700*/  IMAD.MOV.U32 R31, RZ, RZ, R8 ;  /* 0x000000ffff1f7224 */ /* 0x000fe200078e0008 */
[----:B--2---:R-:W-:Y:S01]  /*d710*/  MOV R30, R203 ;  /* 0x000000cb001e7202 */ /* 0x004fe20000000f00 */
[----:B------:R-:W-:Y:S01]  /*d720*/  IMAD.MOV.U32 R3, RZ, RZ, 0x1f ;  /* 0x0000001fff037424 */ /* 0x000fe200078e00ff */
[----:B------:R-:W-:Y:S02]  /*d730*/  MOV R2, 0xd750 ;  /* 0x0000d75000027802 */ /* 0x000fe40000000f00 */
[----:B-1----:R-:W-:Y:S05]  /*d740*/  CALL.REL.NOINC `($__internal_79_$__cuda_sm70_shflsync_idx_p) ;  /* 0x0000224000007944 */ /* 0x002fea0003c00000 */
[----:B------:R-:W-:Y:S01]  /*d750*/  IMAD.MOV.U32 R11, RZ, RZ, R30 ;  /* 0x000000ffff0b7224 */ /* 0x000fe200078e001e */
[----:B------:R-:W-:Y:S01]  /*d760*/  MOV R31, R7 ;  /* 0x00000007001f7202 */ /* 0x000fe20000000f00 */
[----:B------:R-:W-:Y:S01]  /*d770*/  IMAD.MOV.U32 R5, RZ, RZ, RZ ;  /* 0x000000ffff057224 */ /* 0x000fe200078e00ff */
[----:B------:R-:W-:Y:S01]  /*d780*/  MOV R30, R203 ;  /* 0x000000cb001e7202 */ /* 0x000fe20000000f00 */
[----:B------:R-:W-:Y:S01]  /*d790*/  IMAD.MOV.U32 R3, RZ, RZ, 0x1f ;  /* 0x0000001fff037424 */ /* 0x000fe200078e00ff */
[----:B------:R-:W-:-:S02]  /*d7a0*/  MOV R2, 0xd7c0 ;  /* 0x0000d7c000027802 */ /* 0x000fc40000000f00 */
[----:B------:R-:W-:Y:S05]  /*d7b0*/  CALL.REL.NOINC `($__internal_79_$__cuda_sm70_shflsync_idx_p) ;  /* 0x000021d000007944 */ /* 0x000fea0003c00000 */
[----:B------:R-:W-:Y:S01]  /*d7c0*/  MOV R10, R30 ;  /* 0x0000001e000a7202 */ /* 0x000fe20000000f00 */
[----:B------:R-:W-:Y:S05]  /*d7d0*/  BRA `(.L_x_4767) ;  /* 0xffff2e5000007947 */ /* 0x000fea000383ffff */
.L_x_4660:
[----:B------:R-:W-:Y:S01]  /*d7e0*/  IMAD.MOV.U32 R31, RZ, RZ, R4 ;  /* 0x000000ffff1f7224 */ /* 0x000fe200078e0004 */
[----:B------:R-:W-:-:S02]  /*d7f0*/  MOV R3, 0x1f ;  /* 0x0000001f00037802 */ /* 0x000fc40000000f00 */
[----:B------:R-:W-:Y:S02]  /*d800*/  MOV R2, 0xd820 ;  /* 0x0000d82000027802 */ /* 0x000fe40000000f00 */
[----:B-1234-:R-:W-:Y:S05]  /*d810*/  CALL.REL.NOINC `($__internal_79_$__cuda_sm70_shflsync_idx_p) ;  /* 0x0000217000007944 */ /* 0x01efea0003c00000 */
[----:B------:R-:W-:Y:S01]  /*d820*/  MOV R5, R30 ;  /* 0x0000001e00057202 */ /* 0x000fe20000000f00 */
[----:B------:R-:W-:Y:S05]  /*d830*/  BRA `(.L_x_4659) ;  /* 0xffff2e5000007947 */ /* 0x000fea000383ffff */
.L_x_4668:
[----:B------:R-:W-:Y:S01]  /*d840*/  IMAD.MOV.U32 R31, RZ, RZ, R5 ;  /* 0x000000ffff1f7224 */ /* 0x000fe200078e0005 */
[----:B------:R-:W-:Y:S01]  /*d850*/  MOV R30, RZ ;  /* 0x000000ff001e7202 */ /* 0x000fe20000000f00 */
[----:B------:R-:W-:Y:S01]  /*d860*/  IMAD.MOV.U32 R3, RZ, RZ, 0x181f ;  /* 0x0000181fff037424 */ /* 0x000fe200078e00ff */
[----:B------:R-:W-:Y:S02]  /*d870*/  MOV R2, 0xd890 ;  /* 0x0000d89000027802 */ /* 0x000fe40000000f00 */
[----:B-----5:R-:W-:Y:S05]  /*d880*/  CALL.REL.NOINC `($__internal_79_$__cuda_sm70_shflsync_idx_p) ;  /* 0x0000210000007944 */ /* 0x020fea0003c00000 */
[----:B------:R-:W-:Y:S01]  /*d890*/  MOV R4, R30 ;  /* 0x0000001e00047202 */ /* 0x000fe20000000f00 */
[----:B------:R-:W-:Y:S05]  /*d8a0*/  BRA `(.L_x_4768) ;  /* 0xffff48f000007947 */ /* 0x000fea000383ffff */
.L_x_4669:
[----:B------:R-:W-:Y:S01]  /*d8b0*/  IMAD.MOV.U32 R31, RZ, RZ, R12 ;  /* 0x000000ffff1f7224 */ /* 0x000fe200078e000c */
[----:B------:R-:W-:Y:S01]  /*d8c0*/  MOV R30, RZ ;  /* 0x000000ff001e7202 */ /* 0x000fe20000000f00 */
[----:B------:R-:W-:Y:S01]  /*d8d0*/  IMAD.MOV.U32 R3, RZ, RZ, 0x181f ;  /* 0x0000181fff037424 */ /* 0x000fe200078e00ff */
[----:B------:R-:W-:Y:S02]  /*d8e0*/  MOV R2, 0xd900 ;  /* 0x0000d90000027802 */ /* 0x000fe40000000f00 */
[----:B-12--5:R-:W-:Y:S05]  /*d8f0*/  CALL.REL.NOINC `($__internal_79_$__cuda_sm70_shflsync_idx_p) ;  /* 0x0000209000007944 */ /* 0x026fea0003c00000 */
[----:B------:R-:W-:Y:S01]  /*d900*/  MOV R0, R30 ;  /* 0x0000001e00007202 */ /* 0x000fe20000000f00 */
[----:B------:R-:W-:Y:S05]  /*d910*/  BRA `(.L_x_4769) ;  /* 0xffff48a000007947 */ /* 0x000fea000383ffff */
.L_x_4672:
[----:B------:R-:W-:Y:S01]  /*d920*/  IMAD.MOV.U32 R31, RZ, RZ, R5 ;  /* 0x000000ffff1f7224 */ /* 0x000fe200078e0005 */
[----:B------:R-:W-:Y:S01]  /*d930*/  MOV R30, 0x1 ;  /* 0x00000001001e7802 */ /* 0x000fe20000000f00 */
[----:B--2---:R-:W-:Y:S01]  /*d940*/  IMAD.MOV.U32 R3, RZ, RZ, 0x181f ;  /* 0x0000181fff037424 */ /* 0x004fe200078e00ff */
[----:B------:R-:W-:-:S02]  /*d950*/  MOV R2, 0xd970 ;  /* 0x0000d97000027802 */ /* 0x000fc40000000f00 */
[----:B-1-345:R-:W-:Y:S05]  /*d960*/  CALL.REL.NOINC `($__internal_79_$__cuda_sm70_shflsync_idx_p) ;  /* 0x0000202000007944 */ /* 0x03afea0003c00000 */
[----:B------:R-:W-:Y:S01]  /*d970*/  IMAD.MOV.U32 R4, RZ, RZ, R30 ;  /* 0x000000ffff047224 */ /* 0x000fe200078e001e */
[----:B------:R-:W-:Y:S01]  /*d980*/  MOV R30, 0x1 ;  /* 0x00000001001e7802 */ /* 0x000fe20000000f00 */
[----:B------:R-:W-:Y:S01]  /*d990*/  IMAD.MOV.U32 R31, RZ, RZ, R12 ;  /* 0x000000ffff1f7224 */ /* 0x000fe200078e000c */
[----:B------:R-:W-:-:S02]  /*d9a0*/  MOV R3, 0x181f ;  /* 0x0000181f00037802 */ /* 0x000fc40000000f00 */
[----:B------:R-:W-:Y:S02]  /*d9b0*/  MOV R2, 0xd9d0 ;  /* 0x0000d9d000027802 */ /* 0x000fe40000000f00 */
[----:B------:R-:W-:Y:S05]  /*d9c0*/  CALL.REL.NOINC `($__internal_79_$__cuda_sm70_shflsync_idx_p) ;  /* 0x00001fc000007944 */ /* 0x000fea0003c00000 */
[----:B------:R-:W-:Y:S01]  /*d9d0*/  MOV R0, R30 ;  /* 0x0000001e00007202 */ /* 0x000fe20000000f00 */
[----:B------:R-:W-:Y:S05]  /*d9e0*/  BRA `(.L_x_4770) ;  /* 0xffff495000007947 */ /* 0x000fea000383ffff */
.L_x_4675:
[----:B------:R-:W-:Y:S01]  /*d9f0*/  IMAD.MOV.U32 R31, RZ, RZ, R5 ;  /* 0x000000ffff1f7224 */ /* 0x000fe200078e0005 */
[----:B------:R-:W-:Y:S01]  /*da00*/  MOV R30, 0x2 ;  /* 0x00000002001e7802 */ /* 0x000fe20000000f00 */
[----:B-1----:R-:W-:Y:S01]  /*da10*/  IMAD.MOV.U32 R3, RZ, RZ, 0x181f ;  /* 0x0000181fff037424 */ /* 0x002fe200078e00ff */
[----:B------:R-:W-:Y:S02]  /*da20*/  MOV R2, 0xda40 ;  /* 0x0000da4000027802 */ /* 0x000fe40000000f00 */
[----:B--2345:R-:W-:Y:S05]  /*da30*/  CALL.REL.NOINC `($__internal_79_$__cuda_sm70_shflsync_idx_p) ;  /* 0x00001f5000007944 */ /* 0x03cfea0003c00000 */
[----:B------:R-:W-:Y:S01]  /*da40*/  MOV R4, R30 ;  /* 0x0000001e00047202 */ /* 0x000fe20000000f00 */
[----:B------:R-:W-:Y:S05]  /*da50*/  BRA `(.L_x_4771) ;  /* 0xffff4a4000007947 */ /* 0x000fea000383ffff */
.L_x_4676:
[----:B------:R-:W-:Y:S01]  /*da60*/  IMAD.MOV.U32 R31, RZ, RZ, R12 ;  /* 0x000000ffff1f7224 */ /* 0x000fe200078e000c */
[----:B------:R-:W-:Y:S01]  /*da70*/  MOV R30, 0x2 ;  /* 0x00000002001e7802 */ /* 0x000fe20000000f00 */
[----:B------:R-:W-:Y:S01]  /*da80*/  IMAD.MOV.U32 R3, RZ, RZ, 0x181f ;  /* 0x0000181fff037424 */ /* 0x000fe200078e00ff */
[----:B------:R-:W-:Y:S02]  /*da90*/  MOV R2, 0xdab0 ;  /* 0x0000dab000027802 */ /* 0x000fe40000000f00 */
[----:B-12345:R-:W-:Y:S05]  /*daa0*/  CALL.REL.NOINC `($__internal_79_$__cuda_sm70_shflsync_idx_p) ;  /* 0x00001ee000007944 */ /* 0x03efea0003c00000 */
[----:B------:R-:W-:Y:S01]  /*dab0*/  MOV R0, R30 ;  /* 0x0000001e00007202 */ /* 0x000fe20000000f00 */
[----:B------:R-:W-:Y:S05]  /*dac0*/  BRA `(.L_x_4772) ;  /* 0xffff49f000007947 */ /* 0x000fea000383ffff */
.L_x_4679:
[----:B------:R-:W-:Y:S01]  /*dad0*/  IMAD.MOV.U32 R31, RZ, RZ, R5 ;  /* 0x000000ffff1f7224 */ /* 0x000fe200078e0005 */
[----:B------:R-:W-:Y:S01]  /*dae0*/  MOV R30, 0x3 ;  /* 0x00000003001e7802 */ /* 0x000fe20000000f00 */
[----:B-1----:R-:W-:Y:S01]  /*daf0*/  IMAD.MOV.U32 R3, RZ, RZ, 0x181f ;  /* 0x0000181fff037424 */ /* 0x002fe200078e00ff */
[----:B------:R-:W-:-:S02]  /*db00*/  MOV R2, 0xdb20 ;  /* 0x0000db2000027802 */ /* 0x000fc40000000f00 */
[----:B--2345:R-:W-:Y:S05]  /*db10*/  CALL.REL.NOINC `($__internal_79_$__cuda_sm70_shflsync_idx_p) ;  /* 0x00001e7000007944 */ /* 0x03cfea0003c00000 */
        /* <DEDUP_REMOVED lines=8> */
.L_x_4682:
[----:B------:R-:W-:Y:S01]  /*dba0*/  IMAD.MOV.U32 R31, RZ, RZ, R5 ;  /* 0x000000ffff1f7224 */ /* 0x000fe200078e0005 */
[----:B------:R-:W-:Y:S01]  /*dbb0*/  MOV R30, RZ ;  /* 0x000000ff001e7202 */ /* 0x000fe20000000f00 */
[----:B------:R-:W-:Y:S01]  /*dbc0*/  IMAD.MOV.U32 R3, RZ, RZ, 0x181f ;  /* 0x0000181fff037424 */ /* 0x000fe200078e00ff */
[----:B------:R-:W-:Y:S02]  /*dbd0*/  MOV R2, 0xdbf0 ;  /* 0x0000dbf000027802 */ /* 0x000fe40000000f00 */
[----:B------:R-:W-:Y:S05]  /*dbe0*/  CALL.REL.NOINC `($__internal_79_$__cuda_sm70_shflsync_idx_p) ;  /* 0x00001da000007944 */ /* 0x000fea0003c00000 */
[----:B------:R-:W-:Y:S01]  /*dbf0*/  MOV R4, R30 ;  /* 0x0000001e00047202 */ /* 0x000fe20000000f00 */
[----:B------:R-:W-:Y:S05]  /*dc00*/  BRA `(.L_x_4774) ;  /* 0xffff54e000007947 */ /* 0x000fea000383ffff */
.L_x_4683:
[----:B------:R-:W-:Y:S01]  /*dc10*/  IMAD.MOV.U32 R31, RZ, RZ, R10 ;  /* 0x000000ffff1f7224 */ /* 0x000fe200078e000a */
[----:B------:R-:W-:Y:S01]  /*dc20*/  MOV R30, RZ ;  /* 0x000000ff001e7202 */ /* 0x000fe20000000f00 */
[----:B------:R-:W-:Y:S01]  /*dc30*/  IMAD.MOV.U32 R3, RZ, RZ, 0x181f ;  /* 0x0000181fff037424 */ /* 0x000fe200078e00ff */
[----:B------:R-:W-:Y:S02]  /*dc40*/  MOV R2, 0xdc60 ;  /* 0x0000dc6000027802 */ /* 0x000fe40000000f00 */
[----:B-12---:R-:W-:Y:S05]  /*dc50*/  CALL.REL.NOINC `($__internal_79_$__cuda_sm70_shflsync_idx_p) ;  /* 0x00001d3000007944 */ /* 0x006fea0003c00000 */
        /* <DEDUP_REMOVED lines=19> */
[----:B--2---:R-:W-:Y:S05]  /*dd90*/  CALL.REL.NOINC `($__internal_79_$__cuda_sm70_shflsync_idx_p) ;  /* 0x00001bf000007944 */ /* 0x004fea0003c00000 */
[----:B------:R-:W-:Y:S01]  /*dda0*/  IMAD.MOV.U32 R8, RZ, RZ, R30 ;  /* 0x000000ffff087224 */ /* 0x000fe200078e001e */
[----:B------:R-:W-:Y:S01]  /*ddb0*/  MOV R30, 0x1 ;  /* 0x00000001001e7802 */ /* 0x000fe20000000f00 */
[----:B------:R-:W-:Y:S01]  /*ddc0*/  IMAD.MOV.U32 R31, RZ, RZ, R10 ;  /* 0x000000ffff1f7224 */ /* 0x000fe200078e000a */
[----:B------:R-:W-:Y:S02]  /*ddd0*/  MOV R3, 0x181f ;  /* 0x0000181f00037802 */ /* 0x000fe40000000f00 */
[----:B------:R-:W-:Y:S02]  /*dde0*/  MOV R2, 0xde00 ;  /* 0x0000de0000027802 */ /* 0x000fe40000000f00 */
[----:B------:R-:W-:Y:S05]  /*ddf0*/  CALL.REL.NOINC `($__internal_79_$__cuda_sm70_shflsync_idx_p) ;  /* 0x00001b9000007944 */ /* 0x000fea0003c00000 */
[----:B------:R-:W-:Y:S01]  /*de00*/  MOV R0, R30 ;  /* 0x0000001e00007202 */ /* 0x000fe20000000f00 */
[----:B------:R-:W-:Y:S05]  /*de10*/  BRA `(.L_x_4775) ;  /* 0xffff53f000007947 */ /* 0x000fea000383ffff */
.L_x_4686:
[----:B------:R-:W-:Y:S01]  /*de20*/  IMAD.MOV.U32 R31, RZ, RZ, R13 ;  /* 0x000000ffff1f7224 */ /* 0x000fe200078e000d */
[----:B------:R-:W-:Y:S01]  /*de30*/  MOV R30, RZ ;  /* 0x000000ff001e7202 */ /* 0x000fe20000000f00 */
[----:B------:R-:W-:Y:S01]  /*de40*/  IMAD.MOV.U32 R3, RZ, RZ, 0x181f ;  /* 0x0000181fff037424 */ /* 0x000fe200078e00ff */
[----:B------:R-:W-:-:S02]  /*de50*/  MOV R2, 0xde70 ;  /* 0x0000de7000027802 */ /* 0x000fc40000000f00 */
[----:B-1234-:R-:W-:Y:S05]  /*de60*/  CALL.REL.NOINC `($__internal_79_$__cuda_sm70_shflsync_idx_p) ;  /* 0x00001b2000007944 */ /* 0x01efea0003c00000 */
[----:B------:R-:W-:Y:S01]  /*de70*/  MOV R12, R30 ;  /* 0x0000001e000c7202 */ /* 0x000fe20000000f00 */
[----:B------:R-:W-:Y:S05]  /*de80*/  BRA `(.L_x_4776) ;  /* 0xffff57b000007947 */ /* 0x000fea000383ffff */
.L_x_4687:
[----:B------:R-:W-:Y:S01]  /*de90*/  IMAD.MOV.U32 R31, RZ, RZ, R20 ;  /* 0x000000ffff1f7224 */ /* 0x000fe200078e0014 */
[----:B------:R-:W-:Y:S01]  /*dea0*/  MOV R30, RZ ;  /* 0x000000ff001e7202 */ /* 0x000fe20000000f00 */
[----:B------:R-:W-:Y:S01]  /*deb0*/  IMAD.MOV.U32 R3, RZ, RZ, 0x181f ;  /* 0x0000181fff037424 */ /* 0x000fe200078e00ff */
[----:B------:R-:W-:-:S02]  /*dec0*/  MOV R2, 0xdee0 ;  /* 0x0000dee000027802 */ /* 0x000fc40000000f00 */
[----:B-1234-:R-:W-:Y:S05]  /*ded0*/  CALL.REL.NOINC `($__internal_79_$__cuda_sm70_shflsync_idx_p) ;  /* 0x00001ab000007944 */ /* 0x01efea0003c00000 */
        /* <DEDUP_REMOVED lines=12> */
[----:B------:R-:W-:-:S03]  /*dfa0*/  IMAD.X R3, R12, 0x1, R23, P0 ;  /* 0x000000010c037824 */ /* 0x000fc600000e0617 */
[----:B------:R2:W-:Y:S04]  /*dfb0*/  LDGSTS.E.BYPASS.LTC128B.128 [R188+0x8100], [R14.64], !P4 ;  /* 0x081000000ebc7fae */ /* 0x0005e8000e101d46 */
[----:B------:R3:W-:Y:S01]  /*dfc0*/  LDGSTS.E.BYPASS.LTC128B.128 [R188+0xa100], [R2.64], !P6 ;  /* 0x0a10000002bc7fae */ /* 0x0007e2000f101d46 */
[----:B-1----:R-:W-:Y:S01]  /*dfd0*/  SEL R17, RZ, 0x10, P4 ;  /* 0x00000010ff117807 */ /* 0x002fe20002000000 */
[----:B------:R-:W-:Y:S01]  /*dfe0*/  IMAD.MOV.U32 R16, RZ, RZ, R252 ;  /* 0x000000ffff107224 */ /* 0x000fe200078e00fc */
[----:B---3--:R-:W-:Y:S02]  /*dff0*/  MOV R3, 0x181f ;  /* 0x0000181f00037802 */ /* 0x008fe40000000f00 */
[----:B------:R-:W-:Y:S02]  /*e000*/  MOV R2, 0xe020 ;  /* 0x0000e02000027802 */ /* 0x000fe40000000f00 */
[----:B--2---:R-:W-:Y:S05]  /*e010*/  CALL.REL.NOINC `($__internal_79_$__cuda_sm70_shflsync_idx_p) ;  /* 0x0000197000007944 */ /* 0x004fea0003c00000 */
        /* <DEDUP_REMOVED lines=8> */
.L_x_4688:
[----:B------:R-:W-:Y:S01]  /*e0a0*/  IMAD.MOV.U32 R2, RZ, RZ, R0 ;  /* 0x000000ffff027224 */ /* 0x000fe200078e0000 */
[----:B------:R-:W-:Y:S02]  /*e0b0*/  MOV R136, 0x2 ;  /* 0x0000000200887802 */ /* 0x000fe40000000f00 */
[----:B------:R-:W-:Y:S02]  /*e0c0*/  MOV R3, 0xe0e0 ;  /* 0x0000e0e000037802 */ /* 0x000fe40000000f00 */
[----:B------:R-:W-:Y:S05]  /*e0d0*/  CALL.REL.NOINC `($__internal_78_$__cuda_sm70_shflsync_bfly_p) ;  /* 0x0000184000007944 */ /* 0x000fea0003c00000 */
[----:B------:R-:W-:Y:S01]  /*e0e0*/  MOV R2, R136 ;  /* 0x0000008800027202 */ /* 0x000fe20000000f00 */
[----:B------:R-:W-:Y:S05]  /*e0f0*/  BRA `(.L_x_4778) ;  /* 0xffff665000007947 */ /* 0x000fea000383ffff */
.L_x_4691:
[----:B------:R-:W-:Y:S01]  /*e100*/  IMAD.MOV.U32 R31, RZ, RZ, R10 ;  /* 0x000000ffff1f7224 */ /* 0x000fe200078e000a */
[----:B------:R-:W-:Y:S01]  /*e110*/  MOV R30, RZ ;  /* 0x000000ff001e7202 */ /* 0x000fe20000000f00 */
[----:B------:R-:W-:Y:S01]  /*e120*/  IMAD.MOV.U32 R3, RZ, RZ, 0x181f ;  /* 0x0000181fff037424 */ /* 0x000fe200078e00ff */
[----:B------:R-:W-:Y:S02]  /*e130*/  MOV R2, 0xe150 ;  /* 0x0000e15000027802 */ /* 0x000fe40000000f00 */
[----:B------:R-:W-:Y:S05]  /*e140*/  CALL.REL.NOINC `($__internal_79_$__cuda_sm70_shflsync_idx_p) ;  /* 0x0000184000007944 */ /* 0x000fea0003c00000 */
[----:B------:R-:W-:Y:S01]  /*e150*/  MOV R4, R30 ;  /* 0x0000001e00047202 */ /* 0x000fe20000000f00 */
[----:B------:R-:W-:Y:S05]  /*e160*/  BRA `(.L_x_4779) ;  /* 0xffff79d000007947 */ /* 0x000fea000383ffff */
.L_x_4692:
[----:B------:R-:W-:Y:S01]  /*e170*/  IMAD.MOV.U32 R31, RZ, RZ, R12 ;  /* 0x000000ffff1f7224 */ /* 0x000fe200078e000c */
[----:B------:R-:W-:Y:S01]  /*e180*/  MOV R30, RZ ;  /* 0x000000ff001e7202 */ /* 0x000fe20000000f00 */
[----:B------:R-:W-:Y:S01]  /*e190*/  IMAD.MOV.U32 R3, RZ, RZ, 0x181f ;  /* 0x0000181fff037424 */ /* 0x000fe200078e00ff */
[----:B------:R-:W-:-:S02]  /*e1a0*/  MOV R2, 0xe1c0 ;  /* 0x0000e1c000027802 */ /* 0x000fc40000000f00 */
[----:B-12---:R-:W-:Y:S05]  /*e1b0*/  CALL.REL.NOINC `($__internal_79_$__cuda_sm70_shflsync_idx_p) ;  /* 0x000017d000007944 */ /* 0x006fea0003c00000 */
        /* <DEDUP_REMOVED lines=19> */
[----:B-1----:R-:W-:Y:S05]  /*e2f0*/  CALL.REL.NOINC `($__internal_79_$__cuda_sm70_shflsync_idx_p) ;  /* 0x0000169000007944 */ /* 0x002fea0003c00000 */
        /* <DEDUP_REMOVED lines=8> */
.L_x_4696:
[----:B------:R-:W-:Y:S01]  /*e380*/  MOV R30, RZ ;  /* 0x000000ff001e7202 */ /* 0x000fe20000000f00 */
[----:B------:R-:W-:Y:S01]  /*e390*/  IMAD.MOV.U32 R31, RZ, RZ, R12 ;  /* 0x000000ffff1f7224 */ /* 0x000fe200078e000c */
[----:B------:R-:W-:Y:S01]  /*e3a0*/  MOV R2, 0xe3d0 ;  /* 0x0000e3d000027802 */ /* 0x000fe20000000f00 */
[----:B------:R-:W-:Y:S02]  /*e3b0*/  IMAD.MOV.U32 R3, RZ, RZ, 0x181f ;  /* 0x0000181fff037424 */ /* 0x000fe400078e00ff */
[----:B-1234-:R-:W-:Y:S05]  /*e3c0*/  CALL.REL.NOINC `($__internal_79_$__cuda_sm70_shflsync_idx_p) ;  /* 0x000015c000007944 */ /* 0x01efea0003c00000 */
[----:B------:R-:W-:Y:S01]  /*e3d0*/  MOV R5, R30 ;  /* 0x0000001e00057202 */ /* 0x000fe20000000f00 */
[----:B------:R-:W-:-:S05]  /*e3e0*/  BRA `(.L_x_4781) ;  /* 0xffff7d0000007947 */ /* 0x000fca000383ffff */
.L_x_4697:
[----:B------:R-:W-:Y:S01]  /*e3f0*/  MOV R30, RZ ;  /* 0x000000ff001e7202 */ /* 0x000fe20000000f00 */
[----:B------:R-:W-:Y:S01]  /*e400*/  IMAD.MOV.U32 R31, RZ, RZ, R13 ;  /* 0x000000ffff1f7224 */ /* 0x000fe200078e000d */
[----:B------:R-:W-:Y:S01]  /*e410*/  MOV R2, 0xe440 ;  /* 0x0000e44000027802 */ /* 0x000fe20000000f00 */
[----:B------:R-:W-:Y:S02]  /*e420*/  IMAD.MOV.U32 R3, RZ, RZ, 0x181f ;  /* 0x0000181fff037424 */ /* 0x000fe400078e00ff */
[----:B-1234-:R-:W-:Y:S05]  /*e430*/  CALL.REL.NOINC `($__internal_79_$__cuda_sm70_shflsync_idx_p) ;  /* 0x0000155000007944 */ /* 0x01efea0003c00000 */
        /* <DEDUP_REMOVED lines=20> */
[----:B------:R-:W-:Y:S05]  /*e580*/  CALL.REL.NOINC `($__internal_79_$__cuda_sm70_shflsync_idx_p) ;  /* 0x0000140000007944 */ /* 0x000fea0003c00000 */
[----:B------:R-:W-:Y:S01]  /*e590*/  MOV R3, 0x181f ;  /* 0x0000181f00037802 */ /* 0x000fe20000000f00 */
[----:B------:R-:W-:Y:S01]  /*e5a0*/  IMAD.MOV.U32 R5, RZ, RZ, R30 ;  /* 0x000000ffff057224 */ /* 0x000fe200078e001e */
[----:B------:R-:W-:Y:S01]  /*e5b0*/  MOV R30, 0x1 ;  /* 0x00000001001e7802 */ /* 0x000fe20000000f00 */
[----:B------:R-:W-:Y:S01]  /*e5c0*/  IMAD.MOV.U32 R31, RZ, RZ, R13 ;  /* 0x000000ffff1f7224 */ /* 0x000fe200078e000d */
[----:B------:R-:W-:Y:S02]  /*e5d0*/  MOV R2, 0xe5f0 ;  /* 0x0000e5f000027802 */ /* 0x000fe40000000f00 */
[----:B------:R-:W-:Y:S05]  /*e5e0*/  CALL.REL.NOINC `($__internal_79_$__cuda_sm70_shflsync_idx_p) ;  /* 0x000013a000007944 */ /* 0x000fea0003c00000 */
[----:B------:R-:W-:Y:S01]  /*e5f0*/  MOV R2, R30 ;  /* 0x0000001e00027202 */ /* 0x000fe20000000f00 */
[----:B------:R-:W-:-:S05]  /*e600*/  BRA `(.L_x_4782) ;  /* 0xffff7c1000007947 */ /* 0x000fca000383ffff */
.L_x_4698:
[----:B------:R-:W-:Y:S01]  /*e610*/  MOV R136, 0x2 ;  /* 0x0000000200887802 */ /* 0x000fe20000000f00 */
[----:B------:R-:W-:Y:S01]  /*e620*/  IMAD.MOV.U32 R2, RZ, RZ, R100 ;  /* 0x000000ffff027224 */ /* 0x000fe200078e0064 */
[----:B------:R-:W-:Y:S02]  /*e630*/  MOV R3, 0xe650 ;  /* 0x0000e65000037802 */ /* 0x000fe40000000f00 */
[----:B------:R-:W-:Y:S05]  /*e640*/  CALL.REL.NOINC `($__internal_78_$__cuda_sm70_shflsync_bfly_p) ;  /* 0x000012d000007944 */ /* 0x000fea0003c00000 */
[----:B------:R-:W-:Y:S01]  /*e650*/  MOV R2, R136 ;  /* 0x0000008800027202 */ /* 0x000fe20000000f00 */
[----:B------:R-:W-:-:S05]  /*e660*/  BRA `(.L_x_4783) ;  /* 0xffff891000007947 */ /* 0x000fca000383ffff */
.L_x_4701:
[----:B------:R-:W-:Y:S01]  /*e670*/  MOV R30, RZ ;  /* 0x000000ff001e7202 */ /* 0x000fe20000000f00 */
[----:B------:R-:W-:Y:S01]  /*e680*/  IMAD.MOV.U32 R31, RZ, RZ, R5 ;  /* 0x000000ffff1f7224 */ /* 0x000fe200078e0005 */
[----:B------:R-:W-:Y:S01]  /*e690*/  MOV R2, 0xe6c0 ;  /* 0x0000e6c000027802 */ /* 0x000fe20000000f00 */
[----:B------:R-:W-:Y:S02]  /*e6a0*/  IMAD.MOV.U32 R3, RZ, RZ, 0x181f ;  /* 0x0000181fff037424 */ /* 0x000fe400078e00ff */
[----:B------:R-:W-:Y:S05]  /*e6b0*/  CALL.REL.NOINC `($__internal_79_$__cuda_sm70_shflsync_idx_p) ;  /* 0x000012d000007944 */ /* 0x000fea0003c00000 */
[----:B------:R-:W-:Y:S01]  /*e6c0*/  MOV R4, R30 ;  /* 0x0000001e00047202 */ /* 0x000fe20000000f00 */
[----:B------:R-:W-:-:S05]  /*e6d0*/  BRA `(.L_x_4784) ;  /* 0xffffa2b000007947 */ /* 0x000fca000383ffff */
.L_x_4702:
[----:B------:R-:W-:Y:S01]  /*e6e0*/  MOV R30, RZ ;  /* 0x000000ff001e7202 */ /* 0x000fe20000000f00 */
[----:B------:R-:W-:Y:S01]  /*e6f0*/  IMAD.MOV.U32 R31, RZ, RZ, R12 ;  /* 0x000000ffff1f7224 */ /* 0x000fe200078e000c */
[----:B------:R-:W-:Y:S01]  /*e700*/  MOV R2, 0xe730 ;  /* 0x0000e73000027802 */ /* 0x000fe20000000f00 */
[----:B------:R-:W-:Y:S02]  /*e710*/  IMAD.MOV.U32 R3, RZ, RZ, 0x181f ;  /* 0x0000181fff037424 */ /* 0x000fe400078e00ff */
[----:B-12---:R-:W-:Y:S05]  /*e720*/  CALL.REL.NOINC `($__internal_79_$__cuda_sm70_shflsync_idx_p) ;  /* 0x0000126000007944 */ /* 0x006fea0003c00000 */
        /* <DEDUP_REMOVED lines=20> */
[----:B--2---:R-:W-:Y:S05]  /*e870*/  CALL.REL.NOINC `($__internal_79_$__cuda_sm70_shflsync_idx_p) ;  /* 0x0000111000007944 */ /* 0x004fea0003c00000 */
        /* <DEDUP_REMOVED lines=8> */
.L_x_4704:
[----:B-1----:R-:W-:Y:S01]  /*e900*/  IMAD.MOV.U32 R2, RZ, RZ, R179 ;  /* 0x000000ffff027224 */ /* 0x002fe200078e00b3 */
[----:B------:R-:W-:-:S02]  /*e910*/  MOV R136, 0x2 ;  /* 0x0000000200887802 */ /* 0x000fc40000000f00 */
[----:B------:R-:W-:Y:S02]  /*e920*/  MOV R3, 0xe940 ;  /* 0x0000e94000037802 */ /* 0x000fe40000000f00 */
[----:B------:R-:W-:Y:S05]  /*e930*/  CALL.REL.NOINC `($__internal_78_$__cuda_sm70_shflsync_bfly_p) ;  /* 0x00000fe000007944 */ /* 0x000fea0003c00000 */
[----:B------:R-:W-:Y:S01]  /*e940*/  MOV R0, R136 ;  /* 0x0000008800007202 */ /* 0x000fe20000000f00 */
[----:B------:R-:W-:Y:S05]  /*e950*/  BRA `(.L_x_4786) ;  /* 0xffffa38000007947 */ /* 0x000fea000383ffff */
.L_x_4705:
[----:B-1----:R-:W-:Y:S01]  /*e960*/  IMAD.MOV.U32 R2, RZ, RZ, R0 ;  /* 0x000000ffff027224 */ /* 0x002fe200078e0000 */
[----:B------:R-:W-:Y:S02]  /*e970*/  MOV R136, 0x1 ;  /* 0x0000000100887802 */ /* 0x000fe40000000f00 */
[----:B------:R-:W-:Y:S02]  /*e980*/  MOV R3, 0xe9a0 ;  /* 0x0000e9a000037802 */ /* 0x000fe40000000f00 */
[----:B--2---:R-:W-:Y:S05]  /*e990*/  CALL.REL.NOINC `($__internal_78_$__cuda_sm70_shflsync_bfly_p) ;  /* 0x00000f8000007944 */ /* 0x004fea0003c00000 */
[----:B------:R-:W-:Y:S01]  /*e9a0*/  FADD.FTZ R0, R0, R136 ;  /* 0x0000008800007221 */ /* 0x000fe20000010000 */
[----:B------:R-:W-:Y:S02]  /*e9b0*/  MOV R2, R184 ;  /* 0x000000b800027202 */ /* 0x000fe40000000f00 */
[----:B------:R-:W-:Y:S02]  /*e9c0*/  MOV R136, 0x2 ;  /* 0x0000000200887802 */ /* 0x000fe40000000f00 */
[----:B------:R-:W-:Y:S02]  /*e9d0*/  MOV R3, 0xe9f0 ;  /* 0x0000e9f000037802 */ /* 0x000fe40000000f00 */
[----:B------:R-:W-:Y:S05]  /*e9e0*/  CALL.REL.NOINC `($__internal_78_$__cuda_sm70_shflsync_bfly_p) ;  /* 0x00000f3000007944 */ /* 0x000fea0003c00000 */
[----:B------:R-:W-:Y:S01]  /*e9f0*/  FADD.FTZ R4, R184, R136 ;  /* 0x00000088b8047221 */ /* 0x000fe20000010000 */
[----:B------:R-:W-:-:S02]  /*ea00*/  MOV R136, 0x1 ;  /* 0x0000000100887802 */ /* 0x000fc40000000f00 */
[----:B------:R-:W-:Y:S02]  /*ea10*/  MOV R3, 0xea40 ;  /* 0x0000ea4000037802 */ /* 0x000fe40000000f00 */
[----:B------:R-:W-:Y:S02]  /*ea20*/  MOV R2, R4 ;  /* 0x0000000400027202 */ /* 0x000fe40000000f00 */
[----:B------:R-:W-:Y:S05]  /*ea30*/  CALL.REL.NOINC `($__internal_78_$__cuda_sm70_shflsync_bfly_p) ;  /* 0x00000ee000007944 */ /* 0x000fea0003c00000 */
[----:B------:R-:W-:Y:S01]  /*ea40*/  MOV R3, R136 ;  /* 0x0000008800037202 */ /* 0x000fe20000000f00 */
[----:B------:R-:W-:Y:S05]  /*ea50*/  BRA `(.L_x_4787) ;  /* 0xffffa2f000007947 */ /* 0x000fea000383ffff */
.L_x_4712:
[----:B--234-:R-:W-:Y:S01]  /*ea60*/  IMAD.MOV.U32 R31, RZ, RZ, R5 ;  /* 0x000000ffff1f7224 */ /* 0x01cfe200078e0005 */
[----:B------:R-:W-:Y:S01]  /*ea70*/  MOV R30, RZ ;  /* 0x000000ff001e7202 */ /* 0x000fe20000000f00 */
[----:B------:R-:W-:Y:S01]  /*ea80*/  IMAD.MOV.U32 R3, RZ, RZ, 0x181f ;  /* 0x0000181fff037424 */ /* 0x000fe200078e00ff */
[----:B------:R-:W-:Y:S02]  /*ea90*/  MOV R2, 0xeab0 ;  /* 0x0000eab000027802 */ /* 0x000fe40000000f00 */
[----:B-1----:R-:W-:Y:S05]  /*eaa0*/  CALL.REL.NOINC `($__internal_79_$__cuda_sm70_shflsync_idx_p) ;  /* 0x00000ee000007944 */ /* 0x002fea0003c00000 */
[----:B------:R-:W-:Y:S01]  /*eab0*/  MOV R4, R30 ;  /* 0x0000001e00047202 */ /* 0x000fe20000000f00 */
[----:B------:R-:W-:Y:S05]  /*eac0*/  BRA `(.L_x_4788) ;  /* 0xffffb9a000007947 */ /* 0x000fea000383ffff */
.L_x_4713:
[----:B------:R-:W-:Y:S01]  /*ead0*/  IMAD.MOV.U32 R31, RZ, RZ, R11 ;  /* 0x000000ffff1f7224 */ /* 0x000fe200078e000b */
[----:B------:R-:W-:Y:S01]  /*eae0*/  MOV R30, RZ ;  /* 0x000000ff001e7202 */ /* 0x000fe20000000f00 */
[----:B------:R-:W-:Y:S01]  /*eaf0*/  IMAD.MOV.U32 R3, RZ, RZ, 0x181f ;  /* 0x0000181fff037424 */ /* 0x000fe200078e00ff */
[----:B------:R-:W-:-:S02]  /*eb00*/  MOV R2, 0xeb20 ;  /* 0x0000eb2000027802 */ /* 0x000fc40000000f00 */
[----:B-123--:R-:W-:Y:S05]  /*eb10*/  CALL.REL.NOINC `($__internal_79_$__cuda_sm70_shflsync_idx_p) ;  /* 0x00000e7000007944 */ /* 0x00efea0003c00000 */
[----:B------:R-:W-:Y:S01]  /*eb20*/  MOV R0, R30 ;  /* 0x0000001e00007202 */ /* 0x000fe20000000f00 */
[----:B------:R-:W-:Y:S05]  /*eb30*/  BRA `(.L_x_4789) ;  /* 0xffffb95000007947 */ /* 0x000fea000383ffff */
.L_x_4716:
[----:B------:R-:W-:Y:S01]  /*eb40*/  IMAD.MOV.U32 R31, RZ, RZ, R5 ;  /* 0x000000ffff1f7224 */ /* 0x000fe200078e0005 */
[----:B------:R-:W-:Y:S01]  /*eb50*/  MOV R30, 0x1 ;  /* 0x00000001001e7802 */ /* 0x000fe20000000f00 */
[----:B--2---:R-:W-:Y:S01]  /*eb60*/  IMAD.MOV.U32 R3, RZ, RZ, 0x181f ;  /* 0x0000181fff037424 */ /* 0x004fe200078e00ff */
[----:B------:R-:W-:-:S02]  /*eb70*/  MOV R2, 0xeb90 ;  /* 0x0000eb9000027802 */ /* 0x000fc40000000f00 */
[----:B-1-34-:R-:W-:Y:S05]  /*eb80*/  CALL.REL.NOINC `($__internal_79_$__cuda_sm70_shflsync_idx_p) ;  /* 0x00000e0000007944 */ /* 0x01afea0003c00000 */
        /* <DEDUP_REMOVED lines=8> */
.L_x_4719:
[----:B------:R-:W-:Y:S01]  /*ec10*/  IMAD.MOV.U32 R31, RZ, RZ, R5 ;  /* 0x000000ffff1f7224 */ /* 0x000fe200078e0005 */
[----:B------:R-:W-:Y:S01]  /*ec20*/  MOV R30, 0x2 ;  /* 0x00000002001e7802 */ /* 0x000fe20000000f00 */
[----:B--2---:R-:W-:Y:S01]  /*ec30*/  IMAD.MOV.U32 R3, RZ, RZ, 0x181f ;  /* 0x0000181fff037424 */ /* 0x004fe200078e00ff */
[----:B------:R-:W-:Y:S02]  /*ec40*/  MOV R2, 0xec60 ;  /* 0x0000ec6000027802 */ /* 0x000fe40000000f00 */
[----:B-1-34-:R-:W-:Y:S05]  /*ec50*/  CALL.REL.NOINC `($__internal_79_$__cuda_sm70_shflsync_idx_p) ;  /* 0x00000d3000007944 */ /* 0x01afea0003c00000 */
[----:B------:R-:W-:Y:S01]  /*ec60*/  MOV R4, R30 ;  /* 0x0000001e00047202 */ /* 0x000fe20000000f00 */
[----:B------:R-:W-:Y:S05]  /*ec70*/  BRA `(.L_x_4791) ;  /* 0xffffbae000007947 */ /* 0x000fea000383ffff */
.L_x_4720:
[----:B------:R-:W-:Y:S01]  /*ec80*/  IMAD.MOV.U32 R31, RZ, RZ, R11 ;  /* 0x000000ffff1f7224 */ /* 0x000fe200078e000b */
[----:B------:R-:W-:Y:S01]  /*ec90*/  MOV R30, 0x2 ;  /* 0x00000002001e7802 */ /* 0x000fe20000000f00 */
[----:B--2---:R-:W-:Y:S01]  /*eca0*/  IMAD.MOV.U32 R3, RZ, RZ, 0x181f ;  /* 0x0000181fff037424 */ /* 0x004fe200078e00ff */
[----:B------:R-:W-:Y:S02]  /*ecb0*/  MOV R2, 0xecd0 ;  /* 0x0000ecd000027802 */ /* 0x000fe40000000f00 */
[----:B-1-34-:R-:W-:Y:S05]  /*ecc0*/  CALL.REL.NOINC `($__internal_79_$__cuda_sm70_shflsync_idx_p) ;  /* 0x00000cc000007944 */ /* 0x01afea0003c00000 */
[----:B------:R-:W-:Y:S01]  /*ecd0*/  MOV R0, R30 ;  /* 0x0000001e00007202 */ /* 0x000fe20000000f00 */
[----:B------:R-:W-:Y:S05]  /*ece0*/  BRA `(.L_x_4792) ;  /* 0xffffba9000007947 */ /* 0x000fea000383ffff */
.L_x_4723:
[----:B------:R-:W-:Y:S01]  /*ecf0*/  IMAD.MOV.U32 R31, RZ, RZ, R5 ;  /* 0x000000ffff1f7224 */ /* 0x000fe200078e0005 */
[----:B------:R-:W-:Y:S01]  /*ed00*/  MOV R30, 0x3 ;  /* 0x00000003001e7802 */ /* 0x000fe20000000f00 */
[----:B---3--:R-:W-:Y:S01]  /*ed10*/  IMAD.MOV.U32 R3, RZ, RZ, 0x181f ;  /* 0x0000181fff037424 */ /* 0x008fe200078e00ff */
        /* <DEDUP_REMOVED lines=10> */
.L_x_4725:
[----:B------:R-:W-:Y:S01]  /*edc0*/  IMAD.MOV.U32 R31, RZ, RZ, R5 ;  /* 0x000000ffff1f7224 */ /* 0x000fe200078e0005 */
[----:B------:R-:W-:Y:S01]  /*edd0*/  MOV R30, RZ ;  /* 0x000000ff001e7202 */ /* 0x000fe20000000f00 */
[----:B------:R-:W-:Y:S01]  /*ede0*/  IMAD.MOV.U32 R3, RZ, RZ, 0x1c1f ;  /* 0x00001c1fff037424 */ /* 0x000fe200078e00ff */
[----:B------:R-:W-:Y:S02]  /*edf0*/  MOV R2, 0xee10 ;  /* 0x0000ee1000027802 */ /* 0x000fe40000000f00 */
[----:B------:R-:W-:Y:S05]  /*ee00*/  CALL.REL.NOINC `($__internal_79_$__cuda_sm70_shflsync_idx_p) ;  /* 0x00000b8000007944 */ /* 0x000fea0003c00000 */
[----:B------:R-:W-:Y:S01]  /*ee10*/  MOV R4, R30 ;  /* 0x0000001e00047202 */ /* 0x000fe20000000f00 */
[----:B------:R-:W-:Y:S05]  /*ee20*/  BRA `(.L_x_4794) ;  /* 0xffffbe0000007947 */ /* 0x000fea000383ffff */
.L_x_4726:
[----:B------:R-:W-:Y:S01]  /*ee30*/  IMAD.MOV.U32 R31, RZ, RZ, R12 ;  /* 0x000000ffff1f7224 */ /* 0x000fe200078e000c */
[----:B------:R-:W-:Y:S01]  /*ee40*/  MOV R30, RZ ;  /* 0x000000ff001e7202 */ /* 0x000fe20000000f00 */
[----:B------:R-:W-:Y:S01]  /*ee50*/  IMAD.MOV.U32 R3, RZ, RZ, 0x1c1f ;  /* 0x00001c1fff037424 */ /* 0x000fe200078e00ff */
[----:B------:R-:W-:Y:S02]  /*ee60*/  MOV R2, 0xee80 ;  /* 0x0000ee8000027802 */ /* 0x000fe40000000f00 */
[----:B-12---:R-:W-:Y:S05]  /*ee70*/  CALL.REL.NOINC `($__internal_79_$__cuda_sm70_shflsync_idx_p) ;  /* 0x00000b1000007944 */ /* 0x006fea0003c00000 */
[----:B------:R-:W-:Y:S01]  /*ee80*/  MOV R0, R30 ;  /* 0x0000001e00007202 */ /* 0x000fe20000000f00 */
[----:B------:R-:W-:Y:S05]  /*ee90*/  BRA `(.L_x_4795) ;  /* 0xffffbdb000007947 */ /* 0x000fea000383ffff */
.L_x_4729:
[----:B------:R-:W-:Y:S01]  /*eea0*/  IMAD.MOV.U32 R31, RZ, RZ, R5 ;  /* 0x000000ffff1f7224 */ /* 0x000fe200078e0005 */
[----:B------:R-:W-:Y:S01]  /*eeb0*/  MOV R30, 0x1 ;  /* 0x00000001001e7802 */ /* 0x000fe20000000f00 */
[----:B----4-:R-:W-:Y:S01]  /*eec0*/  IMAD.MOV.U32 R3, RZ, RZ, 0x1c1f ;  /* 0x00001c1fff037424 */ /* 0x010fe200078e00ff */
[----:B------:R-:W-:-:S02]  /*eed0*/  MOV R2, 0xeef0 ;  /* 0x0000eef000027802 */ /* 0x000fc40000000f00 */
[----:B-123--:R-:W-:Y:S05]  /*eee0*/  CALL.REL.NOINC `($__internal_79_$__cuda_sm70_shflsync_idx_p) ;  /* 0x00000aa000007944 */ /* 0x00efea0003c00000 */
        /* <DEDUP_REMOVED lines=8> */
.L_x_4733:
[----:B------:R-:W-:Y:S01]  /*ef70*/  IMAD.MOV.U32 R31, RZ, RZ, R5 ;  /* 0x000000ffff1f7224 */ /* 0x000fe200078e0005 */
[----:B------:R-:W-:Y:S01]  /*ef80*/  MOV R30, RZ ;  /* 0x000000ff001e7202 */ /* 0x000fe20000000f00 */
[----:B------:R-:W-:Y:S01]  /*ef90*/  IMAD.MOV.U32 R3, RZ, RZ, 0x181f ;  /* 0x0000181fff037424 */ /* 0x000fe200078e00ff */
[----:B------:R-:W-:Y:S02]  /*efa0*/  MOV R2, 0xefc0 ;  /* 0x0000efc000027802 */ /* 0x000fe40000000f00 */
[----:B--2---:R-:W-:Y:S05]  /*efb0*/  CALL.REL.NOINC `($__internal_79_$__cuda_sm70_shflsync_idx_p) ;  /* 0x000009d000007944 */ /* 0x004fea0003c00000 */
[----:B------:R-:W-:Y:S01]  /*efc0*/  MOV R4, R30 ;  /* 0x0000001e00047202 */ /* 0x000fe20000000f00 */
[----:B------:R-:W-:Y:S05]  /*efd0*/  BRA `(.L_x_4797) ;  /* 0xffffd39000007947 */ /* 0x000fea000383ffff */
.L_x_4734:
[----:B------:R-:W-:Y:S01]  /*efe0*/  IMAD.MOV.U32 R31, RZ, RZ, R12 ;  /* 0x000000ffff1f7224 */ /* 0x000fe200078e000c */
[----:B------:R-:W-:Y:S01]  /*eff0*/  MOV R30, RZ ;  /* 0x000000ff001e7202 */ /* 0x000fe20000000f00 */
[----:B------:R-:W-:Y:S01]  /*f000*/  IMAD.MOV.U32 R3, RZ, RZ, 0x181f ;  /* 0x0000181fff037424 */ /* 0x000fe200078e00ff */
[----:B------:R-:W-:Y:S02]  /*f010*/  MOV R2, 0xf030 ;  /* 0x0000f03000027802 */ /* 0x000fe40000000f00 */
[----:B-123--:R-:W-:Y:S05]  /*f020*/  CALL.REL.NOINC `($__internal_79_$__cuda_sm70_shflsync_idx_p) ;  /* 0x0000096000007944 */ /* 0x00efea0003c00000 */
[----:B------:R-:W-:Y:S01]  /*f030*/  MOV R0, R30 ;  /* 0x0000001e00007202 */ /* 0x000fe20000000f00 */
[----:B------:R-:W-:Y:S05]  /*f040*/  BRA `(.L_x_4798) ;  /* 0xffffd34000007947 */ /* 0x000fea000383ffff */
.L_x_4737:
[----:B------:R-:W-:Y:S01]  /*f050*/  IMAD.MOV.U32 R31, RZ, RZ, R5 ;  /* 0x000000ffff1f7224 */ /* 0x000fe200078e0005 */
[----:B------:R-:W-:Y:S01]  /*f060*/  MOV R30, 0x1 ;  /* 0x00000001001e7802 */ /* 0x000fe20000000f00 */
[----:B-1----:R-:W-:Y:S01]  /*f070*/  IMAD.MOV.U32 R3, RZ, RZ, 0x181f ;  /* 0x0000181fff037424 */ /* 0x002fe200078e00ff */
[----:B------:R-:W-:-:S02]  /*f080*/  MOV R2, 0xf0a0 ;  /* 0x0000f0a000027802 */ /* 0x000fc40000000f00 */
[----:B--234-:R-:W-:Y:S05]  /*f090*/  CALL.REL.NOINC `($__internal_79_$__cuda_sm70_shflsync_idx_p) ;  /* 0x000008f000007944 */ /* 0x01cfea0003c00000 */
        /* <DEDUP_REMOVED lines=8> */
.L_x_4740:
[----:B------:R-:W-:Y:S01]  /*f120*/  IMAD.MOV.U32 R31, RZ, RZ, R5 ;  /* 0x000000ffff1f7224 */ /* 0x000fe200078e0005 */
[----:B------:R-:W-:Y:S01]  /*f130*/  MOV R30, 0x2 ;  /* 0x00000002001e7802 */ /* 0x000fe20000000f00 */
[----:B-1----:R-:W-:Y:S01]  /*f140*/  IMAD.MOV.U32 R3, RZ, RZ, 0x181f ;  /* 0x0000181fff037424 */ /* 0x002fe200078e00ff */
[----:B------:R-:W-:Y:S02]  /*f150*/  MOV R2, 0xf170 ;  /* 0x0000f17000027802 */ /* 0x000fe40000000f00 */
[----:B--234-:R-:W-:Y:S05]  /*f160*/  CALL.REL.NOINC `($__internal_79_$__cuda_sm70_shflsync_idx_p) ;  /* 0x0000082000007944 */ /* 0x01cfea0003c00000 */
[----:B------:R-:W-:Y:S01]  /*f170*/  MOV R4, R30 ;  /* 0x0000001e00047202 */ /* 0x000fe20000000f00 */
[----:B------:R-:W-:Y:S05]  /*f180*/  BRA `(.L_x_4800) ;  /* 0xffffd4e000007947 */ /* 0x000fea000383ffff */
.L_x_4741:
[----:B------:R-:W-:Y:S01]  /*f190*/  IMAD.MOV.U32 R31, RZ, RZ, R12 ;  /* 0x000000ffff1f7224 */ /* 0x000fe200078e000c */
[----:B------:R-:W-:Y:S01]  /*f1a0*/  MOV R30, 0x2 ;  /* 0x00000002001e7802 */ /* 0x000fe20000000f00 */
[----:B-1----:R-:W-:Y:S01]  /*f1b0*/  IMAD.MOV.U32 R3, RZ, RZ, 0x181f ;  /* 0x0000181fff037424 */ /* 0x002fe200078e00ff */
[----:B------:R-:W-:Y:S02]  /*f1c0*/  MOV R2, 0xf1e0 ;  /* 0x0000f1e000027802 */ /* 0x000fe40000000f00 */
[----:B--234-:R-:W-:Y:S05]  /*f1d0*/  CALL.REL.NOINC `($__internal_79_$__cuda_sm70_shflsync_idx_p) ;  /* 0x000007b000007944 */ /* 0x01cfea0003c00000 */
[----:B------:R-:W-:Y:S01]  /*f1e0*/  MOV R0, R30 ;  /* 0x0000001e00007202 */ /* 0x000fe20000000f00 */
[----:B------:R-:W-:Y:S05]  /*f1f0*/  BRA `(.L_x_4801) ;  /* 0xffffd49000007947 */ /* 0x000fea000383ffff */
.L_x_4744:
        /* <DEDUP_REMOVED lines=13> */
.L_x_4746:
[----:B------:R-:W-:Y:S01]  /*f2d0*/  IMAD.MOV.U32 R31, RZ, RZ, R82 ;  /* 0x000000ffff1f7224 */ /* 0x000fe200078e0052 */
[----:B------:R-:W-:Y:S01]  /*f2e0*/  MOV R30, RZ ;  /* 0x000000ff001e7202 */ /* 0x000fe20000000f00 */
[----:B------:R-:W-:Y:S01]  /*f2f0*/  IMAD.MOV.U32 R3, RZ, RZ, 0x1f ;  /* 0x0000001fff037424 */ /* 0x000fe200078e00ff */
[----:B------:R-:W-:Y:S02]  /*f300*/  MOV R2, 0xf320 ;  /* 0x0000f32000027802 */ /* 0x000fe40000000f00 */
[----:B-1-3--:R-:W-:Y:S05]  /*f310*/  CALL.REL.NOINC `($__internal_79_$__cuda_sm70_shflsync_idx_p) ;  /* 0x0000067000007944 */ /* 0x00afea0003c00000 */
[----:B------:R-:W-:Y:S01]  /*f320*/  MOV R9, R30 ;  /* 0x0000001e00097202 */ /* 0x000fe20000000f00 */
[----:B------:R-:W-:Y:S05]  /*f330*/  BRA `(.L_x_4803) ;  /* 0xffffd6b000007947 */ /* 0x000fea000383ffff */
.L_x_4747:
[----:B------:R-:W-:Y:S01]  /*f340*/  IMAD.MOV.U32 R31, RZ, RZ, R82 ;  /* 0x000000ffff1f7224 */ /* 0x000fe200078e0052 */
[----:B------:R-:W-:Y:S01]  /*f350*/  MOV R30, 0x1 ;  /* 0x00000001001e7802 */ /* 0x000fe20000000f00 */
[----:B------:R-:W-:Y:S01]  /*f360*/  IMAD.MOV.U32 R3, RZ, RZ, 0x1f ;  /* 0x0000001fff037424 */ /* 0x000fe200078e00ff */
[----:B------:R-:W-:Y:S02]  /*f370*/  MOV R2, 0xf390 ;  /* 0x0000f39000027802 */ /* 0x000fe40000000f00 */
[----:B-1234-:R-:W-:Y:S05]  /*f380*/  CALL.REL.NOINC `($__internal_79_$__cuda_sm70_shflsync_idx_p) ;  /* 0x0000060000007944 */ /* 0x01efea0003c00000 */
[----:B------:R-:W-:Y:S01]  /*f390*/  MOV R8, R30 ;  /* 0x0000001e00087202 */ /* 0x000fe20000000f00 */
[----:B------:R-:W-:Y:S05]  /*f3a0*/  BRA `(.L_x_4804) ;  /* 0xffffd66000007947 */ /* 0x000fea000383ffff */
.L_x_4748:
[----:B------:R-:W-:Y:S02]  /*f3b0*/  MOV R2, 0x1 ;  /* 0x0000000100027802 */ /* 0x000fe40000000f00 */
[----:B------:R-:W-:-:S02]  /*f3c0*/  MOV R3, 0xf3e0 ;  /* 0x0000f3e000037802 */ /* 0x000fc40000000f00 */
[----:B--2-4-:R-:W-:Y:S05]  /*f3d0*/  CALL.REL.NOINC `($__internal_80_$__cuda_sm70_shflsync_up_p) ;  /* 0x0000060000007944 */ /* 0x014fea0003c00000 */
[----:B------:R-:W-:Y:S05]  /*f3e0*/  BRA `(.L_x_4805) ;  /* 0xffffd74000007947 */ /* 0x000fea000383ffff */
.L_x_4749:
[----:B------:R-:W-:Y:S02]  /*f3f0*/  MOV R2, 0x2 ;  /* 0x0000000200027802 */ /* 0x000fe40000000f00 */
[----:B------:R-:W-:-:S02]  /*f400*/  MOV R3, 0xf420 ;  /* 0x0000f42000037802 */ /* 0x000fc40000000f00 */
[----:B--2-4-:R-:W-:Y:S05]  /*f410*/  CALL.REL.NOINC `($__internal_80_$__cuda_sm70_shflsync_up_p) ;  /* 0x000005c000007944 */ /* 0x014fea0003c00000 */
        /* <DEDUP_REMOVED lines=24> */
.L_x_4753:
[----:B------:R-:W-:Y:S02]  /*f5a0*/  MOV R2, 0x1 ;  /* 0x0000000100027802 */ /* 0x000fe40000000f00 */
[----:B------:R-:W-:Y:S02]  /*f5b0*/  MOV R3, 0xf5d0 ;  /* 0x0000f5d000037802 */ /* 0x000fe40000000f00 */
[----:B--2---:R-:W-:Y:S05]  /*f5c0*/  CALL.REL.NOINC `($__internal_80_$__cuda_sm70_shflsync_up_p) ;  /* 0x0000041000007944 */ /* 0x004fea0003c00000 */
[----:B------:R-:W-:Y:S01]  /*f5d0*/  MOV R2, R4 ;  /* 0x0000000400027202 */ /* 0x000fe20000000f00 */
[----:B------:R-:W-:Y:S05]  /*f5e0*/  BRA `(.L_x_4807) ;  /* 0xffffd79000007947 */ /* 0x000fea000383ffff */
.L_x_4754:
        /* <DEDUP_REMOVED lines=27> */
.L_x_4756:
[----:B------:R-:W-:Y:S02]  /*f7a0*/  SEL R0, RZ, 0x1, P0 ;  /* 0x00000001ff007807 */ /* 0x000fe40000000000 */
[----:B------:R-:W-:Y:S02]  /*f7b0*/  MOV R2, 0xf7d0 ;  /* 0x0000f7d000027802 */ /* 0x000fe40000000f00 */
[----:B-12---:R-:W-:Y:S05]  /*f7c0*/  CALL.REL.NOINC `($__internal_81_$__cuda_sm70_votesync_ballot) ;  /* 0x0000028000007944 */ /* 0x006fea0003c00000 */
[----:B------:R-:W-:Y:S05]  /*f7d0*/  BRA `(.L_x_4809) ;  /* 0xffffd73000007947 */ /* 0x000fea000383ffff */
.L_x_4757:
[----:B------:R-:W-:Y:S01]  /*f7e0*/  IMAD.MOV.U32 R31, RZ, RZ, R6 ;  /* 0x000000ffff1f7224 */ /* 0x000fe200078e0006 */
[----:B----4-:R-:W-:Y:S01]  /*f7f0*/  MOV R30, R11 ;  /* 0x0000000b001e7202 */ /* 0x010fe20000000f00 */
[----:B------:R-:W-:Y:S01]  /*f800*/  IMAD.MOV.U32 R3, RZ, RZ, 0x1f ;  /* 0x0000001fff037424 */ /* 0x000fe200078e00ff */
[----:B------:R-:W-:Y:S02]  /*f810*/  MOV R2, 0xf830 ;  /* 0x0000f83000027802 */ /* 0x000fe40000000f00 */
[----:B-123--:R-:W-:Y:S05]  /*f820*/  CALL.REL.NOINC `($__internal_79_$__cuda_sm70_shflsync_idx_p) ;  /* 0x0000016000007944 */ /* 0x00efea0003c00000 */
[----:B------:R-:W-:Y:S01]  /*f830*/  IMAD.MOV.U32 R6, RZ, RZ, R30 ;  /* 0x000000ffff067224 */ /* 0x000fe200078e001e */
[----:B------:R-:W-:Y:S01]  /*f840*/  MOV R30, R11 ;  /* 0x0000000b001e7202 */ /* 0x000fe20000000f00 */
[----:B------:R-:W-:Y:S01]  /*f850*/  IMAD.MOV.U32 R31, RZ, RZ, R7 ;  /* 0x000000ffff1f7224 */ /* 0x000fe200078e0007 */
[----:B------:R-:W-:Y:S02]  /*f860*/  MOV R3, 0x1f ;  /* 0x0000001f00037802 */ /* 0x000fe40000000f00 */
[----:B------:R-:W-:-:S02]  /*f870*/  MOV R2, 0xf890 ;  /* 0x0000f89000027802 */ /* 0x000fc40000000f00 */
[----:B------:R-:W-:Y:S05]  /*f880*/  CALL.REL.NOINC `($__internal_79_$__cuda_sm70_shflsync_idx_p) ;  /* 0x0000010000007944 */ /* 0x000fea0003c00000 */
[----:B------:R-:W-:Y:S01]  /*f890*/  MOV R7, R30 ;  /* 0x0000001e00077202 */ /* 0x000fe20000000f00 */
[----:B------:R-:W-:Y:S05]  /*f8a0*/  BRA `(.L_x_4810) ;  /* 0xffffd6a000007947 */ /* 0x000fea000383ffff */
.L_x_4760:
[----:B------:R-:W-:Y:S01]  /*f8b0*/  IMAD.MOV.U32 R31, RZ, RZ, R4 ;  /* 0x000000ffff1f7224 */ /* 0x000fe200078e0004 */
[----:B------:R-:W-:Y:S01]  /*f8c0*/  MOV R30, R0 ;  /* 0x00000000001e7202 */ /* 0x000fe20000000f00 */
[----:B------:R-:W-:Y:S01]  /*f8d0*/  IMAD.MOV.U32 R3, RZ, RZ, 0x1f ;  /* 0x0000001fff037424 */ /* 0x000fe200078e00ff */
[----:B------:R-:W-:-:S02]  /*f8e0*/  MOV R2, 0xf900 ;  /* 0x0000f90000027802 */ /* 0x000fc40000000f00 */
[----:B-12-4-:R-:W-:Y:S05]  /*f8f0*/  CALL.REL.NOINC `($__internal_79_$__cuda_sm70_shflsync_idx_p) ;  /* 0x0000009000007944 */ /* 0x016fea0003c00000 */
[----:B------:R-:W-:Y:S01]  /*f900*/  MOV R10, R30 ;  /* 0x0000001e000a7202 */ /* 0x000fe20000000f00 */
[----:B------:R-:W-:Y:S05]  /*f910*/  BRA `(.L_x_4759) ;  /* 0xffffd69000007947 */ /* 0x000fea000383ffff */
        .weak           $__internal_78_$__cuda_sm70_shflsync_bfly_p
        .type           $__internal_78_$__cuda_sm70_shflsync_bfly_p,@function
        .size           $__internal_78_$__cuda_sm70_shflsync_bfly_p,($__internal_79_$__cuda_sm70_shflsync_idx_p - $__internal_78_$__cuda_sm70_shflsync_bfly_p)
$__internal_78_$__cuda_sm70_shflsync_bfly_p:
[----:B------:R-:W-:Y:S02]  /*f920*/  IMAD.MOV.U32 R138, RZ, RZ, -0x1 ;  /* 0xffffffffff8a7424 */ /* 0x000fe400078e00ff */
[----:B------:R-:W-:-:S02]  /*f930*/  IMAD.MOV.U32 R137, RZ, RZ, 0x1f ;  /* 0x0000001fff897424 */ /* 0x000fc400078e00ff */
[----:B------:R-:W-:Y:S04]  /*f940*/  WARPSYNC R138 ;  /* 0x0000008a00007348 */ /* 0x000fe80003800000 */
[----:B------:R1:W2:Y:S02]  /*f950*/  SHFL.BFLY PT, R136, R2, R136, R137 ;  /* 0x0c00008802887389 */ /* 0x0002a400000e0089 */
[----:B-1----:R-:W-:Y:S02]  /*f960*/  MOV R2, R3 ;  /* 0x0000000300027202 */ /* 0x002fe40000000f00 */
[----:B------:R-:W-:-:S04]  /*f970*/  MOV R3, 0x0 ;  /* 0x0000000000037802 */ /* 0x000fc80000000f00 */
[----:B--2---:R-:W-:Y:S05]  /*f980*/  RET.REL.NODEC R2 `(_ZN7cutlass13device_kernelIN5flash19enable_sm80_to_sm89INS1_16FlashAttnFwdSm80INS1_25CollectiveMainloopFwdSm80ILi8ELi2ELb0EN4cute5tupleIJNS5_1CILi128EEENS7_ILi64EEENS7_ILi192EEEEEELi192ENS_10bfloat16_tEfNS_4arch4Sm80ELb0ELb0ELb0ELb1ELb1ELb0ELb1ELb1EEENS1_21CollectiveEpilogueFwdINS6_IJS8_SA_S9_EEENS6_IJNS7_ILi1EEESI_SI_EEESC_SE_Li256ELb1ELb1ELb1ELb0EEENS1_36VarlenDynamicPersistentTileSchedulerILi128ELi64ELi256ELi256ELb1ELb1ELb0ELb0ELb1ELb1EEEEEEEEEvNT_6ParamsE) ;  /* 0xffff067002007950 */ /* 0x004fea0003c3ffff */
        .weak           $__internal_79_$__cuda_sm70_shflsync_idx_p
        .type           $__internal_79_$__cuda_sm70_shflsync_idx_p,@function
        .size           $__internal_79_$__cuda_sm70_shflsync_idx_p,($__internal_80_$__cuda_sm70_shflsync_up_p - $__internal_79_$__cuda_sm70_shflsync_idx_p)
$__internal_79_$__cuda_sm70_shflsync_idx_p:
[----:B------:R-:W-:-:S04]  /*f990*/  MOV R178, 0xffffffff ;  /* 0xffffffff00b27802 */ /* 0x000fc80000000f00 */
[----:B------:R-:W-:Y:S04]  /*f9a0*/  WARPSYNC R178 ;  /* 0x000000b200007348 */ /* 0x000fe80003800000 */
[----:B------:R1:W2:Y:S02]  /*f9b0*/  SHFL.IDX PT, R30, R31, R30, R3 ;  /* 0x0000001e1f1e7389 */ /* 0x0002a400000e0003 */
[----:B-1----:R-:W-:-:S04]  /*f9c0*/  MOV R3, 0x0 ;  /* 0x0000000000037802 */ /* 0x002fc80000000f00 */
[----:B--2---:R-:W-:Y:S05]  /*f9d0*/  RET.REL.NODEC R2 `(_ZN7cutlass13device_kernelIN5flash19enable_sm80_to_sm89INS1_16FlashAttnFwdSm80INS1_25CollectiveMainloopFwdSm80ILi8ELi2ELb0EN4cute5tupleIJNS5_1CILi128EEENS7_ILi64EEENS7_ILi192EEEEEELi192ENS_10bfloat16_tEfNS_4arch4Sm80ELb0ELb0ELb0ELb1ELb1ELb0ELb1ELb1EEENS1_21CollectiveEpilogueFwdINS6_IJS8_SA_S9_EEENS6_IJNS7_ILi1EEESI_SI_EEESC_SE_Li256ELb1ELb1ELb1ELb0EEENS1_36VarlenDynamicPersistentTileSchedulerILi128ELi64ELi256ELi256ELb1ELb1ELb0ELb0ELb1ELb1EEEEEEEEEvNT_6ParamsE) ;  /* 0xffff062002007950 */ /* 0x004fea0003c3ffff */
        .weak           $__internal_80_$__cuda_sm70_shflsync_up_p
        .type           $__internal_80_$__cuda_sm70_shflsync_up_p,@function
        .size           $__internal_80_$__cuda_sm70_shflsync_up_p,($__internal_81_$__cuda_sm70_votesync_ballot - $__internal_80_$__cuda_sm70_shflsync_up_p)
$__internal_80_$__cuda_sm70_shflsync_up_p:
[----:B------:R-:W-:Y:S02]  /*f9e0*/  IMAD.MOV.U32 R4, RZ, RZ, RZ ;  /* 0x000000ffff047224 */ /* 0x000fe400078e00ff */
[----:B------:R-:W-:-:S04]  /*f9f0*/  IMAD.MOV.U32 R11, RZ, RZ, -0x1 ;  /* 0xffffffffff0b7424 */ /* 0x000fc800078e00ff */
[----:B------:R-:W-:Y:S04]  /*fa00*/  WARPSYNC R11 ;  /* 0x0000000b00007348 */ /* 0x000fe80003800000 */
[----:B------:R1:W2:Y:S02]  /*fa10*/  SHFL.UP PT, R4, R0, R2, R4 ;  /* 0x0400000200047389 */ /* 0x0002a400000e0004 */
[----:B-1----:R-:W-:Y:S02]  /*fa20*/  MOV R2, R3 ;  /* 0x0000000300027202 */ /* 0x002fe40000000f00 */
[----:B------:R-:W-:-:S04]  /*fa30*/  MOV R3, 0x0 ;  /* 0x0000000000037802 */ /* 0x000fc80000000f00 */
[----:B--2---:R-:W-:Y:S05]  /*fa40*/  RET.REL.NODEC R2 `(_ZN7cutlass13device_kernelIN5flash19enable_sm80_to_sm89INS1_16FlashAttnFwdSm80INS1_25CollectiveMainloopFwdSm80ILi8ELi2ELb0EN4cute5tupleIJNS5_1CILi128EEENS7_ILi64EEENS7_ILi192EEEEEELi192ENS_10bfloat16_tEfNS_4arch4Sm80ELb0ELb0ELb0ELb1ELb1ELb0ELb1ELb1EEENS1_21CollectiveEpilogueFwdINS6_IJS8_SA_S9_EEENS6_IJNS7_ILi1EEESI_SI_EEESC_SE_Li256ELb1ELb1ELb1ELb0EEENS1_36VarlenDynamicPersistentTileSchedulerILi128ELi64ELi256ELi256ELb1ELb1ELb0ELb0ELb1ELb1EEEEEEEEEvNT_6ParamsE) ;  /* 0xffff05b002007950 */ /* 0x004fea0003c3ffff */
        .weak           $__internal_81_$__cuda_sm70_votesync_ballot
        .type           $__internal_81_$__cuda_sm70_votesync_ballot,@function
        .size           $__internal_81_$__cuda_sm70_votesync_ballot,(.L_x_6319 - $__internal_81_$__cuda_sm70_votesync_ballot)
$__internal_81_$__cuda_sm70_votesync_ballot:
[----:B------:R-:W-:Y:S01]  /*fa50*/  ISETP.NE.U32.AND P0, PT, R0, 0x1, PT ;  /* 0x000000010000780c */ /* 0x000fe20003f05070 */
[----:B------:R-:W-:-:S04]  /*fa60*/  IMAD.MOV.U32 R3, RZ, RZ, -0x1 ;  /* 0xffffffffff037424 */ /* 0x000fc800078e00ff */
[----:B------:R-:W-:Y:S08]  /*fa70*/  WARPSYNC R3 ;  /* 0x0000000300007348 */ /* 0x000ff00003800000 */
[----:B------:R-:W-:-:S04]  /*fa80*/  VOTE.ANY R0, PT, !P0 ;  /* 0x0000000000007806 */ /* 0x000fc800040e0100 */
[----:B------:R-:W-:Y:S01]  /*fa90*/  LOP3.LUT R0, R0, R3, RZ, 0xc0, !PT ;  /* 0x0000000300007212 */ /* 0x000fe200078ec0ff */
[----:B------:R-:W-:-:S04]  /*faa0*/  IMAD.MOV.U32 R3, RZ, RZ, 0x0 ;  /* 0x00000000ff037424 */ /* 0x000fc800078e00ff */
[----:B------:R-:W-:Y:S05]  /*fab0*/  RET.REL.NODEC R2 `(_ZN7cutlass13device_kernelIN5flash19enable_sm80_to_sm89INS1_16FlashAttnFwdSm80INS1_25CollectiveMainloopFwdSm80ILi8ELi2ELb0EN4cute5tupleIJNS5_1CILi128EEENS7_ILi64EEENS7_ILi192EEEEEELi192ENS_10bfloat16_tEfNS_4arch4Sm80ELb0ELb0ELb0ELb1ELb1ELb0ELb1ELb1EEENS1_21CollectiveEpilogueFwdINS6_IJS8_SA_S9_EEENS6_IJNS7_ILi1EEESI_SI_EEESC_SE_Li256ELb1ELb1ELb1ELb0EEENS1_36VarlenDynamicPersistentTileSchedulerILi128ELi64ELi256ELi256ELb1ELb1ELb0ELb0ELb1ELb1EEEEEEEEEvNT_6ParamsE) ;  /* 0xffff054002007950 */ /* 0x000fea0003c3ffff */
.L_x_4811:
        /* <DEDUP_REMOVED lines=12> */
.L_x_6319:


//--------------------- .text._ZN7cutlass13device_kernelIN5flash19enable_sm80_to_sm89INS1_16FlashAttnFwdSm80INS1_25CollectiveMainloopFwdSm80ILi8ELi2ELb0EN4cute5tupleIJNS5_1CILi128EEENS7_ILi64EEENS7_ILi192EEEEEELi192ENS_10bfloat16_tEfNS_4arch4Sm80ELb0ELb0ELb0ELb1ELb1ELb1ELb1ELb1EEENS1_21CollectiveEpilogueFwdINS6_IJS8_SA_S9_EEENS6_IJNS7_ILi1EEESI_SI_EEESC_SE_Li256ELb1ELb1ELb1ELb0EEENS1_36VarlenDynamicPersistentTileSchedulerILi128ELi64ELi256ELi256ELb1ELb1ELb0ELb0ELb1ELb1EEEEEEEEEvNT_6ParamsE --------------------------
	.section	.text._ZN7cutlass13device_kernelIN5flash19enable_sm80_to_sm89INS1_16FlashAttnFwdSm80INS1_25CollectiveMainloopFwdSm80ILi8ELi2ELb0EN4cute5tupleIJNS5_1CILi128EEENS7_ILi64EEENS7_ILi192EEEEEELi192ENS_10bfloat16_tEfNS_4arch4Sm80ELb0ELb0ELb0ELb1ELb1ELb1ELb1ELb1EEENS1_21CollectiveEpilogueFwdINS6_IJS8_SA_S9_EEENS6_IJNS7_ILi1EEESI_SI_EEESC_SE_Li256ELb1ELb1ELb1ELb0EEENS1_36VarlenDynamicPersistentTileSchedulerILi128ELi64ELi256ELi256ELb1ELb1ELb0ELb0ELb1ELb1EEEEEEEEEvNT_6ParamsE,"ax",@progbits
	.sectioninfo	@"SHI_REGISTERS=255"
	.align	128
.text._ZN7cutlass13device_kernelIN5flash19enable_sm80_to_sm89INS1_16FlashAttnFwdSm80INS1_25CollectiveMainloopFwdSm80ILi8ELi2ELb0EN4cute5tupleIJNS5_1CILi128EEENS7_ILi64EEENS7_ILi192EEEEEELi192ENS_10bfloat16_tEfNS_4arch4Sm80ELb0ELb0ELb0ELb1ELb1ELb1ELb1ELb1EEENS1_21CollectiveEpilogueFwdINS6_IJS8_SA_S9_EEENS6_IJNS7_ILi1EEESI_SI_EEESC_SE_Li256ELb1ELb1ELb1ELb0EEENS1_36VarlenDynamicPersistentTileSchedulerILi128ELi64ELi256ELi256ELb1ELb1ELb0ELb0ELb1ELb1EEEEEEEEEvNT_6ParamsE:
        .type           _ZN7cutlass13device_kernelIN5flash19enable_sm80_to_sm89INS1_16FlashAttnFwdSm80INS1_25CollectiveMainloopFwdSm80ILi8ELi2ELb0EN4cute5tupleIJNS5_1CILi128EEENS7_ILi64EEENS7_ILi192EEEEEELi192ENS_10bfloat16_tEfNS_4arch4Sm80ELb0ELb0ELb0ELb1ELb1ELb1ELb1ELb1EEENS1_21CollectiveEpilogueFwdINS6_IJS8_SA_S9_EEENS6_IJNS7_ILi1EEESI_SI_EEESC_SE_Li256ELb1ELb1ELb1ELb0EEENS1_36VarlenDynamicPersistentTileSchedulerILi128ELi64ELi256ELi256ELb1ELb1ELb0ELb0ELb1ELb1EEEEEEEEEvNT_6ParamsE,@function
        .size           _ZN7cutlass13device_kernelIN5flash19enable_sm80_to_sm89INS1_16FlashAttnFwdSm80INS1_25CollectiveMainloopFwdSm80ILi8ELi2ELb0EN4cute5tupleIJNS5_1CILi128EEENS7_ILi64EEENS7_ILi192EEEEEELi192ENS_10bfloat16_tEfNS_4arch4Sm80ELb0ELb0ELb0ELb1ELb1ELb1ELb1ELb1EEENS1_21CollectiveEpilogueFwdINS6_IJS8_SA_S9_EEENS6_IJNS7_ILi1EEESI_SI_EEESC_SE_Li256ELb1ELb1ELb1ELb0EEENS1_36VarlenDynamicPersistentTileSchedulerILi128ELi64ELi256ELi256ELb1ELb1ELb0ELb0ELb1ELb1EEEEEEEEEvNT_6ParamsE,(.L_x_6324 - _ZN7cutlass13device_kernelIN5flash19enable_sm80_to_sm89INS1_16FlashAttnFwdSm80INS1_25CollectiveMainloopFwdSm80ILi8ELi2ELb0EN4cute5tupleIJNS5_1CILi128EEENS7_ILi64EEENS7_ILi192EEEEEELi192ENS_10bfloat16_tEfNS_4arch4Sm80ELb0ELb0ELb0ELb1ELb1ELb1ELb1ELb1EEENS1_21CollectiveEpilogueFwdINS6_IJS8_SA_S9_EEENS6_IJNS7_ILi1EEESI_SI_EEESC_SE_Li256ELb1ELb1ELb1ELb0EEENS1_36VarlenDynamicPersistentTileSchedulerILi128ELi64ELi256ELi256ELb1ELb1ELb0ELb0ELb1ELb1EEEEEEEEEvNT_6ParamsE)
        .other          _ZN7cutlass13device_kernelIN5flash19enable_sm80_to_sm89INS1_16FlashAttnFwdSm80INS1_25CollectiveMainloopFwdSm80ILi8ELi2ELb0EN4cute5tupleIJNS5_1CILi128EEENS7_ILi64EEENS7_ILi192EEEEEELi192ENS_10bfloat16_tEfNS_4arch4Sm80ELb0ELb0ELb0ELb1ELb1ELb1ELb1ELb1EEENS1_21CollectiveEpilogueFwdINS6_IJS8_SA_S9_EEENS6_IJNS7_ILi1EEESI_SI_EEESC_SE_Li256ELb1ELb1ELb1ELb0EEENS1_36VarlenDynamicPersistentTileSchedulerILi128ELi64ELi256ELi256ELb1ELb1ELb0ELb0ELb1ELb1EEEEEEEEEvNT_6ParamsE,@"STO_CUDA_ENTRY STV_DEFAULT"
_ZN7cutlass13device_kernelIN5flash19enable_sm80_to_sm89INS1_16FlashAttnFwdSm80INS1_25CollectiveMainloopFwdSm80ILi8ELi2ELb0EN4cute5tupleIJNS5_1CILi128EEENS7_ILi64EEENS7_ILi192EEEEEELi192ENS_10bfloat16_tEfNS_4arch4Sm80ELb0ELb0ELb0ELb1ELb1ELb1ELb1ELb1EEENS1_21CollectiveEpilogueFwdINS6_IJS8_SA_S9_EEENS6_IJNS7_ILi1EEESI_SI_EEESC_SE_Li256ELb1ELb1ELb1ELb0EEENS1_36VarlenDynamicPersistentTileSchedulerILi128ELi64ELi256ELi256ELb1ELb1ELb0ELb0ELb1ELb1EEEEEEEEEvNT_6ParamsE:
        /* <DEDUP_REMOVED lines=52> */
.L_x_4817:
        /* <DEDUP_REMOVED lines=17> */
.L_x_4997:
        /* <DEDUP_REMOVED lines=16> */
.L_x_4998:
[----:B---3--:R-:W-:-:S05]  /*0550*/  IMAD R0, R0, c[0x0][0x538], RZ ;  /* 0x00014e0000007a24 */ /* 0x008fca00078e02ff */
[----:B------:R-:W-:-:S04]  /*0560*/  IADD3 R6, R0, R6, RZ ;  /* 0x0000000600067210 */ /* 0x000fc80007ffe0ff */
[----:B------:R-:W-:-:S13]  /*0570*/  ISETP.GT.AND P0, PT, R6, UR4, PT ;  /* 0x0000000406007c0c */ /* 0x000fda000bf04270 */
[----:B-12---:R-:W-:Y:S05]  /*0580*/  @!P0 BRA `(.L_x_4817) ;  /* 0xfffffdb000008947 */ /* 0x006fea000383ffff */
.L_x_4813:
[----:B------:R-:W-:-:S05]  /*0590*/  IADD3 R6, -R0, R6, RZ ;  /* 0x0000000600067210 */ /* 0x000fca0007ffe1ff */
[----:B------:R-:W-:-:S05]  /*05a0*/  IMAD R0, R4, c[0x0][0x538], R6 ;  /* 0x00014e0004007a24 */ /* 0x000fca00078e0206 */
[----:B------:R-:W-:Y:S01]  /*05b0*/  ISETP.GT.AND P0, PT, R0, UR4, PT ;  /* 0x0000000400007c0c */ /* 0x000fe2000bf04270 */
[----:B------:R-:W-:-:S12]  /*05c0*/  BRA.DIV ~URZ, `(.L_x_4818) ;  /* 0x00018db27f007947 */ /* 0x000fd8000b800000 */
[----:B------:R-:W-:-:S04]  /*05d0*/  VOTE.ANY R0, PT, !P0 ;  /* 0x0000000000007806 */ /* 0x000fc800040e0100 */
.L_x_4999:
[----:B------:R1:W3:Y:S01]  /*05e0*/  POPC R12, R0 ;  /* 0x00000000000c7309 */ /* 0x0002e20000000000 */
[----:B------:R-:W-:Y:S05]  /*05f0*/  BRA.DIV ~URZ, `(.L_x_4819) ;  /* 0x00018dc27f007947 */ /* 0x000fea000b800000 */
[----:B---3--:R3:W4:Y:S01]  /*0600*/  SHFL.IDX PT, R11, R8, R12, 0x1f ;  /* 0x00001f0c080b7589 */ /* 0x00872200000e0000 */
[----:B------:R-:W-:-:S03]  /*0610*/  MOV R5, RZ ;  /* 0x000000ff00057202 */ /* 0x000fc60000000f00 */
[----:B------:R3:W1:Y:S04]  /*0620*/  SHFL.IDX PT, R10, R7, R12, 0x1f ;  /* 0x00001f0c070a7589 */ /* 0x00066800000e0000 */
.L_x_5000:
[----:B------:R-:W-:Y:S01]  /*0630*/  ISETP.NE.AND P0, PT, R0, RZ, PT ;  /* 0x000000ff0000720c */ /* 0x000fe20003f05270 */
[----:B------:R-:W-:-:S12]  /*0640*/  BSSY B0, `(.L_x_4820) ;  /* 0x0000005000007945 */ /* 0x000fd80003800000 */
[----:B------:R-:W-:Y:S05]  /*0650*/  @!P0 BRA `(.L_x_4821) ;  /* 0x0000003000008947 */ /* 0x000fea0003800000 */
[----:B------:R-:W-:Y:S01]  /*0660*/  IADD3 R32, R12, -0x1, RZ ;  /* 0xffffffff0c207810 */ /* 0x000fe20007ffe0ff */
[----:B------:R-:W-:Y:S05]  /*0670*/  BRA.DIV ~URZ, `(.L_x_4822) ;  /* 0x00018e227f007947 */ /* 0x000fea000b800000 */
[----:B------:R3:W4:Y:S02]  /*0680*/  SHFL.IDX PT, R5, R4, R32, 0x1f ;  /* 0x00001f2004057589 */ /* 0x00072400000e0000 */
.L_x_4821:
[----:B------:R-:W-:Y:S05]  /*0690*/  BSYNC B0 ;  /* 0x0000000000007941 */ /* 0x000fea0003800000 */
.L_x_4820:
        /* <DEDUP_REMOVED lines=65> */
.L_x_4814:
[----:B--2---:R-:W-:Y:S01]  /*0ab0*/  IMAD.MOV.U32 R237, RZ, RZ, RZ ;  /* 0x000000ffffed7224 */ /* 0x004fe200078e00ff */
[----:B------:R-:W-:Y:S01]  /*0ac0*/  MOV R238, RZ ;  /* 0x000000ff00ee7202 */ /* 0x000fe20000000f00 */
[----:B------:R-:W-:Y:S01]  /*0ad0*/  IMAD.U32 R236, RZ, RZ, UR4 ;  /* 0x00000004ffec7e24 */ /* 0x000fe2000f8e00ff */
[----:B------:R-:W-:Y:S02]  /*0ae0*/  MOV R239, c[0x0][0x53c] ;  /* 0x00014f0000ef7a02 */ /* 0x000fe40000000f00 */
.L_x_4823:
[----:B------:R-:W-:Y:S01]  /*0af0*/  ISETP.NE.AND P0, PT, R14, RZ, PT ;  /* 0x000000ff0e00720c */ /* 0x000fe20003f05270 */
[----:B------:R-:W-:-:S12]  /*0b00*/  WARPSYNC 0xffffffff ;  /* 0xffffffff00007948 */ /* 0x000fd80003800000 */
[----:B------:R1:W-:Y:S04]  /*0b10*/  @!P0 STS.128 [0x24100], R236 ;  /* 0x024100ecff008388 */ /* 0x0003e80000000c00 */
[----:B------:R-:W-:Y:S06]  /*0b20*/  BAR.ARV 0x5, 0x100 ;  /* 0x0144000000007b1d */ /* 0x000fec0000002000 */
.L_x_4812:
        /* <DEDUP_REMOVED lines=140> */
[----:B------:R-:W-:Y:S01]  /*13f0*/  STL [R1+0x3c], R24 ;  /* 0x00003c1801007387 */ /* 0x000fe20000100800 */
[----:B------:R-:W-:Y:S02]  /*1400*/  SHF.L.U64.HI R5, R144, 0x1, R5 ;  /* 0x0000000190057819 */ /* 0x000fe40000010205 */
[----:B------:R-:W-:-:S02]  /*1410*/  IADD3 R34, R251, 0x8, RZ ;  /* 0x00000008fb227810 */ /* 0x000fc40007ffe0ff */
[C---:B------:R-:W-:Y:S01]  /*1420*/  IADD3 R33, R251.reuse, 0x10, RZ ;  /* 0x00000010fb217810 */ /* 0x040fe20007ffe0ff */
[----:B--2---:R-:W-:Y:S01]  /*1430*/  IMAD.SHL.U32 R23, R144, 0x2, RZ ;  /* 0x0000000290177824 */ /* 0x004fe200078e00ff */
[C---:B------:R-:W-:Y:S02]  /*1440*/  IADD3 R32, R251.reuse, 0x18, RZ ;  /* 0x00000018fb207810 */ /* 0x040fe40007ffe0ff */
[C---:B------:R-:W-:Y:S02]  /*1450*/  IADD3 R31, R251.reuse, 0x20, RZ ;  /* 0x00000020fb1f7810 */ /* 0x040fe40007ffe0ff */
[----:B------:R1:W-:Y:S01]  /*1460*/  STL [R1+0x40], R23 ;  /* 0x0000401701007387 */ /* 0x0003e20000100800 */
[C---:B------:R-:W-:Y:S02]  /*1470*/  IADD3 R29, R251.reuse, 0x30, RZ ;  /* 0x00000030fb1d7810 */ /* 0x040fe40007ffe0ff */
[C---:B------:R-:W-:Y:S01]  /*1480*/  IADD3 R28, R251.reuse, 0x38, RZ ;  /* 0x00000038fb1c7810 */ /* 0x040fe20007ffe0ff */
[----:B------:R2:W-:Y:S01]  /*1490*/  STL [R1+0x2c], R9 ;  /* 0x00002c0901007387 */ /* 0x0005e20000100800 */
[----:B------:R-:W-:-:S02]  /*14a0*/  IADD3 R26, R251, 0x48, RZ ;  /* 0x00000048fb1a7810 */ /* 0x000fc40007ffe0ff */
[----:B------:R-:W-:Y:S01]  /*14b0*/  SEL R183, R4, 0xffffffe0, !P1 ;  /* 0xffffffe004b77807 */ /* 0x000fe20004800000 */
[----:B------:R-:W-:Y:S01]  /*14c0*/  STL [R1+0x28], R8 ;  /* 0x0000280801007387 */ /* 0x000fe20000100800 */
[C---:B---3--:R-:W-:Y:S02]  /*14d0*/  IADD3 R25, R251.reuse, 0x50, RZ ;  /* 0x00000050fb197810 */ /* 0x048fe40007ffe0ff */
[----:B------:R-:W-:Y:S01]  /*14e0*/  IADD3 R22, R251, 0x68, RZ ;  /* 0x00000068fb167810 */ /* 0x000fe20007ffe0ff */
[----:B------:R3:W-:Y:S01]  /*14f0*/  STL [R1+0x24], R7 ;  /* 0x0000240701007387 */ /* 0x0007e20000100800 */
[----:B------:R-:W-:Y:S02]  /*1500*/  SHF.R.S32.HI R4, RZ, 0x1f, R33 ;  /* 0x0000001fff047819 */ /* 0x000fe40000011421 */
[----:B------:R-:W-:Y:S01]  /*1510*/  SHF.R.S32.HI R4, RZ, 0x1f, R31 ;  /* 0x0000001fff047819 */ /* 0x000fe2000001141f */
[----:B------:R4:W-:Y:S01]  /*1520*/  STL [R1+0x20], R6 ;  /* 0x0000200601007387 */ /* 0x0009e20000100800 */
[----:B------:R-:W-:-:S02]  /*1530*/  LEA R178, R2, 0x18100, 0x1 ;  /* 0x0001810002b27811 */ /* 0x000fc400078e08ff */
[----:B------:R-:W-:Y:S01]  /*1540*/  SHF.R.S32.HI R4, RZ, 0x1f, R28 ;  /* 0x0000001fff047819 */ /* 0x000fe2000001141c */
[----:B------:R5:W-:Y:S01]  /*1550*/  STL [R1+0x1c], R5 ;  /* 0x00001c0501007387 */ /* 0x000be20000100800 */
[----:B------:R-:W-:Y:S01]  /*1560*/  LEA R185, R3, 0x100, 0x1 ;  /* 0x0000010003b97811 */ /* 0x000fe200078e08ff */
[----:B------:R-:W-:Y:S01]  /*1570*/  IMAD.IADD R179, R178, 0x1, R183 ;  /* 0x00000001b2b37824 */ /* 0x000fe200078e02b7 */
[----:B------:R-:W-:Y:S02]  /*1580*/  SHF.R.S32.HI R4, RZ, 0x1f, R25 ;  /* 0x0000001fff047819 */ /* 0x000fe40000011419 */
[----:B-1----:R-:W-:Y:S01]  /*1590*/  IADD3 R23, R251, 0x60, RZ ;  /* 0x00000060fb177810 */ /* 0x002fe20007ffe0ff */
[----:B------:R-:W-:Y:S01]  /*15a0*/  IMAD.IADD R246, R183, 0x1, R185 ;  /* 0x00000001b7f67824 */ /* 0x000fe200078e02b9 */
[----:B------:R-:W-:Y:S02]  /*15b0*/  LEA R184, R0, 0xc100, 0x1 ;  /* 0x0000c10000b87811 */ /* 0x000fe400078e08ff */
[----:B--2---:R-:W-:-:S02]  /*15c0*/  IADD3 R9, R251, 0x98, RZ ;  /* 0x00000098fb097810 */ /* 0x004fc40007ffe0ff */
[----:B------:R-:W-:Y:S02]  /*15d0*/  SHF.R.S32.HI R4, RZ, 0x1f, R22 ;  /* 0x0000001fff047819 */ /* 0x000fe40000011416 */
[----:B------:R-:W-:Y:S02]  /*15e0*/  SEL R0, R18, 0xffffffc0, !P2 ;  /* 0xffffffc012007807 */ /* 0x000fe40005000000 */
[----:B------:R-:W-:Y:S02]  /*15f0*/  LEA R3, R15, 0x18100, 0x1 ;  /* 0x000181000f037811 */ /* 0x000fe400078e08ff */
[C---:B---3--:R-:W-:Y:S01]  /*1600*/  IADD3 R7, R251.reuse, 0xa8, RZ ;  /* 0x000000a8fb077810 */ /* 0x048fe20007ffe0ff */
[----:B------:R-:W-:Y:S01]  /*1610*/  IMAD.IADD R186, R0, 0x1, R185 ;  /* 0x0000000100ba7824 */ /* 0x000fe200078e02b9 */
[----:B------:R-:W-:Y:S01]  /*1620*/  LEA R2, R14, 0x18100, 0x1 ;  /* 0x000181000e027811 */ /* 0x000fe200078e08ff */
[--C-:B------:R-:W-:Y:S01]  /*1630*/  IMAD.IADD R181, R178, 0x1, R0.reuse ;  /* 0x00000001b2b57824 */ /* 0x100fe200078e0200 */
[----:B------:R-:W-:Y:S01]  /*1640*/  IADD3 R30, R251, 0x28, RZ ;  /* 0x00000028fb1e7810 */ /* 0x000fe20007ffe0ff */
[----:B----4-:R-:W-:Y:S01]  /*1650*/  IMAD R6, R13, 0x8, R21 ;  /* 0x000000080d067824 */ /* 0x010fe200078e0215 */
[----:B------:R-:W-:Y:S01]  /*1660*/  IADD3 R27, R251, 0x40, RZ ;  /* 0x00000040fb1b7810 */ /* 0x000fe20007ffe0ff */
[----:B------:R-:W-:Y:S01]  /*1670*/  IMAD.IADD R180, R179, 0x1, R0 ;  /* 0x00000001b3b47824 */ /* 0x000fe200078e0200 */
[----:B-----5:R-:W-:Y:S01]  /*1680*/  LOP3.LUT R5, R19, R12, R20, 0xf6, !PT ;  /* 0x0000000c13057212 */ /* 0x020fe200078ef614 */
[----:B------:R-:W-:Y:S01]  /*1690*/  IMAD.IADD R0, R0, 0x1, R246 ;  /* 0x0000000100007824 */ /* 0x000fe200078e02f6 */
[----:B------:R1:W-:Y:S01]  /*16a0*/  STL [R1+0x4c], R6 ;  /* 0x00004c0601007387 */ /* 0x0003e20000100800 */
[----:B------:R-:W-:Y:S01]  /*16b0*/  IADD3 R20, R251, 0x78, RZ ;  /* 0x00000078fb147810 */ /* 0x000fe20007ffe0ff */
[----:B------:R-:W-:Y:S01]  /*16c0*/  IMAD.IADD R247, R183, 0x1, R186 ;  /* 0x00000001b7f77824 */ /* 0x000fe200078e02ba */
[----:B------:R-:W-:-:S02]  /*16d0*/  LEA R5, R5, 0x18100, 0x1 ;  /* 0x0001810005057811 */ /* 0x000fc400078e08ff */
[C---:B------:R-:W-:Y:S02]  /*16e0*/  IADD3 R19, R251.reuse, 0x80, RZ ;  /* 0x00000080fb137810 */ /* 0x040fe40007ffe0ff */
[C---:B------:R-:W-:Y:S01]  /*16f0*/  IADD3 R12, R251.reuse, 0x90, RZ ;  /* 0x00000090fb0c7810 */ /* 0x040fe20007ffe0ff */
[----:B------:R2:W-:Y:S01]  /*1700*/  STL [R1+0x18], R5 ;  /* 0x0000180501007387 */ /* 0x0005e20000100800 */
[----:B------:R-:W-:Y:S02]  /*1710*/  SHF.R.S32.HI R4, RZ, 0x1f, R19 ;  /* 0x0000001fff047819 */ /* 0x000fe40000011413 */
[----:B------:R-:W-:Y:S02]  /*1720*/  SHF.R.S32.HI R4, RZ, 0x1f, R9 ;  /* 0x0000001fff047819 */ /* 0x000fe40000011409 */
[----:B------:R-:W-:Y:S02]  /*1730*/  IADD3 R24, R251, 0x58, RZ ;  /* 0x00000058fb187810 */ /* 0x000fe40007ffe0ff */
[----:B------:R-:W-:-:S02]  /*1740*/  IADD3 R203, R204, 0x40, RZ ;  /* 0x00000040cccb7810 */ /* 0x000fc40007ffe0ff */
[----:B------:R-:W-:Y:S02]  /*1750*/  IADD3 R206, R204, 0x80, RZ ;  /* 0x00000080ccce7810 */ /* 0x000fe40007ffe0ff */
[C---:B------:R-:W-:Y:S02]  /*1760*/  IADD3 R202, R104.reuse, 0x60, RZ ;  /* 0x0000006068ca7810 */ /* 0x040fe40007ffe0ff */
[C---:B------:R-:W-:Y:S02]  /*1770*/  IADD3 R201, R104.reuse, 0x80, RZ ;  /* 0x0000008068c97810 */ /* 0x040fe40007ffe0ff */
[----:B------:R-:W-:Y:S02]  /*1780*/  IADD3 R200, R104, 0xa0, RZ ;  /* 0x000000a068c87810 */ /* 0x000fe40007ffe0ff */
[C---:B-1----:R-:W-:Y:S02]  /*1790*/  IADD3 R6, R251.reuse, 0xb0, RZ ;  /* 0x000000b0fb067810 */ /* 0x042fe40007ffe0ff */
[----:B------:R-:W-:-:S02]  /*17a0*/  IADD3 R21, R251, 0x70, RZ ;  /* 0x00000070fb157810 */ /* 0x000fc40007ffe0ff */
[----:B------:R-:W-:Y:S02]  /*17b0*/  SHF.R.S32.HI R4, RZ, 0x1f, R6 ;  /* 0x0000001fff047819 */ /* 0x000fe40000011406 */
[----:B------:R-:W-:Y:S02]  /*17c0*/  LEA R4, R16, 0x18100, 0x1 ;  /* 0x0001810010047811 */ /* 0x000fe400078e08ff */
[----:B--2---:R-:W-:Y:S02]  /*17d0*/  SHF.R.S32.HI R5, RZ, 0x1f, R34 ;  /* 0x0000001fff057819 */ /* 0x004fe40000011422 */
[----:B------:R-:W-:Y:S02]  /*17e0*/  SHF.R.S32.HI R5, RZ, 0x1f, R32 ;  /* 0x0000001fff057819 */ /* 0x000fe40000011420 */
[----:B------:R-:W-:Y:S02]  /*17f0*/  SHF.R.S32.HI R5, RZ, 0x1f, R29 ;  /* 0x0000001fff057819 */ /* 0x000fe4000001141d */
[----:B------:R-:W-:-:S02]  /*1800*/  SHF.R.S32.HI R5, RZ, 0x1f, R26 ;  /* 0x0000001fff057819 */ /* 0x000fc4000001141a */
[----:B------:R-:W-:Y:S02]  /*1810*/  SHF.R.S32.HI R5, RZ, 0x1f, R23 ;  /* 0x0000001fff057819 */ /* 0x000fe40000011417 */
[----:B------:R-:W-:Y:S02]  /*1820*/  SHF.R.S32.HI R5, RZ, 0x1f, R20 ;  /* 0x0000001fff057819 */ /* 0x000fe40000011414 */
[----:B------:R-:W-:Y:S02]  /*1830*/  SHF.R.S32.HI R5, RZ, 0x1f, R12 ;  /* 0x0000001fff057819 */ /* 0x000fe4000001140c */
[----:B------:R-:W-:Y:S02]  /*1840*/  SHF.R.S32.HI R5, RZ, 0x1f, R7 ;  /* 0x0000001fff057819 */ /* 0x000fe40000011407 */
[----:B------:R-:W-:Y:S02]  /*1850*/  LEA R5, R17, 0x18100, 0x1 ;  /* 0x0001810011057811 */ /* 0x000fe400078e08ff */
[----:B------:R-:W-:-:S02]  /*1860*/  IADD3 R13, R251, 0x88, RZ ;  /* 0x00000088fb0d7810 */ /* 0x000fc40007ffe0ff */
[C---:B------:R-:W-:Y:S01]  /*1870*/  IADD3 R8, R251.reuse, 0xa0, RZ ;  /* 0x000000a0fb087810 */ /* 0x040fe20007ffe0ff */
[----:B------:R1:W-:Y:S01]  /*1880*/  STL [R1+0x14], R5 ;  /* 0x0000140501007387 */ /* 0x0003e20000100800 */
[----:B------:R-:W-:Y:S02]  /*1890*/  IADD3 R252, R251, 0xb8, RZ ;  /* 0x000000b8fbfc7810 */ /* 0x000fe40007ffe0ff */
        /* <DEDUP_REMOVED lines=19> */
[----:B------:R-:W-:-:S02]  /*19d0*/  SHF.R.S32.HI R13, RZ, 0x1f, R13 ;  /* 0x0000001fff0d7819 */ /* 0x000fc4000001140d */
[----:B------:R-:W-:Y:S02]  /*19e0*/  SHF.R.S32.HI R8, RZ, 0x1f, R8 ;  /* 0x0000001fff087819 */ /* 0x000fe40000011408 */
[----:B------:R-:W-:Y:S02]  /*19f0*/  SHF.R.S32.HI R6, RZ, 0x1f, R252 ;  /* 0x0000001fff067819 */ /* 0x000fe400000114fc */
.L_x_4996:
        /* <DEDUP_REMOVED lines=42> */
.L_x_4824:
[----:B------:R-:W-:-:S04]  /*1ca0*/  ISETP.NE.U32.AND P0, PT, RZ, c[0x0][0x368], PT ;  /* 0x0000da00ff007a0c */ /* 0x000fc80003f05070 */
[----:B------:R-:W-:-:S13]  /*1cb0*/  ISETP.NE.AND.EX P0, PT, RZ, c[0x0][0x36c], PT, P0 ;  /* 0x0000db00ff007a0c */ /* 0x000fda0003f05300 */
[----:B------:R-:W-:Y:S05]  /*1cc0*/  @!P0 BRA `(.L_x_4825) ;  /* 0x0000004000008947 */ /* 0x000fea0003800000 */
[----:B---3--:R-:W-:-:S04]  /*1cd0*/  IADD3 R4, P0, R243, c[0x0][0x368], RZ ;  /* 0x0000da00f3047a10 */ /* 0x008fc80007f1e0ff */
[----:B------:R-:W-:-:S05]  /*1ce0*/  IADD3.X R5, R244, c[0x0][0x36c], RZ, P0, !PT ;  /* 0x0000db00f4057a10 */ /* 0x000fca00007fe4ff */
[----:B------:R1:W5:Y:S01]  /*1cf0*/  LDG.E R17, [R4.64] ;  /* 0x0000000804117981 */ /* 0x000362000c1e1900 */
[----:B------:R-:W-:Y:S05]  /*1d00*/  BRA `(.L_x_4826) ;  /* 0x0000005000007947 */ /* 0x000fea0003800000 */
.L_x_4825:
[----:B------:R-:W-:Y:S01]  /*1d10*/  MOV R17, UR6 ;  /* 0x0000000600117c02 */ /* 0x000fe20008000f00 */
[----:B------:R-:W-:Y:S05]  /*1d20*/  @!P5 BRA `(.L_x_4826) ;  /* 0x000000300000d947 */ /* 0x000fea0003800000 */
[----:B---3--:R-:W2:Y:S04]  /*1d30*/  LDG.E R6, [R4.64] ;  /* 0x0000000804067981 */ /* 0x008ea8000c1e1900 */
[----:B------:R-:W2:Y:S02]  /*1d40*/  LDG.E R0, [R4.64+0x4] ;  /* 0x0000040804007981 */ /* 0x000ea4000c1e1900 */
[----:B--2---:R-:W-:Y:S02]  /*1d50*/  IADD3 R17, -R6, R0, RZ ;  /* 0x0000000006117210 */ /* 0x004fe40007ffe1ff */
.L_x_4826:
        /* <DEDUP_REMOVED lines=56> */
.L_x_4828:
[----:B------:R-:W-:Y:S05]  /*20e0*/  BSYNC B0 ;  /* 0x0000000000007941 */ /* 0x000fea0003800000 */
.L_x_4827:
        /* <DEDUP_REMOVED lines=221> */
[C---:B------:R-:W-:Y:S01]  /*2ec0*/  IMAD R3, R142.reuse, c[0x0][0x294], R3 ;  /* 0x0000a5008e037a24 */ /* 0x040fe200078e0203 */
        /* <DEDUP_REMOVED lines=27> */
.L_x_4854:
        /* <DEDUP_REMOVED lines=114> */
.L_x_4834:
[----:B------:R-:W-:Y:S05]  /*37a0*/  BSYNC B0 ;  /* 0x0000000000007941 */ /* 0x000fea0003800000 */
.L_x_4833:
        /* <DEDUP_REMOVED lines=93> */
.L_x_4837:
[----:B------:R-:W-:Y:S05]  /*3d80*/  BSYNC B0 ;  /* 0x0000000000007941 */ /* 0x000fea0003800000 */
.L_x_4836:
        /* <DEDUP_REMOVED lines=59> */
.L_x_4839:
[----:B------:R-:W-:Y:S05]  /*4140*/  BSYNC B0 ;  /* 0x0000000000007941 */ /* 0x000fea0003800000 */
.L_x_4838:
        /* <DEDUP_REMOVED lines=61> */
.L_x_4841:
[----:B------:R-:W-:Y:S05]  /*4520*/  BSYNC B0 ;  /* 0x0000000000007941 */ /* 0x000fea0003800000 */
.L_x_4840:
        /* <DEDUP_REMOVED lines=58> */
.L_x_4843:
[----:B------:R-:W-:Y:S05]  /*48d0*/  BSYNC B0 ;  /* 0x0000000000007941 */ /* 0x000fea0003800000 */
.L_x_4842:
        /* <DEDUP_REMOVED lines=58> */
.L_x_4845:
[----:B------:R-:W-:Y:S05]  /*4c80*/  BSYNC B0 ;  /* 0x0000000000007941 */ /* 0x000fea0003800000 */
.L_x_4844:
        /* <DEDUP_REMOVED lines=58> */
.L_x_4832:
        /* <DEDUP_REMOVED lines=47> */
.L_x_4847:
[----:B------:R-:W-:Y:S05]  /*5320*/  BSYNC B0 ;  /* 0x0000000000007941 */ /* 0x000fea0003800000 */
.L_x_4846:
        /* <DEDUP_REMOVED lines=162> */
.L_x_4849:
[----:B------:R-:W-:Y:S05]  /*5d50*/  BSYNC B0 ;  /* 0x0000000000007941 */ /* 0x000fea0003800000 */
.L_x_4848:
        /* <DEDUP_REMOVED lines=126> */
.L_x_4851:
[----:B------:R-:W-:Y:S05]  /*6540*/  BSYNC B0 ;  /* 0x0000000000007941 */ /* 0x000fea0003800000 */
.L_x_4850:
        /* <DEDUP_REMOVED lines=129> */
.L_x_4831:
        /* <DEDUP_REMOVED lines=52> */
.L_x_4835:
[----:B--2-4-:R-:W-:Y:S05]  /*70a0*/  BSYNC B1 ;  /* 0x0000000000017941 */ /* 0x014fea0003800000 */
.L_x_4830:
        /* <DEDUP_REMOVED lines=77> */
.L_x_4853:
[----:B-12-4-:R-:W-:Y:S05]  /*7580*/  BSYNC B0 ;  /* 0x0000000000007941 */ /* 0x016fea0003800000 */
.L_x_4852:
        /* <DEDUP_REMOVED lines=33> */
.L_x_4829:
        /* <DEDUP_REMOVED lines=32> */
.L_x_4856:
[----:B------:R-:W-:Y:S05]  /*79a0*/  BSYNC B0 ;  /* 0x0000000000007941 */ /* 0x000fea0003800000 */
.L_x_4855:
        /* <DEDUP_REMOVED lines=105> */
.L_x_5001:
[----:B------:R-:W-:Y:S05]  /*8040*/  BRA.DIV ~URZ, `(.L_x_4859) ;  /* 0x000115227f007947 */ /* 0x000fea000b800000 */
[----:B------:R3:W4:Y:S02]  /*8050*/  SHFL.IDX PT, R0, R13, RZ, 0x181f ;  /* 0x00181fff0d007589 */ /* 0x00072400000e0000 */
.L_x_5002:
        /* <DEDUP_REMOVED lines=16> */
.L_x_4861:
[----:B------:R-:W-:Y:S05]  /*8160*/  BSYNC B0 ;  /* 0x0000000000007941 */ /* 0x000fea0003800000 */
.L_x_4860:
[----:B------:R-:W-:Y:S05]  /*8170*/  BRA.DIV ~URZ, `(.L_x_4862) ;  /* 0x000114627f007947 */ /* 0x000fea000b800000 */
[----:B--2---:R2:W1:Y:S04]  /*8180*/  SHFL.IDX PT, R4, R12, 0x1, 0x181f ;  /* 0x00381f000c047f89 */ /* 0x00446800000e0000 */
[----:B----4-:R2:W4:Y:S02]  /*8190*/  SHFL.IDX PT, R0, R13, 0x1, 0x181f ;  /* 0x00381f000d007f89 */ /* 0x01052400000e0000 */
.L_x_5003:
        /* <DEDUP_REMOVED lines=16> */
.L_x_4864:
[----:B------:R-:W-:Y:S05]  /*82a0*/  BSYNC B0 ;  /* 0x0000000000007941 */ /* 0x000fea0003800000 */
.L_x_4863:
[----:B------:R-:W-:Y:S05]  /*82b0*/  BRA.DIV ~URZ, `(.L_x_4865) ;  /* 0x000113f27f007947 */ /* 0x000fea000b800000 */
[----:B-1----:R1:W2:Y:S02]  /*82c0*/  SHFL.IDX PT, R4, R12, 0x2, 0x181f ;  /* 0x00581f000c047f89 */ /* 0x0022a400000e0000 */
.L_x_5004:
[----:B------:R-:W-:Y:S05]  /*82d0*/  BRA.DIV ~URZ, `(.L_x_4866) ;  /* 0x000114427f007947 */ /* 0x000fea000b800000 */
[----:B----4-:R4:W1:Y:S02]  /*82e0*/  SHFL.IDX PT, R0, R13, 0x2, 0x181f ;  /* 0x00581f000d007f89 */ /* 0x01086400000e0000 */
.L_x_5005:
        /* <DEDUP_REMOVED lines=16> */
.L_x_4868:
[----:B------:R-:W-:Y:S05]  /*83f0*/  BSYNC B0 ;  /* 0x0000000000007941 */ /* 0x000fea0003800000 */
.L_x_4867:
[----:B------:R-:W-:Y:S05]  /*8400*/  BRA.DIV ~URZ, `(.L_x_4869) ;  /* 0x000113827f007947 */ /* 0x000fea000b800000 */
[----:B--2---:R2:W3:Y:S04]  /*8410*/  SHFL.IDX PT, R4, R12, 0x3, 0x181f ;  /* 0x00781f000c047f89 */ /* 0x0044e800000e0000 */
[----:B-1----:R2:W1:Y:S02]  /*8420*/  SHFL.IDX PT, R0, R13, 0x3, 0x181f ;  /* 0x00781f000d007f89 */ /* 0x00246400000e0000 */
.L_x_5006:
[----:B------:R-:W-:Y:S01]  /*8430*/  IADD3 R2, R5, 0x60, RZ ;  /* 0x0000006005027810 */ /* 0x000fe20007ffe0ff */
[----:B-----5:R-:W-:Y:S01]  /*8440*/  IMAD.WIDE.U32 R220, R15, c[0x0][0x2b0], RZ ;  /* 0x0000ac000fdc7a25 */ /* 0x020fe200078e00ff */
[----:B------:R-:W-:-:S02]  /*8450*/  LOP3.LUT R198, R198, 0xfffffffd, RZ, 0xc0, !PT ;  /* 0xfffffffdc6c67812 */ /* 0x000fc400078ec0ff */
[----:B------:R-:W-:-:S13]  /*8460*/  ISETP.GE.AND P0, PT, R2, R46, PT ;  /* 0x0000002e0200720c */ /* 0x000fda0003f06270 */
[CC--:B-1----:R-:W-:Y:S02]  /*8470*/  @!P0 LEA R8, P3, R204.reuse, R0.reuse, 0x1 ;  /* 0x00000000cc088211 */ /* 0x0c2fe400078608ff */
[C---:B------:R-:W-:Y:S02]  /*8480*/  @!P0 LEA R6, P2, R203.reuse, R0, 0x1 ;  /* 0x00000000cb068211 */ /* 0x040fe400078408ff */
        /* <DEDUP_REMOVED lines=11> */
[----:B------:R-:W-:Y:S01]  /*8540*/  ISETP.GE.AND P6, PT, R206, c[0x0][0x1d4], PT ;  /* 0x00007500ce007a0c */ /* 0x000fe20003fc6270 */
        /* <DEDUP_REMOVED lines=70> */
[C---:B------:R-:W-:Y:S02]  /*89b0*/  @P1 LEA R6, P2, R203.reuse, R0, 0x1 ;  /* 0x00000000cb061211 */ /* 0x040fe400078408ff */
[-C--:B---34-:R-:W-:Y:S02]  /*89c0*/  @P1 LEA.HI.X R13, R204, R4.reuse, R205, 0x1, P0 ;  /* 0x00000004cc0d1211 */ /* 0x098fe400000f0ccd */
[----:B------:R-:W-:-:S03]  /*89d0*/  @P1 LEA.HI.X R7, R203, R4, R213, 0x1, P2 ;  /* 0x00000004cb071211 */ /* 0x000fc600010f0cd5 */
[----:B------:R1:W-:Y:S01]  /*89e0*/  @P1 LDGSTS.E.BYPASS.LTC128B.128 [R107+0xc100], [R12.64], !P3 ;  /* 0x0c1000000c6b1fae */ /* 0x0003e2000d901d48 */
[----:B------:R-:W-:Y:S02]  /*89f0*/  @P1 LEA R8, P0, R206, R0, 0x1 ;  /* 0x00000000ce081211 */ /* 0x000fe400078008ff */
        /* <DEDUP_REMOVED lines=15> */
[CC--:B------:R-:W-:Y:S02]  /*8af0*/  @P0 LEA.HI.X R5, R203.reuse, R14.reuse, R213, 0x1, P2 ;  /* 0x0000000ecb050211 */ /* 0x0c0fe400010f0cd5 */
[----:B------:R-:W-:Y:S02]  /*8b00*/  @P0 LEA.HI.X R7, R204, R14, R205, 0x1, P3 ;  /* 0x0000000ecc070211 */ /* 0x000fe400018f0ccd */
[C---:B------:R-:W-:Y:S02]  /*8b10*/  LOP3.LUT P3, RZ, R198.reuse, 0x2, RZ, 0xc0, !PT ;  /* 0x00000002c6ff7812 */ /* 0x040fe4000786c0ff */
        /* <DEDUP_REMOVED lines=18> */
[C---:B------:R-:W-:Y:S02]  /*8c40*/  ISETP.LT.OR P0, PT, R15.reuse, 0x1, P2 ;  /* 0x000000010f00780c */ /* 0x040fe40001701670 */
        /* <DEDUP_REMOVED lines=49> */
.L_x_5007:
        /* <DEDUP_REMOVED lines=21> */
.L_x_5008:
        /* <DEDUP_REMOVED lines=21> */
.L_x_4871:
[----:B------:R-:W-:Y:S05]  /*9200*/  BSYNC B0 ;  /* 0x0000000000007941 */ /* 0x000fea0003800000 */
.L_x_4870:
[----:B------:R-:W-:Y:S01]  /*9210*/  ISETP.LT.AND P0, PT, RZ, c[0x0][0x27c], PT ;  /* 0x00009f00ff007a0c */ /* 0x000fe20003f01270 */
[----:B------:R-:W0:Y:S01]  /*9220*/  LDGDEPBAR ;  /* 0x00000000000079af */ /* 0x000e220000000000 */
[----:B------:R-:W-:Y:S11]  /*9230*/  BSSY B2, `(.L_x_4874) ;  /* 0x0000580000027945 */ /* 0x000ff60003800000 */
[----:B------:R-:W-:Y:S05]  /*9240*/  @P0 BRA `(.L_x_4875) ;  /* 0x0000002000000947 */ /* 0x000fea0003800000 */
[----:B------:R-:W-:-:S04]  /*9250*/  DEPBAR.LE SB0, 0x3 ;  /* 0x000080c00000791a */ /* 0x000fc80000000000 */
[----:B------:R-:W-:Y:S05]  /*9260*/  BRA `(.L_x_4876) ;  /* 0x000057c000007947 */ /* 0x000fea0003800000 */
.L_x_4875:
        /* <DEDUP_REMOVED lines=19> */
.L_x_5009:
[----:B------:R-:W-:Y:S05]  /*93a0*/  BRA.DIV ~URZ, `(.L_x_4879) ;  /* 0x000107d27f007947 */ /* 0x000fea000b800000 */
[----:B------:R-:W3:Y:S04]  /*93b0*/  SHFL.IDX PT, R4, R6, RZ, 0x1c1f ;  /* 0x001c1fff06047589 */ /* 0x000ee800000e0000 */
[----:B-1----:R-:W1:Y:S04]  /*93c0*/  SHFL.IDX PT, R0, R12, RZ, 0x1c1f ;  /* 0x001c1fff0c007589 */ /* 0x002e6800000e0000 */
[----:B------:R4:W2:Y:S02]  /*93d0*/  SHFL.IDX PT, R30, R5, RZ, 0x1c1f ;  /* 0x001c1fff051e7589 */ /* 0x0008a400000e0000 */
[----:B--2-4-:R-:W-:-:S02]  /*93e0*/  MOV R5, R8 ;  /* 0x0000000800057202 */ /* 0x014fc40000000f00 */
.L_x_5010:
        /* <DEDUP_REMOVED lines=81> */
.L_x_4881:
[----:B------:R-:W-:Y:S05]  /*9900*/  BSYNC B0 ;  /* 0x0000000000007941 */ /* 0x000fea0003800000 */
.L_x_4880:
        /* <DEDUP_REMOVED lines=128> */
.L_x_4885:
[----:B------:R-:W-:Y:S05]  /*a110*/  BSYNC B0 ;  /* 0x0000000000007941 */ /* 0x000fea0003800000 */
.L_x_4884:
        /* <DEDUP_REMOVED lines=41> */
.L_x_4887:
[----:B------:R-:W-:Y:S05]  /*a3b0*/  BSYNC B0 ;  /* 0x0000000000007941 */ /* 0x000fea0003800000 */
.L_x_4886:
        /* <DEDUP_REMOVED lines=41> */
.L_x_4889:
[----:B------:R-:W-:Y:S05]  /*a650*/  BSYNC B0 ;  /* 0x0000000000007941 */ /* 0x000fea0003800000 */
.L_x_4888:
        /* <DEDUP_REMOVED lines=41> */
.L_x_4891:
[----:B------:R-:W-:Y:S05]  /*a8f0*/  BSYNC B0 ;  /* 0x0000000000007941 */ /* 0x000fea0003800000 */
.L_x_4890:
        /* <DEDUP_REMOVED lines=41> */
.L_x_4893:
[----:B------:R-:W-:Y:S05]  /*ab90*/  BSYNC B0 ;  /* 0x0000000000007941 */ /* 0x000fea0003800000 */
.L_x_4892:
        /* <DEDUP_REMOVED lines=40> */
.L_x_4883:
[----:B------:R-:W-:Y:S05]  /*ae20*/  BSYNC B1 ;  /* 0x0000000000017941 */ /* 0x000fea0003800000 */
.L_x_4882:
        /* <DEDUP_REMOVED lines=44> */
.L_x_4895:
[----:B------:R-:W-:Y:S05]  /*b0f0*/  BSYNC B0 ;  /* 0x0000000000007941 */ /* 0x000fea0003800000 */
.L_x_4894:
        /* <DEDUP_REMOVED lines=41> */
.L_x_4897:
[----:B------:R-:W-:Y:S05]  /*b390*/  BSYNC B0 ;  /* 0x0000000000007941 */ /* 0x000fea0003800000 */
.L_x_4896:
        /* <DEDUP_REMOVED lines=41> */
.L_x_4899:
[----:B------:R-:W-:Y:S05]  /*b630*/  BSYNC B0 ;  /* 0x0000000000007941 */ /* 0x000fea0003800000 */
.L_x_4898:
        /* <DEDUP_REMOVED lines=41> */
.L_x_4901:
[----:B------:R-:W-:Y:S05]  /*b8d0*/  BSYNC B0 ;  /* 0x0000000000007941 */ /* 0x000fea0003800000 */
.L_x_4900:
        /* <DEDUP_REMOVED lines=41> */
.L_x_4903:
[----:B------:R-:W-:Y:S05]  /*bb70*/  BSYNC B0 ;  /* 0x0000000000007941 */ /* 0x000fea0003800000 */
.L_x_4902:
        /* <DEDUP_REMOVED lines=41> */
.L_x_4877:
[----:B------:R-:W-:Y:S05]  /*be10*/  BRA.DIV ~URZ, `(.L_x_4904) ;  /* 0x0000dea27f007947 */ /* 0x000fea000b800000 */
[----:B------:R-:W1:Y:S02]  /*be20*/  SHFL.IDX PT, R0, R0, RZ, 0x1c1f ;  /* 0x001c1fff00007589 */ /* 0x000e6400000e0000 */
.L_x_5011:
[----:B------:R-:W-:Y:S05]  /*be30*/  BRA.DIV ~URZ, `(.L_x_4905) ;  /* 0x0000def27f007947 */ /* 0x000fea000b800000 */
[----:B------:R2:W3:Y:S01]  /*be40*/  SHFL.IDX PT, R8, R6, RZ, 0x1c1f ;  /* 0x001c1fff06087589 */ /* 0x0004e200000e0000 */
[----:B-1----:R-:W-:-:S03]  /*be50*/  MOV R9, R0 ;  /* 0x0000000000097202 */ /* 0x002fc60000000f00 */
[----:B------:R2:W1:Y:S04]  /*be60*/  SHFL.IDX PT, R35, R5, RZ, 0x1c1f ;  /* 0x001c1fff05237589 */ /* 0x00046800000e0000 */
[----:B------:R2:W4:Y:S02]  /*be70*/  SHFL.IDX PT, R32, R12, RZ, 0x1c1f ;  /* 0x001c1fff0c207589 */ /* 0x00052400000e0000 */
.L_x_5012:
        /* <DEDUP_REMOVED lines=52> */
.L_x_4907:
[----:B------:R-:W-:Y:S05]  /*c1c0*/  BSYNC B0 ;  /* 0x0000000000007941 */ /* 0x000fea0003800000 */
.L_x_4906:
        /* <DEDUP_REMOVED lines=14> */
[--C-:B------:R-:W-:Y:S01]  /*c2b0*/  IMAD.MOV.U32 R48, RZ, RZ, R25.reuse ;  /* 0x000000ffff307224 */ /* 0x100fe200078e0019 */
[----:B------:R-:W-:Y:S01]  /*c2c0*/  ISETP.GE.AND P0, PT, R207, R57, PT ;  /* 0x00000039cf00720c */ /* 0x000fe20003f06270 */
[----:B------:R-:W-:Y:S01]  /*c2d0*/  IMAD.MOV.U32 R44, RZ, RZ, R26 ;  /* 0x000000ffff2c7224 */ /* 0x000fe200078e001a */
[----:B------:R-:W-:Y:S01]  /*c2e0*/  SHF.R.U32.HI R41, RZ, 0x10, R25 ;  /* 0x00000010ff297819 */ /* 0x000fe20000011619 */
[----:B------:R-:W-:Y:S01]  /*c2f0*/  IMAD.MOV.U32 R40, RZ, RZ, R29 ;  /* 0x000000ffff287224 */ /* 0x000fe200078e001d */
[----:B------:R-:W-:Y:S01]  /*c300*/  SHF.R.U64 R42, R26, 0x10, R27 ;  /* 0x000000101a2a7819 */ /* 0x000fe2000000121b */
[----:B------:R-:W-:Y:S01]  /*c310*/  IMAD.MOV.U32 R36, RZ, RZ, R31 ;  /* 0x000000ffff247224 */ /* 0x000fe200078e001f */
[--C-:B------:R-:W-:Y:S01]  /*c320*/  SHF.R.U64 R38, R28, 0x10, R29.reuse ;  /* 0x000000101c267819 */ /* 0x100fe2000000121d */
        /* <DEDUP_REMOVED lines=151> */
.L_x_4911:
[----:B------:R-:W-:Y:S05]  /*cca0*/  BSYNC B0 ;  /* 0x0000000000007941 */ /* 0x000fea0003800000 */
.L_x_4910:
        /* <DEDUP_REMOVED lines=92> */
.L_x_4913:
[----:B------:R-:W-:Y:S05]  /*d270*/  BSYNC B0 ;  /* 0x0000000000007941 */ /* 0x000fea0003800000 */
.L_x_4912:
        /* <DEDUP_REMOVED lines=91> */
.L_x_4909:
[----:B------:R-:W-:Y:S05]  /*d830*/  BSYNC B1 ;  /* 0x0000000000017941 */ /* 0x000fea0003800000 */
.L_x_4908:
        /* <DEDUP_REMOVED lines=102> */
.L_x_4915:
[----:B------:R-:W-:Y:S05]  /*dea0*/  BSYNC B0 ;  /* 0x0000000000007941 */ /* 0x000fea0003800000 */
.L_x_4914:
        /* <DEDUP_REMOVED lines=92> */
.L_x_4917:
[----:B------:R-:W-:Y:S05]  /*e470*/  BSYNC B0 ;  /* 0x0000000000007941 */ /* 0x000fea0003800000 */
.L_x_4916:
        /* <DEDUP_REMOVED lines=91> */
.L_x_4876:
[----:B------:R-:W-:Y:S05]  /*ea30*/  BSYNC B2 ;  /* 0x0000000000027941 */ /* 0x000fea0003800000 */
.L_x_4874:
        /* <DEDUP_REMOVED lines=24> */
[----:B------:R-:W-:Y:S01]  /*ebc0*/  SHF.L.U64.HI R28, R206, 0x1, R212 ;  /* 0x00000001ce1c7819 */ /* 0x000fe200000102d4 */
[----:B------:R-:W-:Y:S01]  /*ebd0*/  IMAD R8, R2, c[0x0][0x208], RZ ;  /* 0x0000820002087a24 */ /* 0x000fe200078e02ff */
[----:B------:R-:W-:Y:S01]  /*ebe0*/  SHF.L.U64.HI R26, R203, 0x1, R213 ;  /* 0x00000001cb1a7819 */ /* 0x000fe200000102d5 */
[----:B------:R-:W-:Y:S01]  /*ebf0*/  IMAD.WIDE.U32 R2, R191, c[0x0][0x208], RZ ;  /* 0x00008200bf027a25 */ /* 0x000fe200078e00ff */
[----:B------:R-:W-:-:S02]  /*ec00*/  SHF.L.U32 R25, R203, 0x1, RZ ;  /* 0x00000001cb197819 */ /* 0x000fc400000006ff */
[----:B------:R-:W-:Y:S01]  /*ec10*/  SHF.L.U64.HI R24, R204, 0x1, R205 ;  /* 0x00000001cc187819 */ /* 0x000fe200000102cd */
[----:B------:R-:W-:-:S04]  /*ec20*/  IMAD R8, R191, c[0x0][0x20c], R8 ;  /* 0x00008300bf087a24 */ /* 0x000fc800078e0208 */
        /* <DEDUP_REMOVED lines=10> */
.L_x_5013:
[----:B------:R-:W-:Y:S05]  /*ecd0*/  BRA.DIV ~URZ, `(.L_x_4921) ;  /* 0x0000b2027f007947 */ /* 0x000fea000b800000 */
[----:B------:R-:W4:Y:S01]  /*ece0*/  SHFL.IDX PT, R2, R23, RZ, 0x181f ;  /* 0x00181fff17027589 */ /* 0x000f2200000e0000 */
[C---:B------:R-:W-:Y:S02]  /*ecf0*/  LOP3.LUT P3, RZ, R198.reuse, 0x2, RZ, 0xc0, !PT ;  /* 0x00000002c6ff7812 */ /* 0x040fe4000786c0ff */
[C---:B------:R-:W-:Y:S02]  /*ed00*/  LOP3.LUT P2, RZ, R198.reuse, 0x1, RZ, 0xc0, !PT ;  /* 0x00000001c6ff7812 */ /* 0x040fe4000784c0ff */
[----:B------:R-:W-:Y:S02]  /*ed10*/  LOP3.LUT P4, RZ, R198, 0x4, RZ, 0xc0, !PT ;  /* 0x00000004c6ff7812 */ /* 0x000fe4000788c0ff */
[C---:B----4-:R-:W-:Y:S02]  /*ed20*/  IADD3 R16, P0, R2.reuse, R22, RZ ;  /* 0x0000001602107210 */ /* 0x050fe40007f1e0ff */
[----:B------:R-:W-:-:S03]  /*ed30*/  IADD3 R20, P1, R2, R25, RZ ;  /* 0x0000001902147210 */ /* 0x000fc60007f3e0ff */
[----:B---3--:R-:W-:Y:S01]  /*ed40*/  IMAD.X R17, R8, 0x1, R24, P0 ;  /* 0x0000000108117824 */ /* 0x008fe200000e0618 */
        /* <DEDUP_REMOVED lines=8> */
[----:B------:R1:W3:Y:S01]  /*edd0*/  SHFL.IDX PT, R8, R9, 0x1, 0x181f ;  /* 0x00381f0009087f89 */ /* 0x0002e200000e0000 */
[----:B--2---:R-:W-:-:S02]  /*ede0*/  SEL R21, RZ, 0x10, P3 ;  /* 0x00000010ff157807 */ /* 0x004fc40001800000 */
[----:B------:R-:W-:Y:S01]  /*edf0*/  SEL R20, RZ, 0x10, P2 ;  /* 0x00000010ff147807 */ /* 0x000fe20001000000 */
[----:B-1----:R-:W-:Y:S02]  /*ee00*/  IMAD.MOV.U32 R9, RZ, RZ, R149 ;  /* 0x000000ffff097224 */ /* 0x002fe400078e0095 */
.L_x_5014:
[----:B----4-:R-:W-:Y:S02]  /*ee10*/  IADD3 R3, -R21, 0x10, RZ ;  /* 0x0000001015037810 */ /* 0x010fe40007ffe1ff */
[----:B------:R-:W-:Y:S02]  /*ee20*/  IADD3 R16, -R20, 0x10, RZ ;  /* 0x0000001014107810 */ /* 0x000fe40007ffe1ff */
[----:B------:R-:W-:Y:S02]  /*ee30*/  LOP3.LUT R3, R3, 0xf, RZ, 0xc0, !PT ;  /* 0x0000000f03037812 */ /* 0x000fe400078ec0ff */
[----:B------:R-:W-:Y:S02]  /*ee40*/  IADD3 R17, -R9, 0x10, RZ ;  /* 0x0000001009117810 */ /* 0x000fe40007ffe1ff */
[----:B---3--:R-:W-:Y:S02]  /*ee50*/  IADD3 R18, P1, P0, R3, R2, R22 ;  /* 0x0000000203127210 */ /* 0x008fe4000783e016 */
[----:B------:R-:W-:-:S02]  /*ee60*/  LOP3.LUT R3, R16, 0xf, RZ, 0xc0, !PT ;  /* 0x0000000f10037812 */ /* 0x000fc400078ec0ff */
[----:B------:R-:W-:Y:S02]  /*ee70*/  IADD3.X R19, RZ, R8, R24, P1, P0 ;  /* 0x00000008ff137210 */ /* 0x000fe40000fe0418 */
        /* <DEDUP_REMOVED lines=14> */
.L_x_4919:
[----:B------:R-:W-:Y:S05]  /*ef60*/  BSYNC B0 ;  /* 0x0000000000007941 */ /* 0x000fea0003800000 */
.L_x_4918:
[----:B-1----:R-:W-:Y:S01]  /*ef70*/  IMAD.MOV.U32 R2, RZ, RZ, 0x40 ;  /* 0x00000040ff027424 */ /* 0x002fe200078e00ff */
[----:B------:R-:W-:Y:S01]  /*ef80*/  LOP3.LUT P0, RZ, R182, 0x4, RZ, 0xc0, !PT ;  /* 0x00000004b6ff7812 */ /* 0x000fe2000780c0ff */
[----:B------:R-:W0:Y:S01]  /*ef90*/  LDGDEPBAR ;  /* 0x00000000000079af */ /* 0x000e220000000000 */
[----:B------:R-:W-:Y:S02]  /*efa0*/  WARPSYNC 0xffffffff ;  /* 0xffffffff00007948 */ /* 0x000fe40003800000 */
[----:B------:R-:W-:-:S04]  /*efb0*/  SEL R2, R2, 0xffffffc0, !P0 ;  /* 0xffffffc002027807 */ /* 0x000fc80004000000 */
[----:B------:R-:W-:Y:S01]  /*efc0*/  IADD3 R3, R2, R184, R177 ;  /* 0x000000b802037210 */ /* 0x000fe20007ffe0b1 */
[----:B------:R-:W-:-:S04]  /*efd0*/  IMAD.IADD R2, R184, 0x1, R2 ;  /* 0x00000001b8027824 */ /* 0x000fc800078e0202 */
[C---:B--23--:R-:W-:Y:S01]  /*efe0*/  HMMA.16816.F32.BF16 R16, R4.reuse, R36, RZ ;  /* 0x000000240410723c */ /* 0x04cfe200000418ff */
[----:B------:R-:W-:Y:S04]  /*eff0*/  LDSM.16.M88.4 R68, [R2+0x1000] ;  /* 0x001000000244783b */ /* 0x000fe80000000200 */
[----:B------:R-:W-:Y:S03]  /*f000*/  LDSM.16.M88.4 R64, [R2+0x800] ;  /* 0x000800000240783b */ /* 0x000fe60000000200 */
[C---:B------:R-:W-:Y:S01]  /*f010*/  HMMA.16816.F32.BF16 R28, R4.reuse, R38, RZ ;  /* 0x00000026041c723c */ /* 0x040fe200000418ff */
[----:B------:R-:W-:Y:S04]  /*f020*/  LDSM.16.M88.4 R76, [R2+0x1800] ;  /* 0x00180000024c783b */ /* 0x000fe80000000200 */
[----:B------:R-:W-:Y:S03]  /*f030*/  LDSM.16.M88.4 R88, [R3+0x1000] ;  /* 0x001000000358783b */ /* 0x000fe60000000200 */
[C---:B----4-:R-:W-:Y:S01]  /*f040*/  HMMA.16816.F32.BF16 R36, R4.reuse, R44, RZ ;  /* 0x0000002c0424723c */ /* 0x050fe200000418ff */
[----:B------:R-:W-:Y:S04]  /*f050*/  LDSM.16.M88.4 R92, [R3+0x1800] ;  /* 0x00180000035c783b */ /* 0x000fe80000000200 */
[----:B------:R-:W-:Y:S03]  /*f060*/  LDSM.16.M88.4 R96, [R184+0x3800] ;  /* 0x00380000b860783b */ /* 0x000fe60000000200 */
[C---:B------:R-:W-:Y:S01]  /*f070*/  HMMA.16816.F32.BF16 R20, R4.reuse, R46, RZ ;  /* 0x0000002e0414723c */ /* 0x040fe200000418ff */
[----:B------:R-:W-:Y:S04]  /*f080*/  LDSM.16.M88.4 R44, [R2] ;  /* 0x00000000022c783b */ /* 0x000fe80000000200 */
[----:B------:R-:W2:Y:S01]  /*f090*/  LDL R103, [R1+0x4] ;  /* 0x0000040001677983 */ /* 0x000ea20000100800 */
[----:B------:R-:W-:Y:S02]  /*f0a0*/  BSSY B0, `(.L_x_4922) ;  /* 0x0000241000007945 */ /* 0x000fe40003800000 */
        /* <DEDUP_REMOVED lines=8> */
[C---:B-----5:R-:W-:Y:S01]  /*f130*/  HMMA.16816.F32.BF16 R56, R12.reuse, R74, R20 ;  /* 0x0000004a0c38723c */ /* 0x060fe20000041814 */
[----:B------:R-:W-:Y:S04]  /*f140*/  LDSM.16.M88.4 R20, [R180] ;  /* 0x00000000b414783b */ /* 0x000fe80000000200 */
[----:B------:R-:W3:Y:S03]  /*f150*/  LDSM.16.M88.4 R72, [R3] ;  /* 0x000000000348783b */ /* 0x000ee60000000200 */
[C---:B------:R-:W-:Y:S08]  /*f160*/  HMMA.16816.F32.BF16 R24, R12.reuse, R80, R24 ;  /* 0x000000500c18723c */ /* 0x040ff00000041818 */
[C---:B------:R-:W-:Y:S01]  /*f170*/  HMMA.16816.F32.BF16 R16, R12.reuse, R82, R32 ;  /* 0x000000520c10723c */ /* 0x040fe20000041820 */
[----:B------:R-:W4:Y:S07]  /*f180*/  LDSM.16.M88.4 R80, [R3+0x800] ;  /* 0x000800000350783b */ /* 0x000f2e0000000200 */
        /* <DEDUP_REMOVED lines=16> */
[C---:B---3--:R-:W-:Y:S08]  /*f290*/  HMMA.16816.F32.BF16 R36, R20.reuse, R74, R44 ;  /* 0x0000004a1424723c */ /* 0x048ff0000004182c */
[C---:B------:R-:W-:Y:S01]  /*f2a0*/  HMMA.16816.F32.BF16 R32, R20.reuse, R72, R28 ;  /* 0x000000481420723c */ /* 0x040fe2000004181c */
[----:B------:R-:W-:Y:S07]  /*f2b0*/  LDSM.16.M88.4 R72, [R2+0x2800] ;  /* 0x002800000248783b */ /* 0x000fee0000000200 */
[C---:B------:R-:W-:Y:S08]  /*f2c0*/  HMMA.16816.F32.BF16 R48, R20.reuse, R88, R40 ;  /* 0x000000581430723c */ /* 0x040ff00000041828 */
[C---:B----4-:R-:W-:Y:S08]  /*f2d0*/  HMMA.16816.F32.BF16 R52, R20.reuse, R80, R52 ;  /* 0x000000501434723c */ /* 0x050ff00000041834 */
[C---:B------:R-:W-:Y:S01]  /*f2e0*/  HMMA.16816.F32.BF16 R60, R20.reuse, R82, R60 ;  /* 0x00000052143c723c */ /* 0x040fe2000004183c */
[----:B------:R-:W-:Y:S07]  /*f2f0*/  LDSM.16.M88.4 R80, [R2+0x3000] ;  /* 0x003000000250783b */ /* 0x000fee0000000200 */
[C---:B------:R-:W-:Y:S01]  /*f300*/  HMMA.16816.F32.BF16 R40, R20.reuse, R92, R12 ;  /* 0x0000005c1428723c */ /* 0x040fe2000004180c */
[----:B------:R-:W3:Y:S07]  /*f310*/  LDSM.16.M88.4 R12, [R179+0x4000] ;  /* 0x00400000b30c783b */ /* 0x000eee0000000200 */
[C---:B------:R-:W-:Y:S01]  /*f320*/  HMMA.16816.F32.BF16 R44, R20.reuse, R90, R24 ;  /* 0x0000005a142c723c */ /* 0x040fe20000041818 */
[----:B------:R-:W4:Y:S07]  /*f330*/  LDSM.16.M88.4 R88, [R0+0x3000] ;  /* 0x003000000058783b */ /* 0x000f2e0000000200 */
[----:B------:R-:W-:Y:S01]  /*f340*/  HMMA.16816.F32.BF16 R28, R20, R94, R4 ;  /* 0x0000005e141c723c */ /* 0x000fe20000041804 */
[----:B------:R-:W2:Y:S04]  /*f350*/  LDSM.16.M88.4 R92, [R0+0x3800] ;  /* 0x00380000005c783b */ /* 0x000ea80000000200 */
        /* <DEDUP_REMOVED lines=8> */
[----:B------:R-:W1:Y:S07]  /*f3e0*/  LDSM.16.M88.4 R84, [R2+0x3800] ;  /* 0x003800000254783b */ /* 0x000e6e0000000200 */
        /* <DEDUP_REMOVED lines=8> */
[----:B------:R-:W3:Y:S07]  /*f470*/  LDSM.16.M88.4 R76, [R3+0x2800] ;  /* 0x00280000034c783b */ /* 0x000eee0000000200 */
[C---:B----4-:R-:W-:Y:S08]  /*f480*/  HMMA.16816.F32.BF16 R36, R12.reuse, R90, R52 ;  /* 0x0000005a0c24723c */ /* 0x050ff00000041834 */
[C---:B------:R-:W-:Y:S01]  /*f490*/  HMMA.16816.F32.BF16 R16, R12.reuse, R88, R56 ;  /* 0x000000580c10723c */ /* 0x040fe20000041838 */
[----:B------:R-:W-:Y:S07]  /*f4a0*/  LDSM.16.M88.4 R88, [R0+0x5000] ;  /* 0x005000000058783b */ /* 0x000fee0000000200 */
[C---:B--2---:R-:W-:Y:S08]  /*f4b0*/  HMMA.16816.F32.BF16 R48, R12.reuse, R92, R48 ;  /* 0x0000005c0c30723c */ /* 0x044ff00000041830 */
[----:B------:R-:W-:Y:S08]  /*f4c0*/  HMMA.16816.F32.BF16 R44, R12, R94, R44 ;  /* 0x0000005e0c2c723c */ /* 0x000ff0000004182c */
[C---:B-1----:R-:W-:Y:S08]  /*f4d0*/  HMMA.16816.F32.BF16 R32, R4.reuse, R66, R32 ;  /* 0x000000420420723c */ /* 0x042ff00000041820 */
[C---:B------:R-:W-:Y:S01]  /*f4e0*/  HMMA.16816.F32.BF16 R52, R4.reuse, R74, R24 ;  /* 0x0000004a0434723c */ /* 0x040fe20000041818 */
[----:B------:R-:W1:Y:S07]  /*f4f0*/  LDSM.16.M88.4 R24, [R3+0x3000] ;  /* 0x003000000318783b */ /* 0x000e6e0000000200 */
[C---:B------:R-:W-:Y:S01]  /*f500*/  HMMA.16816.F32.BF16 R56, R4.reuse, R72, R28 ;  /* 0x000000480438723c */ /* 0x040fe2000004181c */
[----:B------:R-:W2:Y:S04]  /*f510*/  LDSM.16.M88.4 R28, [R3+0x3800] ;  /* 0x00380000031c783b */ /* 0x000ea80000000200 */
[----:B------:R-:W-:Y:S03]  /*f520*/  LDSM.16.M88.4 R72, [R0+0x4000] ;  /* 0x004000000048783b */ /* 0x000fe60000000200 */
[C---:B------:R-:W-:Y:S01]  /*f530*/  HMMA.16816.F32.BF16 R40, R4.reuse, R64, R40 ;  /* 0x000000400428723c */ /* 0x040fe20000041828 */
[----:B------:R-:W-:Y:S07]  /*f540*/  LDSM.16.M88.4 R64, [R184+0x4800] ;  /* 0x00480000b840783b */ /* 0x000fee0000000200 */
[C---:B------:R-:W-:Y:S08]  /*f550*/  HMMA.16816.F32.BF16 R12, R4.reuse, R82, R36 ;  /* 0x00000052040c723c */ /* 0x040ff00000041824 */
[C---:B------:R-:W-:Y:S01]  /*f560*/  HMMA.16816.F32.BF16 R16, R4.reuse, R80, R16 ;  /* 0x000000500410723c */ /* 0x040fe20000041810 */
[----:B------:R-:W-:Y:S07]  /*f570*/  LDSM.16.M88.4 R80, [R0+0x4800] ;  /* 0x004800000050783b */ /* 0x000fee0000000200 */
[C---:B------:R-:W-:Y:S08]  /*f580*/  HMMA.16816.F32.BF16 R60, R4.reuse, R84, R48 ;  /* 0x00000054043c723c */ /* 0x040ff00000041830 */
[----:B------:R-:W-:Y:S01]  /*f590*/  HMMA.16816.F32.BF16 R44, R4, R86, R44 ;  /* 0x00000056042c723c */ /* 0x000fe2000004182c */
[----:B------:R-:W-:Y:S04]  /*f5a0*/  LDSM.16.M88.4 R4, [R178+0x8000] ;  /* 0x00800000b204783b */ /* 0x000fe80000000200 */
[----:B------:R-:W-:Y:S03]  /*f5b0*/  LDSM.16.M88.4 R84, [R2+0x4000] ;  /* 0x004000000254783b */ /* 0x000fe60000000200 */
[C---:B---3--:R-:W-:Y:S01]  /*f5c0*/  HMMA.16816.F32.BF16 R36, R20.reuse, R70, R32 ;  /* 0x000000461424723c */ /* 0x048fe20000041820 */
[----:B------:R-:W3:Y:S07]  /*f5d0*/  LDSM.16.M88.4 R32, [R184+0x4000] ;  /* 0x00400000b820783b */ /* 0x000eee0000000200 */
[C---:B------:R-:W-:Y:S08]  /*f5e0*/  HMMA.16816.F32.BF16 R56, R20.reuse, R76, R56 ;  /* 0x0000004c1438723c */ /* 0x040ff00000041838 */
[C---:B------:R-:W-:Y:S01]  /*f5f0*/  HMMA.16816.F32.BF16 R52, R20.reuse, R78, R52 ;  /* 0x0000004e1434723c */ /* 0x040fe20000041834 */
[----:B------:R-:W4:Y:S07]  /*f600*/  LDSM.16.M88.4 R76, [R184+0x5800] ;  /* 0x00580000b84c783b */ /* 0x000f2e0000000200 */
[C---:B------:R-:W-:Y:S01]  /*f610*/  HMMA.16816.F32.BF16 R40, R20.reuse, R68, R40 ;  /* 0x000000441428723c */ /* 0x040fe20000041828 */
[----:B------:R-:W4:Y:S07]  /*f620*/  LDSM.16.M88.4 R68, [R184+0x5000] ;  /* 0x00500000b844783b */ /* 0x000f2e0000000200 */
[C---:B-1----:R-:W-:Y:S01]  /*f630*/  HMMA.16816.F32.BF16 R48, R20.reuse, R24, R16 ;  /* 0x000000181430723c */ /* 0x042fe20000041810 */
[----:B------:R-:W1:Y:S07]  /*f640*/  LDSM.16.M88.4 R16, [R179+0x8000] ;  /* 0x00800000b310783b */ /* 0x000e6e0000000200 */
[C---:B------:R-:W-:Y:S08]  /*f650*/  HMMA.16816.F32.BF16 R24, R20.reuse, R26, R12 ;  /* 0x0000001a1418723c */ /* 0x040ff0000004180c */
[C---:B--2---:R-:W-:Y:S01]  /*f660*/  HMMA.16816.F32.BF16 R12, R20.reuse, R28, R60 ;  /* 0x0000001c140c723c */ /* 0x044fe2000004183c */
[----:B------:R-:W-:Y:S07]  /*f670*/  LDSM.16.M88.4 R60, [R2+0x5000] ;  /* 0x00500000023c783b */ /* 0x000fee0000000200 */
[----:B------:R-:W-:Y:S08]  /*f680*/  HMMA.16816.F32.BF16 R20, R20, R30, R44 ;  /* 0x0000001e1414723c */ /* 0x000ff0000004182c */
[C---:B---3--:R-:W-:Y:S01]  /*f690*/  HMMA.16816.F32.BF16 R28, R4.reuse, R32, R40 ;  /* 0x00000020041c723c */ /* 0x048fe20000041828 */
[----:B------:R2:W3:Y:S07]  /*f6a0*/  LDSM.16.M88.4 R40, [R0+0x5800] ;  /* 0x005800000028783b */ /* 0x0004ee0000000200 */
[C---:B------:R-:W-:Y:S08]  /*f6b0*/  HMMA.16816.F32.BF16 R32, R4.reuse, R34, R36 ;  /* 0x000000220420723c */ /* 0x040ff00000041824 */
[C---:B------:R-:W-:Y:S08]  /*f6c0*/  HMMA.16816.F32.BF16 R36, R4.reuse, R64, R56 ;  /* 0x000000400424723c */ /* 0x040ff00000041838 */
[----:B----4-:R-:W-:Y:S01]  /*f6d0*/  HMMA.16816.F32.BF16 R56, R4, R76, R12 ;  /* 0x0000004c0438723c */ /* 0x010fe2000004180c */
[----:B------:R-:W4:Y:S01]  /*f6e0*/  LDSM.16.M88.4 R12, [R181+0x8000] ;  /* 0x00800000b50c783b */ /* 0x000f220000000200 */
[----:B--2---:R-:W-:-:S05]  /*f6f0*/  IMAD.IADD R0, R143, 0x1, -R251 ;  /* 0x000000018f007824 */ /* 0x004fca00078e0afb */
[C---:B------:R-:W-:Y:S01]  /*f700*/  ISETP.GT.AND P0, PT, R0.reuse, RZ, PT ;  /* 0x000000ff0000720c */ /* 0x040fe20003f04270 */
[----:B------:R-:W-:Y:S01]  /*f710*/  HMMA.16816.F32.BF16 R44, R4, R66, R52 ;  /* 0x00000042042c723c */ /* 0x000fe20000041834 */
[----:B------:R-:W-:Y:S01]  /*f720*/  LDSM.16.M88.4 R64, [R3+0x4800] ;  /* 0x004800000340783b */ /* 0x000fe20000000200 */
[C---:B------:R-:W-:Y:S02]  /*f730*/  ISETP.GT.AND P1, PT, R0.reuse, 0x1, PT ;  /* 0x000000010000780c */ /* 0x040fe40003f24270 */
[----:B------:R-:W-:-:S04]  /*f740*/  ISETP.GT.AND P2, PT, R0, 0x21, PT ;  /* 0x000000210000780c */ /* 0x000fc80003f44270 */
[C---:B------:R-:W-:Y:S08]  /*f750*/  HMMA.16816.F32.BF16 R52, R4.reuse, R70, R24 ;  /* 0x000000460434723c */ /* 0x040ff00000041818 */
[----:B------:R-:W-:Y:S01]  /*f760*/  HMMA.16816.F32.BF16 R24, R4, R78, R20 ;  /* 0x0000004e0418723c */ /* 0x000fe20000041814 */
[----:B------:R-:W-:Y:S07]  /*f770*/  LDSM.16.M88.4 R76, [R3+0x4000] ;  /* 0x00400000034c783b */ /* 0x000fee0000000200 */
[C---:B-1----:R-:W-:Y:S08]  /*f780*/  HMMA.16816.F32.BF16 R20, R16.reuse, R72, R28 ;  /* 0x000000481014723c */ /* 0x042ff0000004181c */
[C---:B------:R-:W-:Y:S01]  /*f790*/  HMMA.16816.F32.BF16 R28, R16.reuse, R74, R32 ;  /* 0x0000004a101c723c */ /* 0x040fe20000041820 */
[----:B------:R-:W-:Y:S07]  /*f7a0*/  LDSM.16.M88.4 R72, [R3+0x5000] ;  /* 0x005000000348783b */ /* 0x000fee0000000200 */
[----:B------:R-:W-:Y:S01]  /*f7b0*/  HMMA.16816.F32.BF16 R32, R16, R80, R36 ;  /* 0x000000501020723c */ /* 0x000fe20000041824 */
[----:B------:R-:W1:Y:S07]  /*f7c0*/  LDSM.16.M88.4 R36, [R2+0x4800] ;  /* 0x004800000224783b */ /* 0x000e6e0000000200 */
[----:B------:R-:W-:Y:S01]  /*f7d0*/  HMMA.16816.F32.BF16 R48, R4, R68, R48 ;  /* 0x000000440430723c */ /* 0x000fe20000041830 */
[----:B------:R-:W2:Y:S04]  /*f7e0*/  LDSM.16.M88.4 R68, [R2+0x5800] ;  /* 0x005800000244783b */ /* 0x000ea80000000200 */
[----:B------:R-:W1:Y:S03]  /*f7f0*/  LDSM.16.M88.4 R4, [R180+0x8000] ;  /* 0x00800000b404783b */ /* 0x000e660000000200 */
[----:B------:R-:W-:Y:S01]  /*f800*/  HMMA.16816.F32.BF16 R44, R16, R82, R44 ;  /* 0x00000052102c723c */ /* 0x000fe2000004182c */
[----:B------:R1:W1:Y:S01]  /*f810*/  LDSM.16.M88.4 R80, [R3+0x5800] ;  /* 0x005800000350783b */ /* 0x0002620000000200 */
[----:B------:R-:W-:-:S06]  /*f820*/  DEPBAR.LE SB0, 0x2 ;  /* 0x000080800000791a */ /* 0x000fcc0000000000 */
[C---:B------:R-:W-:Y:S08]  /*f830*/  HMMA.16816.F32.BF16 R52, R16.reuse, R90, R52 ;  /* 0x0000005a1034723c */ /* 0x040ff00000041834 */
[C---:B------:R-:W-:Y:S08]  /*f840*/  HMMA.16816.F32.BF16 R48, R16.reuse, R88, R48 ;  /* 0x000000581030723c */ /* 0x040ff00000041830 */
[C---:B---3--:R-:W-:Y:S08]  /*f850*/  HMMA.16816.F32.BF16 R56, R16.reuse, R40, R56 ;  /* 0x000000281038723c */ /* 0x048ff00000041838 */
[----:B------:R-:W-:Y:S08]  /*f860*/  HMMA.16816.F32.BF16 R40, R16, R42, R24 ;  /* 0x0000002a1028723c */ /* 0x000ff00000041818 */
[C---:B----4-:R-:W-:Y:S08]  /*f870*/  HMMA.16816.F32.BF16 R20, R12.reuse, R84, R20 ;  /* 0x000000540c14723c */ /* 0x050ff00000041814 */
[C---:B------:R-:W-:Y:S08]  /*f880*/  HMMA.16816.F32.BF16 R16, R12.reuse, R86, R28 ;  /* 0x000000560c10723c */ /* 0x040ff0000004181c */
[C---:B-1----:R-:W-:Y:S08]  /*f890*/  HMMA.16816.F32.BF16 R24, R12.reuse, R36, R32 ;  /* 0x000000240c18723c */ /* 0x042ff00000041820 */
[C---:B------:R-:W-:Y:S08]  /*f8a0*/  HMMA.16816.F32.BF16 R28, R12.reuse, R38, R44 ;  /* 0x000000260c1c723c */ /* 0x040ff0000004182c */
[C---:B------:R-:W-:Y:S08]  /*f8b0*/  HMMA.16816.F32.BF16 R36, R12.reuse, R60, R48 ;  /* 0x0000003c0c24723c */ /* 0x040ff00000041830 */
[C---:B------:R-:W-:Y:S01]  /*f8c0*/  HMMA.16816.F32.BF16 R44, R12.reuse, R62, R52 ;  /* 0x0000003e0c2c723c */ /* 0x040fe20000041834 */
[----:B------:R-:W-:Y:S07]  /*f8d0*/  BAR.SYNC.DEFER_BLOCKING 0x0 ;  /* 0x0000000000007b1d */ /* 0x000fee0000010000 */
[C---:B--2---:R-:W-:Y:S08]  /*f8e0*/  HMMA.16816.F32.BF16 R48, R12.reuse, R68, R56 ;  /* 0x000000440c30723c */ /* 0x044ff00000041838 */
[----:B------:R-:W-:Y:S08]  /*f8f0*/  HMMA.16816.F32.BF16 R40, R12, R70, R40 ;  /* 0x000000460c28723c */ /* 0x000ff00000041828 */
[C---:B------:R-:W-:Y:S01]  /*f900*/  HMMA.16816.F32.BF16 R32, R4.reuse, R76, R20 ;  /* 0x0000004c0420723c */ /* 0x040fe20000041814 */
[----:B------:R-:W-:Y:S04]  /*f910*/  LDSM.16.MT88.4 R52, [R186+0x800] ;  /* 0x00080000ba34783b */ /* 0x000fe80000004200 */
[----:B------:R-:W-:Y:S03]  /*f920*/  LDSM.16.MT88.4 R60, [R185+0x2000] ;  /* 0x00200000b93c783b */ /* 0x000fe60000004200 */
[C---:B------:R-:W-:Y:S01]  /*f930*/  HMMA.16816.F32.BF16 R12, R4.reuse, R78, R16 ;  /* 0x0000004e040c723c */ /* 0x040fe20000041810 */
[----:B------:R-:W-:Y:S07]  /*f940*/  LDSM.16.MT88.4 R68, [R185+0x2800] ;  /* 0x00280000b944783b */ /* 0x000fee0000004200 */
[C---:B------:R-:W-:Y:S08]  /*f950*/  HMMA.16816.F32.BF16 R16, R4.reuse, R64, R24 ;  /* 0x000000400410723c */ /* 0x040ff00000041818 */
[----:B------:R-:W-:Y:S01]  /*f960*/  HMMA.16816.F32.BF16 R20, R4, R66, R28 ;  /* 0x000000420414723c */ /* 0x000fe2000004181c */
[----:B------:R-:W-:-:S06]  /*f970*/  FSEL R8, R33, -INF , P1 ;  /* 0xff80000021087808 */ /* 0x000fcc0000800000 */
[----:B------:R-:W-:Y:S01]  /*f980*/  FSEL R28, R34, -INF , P0 ;  /* 0xff800000221c7808 */ /* 0x000fe20000000000 */
[C---:B------:R-:W-:Y:S01]  /*f990*/  HMMA.16816.F32.BF16 R24, R4.reuse, R72, R36 ;  /* 0x000000480418723c */ /* 0x040fe20000041824 */
[----:B------:R-:W-:Y:S02]  /*f9a0*/  FSEL R30, R35, -INF , P1 ;  /* 0xff800000231e7808 */ /* 0x000fe40000800000 */
[----:B------:R-:W-:Y:S02]  /*f9b0*/  ISETP.GT.AND P1, PT, R0, 0x9, PT ;  /* 0x000000090000780c */ /* 0x000fe40003f24270 */
[----:B------:R-:W-:Y:S02]  /*f9c0*/  FMNMX.FTZ R3, R28, R30, !PT ;  /* 0x0000001e1c037209 */ /* 0x000fe40007810000 */
[----:B------:R-:W-:Y:S01]  /*f9d0*/  FSEL R31, R15, -INF , P1 ;  /* 0xff8000000f1f7808 */ /* 0x000fe20000800000 */
[C---:B------:R-:W-:Y:S08]  /*f9e0*/  HMMA.16816.F32.BF16 R36, R4.reuse, R74, R44 ;  /* 0x0000004a0424723c */ /* 0x040ff0000004182c */
[C---:B------:R-:W-:Y:S01]  /*f9f0*/  HMMA.16816.F32.BF16 R44, R4.reuse, R80, R48 ;  /* 0x00000050042c723c */ /* 0x040fe20000041830 */
[----:B------:R-:W-:Y:S07]  /*fa00*/  LDSM.16.MT88.4 R48, [R186] ;  /* 0x00000000ba30783b */ /* 0x000fee0000004200 */
[----:B------:R-:W-:Y:S01]  /*fa10*/  HMMA.16816.F32.BF16 R40, R4, R82, R40 ;  /* 0x000000520428723c */ /* 0x000fe20000041828 */
[----:B------:R-:W-:-:S02]  /*fa20*/  FSEL R90, R25, -INF , P2 ;  /* 0xff800000195a7808 */ /* 0x000fc40001000000 */
[----:B------:R-:W-:-:S04]  /*fa30*/  FSEL R98, R27, -INF , P2 ;  /* 0xff8000001b627808 */ /* 0x000fc80001000000 */
[----:B------:R-:W-:Y:S02]  /*fa40*/  FSEL R5, R32, -INF , P0 ;  /* 0xff80000020057808 */ /* 0x000fe40000000000 */
[----:B------:R-:W-:Y:S02]  /*fa50*/  ISETP.GT.AND P0, PT, R0, 0x8, PT ;  /* 0x000000080000780c */ /* 0x000fe40003f04270 */
[----:B------:R-:W-:Y:S02]  /*fa60*/  FMNMX.FTZ R2, R5, R8, !PT ;  /* 0x0000000805027209 */ /* 0x000fe40007810000 */
[----:B------:R-:W-:Y:S02]  /*fa70*/  FSEL R12, R12, -INF , P0 ;  /* 0xff8000000c0c7808 */ /* 0x000fe40000000000 */
[----:B------:R-:W-:Y:S02]  /*fa80*/  FSEL R29, R14, -INF , P0 ;  /* 0xff8000000e1d7808 */ /* 0x000fe40000000000 */
[----:B------:R-:W-:-:S02]  /*fa90*/  ISETP.GT.AND P0, PT, R0, 0x10, PT ;  /* 0x000000100000780c */ /* 0x000fc40003f04270 */
[----:B------:R-:W-:Y:S02]  /*faa0*/  FSEL R7, R13, -INF , P1 ;  /* 0xff8000000d077808 */ /* 0x000fe40000800000 */
[----:B------:R-:W-:Y:S02]  /*fab0*/  FMNMX.FTZ R2, R12, R2, !PT ;  /* 0x000000020c027209 */ /* 0x000fe40007810000 */
        /* <DEDUP_REMOVED lines=8> */
[----:B------:R-:W-:Y:S02]  /*fb40*/  ISETP.GT.AND P1, PT, R0, 0x19, PT ;  /* 0x000000190000780c */ /* 0x000fe40003f24270 */
[----:B------:R-:W-:-:S02]  /*fb50*/  FSEL R16, R20, -INF , P0 ;  /* 0xff80000014107808 */ /* 0x000fc40000000000 */
[----:B------:R-:W-:Y:S02]  /*fb60*/  FMNMX.FTZ R2, R17, R2, !PT ;  /* 0x0000000211027209 */ /* 0x000fe40007810000 */
[----:B------:R-:W-:Y:S02]  /*fb70*/  FSEL R22, R22, -INF , P0 ;  /* 0xff80000016167808 */ /* 0x000fe40000000000 */
        /* <DEDUP_REMOVED lines=20> */
[----:B------:R-:W-:Y:S01]  /*fcc0*/  ISETP.GT.AND P0, PT, R0, 0x31, PT ;  /* 0x000000310000780c */ /* 0x000fe20003f04270 */
[----:B------:R-:W-:Y:S01]  /*fcd0*/  LDSM.16.MT88.4 R36, [R185+0x800] ;  /* 0x00080000b924783b */ /* 0x000fe20000004200 */
[----:B------:R-:W-:-:S02]  /*fce0*/  FSEL R87, R44, -INF , P1 ;  /* 0xff8000002c577808 */ /* 0x000fc40000800000 */
[----:B------:R-:W-:Y:S02]  /*fcf0*/  FMNMX.FTZ R2, R88, R2, !PT ;  /* 0x0000000258027209 */ /* 0x000fe40007810000 */
[----:B------:R-:W-:Y:S02]  /*fd00*/  FMNMX.FTZ R3, R33, R3, !PT ;  /* 0x0000000321037209 */ /* 0x000fe40007810000 */
[----:B------:R-:W-:Y:S02]  /*fd10*/  FSEL R95, R46, -INF , P1 ;  /* 0xff8000002e5f7808 */ /* 0x000fe40000800000 */
[----:B------:R-:W-:Y:S02]  /*fd20*/  FSEL R86, R45, -INF , P0 ;  /* 0xff8000002d567808 */ /* 0x000fe40000000000 */
[----:B------:R-:W-:Y:S02]  /*fd30*/  ISETP.GT.AND P1, PT, R0, 0x38, PT ;  /* 0x000000380000780c */ /* 0x000fe40003f24270 */
[----:B------:R-:W-:-:S02]  /*fd40*/  FMNMX.FTZ R2, R87, R2, !PT ;  /* 0x0000000257027209 */ /* 0x000fc40007810000 */
[----:B------:R-:W-:Y:S02]  /*fd50*/  FMNMX.FTZ R3, R22, R3, !PT ;  /* 0x0000000316037209 */ /* 0x000fe40007810000 */
[----:B------:R-:W-:Y:S02]  /*fd60*/  FSEL R94, R47, -INF , P0 ;  /* 0xff8000002f5e7808 */ /* 0x000fe40000000000 */
[----:B------:R-:W-:Y:S01]  /*fd70*/  ISETP.GT.AND P0, PT, R0, 0x39, PT ;  /* 0x000000390000780c */ /* 0x000fe20003f04270 */
[----:B------:R-:W-:Y:S01]  /*fd80*/  LDSM.16.MT88.4 R44, [R103] ;  /* 0x00000000672c783b */ /* 0x000fe20000004200 */
[----:B------:R-:W-:Y:S02]  /*fd90*/  FSEL R85, R40, -INF , P1 ;  /* 0xff80000028557808 */ /* 0x000fe40000800000 */
[----:B------:R-:W-:Y:S02]  /*fda0*/  FMNMX.FTZ R0, R86, R2, !PT ;  /* 0x0000000256007209 */ /* 0x000fe40007810000 */
[----:B------:R-:W-:-:S02]  /*fdb0*/  FMNMX.FTZ R3, R56, R3, !PT ;  /* 0x0000000338037209 */ /* 0x000fc40007810000 */
[----:B------:R-:W-:Y:S02]  /*fdc0*/  FSEL R84, R41, -INF , P0 ;  /* 0xff80000029547808 */ /* 0x000fe40000000000 */
[----:B------:R-:W-:Y:S02]  /*fdd0*/  FMNMX.FTZ R0, R85, R0, !PT ;  /* 0x0000000055007209 */ /* 0x000fe40007810000 */
[----:B------:R-:W-:Y:S02]  /*fde0*/  FMNMX.FTZ R2, R97, R3, !PT ;  /* 0x0000000361027209 */ /* 0x000fe40007810000 */
[----:B------:R-:W-:Y:S02]  /*fdf0*/  FMNMX.FTZ R0, R84, R0, !PT ;  /* 0x0000000054007209 */ /* 0x000fe40007810000 */
[----:B------:R-:W-:Y:S02]  /*fe00*/  FMNMX.FTZ R2, R98, R2, !PT ;  /* 0x0000000262027209 */ /* 0x000fe40007810000 */
[----:B------:R-:W-:Y:S01]  /*fe10*/  FSEL R93, R42, -INF , P1 ;  /* 0xff8000002a5d7808 */ /* 0x000fe20000800000 */
[----:B------:R-:W1:Y:S01]  /*fe20*/  SHFL.BFLY PT, R3, R0, 0x2, 0x1f ;  /* 0x0c401f0000037f89 */ /* 0x000e6200000e0000 */
[----:B------:R-:W-:-:S02]  /*fe30*/  FMNMX.FTZ R2, R96, R2, !PT ;  /* 0x0000000260027209 */ /* 0x000fc40007810000 */
[----:B------:R-:W-:Y:S02]  /*fe40*/  FSEL R92, R43, -INF , P0 ;  /* 0xff8000002b5c7808 */ /* 0x000fe40000000000 */
[----:B------:R-:W-:-:S04]  /*fe50*/  FMNMX.FTZ R2, R99, R2, !PT ;  /* 0x0000000263027209 */ /* 0x000fc80007810000 */
[----:B------:R-:W-:-:S04]  /*fe60*/  FMNMX.FTZ R2, R95, R2, !PT ;  /* 0x000000025f027209 */ /* 0x000fc80007810000 */
        /* <DEDUP_REMOVED lines=13> */
[----:B------:R2:W-:Y:S02]  /*ff40*/  MUFU.EX2 R67, R0 ;  /* 0x0000000000437308 */ /* 0x0005e40000000800 */
[--C-:B--2---:R-:W-:Y:S01]  /*ff50*/  FFMA.FTZ R0, R8, c[0x0][0x2d0], -R2.reuse ;  /* 0x0000b40008007a23 */ /* 0x104fe20000010802 */
[----:B-1----:R-:W-:Y:S01]  /*ff60*/  FMNMX.FTZ R8, R3, R4, !PT ;  /* 0x0000000403087209 */ /* 0x002fe20007810000 */
[----:B------:R-:W-:-:S04]  /*ff70*/  FFMA.FTZ R3, R7, c[0x0][0x2d0], -R2 ;  /* 0x0000b40007037a23 */ /* 0x000fc80000010802 */
[----:B------:R1:W-:Y:S01]  /*ff80*/  MUFU.EX2 R66, R0 ;  /* 0x0000000000427308 */ /* 0x0003e20000000800 */
[----:B------:R-:W-:-:S07]  /*ff90*/  FSETP.NEU.FTZ.AND P0, PT, R8, -INF , PT ;  /* 0xff8000000800780b */ /* 0x000fce0003f1d000 */
[----:B------:R2:W-:Y:S01]  /*ffa0*/  MUFU.EX2 R77, R3 ;  /* 0x00000003004d7308 */ /* 0x0005e20000000800 */
[--C-:B-1----:R-:W-:Y:S02]  /*ffb0*/  FFMA.FTZ R0, R12, c[0x0][0x2d0], -R2.reuse ;  /* 0x0000b4000c007a23 */ /* 0x102fe40000010802 */
[----:B------:R-:W1:Y:S05]  /*ffc0*/  LDSM.16.MT88.4 R12, [R185] ;  /* 0x00000000b90c783b */ /* 0x000e6a0000004200 */
[----:B------:R3:W4:Y:S01]  /*ffd0*/  MUFU.EX2 R74, R0 ;  /* 0x00000000004a7308 */ /* 0x0007220000000800 */
[----:B--2---:R-:W-:Y:S02]  /*ffe0*/  FFMA.FTZ R3, R6, c[0x0][0x2d0], -R2 ;  /* 0x0000b40006037a23 */ /* 0x004fe40000010802 */
[----:B------:R-:W2:Y:S05]  /*fff0*/  LDSM.16.MT88.4 R4, [R246] ;  /* 0x00000000f604783b */ /* 0x000eaa0000004200 */
[----:B------:R4:W-:Y:S01]  /*10000*/  MUFU.EX2 R78, R3 ;  /* 0x00000003004e7308 */ /* 0x0009e20000000800 */
[----:B---3--:R-:W-:Y:S01]  /*10010*/  FMUL.FTZ R0, R8, c[0x0][0x2d0] ;  /* 0x0000b40008007a20 */ /* 0x008fe20000410000 */
[----:B----4-:R-:W-:-:S04]  /*10020*/  F2FP.BF16.PACK_AB R18, R77, R74 ;  /* 0x0000004a4d12723e */ /* 0x010fc800000010ff */
[----:B------:R-:W-:-:S05]  /*10030*/  FSEL R0, R0, RZ, P0 ;  /* 0x000000ff00007208 */ /* 0x000fca0000000000 */
[----:B------:R-:W-:-:S04]  /*10040*/  FFMA.FTZ R3, R28, c[0x0][0x2d0], -R0 ;  /* 0x0000b4001c037a23 */ /* 0x000fc80000010800 */
[----:B------:R3:W-:Y:S02]  /*10050*/  MUFU.EX2 R65, R3 ;  /* 0x0000000300417308 */ /* 0x0007e40000000800 */
[----:B---3--:R-:W-:-:S06]  /*10060*/  FFMA.FTZ R3, R30, c[0x0][0x2d0], -R0 ;  /* 0x0000b4001e037a23 */ /* 0x008fcc0000010800 */
[----:B------:R3:W4:Y:S02]  /*10070*/  MUFU.EX2 R64, R3 ;  /* 0x0000000300407308 */ /* 0x0007240000000800 */
[----:B---3--:R-:W-:-:S06]  /*10080*/  FFMA.FTZ R3, R29, c[0x0][0x2d0], -R0 ;  /* 0x0000b4001d037a23 */ /* 0x008fcc0000010800 */
[----:B------:R3:W-:Y:S02]  /*10090*/  MUFU.EX2 R73, R3 ;  /* 0x0000000300497308 */ /* 0x0007e40000000800 */
[----:B---3--:R-:W-:-:S06]  /*100a0*/  FFMA.FTZ R3, R31, c[0x0][0x2d0], -R0 ;  /* 0x0000b4001f037a23 */ /* 0x008fcc0000010800 */
[----:B------:R3:W1:Y:S02]  /*100b0*/  MUFU.EX2 R75, R3 ;  /* 0x00000003004b7308 */ /* 0x0006640000000800 */
[----:B---3--:R-:W-:Y:S01]  /*100c0*/  FFMA.FTZ R3, R17, c[0x0][0x2d0], -R2 ;  /* 0x0000b40011037a23 */ /* 0x008fe20000010802 */
[----:B----4-:R-:W-:Y:S02]  /*100d0*/  F2FP.BF16.PACK_AB R17, R64, R65 ;  /* 0x000000414011723e */ /* 0x010fe400000010ff */
[----:B-1----:R-:W-:-:S03]  /*100e0*/  F2FP.BF16.PACK_AB R19, R75, R73 ;  /* 0x000000494b13723e */ /* 0x002fc600000010ff */
[----:B------:R1:W3:Y:S02]  /*100f0*/  MUFU.EX2 R79, R3 ;  /* 0x00000003004f7308 */ /* 0x0002e40000000800 */
[----:B-1----:R-:W-:Y:S01]  /*10100*/  FFMA.FTZ R3, R16, c[0x0][0x2d0], -R2 ;  /* 0x0000b40010037a23 */ /* 0x002fe20000010802 */
[----:B------:R-:W-:-:S05]  /*10110*/  F2FP.BF16.PACK_AB R16, R66, R67 ;  /* 0x000000434210723e */ /* 0x000fca00000010ff */
[----:B------:R1:W-:Y:S02]  /*10120*/  MUFU.EX2 R82, R3 ;  /* 0x0000000300527308 */ /* 0x0003e40000000800 */
[C---:B------:R-:W-:Y:S07]  /*10130*/  HMMA.16816.F32.BF16 R40, R16.reuse, R12, RZ ;  /* 0x0000000c1028723c */ /* 0x040fee00000418ff */
[----:B---3--:R-:W-:Y:S01]  /*10140*/  F2FP.BF16.PACK_AB R12, R79, R78 ;  /* 0x0000004e4f0c723e */ /* 0x008fe200000010ff */
[----:B--2---:R-:W-:Y:S01]  /*10150*/  HMMA.16816.F32.BF16 R24, R16, R4, RZ ;  /* 0x000000041018723c */ /* 0x004fe200000418ff */
[----:B-1----:R-:W-:-:S04]  /*10160*/  FFMA.FTZ R3, R21, c[0x0][0x2d0], -R2 ;  /* 0x0000b40015037a23 */ /* 0x002fc80000010802 */
[----:B------:R1:W2:Y:S03]  /*10170*/  MUFU.EX2 R83, R3 ;  /* 0x0000000300537308 */ /* 0x0002a60000000800 */
[----:B------:R-:W-:Y:S01]  /*10180*/  HMMA.16816.F32.BF16 R28, R16, R14, RZ ;  /* 0x0000000e101c723c */ /* 0x000fe200000418ff */
[----:B-1----:R-:W-:-:S06]  /*10190*/  FFMA.FTZ R3, R32, c[0x0][0x2d0], -R0 ;  /* 0x0000b40020037a23 */ /* 0x002fcc0000010800 */
[----:B--2---:R-:W-:Y:S01]  /*101a0*/  F2FP.BF16.PACK_AB R14, R83, R82 ;  /* 0x00000052530e723e */ /* 0x004fe200000010ff */
[----:B------:R1:W-:Y:S02]  /*101b0*/  MUFU.EX2 R72, R3 ;  /* 0x0000000300487308 */ /* 0x0003e40000000800 */
[--C-:B-1----:R-:W-:Y:S02]  /*101c0*/  FFMA.FTZ R3, R33, c[0x0][0x2d0], -R0.reuse ;  /* 0x0000b40021037a23 */ /* 0x102fe40000010800 */
[----:B------:R-:W1:Y:S04]  /*101d0*/  LDSM.16.MT88.4 R32, [R246+0x800] ;  /* 0x00080000f620783b */ /* 0x000e680000004200 */
[----:B------:R2:W3:Y:S02]  /*101e0*/  MUFU.EX2 R76, R3 ;  /* 0x00000003004c7308 */ /* 0x0004e40000000800 */
[--C-:B--2---:R-:W-:Y:S01]  /*101f0*/  FFMA.FTZ R3, R22, c[0x0][0x2d0], -R0.reuse ;  /* 0x0000b40016037a23 */ /* 0x104fe20000010800 */
[----:B---3--:R-:W-:Y:S01]  /*10200*/  F2FP.BF16.PACK_AB R13, R76, R72 ;  /* 0x000000484c0d723e */ /* 0x008fe200000010ff */
[C---:B------:R-:W-:Y:S04]  /*10210*/  HMMA.16816.F32.BF16 R20, R16.reuse, R6, RZ ;  /* 0x000000061014723c */ /* 0x040fe800000418ff */
[----:B------:R2:W-:Y:S04]  /*10220*/  MUFU.EX2 R81, R3 ;  /* 0x0000000300517308 */ /* 0x0005e80000000800 */
[----:B------:R-:W-:Y:S01]  /*10230*/  HMMA.16816.F32.BF16 R4, R16, R48, RZ ;  /* 0x000000301004723c */ /* 0x000fe200000418ff */
[----:B--2---:R-:W-:-:S02]  /*10240*/  FFMA.FTZ R3, R56, c[0x0][0x2d0], -R0 ;  /* 0x0000b40038037a23 */ /* 0x004fc40000010800 */
[----:B------:R-:W2:Y:S02]  /*10250*/  LDSM.16.MT88.4 R56, [R247+0x800] ;  /* 0x00080000f738783b */ /* 0x000ea40000004200 */
[----:B------:R-:W3:Y:S02]  /*10260*/  MUFU.EX2 R80, R3 ;  /* 0x0000000300507308 */ /* 0x000ee40000000800 */
[----:B---3--:R-:W-:Y:S01]  /*10270*/  F2FP.BF16.PACK_AB R15, R80, R81 ;  /* 0x00000051500f723e */ /* 0x008fe200000010ff */
[----:B------:R-:W-:-:S04]  /*10280*/  FADD.FTZ R3, R67, R66 ;  /* 0x0000004243037221 */ /* 0x000fc80000010000 */
[----:B------:R-:W-:Y:S02]  /*10290*/  FADD.FTZ R3, R74, R3 ;  /* 0x000000034a037221 */ /* 0x000fe40000010000 */
[C---:B------:R-:W-:Y:S01]  /*102a0*/  HMMA.16816.F32.BF16 R140, R12.reuse, R36, R40 ;  /* 0x000000240c8c723c */ /* 0x040fe20000041828 */
[----:B------:R-:W3:Y:S07]  /*102b0*/  LDSM.16.MT88.4 R40, [R246+0x2000] ;  /* 0x00200000f628783b */ /* 0x000eee0000004200 */
[C---:B-1----:R-:W-:Y:S08]  /*102c0*/  HMMA.16816.F32.BF16 R228, R12.reuse, R32, R24 ;  /* 0x000000200ce4723c */ /* 0x042ff00000041818 */
[----:B------:R-:W-:Y:S01]  /*102d0*/  HMMA.16816.F32.BF16 R124, R12, R34, R20 ;  /* 0x000000220c7c723c */ /* 0x000fe20000041814 */
[----:B------:R-:W-:Y:S07]  /*102e0*/  LDSM.16.MT88.4 R32, [R246+0x2800] ;  /* 0x00280000f620783b */ /* 0x000fee0000004200 */
[C---:B------:R-:W-:Y:S08]  /*102f0*/  HMMA.16816.F32.BF16 R24, R16.reuse, R44, RZ ;  /* 0x0000002c1018723c */ /* 0x040ff000000418ff */
[----:B------:R-:W-:Y:S01]  /*10300*/  HMMA.16816.F32.BF16 R20, R16, R46, RZ ;  /* 0x0000002e1014723c */ /* 0x000fe200000418ff */
[----:B------:R-:W1:Y:S07]  /*10310*/  LDSM.16.MT88.4 R44, [R186+0x2000] ;  /* 0x00200000ba2c783b */ /* 0x000e6e0000004200 */
[----:B------:R-:W-:Y:S08]  /*10320*/  HMMA.16816.F32.BF16 R224, R12, R52, R4 ;  /* 0x000000340ce0723c */ /* 0x000ff00000041804 */
[----:B------:R-:W-:Y:S08]  /*10330*/  HMMA.16816.F32.BF16 R4, R16, R60, RZ ;  /* 0x0000003c1004723c */ /* 0x000ff000000418ff */
[C---:B------:R-:W-:Y:S01]  /*10340*/  HMMA.16816.F32.BF16 R132, R12.reuse, R38, R28 ;  /* 0x000000260c84723c */ /* 0x040fe2000004181c */
[----:B------:R-:W4:Y:S07]  /*10350*/  LDSM.16.MT88.4 R36, [R186+0x2800] ;  /* 0x00280000ba24783b */ /* 0x000f2e0000004200 */
[C---:B--2---:R-:W-:Y:S08]  /*10360*/  HMMA.16816.F32.BF16 R172, R12.reuse, R56, R24 ;  /* 0x000000380cac723c */ /* 0x044ff00000041818 */
[----:B------:R-:W-:Y:S08]  /*10370*/  HMMA.16816.F32.BF16 R164, R12, R58, R20 ;  /* 0x0000003a0ca4723c */ /* 0x000ff00000041814 */
[C---:B---3--:R-:W-:Y:S08]  /*10380*/  HMMA.16816.F32.BF16 R24, R16.reuse, R40, RZ ;  /* 0x000000281018723c */ /* 0x048ff000000418ff */
[----:B------:R-:W-:Y:S01]  /*10390*/  HMMA.16816.F32.BF16 R20, R16, R42, RZ ;  /* 0x0000002a1014723c */ /* 0x000fe200000418ff */
[----:B------:R-:W2:Y:S07]  /*103a0*/  LDSM.16.MT88.4 R40, [R247+0x2000] ;  /* 0x00200000f728783b */ /* 0x000eae0000004200 */
[----:B------:R-:W-:Y:S08]  /*103b0*/  HMMA.16816.F32.BF16 R168, R12, R68, R4 ;  /* 0x000000440ca8723c */ /* 0x000ff00000041804 */
[C---:B-1----:R-:W-:Y:S08]  /*103c0*/  HMMA.16816.F32.BF16 R4, R16.reuse, R44, RZ ;  /* 0x0000002c1004723c */ /* 0x042ff000000418ff */
[----:B------:R-:W-:Y:S08]  /*103d0*/  HMMA.16816.F32.BF16 R28, R16, R50, RZ ;  /* 0x00000032101c723c */ /* 0x000ff000000418ff */
[C---:B------:R-:W-:Y:S01]  /*103e0*/  HMMA.16816.F32.BF16 R56, R12.reuse, R32, R24 ;  /* 0x000000200c38723c */ /* 0x040fe20000041818 */
[----:B------:R-:W1:Y:S06]  /*103f0*/  LDSM.16.MT88.4 R24, [R247+0x2800] ;  /* 0x00280000f718783b */ /* 0x000e6c0000004200 */
[--C-:B------:R-:W-:Y:S01]  /*10400*/  FFMA.FTZ R32, R89, c[0x0][0x2d0], -R2.reuse ;  /* 0x0000b40059207a23 */ /* 0x100fe20000010802 */
[----:B----4-:R-:W-:Y:S01]  /*10410*/  HMMA.16816.F32.BF16 R160, R12, R36, R4 ;  /* 0x000000240ca0723c */ /* 0x010fe20000041804 */
[----:B------:R-:W-:-:S06]  /*10420*/  FFMA.FTZ R33, R88, c[0x0][0x2d0], -R2 ;  /* 0x0000b40058217a23 */ /* 0x000fcc0000010802 */
[--C-:B------:R-:W-:Y:S01]  /*10430*/  FFMA.FTZ R37, R95, c[0x0][0x2d0], -R0.reuse ;  /* 0x0000b4005f257a23 */ /* 0x100fe20000010800 */
[----:B------:R-:W-:Y:S01]  /*10440*/  HMMA.16816.F32.BF16 R116, R12, R54, R28 ;  /* 0x000000360c74723c */ /* 0x000fe2000004181c */
[----:B------:R-:W-:-:S07]  /*10450*/  FFMA.FTZ R36, R94, c[0x0][0x2d0], -R0 ;  /* 0x0000b4005e247a23 */ /* 0x000fce0000010800 */
[C---:B--2---:R-:W-:Y:S07]  /*10460*/  HMMA.16816.F32.BF16 R4, R16.reuse, R40, RZ ;  /* 0x000000281004723c */ /* 0x044fee00000418ff */
[--C-:B------:R-:W-:Y:S01]  /*10470*/  FFMA.FTZ R40, R87, c[0x0][0x2d0], -R2.reuse ;  /* 0x0000b40057287a23 */ /* 0x100fe20000010802 */
[----:B------:R-:W-:Y:S01]  /*10480*/  HMMA.16816.F32.BF16 R28, R16, R62, RZ ;  /* 0x0000003e101c723c */ /* 0x000fe200000418ff */
[----:B------:R-:W-:-:S07]  /*10490*/  FFMA.FTZ R41, R86, c[0x0][0x2d0], -R2 ;  /* 0x0000b40056297a23 */ /* 0x000fce0000010802 */
[C---:B------:R-:W-:Y:S07]  /*104a0*/  HMMA.16816.F32.BF16 R60, R12.reuse, R34, R20 ;  /* 0x000000220c3c723c */ /* 0x040fee0000041814 */
[--C-:B------:R-:W-:Y:S01]  /*104b0*/  FFMA.FTZ R35, R96, c[0x0][0x2d0], -R0.reuse ;  /* 0x0000b40060237a23 */ /* 0x100fe20000010800 */
[----:B-1----:R-:W-:Y:S01]  /*104c0*/  HMMA.16816.F32.BF16 R156, R12, R24, R4 ;  /* 0x000000180c9c723c */ /* 0x002fe20000041804 */
        /* <DEDUP_REMOVED lines=88> */
[----:B------:R2:W3:Y:S01]  /*10a50*/  LDSM.16.MT88.4 R20, [R103+0x4000] ;  /* 0x004000006714783b */ /* 0x0004e20000004200 */
[----:B-1----:R-:W-:-:S04]  /*10a60*/  FADD.FTZ R3, R2, R3 ;  /* 0x0000000302037221 */ /* 0x002fc80000010000 */
[C---:B------:R-:W-:Y:S01]  /*10a70*/  FADD.FTZ R199, R0.reuse, R3 ;  /* 0x0000000300c77221 */ /* 0x040fe20000010000 */
        /* <DEDUP_REMOVED lines=101> */
[C---:B------:R-:W-:Y:S01]  /*110d0*/  SHF.L.U64.HI R16, R203.reuse, 0x1, R213 ;  /* 0x00000001cb107819 */ /* 0x040fe200000102d5 */
        /* <DEDUP_REMOVED lines=19> */
.L_x_5015:
        /* <DEDUP_REMOVED lines=21> */
.L_x_5016:
        /* <DEDUP_REMOVED lines=21> */
.L_x_4923:
[----:B------:R-:W-:Y:S05]  /*114b0*/  BSYNC B0 ;  /* 0x0000000000007941 */ /* 0x000fea0003800000 */
.L_x_4922:
        /* <DEDUP_REMOVED lines=9> */
.L_x_4936:
        /* <DEDUP_REMOVED lines=40> */
.L_x_5017:
        /* <DEDUP_REMOVED lines=22> */
.L_x_5018:
        /* <DEDUP_REMOVED lines=21> */
.L_x_4928:
[----:B------:R-:W-:Y:S05]  /*11a80*/  BSYNC B0 ;  /* 0x0000000000007941 */ /* 0x000fea0003800000 */
.L_x_4927:
        /* <DEDUP_REMOVED lines=42> */
[----:B------:R-:W1:Y:S07]  /*11d30*/  LDSM.16.M88.4 R152, [R150+0x800] ;  /* 0x000800009698783b */ /* 0x000e6e0000000200 */
        /* <DEDUP_REMOVED lines=25> */
[----:B------:R-:W3:Y:S07]  /*11ed0*/  LDSM.16.M88.4 R160, [R9+0x2800] ;  /* 0x0028000009a0783b */ /* 0x000eee0000000200 */
        /* <DEDUP_REMOVED lines=62> */
[C---:B------:R-:W-:Y:S08]  /*122c0*/  HMMA.16816.F32.BF16 R32, R152.reuse, R168, R32 ;  /* 0x000000a89820723c */ /* 0x040ff00000041820 */
[----:B------:R-:W-:Y:S01]  /*122d0*/  HMMA.16816.F32.BF16 R36, R152, R170, R36 ;  /* 0x000000aa9824723c */ /* 0x000fe20000041824 */
[----:B------:R-:W4:Y:S07]  /*122e0*/  LDSM.16.M88.4 R152, [R3+0x5000] ;  /* 0x005000000398783b */ /* 0x000f2e0000000200 */
[----:B------:R-:W-:Y:S01]  /*122f0*/  LDSM.16.M88.4 R168, [R150+0x4000] ;  /* 0x0040000096a8783b */ /* 0x000fe20000000200 */
[C---:B-1----:R-:W-:Y:S08]  /*12300*/  HMMA.16816.F32.BF16 R4, R156.reuse, R164, R4 ;  /* 0x000000a49c04723c */ /* 0x042ff00000041804 */
[C---:B------:R-:W-:Y:S01]  /*12310*/  HMMA.16816.F32.BF16 R12, R156.reuse, R166, R12 ;  /* 0x000000a69c0c723c */ /* 0x040fe2000004180c */
[----:B------:R-:W1:Y:S07]  /*12320*/  LDSM.16.M88.4 R164, [R3+0x5800] ;  /* 0x0058000003a4783b */ /* 0x000e6e0000000200 */
        /* <DEDUP_REMOVED lines=8> */
[----:B------:R-:W1:Y:S07]  /*123b0*/  LDSM.16.M88.4 R156, [R2+0x5000] ;  /* 0x00500000029c783b */ /* 0x000e6e0000000200 */
[C---:B---3--:R-:W-:Y:S01]  /*123c0*/  HMMA.16816.F32.BF16 R4, R160.reuse, R168, R4 ;  /* 0x000000a8a004723c */ /* 0x048fe20000041804 */
[----:B------:R3:W5:Y:S07]  /*123d0*/  LDSM.16.M88.4 R164, [R2+0x5800] ;  /* 0x0058000002a4783b */ /* 0x00076e0000000200 */
[C---:B------:R-:W-:Y:S08]  /*123e0*/  HMMA.16816.F32.BF16 R12, R160.reuse, R170, R12 ;  /* 0x000000aaa00c723c */ /* 0x040ff0000004180c */
[C---:B----4-:R-:W-:Y:S08]  /*123f0*/  HMMA.16816.F32.BF16 R16, R160.reuse, R152, R16 ;  /* 0x00000098a010723c */ /* 0x050ff00000041810 */
[----:B------:R-:W-:Y:S01]  /*12400*/  FMNMX.FTZ R3, R4, R0, !PT ;  /* 0x0000000004037209 */ /* 0x000fe20007810000 */
[C---:B------:R-:W-:Y:S03]  /*12410*/  HMMA.16816.F32.BF16 R20, R160.reuse, R154, R20 ;  /* 0x0000009aa014723c */ /* 0x040fe60000041814 */
[----:B---3--:R-:W-:Y:S02]  /*12420*/  FMNMX.FTZ R2, R6, R106, !PT ;  /* 0x0000006a06027209 */ /* 0x008fe40007810000 */
        /* <DEDUP_REMOVED lines=10> */
[C---:B-----5:R-:W-:Y:S04]  /*124d0*/  HMMA.16816.F32.BF16 R32, R160.reuse, R164, R32 ;  /* 0x000000a4a020723c */ /* 0x060fe80000041820 */
[----:B------:R-:W-:Y:S02]  /*124e0*/  FMNMX.FTZ R3, R17, R3, !PT ;  /* 0x0000000311037209 */ /* 0x000fe40007810000 */
[----:B------:R-:W-:Y:S02]  /*124f0*/  FMNMX.FTZ R2, R19, R2, !PT ;  /* 0x0000000213027209 */ /* 0x000fe40007810000 */
[----:B------:R-:W-:Y:S01]  /*12500*/  FMNMX.FTZ R3, R20, R3, !PT ;  /* 0x0000000314037209 */ /* 0x000fe20007810000 */
[----:B------:R-:W-:Y:S03]  /*12510*/  HMMA.16816.F32.BF16 R36, R160, R166, R36 ;  /* 0x000000a6a024723c */ /* 0x000fe60000041824 */
[----:B------:R-:W-:Y:S02]  /*12520*/  FMNMX.FTZ R2, R22, R2, !PT ;  /* 0x0000000216027209 */ /* 0x000fe40007810000 */
[----:B--2---:R-:W-:Y:S02]  /*12530*/  FMNMX.FTZ R8, R21, R3, !PT ;  /* 0x0000000315087209 */ /* 0x004fe40007810000 */
        /* <DEDUP_REMOVED lines=21> */
.L_x_5019:
        /* <DEDUP_REMOVED lines=10> */
[--C-:B-1----:R-:W-:Y:S02]  /*12730*/  FFMA.FTZ R8, R16, c[0x0][0x2d0], -R3.reuse ;  /* 0x0000b40010087a23 */ /* 0x102fe40000010803 */
        /* <DEDUP_REMOVED lines=15> */
[----:B------:R-:W-:Y:S02]  /*12830*/  FFMA.FTZ R194, R33, c[0x0][0x2d0], -R3 ;  /* 0x0000b40021c27a23 */ /* 0x000fe40000010803 */
[----:B------:R-:W3:Y:S01]  /*12840*/  MUFU.EX2 R3, R5 ;  /* 0x0000000500037308 */ /* 0x000ee20000000800 */
[C---:B-1----:R-:W-:Y:S02]  /*12850*/  FMUL.FTZ R36, R2.reuse, R112 ;  /* 0x0000007002247220 */ /* 0x042fe40000410000 */
        /* <DEDUP_REMOVED lines=13> */
[C---:B---3--:R-:W-:Y:S01]  /*12930*/  F2FP.BF16.PACK_AB R152, R3.reuse, R16 ;  /* 0x000000100398723e */ /* 0x048fe200000010ff */
[----:B------:R-:W-:Y:S02]  /*12940*/  FADD.FTZ R4, R3, R0 ;  /* 0x0000000003047221 */ /* 0x000fe40000010000 */
[----:B------:R-:W2:Y:S01]  /*12950*/  SHFL.BFLY PT, R0, R149, 0x2, 0x1f ;  /* 0x0c401f0095007f89 */ /* 0x000ea200000e0000 */
[C---:B------:R-:W-:Y:S02]  /*12960*/  FMUL.FTZ R40, R2.reuse, R40 ;  /* 0x0000002802287220 */ /* 0x040fe40000410000 */
[----:B------:R-:W3:Y:S01]  /*12970*/  MUFU.EX2 R16, R150 ;  /* 0x0000009600107308 */ /* 0x000ee20000000800 */
[C---:B------:R-:W-:Y:S02]  /*12980*/  FMUL.FTZ R41, R2.reuse, R41 ;  /* 0x0000002902297220 */ /* 0x040fe40000410000 */
[C---:B------:R-:W-:Y:S02]  /*12990*/  FMUL.FTZ R44, R2.reuse, R44 ;  /* 0x0000002c022c7220 */ /* 0x040fe40000410000 */
[C---:B-1----:R-:W-:Y:S02]  /*129a0*/  FMUL.FTZ R13, R2.reuse, R137 ;  /* 0x00000089020d7220 */ /* 0x042fe40000410000 */
        /* <DEDUP_REMOVED lines=9> */
[----:B--2---:R-:W-:Y:S01]  /*12a40*/  FMNMX.FTZ R0, R149, R0, !PT ;  /* 0x0000000095007209 */ /* 0x004fe20007810000 */
[C---:B------:R-:W-:Y:S01]  /*12a50*/  FMUL.FTZ R60, R2.reuse, R60 ;  /* 0x0000003c023c7220 */ /* 0x040fe20000410000 */
[----:B---3--:R-:W-:Y:S01]  /*12a60*/  F2FP.BF16.PACK_AB R154, R5, R16 ;  /* 0x00000010059a723e */ /* 0x008fe200000010ff */
[C---:B------:R-:W-:Y:S02]  /*12a70*/  FMUL.FTZ R61, R2.reuse, R61 ;  /* 0x0000003d023d7220 */ /* 0x040fe40000410000 */
[----:B------:R-:W1:Y:S01]  /*12a80*/  SHFL.BFLY PT, R3, R0, 0x1, 0x1f ;  /* 0x0c201f0000037f89 */ /* 0x000e6200000e0000 */
        /* <DEDUP_REMOVED lines=19> */
[----:B------:R-:W-:Y:S01]  /*12bc0*/  FADD.FTZ R0, -R8, R106 ;  /* 0x0000006a08007221 */ /* 0x000fe20000010100 */
[----:B------:R-:W-:Y:S01]  /*12bd0*/  IADD3 R106, R186, R151, RZ ;  /* 0x00000097ba6a7210 */ /* 0x000fe20007ffe0ff */
        /* <DEDUP_REMOVED lines=20> */
[----:B------:R-:W-:Y:S02]  /*12d20*/  FFMA.FTZ R7, R7, c[0x0][0x2d0], -R3 ;  /* 0x0000b40007077a23 */ /* 0x000fe40000010803 */
[----:B------:R-:W-:Y:S01]  /*12d30*/  FADD.FTZ R3, R16, R4 ;  /* 0x0000000410037221 */ /* 0x000fe20000010000 */
        /* <DEDUP_REMOVED lines=12> */
[----:B------:R-:W4:Y:S01]  /*12e00*/  MUFU.EX2 R7, R7 ;  /* 0x0000000700077308 */ /* 0x000f220000000800 */
[----:B------:R-:W-:Y:S01]  /*12e10*/  FMUL.FTZ R5, R2, R141 ;  /* 0x0000008d02057220 */ /* 0x000fe20000410000 */
[----:B------:R-:W-:Y:S01]  /*12e20*/  IADD3 R2, R185, R151, RZ ;  /* 0x00000097b9027210 */ /* 0x000fe20007ffe0ff */
[----:B------:R-:W-:Y:S02]  /*12e30*/  FADD.FTZ R3, R150, R3 ;  /* 0x0000000396037221 */ /* 0x000fe40000010000 */
[C---:B-1----:R-:W-:Y:S02]  /*12e40*/  FMUL.FTZ R38, R0.reuse, R114 ;  /* 0x0000007200267220 */ /* 0x042fe40000410000 */
[----:B------:R-:W1:Y:S01]  /*12e50*/  LDSM.16.MT88.4 R156, [R2] ;  /* 0x00000000029c783b */ /* 0x000e620000004200 */
[----:B------:R-:W-:Y:S01]  /*12e60*/  FADD.FTZ R117, R149, R3 ;  /* 0x0000000395757221 */ /* 0x000fe20000010000 */
[----:B------:R-:W-:Y:S01]  /*12e70*/  IADD3 R3, R183, R2, RZ ;  /* 0x00000002b7037210 */ /* 0x000fe20007ffe0ff */
[C---:B------:R-:W-:Y:S01]  /*12e80*/  FMUL.FTZ R39, R0.reuse, R115 ;  /* 0x0000007300277220 */ /* 0x040fe20000410000 */
[----:B------:R-:W-:Y:S01]  /*12e90*/  MUFU.EX2 R132, R162 ;  /* 0x000000a200847308 */ /* 0x000fe20000000800 */
[----:B--2---:R-:W-:Y:S01]  /*12ea0*/  FFMA.FTZ R6, R0, R199, R18 ;  /* 0x000000c700067223 */ /* 0x004fe20000010012 */
[----:B---3--:R-:W-:Y:S02]  /*12eb0*/  F2FP.BF16.PACK_AB R155, R136, R133 ;  /* 0x00000085889b723e */ /* 0x008fe400000010ff */
[----:B------:R-:W2:Y:S01]  /*12ec0*/  LDSM.16.MT88.4 R112, [R3] ;  /* 0x000000000370783b */ /* 0x000ea20000004200 */
[C---:B------:R-:W-:Y:S02]  /*12ed0*/  FMUL.FTZ R14, R0.reuse, R138 ;  /* 0x0000008a000e7220 */ /* 0x040fe40000410000 */
[C---:B------:R-:W-:Y:S02]  /*12ee0*/  FMUL.FTZ R15, R0.reuse, R139 ;  /* 0x0000008b000f7220 */ /* 0x040fe40000410000 */
[C---:B------:R-:W-:Y:S01]  /*12ef0*/  FMUL.FTZ R19, R0.reuse, R135 ;  /* 0x0000008700137220 */ /* 0x040fe20000410000 */
[----:B------:R-:W-:Y:S01]  /*12f00*/  MUFU.EX2 R151, R193 ;  /* 0x000000c100977308 */ /* 0x000fe20000000800 */
[C---:B------:R-:W-:Y:S02]  /*12f10*/  FMUL.FTZ R22, R0.reuse, R130 ;  /* 0x0000008200167220 */ /* 0x040fe40000410000 */
[C---:B----4-:R-:W-:Y:S01]  /*12f20*/  FADD.FTZ R129, R7.reuse, R6 ;  /* 0x0000000607817221 */ /* 0x050fe20000010000 */
[----:B------:R-:W-:Y:S01]  /*12f30*/  F2FP.BF16.PACK_AB R153, R7, R18 ;  /* 0x000000120799723e */ /* 0x000fe200000010ff */
[C---:B------:R-:W-:Y:S02]  /*12f40*/  FMUL.FTZ R6, R0.reuse, R142 ;  /* 0x0000008e00067220 */ /* 0x040fe40000410000 */
[C---:B------:R-:W-:Y:S02]  /*12f50*/  FMUL.FTZ R7, R0.reuse, R143 ;  /* 0x0000008f00077220 */ /* 0x040fe40000410000 */
[C---:B------:R-:W-:Y:S01]  /*12f60*/  FMUL.FTZ R31, R0.reuse, R123 ;  /* 0x0000007b001f7220 */ /* 0x040fe20000410000 */
[----:B------:R-:W-:Y:S01]  /*12f70*/  MUFU.EX2 R130, R161 ;  /* 0x000000a100827308 */ /* 0x000fe20000000800 */
[----:B------:R-:W-:Y:S02]  /*12f80*/  FADD.FTZ R129, R133, R129 ;  /* 0x0000008185817221 */ /* 0x000fe40000010000 */
[C---:B------:R-:W-:Y:S02]  /*12f90*/  FMUL.FTZ R18, R0.reuse, R134 ;  /* 0x0000008600127220 */ /* 0x040fe40000410000 */
[C---:B------:R-:W-:Y:S02]  /*12fa0*/  FMUL.FTZ R23, R0.reuse, R131 ;  /* 0x0000008300177220 */ /* 0x040fe40000410000 */
[C---:B------:R-:W-:Y:S02]  /*12fb0*/  FMUL.FTZ R26, R0.reuse, R126 ;  /* 0x0000007e001a7220 */ /* 0x040fe40000410000 */
[C---:B------:R-:W-:Y:S01]  /*12fc0*/  FMUL.FTZ R27, R0.reuse, R127 ;  /* 0x0000007f001b7220 */ /* 0x040fe20000410000 */
[----:B------:R-:W-:Y:S01]  /*12fd0*/  MUFU.EX2 R131, R160 ;  /* 0x000000a000837308 */ /* 0x000fe20000000800 */
[C---:B------:R-:W-:Y:S02]  /*12fe0*/  FMUL.FTZ R30, R0.reuse, R122 ;  /* 0x0000007a001e7220 */ /* 0x040fe40000410000 */
[C---:B------:R-:W-:Y:S02]  /*12ff0*/  FMUL.FTZ R34, R0.reuse, R118 ;  /* 0x0000007600227220 */ /* 0x040fe40000410000 */
[C---:B------:R-:W-:Y:S01]  /*13000*/  FMUL.FTZ R35, R0.reuse, R119 ;  /* 0x0000007700237220 */ /* 0x040fe20000410000 */
[C---:B-1----:R-:W-:Y:S04]  /*13010*/  HMMA.16816.F32.BF16 R4, R152.reuse, R156, R4 ;  /* 0x0000009c9804723c */ /* 0x042fe80000041804 */
[----:B------:R-:W1:Y:S01]  /*13020*/  MUFU.EX2 R119, R165 ;  /* 0x000000a500777308 */ /* 0x000e620000000800 */
[C---:B------:R-:W-:Y:S02]  /*13030*/  FMUL.FTZ R42, R0.reuse, R42 ;  /* 0x0000002a002a7220 */ /* 0x040fe40000410000 */
[C---:B------:R-:W-:Y:S01]  /*13040*/  FMUL.FTZ R43, R0.reuse, R43 ;  /* 0x0000002b002b7220 */ /* 0x040fe20000410000 */
[C---:B------:R-:W-:Y:S04]  /*13050*/  HMMA.16816.F32.BF16 R12, R152.reuse, R158, R12 ;  /* 0x0000009e980c723c */ /* 0x040fe8000004180c */
[C---:B------:R-:W-:Y:S02]  /*13060*/  FMUL.FTZ R46, R0.reuse, R46 ;  /* 0x0000002e002e7220 */ /* 0x040fe40000410000 */
[C---:B------:R-:W-:Y:S01]  /*13070*/  FMUL.FTZ R47, R0.reuse, R47 ;  /* 0x0000002f002f7220 */ /* 0x040fe20000410000 */
[----:B------:R-:W3:Y:S01]  /*13080*/  MUFU.EX2 R118, R164 ;  /* 0x000000a400767308 */ /* 0x000ee20000000800 */
[C---:B--2---:R-:W-:Y:S04]  /*13090*/  HMMA.16816.F32.BF16 R16, R152.reuse, R112, R16 ;  /* 0x000000709810723c */ /* 0x044fe80000041810 */
[C---:B------:R-:W-:Y:S02]  /*130a0*/  FMUL.FTZ R50, R0.reuse, R50 ;  /* 0x0000003200327220 */ /* 0x040fe40000410000 */
[C---:B------:R-:W-:Y:S02]  /*130b0*/  FMUL.FTZ R51, R0.reuse, R51 ;  /* 0x0000003300337220 */ /* 0x040fe40000410000 */
[C---:B------:R-:W-:Y:S01]  /*130c0*/  HMMA.16816.F32.BF16 R20, R152.reuse, R114, R20 ;  /* 0x000000729814723c */ /* 0x040fe20000041814 */
[----:B------:R-:W2:Y:S01]  /*130d0*/  LDSM.16.MT88.4 R112, [R106] ;  /* 0x000000006a70783b */ /* 0x000ea20000004200 */
[----:B------:R-:W-:Y:S02]  /*130e0*/  MUFU.EX2 R160, R167 ;  /* 0x000000a700a07308 */ /* 0x000fe40000000800 */
        /* <DEDUP_REMOVED lines=32> */
[----:B------:R-:W-:Y:S01]  /*132f0*/  FMUL.FTZ R103, R0, R103 ;  /* 0x0000006700677220 */ /* 0x000fe20000410000 */
[----:B------:R-:W-:Y:S01]  /*13300*/  IADD3 R0, R183, R106, RZ ;  /* 0x0000006ab7007210 */ /* 0x000fe20007ffe0ff */
[----:B-1----:R-:W-:Y:S01]  /*13310*/  FADD.FTZ R117, R119, R117 ;  /* 0x0000007577757221 */ /* 0x002fe20000010000 */
[----:B------:R-:W-:Y:S03]  /*13320*/  MUFU.EX2 R157, R174 ;  /* 0x000000ae009d7308 */ /* 0x000fe60000000800 */
[----:B------:R-:W1:Y:S01]  /*13330*/  LDSM.16.MT88.4 R112, [R0] ;  /* 0x000000000070783b */ /* 0x000e620000004200 */
[C---:B---3--:R-:W-:Y:S01]  /*13340*/  FADD.FTZ R122, R118.reuse, R117 ;  /* 0x00000075767a7221 */ /* 0x048fe20000010000 */
[----:B------:R-:W-:Y:S02]  /*13350*/  F2FP.BF16.PACK_AB R118, R118, R119 ;  /* 0x000000777676723e */ /* 0x000fe400000010ff */
[----:B------:R-:W-:Y:S02]  /*13360*/  F2FP.BF16.PACK_AB R117, R131, R130 ;  /* 0x000000828375723e */ /* 0x000fe400000010ff */
[----:B------:R-:W-:Y:S01]  /*13370*/  F2FP.BF16.PACK_AB R119, R163, R132 ;  /* 0x00000084a377723e */ /* 0x000fe200000010ff */
[----:B------:R-:W2:Y:S10]  /*13380*/  MUFU.EX2 R156, R175 ;  /* 0x000000af009c7308 */ /* 0x000eb40000000800 */
        /* <DEDUP_REMOVED lines=169> */
[----:B------:R-:W-:Y:S01]  /*13e20*/  SHF.L.U64.HI R20, R206, 0x1, R212 ;  /* 0x00000001ce147819 */ /* 0x000fe200000102d4 */
[----:B------:R-:W-:Y:S01]  /*13e30*/  IMAD.MOV.U32 R226, RZ, RZ, c[0x0][0x2b8] ;  /* 0x0000ae00ffe27624 */ /* 0x000fe200078e00ff */
[C---:B------:R-:W-:Y:S01]  /*13e40*/  SHF.L.U64.HI R18, R203.reuse, 0x1, R213 ;  /* 0x00000001cb127819 */ /* 0x040fe200000102d5 */
        /* <DEDUP_REMOVED lines=33> */
.L_x_5020:
        /* <DEDUP_REMOVED lines=22> */
.L_x_5021:
        /* <DEDUP_REMOVED lines=21> */
.L_x_4933:
[----:B------:R-:W-:Y:S05]  /*14310*/  BSYNC B0 ;  /* 0x0000000000007941 */ /* 0x000fea0003800000 */
.L_x_4932:
        /* <DEDUP_REMOVED lines=10> */
.L_x_4926:
[----:B------:R-:W-:Y:S05]  /*143c0*/  BRA.DIV ~URZ, `(.L_x_4937) ;  /* 0x000065e27f007947 */ /* 0x000fea000b800000 */
[----:B------:R2:W3:Y:S02]  /*143d0*/  SHFL.BFLY PT, R0, R193, 0x2, 0x1f ;  /* 0x0c401f00c1007f89 */ /* 0x0004e400000e0000 */
.L_x_5022:
[----:B---3--:R-:W-:Y:S01]  /*143e0*/  FADD.FTZ R0, R0, R193 ;  /* 0x000000c100007221 */ /* 0x008fe20000010000 */
[----:B------:R-:W-:Y:S05]  /*143f0*/  BRA.DIV ~URZ, `(.L_x_4938) ;  /* 0x000066127f007947 */ /* 0x000fea000b800000 */
[----:B-1----:R-:W1:Y:S04]  /*14400*/  SHFL.BFLY PT, R2, R199, 0x2, 0x1f ;  /* 0x0c401f00c7027f89 */ /* 0x002e6800000e0000 */
[----:B------:R-:W3:Y:S01]  /*14410*/  SHFL.BFLY PT, R5, R0, 0x1, 0x1f ;  /* 0x0c201f0000057f89 */ /* 0x000ee200000e0000 */
[----:B-1----:R-:W-:-:S02]  /*14420*/  FADD.FTZ R4, R2, R199 ;  /* 0x000000c702047221 */ /* 0x002fc40000010000 */
[----:B---3--:R-:W-:-:S03]  /*14430*/  FADD.FTZ R0, R0, R5 ;  /* 0x0000000500007221 */ /* 0x008fc60000010000 */
[----:B------:R1:W3:Y:S04]  /*14440*/  SHFL.BFLY PT, R3, R4, 0x1, 0x1f ;  /* 0x0c201f0004037f89 */ /* 0x0002e800000e0000 */
.L_x_5023:
        /* <DEDUP_REMOVED lines=117> */
.L_x_4857:
        /* <DEDUP_REMOVED lines=16> */
.L_x_4940:
[----:B------:R-:W-:Y:S05]  /*14ca0*/  BSYNC B0 ;  /* 0x0000000000007941 */ /* 0x000fea0003800000 */
.L_x_4939:
        /* <DEDUP_REMOVED lines=116> */
[----:B-1----:R-:W-:Y:S02]  /*153f0*/  @P2 IADD3 R8, P0, R243, c[0x0][0x508], RZ ;  /* 0x00014200f3082a10 */ /* 0x002fe40007f1e0ff */
        /* <DEDUP_REMOVED lines=30> */
.L_x_4943:
        /* <DEDUP_REMOVED lines=115> */
.L_x_5024:
[----:B------:R-:W-:Y:S05]  /*15d10*/  BRA.DIV ~URZ, `(.L_x_4946) ;  /* 0x00004e627f007947 */ /* 0x000fea000b800000 */
[----:B------:R4:W2:Y:S02]  /*15d20*/  SHFL.IDX PT, R0, R14, RZ, 0x181f ;  /* 0x00181fff0e007589 */ /* 0x0008a400000e0000 */
.L_x_5025:
        /* <DEDUP_REMOVED lines=15> */
.L_x_4948:
[----:B------:R-:W-:Y:S05]  /*15e20*/  BSYNC B0 ;  /* 0x0000000000007941 */ /* 0x000fea0003800000 */
.L_x_4947:
[----:B------:R-:W-:Y:S05]  /*15e30*/  BRA.DIV ~URZ, `(.L_x_4949) ;  /* 0x00004db27f007947 */ /* 0x000fea000b800000 */
[----:B---3--:R3:W4:Y:S04]  /*15e40*/  SHFL.IDX PT, R5, R13, 0x1, 0x181f ;  /* 0x00381f000d057f89 */ /* 0x00872800000e0000 */
[----:B--2---:R3:W2:Y:S02]  /*15e50*/  SHFL.IDX PT, R0, R14, 0x1, 0x181f ;  /* 0x00381f000e007f89 */ /* 0x0046a400000e0000 */
.L_x_5026:
        /* <DEDUP_REMOVED lines=16> */
.L_x_4951:
[----:B------:R-:W-:Y:S05]  /*15f60*/  BSYNC B0 ;  /* 0x0000000000007941 */ /* 0x000fea0003800000 */
.L_x_4950:
[----:B------:R-:W-:Y:S05]  /*15f70*/  BRA.DIV ~URZ, `(.L_x_4952) ;  /* 0x00004d427f007947 */ /* 0x000fea000b800000 */
[----:B----4-:R4:W3:Y:S02]  /*15f80*/  SHFL.IDX PT, R5, R13, 0x2, 0x181f ;  /* 0x00581f000d057f89 */ /* 0x0108e400000e0000 */
.L_x_5027:
[----:B------:R-:W-:Y:S05]  /*15f90*/  BRA.DIV ~URZ, `(.L_x_4953) ;  /* 0x00004d927f007947 */ /* 0x000fea000b800000 */
[----:B--2---:R2:W4:Y:S02]  /*15fa0*/  SHFL.IDX PT, R0, R14, 0x2, 0x181f ;  /* 0x00581f000e007f89 */ /* 0x00452400000e0000 */
.L_x_5028:
        /* <DEDUP_REMOVED lines=16> */
.L_x_4955:
[----:B------:R-:W-:Y:S05]  /*160b0*/  BSYNC B0 ;  /* 0x0000000000007941 */ /* 0x000fea0003800000 */
.L_x_4954:
[----:B------:R-:W-:Y:S05]  /*160c0*/  BRA.DIV ~URZ, `(.L_x_4956) ;  /* 0x00004cd27f007947 */ /* 0x000fea000b800000 */
[----:B---3--:R3:W2:Y:S04]  /*160d0*/  SHFL.IDX PT, R6, R13, 0x3, 0x181f ;  /* 0x00781f000d067f89 */ /* 0x0086a800000e0000 */
[----:B----4-:R3:W4:Y:S02]  /*160e0*/  SHFL.IDX PT, R0, R14, 0x3, 0x181f ;  /* 0x00781f000e007f89 */ /* 0x01072400000e0000 */
.L_x_5029:
[----:B------:R-:W-:-:S04]  /*160f0*/  IADD3 R2, R12, 0x60, RZ ;  /* 0x000000600c027810 */ /* 0x000fc80007ffe0ff */
[----:B------:R-:W-:-:S13]  /*16100*/  ISETP.GE.AND P0, PT, R2, R4, PT ;  /* 0x000000040200720c */ /* 0x000fda0003f06270 */
[----:B------:R-:W-:Y:S05]  /*16110*/  @P0 BRA `(.L_x_4957) ;  /* 0x000024a000000947 */ /* 0x000fea0003800000 */
[----:B------:R-:W-:Y:S02]  /*16120*/  ISETP.GE.AND P1, PT, R204, c[0x0][0x3c8], PT ;  /* 0x0000f200cc007a0c */ /* 0x000fe40003f26270 */
[----:B------:R-:W-:-:S11]  /*16130*/  ISETP.GE.AND P0, PT, R203, c[0x0][0x3c8], PT ;  /* 0x0000f200cb007a0c */ /* 0x000fd60003f06270 */
        /* <DEDUP_REMOVED lines=12> */
.L_x_4944:
        /* <DEDUP_REMOVED lines=33> */
.L_x_5030:
[----:B------:R-:W-:Y:S05]  /*16410*/  BRA.DIV ~URZ, `(.L_x_4959) ;  /* 0x00004ac27f007947 */ /* 0x000fea000b800000 */
[----:B------:R4:W1:Y:S02]  /*16420*/  SHFL.IDX PT, R0, R14, RZ, 0x1c1f ;  /* 0x001c1fff0e007589 */ /* 0x00086400000e0000 */
.L_x_5031:
[----:B------:R-:W-:Y:S01]  /*16430*/  BSSY B0, `(.L_x_4960) ;  /* 0x00000a6000007945 */ /* 0x000fe20003800000 */
[----:B------:R-:W-:Y:S05]  /*16440*/  @P0 BRA `(.L_x_4961) ;  /* 0x00000a4000000947 */ /* 0x000fea0003800000 */
[C---:B------:R-:W-:Y:S02]  /*16450*/  IADD3 R9, R251.reuse, 0x8, RZ ;  /* 0x00000008fb097810 */ /* 0x040fe40007ffe0ff */
[----:B------:R-:W-:Y:S02]  /*16460*/  ISETP.GE.AND P1, PT, R251, c[0x0][0x3c8], PT ;  /* 0x0000f200fb007a0c */ /* 0x000fe40003f26270 */
        /* <DEDUP_REMOVED lines=9> */
[----:B------:R-:W-:Y:S02]  /*16500*/  @!P0 LEA R2, P2, R9, R0, 0x2 ;  /* 0x0000000009028211 */ /* 0x000fe400078410ff */
[C---:B------:R-:W-:Y:S01]  /*16510*/  IADD3 R16, R251.reuse, 0x20, RZ ;  /* 0x00000020fb107810 */ /* 0x040fe20007ffe0ff */
[----:B------:R-:W-:Y:S01]  /*16520*/  @!P1 IMAD.WIDE R6, R251, 0x4, R6 ;  /* 0x00000004fb069825 */ /* 0x000fe200078e0206 */
[----:B------:R-:W-:-:S02]  /*16530*/  @!P0 LEA.HI.X R3, R9, R4, R13, 0x2, P2 ;  /* 0x0000000409038211 */ /* 0x000fc400010f140d */
[C---:B------:R-:W-:Y:S02]  /*16540*/  IADD3 R9, R251.reuse, 0x28, RZ ;  /* 0x00000028fb097810 */ /* 0x040fe40007ffe0ff */
[C---:B------:R-:W-:Y:S01]  /*16550*/  IADD3 R17, R251.reuse, 0x10, RZ ;  /* 0x00000010fb117810 */ /* 0x040fe20007ffe0ff */
        /* <DEDUP_REMOVED lines=34> */
[C---:B------:R-:W-:Y:S01]  /*16780*/  IADD3 R17, R251.reuse, 0x30, RZ ;  /* 0x00000030fb117810 */ /* 0x040fe20007ffe0ff */
        /* <DEDUP_REMOVED lines=44> */
[----:B------:R-:W-:Y:S02]  /*16a50*/  ISETP.GE.AND P4, PT, R8, c[0x0][0x3c8], PT ;  /* 0x0000f20008007a0c */ /* 0x000fe40003f86270 */
[----:B------:R-:W-:Y:S02]  /*16a60*/  SHF.R.S32.HI R13, RZ, 0x1f, R13 ;  /* 0x0000001fff0d7819 */ /* 0x000fe4000001140d */
[----:B------:R-:W-:Y:S02]  /*16a70*/  IADD3 R16, R251, 0x80, RZ ;  /* 0x00000080fb107810 */ /* 0x000fe40007ffe0ff */
[----:B-1----:R-:W-:-:S02]  /*16a80*/  @!P2 LEA R6, P5, R17, R0, 0x2 ;  /* 0x000000001106a211 */ /* 0x002fc400078a10ff */
[----:B--2---:R-:W-:Y:S02]  /*16a90*/  @!P1 LEA R2, P0, R9, R0, 0x2 ;  /* 0x0000000009029211 */ /* 0x004fe400078010ff */
        /* <DEDUP_REMOVED lines=29> */
[----:B------:R-:W-:Y:S02]  /*16c70*/  ISETP.GE.AND P2, PT, R19, c[0x0][0x3c8], PT ;  /* 0x0000f20013007a0c */ /* 0x000fe40003f46270 */
        /* <DEDUP_REMOVED lines=14> */
[----:B------:R-:W-:Y:S02]  /*16d60*/  SHF.R.S32.HI R18, RZ, 0x1f, R18 ;  /* 0x0000001fff127819 */ /* 0x000fe40000011412 */
        /* <DEDUP_REMOVED lines=18> */
.L_x_4961:
[----:B------:R-:W-:Y:S05]  /*16e90*/  BSYNC B0 ;  /* 0x0000000000007941 */ /* 0x000fea0003800000 */
.L_x_4960:
[----:B------:R-:W-:Y:S05]  /*16ea0*/  BRA.DIV ~URZ, `(.L_x_4962) ;  /* 0x000040a27f007947 */ /* 0x000fea000b800000 */
[----:B---3--:R3:W2:Y:S04]  /*16eb0*/  SHFL.IDX PT, R4, R5, 0x1, 0x1c1f ;  /* 0x003c1f0005047f89 */ /* 0x0086a800000e0000 */
[----:B-1----:R3:W1:Y:S02]  /*16ec0*/  SHFL.IDX PT, R0, R14, 0x1, 0x1c1f ;  /* 0x003c1f000e007f89 */ /* 0x00266400000e0000 */
.L_x_5032:
        /* <DEDUP_REMOVED lines=180> */
.L_x_4942:
        /* <DEDUP_REMOVED lines=19> */
.L_x_4963:
        /* <DEDUP_REMOVED lines=54> */
.L_x_4965:
[----:B------:R-:W-:Y:S05]  /*17ea0*/  BSYNC B0 ;  /* 0x0000000000007941 */ /* 0x000fea0003800000 */
.L_x_4964:
        /* <DEDUP_REMOVED lines=35> */
.L_x_5033:
[----:B------:R-:W-:Y:S05]  /*180e0*/  BRA.DIV ~URZ, `(.L_x_4967) ;  /* 0x00002fa27f007947 */ /* 0x000fea000b800000 */
[----:B------:R4:W1:Y:S02]  /*180f0*/  SHFL.IDX PT, R0, R14, RZ, 0x181f ;  /* 0x00181fff0e007589 */ /* 0x00086400000e0000 */
.L_x_5034:
        /* <DEDUP_REMOVED lines=16> */
.L_x_4969:
[----:B------:R-:W-:Y:S05]  /*18200*/  BSYNC B0 ;  /* 0x0000000000007941 */ /* 0x000fea0003800000 */
.L_x_4968:
[----:B------:R-:W-:Y:S05]  /*18210*/  BRA.DIV ~URZ, `(.L_x_4970) ;  /* 0x00002ee27f007947 */ /* 0x000fea000b800000 */
[----:B---3--:R3:W2:Y:S04]  /*18220*/  SHFL.IDX PT, R4, R5, 0x1, 0x181f ;  /* 0x00381f0005047f89 */ /* 0x0086a800000e0000 */
[----:B-1----:R3:W1:Y:S02]  /*18230*/  SHFL.IDX PT, R0, R14, 0x1, 0x181f ;  /* 0x00381f000e007f89 */ /* 0x00266400000e0000 */
.L_x_5035:
        /* <DEDUP_REMOVED lines=16> */
.L_x_4972:
[----:B------:R-:W-:Y:S05]  /*18340*/  BSYNC B0 ;  /* 0x0000000000007941 */ /* 0x000fea0003800000 */
.L_x_4971:
[----:B------:R-:W-:Y:S05]  /*18350*/  BRA.DIV ~URZ, `(.L_x_4973) ;  /* 0x00002e727f007947 */ /* 0x000fea000b800000 */
[----:B--2---:R2:W3:Y:S02]  /*18360*/  SHFL.IDX PT, R4, R5, 0x2, 0x181f ;  /* 0x00581f0005047f89 */ /* 0x0044e400000e0000 */
.L_x_5036:
[----:B------:R-:W-:Y:S05]  /*18370*/  BRA.DIV ~URZ, `(.L_x_4974) ;  /* 0x00002ec27f007947 */ /* 0x000fea000b800000 */
[----:B-1----:R1:W2:Y:S02]  /*18380*/  SHFL.IDX PT, R0, R14, 0x2, 0x181f ;  /* 0x00581f000e007f89 */ /* 0x0022a400000e0000 */
.L_x_5037:
        /* <DEDUP_REMOVED lines=16> */
.L_x_4976:
[----:B------:R-:W-:Y:S05]  /*18490*/  BSYNC B0 ;  /* 0x0000000000007941 */ /* 0x000fea0003800000 */
.L_x_4975:
[----:B------:R-:W-:Y:S05]  /*184a0*/  BRA.DIV ~URZ, `(.L_x_4977) ;  /* 0x00002e027f007947 */ /* 0x000fea000b800000 */
[----:B---3--:R3:W1:Y:S04]  /*184b0*/  SHFL.IDX PT, R4, R5, 0x3, 0x181f ;  /* 0x00781f0005047f89 */ /* 0x00866800000e0000 */
[----:B--2---:R3:W2:Y:S02]  /*184c0*/  SHFL.IDX PT, R0, R14, 0x3, 0x181f ;  /* 0x00781f000e007f89 */ /* 0x0046a400000e0000 */
.L_x_5038:
        /* <DEDUP_REMOVED lines=15> */
.L_x_4957:
[----:B------:R-:W-:Y:S05]  /*185c0*/  BSYNC B1 ;  /* 0x0000000000017941 */ /* 0x000fea0003800000 */
.L_x_4941:
        /* <DEDUP_REMOVED lines=12> */
.L_x_5039:
[----:B------:R-:W-:Y:S05]  /*18690*/  BRA.DIV ~URZ, `(.L_x_4980) ;  /* 0x00002d527f007947 */ /* 0x000fea000b800000 */
[----:B------:R2:W3:Y:S02]  /*186a0*/  SHFL.IDX PT, R6, R35, 0x1, 0x1f ;  /* 0x00201f0023067f89 */ /* 0x0004e400000e0000 */
.L_x_5040:
        /* <DEDUP_REMOVED lines=18> */
.L_x_5041:
        /* <DEDUP_REMOVED lines=16> */
.L_x_5042:
[----:B---3--:R-:W-:Y:S01]  /*188d0*/  IMAD R0, R0, c[0x0][0x538], RZ ;  /* 0x00014e0000007a24 */ /* 0x008fe200078e02ff */
[----:B------:R-:W-:Y:S04]  /*188e0*/  BSSY B1, `(.L_x_4983) ;  /* 0x000007e000017945 */ /* 0x000fe80003800000 */
[----:B------:R-:W-:-:S04]  /*188f0*/  IADD3 R6, R0, R6, RZ ;  /* 0x0000000600067210 */ /* 0x000fc80007ffe0ff */
[----:B----4-:R-:W-:-:S13]  /*18900*/  ISETP.GT.AND P0, PT, R6, R9, PT ;  /* 0x000000090600720c */ /* 0x010fda0003f04270 */
[----:B------:R-:W-:Y:S05]  /*18910*/  @P0 BRA `(.L_x_4984) ;  /* 0x0000025000000947 */ /* 0x000fea0003800000 */
.L_x_4988:
        /* <DEDUP_REMOVED lines=17> */
.L_x_5043:
        /* <DEDUP_REMOVED lines=16> */
.L_x_5044:
[----:B---3--:R-:W-:-:S05]  /*18b30*/  IMAD R0, R0, c[0x0][0x538], RZ ;  /* 0x00014e0000007a24 */ /* 0x008fca00078e02ff */
[----:B------:R-:W-:-:S04]  /*18b40*/  IADD3 R6, R0, R6, RZ ;  /* 0x0000000600067210 */ /* 0x000fc80007ffe0ff */
[----:B------:R-:W-:-:S13]  /*18b50*/  ISETP.GT.AND P0, PT, R6, R9, PT ;  /* 0x000000090600720c */ /* 0x000fda0003f04270 */
[----:B-12---:R-:W-:Y:S05]  /*18b60*/  @!P0 BRA `(.L_x_4988) ;  /* 0xfffffdb000008947 */ /* 0x006fea000383ffff */
.L_x_4984:
[----:B------:R-:W-:-:S05]  /*18b70*/  IADD3 R14, -R0, R6, RZ ;  /* 0x00000006000e7210 */ /* 0x000fca0007ffe1ff */
[----:B------:R-:W-:-:S05]  /*18b80*/  IMAD R0, R4, c[0x0][0x538], R14 ;  /* 0x00014e0004007a24 */ /* 0x000fca00078e020e */
[----:B------:R-:W-:Y:S01]  /*18b90*/  ISETP.GT.AND P0, PT, R0, R9, PT ;  /* 0x000000090000720c */ /* 0x000fe20003f04270 */
[----:B------:R-:W-:-:S12]  /*18ba0*/  BRA.DIV ~URZ, `(.L_x_4989) ;  /* 0x00002ca27f007947 */ /* 0x000fd8000b800000 */
[----:B------:R-:W-:-:S04]  /*18bb0*/  VOTE.ANY R0, PT, !P0 ;  /* 0x0000000000007806 */ /* 0x000fc800040e0100 */
.L_x_5045:
[----:B------:R3:W4:Y:S01]  /*18bc0*/  POPC R13, R0 ;  /* 0x00000000000d7309 */ /* 0x0007220000000000 */
[----:B------:R-:W-:Y:S05]  /*18bd0*/  BRA.DIV ~URZ, `(.L_x_4990) ;  /* 0x00002cb27f007947 */ /* 0x000fea000b800000 */
[----:B----4-:R4:W1:Y:S04]  /*18be0*/  SHFL.IDX PT, R12, R7, R13, 0x1f ;  /* 0x00001f0d070c7589 */ /* 0x01086800000e0000 */
[----:B------:R4:W2:Y:S02]  /*18bf0*/  SHFL.IDX PT, R5, R8, R13, 0x1f ;  /* 0x00001f0d08057589 */ /* 0x0008a400000e0000 */
.L_x_5046:
[----:B------:R-:W-:Y:S01]  /*18c00*/  ISETP.NE.AND P0, PT, R0, RZ, PT ;  /* 0x000000ff0000720c */ /* 0x000fe20003f05270 */
[----:B------:R-:W-:-:S12]  /*18c10*/  BSSY B0, `(.L_x_4991) ;  /* 0x0000005000007945 */ /* 0x000fd80003800000 */
[----:B------:R-:W-:Y:S05]  /*18c20*/  @!P0 BRA `(.L_x_4992) ;  /* 0x0000003000008947 */ /* 0x000fea0003800000 */
[----:B---3--:R-:W-:Y:S01]  /*18c30*/  IADD3 R0, R13, -0x1, RZ ;  /* 0xffffffff0d007810 */ /* 0x008fe20007ffe0ff */
[----:B------:R-:W-:Y:S05]  /*18c40*/  BRA.DIV ~URZ, `(.L_x_4993) ;  /* 0x00002d127f007947 */ /* 0x000fea000b800000 */
[----:B------:R3:W4:Y:S02]  /*18c50*/  SHFL.IDX PT, R15, R4, R0, 0x1f ;  /* 0x00001f00040f7589 */ /* 0x00072400000e0000 */
.L_x_4992:
[----:B------:R-:W-:Y:S05]  /*18c60*/  BSYNC B0 ;  /* 0x0000000000007941 */ /* 0x000fea0003800000 */
.L_x_4991:
        /* <DEDUP_REMOVED lines=65> */
.L_x_4985:
[----:B------:R-:W-:Y:S01]  /*19080*/  IMAD.MOV.U32 R236, RZ, RZ, R9 ;  /* 0x000000ffffec7224 */ /* 0x000fe200078e0009 */
[----:B------:R-:W-:Y:S01]  /*19090*/  MOV R238, RZ ;  /* 0x000000ff00ee7202 */ /* 0x000fe20000000f00 */
[----:B------:R-:W-:Y:S01]  /*190a0*/  IMAD.MOV.U32 R237, RZ, RZ, RZ ;  /* 0x000000ffffed7224 */ /* 0x000fe200078e00ff */
[----:B------:R-:W-:Y:S02]  /*190b0*/  MOV R239, c[0x0][0x53c] ;  /* 0x00014f0000ef7a02 */ /* 0x000fe40000000f00 */
.L_x_4994:
[----:B------:R-:W-:Y:S05]  /*190c0*/  BSYNC B1 ;  /* 0x0000000000017941 */ /* 0x000fea0003800000 */
.L_x_4983:
[----:B------:R-:W-:Y:S01]  /*190d0*/  WARPSYNC 0xffffffff ;  /* 0xffffffff00007948 */ /* 0x000fe20003800000 */
[----:B------:R-:W-:Y:S01]  /*190e0*/  BAR.SYNC.DEFER_BLOCKING 0x4, 0x100 ;  /* 0x0104000000007b1d */ /* 0x000fe20000010000 */
[----:B------:R-:W-:-:S13]  /*190f0*/  ISETP.NE.AND P0, PT, R16, RZ, PT ;  /* 0x000000ff1000720c */ /* 0x000fda0003f05270 */
[----:B------:R3:W-:Y:S04]  /*19100*/  @!P0 STS.128 [0x24100], R236 ;  /* 0x024100ecff008388 */ /* 0x0007e80000000c00 */
[----:B------:R-:W-:Y:S06]  /*19110*/  BAR.ARV 0x5, 0x100 ;  /* 0x0144000000007b1d */ /* 0x000fec0000002000 */
.L_x_4978:
[----:B-1----:R-:W-:-:S13]  /*19120*/  ISETP.GE.AND P0, PT, R239, c[0x0][0x53c], PT ;  /* 0x00014f00ef007a0c */ /* 0x002fda0003f06270 */
[----:B--23--:R-:W-:Y:S01]  /*19130*/  @P0 CALL.REL.NOINC `(.L_x_4995) ;  /* 0x0000001000000944 */ /* 0x00cfe20003c00000 */
[----:B------:R-:W-:Y:S05]  /*19140*/  BRA `(.L_x_4996) ;  /* 0xfffe88b000007947 */ /* 0x000fea000383ffff */
.L_x_4995:
[----:B------:R-:W-:Y:S05]  /*19150*/  EXIT ;  /* 0x000000000000794d */ /* 0x000fea0003800000 */
.L_x_4815:
[----:B------:R-:W-:Y:S01]  /*19160*/  IMAD.MOV.U32 R0, RZ, RZ, R5 ;  /* 0x000000ffff007224 */ /* 0x000fe200078e0005 */
[----:B------:R-:W-:Y:S02]  /*19170*/  MOV R3, 0x1 ;  /* 0x0000000100037802 */ /* 0x000fe40000000f00 */
[----:B------:R-:W-:Y:S02]  /*19180*/  MOV R2, 0x191a0 ;  /* 0x000191a000027802 */ /* 0x000fe40000000f00 */
[----:B--2---:R-:W-:Y:S05]  /*19190*/  CALL.REL.NOINC `($__internal_84_$__cuda_sm70_shflsync_up_p) ;  /* 0x000028d000007944 */ /* 0x004fea0003c00000 */
[----:B------:R-:W-:Y:S01]  /*191a0*/  MOV R0, R4 ;  /* 0x0000000400007202 */ /* 0x000fe20000000f00 */
[----:B------:R-:W-:Y:S05]  /*191b0*/  BRA `(.L_x_4997) ;  /* 0xfffe729000007947 */ /* 0x000fea000383ffff */
.L_x_4816:
[----:B------:R-:W-:Y:S01]  /*191c0*/  IMAD.MOV.U32 R0, RZ, RZ, R5 ;  /* 0x000000ffff007224 */ /* 0x000fe200078e0005 */
[----:B------:R-:W-:Y:S02]  /*191d0*/  MOV R3, 0x2 ;  /* 0x0000000200037802 */ /* 0x000fe40000000f00 */
[----:B------:R-:W-:Y:S02]  /*191e0*/  MOV R2, 0x19200 ;  /* 0x0001920000027802 */ /* 0x000fe40000000f00 */
[----:B--2---:R-:W-:Y:S05]  /*191f0*/  CALL.REL.NOINC `($__internal_84_$__cuda_sm70_shflsync_up_p) ;  /* 0x0000287000007944 */ /* 0x004fea0003c00000 */
[----:B------:R-:W-:Y:S01]  /*19200*/  SEL R4, R4, RZ, P4 ;  /* 0x000000ff04047207 */ /* 0x000fe20002000000 */
[----:B------:R-:W-:Y:S01]  /*19210*/  IMAD.MOV.U32 R3, RZ, RZ, 0x4 ;  /* 0x00000004ff037424 */ /* 0x000fe200078e00ff */
[----:B------:R-:W-:-:S03]  /*19220*/  MOV R2, 0x19250 ;  /* 0x0001925000027802 */ /* 0x000fc60000000f00 */
[----:B------:R-:W-:Y:S02]  /*19230*/  IMAD.IADD R0, R5, 0x1, R4 ;  /* 0x0000000105007824 */ /* 0x000fe400078e0204 */
[----:B------:R-:W-:Y:S05]  /*19240*/  CALL.REL.NOINC `($__internal_84_$__cuda_sm70_shflsync_up_p) ;  /* 0x0000282000007944 */ /* 0x000fea0003c00000 */
        /* <DEDUP_REMOVED lines=12> */
[----:B------:R-:W-:Y:S02]  /*19310*/  MOV R3, 0x1f ;  /* 0x0000001f00037802 */ /* 0x000fe40000000f00 */
[----:B------:R-:W-:Y:S01]  /*19320*/  MOV R2, 0x19360 ;  /* 0x0001936000027802 */ /* 0x000fe20000000f00 */
[----:B------:R-:W-:-:S04]  /*19330*/  IMAD.IADD R4, R0, 0x1, R4 ;  /* 0x0000000100047824 */ /* 0x000fc800078e0204 */
[----:B------:R-:W-:Y:S02]  /*19340*/  IMAD.MOV.U32 R33, RZ, RZ, R4 ;  /* 0x000000ffff217224 */ /* 0x000fe400078e0004 */
[----:B------:R-:W-:Y:S05]  /*19350*/  CALL.REL.NOINC `($__internal_83_$__cuda_sm70_shflsync_idx_p) ;  /* 0x000026c000007944 */ /* 0x000fea0003c00000 */
[----:B------:R-:W-:Y:S01]  /*19360*/  MOV R0, R34 ;  /* 0x0000002200007202 */ /* 0x000fe20000000f00 */
[----:B------:R-:W-:Y:S05]  /*19370*/  BRA `(.L_x_4998) ;  /* 0xfffe71d000007947 */ /* 0x000fea000383ffff */
.L_x_4818:
[----:B------:R-:W-:Y:S02]  /*19380*/  SEL R0, RZ, 0x1, P0 ;  /* 0x00000001ff007807 */ /* 0x000fe40000000000 */
[----:B------:R-:W-:Y:S02]  /*19390*/  MOV R2, 0x193b0 ;  /* 0x000193b000027802 */ /* 0x000fe40000000f00 */
[----:B--2---:R-:W-:Y:S05]  /*193a0*/  CALL.REL.NOINC `($__internal_85_$__cuda_sm70_votesync_ballot) ;  /* 0x0000272000007944 */ /* 0x004fea0003c00000 */
[----:B------:R-:W-:Y:S05]  /*193b0*/  BRA `(.L_x_4999) ;  /* 0xfffe722000007947 */ /* 0x000fea000383ffff */
.L_x_4819:
[----:B------:R-:W-:Y:S01]  /*193c0*/  IMAD.MOV.U32 R33, RZ, RZ, R8 ;  /* 0x000000ffff217224 */ /* 0x000fe200078e0008 */
[----:B---3--:R-:W-:Y:S01]  /*193d0*/  MOV R32, R12 ;  /* 0x0000000c00207202 */ /* 0x008fe20000000f00 */
[----:B------:R-:W-:Y:S01]  /*193e0*/  IMAD.MOV.U32 R3, RZ, RZ, 0x1f ;  /* 0x0000001fff037424 */ /* 0x000fe200078e00ff */
[----:B------:R-:W-:Y:S02]  /*193f0*/  MOV R2, 0x19410 ;  /* 0x0001941000027802 */ /* 0x000fe40000000f00 */
[----:B-12---:R-:W-:Y:S05]  /*19400*/  CALL.REL.NOINC `($__internal_83_$__cuda_sm70_shflsync_idx_p) ;  /* 0x0000261000007944 */ /* 0x006fea0003c00000 */
[----:B------:R-:W-:Y:S01]  /*19410*/  IMAD.MOV.U32 R11, RZ, RZ, R34 ;  /* 0x000000ffff0b7224 */ /* 0x000fe200078e0022 */
[----:B------:R-:W-:Y:S01]  /*19420*/  MOV R33, R7 ;  /* 0x0000000700217202 */ /* 0x000fe20000000f00 */
[----:B------:R-:W-:Y:S01]  /*19430*/  IMAD.MOV.U32 R5, RZ, RZ, RZ ;  /* 0x000000ffff057224 */ /* 0x000fe200078e00ff */
[----:B------:R-:W-:Y:S01]  /*19440*/  MOV R32, R12 ;  /* 0x0000000c00207202 */ /* 0x000fe20000000f00 */
[----:B------:R-:W-:Y:S01]  /*19450*/  IMAD.MOV.U32 R3, RZ, RZ, 0x1f ;  /* 0x0000001fff037424 */ /* 0x000fe200078e00ff */
[----:B------:R-:W-:-:S02]  /*19460*/  MOV R2, 0x19480 ;  /* 0x0001948000027802 */ /* 0x000fc40000000f00 */
[----:B------:R-:W-:Y:S05]  /*19470*/  CALL.REL.NOINC `($__internal_83_$__cuda_sm70_shflsync_idx_p) ;  /* 0x000025a000007944 */ /* 0x000fea0003c00000 */
[----:B------:R-:W-:Y:S01]  /*19480*/  MOV R10, R34 ;  /* 0x00000022000a7202 */ /* 0x000fe20000000f00 */
[----:B------:R-:W-:Y:S05]  /*19490*/  BRA `(.L_x_5000) ;  /* 0xfffe719000007947 */ /* 0x000fea000383ffff */
.L_x_4822:
[----:B------:R-:W-:Y:S01]  /*194a0*/  IMAD.MOV.U32 R33, RZ, RZ, R4 ;  /* 0x000000ffff217224 */ /* 0x000fe200078e0004 */
[----:B------:R-:W-:-:S02]  /*194b0*/  MOV R3, 0x1f ;  /* 0x0000001f00037802 */ /* 0x000fc40000000f00 */
[----:B------:R-:W-:Y:S02]  /*194c0*/  MOV R2, 0x194e0 ;  /* 0x000194e000027802 */ /* 0x000fe40000000f00 */
[----:B-1234-:R-:W-:Y:S05]  /*194d0*/  CALL.REL.NOINC `($__internal_83_$__cuda_sm70_shflsync_idx_p) ;  /* 0x0000254000007944 */ /* 0x01efea0003c00000 */
[----:B------:R-:W-:Y:S01]  /*194e0*/  MOV R5, R34 ;  /* 0x0000002200057202 */ /* 0x000fe20000000f00 */
[----:B------:R-:W-:Y:S05]  /*194f0*/  BRA `(.L_x_4821) ;  /* 0xfffe719000007947 */ /* 0x000fea000383ffff */
.L_x_4858:
[----:B------:R-:W-:Y:S01]  /*19500*/  IMAD.MOV.U32 R33, RZ, RZ, R12 ;  /* 0x000000ffff217224 */ /* 0x000fe200078e000c */
[----:B------:R-:W-:Y:S01]  /*19510*/  MOV R32, RZ ;  /* 0x000000ff00207202 */ /* 0x000fe20000000f00 */
[----:B------:R-:W-:Y:S01]  /*19520*/  IMAD.MOV.U32 R3, RZ, RZ, 0x181f ;  /* 0x0000181fff037424 */ /* 0x000fe200078e00ff */
[----:B------:R-:W-:Y:S02]  /*19530*/  MOV R2, 0x19550 ;  /* 0x0001955000027802 */ /* 0x000fe40000000f00 */
[----:B-----5:R-:W-:Y:S05]  /*19540*/  CALL.REL.NOINC `($__internal_83_$__cuda_sm70_shflsync_idx_p) ;  /* 0x000024d000007944 */ /* 0x020fea0003c00000 */
[----:B------:R-:W-:Y:S01]  /*19550*/  MOV R4, R34 ;  /* 0x0000002200047202 */ /* 0x000fe20000000f00 */
[----:B------:R-:W-:Y:S05]  /*19560*/  BRA `(.L_x_5001) ;  /* 0xfffeead000007947 */ /* 0x000fea000383ffff */
.L_x_4859:
[----:B------:R-:W-:Y:S01]  /*19570*/  IMAD.MOV.U32 R33, RZ, RZ, R13 ;  /* 0x000000ffff217224 */ /* 0x000fe200078e000d */
[----:B------:R-:W-:Y:S01]  /*19580*/  MOV R32, RZ ;  /* 0x000000ff00207202 */ /* 0x000fe20000000f00 */
[----:B------:R-:W-:Y:S01]  /*19590*/  IMAD.MOV.U32 R3, RZ, RZ, 0x181f ;  /* 0x0000181fff037424 */ /* 0x000fe200078e00ff */
[----:B------:R-:W-:Y:S02]  /*195a0*/  MOV R2, 0x195c0 ;  /* 0x000195c000027802 */ /* 0x000fe40000000f00 */
[----:B-12--5:R-:W-:Y:S05]  /*195b0*/  CALL.REL.NOINC `($__internal_83_$__cuda_sm70_shflsync_idx_p) ;  /* 0x0000246000007944 */ /* 0x026fea0003c00000 */
[----:B------:R-:W-:Y:S01]  /*195c0*/  MOV R0, R34 ;  /* 0x0000002200007202 */ /* 0x000fe20000000f00 */
[----:B------:R-:W-:Y:S05]  /*195d0*/  BRA `(.L_x_5002) ;  /* 0xfffeea8000007947 */ /* 0x000fea000383ffff */
.L_x_4862:
[----:B------:R-:W-:Y:S01]  /*195e0*/  IMAD.MOV.U32 R33, RZ, RZ, R12 ;  /* 0x000000ffff217224 */ /* 0x000fe200078e000c */
[----:B------:R-:W-:Y:S01]  /*195f0*/  MOV R32, 0x1 ;  /* 0x0000000100207802 */ /* 0x000fe20000000f00 */
[----:B--2---:R-:W-:Y:S01]  /*19600*/  IMAD.MOV.U32 R3, RZ, RZ, 0x181f ;  /* 0x0000181fff037424 */ /* 0x004fe200078e00ff */
[----:B------:R-:W-:-:S02]  /*19610*/  MOV R2, 0x19630 ;  /* 0x0001963000027802 */ /* 0x000fc40000000f00 */
[----:B-1-345:R-:W-:Y:S05]  /*19620*/  CALL.REL.NOINC `($__internal_83_$__cuda_sm70_shflsync_idx_p) ;  /* 0x000023f000007944 */ /* 0x03afea0003c00000 */
[----:B------:R-:W-:Y:S01]  /*19630*/  IMAD.MOV.U32 R4, RZ, RZ, R34 ;  /* 0x000000ffff047224 */ /* 0x000fe200078e0022 */
[----:B------:R-:W-:Y:S01]  /*19640*/  MOV R32, 0x1 ;  /* 0x0000000100207802 */ /* 0x000fe20000000f00 */
[----:B------:R-:W-:Y:S01]  /*19650*/  IMAD.MOV.U32 R33, RZ, RZ, R13 ;  /* 0x000000ffff217224 */ /* 0x000fe200078e000d */
[----:B------:R-:W-:-:S02]  /*19660*/  MOV R3, 0x181f ;  /* 0x0000181f00037802 */ /* 0x000fc40000000f00 */
[----:B------:R-:W-:Y:S02]  /*19670*/  MOV R2, 0x19690 ;  /* 0x0001969000027802 */ /* 0x000fe40000000f00 */
[----:B------:R-:W-:Y:S05]  /*19680*/  CALL.REL.NOINC `($__internal_83_$__cuda_sm70_shflsync_idx_p) ;  /* 0x0000239000007944 */ /* 0x000fea0003c00000 */
[----:B------:R-:W-:Y:S01]  /*19690*/  MOV R0, R34 ;  /* 0x0000002200007202 */ /* 0x000fe20000000f00 */
[----:B------:R-:W-:Y:S05]  /*196a0*/  BRA `(.L_x_5003) ;  /* 0xfffeeaf000007947 */ /* 0x000fea000383ffff */
.L_x_4865:
[----:B------:R-:W-:Y:S01]  /*196b0*/  IMAD.MOV.U32 R33, RZ, RZ, R12 ;  /* 0x000000ffff217224 */ /* 0x000fe200078e000c */
[----:B------:R-:W-:Y:S01]  /*196c0*/  MOV R32, 0x2 ;  /* 0x0000000200207802 */ /* 0x000fe20000000f00 */
[----:B-1----:R-:W-:Y:S01]  /*196d0*/  IMAD.MOV.U32 R3, RZ, RZ, 0x181f ;  /* 0x0000181fff037424 */ /* 0x002fe200078e00ff */
[----:B------:R-:W-:Y:S02]  /*196e0*/  MOV R2, 0x19700 ;  /* 0x0001970000027802 */ /* 0x000fe40000000f00 */
[----:B--2345:R-:W-:Y:S05]  /*196f0*/  CALL.REL.NOINC `($__internal_83_$__cuda_sm70_shflsync_idx_p) ;  /* 0x0000232000007944 */ /* 0x03cfea0003c00000 */
[----:B------:R-:W-:Y:S01]  /*19700*/  MOV R4, R34 ;  /* 0x0000002200047202 */ /* 0x000fe20000000f00 */
[----:B------:R-:W-:Y:S05]  /*19710*/  BRA `(.L_x_5004) ;  /* 0xfffeebb000007947 */ /* 0x000fea000383ffff */
.L_x_4866:
[----:B------:R-:W-:Y:S01]  /*19720*/  IMAD.MOV.U32 R33, RZ, RZ, R13 ;  /* 0x000000ffff217224 */ /* 0x000fe200078e000d */
[----:B------:R-:W-:Y:S01]  /*19730*/  MOV R32, 0x2 ;  /* 0x0000000200207802 */ /* 0x000fe20000000f00 */
[----:B------:R-:W-:Y:S01]  /*19740*/  IMAD.MOV.U32 R3, RZ, RZ, 0x181f ;  /* 0x0000181fff037424 */ /* 0x000fe200078e00ff */
[----:B------:R-:W-:Y:S02]  /*19750*/  MOV R2, 0x19770 ;  /* 0x0001977000027802 */ /* 0x000fe40000000f00 */
[----:B-12345:R-:W-:Y:S05]  /*19760*/  CALL.REL.NOINC `($__internal_83_$__cuda_sm70_shflsync_idx_p) ;  /* 0x000022b000007944 */ /* 0x03efea0003c00000 */
[----:B------:R-:W-:Y:S01]  /*19770*/  MOV R0, R34 ;  /* 0x0000002200007202 */ /* 0x000fe20000000f00 */
[----:B------:R-:W-:Y:S05]  /*19780*/  BRA `(.L_x_5005) ;  /* 0xfffeeb6000007947 */ /* 0x000fea000383ffff */
.L_x_4869:
[----:B------:R-:W-:Y:S01]  /*19790*/  IMAD.MOV.U32 R33, RZ, RZ, R12 ;  /* 0x000000ffff217224 */ /* 0x000fe200078e000c */
[----:B------:R-:W-:Y:S01]  /*197a0*/  MOV R32, 0x3 ;  /* 0x0000000300207802 */ /* 0x000fe20000000f00 */
[----:B-1----:R-:W-:Y:S01]  /*197b0*/  IMAD.MOV.U32 R3, RZ, RZ, 0x181f ;  /* 0x0000181fff037424 */ /* 0x002fe200078e00ff */
[----:B------:R-:W-:-:S02]  /*197c0*/  MOV R2, 0x197e0 ;  /* 0x000197e000027802 */ /* 0x000fc40000000f00 */
[----:B--2345:R-:W-:Y:S05]  /*197d0*/  CALL.REL.NOINC `($__internal_83_$__cuda_sm70_shflsync_idx_p) ;  /* 0x0000224000007944 */ /* 0x03cfea0003c00000 */
        /* <DEDUP_REMOVED lines=8> */
.L_x_4872:
[----:B------:R-:W-:Y:S01]  /*19860*/  IMAD.MOV.U32 R33, RZ, RZ, R5 ;  /* 0x000000ffff217224 */ /* 0x000fe200078e0005 */
[----:B------:R-:W-:Y:S01]  /*19870*/  MOV R32, RZ ;  /* 0x000000ff00207202 */ /* 0x000fe20000000f00 */
[----:B------:R-:W-:Y:S01]  /*19880*/  IMAD.MOV.U32 R3, RZ, RZ, 0x181f ;  /* 0x0000181fff037424 */ /* 0x000fe200078e00ff */
[----:B------:R-:W-:Y:S02]  /*19890*/  MOV R2, 0x198b0 ;  /* 0x000198b000027802 */ /* 0x000fe40000000f00 */
[----:B------:R-:W-:Y:S05]  /*198a0*/  CALL.REL.NOINC `($__internal_83_$__cuda_sm70_shflsync_idx_p) ;  /* 0x0000217000007944 */ /* 0x000fea0003c00000 */
[----:B------:R-:W-:Y:S01]  /*198b0*/  MOV R4, R34 ;  /* 0x0000002200047202 */ /* 0x000fe20000000f00 */
[----:B------:R-:W-:Y:S05]  /*198c0*/  BRA `(.L_x_5007) ;  /* 0xfffef69000007947 */ /* 0x000fea000383ffff */
.L_x_4873:
[----:B------:R-:W-:Y:S01]  /*198d0*/  IMAD.MOV.U32 R33, RZ, RZ, R14 ;  /* 0x000000ffff217224 */ /* 0x000fe200078e000e */
[----:B------:R-:W-:Y:S01]  /*198e0*/  MOV R32, RZ ;  /* 0x000000ff00207202 */ /* 0x000fe20000000f00 */
[----:B------:R-:W-:Y:S01]  /*198f0*/  IMAD.MOV.U32 R3, RZ, RZ, 0x181f ;  /* 0x0000181fff037424 */ /* 0x000fe200078e00ff */
[----:B------:R-:W-:Y:S02]  /*19900*/  MOV R2, 0x19920 ;  /* 0x0001992000027802 */ /* 0x000fe40000000f00 */
[----:B-12---:R-:W-:Y:S05]  /*19910*/  CALL.REL.NOINC `($__internal_83_$__cuda_sm70_shflsync_idx_p) ;  /* 0x0000210000007944 */ /* 0x006fea0003c00000 */
        /* <DEDUP_REMOVED lines=22> */
[----:B--2---:R-:W-:Y:S05]  /*19a80*/  CALL.REL.NOINC `($__internal_83_$__cuda_sm70_shflsync_idx_p) ;  /* 0x00001f9000007944 */ /* 0x004fea0003c00000 */
[----:B------:R-:W-:Y:S01]  /*19a90*/  IMAD.MOV.U32 R8, RZ, RZ, R34 ;  /* 0x000000ffff087224 */ /* 0x000fe200078e0022 */
[----:B------:R-:W-:Y:S01]  /*19aa0*/  MOV R32, 0x1 ;  /* 0x0000000100207802 */ /* 0x000fe20000000f00 */
[----:B------:R-:W-:Y:S01]  /*19ab0*/  IMAD.MOV.U32 R33, RZ, RZ, R14 ;  /* 0x000000ffff217224 */ /* 0x000fe200078e000e */
[----:B------:R-:W-:Y:S02]  /*19ac0*/  MOV R3, 0x181f ;  /* 0x0000181f00037802 */ /* 0x000fe40000000f00 */
[----:B------:R-:W-:Y:S02]  /*19ad0*/  MOV R2, 0x19af0 ;  /* 0x00019af000027802 */ /* 0x000fe40000000f00 */
[----:B------:R-:W-:Y:S05]  /*19ae0*/  CALL.REL.NOINC `($__internal_83_$__cuda_sm70_shflsync_idx_p) ;  /* 0x00001f3000007944 */ /* 0x000fea0003c00000 */
[----:B------:R-:W-:Y:S01]  /*19af0*/  MOV R0, R34 ;  /* 0x0000002200007202 */ /* 0x000fe20000000f00 */
[----:B------:R-:W-:Y:S05]  /*19b00*/  BRA `(.L_x_5008) ;  /* 0xfffef5a000007947 */ /* 0x000fea000383ffff */
.L_x_4878:
[----:B------:R-:W-:Y:S01]  /*19b10*/  IMAD.MOV.U32 R33, RZ, RZ, R0 ;  /* 0x000000ffff217224 */ /* 0x000fe200078e0000 */
[----:B------:R-:W-:Y:S01]  /*19b20*/  MOV R32, RZ ;  /* 0x000000ff00207202 */ /* 0x000fe20000000f00 */
[----:B------:R-:W-:Y:S01]  /*19b30*/  IMAD.MOV.U32 R3, RZ, RZ, 0x1c1f ;  /* 0x00001c1fff037424 */ /* 0x000fe200078e00ff */
[----:B------:R-:W-:-:S02]  /*19b40*/  MOV R2, 0x19b60 ;  /* 0x00019b6000027802 */ /* 0x000fc40000000f00 */
[----:B------:R-:W-:Y:S05]  /*19b50*/  CALL.REL.NOINC `($__internal_83_$__cuda_sm70_shflsync_idx_p) ;  /* 0x00001ec000007944 */ /* 0x000fea0003c00000 */
[----:B------:R-:W-:Y:S01]  /*19b60*/  MOV R8, R34 ;  /* 0x0000002200087202 */ /* 0x000fe20000000f00 */
[----:B------:R-:W-:Y:S05]  /*19b70*/  BRA `(.L_x_5009) ;  /* 0xfffef82000007947 */ /* 0x000fea000383ffff */
.L_x_4879:
[----:B------:R-:W-:Y:S01]  /*19b80*/  IMAD.MOV.U32 R33, RZ, RZ, R6 ;  /* 0x000000ffff217224 */ /* 0x000fe200078e0006 */
[----:B------:R-:W-:Y:S01]  /*19b90*/  MOV R32, RZ ;  /* 0x000000ff00207202 */ /* 0x000fe20000000f00 */
[----:B------:R-:W-:Y:S01]  /*19ba0*/  IMAD.MOV.U32 R3, RZ, RZ, 0x1c1f ;  /* 0x00001c1fff037424 */ /* 0x000fe200078e00ff */
[----:B------:R-:W-:-:S02]  /*19bb0*/  MOV R2, 0x19bd0 ;  /* 0x00019bd000027802 */ /* 0x000fc40000000f00 */
[----:B-12---:R-:W-:Y:S05]  /*19bc0*/  CALL.REL.NOINC `($__internal_83_$__cuda_sm70_shflsync_idx_p) ;  /* 0x00001e5000007944 */ /* 0x006fea0003c00000 */
[----:B------:R-:W-:Y:S01]  /*19bd0*/  IMAD.MOV.U32 R33, RZ, RZ, R5 ;  /* 0x000000ffff217224 */ /* 0x000fe200078e0005 */
[----:B------:R-:W-:Y:S01]  /*19be0*/  MOV R32, RZ ;  /* 0x000000ff00207202 */ /* 0x000fe20000000f00 */
[----:B------:R-:W-:Y:S01]  /*19bf0*/  IMAD.MOV.U32 R3, RZ, RZ, 0x1c1f ;  /* 0x00001c1fff037424 */ /* 0x000fe200078e00ff */
[----:B------:R-:W-:Y:S01]  /*19c00*/  MOV R4, R34 ;  /* 0x0000002200047202 */ /* 0x000fe20000000f00 */
[----:B------:R-:W-:Y:S01]  /*19c10*/  IMAD.MOV.U32 R5, RZ, RZ, R8 ;  /* 0x000000ffff057224 */ /* 0x000fe200078e0008 */
[----:B------:R-:W-:-:S02]  /*19c20*/  MOV R2, 0x19c40 ;  /* 0x00019c4000027802 */ /* 0x000fc40000000f00 */
[----:B------:R-:W-:Y:S05]  /*19c30*/  CALL.REL.NOINC `($__internal_83_$__cuda_sm70_shflsync_idx_p) ;  /* 0x00001de000007944 */ /* 0x000fea0003c00000 */
[----:B------:R-:W-:Y:S01]  /*19c40*/  IMAD.MOV.U32 R30, RZ, RZ, R34 ;  /* 0x000000ffff1e7224 */ /* 0x000fe200078e0022 */
[----:B------:R-:W-:Y:S01]  /*19c50*/  MOV R32, RZ ;  /* 0x000000ff00207202 */ /* 0x000fe20000000f00 */
[----:B------:R-:W-:Y:S01]  /*19c60*/  IMAD.MOV.U32 R33, RZ, RZ, R12 ;  /* 0x000000ffff217224 */ /* 0x000fe200078e000c */
[----:B------:R-:W-:-:S02]  /*19c70*/  MOV R3, 0x1c1f ;  /* 0x00001c1f00037802 */ /* 0x000fc40000000f00 */
[----:B------:R-:W-:Y:S02]  /*19c80*/  MOV R2, 0x19ca0 ;  /* 0x00019ca000027802 */ /* 0x000fe40000000f00 */
[----:B------:R-:W-:Y:S05]  /*19c90*/  CALL.REL.NOINC `($__internal_83_$__cuda_sm70_shflsync_idx_p) ;  /* 0x00001d8000007944 */ /* 0x000fea0003c00000 */
[----:B------:R-:W-:Y:S01]  /*19ca0*/  MOV R0, R34 ;  /* 0x0000002200007202 */ /* 0x000fe20000000f00 */
[----:B------:R-:W-:Y:S05]  /*19cb0*/  BRA `(.L_x_5010) ;  /* 0xfffef73000007947 */ /* 0x000fea000383ffff */
.L_x_4904:
[----:B------:R-:W-:Y:S01]  /*19cc0*/  IMAD.MOV.U32 R33, RZ, RZ, R0 ;  /* 0x000000ffff217224 */ /* 0x000fe200078e0000 */
[----:B------:R-:W-:Y:S01]  /*19cd0*/  MOV R32, RZ ;  /* 0x000000ff00207202 */ /* 0x000fe20000000f00 */
[----:B------:R-:W-:Y:S01]  /*19ce0*/  IMAD.MOV.U32 R3, RZ, RZ, 0x1c1f ;  /* 0x00001c1fff037424 */ /* 0x000fe200078e00ff */
[----:B------:R-:W-:Y:S02]  /*19cf0*/  MOV R2, 0x19d10 ;  /* 0x00019d1000027802 */ /* 0x000fe40000000f00 */
[----:B------:R-:W-:Y:S05]  /*19d00*/  CALL.REL.NOINC `($__internal_83_$__cuda_sm70_shflsync_idx_p) ;  /* 0x00001d1000007944 */ /* 0x000fea0003c00000 */
[----:B------:R-:W-:Y:S01]  /*19d10*/  MOV R0, R34 ;  /* 0x0000002200007202 */ /* 0x000fe20000000f00 */
[----:B------:R-:W-:Y:S05]  /*19d20*/  BRA `(.L_x_5011) ;  /* 0xffff210000007947 */ /* 0x000fea000383ffff */
.L_x_4905:
[----:B------:R-:W-:Y:S01]  /*19d30*/  IMAD.MOV.U32 R33, RZ, RZ, R6 ;  /* 0x000000ffff217224 */ /* 0x000fe200078e0006 */
[----:B------:R-:W-:Y:S01]  /*19d40*/  MOV R32, RZ ;  /* 0x000000ff00207202 */ /* 0x000fe20000000f00 */
[----:B------:R-:W-:Y:S01]  /*19d50*/  IMAD.MOV.U32 R3, RZ, RZ, 0x1c1f ;  /* 0x00001c1fff037424 */ /* 0x000fe200078e00ff */
[----:B------:R-:W-:Y:S02]  /*19d60*/  MOV R2, 0x19d80 ;  /* 0x00019d8000027802 */ /* 0x000fe40000000f00 */
[----:B-1----:R-:W-:Y:S05]  /*19d70*/  CALL.REL.NOINC `($__internal_83_$__cuda_sm70_shflsync_idx_p) ;  /* 0x00001ca000007944 */ /* 0x002fea0003c00000 */
        /* <DEDUP_REMOVED lines=15> */
.L_x_4920:
[----:B------:R-:W-:Y:S01]  /*19e70*/  IMAD.MOV.U32 R33, RZ, RZ, R9 ;  /* 0x000000ffff217224 */ /* 0x000fe200078e0009 */
[----:B------:R-:W-:Y:S01]  /*19e80*/  MOV R32, RZ ;  /* 0x000000ff00207202 */ /* 0x000fe20000000f00 */
[----:B------:R-:W-:Y:S01]  /*19e90*/  IMAD.MOV.U32 R3, RZ, RZ, 0x181f ;  /* 0x0000181fff037424 */ /* 0x000fe200078e00ff */
[----:B------:R-:W-:Y:S02]  /*19ea0*/  MOV R2, 0x19ec0 ;  /* 0x00019ec000027802 */ /* 0x000fe40000000f00 */
[----:B-12345:R-:W-:Y:S05]  /*19eb0*/  CALL.REL.NOINC `($__internal_83_$__cuda_sm70_shflsync_idx_p) ;  /* 0x00001b6000007944 */ /* 0x03efea0003c00000 */
[----:B------:R-:W-:Y:S01]  /*19ec0*/  MOV R8, R34 ;  /* 0x0000002200087202 */ /* 0x000fe20000000f00 */
[----:B------:R-:W-:Y:S05]  /*19ed0*/  BRA `(.L_x_5013) ;  /* 0xffff4df000007947 */ /* 0x000fea000383ffff */
.L_x_4921:
[----:B------:R-:W-:Y:S01]  /*19ee0*/  IMAD.MOV.U32 R33, RZ, RZ, R23 ;  /* 0x000000ffff217224 */ /* 0x000fe200078e0017 */
[----:B------:R-:W-:Y:S01]  /*19ef0*/  MOV R32, RZ ;  /* 0x000000ff00207202 */ /* 0x000fe20000000f00 */
[----:B------:R-:W-:Y:S01]  /*19f00*/  IMAD.MOV.U32 R3, RZ, RZ, 0x181f ;  /* 0x0000181fff037424 */ /* 0x000fe200078e00ff */
[----:B------:R-:W-:Y:S02]  /*19f10*/  MOV R2, 0x19f30 ;  /* 0x00019f3000027802 */ /* 0x000fe40000000f00 */
[----:B-12345:R-:W-:Y:S05]  /*19f20*/  CALL.REL.NOINC `($__internal_83_$__cuda_sm70_shflsync_idx_p) ;  /* 0x00001af000007944 */ /* 0x03efea0003c00000 */
        /* <DEDUP_REMOVED lines=22> */
[----:B------:R-:W-:Y:S05]  /*1a090*/  CALL.REL.NOINC `($__internal_83_$__cuda_sm70_shflsync_idx_p) ;  /* 0x0000198000007944 */ /* 0x000fea0003c00000 */
        /* <DEDUP_REMOVED lines=8> */
.L_x_4924:
[----:B------:R-:W-:Y:S01]  /*1a120*/  IMAD.MOV.U32 R33, RZ, RZ, R5 ;  /* 0x000000ffff217224 */ /* 0x000fe200078e0005 */
[----:B------:R-:W-:Y:S01]  /*1a130*/  MOV R32, RZ ;  /* 0x000000ff00207202 */ /* 0x000fe20000000f00 */
[----:B------:R-:W-:Y:S01]  /*1a140*/  IMAD.MOV.U32 R3, RZ, RZ, 0x181f ;  /* 0x0000181fff037424 */ /* 0x000fe200078e00ff */
[----:B------:R-:W-:-:S02]  /*1a150*/  MOV R2, 0x1a170 ;  /* 0x0001a17000027802 */ /* 0x000fc40000000f00 */
[----:B------:R-:W-:Y:S05]  /*1a160*/  CALL.REL.NOINC `($__internal_83_$__cuda_sm70_shflsync_idx_p) ;  /* 0x000018b000007944 */ /* 0x000fea0003c00000 */
[----:B------:R-:W-:Y:S01]  /*1a170*/  MOV R4, R34 ;  /* 0x0000002200047202 */ /* 0x000fe20000000f00 */
[----:B------:R-:W-:Y:S05]  /*1a180*/  BRA `(.L_x_5015) ;  /* 0xffff708000007947 */ /* 0x000fea000383ffff */
.L_x_4925:
[----:B------:R-:W-:Y:S01]  /*1a190*/  IMAD.MOV.U32 R33, RZ, RZ, R6 ;  /* 0x000000ffff217224 */ /* 0x000fe200078e0006 */
[----:B------:R-:W-:Y:S01]  /*1a1a0*/  MOV R32, RZ ;  /* 0x000000ff00207202 */ /* 0x000fe20000000f00 */
[----:B------:R-:W-:Y:S01]  /*1a1b0*/  IMAD.MOV.U32 R3, RZ, RZ, 0x181f ;  /* 0x0000181fff037424 */ /* 0x000fe200078e00ff */
[----:B------:R-:W-:-:S02]  /*1a1c0*/  MOV R2, 0x1a1e0 ;  /* 0x0001a1e000027802 */ /* 0x000fc40000000f00 */
[----:B-12---:R-:W-:Y:S05]  /*1a1d0*/  CALL.REL.NOINC `($__internal_83_$__cuda_sm70_shflsync_idx_p) ;  /* 0x0000184000007944 */ /* 0x006fea0003c00000 */
        /* <DEDUP_REMOVED lines=22> */
[----:B-1----:R-:W-:Y:S05]  /*1a340*/  CALL.REL.NOINC `($__internal_83_$__cuda_sm70_shflsync_idx_p) ;  /* 0x000016d000007944 */ /* 0x002fea0003c00000 */
        /* <DEDUP_REMOVED lines=8> */
.L_x_4929:
[----:B------:R-:W-:Y:S01]  /*1a3d0*/  MOV R32, RZ ;  /* 0x000000ff00207202 */ /* 0x000fe20000000f00 */
[----:B------:R-:W-:Y:S01]  /*1a3e0*/  IMAD.MOV.U32 R33, RZ, RZ, R9 ;  /* 0x000000ffff217224 */ /* 0x000fe200078e0009 */
[----:B------:R-:W-:Y:S01]  /*1a3f0*/  MOV R2, 0x1a420 ;  /* 0x0001a42000027802 */ /* 0x000fe20000000f00 */
[----:B------:R-:W-:Y:S02]  /*1a400*/  IMAD.MOV.U32 R3, RZ, RZ, 0x181f ;  /* 0x0000181fff037424 */ /* 0x000fe400078e00ff */
[----:B--234-:R-:W-:Y:S05]  /*1a410*/  CALL.REL.NOINC `($__internal_83_$__cuda_sm70_shflsync_idx_p) ;  /* 0x0000160000007944 */ /* 0x01cfea0003c00000 */
[----:B------:R-:W-:Y:S01]  /*1a420*/  MOV R5, R34 ;  /* 0x0000002200057202 */ /* 0x000fe20000000f00 */
[----:B------:R-:W-:-:S05]  /*1a430*/  BRA `(.L_x_5017) ;  /* 0xffff739000007947 */ /* 0x000fca000383ffff */
.L_x_4930:
[----:B------:R-:W-:Y:S01]  /*1a440*/  MOV R32, RZ ;  /* 0x000000ff00207202 */ /* 0x000fe20000000f00 */
[----:B------:R-:W-:Y:S01]  /*1a450*/  IMAD.MOV.U32 R33, RZ, RZ, R16 ;  /* 0x000000ffff217224 */ /* 0x000fe200078e0010 */
[----:B------:R-:W-:Y:S01]  /*1a460*/  MOV R2, 0x1a490 ;  /* 0x0001a49000027802 */ /* 0x000fe20000000f00 */
[----:B------:R-:W-:Y:S02]  /*1a470*/  IMAD.MOV.U32 R3, RZ, RZ, 0x181f ;  /* 0x0000181fff037424 */ /* 0x000fe400078e00ff */
[----:B-1234-:R-:W-:Y:S05]  /*1a480*/  CALL.REL.NOINC `($__internal_83_$__cuda_sm70_shflsync_idx_p) ;  /* 0x0000159000007944 */ /* 0x01efea0003c00000 */
        /* <DEDUP_REMOVED lines=23> */
[----:B------:R-:W-:Y:S05]  /*1a600*/  CALL.REL.NOINC `($__internal_83_$__cuda_sm70_shflsync_idx_p) ;  /* 0x0000141000007944 */ /* 0x000fea0003c00000 */
[----:B------:R-:W-:Y:S01]  /*1a610*/  MOV R32, 0x1 ;  /* 0x0000000100207802 */ /* 0x000fe20000000f00 */
[----:B------:R-:W-:Y:S01]  /*1a620*/  IMAD.MOV.U32 R5, RZ, RZ, R34 ;  /* 0x000000ffff057224 */ /* 0x000fe200078e0022 */
[----:B------:R-:W-:Y:S01]  /*1a630*/  MOV R3, 0x181f ;  /* 0x0000181f00037802 */ /* 0x000fe20000000f00 */
[----:B------:R-:W-:Y:S01]  /*1a640*/  IMAD.MOV.U32 R33, RZ, RZ, R16 ;  /* 0x000000ffff217224 */ /* 0x000fe200078e0010 */
[----:B------:R-:W-:Y:S02]  /*1a650*/  MOV R2, 0x1a670 ;  /* 0x0001a67000027802 */ /* 0x000fe40000000f00 */
[----:B------:R-:W-:Y:S05]  /*1a660*/  CALL.REL.NOINC `($__internal_83_$__cuda_sm70_shflsync_idx_p) ;  /* 0x000013b000007944 */ /* 0x000fea0003c00000 */
[----:B------:R-:W-:Y:S01]  /*1a670*/  MOV R2, R34 ;  /* 0x0000002200027202 */ /* 0x000fe20000000f00 */
[----:B------:R-:W-:-:S05]  /*1a680*/  BRA `(.L_x_5018) ;  /* 0xffff72a000007947 */ /* 0x000fca000383ffff */
.L_x_4931:
[----:B------:R-:W-:Y:S01]  /*1a690*/  MOV R150, 0x2 ;  /* 0x0000000200967802 */ /* 0x000fe20000000f00 */
[----:B------:R-:W-:Y:S01]  /*1a6a0*/  IMAD.MOV.U32 R2, RZ, RZ, R8 ;  /* 0x000000ffff027224 */ /* 0x000fe200078e0008 */
[----:B------:R-:W-:Y:S02]  /*1a6b0*/  MOV R3, 0x1a6d0 ;  /* 0x0001a6d000037802 */ /* 0x000fe40000000f00 */
[----:B------:R-:W-:Y:S05]  /*1a6c0*/  CALL.REL.NOINC `($__internal_82_$__cuda_sm70_shflsync_bfly_p) ;  /* 0x0000130000007944 */ /* 0x000fea0003c00000 */
[----:B------:R-:W-:Y:S01]  /*1a6d0*/  MOV R2, R150 ;  /* 0x0000009600027202 */ /* 0x000fe20000000f00 */
[----:B------:R-:W-:-:S05]  /*1a6e0*/  BRA `(.L_x_5019) ;  /* 0xffff7fa000007947 */ /* 0x000fca000383ffff */
.L_x_4934:
[----:B------:R-:W-:Y:S01]  /*1a6f0*/  MOV R32, RZ ;  /* 0x000000ff00207202 */ /* 0x000fe20000000f00 */
[----:B------:R-:W-:Y:S01]  /*1a700*/  IMAD.MOV.U32 R33, RZ, RZ, R5 ;  /* 0x000000ffff217224 */ /* 0x000fe200078e0005 */
[----:B------:R-:W-:Y:S01]  /*1a710*/  MOV R2, 0x1a740 ;  /* 0x0001a74000027802 */ /* 0x000fe20000000f00 */
[----:B------:R-:W-:Y:S02]  /*1a720*/  IMAD.MOV.U32 R3, RZ, RZ, 0x181f ;  /* 0x0000181fff037424 */ /* 0x000fe400078e00ff */
[----:B------:R-:W-:Y:S05]  /*1a730*/  CALL.REL.NOINC `($__internal_83_$__cuda_sm70_shflsync_idx_p) ;  /* 0x000012e000007944 */ /* 0x000fea0003c00000 */
[----:B------:R-:W-:Y:S01]  /*1a740*/  MOV R4, R34 ;  /* 0x0000002200047202 */ /* 0x000fe20000000f00 */
[----:B------:R-:W-:-:S05]  /*1a750*/  BRA `(.L_x_5020) ;  /* 0xffff990000007947 */ /* 0x000fca000383ffff */
.L_x_4935:
[----:B------:R-:W-:Y:S01]  /*1a760*/  MOV R32, RZ ;  /* 0x000000ff00207202 */ /* 0x000fe20000000f00 */
[----:B------:R-:W-:Y:S01]  /*1a770*/  IMAD.MOV.U32 R33, RZ, RZ, R12 ;  /* 0x000000ffff217224 */ /* 0x000fe200078e000c */
[----:B------:R-:W-:Y:S01]  /*1a780*/  MOV R2, 0x1a7b0 ;  /* 0x0001a7b000027802 */ /* 0x000fe20000000f00 */
[----:B------:R-:W-:Y:S02]  /*1a790*/  IMAD.MOV.U32 R3, RZ, RZ, 0x181f ;  /* 0x0000181fff037424 */ /* 0x000fe400078e00ff */
[----:B-12---:R-:W-:Y:S05]  /*1a7a0*/  CALL.REL.NOINC `($__internal_83_$__cuda_sm70_shflsync_idx_p) ;  /* 0x0000127000007944 */ /* 0x006fea0003c00000 */
        /* <DEDUP_REMOVED lines=23> */
[----:B--2---:R-:W-:Y:S05]  /*1a920*/  CALL.REL.NOINC `($__internal_83_$__cuda_sm70_shflsync_idx_p) ;  /* 0x000010f000007944 */ /* 0x004fea0003c00000 */
        /* <DEDUP_REMOVED lines=8> */
.L_x_4937:
[----:B-1----:R-:W-:Y:S01]  /*1a9b0*/  IMAD.MOV.U32 R2, RZ, RZ, R193 ;  /* 0x000000ffff027224 */ /* 0x002fe200078e00c1 */
[----:B------:R-:W-:-:S02]  /*1a9c0*/  MOV R150, 0x2 ;  /* 0x0000000200967802 */ /* 0x000fc40000000f00 */
[----:B------:R-:W-:Y:S02]  /*1a9d0*/  MOV R3, 0x1a9f0 ;  /* 0x0001a9f000037802 */ /* 0x000fe40000000f00 */
[----:B------:R-:W-:Y:S05]  /*1a9e0*/  CALL.REL.NOINC `($__internal_82_$__cuda_sm70_shflsync_bfly_p) ;  /* 0x00000fe000007944 */ /* 0x000fea0003c00000 */
[----:B------:R-:W-:Y:S01]  /*1a9f0*/  MOV R0, R150 ;  /* 0x0000009600007202 */ /* 0x000fe20000000f00 */
[----:B------:R-:W-:Y:S05]  /*1aa00*/  BRA `(.L_x_5022) ;  /* 0xffff99d000007947 */ /* 0x000fea000383ffff */
.L_x_4938:
[----:B-1----:R-:W-:Y:S01]  /*1aa10*/  IMAD.MOV.U32 R2, RZ, RZ, R0 ;  /* 0x000000ffff027224 */ /* 0x002fe200078e0000 */
[----:B------:R-:W-:Y:S02]  /*1aa20*/  MOV R150, 0x1 ;  /* 0x0000000100967802 */ /* 0x000fe40000000f00 */
[----:B------:R-:W-:Y:S02]  /*1aa30*/  MOV R3, 0x1aa50 ;  /* 0x0001aa5000037802 */ /* 0x000fe40000000f00 */
[----:B--2---:R-:W-:Y:S05]  /*1aa40*/  CALL.REL.NOINC `($__internal_82_$__cuda_sm70_shflsync_bfly_p) ;  /* 0x00000f8000007944 */ /* 0x004fea0003c00000 */
[----:B------:R-:W-:Y:S01]  /*1aa50*/  FADD.FTZ R0, R0, R150 ;  /* 0x0000009600007221 */ /* 0x000fe20000010000 */
[----:B------:R-:W-:Y:S02]  /*1aa60*/  MOV R2, R199 ;  /* 0x000000c700027202 */ /* 0x000fe40000000f00 */
[----:B------:R-:W-:Y:S02]  /*1aa70*/  MOV R150, 0x2 ;  /* 0x0000000200967802 */ /* 0x000fe40000000f00 */
[----:B------:R-:W-:Y:S02]  /*1aa80*/  MOV R3, 0x1aaa0 ;  /* 0x0001aaa000037802 */ /* 0x000fe40000000f00 */
[----:B------:R-:W-:Y:S05]  /*1aa90*/  CALL.REL.NOINC `($__internal_82_$__cuda_sm70_shflsync_bfly_p) ;  /* 0x00000f3000007944 */ /* 0x000fea0003c00000 */
[----:B------:R-:W-:Y:S01]  /*1aaa0*/  FADD.FTZ R4, R199, R150 ;  /* 0x00000096c7047221 */ /* 0x000fe20000010000 */
[----:B------:R-:W-:-:S02]  /*1aab0*/  MOV R150, 0x1 ;  /* 0x0000000100967802 */ /* 0x000fc40000000f00 */
[----:B------:R-:W-:Y:S02]  /*1aac0*/  MOV R3, 0x1aaf0 ;  /* 0x0001aaf000037802 */ /* 0x000fe40000000f00 */
[----:B------:R-:W-:Y:S02]  /*1aad0*/  MOV R2, R4 ;  /* 0x0000000400027202 */ /* 0x000fe40000000f00 */
[----:B------:R-:W-:Y:S05]  /*1aae0*/  CALL.REL.NOINC `($__internal_82_$__cuda_sm70_shflsync_bfly_p) ;  /* 0x00000ee000007944 */ /* 0x000fea0003c00000 */
[----:B------:R-:W-:Y:S01]  /*1aaf0*/  MOV R3, R150 ;  /* 0x0000009600037202 */ /* 0x000fe20000000f00 */
[----:B------:R-:W-:Y:S05]  /*1ab00*/  BRA `(.L_x_5023) ;  /* 0xffff994000007947 */ /* 0x000fea000383ffff */
.L_x_4945:
[----:B--234-:R-:W-:Y:S01]  /*1ab10*/  IMAD.MOV.U32 R33, RZ, RZ, R13 ;  /* 0x000000ffff217224 */ /* 0x01cfe200078e000d */
[----:B------:R-:W-:Y:S01]  /*1ab20*/  MOV R32, RZ ;  /* 0x000000ff00207202 */ /* 0x000fe20000000f00 */
[----:B------:R-:W-:Y:S01]  /*1ab30*/  IMAD.MOV.U32 R3, RZ, RZ, 0x181f ;  /* 0x0000181fff037424 */ /* 0x000fe200078e00ff */
[----:B------:R-:W-:Y:S02]  /*1ab40*/  MOV R2, 0x1ab60 ;  /* 0x0001ab6000027802 */ /* 0x000fe40000000f00 */
[----:B-1----:R-:W-:Y:S05]  /*1ab50*/  CALL.REL.NOINC `($__internal_83_$__cuda_sm70_shflsync_idx_p) ;  /* 0x00000ec000007944 */ /* 0x002fea0003c00000 */
[----:B------:R-:W-:Y:S01]  /*1ab60*/  MOV R5, R34 ;  /* 0x0000002200057202 */ /* 0x000fe20000000f00 */
[----:B------:R-:W-:Y:S05]  /*1ab70*/  BRA `(.L_x_5024) ;  /* 0xffffb19000007947 */ /* 0x000fea000383ffff */
.L_x_4946:
[----:B------:R-:W-:Y:S01]  /*1ab80*/  IMAD.MOV.U32 R33, RZ, RZ, R14 ;  /* 0x000000ffff217224 */ /* 0x000fe200078e000e */
[----:B------:R-:W-:Y:S01]  /*1ab90*/  MOV R32, RZ ;  /* 0x000000ff00207202 */ /* 0x000fe20000000f00 */
[----:B------:R-:W-:Y:S01]  /*1aba0*/  IMAD.MOV.U32 R3, RZ, RZ, 0x181f ;  /* 0x0000181fff037424 */ /* 0x000fe200078e00ff */
[----:B------:R-:W-:-:S02]  /*1abb0*/  MOV R2, 0x1abd0 ;  /* 0x0001abd000027802 */ /* 0x000fc40000000f00 */
[----:B-123--:R-:W-:Y:S05]  /*1abc0*/  CALL.REL.NOINC `($__internal_83_$__cuda_sm70_shflsync_idx_p) ;  /* 0x00000e5000007944 */ /* 0x00efea0003c00000 */
[----:B------:R-:W-:Y:S01]  /*1abd0*/  MOV R0, R34 ;  /* 0x0000002200007202 */ /* 0x000fe20000000f00 */
[----:B------:R-:W-:Y:S05]  /*1abe0*/  BRA `(.L_x_5025) ;  /* 0xffffb14000007947 */ /* 0x000fea000383ffff */
.L_x_4949:
[----:B------:R-:W-:Y:S01]  /*1abf0*/  IMAD.MOV.U32 R33, RZ, RZ, R13 ;  /* 0x000000ffff217224 */ /* 0x000fe200078e000d */
[----:B------:R-:W-:Y:S01]  /*1ac00*/  MOV R32, 0x1 ;  /* 0x0000000100207802 */ /* 0x000fe20000000f00 */
[----:B--2---:R-:W-:Y:S01]  /*1ac10*/  IMAD.MOV.U32 R3, RZ, RZ, 0x181f ;  /* 0x0000181fff037424 */ /* 0x004fe200078e00ff */
[----:B------:R-:W-:-:S02]  /*1ac20*/  MOV R2, 0x1ac40 ;  /* 0x0001ac4000027802 */ /* 0x000fc40000000f00 */
[----:B-1-34-:R-:W-:Y:S05]  /*1ac30*/  CALL.REL.NOINC `($__internal_83_$__cuda_sm70_shflsync_idx_p) ;  /* 0x00000de000007944 */ /* 0x01afea0003c00000 */
        /* <DEDUP_REMOVED lines=8> */
.L_x_4952:
[----:B------:R-:W-:Y:S01]  /*1acc0*/  IMAD.MOV.U32 R33, RZ, RZ, R13 ;  /* 0x000000ffff217224 */ /* 0x000fe200078e000d */
[----:B------:R-:W-:Y:S01]  /*1acd0*/  MOV R32, 0x2 ;  /* 0x0000000200207802 */ /* 0x000fe20000000f00 */
[----:B--2---:R-:W-:Y:S01]  /*1ace0*/  IMAD.MOV.U32 R3, RZ, RZ, 0x181f ;  /* 0x0000181fff037424 */ /* 0x004fe200078e00ff */
[----:B------:R-:W-:Y:S02]  /*1acf0*/  MOV R2, 0x1ad10 ;  /* 0x0001ad1000027802 */ /* 0x000fe40000000f00 */
[----:B-1-34-:R-:W-:Y:S05]  /*1ad00*/  CALL.REL.NOINC `($__internal_83_$__cuda_sm70_shflsync_idx_p) ;  /* 0x00000d1000007944 */ /* 0x01afea0003c00000 */
[----:B------:R-:W-:Y:S01]  /*1ad10*/  MOV R5, R34 ;  /* 0x0000002200057202 */ /* 0x000fe20000000f00 */
[----:B------:R-:W-:Y:S05]  /*1ad20*/  BRA `(.L_x_5027) ;  /* 0xffffb26000007947 */ /* 0x000fea000383ffff */
.L_x_4953:
[----:B------:R-:W-:Y:S01]  /*1ad30*/  IMAD.MOV.U32 R33, RZ, RZ, R14 ;  /* 0x000000ffff217224 */ /* 0x000fe200078e000e */
[----:B------:R-:W-:Y:S01]  /*1ad40*/  MOV R32, 0x2 ;  /* 0x0000000200207802 */ /* 0x000fe20000000f00 */
[----:B--2---:R-:W-:Y:S01]  /*1ad50*/  IMAD.MOV.U32 R3, RZ, RZ, 0x181f ;  /* 0x0000181fff037424 */ /* 0x004fe200078e00ff */
[----:B------:R-:W-:Y:S02]  /*1ad60*/  MOV R2, 0x1ad80 ;  /* 0x0001ad8000027802 */ /* 0x000fe40000000f00 */
[----:B-1-34-:R-:W-:Y:S05]  /*1ad70*/  CALL.REL.NOINC `($__internal_83_$__cuda_sm70_shflsync_idx_p) ;  /* 0x00000ca000007944 */ /* 0x01afea0003c00000 */
[----:B------:R-:W-:Y:S01]  /*1ad80*/  MOV R0, R34 ;  /* 0x0000002200007202 */ /* 0x000fe20000000f00 */
[----:B------:R-:W-:Y:S05]  /*1ad90*/  BRA `(.L_x_5028) ;  /* 0xffffb21000007947 */ /* 0x000fea000383ffff */
.L_x_4956:
[----:B------:R-:W-:Y:S01]  /*1ada0*/  IMAD.MOV.U32 R33, RZ, RZ, R13 ;  /* 0x000000ffff217224 */ /* 0x000fe200078e000d */
[----:B------:R-:W-:Y:S01]  /*1adb0*/  MOV R32, 0x3 ;  /* 0x0000000300207802 */ /* 0x000fe20000000f00 */
[----:B---3--:R-:W-:Y:S01]  /*1adc0*/  IMAD.MOV.U32 R3, RZ, RZ, 0x181f ;  /* 0x0000181fff037424 */ /* 0x008fe200078e00ff */
        /* <DEDUP_REMOVED lines=10> */
.L_x_4958:
[----:B------:R-:W-:Y:S01]  /*1ae70*/  IMAD.MOV.U32 R33, RZ, RZ, R5 ;  /* 0x000000ffff217224 */ /* 0x000fe200078e0005 */
[----:B------:R-:W-:Y:S01]  /*1ae80*/  MOV R32, RZ ;  /* 0x000000ff00207202 */ /* 0x000fe20000000f00 */
[----:B------:R-:W-:Y:S01]  /*1ae90*/  IMAD.MOV.U32 R3, RZ, RZ, 0x1c1f ;  /* 0x00001c1fff037424 */ /* 0x000fe200078e00ff */
[----:B------:R-:W-:Y:S02]  /*1aea0*/  MOV R2, 0x1aec0 ;  /* 0x0001aec000027802 */ /* 0x000fe40000000f00 */
[----:B--2---:R-:W-:Y:S05]  /*1aeb0*/  CALL.REL.NOINC `($__internal_83_$__cuda_sm70_shflsync_idx_p) ;  /* 0x00000b6000007944 */ /* 0x004fea0003c00000 */
[----:B------:R-:W-:Y:S01]  /*1aec0*/  MOV R4, R34 ;  /* 0x0000002200047202 */ /* 0x000fe20000000f00 */
[----:B------:R-:W-:Y:S05]  /*1aed0*/  BRA `(.L_x_5030) ;  /* 0xffffb53000007947 */ /* 0x000fea000383ffff */
.L_x_4959:
[----:B------:R-:W-:Y:S01]  /*1aee0*/  IMAD.MOV.U32 R33, RZ, RZ, R14 ;  /* 0x000000ffff217224 */ /* 0x000fe200078e000e */
[----:B------:R-:W-:Y:S01]  /*1aef0*/  MOV R32, RZ ;  /* 0x000000ff00207202 */ /* 0x000fe20000000f00 */
[----:B------:R-:W-:Y:S01]  /*1af00*/  IMAD.MOV.U32 R3, RZ, RZ, 0x1c1f ;  /* 0x00001c1fff037424 */ /* 0x000fe200078e00ff */
[----:B------:R-:W-:Y:S02]  /*1af10*/  MOV R2, 0x1af30 ;  /* 0x0001af3000027802 */ /* 0x000fe40000000f00 */
[----:B-123--:R-:W-:Y:S05]  /*1af20*/  CALL.REL.NOINC `($__internal_83_$__cuda_sm70_shflsync_idx_p) ;  /* 0x00000af000007944 */ /* 0x00efea0003c00000 */
[----:B------:R-:W-:Y:S01]  /*1af30*/  MOV R0, R34 ;  /* 0x0000002200007202 */ /* 0x000fe20000000f00 */
[----:B------:R-:W-:Y:S05]  /*1af40*/  BRA `(.L_x_5031) ;  /* 0xffffb4e000007947 */ /* 0x000fea000383ffff */
.L_x_4962:
        /* <DEDUP_REMOVED lines=13> */
.L_x_4966:
[----:B------:R-:W-:Y:S01]  /*1b020*/  IMAD.MOV.U32 R33, RZ, RZ, R5 ;  /* 0x000000ffff217224 */ /* 0x000fe200078e0005 */
[----:B------:R-:W-:Y:S01]  /*1b030*/  MOV R32, RZ ;  /* 0x000000ff00207202 */ /* 0x000fe20000000f00 */
[----:B------:R-:W-:Y:S01]  /*1b040*/  IMAD.MOV.U32 R3, RZ, RZ, 0x181f ;  /* 0x0000181fff037424 */ /* 0x000fe200078e00ff */
[----:B------:R-:W-:Y:S02]  /*1b050*/  MOV R2, 0x1b070 ;  /* 0x0001b07000027802 */ /* 0x000fe40000000f00 */
[----:B--2---:R-:W-:Y:S05]  /*1b060*/  CALL.REL.NOINC `($__internal_83_$__cuda_sm70_shflsync_idx_p) ;  /* 0x000009b000007944 */ /* 0x004fea0003c00000 */
[----:B------:R-:W-:Y:S01]  /*1b070*/  MOV R4, R34 ;  /* 0x0000002200047202 */ /* 0x000fe20000000f00 */
[----:B------:R-:W-:Y:S05]  /*1b080*/  BRA `(.L_x_5033) ;  /* 0xffffd05000007947 */ /* 0x000fea000383ffff */
.L_x_4967:
[----:B------:R-:W-:Y:S01]  /*1b090*/  IMAD.MOV.U32 R33, RZ, RZ, R14 ;  /* 0x000000ffff217224 */ /* 0x000fe200078e000e */
[----:B------:R-:W-:Y:S01]  /*1b0a0*/  MOV R32, RZ ;  /* 0x000000ff00207202 */ /* 0x000fe20000000f00 */
[----:B------:R-:W-:Y:S01]  /*1b0b0*/  IMAD.MOV.U32 R3, RZ, RZ, 0x181f ;  /* 0x0000181fff037424 */ /* 0x000fe200078e00ff */
[----:B------:R-:W-:Y:S02]  /*1b0c0*/  MOV R2, 0x1b0e0 ;  /* 0x0001b0e000027802 */ /* 0x000fe40000000f00 */
[----:B-123--:R-:W-:Y:S05]  /*1b0d0*/  CALL.REL.NOINC `($__internal_83_$__cuda_sm70_shflsync_idx_p) ;  /* 0x0000094000007944 */ /* 0x00efea0003c00000 */
[----:B------:R-:W-:Y:S01]  /*1b0e0*/  MOV R0, R34 ;  /* 0x0000002200007202 */ /* 0x000fe20000000f00 */
[----:B------:R-:W-:Y:S05]  /*1b0f0*/  BRA `(.L_x_5034) ;  /* 0xffffd00000007947 */ /* 0x000fea000383ffff */
.L_x_4970:
[----:B------:R-:W-:Y:S01]  /*1b100*/  IMAD.MOV.U32 R33, RZ, RZ, R5 ;  /* 0x000000ffff217224 */ /* 0x000fe200078e0005 */
[----:B------:R-:W-:Y:S01]  /*1b110*/  MOV R32, 0x1 ;  /* 0x0000000100207802 */ /* 0x000fe20000000f00 */
[----:B-1----:R-:W-:Y:S01]  /*1b120*/  IMAD.MOV.U32 R3, RZ, RZ, 0x181f ;  /* 0x0000181fff037424 */ /* 0x002fe200078e00ff */
[----:B------:R-:W-:-:S02]  /*1b130*/  MOV R2, 0x1b150 ;  /* 0x0001b15000027802 */ /* 0x000fc40000000f00 */
[----:B--234-:R-:W-:Y:S05]  /*1b140*/  CALL.REL.NOINC `($__internal_83_$__cuda_sm70_shflsync_idx_p) ;  /* 0x000008d000007944 */ /* 0x01cfea0003c00000 */
        /* <DEDUP_REMOVED lines=8> */
.L_x_4973:
[----:B------:R-:W-:Y:S01]  /*1b1d0*/  IMAD.MOV.U32 R33, RZ, RZ, R5 ;  /* 0x000000ffff217224 */ /* 0x000fe200078e0005 */
[----:B------:R-:W-:Y:S01]  /*1b1e0*/  MOV R32, 0x2 ;  /* 0x0000000200207802 */ /* 0x000fe20000000f00 */
[----:B-1----:R-:W-:Y:S01]  /*1b1f0*/  IMAD.MOV.U32 R3, RZ, RZ, 0x181f ;  /* 0x0000181fff037424 */ /* 0x002fe200078e00ff */
[----:B------:R-:W-:Y:S02]  /*1b200*/  MOV R2, 0x1b220 ;  /* 0x0001b22000027802 */ /* 0x000fe40000000f00 */
[----:B--234-:R-:W-:Y:S05]  /*1b210*/  CALL.REL.NOINC `($__internal_83_$__cuda_sm70_shflsync_idx_p) ;  /* 0x0000080000007944 */ /* 0x01cfea0003c00000 */
[----:B------:R-:W-:Y:S01]  /*1b220*/  MOV R4, R34 ;  /* 0x0000002200047202 */ /* 0x000fe20000000f00 */
[----:B------:R-:W-:Y:S05]  /*1b230*/  BRA `(.L_x_5036) ;  /* 0xffffd13000007947 */ /* 0x000fea000383ffff */
.L_x_4974:
[----:B------:R-:W-:Y:S01]  /*1b240*/  IMAD.MOV.U32 R33, RZ, RZ, R14 ;  /* 0x000000ffff217224 */ /* 0x000fe200078e000e */
[----:B------:R-:W-:Y:S01]  /*1b250*/  MOV R32, 0x2 ;  /* 0x0000000200207802 */ /* 0x000fe20000000f00 */
[----:B-1----:R-:W-:Y:S01]  /*1b260*/  IMAD.MOV.U32 R3, RZ, RZ, 0x181f ;  /* 0x0000181fff037424 */ /* 0x002fe200078e00ff */
[----:B------:R-:W-:Y:S02]  /*1b270*/  MOV R2, 0x1b290 ;  /* 0x0001b29000027802 */ /* 0x000fe40000000f00 */
[----:B--234-:R-:W-:Y:S05]  /*1b280*/  CALL.REL.NOINC `($__internal_83_$__cuda_sm70_shflsync_idx_p) ;  /* 0x0000079000007944 */ /* 0x01cfea0003c00000 */
[----:B------:R-:W-:Y:S01]  /*1b290*/  MOV R0, R34 ;  /* 0x0000002200007202 */ /* 0x000fe20000000f00 */
[----:B------:R-:W-:Y:S05]  /*1b2a0*/  BRA `(.L_x_5037) ;  /* 0xffffd0e000007947 */ /* 0x000fea000383ffff */
.L_x_4977:
        /* <DEDUP_REMOVED lines=13> */
.L_x_4979:
[----:B------:R-:W-:Y:S01]  /*1b380*/  IMAD.MOV.U32 R33, RZ, RZ, R35 ;  /* 0x000000ffff217224 */ /* 0x000fe200078e0023 */
[----:B------:R-:W-:Y:S01]  /*1b390*/  MOV R32, RZ ;  /* 0x000000ff00207202 */ /* 0x000fe20000000f00 */
[----:B------:R-:W-:Y:S01]  /*1b3a0*/  IMAD.MOV.U32 R3, RZ, RZ, 0x1f ;  /* 0x0000001fff037424 */ /* 0x000fe200078e00ff */
[----:B------:R-:W-:Y:S02]  /*1b3b0*/  MOV R2, 0x1b3d0 ;  /* 0x0001b3d000027802 */ /* 0x000fe40000000f00 */
[----:B-1-3--:R-:W-:Y:S05]  /*1b3c0*/  CALL.REL.NOINC `($__internal_83_$__cuda_sm70_shflsync_idx_p) ;  /* 0x0000065000007944 */ /* 0x00afea0003c00000 */
[----:B------:R-:W-:Y:S01]  /*1b3d0*/  MOV R9, R34 ;  /* 0x0000002200097202 */ /* 0x000fe20000000f00 */
[----:B------:R-:W-:Y:S05]  /*1b3e0*/  BRA `(.L_x_5039) ;  /* 0xffffd2a000007947 */ /* 0x000fea000383ffff */
.L_x_4980:
[----:B------:R-:W-:Y:S01]  /*1b3f0*/  IMAD.MOV.U32 R33, RZ, RZ, R35 ;  /* 0x000000ffff217224 */ /* 0x000fe200078e0023 */
[----:B------:R-:W-:Y:S01]  /*1b400*/  MOV R32, 0x1 ;  /* 0x0000000100207802 */ /* 0x000fe20000000f00 */
[----:B------:R-:W-:Y:S01]  /*1b410*/  IMAD.MOV.U32 R3, RZ, RZ, 0x1f ;  /* 0x0000001fff037424 */ /* 0x000fe200078e00ff */
[----:B------:R-:W-:Y:S02]  /*1b420*/  MOV R2, 0x1b440 ;  /* 0x0001b44000027802 */ /* 0x000fe40000000f00 */
[----:B-1234-:R-:W-:Y:S05]  /*1b430*/  CALL.REL.NOINC `($__internal_83_$__cuda_sm70_shflsync_idx_p) ;  /* 0x000005e000007944 */ /* 0x01efea0003c00000 */
[----:B------:R-:W-:Y:S01]  /*1b440*/  MOV R6, R34 ;  /* 0x0000002200067202 */ /* 0x000fe20000000f00 */
[----:B------:R-:W-:Y:S05]  /*1b450*/  BRA `(.L_x_5040) ;  /* 0xffffd25000007947 */ /* 0x000fea000383ffff */
.L_x_4981:
[----:B------:R-:W-:Y:S02]  /*1b460*/  MOV R3, 0x1 ;  /* 0x0000000100037802 */ /* 0x000fe40000000f00 */
[----:B------:R-:W-:-:S02]  /*1b470*/  MOV R2, 0x1b490 ;  /* 0x0001b49000027802 */ /* 0x000fc40000000f00 */
[----:B--2-4-:R-:W-:Y:S05]  /*1b480*/  CALL.REL.NOINC `($__internal_84_$__cuda_sm70_shflsync_up_p) ;  /* 0x000005e000007944 */ /* 0x014fea0003c00000 */
[----:B------:R-:W-:Y:S05]  /*1b490*/  BRA `(.L_x_5041) ;  /* 0xffffd33000007947 */ /* 0x000fea000383ffff */
.L_x_4982:
[----:B------:R-:W-:Y:S02]  /*1b4a0*/  MOV R3, 0x2 ;  /* 0x0000000200037802 */ /* 0x000fe40000000f00 */
[----:B------:R-:W-:-:S02]  /*1b4b0*/  MOV R2, 0x1b4d0 ;  /* 0x0001b4d000027802 */ /* 0x000fc40000000f00 */
[----:B--2-4-:R-:W-:Y:S05]  /*1b4c0*/  CALL.REL.NOINC `($__internal_84_$__cuda_sm70_shflsync_up_p) ;  /* 0x000005a000007944 */ /* 0x014fea0003c00000 */
        /* <DEDUP_REMOVED lines=24> */
.L_x_4986:
[----:B------:R-:W-:Y:S02]  /*1b650*/  MOV R3, 0x1 ;  /* 0x0000000100037802 */ /* 0x000fe40000000f00 */
[----:B------:R-:W-:Y:S02]  /*1b660*/  MOV R2, 0x1b680 ;  /* 0x0001b68000027802 */ /* 0x000fe40000000f00 */
[----:B--2---:R-:W-:Y:S05]  /*1b670*/  CALL.REL.NOINC `($__internal_84_$__cuda_sm70_shflsync_up_p) ;  /* 0x000003f000007944 */ /* 0x004fea0003c00000 */
[----:B------:R-:W-:Y:S01]  /*1b680*/  MOV R2, R4 ;  /* 0x0000000400027202 */ /* 0x000fe20000000f00 */
[----:B------:R-:W-:Y:S05]  /*1b690*/  BRA `(.L_x_5043) ;  /* 0xffffd39000007947 */ /* 0x000fea000383ffff */
.L_x_4987:
        /* <DEDUP_REMOVED lines=27> */
.L_x_4989:
[----:B------:R-:W-:Y:S02]  /*1b850*/  SEL R0, RZ, 0x1, P0 ;  /* 0x00000001ff007807 */ /* 0x000fe40000000000 */
[----:B------:R-:W-:Y:S02]  /*1b860*/  MOV R2, 0x1b880 ;  /* 0x0001b88000027802 */ /* 0x000fe40000000f00 */
[----:B-12---:R-:W-:Y:S05]  /*1b870*/  CALL.REL.NOINC `($__internal_85_$__cuda_sm70_votesync_ballot) ;  /* 0x0000025000007944 */ /* 0x006fea0003c00000 */
[----:B------:R-:W-:Y:S05]  /*1b880*/  BRA `(.L_x_5045) ;  /* 0xffffd33000007947 */ /* 0x000fea000383ffff */
.L_x_4990:
[----:B------:R-:W-:Y:S01]  /*1b890*/  IMAD.MOV.U32 R33, RZ, RZ, R7 ;  /* 0x000000ffff217224 */ /* 0x000fe200078e0007 */
[----:B----4-:R-:W-:Y:S01]  /*1b8a0*/  MOV R32, R13 ;  /* 0x0000000d00207202 */ /* 0x010fe20000000f00 */
[----:B------:R-:W-:Y:S01]  /*1b8b0*/  IMAD.MOV.U32 R3, RZ, RZ, 0x1f ;  /* 0x0000001fff037424 */ /* 0x000fe200078e00ff */
[----:B------:R-:W-:Y:S02]  /*1b8c0*/  MOV R2, 0x1b8e0 ;  /* 0x0001b8e000027802 */ /* 0x000fe40000000f00 */
[----:B-123--:R-:W-:Y:S05]  /*1b8d0*/  CALL.REL.NOINC `($__internal_83_$__cuda_sm70_shflsync_idx_p) ;  /* 0x0000014000007944 */ /* 0x00efea0003c00000 */
[----:B------:R-:W-:Y:S01]  /*1b8e0*/  IMAD.MOV.U32 R12, RZ, RZ, R34 ;  /* 0x000000ffff0c7224 */ /* 0x000fe200078e0022 */
[----:B------:R-:W-:Y:S01]  /*1b8f0*/  MOV R32, R13 ;  /* 0x0000000d00207202 */ /* 0x000fe20000000f00 */
[----:B------:R-:W-:Y:S01]  /*1b900*/  IMAD.MOV.U32 R33, RZ, RZ, R8 ;  /* 0x000000ffff217224 */ /* 0x000fe200078e0008 */
[----:B------:R-:W-:Y:S02]  /*1b910*/  MOV R3, 0x1f ;  /* 0x0000001f00037802 */ /* 0x000fe40000000f00 */
[----:B------:R-:W-:-:S02]  /*1b920*/  MOV R2, 0x1b940 ;  /* 0x0001b94000027802 */ /* 0x000fc40000000f00 */
[----:B------:R-:W-:Y:S05]  /*1b930*/  CALL.REL.NOINC `($__internal_83_$__cuda_sm70_shflsync_idx_p) ;  /* 0x000000e000007944 */ /* 0x000fea0003c00000 */
[----:B------:R-:W-:Y:S01]  /*1b940*/  MOV R5, R34 ;  /* 0x0000002200057202 */ /* 0x000fe20000000f00 */
[----:B------:R-:W-:Y:S05]  /*1b950*/  BRA `(.L_x_5046) ;  /* 0xffffd2a000007947 */ /* 0x000fea000383ffff */
.L_x_4993:
[----:B------:R-:W-:Y:S01]  /*1b960*/  IMAD.MOV.U32 R33, RZ, RZ, R4 ;  /* 0x000000ffff217224 */ /* 0x000fe200078e0004 */
[----:B------:R-:W-:Y:S01]  /*1b970*/  MOV R32, R0 ;  /* 0x0000000000207202 */ /* 0x000fe20000000f00 */
[----:B------:R-:W-:Y:S01]  /*1b980*/  IMAD.MOV.U32 R3, RZ, RZ, 0x1f ;  /* 0x0000001fff037424 */ /* 0x000fe200078e00ff */
[----:B------:R-:W-:-:S02]  /*1b990*/  MOV R2, 0x1b9b0 ;  /* 0x0001b9b000027802 */ /* 0x000fc40000000f00 */
[----:B-12-4-:R-:W-:Y:S05]  /*1b9a0*/  CALL.REL.NOINC `($__internal_83_$__cuda_sm70_shflsync_idx_p) ;  /* 0x0000007000007944 */ /* 0x016fea0003c00000 */
[----:B------:R-:W-:Y:S01]  /*1b9b0*/  MOV R15, R34 ;  /* 0x00000022000f7202 */ /* 0x000fe20000000f00 */
[----:B------:R-:W-:Y:S05]  /*1b9c0*/  BRA `(.L_x_4992) ;  /* 0xffffd29000007947 */ /* 0x000fea000383ffff */
        .weak           $__internal_82_$__cuda_sm70_shflsync_bfly_p
        .type           $__internal_82_$__cuda_sm70_shflsync_bfly_p,@function
        .size           $__internal_82_$__cuda_sm70_shflsync_bfly_p,($__internal_83_$__cuda_sm70_shflsync_idx_p - $__internal_82_$__cuda_sm70_shflsync_bfly_p)
$__internal_82_$__cuda_sm70_shflsync_bfly_p:
[----:B------:R-:W-:Y:S04]  /*1b9d0*/  WARPSYNC R224 ;  /* 0x000000e000007348 */ /* 0x000fe80003800000 */
[----:B------:R1:W2:Y:S02]  /*1b9e0*/  SHFL.BFLY PT, R150, R2, R150, R225 ;  /* 0x0c00009602967389 */ /* 0x0002a400000e00e1 */
[----:B-1----:R-:W-:-:S02]  /*1b9f0*/  MOV R2, R3 ;  /* 0x0000000300027202 */ /* 0x002fc40000000f00 */
[----:B------:R-:W-:-:S04]  /*1ba00*/  MOV R3, 0x0 ;  /* 0x0000000000037802 */ /* 0x000fc80000000f00 */
[----:B--2---:R-:W-:Y:S05]  /*1ba10*/  RET.REL.NODEC R2 `(_ZN7cutlass13device_kernelIN5flash19enable_sm80_to_sm89INS1_16FlashAttnFwdSm80INS1_25CollectiveMainloopFwdSm80ILi8ELi2ELb0EN4cute5tupleIJNS5_1CILi128EEENS7_ILi64EEENS7_ILi192EEEEEELi192ENS_10bfloat16_tEfNS_4arch4Sm80ELb0ELb0ELb0ELb1ELb1ELb1ELb1ELb1EEENS1_21CollectiveEpilogueFwdINS6_IJS8_SA_S9_EEENS6_IJNS7_ILi1EEESI_SI_EEESC_SE_Li256ELb1ELb1ELb1ELb0EEENS1_36VarlenDynamicPersistentTileSchedulerILi128ELi64ELi256ELi256ELb1ELb1ELb0ELb0ELb1ELb1EEEEEEEEEvNT_6ParamsE) ;  /* 0xfffe45e002007950 */ /* 0x004fea0003c3ffff */
        .weak           $__internal_83_$__cuda_sm70_shflsync_idx_p
        .type           $__internal_83_$__cuda_sm70_shflsync_idx_p,@function
        .size           $__internal_83_$__cuda_sm70_shflsync_idx_p,($__internal_84_$__cuda_sm70_shflsync_up_p - $__internal_83_$__cuda_sm70_shflsync_idx_p)
$__internal_83_$__cuda_sm70_shflsync_idx_p:
[----:B------:R-:W-:-:S04]  /*1ba20*/  MOV R34, 0xffffffff ;  /* 0xffffffff00227802 */ /* 0x000fc80000000f00 */
[----:B------:R-:W-:Y:S04]  /*1ba30*/  WARPSYNC R34 ;  /* 0x0000002200007348 */ /* 0x000fe80003800000 */
[----:B------:R1:W2:Y:S02]  /*1ba40*/  SHFL.IDX PT, R34, R33, R32, R3 ;  /* 0x0000002021227389 */ /* 0x0002a400000e0003 */
[----:B-1----:R-:W-:-:S04]  /*1ba50*/  MOV R3, 0x0 ;  /* 0x0000000000037802 */ /* 0x002fc80000000f00 */
[----:B--2---:R-:W-:Y:S05]  /*1ba60*/  RET.REL.NODEC R2 `(_ZN7cutlass13device_kernelIN5flash19enable_sm80_to_sm89INS1_16FlashAttnFwdSm80INS1_25CollectiveMainloopFwdSm80ILi8ELi2ELb0EN4cute5tupleIJNS5_1CILi128EEENS7_ILi64EEENS7_ILi192EEEEEELi192ENS_10bfloat16_tEfNS_4arch4Sm80ELb0ELb0ELb0ELb1ELb1ELb1ELb1ELb1EEENS1_21CollectiveEpilogueFwdINS6_IJS8_SA_S9_EEENS6_IJNS7_ILi1EEESI_SI_EEESC_SE_Li256ELb1ELb1ELb1ELb0EEENS1_36VarlenDynamicPersistentTileSchedulerILi128ELi64ELi256ELi256ELb1ELb1ELb0ELb0ELb1ELb1EEEEEEEEEvNT_6ParamsE) ;  /* 0xfffe459002007950 */ /* 0x004fea0003c3ffff */
        .weak           $__internal_84_$__cuda_sm70_shflsync_up_p
        .type           $__internal_84_$__cuda_sm70_shflsync_up_p,@function
        .size           $__internal_84_$__cuda_sm70_shflsync_up_p,($__internal_85_$__cuda_sm70_votesync_ballot - $__internal_84_$__cuda_sm70_shflsync_up_p)
$__internal_84_$__cuda_sm70_shflsync_up_p:
[----:B------:R-:W-:Y:S02]  /*1ba70*/  MOV R4, RZ ;  /* 0x000000ff00047202 */ /* 0x000fe40000000f00 */
[----:B------:R-:W-:-:S04]  /*1ba80*/  MOV R12, 0xffffffff ;  /* 0xffffffff000c7802 */ /* 0x000fc80000000f00 */
[----:B------:R-:W-:Y:S04]  /*1ba90*/  WARPSYNC R12 ;  /* 0x0000000c00007348 */ /* 0x000fe80003800000 */
[----:B------:R1:W2:Y:S02]  /*1baa0*/  SHFL.UP PT, R4, R0, R3, R4 ;  /* 0x0400000300047389 */ /* 0x0002a400000e0004 */
[----:B-1----:R-:W-:-:S04]  /*1bab0*/  MOV R3, 0x0 ;  /* 0x0000000000037802 */ /* 0x002fc80000000f00 */
[----:B--2---:R-:W-:Y:S05]  /*1bac0*/  RET.REL.NODEC R2 `(_ZN7cutlass13device_kernelIN5flash19enable_sm80_to_sm89INS1_16FlashAttnFwdSm80INS1_25CollectiveMainloopFwdSm80ILi8ELi2ELb0EN4cute5tupleIJNS5_1CILi128EEENS7_ILi64EEENS7_ILi192EEEEEELi192ENS_10bfloat16_tEfNS_4arch4Sm80ELb0ELb0ELb0ELb1ELb1ELb1ELb1ELb1EEENS1_21CollectiveEpilogueFwdINS6_IJS8_SA_S9_EEENS6_IJNS7_ILi1EEESI_SI_EEESC_SE_Li256ELb1ELb1ELb1ELb0EEENS1_36VarlenDynamicPersistentTileSchedulerILi128ELi64ELi256ELi256ELb1ELb1ELb0ELb0ELb1ELb1EEEEEEEEEvNT_6ParamsE) ;  /* 0xfffe453002007950 */ /* 0x004fea0003c3ffff */
        .weak           $__internal_85_$__cuda_sm70_votesync_ballot
        .type           $__internal_85_$__cuda_sm70_votesync_ballot,@function
        .size           $__internal_85_$__cuda_sm70_votesync_ballot,(.L_x_6324 - $__internal_85_$__cuda_sm70_votesync_ballot)
$__internal_85_$__cuda_sm70_votesync_ballot:
[----:B------:R-:W-:Y:S01]  /*1bad0*/  ISETP.NE.U32.AND P0, PT, R0, 0x1, PT ;  /* 0x000000010000780c */ /* 0x000fe20003f05070 */
[----:B------:R-:W-:-:S04]  /*1bae0*/  IMAD.MOV.U32 R3, RZ, RZ, -0x1 ;  /* 0xffffffffff037424 */ /* 0x000fc800078e00ff */
[----:B------:R-:W-:Y:S08]  /*1baf0*/  WARPSYNC R3 ;  /* 0x0000000300007348 */ /* 0x000ff00003800000 */
[----:B------:R-:W-:-:S04]  /*1bb00*/  VOTE.ANY R0, PT, !P0 ;  /* 0x0000000000007806 */ /* 0x000fc800040e0100 */
[----:B------:R-:W-:Y:S01]  /*1bb10*/  LOP3.LUT R0, R0, R3, RZ, 0xc0, !PT ;  /* 0x0000000300007212 */ /* 0x000fe200078ec0ff */
[----:B------:R-:W-:-:S04]  /*1bb20*/  IMAD.MOV.U32 R3, RZ, RZ, 0x0 ;  /* 0x00000000ff037424 */ /* 0x000fc800078e00ff */
[----:B------:R-:W-:Y:S05]  /*1bb30*/  RET.REL.NODEC R2 `(_ZN7cutlass13device_kernelIN5flash19enable_sm80_to_sm89INS1_16FlashAttnFwdSm80INS1_25CollectiveMainloopFwdSm80ILi8ELi2ELb0EN4cute5tupleIJNS5_1CILi128EEENS7_ILi64EEENS7_ILi192EEEEEELi192ENS_10bfloat16_tEfNS_4arch4Sm80ELb0ELb0ELb0ELb1ELb1ELb1ELb1ELb1EEENS1_21CollectiveEpilogueFwdINS6_IJS8_SA_S9_EEENS6_IJNS7_ILi1EEESI_SI_EEESC_SE_Li256ELb1ELb1ELb1ELb0EEENS1_36VarlenDynamicPersistentTileSchedulerILi128ELi64ELi256ELi256ELb1ELb1ELb0ELb0ELb1ELb1EEEEEEEEEvNT_6ParamsE) ;  /* 0xfffe44c002007950 */ /* 0x000fea0003c3ffff */
.L_x_5047:
        /* <DEDUP_REMOVED lines=12> */
.L_x_6324:


//--------------------- .text._ZN7cutlass13device_kernelIN5flash19enable_sm80_to_sm89INS1_16FlashAttnFwdSm80INS1_25CollectiveMainloopFwdSm80ILi8ELi2ELb0EN4cute5tupleIJNS5_1CILi128EEENS7_ILi64EEENS7_ILi192EEEEEELi192ENS_10bfloat16_tEfNS_4arch4Sm80ELb0ELb1ELb0ELb0ELb1ELb0ELb1ELb1EEENS1_21CollectiveEpilogueFwdINS6_IJS8_SA_S9_EEENS6_IJNS7_ILi1EEESI_SI_EEESC_SE_Li256ELb0ELb1ELb1ELb0EEENS1_19SingleTileSchedulerILb0ELb1ELb1ELi128EEEEEEEEEvNT_6ParamsE --------------------------
	.section	.text._ZN7cutlass13device_kernelIN5flash19enable_sm80_to_sm89INS1_16FlashAttnFwdSm80INS1_25CollectiveMainloopFwdSm80ILi8ELi2ELb0EN4cute5tupleIJNS5_1CILi128EEENS7_ILi64EEENS7_ILi192EEEEEELi192ENS_10bfloat16_tEfNS_4arch4Sm80ELb0ELb1ELb0ELb0ELb1ELb0ELb1ELb1EEENS1_21CollectiveEpilogueFwdINS6_IJS8_SA_S9_EEENS6_IJNS7_ILi1EEESI_SI_EEESC_SE_Li256ELb0ELb1ELb1ELb0EEENS1_19SingleTileSchedulerILb0ELb1ELb1ELi128EEEEEEEEEvNT_6ParamsE,"ax",@progbits
	.sectioninfo	@"SHI_REGISTERS=228"
	.align	128
.text._ZN7cutlass13device_kernelIN5flash19enable_sm80_to_sm89INS1_16FlashAttnFwdSm80INS1_25CollectiveMainloopFwdSm80ILi8ELi2ELb0EN4cute5tupleIJNS5_1CILi128EEENS7_ILi64EEENS7_ILi192EEEEEELi192ENS_10bfloat16_tEfNS_4arch4Sm80ELb0ELb1ELb0ELb0ELb1ELb0ELb1ELb1EEENS1_21CollectiveEpilogueFwdINS6_IJS8_SA_S9_EEENS6_IJNS7_ILi1EEESI_SI_EEESC_SE_Li256ELb0ELb1ELb1ELb0EEENS1_19SingleTileSchedulerILb0ELb1ELb1ELi128EEEEEEEEEvNT_6ParamsE:
        .type           _ZN7cutlass13device_kernelIN5flash19enable_sm80_to_sm89INS1_16FlashAttnFwdSm80INS1_25CollectiveMainloopFwdSm80ILi8ELi2ELb0EN4cute5tupleIJNS5_1CILi128EEENS7_ILi64EEENS7_ILi192EEEEEELi192ENS_10bfloat16_tEfNS_4arch4Sm80ELb0ELb1ELb0ELb0ELb1ELb0ELb1ELb1EEENS1_21CollectiveEpilogueFwdINS6_IJS8_SA_S9_EEENS6_IJNS7_ILi1EEESI_SI_EEESC_SE_Li256ELb0ELb1ELb1ELb0EEENS1_19SingleTileSchedulerILb0ELb1ELb1ELi128EEEEEEEEEvNT_6ParamsE,@function
        .size           _ZN7cutlass13device_kernelIN5flash19enable_sm80_to_sm89INS1_16FlashAttnFwdSm80INS1_25CollectiveMainloopFwdSm80ILi8ELi2ELb0EN4cute5tupleIJNS5_1CILi128EEENS7_ILi64EEENS7_ILi192EEEEEELi192ENS_10bfloat16_tEfNS_4arch4Sm80ELb0ELb1ELb0ELb0ELb1ELb0ELb1ELb1EEENS1_21CollectiveEpilogueFwdINS6_IJS8_SA_S9_EEENS6_IJNS7_ILi1EEESI_SI_EEESC_SE_Li256ELb0ELb1ELb1ELb0EEENS1_19SingleTileSchedulerILb0ELb1ELb1ELi128EEEEEEEEEvNT_6ParamsE,(.L_x_6329 - _ZN7cutlass13device_kernelIN5flash19enable_sm80_to_sm89INS1_16FlashAttnFwdSm80INS1_25CollectiveMainloopFwdSm80ILi8ELi2ELb0EN4cute5tupleIJNS5_1CILi128EEENS7_ILi64EEENS7_ILi192EEEEEELi192ENS_10bfloat16_tEfNS_4arch4Sm80ELb0ELb1ELb0ELb0ELb1ELb0ELb1ELb1EEENS1_21CollectiveEpilogueFwdINS6_IJS8_SA_S9_EEENS6_IJNS7_ILi1EEESI_SI_EEESC_SE_Li256ELb0ELb1ELb1ELb0EEENS1_19SingleTileSchedulerILb0ELb1ELb1ELi128EEEEEEEEEvNT_6ParamsE)
        .other          _ZN7cutlass13device_kernelIN5flash19enable_sm80_to_sm89INS1_16FlashAttnFwdSm80INS1_25CollectiveMainloopFwdSm80ILi8ELi2ELb0EN4cute5tupleIJNS5_1CILi128EEENS7_ILi64EEENS7_ILi192EEEEEELi192ENS_10bfloat16_tEfNS_4arch4Sm80ELb0ELb1ELb0ELb0ELb1ELb0ELb1ELb1EEENS1_21CollectiveEpilogueFwdINS6_IJS8_SA_S9_EEENS6_IJNS7_ILi1EEESI_SI_EEESC_SE_Li256ELb0ELb1ELb1ELb0EEENS1_19SingleTileSchedulerILb0ELb1ELb1ELi128EEEEEEEEEvNT_6ParamsE,@"STO_CUDA_ENTRY STV_DEFAULT"
_ZN7cutlass13device_kernelIN5flash19enable_sm80_to_sm89INS1_16FlashAttnFwdSm80INS1_25CollectiveMainloopFwdSm80ILi8ELi2ELb0EN4cute5tupleIJNS5_1CILi128EEENS7_ILi64EEENS7_ILi192EEEEEELi192ENS_10bfloat16_tEfNS_4arch4Sm80ELb0ELb1ELb0ELb0ELb1ELb0ELb1ELb1EEENS1_21CollectiveEpilogueFwdINS6_IJS8_SA_S9_EEENS6_IJNS7_ILi1EEESI_SI_EEESC_SE_Li256ELb0ELb1ELb1ELb0EEENS1_19SingleTileSchedulerILb0ELb1ELb1ELi128EEEEEEEEEvNT_6ParamsE:
        /* <DEDUP_REMOVED lines=17> */
.L_x_5048:
[----:B------:R-:W-:Y:S02]  /*0110*/  ULDC.64 UR4, c[0x0][0x550] ;  /* 0x0001540000047ab9 */ /* 0x000fe40000000a00 */
[----:B------:R-:W-:Y:S02]  /*0120*/  UISETP.NE.AND UP0, UPT, UR4, 0x1, UPT ;  /* 0x000000010400788c */ /* 0x000fe4000bf05270 */
[----:B------:R-:W-:-:S02]  /*0130*/  UIMAD.WIDE.U32 UR10, UR6, UR5, URZ ;  /* 0x00000005060a72a5 */ /* 0x000fc4000f8e003f */
[----:B------:R-:W-:Y:S02]  /*0140*/  ULDC UR4, c[0x0][0x558] ;  /* 0x0001560000047ab9 */ /* 0x000fe40000000800 */
[----:B------:R-:W-:-:S05]  /*0150*/  UMOV UR14, UR6 ;  /* 0x00000006000e7c82 */ /* 0x000fca0008000000 */
[----:B------:R-:W-:-:S03]  /*0160*/  @UP0 USHF.R.U32.HI UR14, URZ, UR4, UR11 ;  /* 0x000000043f0e0299 */ /* 0x000fc6000801160b */
.L_x_5049:
        /* <DEDUP_REMOVED lines=50> */
.L_x_5051:
[----:B------:R-:W-:Y:S02]  /*0490*/  ULDC UR4, c[0x0][0x32c] ;  /* 0x0000cb0000047ab9 */ /* 0x000fe40000000800 */
[----:B------:R-:W-:-:S03]  /*04a0*/  UISETP.NE.AND UP2, UPT, UR10, UR4, UPT ;  /* 0x000000040a00728c */ /* 0x000fc6000bf45270 */
[----:B------:R-:W-:Y:S02]  /*04b0*/  ULDC.64 UR4, c[0x0][0x330] ;  /* 0x0000cc0000047ab9 */ /* 0x000fe40000000a00 */
[----:B------:R-:W-:-:S07]  /*04c0*/  UIMAD.WIDE.U32 UR16, UR11, UR4, URZ ;  /* 0x000000040b1072a5 */ /* 0x000fce000f8e003f */
[----:B------:R-:W-:Y:S02]  /*04d0*/  @UP2 UMOV UR13, UR17 ;  /* 0x00000011000d2c82 */ /* 0x000fe40008000000 */
[----:B------:R-:W-:Y:S02]  /*04e0*/  @UP2 USHF.R.U32.HI UR11, URZ, UR5, UR13 ;  /* 0x000000053f0b2299 */ /* 0x000fe4000801160d */
.L_x_5052:
[----:B------:R-:W-:Y:S02]  /*04f0*/  ULDC UR4, c[0x0][0x32c] ;  /* 0x0000cb0000047ab9 */ /* 0x000fe40000000800 */
[----:B------:R-:W-:-:S04]  /*0500*/  UIMAD UR4, UR11, UR4, UR4 ;  /* 0x000000040b0472a4 */ /* 0x000fc8000f8e0204 */
[----:B------:R-:W-:-:S04]  /*0510*/  UISETP.LT.AND UP2, UPT, UR9, UR4, UPT ;  /* 0x000000040900728c */ /* 0x000fc8000bf41270 */
[----:B------:R-:W-:Y:S02]  /*0520*/  USEL UR9, UR9, UR4, UP2 ;  /* 0x0000000409097287 */ /* 0x000fe40009000000 */
.L_x_5050:
        /* <DEDUP_REMOVED lines=34> */
.L_x_5054:
[----:B------:R-:W-:Y:S02]  /*0750*/  ULDC UR4, c[0x0][0x32c] ;  /* 0x0000cb0000047ab9 */ /* 0x000fe40000000800 */
[----:B------:R-:W-:-:S03]  /*0760*/  UISETP.NE.AND UP2, UPT, UR4, 0x1, UPT ;  /* 0x000000010400788c */ /* 0x000fc6000bf45270 */
[----:B------:R-:W-:Y:S02]  /*0770*/  ULDC.64 UR4, c[0x0][0x330] ;  /* 0x0000cc0000047ab9 */ /* 0x000fe40000000a00 */
[----:B------:R-:W-:-:S07]  /*0780*/  UIMAD.WIDE.U32 UR16, UR11, UR4, URZ ;  /* 0x000000040b1072a5 */ /* 0x000fce000f8e003f */
[----:B------:R-:W-:Y:S02]  /*0790*/  @UP2 UMOV UR13, UR17 ;  /* 0x00000011000d2c82 */ /* 0x000fe40008000000 */
[----:B------:R-:W-:Y:S02]  /*07a0*/  @UP2 USHF.R.U32.HI UR11, URZ, UR5, UR13 ;  /* 0x000000053f0b2299 */ /* 0x000fe4000801160d */
.L_x_5055:
[----:B------:R-:W-:Y:S02]  /*07b0*/  ULDC UR4, c[0x0][0x32c] ;  /* 0x0000cb0000047ab9 */ /* 0x000fe40000000800 */
[----:B------:R-:W-:-:S04]  /*07c0*/  UIMAD UR4, UR11, UR4, URZ ;  /* 0x000000040b0472a4 */ /* 0x000fc8000f8e023f */
[----:B------:R-:W-:-:S04]  /*07d0*/  UISETP.LT.AND UP2, UPT, UR10, UR4, UPT ;  /* 0x000000040a00728c */ /* 0x000fc8000bf41270 */
[----:B------:R-:W-:-:S04]  /*07e0*/  USEL UR10, UR10, UR4, !UP2 ;  /* 0x000000040a0a7287 */ /* 0x000fc8000d000000 */
.L_x_5053:
        /* <DEDUP_REMOVED lines=46> */
.L_x_5056:
        /* <DEDUP_REMOVED lines=86> */
[----:B------:R-:W-:Y:S01]  /*1030*/  IMAD R193, R201, 0x20, R20 ;  /* 0x00000020c9c17824 */ /* 0x000fe200078e0214 */
[----:B------:R-:W-:Y:S01]  /*1040*/  UIMAD UR10, UR10, UR4, URZ ;  /* 0x000000040a0a72a4 */ /* 0x000fe2000f8e023f */
[----:B------:R-:W-:Y:S01]  /*1050*/  LOP3.LUT R19, R21, 0xfffffff0, RZ, 0xc0, !PT ;  /* 0xfffffff015137812 */ /* 0x000fe200078ec0ff */
[----:B------:R-:W-:Y:S01]  /*1060*/  UIMAD.WIDE.U32 UR16, UR8, UR4, UR16 ;  /* 0x00000004081072a5 */ /* 0x000fe2000f8e0010 */
[----:B------:R-:W-:Y:S01]  /*1070*/  IMAD.SHL.U32 R200, R201, 0x8, RZ ;  /* 0x00000008c9c87824 */ /* 0x000fe200078e00ff */
[----:B------:R-:W-:Y:S01]  /*1080*/  IADD3 R2, R193, UR24, RZ ;  /* 0x00000018c1027c10 */ /* 0x000fe2000fffe0ff */
[----:B------:R-:W-:Y:S01]  /*1090*/  UIMAD UR5, UR8, UR5, UR10 ;  /* 0x00000005080572a4 */ /* 0x000fe2000f8e020a */
[----:B------:R-:W-:Y:S01]  /*10a0*/  IMAD.IADD R19, R6, 0x1, -R19 ;  /* 0x0000000106137824 */ /* 0x000fe200078e0a13 */
[----:B------:R-:W-:Y:S01]  /*10b0*/  ULDC UR4, c[0x0][0x168] ;  /* 0x00005a0000047ab9 */ /* 0x000fe20000000800 */
[----:B------:R-:W-:Y:S01]  /*10c0*/  IMAD.U32 R11, RZ, RZ, UR17 ;  /* 0x00000011ff0b7e24 */ /* 0x000fe2000f8e00ff */
[----:B------:R-:W-:Y:S01]  /*10d0*/  UIADD3 UR5, UR17, UR5, URZ ;  /* 0x0000000511057290 */ /* 0x000fe2000fffe03f */
[----:B------:R-:W-:Y:S01]  /*10e0*/  @P1 IMAD.HI.U32 R0, R2, c[0x0][0x2c8], RZ ;  /* 0x0000b20002001a27 */ /* 0x000fe200078e00ff */
[----:B------:R-:W-:Y:S01]  /*10f0*/  LOP3.LUT R9, R9, 0x1c0, RZ, 0xc0, !PT ;  /* 0x000001c009097812 */ /* 0x000fe200078ec0ff */
[----:B------:R-:W-:Y:S01]  /*1100*/  BSSY B0, `(.L_x_5058) ;  /* 0x0000042000007945 */ /* 0x000fe20003800000 */
[----:B------:R-:W-:Y:S01]  /*1110*/  LOP3.LUT P1, RZ, R201, 0x4, RZ, 0xc0, !PT ;  /* 0x00000004c9ff7812 */ /* 0x000fe2000782c0ff */
[----:B------:R-:W-:Y:S01]  /*1120*/  IMAD.MOV.U32 R3, RZ, RZ, R2 ;  /* 0x000000ffff037224 */ /* 0x000fe200078e0002 */
[----:B------:R-:W-:Y:S01]  /*1130*/  @P0 SHF.R.U32.HI R3, RZ, c[0x0][0x2cc], R0 ;  /* 0x0000b300ff030a19 */ /* 0x000fe20000011600 */
[----:B------:R-:W-:Y:S01]  /*1140*/  IMAD.U32 R10, RZ, RZ, UR16 ;  /* 0x00000010ff0a7e24 */ /* 0x000fe2000f8e00ff */
[----:B------:R-:W-:Y:S01]  /*1150*/  SHF.R.U32.HI R7, RZ, 0x3, R9 ;  /* 0x00000003ff077819 */ /* 0x000fe20000011609 */
[----:B------:R-:W-:Y:S01]  /*1160*/  IMAD.U32 R11, RZ, RZ, UR5 ;  /* 0x00000005ff0b7e24 */ /* 0x000fe2000f8e00ff */
[--C-:B------:R-:W-:Y:S01]  /*1170*/  SHF.R.S32.HI R0, RZ, 0x1f, R3.reuse ;  /* 0x0000001fff007819 */ /* 0x100fe20000011403 */
[----:B-1----:R-:W-:Y:S01]  /*1180*/  IMAD.MOV R5, RZ, RZ, -R3 ;  /* 0x000000ffff057224 */ /* 0x002fe200078e0a03 */
[----:B------:R-:W-:Y:S01]  /*1190*/  ULDC UR5, c[0x0][0x2c4] ;  /* 0x0000b10000057ab9 */ /* 0x000fe20000000800 */
[----:B------:R-:W-:Y:S01]  /*11a0*/  IMAD.WIDE.U32 R10, R3, c[0x0][0x1b0], R10 ;  /* 0x00006c00030a7a25 */ /* 0x000fe200078e000a */
[----:B------:R-:W-:Y:S01]  /*11b0*/  UIMAD UR4, UR5, UR4, URZ ;  /* 0x00000004050472a4 */ /* 0x000fe2000f8e023f */
[----:B------:R-:W-:-:S02]  /*11c0*/  LOP3.LUT R192, R9, 0x38, R200, 0xf8, !PT ;  /* 0x0000003809c07812 */ /* 0x000fc400078ef8c8 */
[----:B------:R-:W-:Y:S01]  /*11d0*/  IMAD R2, R5, c[0x0][0x2c4], R2 ;  /* 0x0000b10005027a24 */ /* 0x000fe200078e0202 */
[----:B------:R-:W-:Y:S01]  /*11e0*/  IADD3 R9, R200, 0x80, RZ ;  /* 0x00000080c8097810 */ /* 0x000fe20007ffe0ff */
[----:B------:R-:W-:Y:S01]  /*11f0*/  IMAD R0, R0, c[0x0][0x1b0], RZ ;  /* 0x00006c0000007a24 */ /* 0x000fe200078e02ff */
[----:B------:R-:W-:Y:S01]  /*1200*/  LOP3.LUT R192, R192, R7, RZ, 0x3c, !PT ;  /* 0x00000007c0c07212 */ /* 0x000fe200078e3cff */
[----:B------:R-:W-:Y:S01]  /*1210*/  IMAD.MOV.U32 R182, RZ, RZ, 0x10 ;  /* 0x00000010ffb67424 */ /* 0x000fe200078e00ff */
[----:B------:R-:W-:Y:S01]  /*1220*/  SHF.R.S32.HI R5, RZ, 0x1f, R2 ;  /* 0x0000001fff057819 */ /* 0x000fe20000011402 */
[----:B------:R-:W-:Y:S01]  /*1230*/  IMAD R3, R3, c[0x0][0x1b4], R0 ;  /* 0x00006d0003037a24 */ /* 0x000fe200078e0200 */
[----:B------:R-:W-:Y:S02]  /*1240*/  SHF.R.S32.HI R0, RZ, 0x1f, R19 ;  /* 0x0000001fff007819 */ /* 0x000fe40000011413 */
[----:B------:R-:W-:Y:S01]  /*1250*/  LEA.HI R7, R81, R6, RZ, 0x6 ;  /* 0x0000000651077211 */ /* 0x000fe200078f30ff */
[----:B------:R-:W-:Y:S01]  /*1260*/  IMAD R5, R5, c[0x0][0x1a8], RZ ;  /* 0x00006a0005057a24 */ /* 0x000fe200078e02ff */
[----:B------:R-:W-:Y:S01]  /*1270*/  LEA.HI R0, R0, R19, RZ, 0x3 ;  /* 0x0000001300007211 */ /* 0x000fe200078f18ff */
[----:B------:R-:W-:Y:S01]  /*1280*/  IMAD.IADD R11, R11, 0x1, R3 ;  /* 0x000000010b0b7824 */ /* 0x000fe200078e0203 */
[----:B------:R-:W-:Y:S01]  /*1290*/  ISETP.GE.AND P4, PT, R9, c[0x0][0x198], PT ;  /* 0x0000660009007a0c */ /* 0x000fe20003f86270 */
[----:B------:R-:W-:-:S02]  /*12a0*/  IMAD R5, R2, c[0x0][0x1ac], R5 ;  /* 0x00006b0002057a24 */ /* 0x000fc400078e0205 */
[----:B------:R-:W-:Y:S01]  /*12b0*/  IMAD.WIDE.U32 R2, R2, c[0x0][0x1a8], R10 ;  /* 0x00006a0002027a25 */ /* 0x000fe200078e000a */
[----:B------:R-:W-:-:S03]  /*12c0*/  IADD3 R10, R200, 0x40, RZ ;  /* 0x00000040c80a7810 */ /* 0x000fc60007ffe0ff */
[----:B------:R-:W-:Y:S01]  /*12d0*/  IMAD.IADD R3, R3, 0x1, R5 ;  /* 0x0000000103037824 */ /* 0x000fe200078e0205 */
[----:B------:R-:W-:Y:S01]  /*12e0*/  LEA R5, P0, R2, c[0x0][0x160], 0x1 ;  /* 0x0000580002057a11 */ /* 0x000fe200078008ff */
[----:B------:R-:W-:Y:S01]  /*12f0*/  IMAD.SHL.U32 R7, R7, 0x8, RZ ;  /* 0x0000000807077824 */ /* 0x000fe200078e00ff */
[----:B------:R-:W-:Y:S02]  /*1300*/  ISETP.GE.AND P3, PT, R10, c[0x0][0x198], PT ;  /* 0x000066000a007a0c */ /* 0x000fe40003f66270 */
[----:B------:R-:W-:Y:S01]  /*1310*/  LEA.HI.X R3, R2, c[0x0][0x164], R3, 0x1, P0 ;  /* 0x0000590002037a11 */ /* 0x000fe200000f0c03 */
[----:B------:R1:W3:Y:S01]  /*1320*/  SHFL.IDX PT, R12, R5, RZ, 0x181f ;  /* 0x00181fff050c7589 */ /* 0x0002e200000e0000 */
[----:B------:R-:W-:Y:S02]  /*1330*/  LOP3.LUT R2, R0, 0xfffffff8, RZ, 0xc0, !PT ;  /* 0xfffffff800027812 */ /* 0x000fe400078ec0ff */
[----:B------:R-:W-:Y:S01]  /*1340*/  LOP3.LUT P0, RZ, R201, 0x2, RZ, 0xc0, !PT ;  /* 0x00000002c9ff7812 */ /* 0x000fe2000780c0ff */
[----:B------:R1:W4:Y:S01]  /*1350*/  SHFL.IDX PT, R13, R3, RZ, 0x181f ;  /* 0x00181fff030d7589 */ /* 0x00032200000e0000 */
[----:B------:R-:W-:Y:S01]  /*1360*/  LOP3.LUT R192, R192, 0xfffffe00, R7, 0xf8, !PT ;  /* 0xfffffe00c0c07812 */ /* 0x000fe200078ef807 */
[----:B------:R-:W-:Y:S01]  /*1370*/  IMAD.IADD R19, R19, 0x1, -R2 ;  /* 0x0000000113137824 */ /* 0x000fe200078e0a02 */
[----:B------:R-:W-:-:S04]  /*1380*/  IADD3 R2, R20, UR24, RZ ;  /* 0x0000001814027c10 */ /* 0x000fc8000fffe0ff */
[----:B------:R-:W-:Y:S01]  /*1390*/  ISETP.GE.AND P5, PT, R2, UR4, PT ;  /* 0x0000000402007c0c */ /* 0x000fe2000bfa6270 */
[----:B--2---:R2:W1:Y:S02]  /*13a0*/  @P2 R2UR UR9, R4 ;  /* 0x00000000040923c2 */ /* 0x00446400000e0000 */
[----:B-1----:R-:W-:Y:S01]  /*13b0*/  @!UP2 UMOV UR9, UR8 ;  /* 0x000000080009ac82 */ /* 0x002fe20008000000 */
[----:B------:R-:W-:Y:S02]  /*13c0*/  ISETP.GE.AND P2, PT, R200, c[0x0][0x198], PT ;  /* 0x00006600c8007a0c */ /* 0x000fe40003f46270 */
        /* <DEDUP_REMOVED lines=8> */
[----:B------:R-:W-:Y:S01]  /*1450*/  IMAD.SHL.U32 R11, R192, 0x2, RZ ;  /* 0x00000002c00b7824 */ /* 0x000fe200078e00ff */
[----:B------:R-:W-:Y:S02]  /*1460*/  SHF.R.S32.HI R14, RZ, 0x1f, R9 ;  /* 0x0000001fff0e7819 */ /* 0x000fe40000011409 */
[----:B------:R-:W-:Y:S02]  /*1470*/  LEA.HI R8, R7, R10, RZ, 0x3 ;  /* 0x0000000a07087211 */ /* 0x000fe400078f18ff */
[----:B------:R-:W-:Y:S01]  /*1480*/  LEA.HI R7, R14, R9, RZ, 0x3 ;  /* 0x000000090e077211 */ /* 0x000fe200078f18ff */
[----:B------:R-:W-:Y:S01]  /*1490*/  IMAD.WIDE R14, R200, 0x2, R12 ;  /* 0x00000002c80e7825 */ /* 0x000fe200078e020c */
[----:B------:R-:W-:Y:S02]  /*14a0*/  LOP3.LUT R8, R8, 0xfffffff8, RZ, 0xc0, !PT ;  /* 0xfffffff808087812 */ /* 0x000fe400078ec0ff */
[----:B------:R-:W-:-:S02]  /*14b0*/  LOP3.LUT R7, R7, 0xfffffff8, RZ, 0xc0, !PT ;  /* 0xfffffff807077812 */ /* 0x000fc400078ec0ff */
[----:B------:R-:W-:Y:S01]  /*14c0*/  @!PT LDS RZ, [RZ] ;  /* 0x00000000fffff984 */ /* 0x000fe20000000800 */
[----:B------:R1:W-:Y:S01]  /*14d0*/  LDGSTS.E.BYPASS.LTC128B.128 [R11+0x18100], [R14.64], !P2 ;  /* 0x181000000e0b7fae */ /* 0x0003e2000d101d54 */
[----:B------:R-:W-:-:S04]  /*14e0*/  IMAD.WIDE R16, R8, 0x2, R12 ;  /* 0x0000000208107825 */ /* 0x000fc800078e020c */
[----:B------:R-:W-:Y:S01]  /*14f0*/  IMAD.WIDE R12, R7, 0x2, R12 ;  /* 0x00000002070c7825 */ /* 0x000fe200078e020c */
[----:B------:R1:W-:Y:S04]  /*1500*/  LDGSTS.E.BYPASS.LTC128B.128 [R11+0x1c100], [R16.64], !P3 ;  /* 0x1c100000100b7fae */ /* 0x0003e8000d901d54 */
[----:B------:R1:W-:Y:S02]  /*1510*/  LDGSTS.E.BYPASS.LTC128B.128 [R11+0x20100], [R12.64], !P4 ;  /* 0x201000000c0b7fae */ /* 0x0003e4000e101d54 */
.L_x_5059:
[----:B---34-:R-:W-:Y:S05]  /*1520*/  BSYNC B0 ;  /* 0x0000000000007941 */ /* 0x018fea0003800000 */
.L_x_5058:
[----:B------:R-:W-:Y:S01]  /*1530*/  IADD3 R7, R2, 0x20, RZ ;  /* 0x0000002002077810 */ /* 0x000fe20007ffe0ff */
[----:B-1----:R1:W2:Y:S01]  /*1540*/  SHFL.IDX PT, R13, R3, 0x1, 0x181f ;  /* 0x00381f00030d7f89 */ /* 0x0022a200000e0000 */
[----:B------:R-:W-:Y:S02]  /*1550*/  BSSY B0, `(.L_x_5060) ;  /* 0x0000012000007945 */ /* 0x000fe40003800000 */
[----:B------:R-:W-:Y:S01]  /*1560*/  ISETP.GE.AND P0, PT, R7, UR4, PT ;  /* 0x0000000407007c0c */ /* 0x000fe2000bf06270 */
[----:B------:R1:W3:-:S12]  /*1570*/  SHFL.IDX PT, R12, R5, 0x1, 0x181f ;  /* 0x00381f00050c7f89 */ /* 0x0002d800000e0000 */
[----:B------:R-:W-:Y:S05]  /*1580*/  @P0 BRA `(.L_x_5061) ;  /* 0x000000e000000947 */ /* 0x000fea0003800000 */
[----:B------:R-:W-:Y:S01]  /*1590*/  SHF.R.S32.HI R7, RZ, 0x1f, R10 ;  /* 0x0000001fff077819 */ /* 0x000fe2000001140a */
[----:B------:R-:W-:Y:S01]  /*15a0*/  IMAD.SHL.U32 R11, R192, 0x2, RZ ;  /* 0x00000002c00b7824 */ /* 0x000fe200078e00ff */
[----:B------:R-:W-:Y:S02]  /*15b0*/  SHF.R.S32.HI R14, RZ, 0x1f, R9 ;  /* 0x0000001fff0e7819 */ /* 0x000fe40000011409 */
[----:B------:R-:W-:Y:S02]  /*15c0*/  LEA.HI R8, R7, R10, RZ, 0x3 ;  /* 0x0000000a07087211 */ /* 0x000fe400078f18ff */
[----:B------:R-:W-:Y:S01]  /*15d0*/  LEA.HI R7, R14, R9, RZ, 0x3 ;  /* 0x000000090e077211 */ /* 0x000fe200078f18ff */
[----:B--23--:R-:W-:Y:S01]  /*15e0*/  IMAD.WIDE R14, R200, 0x2, R12 ;  /* 0x00000002c80e7825 */ /* 0x00cfe200078e020c */
        /* <DEDUP_REMOVED lines=8> */
.L_x_5061:
[----:B------:R-:W-:Y:S05]  /*1670*/  BSYNC B0 ;  /* 0x0000000000007941 */ /* 0x000fea0003800000 */
.L_x_5060:
        /* <DEDUP_REMOVED lines=8> */
[----:B------:R-:W-:Y:S02]  /*1700*/  SHF.R.S32.HI R14, RZ, 0x1f, R9 ;  /* 0x0000001fff0e7819 */ /* 0x000fe40000011409 */
[----:B------:R-:W-:Y:S02]  /*1710*/  LEA.HI R8, R7, R10, RZ, 0x3 ;  /* 0x0000000a07087211 */ /* 0x000fe400078f18ff */
[----:B------:R-:W-:Y:S01]  /*1720*/  LEA.HI R7, R14, R9, RZ, 0x3 ;  /* 0x000000090e077211 */ /* 0x000fe200078f18ff */
[----:B---34-:R-:W-:Y:S01]  /*1730*/  IMAD.WIDE R14, R200, 0x2, R12 ;  /* 0x00000002c80e7825 */ /* 0x018fe200078e020c */
        /* <DEDUP_REMOVED lines=8> */
.L_x_5063:
[----:B------:R-:W-:Y:S05]  /*17c0*/  BSYNC B0 ;  /* 0x0000000000007941 */ /* 0x000fea0003800000 */
.L_x_5062:
[----:B---3--:R-:W-:Y:S01]  /*17d0*/  SHFL.IDX PT, R16, R5, 0x3, 0x181f ;  /* 0x00781f0005107f89 */ /* 0x008fe200000e0000 */
[----:B------:R-:W-:Y:S01]  /*17e0*/  IADD3 R2, R2, 0x60, RZ ;  /* 0x0000006002027810 */ /* 0x000fe20007ffe0ff */
[----:B------:R-:W-:Y:S01]  /*17f0*/  UIADD3 UR13, UR7, -0x1, URZ ;  /* 0xffffffff070d7890 */ /* 0x000fe2000fffe03f */
[----:B------:R-:W-:Y:S01]  /*1800*/  SHF.R.S32.HI R199, RZ, 0x1f, R10 ;  /* 0x0000001fffc77819 */ /* 0x000fe2000001140a */
[----:B------:R-:W3:Y:S01]  /*1810*/  SHFL.IDX PT, R17, R3, 0x3, 0x181f ;  /* 0x00781f0003117f89 */ /* 0x000ee200000e0000 */
[----:B------:R-:W-:Y:S01]  /*1820*/  ISETP.GE.AND P0, PT, R2, UR4, PT ;  /* 0x0000000402007c0c */ /* 0x000fe2000bf06270 */
[----:B------:R-:W-:Y:S01]  /*1830*/  IMAD.MOV.U32 R187, RZ, RZ, c[0x0][0x2b8] ;  /* 0x0000ae00ffbb7624 */ /* 0x000fe200078e00ff */
[----:B------:R-:W-:Y:S01]  /*1840*/  SHF.R.S32.HI R186, RZ, 0x1f, R9 ;  /* 0x0000001fffba7819 */ /* 0x000fe20000011409 */
[----:B------:R-:W-:Y:S01]  /*1850*/  USHF.L.U32 UR25, UR13, 0x6, URZ ;  /* 0x000000060d197899 */ /* 0x000fe2000800063f */
[----:B------:R-:W-:Y:S01]  /*1860*/  LEA.HI R199, R199, R10, RZ, 0x3 ;  /* 0x0000000ac7c77211 */ /* 0x000fe200078f18ff */
[----:B------:R-:W-:Y:S01]  /*1870*/  IMAD.SHL.U32 R134, R192, 0x2, RZ ;  /* 0x00000002c0867824 */ /* 0x000fe200078e00ff */
[----:B------:R-:W-:Y:S01]  /*1880*/  LEA.HI R186, R186, R9, RZ, 0x3 ;  /* 0x00000009baba7211 */ /* 0x000fe200078f18ff */
[----:B------:R-:W-:Y:S01]  /*1890*/  USHF.R.S32.HI UR8, URZ, 0x1f, UR9 ;  /* 0x0000001f3f087899 */ /* 0x000fe20008011409 */
[----:B------:R-:W-:Y:S01]  /*18a0*/  LOP3.LUT R199, R199, 0xfffffff8, RZ, 0xc0, !PT ;  /* 0xfffffff8c7c77812 */ /* 0x000fe200078ec0ff */
[----:B------:R-:W-:Y:S01]  /*18b0*/  ULDC.64 UR4, c[0x0][0x2b0] ;  /* 0x0000ac0000047ab9 */ /* 0x000fe20000000a00 */
[----:B------:R-:W-:Y:S01]  /*18c0*/  ISETP.NE.AND P5, PT, R187, 0x1, PT ;  /* 0x00000001bb00780c */ /* 0x000fe20003fa5270 */
[----:B------:R-:W-:Y:S01]  /*18d0*/  UIMAD UR8, UR8, UR4, URZ ;  /* 0x00000004080872a4 */ /* 0x000fe2000f8e023f */
[----:B------:R-:W-:Y:S01]  /*18e0*/  LOP3.LUT R186, R186, 0xfffffff8, RZ, 0xc0, !PT ;  /* 0xfffffff8baba7812 */ /* 0x000fe200078ec0ff */
[----:B------:R-:W-:Y:S01]  /*18f0*/  UIMAD.WIDE.U32 UR18, UR9, UR4, URZ ;  /* 0x00000004091272a5 */ /* 0x000fe2000f8e003f */
[----:B------:R-:W-:Y:S01]  /*1900*/  IADD3 R191, R193, UR25, RZ ;  /* 0x00000019c1bf7c10 */ /* 0x000fe2000fffe0ff */
[----:B------:R-:W-:Y:S01]  /*1910*/  UIMAD UR5, UR9, UR5, UR8 ;  /* 0x00000005090572a4 */ /* 0x000fe2000f8e0208 */
[----:B------:R-:W-:Y:S01]  /*1920*/  P2R R2, PR, RZ, 0x20 ;  /* 0x00000020ff027803 */ /* 0x000fe20000000000 */
[----:B------:R-:W-:Y:S01]  /*1930*/  IMAD.MOV.U32 R190, RZ, RZ, RZ ;  /* 0x000000ffffbe7224 */ /* 0x000fe200078e00ff */
[----:B------:R-:W-:Y:S01]  /*1940*/  P2R R11, PR, RZ, 0x2 ;  /* 0x00000002ff0b7803 */ /* 0x000fe20000000000 */
[----:B------:R-:W-:Y:S01]  /*1950*/  UIADD3 UR10, UR19, UR5, URZ ;  /* 0x00000005130a7290 */ /* 0x000fe2000fffe03f */
[----:B---34-:R-:W-:-:S04]  /*1960*/  @!P0 IMAD.WIDE R12, R200, 0x2, R16 ;  /* 0x00000002c80c8825 */ /* 0x018fc800078e0210 */
[--C-:B------:R-:W-:Y:S01]  /*1970*/  @!P0 IMAD.WIDE R14, R199, 0x2, R16.reuse ;  /* 0x00000002c70e8825 */ /* 0x100fe200078e0210 */
[----:B------:R-:W-:Y:S01]  /*1980*/  @!PT LDS RZ, [RZ] ;  /* 0x00000000fffff984 */ /* 0x000fe20000000800 */
[----:B------:R3:W-:Y:S01]  /*1990*/  @!P0 LDGSTS.E.BYPASS.LTC128B.128 [R134+0x1b100], [R12.64], !P2 ;  /* 0x1b1000000c868fae */ /* 0x0007e2000d101d54 */
[----:B------:R-:W-:Y:S01]  /*19a0*/  ISETP.GE.AND P2, PT, R191, UR12, PT ;  /* 0x0000000cbf007c0c */ /* 0x000fe2000bf46270 */
[----:B------:R-:W-:Y:S01]  /*19b0*/  USHF.R.S32.HI UR8, URZ, 0x1f, UR14 ;  /* 0x0000001f3f087899 */ /* 0x000fe2000801140e */
[----:B------:R-:W-:Y:S01]  /*19c0*/  @!P0 IMAD.WIDE R16, R186, 0x2, R16 ;  /* 0x00000002ba108825 */ /* 0x000fe200078e0210 */
[----:B------:R4:W-:Y:S01]  /*19d0*/  @!P0 LDGSTS.E.BYPASS.LTC128B.128 [R134+0x1f100], [R14.64], !P3 ;  /* 0x1f1000000e868fae */ /* 0x0009e2000d901d54 */
[----:B------:R-:W-:Y:S01]  /*19e0*/  ISETP.GT.OR P2, PT, R193, 0x3f, P2 ;  /* 0x0000003fc100780c */ /* 0x000fe20001744670 */
[----:B------:R-:W-:Y:S01]  /*19f0*/  ULDC.64 UR4, c[0x0][0x1e8] ;  /* 0x00007a0000047ab9 */ /* 0x000fe20000000a00 */
[----:B-----5:R-:W-:Y:S01]  /*1a00*/  IMAD.IADD R191, R191, 0x1, R194 ;  /* 0x00000001bfbf7824 */ /* 0x020fe200078e02c2 */
[----:B------:R1:W-:Y:S03]  /*1a10*/  @!P0 LDGSTS.E.BYPASS.LTC128B.128 [R134+0x23100], [R16.64], !P4 ;  /* 0x2310000010868fae */ /* 0x0003e6000e101d54 */
[----:B-12---:R-:W-:Y:S01]  /*1a20*/  @P5 IMAD.HI.U32 R3, R191, c[0x0][0x2bc], RZ ;  /* 0x0000af00bf035a27 */ /* 0x006fe200078e00ff */
[----:B------:R-:W0:Y:S03]  /*1a30*/  LDGDEPBAR ;  /* 0x00000000000079af */ /* 0x000e260000000000 */
[----:B------:R-:W-:Y:S01]  /*1a40*/  IMAD.MOV.U32 R2, RZ, RZ, R191 ;  /* 0x000000ffff027224 */ /* 0x000fe200078e00bf */
[----:B------:R-:W-:-:S04]  /*1a50*/  @P5 SHF.R.U32.HI R2, RZ, c[0x0][0x2c0], R3 ;  /* 0x0000b000ff025a19 */ /* 0x000fc80000011603 */
[----:B------:R-:W-:-:S04]  /*1a60*/  @!P2 IADD3 R8, P3, R2, UR18, RZ ;  /* 0x000000120208ac10 */ /* 0x000fc8000ff7e0ff */
[----:B------:R-:W-:Y:S02]  /*1a70*/  @!P2 LEA.HI.X.SX32 R3, R2, UR10, 0x1, P3 ;  /* 0x0000000a0203ac11 */ /* 0x000fe400098f0eff */
[----:B---3--:R-:W-:-:S04]  /*1a80*/  @!P2 LEA R12, P3, R8, c[0x0][0x2a0], 0x2 ;  /* 0x0000a800080caa11 */ /* 0x008fc800078610ff */
[----:B------:R-:W-:Y:S01]  /*1a90*/  @!P2 LEA.HI.X R13, R8, c[0x0][0x2a4], R3, 0x2, P3 ;  /* 0x0000a900080daa11 */ /* 0x000fe200018f1403 */
[----:B------:R-:W-:Y:S06]  /*1aa0*/  BAR.SYNC.DEFER_BLOCKING 0x0 ;  /* 0x0000000000007b1d */ /* 0x000fec0000010000 */
[----:B------:R-:W2:Y:S01]  /*1ab0*/  @!P2 LDG.E R190, [R12.64] ;  /* 0x000000140cbea981 */ /* 0x000ea2000c1e1900 */
        /* <DEDUP_REMOVED lines=9> */
[----:B----4-:R-:W-:Y:S01]  /*1b50*/  SHF.R.S32.HI R14, RZ, 0x1f, R191 ;  /* 0x0000001fff0e7819 */ /* 0x010fe200000114bf */
[----:B------:R-:W-:Y:S01]  /*1b60*/  UIADD3 UR9, UR17, UR9, URZ ;  /* 0x0000000911097290 */ /* 0x000fe2000fffe03f */
[----:B------:R-:W-:Y:S01]  /*1b70*/  ISETP.GE.AND P6, PT, R9, c[0x0][0x1d4], PT ;  /* 0x0000750009007a0c */ /* 0x000fe20003fc6270 */
[----:B------:R-:W-:Y:S01]  /*1b80*/  IMAD.MOV.U32 R16, RZ, RZ, R22 ;  /* 0x000000ffff107224 */ /* 0x000fe200078e0016 */
        /* <DEDUP_REMOVED lines=12> */
[----:B------:R-:W-:-:S02]  /*1c50*/  SHF.R.S32.HI R133, RZ, 0x1f, R200 ;  /* 0x0000001fff857819 */ /* 0x000fc400000114c8 */
[----:B------:R-:W-:Y:S01]  /*1c60*/  SEL R184, RZ, 0x10, P6 ;  /* 0x00000010ffb87807 */ /* 0x000fe20003000000 */
[----:B------:R-:W-:Y:S01]  /*1c70*/  IMAD.IADD R15, R23, 0x1, R14 ;  /* 0x00000001170f7824 */ /* 0x000fe200078e020e */
[----:B------:R-:W-:Y:S01]  /*1c80*/  IADD3 R188, R134, 0x100, RZ ;  /* 0x0000010086bc7810 */ /* 0x000fe20007ffe0ff */
[----:B------:R-:W-:Y:S01]  /*1c90*/  IMAD.MOV.U32 R14, RZ, RZ, R22 ;  /* 0x000000ffff0e7224 */ /* 0x000fe200078e0016 */
[----:B------:R-:W-:Y:S02]  /*1ca0*/  SHF.R.S32.HI R132, RZ, 0x1f, R199 ;  /* 0x0000001fff847819 */ /* 0x000fe400000114c7 */
[----:B------:R-:W-:Y:S02]  /*1cb0*/  SHF.R.S32.HI R189, RZ, 0x1f, R186 ;  /* 0x0000001fffbd7819 */ /* 0x000fe400000114ba */
[----:B--2---:R-:W-:Y:S01]  /*1cc0*/  SHF.R.S32.HI R3, RZ, 0x1f, R190 ;  /* 0x0000001fff037819 */ /* 0x004fe200000114be */
        /* <DEDUP_REMOVED lines=49> */
[----:B------:R-:W-:-:S03]  /*1fe0*/  LEA.HI R7, R81, R6, RZ, 0x5 ;  /* 0x0000000651077211 */ /* 0x000fc600078f28ff */
[----:B------:R-:W-:Y:S01]  /*1ff0*/  IMAD.X R27, R8, 0x1, R23, P0 ;  /* 0x00000001081b7824 */ /* 0x000fe200000e0617 */
[----:B------:R-:W-:-:S05]  /*2000*/  IADD3 R24, P0, R24, R3, RZ ;  /* 0x0000000318187210 */ /* 0x000fca0007f1e0ff */
[----:B------:R-:W-:Y:S01]  /*2010*/  IMAD.X R25, R25, 0x1, R5, P0 ;  /* 0x0000000119197824 */ /* 0x000fe200000e0605 */
[----:B------:R-:W-:-:S05]  /*2020*/  IADD3 R22, P0, R22, R3, RZ ;  /* 0x0000000316167210 */ /* 0x000fca0007f1e0ff */
[----:B------:R-:W-:Y:S01]  /*2030*/  IMAD.X R23, R23, 0x1, R5, P0 ;  /* 0x0000000117177824 */ /* 0x000fe200000e0605 */
[C---:B------:R-:W-:Y:S02]  /*2040*/  ISETP.LT.OR P0, PT, R2.reuse, 0x1, P3 ;  /* 0x000000010200780c */ /* 0x040fe40001f01670 */
[----:B------:R-:W-:Y:S02]  /*2050*/  ISETP.LT.OR P3, PT, R2, 0x21, P3 ;  /* 0x000000210200780c */ /* 0x000fe40001f61670 */
[----:B------:R-:W-:-:S09]  /*2060*/  SHF.R.S32.HI R5, RZ, 0x5, R7 ;  /* 0x00000005ff057819 */ /* 0x000fd20000011407 */
        /* <DEDUP_REMOVED lines=83> */
.L_x_5064:
[----:B-1----:R-:W-:Y:S01]  /*25a0*/  SHF.R.S32.HI R2, RZ, 0x4, R21 ;  /* 0x00000004ff027819 */ /* 0x002fe20000011415 */
[----:B------:R-:W0:Y:S01]  /*25b0*/  LDGDEPBAR ;  /* 0x00000000000079af */ /* 0x000e220000000000 */
[C---:B------:R-:W-:Y:S01]  /*25c0*/  IMAD.SHL.U32 R3, R201.reuse, 0x40, RZ ;  /* 0x00000040c9037824 */ /* 0x040fe200078e00ff */
[----:B------:R-:W-:Y:S01]  /*25d0*/  LOP3.LUT P0, RZ, R201, 0x2, RZ, 0xc0, !PT ;  /* 0x00000002c9ff7812 */ /* 0x000fe2000780c0ff */
[----:B------:R-:W-:Y:S01]  /*25e0*/  IMAD.SHL.U32 R20, R20, 0x8, RZ ;  /* 0x0000000814147824 */ /* 0x000fe200078e00ff */
[----:B------:R-:W-:Y:S01]  /*25f0*/  LEA.HI R21, R21, R2, RZ, 0x1 ;  /* 0x0000000215157211 */ /* 0x000fe200078f08ff */
[----:B------:R-:W-:Y:S01]  /*2600*/  IMAD.SHL.U32 R19, R19, 0x40, RZ ;  /* 0x0000004013137824 */ /* 0x000fe200078e00ff */
[----:B------:R-:W-:Y:S01]  /*2610*/  LOP3.LUT R3, R3, 0x1c0, RZ, 0xc0, !PT ;  /* 0x000001c003037812 */ /* 0x000fe200078ec0ff */
[----:B------:R-:W-:Y:S01]  /*2620*/  IMAD.SHL.U32 R0, R0, 0x40, RZ ;  /* 0x0000004000007824 */ /* 0x000fe200078e00ff */
[----:B------:R-:W-:Y:S01]  /*2630*/  LOP3.LUT R21, R21, 0xfffffffe, RZ, 0xc0, !PT ;  /* 0xfffffffe15157812 */ /* 0x000fe200078ec0ff */
[----:B------:R-:W-:Y:S01]  /*2640*/  IMAD.MOV.U32 R180, RZ, RZ, 0x20 ;  /* 0x00000020ffb47424 */ /* 0x000fe200078e00ff */
[----:B------:R-:W-:Y:S01]  /*2650*/  LOP3.LUT R20, R3, 0x8, R20, 0xf8, !PT ;  /* 0x0000000803147812 */ /* 0x000fe200078ef814 */
[----:B------:R-:W-:Y:S01]  /*2660*/  IMAD.SHL.U32 R182, R182, 0x2, RZ ;  /* 0x00000002b6b67824 */ /* 0x000fe200078e00ff */
[----:B------:R-:W-:Y:S01]  /*2670*/  SHF.R.U32.HI R3, RZ, 0x3, R3 ;  /* 0x00000003ff037819 */ /* 0x000fe20000011603 */
[----:B------:R-:W-:Y:S01]  /*2680*/  IMAD.IADD R21, R2, 0x1, -R21 ;  /* 0x0000000102157824 */ /* 0x000fe200078e0a15 */
[----:B------:R-:W-:-:S02]  /*2690*/  LOP3.LUT R19, R19, 0x1c0, RZ, 0xc0, !PT ;  /* 0x000001c013137812 */ /* 0x000fc400078ec0ff */
[----:B------:R-:W-:Y:S01]  /*26a0*/  LOP3.LUT R20, R20, R3, RZ, 0x3c, !PT ;  /* 0x0000000314147212 */ /* 0x000fe200078e3cff */
[C---:B------:R-:W-:Y:S01]  /*26b0*/  IMAD.SHL.U32 R2, R21.reuse, 0x8, RZ ;  /* 0x0000000815027824 */ /* 0x040fe200078e00ff */
[----:B------:R-:W-:Y:S02]  /*26c0*/  SHF.R.U32.HI R3, RZ, 0x3, R19 ;  /* 0x00000003ff037819 */ /* 0x000fe40000011613 */
[----:B------:R-:W-:Y:S01]  /*26d0*/  SEL R180, R180, 0xffffffe0, !P0 ;  /* 0xffffffe0b4b47807 */ /* 0x000fe20004000000 */
[----:B------:R-:W-:Y:S01]  /*26e0*/  IMAD R183, R21, 0x200, R20 ;  /* 0x0000020015b77824 */ /* 0x000fe200078e0214 */
[----:B------:R-:W-:Y:S01]  /*26f0*/  LOP3.LUT R2, R19, 0x8, R2, 0xf8, !PT ;  /* 0x0000000813027812 */ /* 0x000fe200078ef802 */
[----:B------:R-:W-:-:S04]  /*2700*/  DEPBAR.LE SB0, 0x3 ;  /* 0x000080c00000791a */ /* 0x000fc80000000000 */
[----:B------:R-:W-:Y:S01]  /*2710*/  LOP3.LUT R3, R2, R3, RZ, 0x3c, !PT ;  /* 0x0000000302037212 */ /* 0x000fe200078e3cff */
[----:B------:R-:W-:-:S04]  /*2720*/  DEPBAR.LE SB0, 0x2 ;  /* 0x000080800000791a */ /* 0x000fc80000000000 */
[----:B------:R-:W-:Y:S01]  /*2730*/  LOP3.LUT R2, R0, 0xfffffe00, RZ, 0xc0, !PT ;  /* 0xfffffe0000027812 */ /* 0x000fe200078ec0ff */
[----:B------:R-:W-:Y:S01]  /*2740*/  IMAD.SHL.U32 R183, R183, 0x2, RZ ;  /* 0x00000002b7b77824 */ /* 0x000fe200078e00ff */
[----:B------:R-:W-:Y:S01]  /*2750*/  BAR.SYNC.DEFER_BLOCKING 0x0 ;  /* 0x0000000000007b1d */ /* 0x000fe20000010000 */
[----:B------:R-:W-:Y:S02]  /*2760*/  PLOP3.LUT P0, PT, PT, PT, UP2, 0x40, 0x0 ;  /* 0x000000000000781c */ /* 0x000fe40003f0e828 */
[----:B------:R-:W-:Y:S02]  /*2770*/  IMAD R0, R5, 0x400, R2 ;  /* 0x0000040005007824 */ /* 0x000fe400078e0202 */
[----:B------:R-:W-:Y:S02]  /*2780*/  IMAD.IADD R82, R183, 0x1, R180 ;  /* 0x00000001b7527824 */ /* 0x000fe400078e02b4 */
[----:B------:R-:W-:-:S04]  /*2790*/  IMAD.IADD R0, R3, 0x1, R0 ;  /* 0x0000000103007824 */ /* 0x000fc800078e0200 */
[C---:B------:R-:W-:Y:S01]  /*27a0*/  IMAD.SHL.U32 R12, R0.reuse, 0x2, RZ ;  /* 0x00000002000c7824 */ /* 0x040fe200078e00ff */
[----:B------:R-:W-:-:S05]  /*27b0*/  LEA R185, R0, 0x18100, 0x1 ;  /* 0x0001810000b97811 */ /* 0x000fca00078e08ff */
        /* <DEDUP_REMOVED lines=26> */
[C---:B------:R-:W-:Y:S01]  /*2960*/  IMAD R0, R190.reuse, c[0x0][0x21c], R11 ;  /* 0x00008700be007a24 */ /* 0x040fe200078e020b */
        /* <DEDUP_REMOVED lines=37> */
.L_x_5065:
[C---:B-1-34-:R-:W-:Y:S01]  /*2bc0*/  HMMA.16816.F32.BF16 R36, R12.reuse, R32, RZ ;  /* 0x000000200c24723c */ /* 0x05afe200000418ff */
[----:B------:R-:W-:Y:S01]  /*2bd0*/  IMAD.MOV.U32 R0, RZ, RZ, 0x40 ;  /* 0x00000040ff007424 */ /* 0x000fe200078e00ff */
[----:B------:R-:W-:Y:S01]  /*2be0*/  LDSM.16.M88.4 R72, [R185+0x4000] ;  /* 0x00400000b948783b */ /* 0x000fe20000000200 */
[C---:B------:R-:W-:Y:S01]  /*2bf0*/  IMAD R179, R4.reuse, 0x2, R185 ;  /* 0x0000000204b37824 */ /* 0x040fe200078e02b9 */
[----:B------:R-:W-:Y:S01]  /*2c00*/  LOP3.LUT R7, R7, 0xffffffe0, RZ, 0xc0, !PT ;  /* 0xffffffe007077812 */ /* 0x000fe200078ec0ff */
[----:B------:R-:W-:Y:S01]  /*2c10*/  IMAD R178, R4, 0x2, R181 ;  /* 0x0000000204b27824 */ /* 0x000fe200078e02b5 */
[----:B------:R-:W-:Y:S01]  /*2c20*/  SEL R135, R0, 0xffffffc0, !P1 ;  /* 0xffffffc000877807 */ /* 0x000fe20004800000 */
[----:B------:R-:W-:Y:S01]  /*2c30*/  LDSM.16.M88.4 R76, [R183+0xf900] ;  /* 0x00f90000b74c783b */ /* 0x000fe20000000200 */
[C---:B------:R-:W-:Y:S01]  /*2c40*/  HMMA.16816.F32.BF16 R32, R12.reuse, R34, RZ ;  /* 0x000000220c20723c */ /* 0x040fe200000418ff */
[----:B------:R-:W-:Y:S01]  /*2c50*/  LEA.HI R81, R81, R6, RZ, 0x2 ;  /* 0x0000000651517211 */ /* 0x000fe200078f10ff */
[C---:B------:R-:W-:Y:S01]  /*2c60*/  IMAD.IADD R7, R6.reuse, 0x1, -R7 ;  /* 0x0000000106077824 */ /* 0x040fe200078e0a07 */
[----:B------:R-:W-:Y:S01]  /*2c70*/  LDSM.16.M88.4 R60, [R179] ;  /* 0x00000000b33c783b */ /* 0x000fe20000000200 */
[----:B------:R-:W-:Y:S01]  /*2c80*/  IMAD.IADD R80, R183, 0x1, R135 ;  /* 0x00000001b7507824 */ /* 0x000fe200078e0287 */
[----:B------:R-:W-:Y:S01]  /*2c90*/  LOP3.LUT R81, R81, 0xfffffffc, RZ, 0xc0, !PT ;  /* 0xfffffffc51517812 */ /* 0x000fe200078ec0ff */
[----:B------:R-:W-:Y:S01]  /*2ca0*/  IMAD.IADD R0, R135, 0x1, R82 ;  /* 0x0000000187007824 */ /* 0x000fe200078e0252 */
[----:B------:R-:W-:Y:S01]  /*2cb0*/  PLOP3.LUT P0, PT, PT, PT, UP1, 0x80, 0x0 ;  /* 0x000000000000781c */ /* 0x000fe20003f0f018 */
[C---:B--2---:R-:W-:Y:S01]  /*2cc0*/  HMMA.16816.F32.BF16 R44, R12.reuse, R40, RZ ;  /* 0x000000280c2c723c */ /* 0x044fe200000418ff */
[----:B------:R-:W1:Y:S01]  /*2cd0*/  LDSM.16.M88.4 R8, [R80+0xc100] ;  /* 0x00c100005008783b */ /* 0x000e620000000200 */
[----:B------:R-:W-:Y:S01]  /*2ce0*/  IMAD.IADD R6, R6, 0x1, -R81 ;  /* 0x0000000106067824 */ /* 0x000fe200078e0a51 */
[----:B------:R-:W-:Y:S01]  /*2cf0*/  UIADD3 UR4, UR12, 0x1, -UR25 ;  /* 0x000000010c047890 */ /* 0x000fe2000fffe819 */
[----:B------:R-:W-:Y:S01]  /*2d00*/  IMAD.IADD R3, R2, 0x1, R3 ;  /* 0x0000000102037824 */ /* 0x000fe200078e0203 */
[----:B------:R-:W-:Y:S01]  /*2d10*/  ULDC UR13, c[0x0][0x324] ;  /* 0x0000c900000d7ab9 */ /* 0x000fe20000000800 */
[----:B------:R-:W0:Y:S01]  /*2d20*/  LDGDEPBAR ;  /* 0x00000000000079af */ /* 0x000e220000000000 */
[----:B------:R-:W-:Y:S01]  /*2d30*/  ULDC UR5, c[0x0][0x2ac] ;  /* 0x0000ab0000057ab9 */ /* 0x000fe20000000800 */
[----:B------:R-:W-:Y:S01]  /*2d40*/  HMMA.16816.F32.BF16 R28, R12, R24, RZ ;  /* 0x000000180c1c723c */ /* 0x000fe200000418ff */
[----:B------:R-:W-:-:S07]  /*2d50*/  ULOP3.LUT UR13, URZ, UR13, URZ, 0x33, !UPT ;  /* 0x0000000d3f0d7292 */ /* 0x000fce000f8e333f */
[C---:B------:R-:W-:Y:S08]  /*2d60*/  HMMA.16816.F32.BF16 R40, R12.reuse, R42, RZ ;  /* 0x0000002a0c28723c */ /* 0x040ff000000418ff */
[C---:B------:R-:W-:Y:S08]  /*2d70*/  HMMA.16816.F32.BF16 R24, R12.reuse, R26, RZ ;  /* 0x0000001a0c18723c */ /* 0x040ff000000418ff */
[C---:B------:R-:W-:Y:S08]  /*2d80*/  HMMA.16816.F32.BF16 R20, R12.reuse, R64, RZ ;  /* 0x000000400c14723c */ /* 0x040ff000000418ff */
[----:B------:R-:W-:Y:S01]  /*2d90*/  HMMA.16816.F32.BF16 R12, R12, R66, RZ ;  /* 0x000000420c0c723c */ /* 0x000fe200000418ff */
[----:B------:R-:W-:Y:S07]  /*2da0*/  LDSM.16.M88.4 R64, [R80+0xd900] ;  /* 0x00d900005040783b */ /* 0x000fee0000000200 */
[C---:B------:R-:W-:Y:S08]  /*2db0*/  HMMA.16816.F32.BF16 R36, R68.reuse, R52, R36 ;  /* 0x000000344424723c */ /* 0x040ff00000041824 */
        /* <DEDUP_REMOVED lines=10> */
[----:B------:R-:W-:Y:S04]  /*2e60*/  LDSM.16.M88.4 R16, [R178] ;  /* 0x00000000b210783b */ /* 0x000fe80000000200 */
[----:B------:R-:W4:Y:S03]  /*2e70*/  LDSM.16.M88.4 R12, [R0+0xc900] ;  /* 0x00c90000000c783b */ /* 0x000f260000000200 */
        /* <DEDUP_REMOVED lines=9> */
[C---:B------:R-:W-:Y:S08]  /*2f10*/  HMMA.16816.F32.BF16 R20, R60.reuse, R64, R20 ;  /* 0x000000403c14723c */ /* 0x040ff00000041814 */
[----:B------:R-:W-:Y:S01]  /*2f20*/  HMMA.16816.F32.BF16 R68, R60, R66, R68 ;  /* 0x000000423c44723c */ /* 0x000fe20000041844 */
[----:B------:R-:W-:Y:S04]  /*2f30*/  LDSM.16.M88.4 R64, [R82+0xf100] ;  /* 0x00f100005240783b */ /* 0x000fe80000000200 */
        /* <DEDUP_REMOVED lines=16> */
[----:B------:R-:W-:Y:S07]  /*3040*/  LDSM.16.M88.4 R48, [R179+0x4000] ;  /* 0x00400000b330783b */ /* 0x000fee0000000200 */
[C---:B----4-:R-:W-:Y:S08]  /*3050*/  HMMA.16816.F32.BF16 R36, R72.reuse, R12, R36 ;  /* 0x0000000c4824723c */ /* 0x050ff00000041824 */
[C---:B------:R-:W-:Y:S01]  /*3060*/  HMMA.16816.F32.BF16 R32, R72.reuse, R14, R32 ;  /* 0x0000000e4820723c */ /* 0x040fe20000041820 */
[----:B------:R-:W3:Y:S07]  /*3070*/  LDSM.16.M88.4 R12, [R80+0xe100] ;  /* 0x00e10000500c783b */ /* 0x000eee0000000200 */
[C---:B-1----:R-:W-:Y:S08]  /*3080*/  HMMA.16816.F32.BF16 R28, R72.reuse, R8, R28 ;  /* 0x00000008481c723c */ /* 0x042ff0000004181c */
[C---:B------:R-:W-:Y:S01]  /*3090*/  HMMA.16816.F32.BF16 R24, R72.reuse, R10, R24 ;  /* 0x0000000a4818723c */ /* 0x040fe20000041818 */
[----:B------:R-:W1:Y:S07]  /*30a0*/  LDSM.16.M88.4 R8, [R80+0xe900] ;  /* 0x00e900005008783b */ /* 0x000e6e0000000200 */
[C---:B------:R-:W-:Y:S08]  /*30b0*/  HMMA.16816.F32.BF16 R20, R72.reuse, R76, R20 ;  /* 0x0000004c4814723c */ /* 0x040ff00000041814 */
[----:B------:R-:W-:Y:S01]  /*30c0*/  HMMA.16816.F32.BF16 R68, R72, R78, R68 ;  /* 0x0000004e4844723c */ /* 0x000fe20000041844 */
[----:B------:R-:W-:Y:S04]  /*30d0*/  LDSM.16.M88.4 R72, [R178+0x4000] ;  /* 0x00400000b248783b */ /* 0x000fe80000000200 */
[----:B------:R-:W-:Y:S03]  /*30e0*/  LDSM.16.M88.4 R76, [R0+0xf900] ;  /* 0x00f90000004c783b */ /* 0x000fe60000000200 */
[C---:B--2---:R-:W-:Y:S08]  /*30f0*/  HMMA.16816.F32.BF16 R44, R16.reuse, R56, R44 ;  /* 0x00000038102c723c */ /* 0x044ff0000004182c */
[C---:B------:R-:W-:Y:S01]  /*3100*/  HMMA.16816.F32.BF16 R40, R16.reuse, R58, R40 ;  /* 0x0000003a1028723c */ /* 0x040fe20000041828 */
[----:B------:R-:W2:Y:S07]  /*3110*/  LDSM.16.M88.4 R56, [R80+0xf100] ;  /* 0x00f100005038783b */ /* 0x000eae0000000200 */
[C---:B-----5:R-:W-:Y:S08]  /*3120*/  HMMA.16816.F32.BF16 R36, R16.reuse, R52, R36 ;  /* 0x000000341024723c */ /* 0x060ff00000041824 */
[C---:B------:R-:W-:Y:S01]  /*3130*/  HMMA.16816.F32.BF16 R32, R16.reuse, R54, R32 ;  /* 0x000000361020723c */ /* 0x040fe20000041820 */
[----:B------:R-:W4:Y:S07]  /*3140*/  LDSM.16.M88.4 R52, [R80+0xf900] ;  /* 0x00f900005034783b */ /* 0x000f2e0000000200 */
[C---:B------:R-:W-:Y:S08]  /*3150*/  HMMA.16816.F32.BF16 R28, R16.reuse, R64, R28 ;  /* 0x00000040101c723c */ /* 0x040ff0000004181c */
[C---:B------:R-:W-:Y:S01]  /*3160*/  HMMA.16816.F32.BF16 R24, R16.reuse, R66, R24 ;  /* 0x000000421018723c */ /* 0x040fe20000041818 */
[----:B------:R-:W-:Y:S07]  /*3170*/  LDSM.16.M88.4 R64, [R185+0x8000] ;  /* 0x00800000b940783b */ /* 0x000fee0000000200 */
[C---:B------:R-:W-:Y:S08]  /*3180*/  HMMA.16816.F32.BF16 R20, R16.reuse, R60, R20 ;  /* 0x0000003c1014723c */ /* 0x040ff00000041814 */
[----:B------:R-:W-:Y:S01]  /*3190*/  HMMA.16816.F32.BF16 R68, R16, R62, R68 ;  /* 0x0000003e1044723c */ /* 0x000fe20000041844 */
[----:B------:R-:W5:Y:S04]  /*31a0*/  LDSM.16.M88.4 R16, [R0+0xe100] ;  /* 0x00e100000010783b */ /* 0x000f680000000200 */
[----:B------:R-:W-:Y:S03]  /*31b0*/  LDSM.16.M88.4 R60, [R183+0x10100] ;  /* 0x01010000b73c783b */ /* 0x000fe60000000200 */
[C---:B---3--:R-:W-:Y:S08]  /*31c0*/  HMMA.16816.F32.BF16 R44, R48.reuse, R12, R44 ;  /* 0x0000000c302c723c */ /* 0x048ff0000004182c */
[C---:B------:R-:W-:Y:S01]  /*31d0*/  HMMA.16816.F32.BF16 R40, R48.reuse, R14, R40 ;  /* 0x0000000e3028723c */ /* 0x040fe20000041828 */
[----:B------:R-:W3:Y:S07]  /*31e0*/  LDSM.16.M88.4 R12, [R0+0xe900] ;  /* 0x00e90000000c783b */ /* 0x000eee0000000200 */
[C---:B-1----:R-:W-:Y:S08]  /*31f0*/  HMMA.16816.F32.BF16 R36, R48.reuse, R8, R36 ;  /* 0x000000083024723c */ /* 0x042ff00000041824 */
[C---:B------:R-:W-:Y:S01]  /*3200*/  HMMA.16816.F32.BF16 R32, R48.reuse, R10, R32 ;  /* 0x0000000a3020723c */ /* 0x040fe20000041820 */
[----:B------:R-:W1:Y:S07]  /*3210*/  LDSM.16.M88.4 R8, [R0+0xf100] ;  /* 0x00f100000008783b */ /* 0x000e6e0000000200 */
[C---:B--2---:R-:W-:Y:S08]  /*3220*/  HMMA.16816.F32.BF16 R28, R48.reuse, R56, R28 ;  /* 0x00000038301c723c */ /* 0x044ff0000004181c */
[C---:B------:R-:W-:Y:S01]  /*3230*/  HMMA.16816.F32.BF16 R24, R48.reuse, R58, R24 ;  /* 0x0000003a3018723c */ /* 0x040fe20000041818 */
[----:B------:R-:W2:Y:S07]  /*3240*/  LDSM.16.M88.4 R56, [R183+0x10900] ;  /* 0x01090000b738783b */ /* 0x000eae0000000200 */
[C---:B----4-:R-:W-:Y:S08]  /*3250*/  HMMA.16816.F32.BF16 R20, R48.reuse, R52, R20 ;  /* 0x000000343014723c */ /* 0x050ff00000041814 */
[----:B------:R-:W-:Y:S01]  /*3260*/  HMMA.16816.F32.BF16 R68, R48, R54, R68 ;  /* 0x000000363044723c */ /* 0x000fe20000041844 */
[----:B------:R-:W4:Y:S04]  /*3270*/  LDSM.16.M88.4 R52, [R183+0x11100] ;  /* 0x01110000b734783b */ /* 0x000f280000000200 */
[----:B------:R-:W2:Y:S03]  /*3280*/  LDSM.16.M88.4 R48, [R183+0x11900] ;  /* 0x01190000b730783b */ /* 0x000ea60000000200 */
[C---:B-----5:R-:W-:Y:S08]  /*3290*/  HMMA.16816.F32.BF16 R44, R72.reuse, R16, R44 ;  /* 0x00000010482c723c */ /* 0x060ff0000004182c */
[C---:B------:R-:W-:Y:S01]  /*32a0*/  HMMA.16816.F32.BF16 R40, R72.reuse, R18, R40 ;  /* 0x000000124828723c */ /* 0x040fe20000041828 */
[----:B------:R-:W-:Y:S07]  /*32b0*/  LDSM.16.M88.4 R16, [R181+0x8000] ;  /* 0x00800000b510783b */ /* 0x000fee0000000200 */
[C---:B---3--:R-:W-:Y:S08]  /*32c0*/  HMMA.16816.F32.BF16 R36, R72.reuse, R12, R36 ;  /* 0x0000000c4824723c */ /* 0x048ff00000041824 */
[C---:B------:R-:W-:Y:S01]  /*32d0*/  HMMA.16816.F32.BF16 R32, R72.reuse, R14, R32 ;  /* 0x0000000e4820723c */ /* 0x040fe20000041820 */
[----:B------:R-:W3:Y:S07]  /*32e0*/  LDSM.16.M88.4 R12, [R82+0x10100] ;  /* 0x01010000520c783b */ /* 0x000eee0000000200 */
[C---:B-1----:R-:W-:Y:S08]  /*32f0*/  HMMA.16816.F32.BF16 R28, R72.reuse, R8, R28 ;  /* 0x00000008481c723c */ /* 0x042ff0000004181c */
[----:B------:R-:W-:Y:S01]  /*3300*/  HMMA.16816.F32.BF16 R24, R72, R10, R24 ;  /* 0x0000000a4818723c */ /* 0x000fe20000041818 */
[----:B------:R-:W1:Y:S07]  /*3310*/  LDSM.16.M88.4 R8, [R82+0x10900] ;  /* 0x010900005208783b */ /* 0x000e6e0000000200 */
[C---:B------:R-:W-:Y:S08]  /*3320*/  HMMA.16816.F32.BF16 R44, R64.reuse, R60, R44 ;  /* 0x0000003c402c723c */ /* 0x040ff0000004182c */
[----:B------:R-:W-:Y:S01]  /*3330*/  HMMA.16816.F32.BF16 R40, R64, R62, R40 ;  /* 0x0000003e4028723c */ /* 0x000fe20000041828 */
[----:B------:R-:W5:Y:S07]  /*3340*/  LDSM.16.M88.4 R60, [R82+0x11100] ;  /* 0x01110000523c783b */ /* 0x000f6e0000000200 */
[C---:B------:R-:W-:Y:S08]  /*3350*/  HMMA.16816.F32.BF16 R20, R72.reuse, R76, R20 ;  /* 0x0000004c4814723c */ /* 0x040ff00000041814 */
[----:B------:R-:W-:Y:S08]  /*3360*/  HMMA.16816.F32.BF16 R68, R72, R78, R68 ;  /* 0x0000004e4844723c */ /* 0x000ff00000041844 */
[C---:B--2---:R-:W-:Y:S08]  /*3370*/  HMMA.16816.F32.BF16 R36, R64.reuse, R56, R36 ;  /* 0x000000384024723c */ /* 0x044ff00000041824 */
[C---:B------:R-:W-:Y:S01]  /*3380*/  HMMA.16816.F32.BF16 R32, R64.reuse, R58, R32 ;  /* 0x0000003a4020723c */ /* 0x040fe20000041820 */
[----:B------:R-:W2:Y:S07]  /*3390*/  LDSM.16.M88.4 R56, [R82+0x11900] ;  /* 0x011900005238783b */ /* 0x000eae0000000200 */
[C---:B----4-:R-:W-:Y:S08]  /*33a0*/  HMMA.16816.F32.BF16 R28, R64.reuse, R52, R28 ;  /* 0x00000034401c723c */ /* 0x050ff0000004181c */
[C---:B------:R-:W-:Y:S01]  /*33b0*/  HMMA.16816.F32.BF16 R24, R64.reuse, R54, R24 ;  /* 0x000000364018723c */ /* 0x040fe20000041818 */
[----:B------:R-:W-:Y:S07]  /*33c0*/  LDSM.16.M88.4 R52, [R80+0x10900] ;  /* 0x010900005034783b */ /* 0x000fee0000000200 */
[C---:B------:R-:W-:Y:S08]  /*33d0*/  HMMA.16816.F32.BF16 R20, R64.reuse, R48, R20 ;  /* 0x000000304014723c */ /* 0x040ff00000041814 */
[----:B------:R-:W-:Y:S01]  /*33e0*/  HMMA.16816.F32.BF16 R68, R64, R50, R68 ;  /* 0x000000324044723c */ /* 0x000fe20000041844 */
[----:B------:R-:W4:Y:S04]  /*33f0*/  LDSM.16.M88.4 R48, [R179+0x8000] ;  /* 0x00800000b330783b */ /* 0x000f280000000200 */
[----:B------:R-:W-:Y:S03]  /*3400*/  LDSM.16.M88.4 R64, [R0+0x10100] ;  /* 0x010100000040783b */ /* 0x000fe60000000200 */
[C---:B---3--:R-:W-:Y:S08]  /*3410*/  HMMA.16816.F32.BF16 R44, R16.reuse, R12, R44 ;  /* 0x0000000c102c723c */ /* 0x048ff0000004182c */
[C---:B------:R-:W-:Y:S01]  /*3420*/  HMMA.16816.F32.BF16 R40, R16.reuse, R14, R40 ;  /* 0x0000000e1028723c */ /* 0x040fe20000041828 */
[----:B------:R-:W3:Y:S07]  /*3430*/  LDSM.16.M88.4 R12, [R80+0x10100] ;  /* 0x01010000500c783b */ /* 0x000eee0000000200 */
[C---:B-1----:R-:W-:Y:S08]  /*3440*/  HMMA.16816.F32.BF16 R36, R16.reuse, R8, R36 ;  /* 0x000000081024723c */ /* 0x042ff00000041824 */
[C---:B------:R-:W-:Y:S01]  /*3450*/  HMMA.16816.F32.BF16 R32, R16.reuse, R10, R32 ;  /* 0x0000000a1020723c */ /* 0x040fe20000041820 */
[----:B------:R-:W1:Y:S07]  /*3460*/  LDSM.16.M88.4 R8, [R80+0x11100] ;  /* 0x011100005008783b */ /* 0x000e6e0000000200 */
[C---:B-----5:R-:W-:Y:S08]  /*3470*/  HMMA.16816.F32.BF16 R28, R16.reuse, R60, R28 ;  /* 0x0000003c101c723c */ /* 0x060ff0000004181c */
[C---:B------:R-:W-:Y:S01]  /*3480*/  HMMA.16816.F32.BF16 R24, R16.reuse, R62, R24 ;  /* 0x0000003e1018723c */ /* 0x040fe20000041818 */
[----:B------:R-:W5:Y:S07]  /*3490*/  LDSM.16.M88.4 R60, [R80+0x11900] ;  /* 0x01190000503c783b */ /* 0x000f6e0000000200 */
[C---:B--2---:R-:W-:Y:S01]  /*34a0*/  HMMA.16816.F32.BF16 R72, R16.reuse, R56, R20 ;  /* 0x000000381048723c */ /* 0x044fe20000041814 */
[----:B------:R-:W-:Y:S07]  /*34b0*/  LDSM.16.M88.4 R20, [R178+0x8000] ;  /* 0x00800000b214783b */ /* 0x000fee0000000200 */
[----:B------:R-:W-:Y:S01]  /*34c0*/  HMMA.16816.F32.BF16 R68, R16, R58, R68 ;  /* 0x0000003a1044723c */ /* 0x000fe20000041844 */
[----:B------:R-:W2:Y:S07]  /*34d0*/  LDSM.16.M88.4 R16, [R0+0x10900] ;  /* 0x010900000010783b */ /* 0x000eae0000000200 */
[C---:B----4-:R-:W-:Y:S08]  /*34e0*/  HMMA.16816.F32.BF16 R36, R48.reuse, R52, R36 ;  /* 0x000000343024723c */ /* 0x050ff00000041824 */
[C---:B---3--:R-:W-:Y:S07]  /*34f0*/  HMMA.16816.F32.BF16 R44, R48.reuse, R12, R44 ;  /* 0x0000000c302c723c */ /* 0x048fee000004182c */
[----:B------:R-:W-:Y:S01]  /*3500*/  SHF.R.S32.HI R12, RZ, 0x1f, R5 ;  /* 0x0000001fff0c7819 */ /* 0x000fe20000011405 */
[----:B------:R-:W-:Y:S03]  /*3510*/  HMMA.16816.F32.BF16 R40, R48, R14, R40 ;  /* 0x0000000e3028723c */ /* 0x000fe60000041828 */
[----:B------:R-:W-:-:S05]  /*3520*/  LEA.HI R12, R12, R5, RZ, 0x3 ;  /* 0x000000050c0c7211 */ /* 0x000fca00078f18ff */
[C---:B------:R-:W-:Y:S08]  /*3530*/  HMMA.16816.F32.BF16 R32, R48.reuse, R54, R32 ;  /* 0x000000363020723c */ /* 0x040ff00000041820 */
[C---:B-1----:R-:W-:Y:S08]  /*3540*/  HMMA.16816.F32.BF16 R28, R48.reuse, R8, R28 ;  /* 0x00000008301c723c */ /* 0x042ff0000004181c */
[C---:B------:R-:W-:Y:S01]  /*3550*/  HMMA.16816.F32.BF16 R24, R48.reuse, R10, R24 ;  /* 0x0000000a3018723c */ /* 0x040fe20000041818 */
[----:B------:R-:W1:Y:S07]  /*3560*/  LDSM.16.M88.4 R8, [R0+0x11100] ;  /* 0x011100000008783b */ /* 0x000e6e0000000200 */
[C---:B-----5:R-:W-:Y:S08]  /*3570*/  HMMA.16816.F32.BF16 R72, R48.reuse, R60, R72 ;  /* 0x0000003c3048723c */ /* 0x060ff00000041848 */
[----:B------:R-:W-:Y:S07]  /*3580*/  HMMA.16816.F32.BF16 R68, R48, R62, R68 ;  /* 0x0000003e3044723c */ /* 0x000fee0000041844 */
[----:B------:R-:W-:Y:S01]  /*3590*/  LOP3.LUT R50, R12, 0xffffff8, RZ, 0xc0, !PT ;  /* 0x0ffffff80c327812 */ /* 0x000fe200078ec0ff */
[----:B--2---:R-:W-:Y:S01]  /*35a0*/  HMMA.16816.F32.BF16 R36, R20, R16, R36 ;  /* 0x000000101424723c */ /* 0x004fe20000041824 */
[----:B------:R-:W-:Y:S01]  /*35b0*/  SHF.R.S32.HI R48, RZ, 0x1f, R7 ;  /* 0x0000001fff307819 */ /* 0x000fe20000011407 */
[----:B------:R2:W3:Y:S02]  /*35c0*/  LDSM.16.M88.4 R12, [R0+0x11900] ;  /* 0x01190000000c783b */ /* 0x0004e40000000200 */
[----:B------:R-:W-:Y:S01]  /*35d0*/  IMAD.IADD R49, R5, 0x1, -R50 ;  /* 0x0000000105317824 */ /* 0x000fe200078e0a32 */
[----:B------:R-:W-:-:S02]  /*35e0*/  LEA.HI R5, R48, R7, RZ, 0x2 ;  /* 0x0000000730057211 */ /* 0x000fc400078f10ff */
[----:B------:R-:W-:Y:S01]  /*35f0*/  LEA.HI R48, R6, R6, RZ, 0x1 ;  /* 0x0000000606307211 */ /* 0x000fe200078f08ff */
[C---:B------:R-:W-:Y:S01]  /*3600*/  HMMA.16816.F32.BF16 R44, R20.reuse, R64, R44 ;  /* 0x00000040142c723c */ /* 0x040fe2000004182c */
[C---:B------:R-:W-:Y:S02]  /*3610*/  LEA.HI.SX32 R16, R5.reuse, UR24, 0x1e ;  /* 0x0000001805107c11 */ /* 0x040fe4000f8ff2ff */
[----:B------:R-:W-:Y:S02]  /*3620*/  LOP3.LUT R17, R48, 0x1ffffffe, RZ, 0xc0, !PT ;  /* 0x1ffffffe30117812 */ /* 0x000fe400078ec0ff */
[----:B------:R-:W-:Y:S01]  /*3630*/  LOP3.LUT R196, R5, 0x7ffffffc, RZ, 0xc0, !PT ;  /* 0x7ffffffc05c47812 */ /* 0x000fe200078ec0ff */
[----:B------:R-:W-:Y:S02]  /*3640*/  IMAD R49, R49, 0x10, R16 ;  /* 0x0000001031317824 */ /* 0x000fe400078e0210 */
[----:B------:R-:W-:Y:S01]  /*3650*/  IMAD.IADD R6, R6, 0x1, -R17 ;  /* 0x0000000106067824 */ /* 0x000fe200078e0a11 */
[----:B-1----:R-:W-:Y:S01]  /*3660*/  HMMA.16816.F32.BF16 R28, R20, R8, R28 ;  /* 0x00000008141c723c */ /* 0x002fe2000004181c */
[----:B------:R-:W-:-:S02]  /*3670*/  IMAD.IADD R196, R7, 0x1, -R196 ;  /* 0x0000000107c47824 */ /* 0x000fc400078e0ac4 */
[----:B------:R-:W-:Y:S02]  /*3680*/  IMAD R195, R6, 0x8, R49 ;  /* 0x0000000806c37824 */ /* 0x000fe400078e0231 */
[----:B------:R-:W-:Y:S01]  /*3690*/  IMAD.U32 R7, RZ, RZ, UR4 ;  /* 0x00000004ff077e24 */ /* 0x000fe2000f8e00ff */
[----:B------:R-:W-:Y:S01]  /*36a0*/  ULDC UR4, c[0x0][0x1d0] ;  /* 0x0000740000047ab9 */ /* 0x000fe20000000800 */
[----:B------:R-:W-:Y:S01]  /*36b0*/  @P0 IMAD.HI.U32 R6, R195, c[0x0][0x2c8], RZ ;  /* 0x0000b200c3060a27 */ /* 0x000fe200078e00ff */
[----:B------:R-:W-:Y:S01]  /*36c0*/  PLOP3.LUT P0, PT, PT, PT, UP1, 0x80, 0x0 ;  /* 0x000000000000781c */ /* 0x000fe20003f0f018 */
[----:B------:R-:W-:Y:S01]  /*36d0*/  UIMAD UR4, UR5, UR4, -UR25 ;  /* 0x00000004050472a4 */ /* 0x000fe2000f8e0a19 */
[----:B------:R-:W-:Y:S01]  /*36e0*/  HMMA.16816.F32.BF16 R40, R20, R66, R40 ;  /* 0x000000421428723c */ /* 0x000fe20000041828 */
[----:B--2---:R-:W-:Y:S02]  /*36f0*/  IMAD.MOV.U32 R0, RZ, RZ, R195 ;  /* 0x000000ffff007224 */ /* 0x004fe400078e00c3 */
[----:B------:R-:W-:-:S05]  /*3700*/  IMAD.SHL.U32 R196, R196, 0x2, RZ ;  /* 0x00000002c4c47824 */ /* 0x000fca00078e00ff */
[----:B------:R-:W-:Y:S01]  /*3710*/  IADD3 R7, R7, -c[0x0][0x168], -R196 ;  /* 0x80005a0007077a10 */ /* 0x000fe20007ffe8c4 */
[C---:B------:R-:W-:Y:S01]  /*3720*/  HMMA.16816.F32.BF16 R32, R20.reuse, R18, R32 ;  /* 0x000000121420723c */ /* 0x040fe20000041820 */
[----:B------:R-:W-:Y:S02]  /*3730*/  IADD3 R5, -R196, UR4, RZ ;  /* 0x00000004c4057c10 */ /* 0x000fe4000fffe1ff */
[----:B------:R-:W-:Y:S02]  /*3740*/  @P0 SHF.R.U32.HI R0, RZ, c[0x0][0x2cc], R6 ;  /* 0x0000b300ff000a19 */ /* 0x000fe40000011606 */
[----:B------:R-:W-:Y:S02]  /*3750*/  PLOP3.LUT P0, PT, PT, PT, UP0, 0x40, 0x0 ;  /* 0x000000000000781c */ /* 0x000fe40003f0e808 */
[C---:B------:R-:W-:Y:S01]  /*3760*/  IADD3 R9, R7.reuse, c[0x0][0x328], RZ ;  /* 0x0000ca0007097a10 */ /* 0x040fe20007ffe0ff */
[----:B------:R-:W1:Y:S01]  /*3770*/  SHFL.IDX PT, R6, R0, RZ, 0x1c1f ;  /* 0x001c1fff00067589 */ /* 0x000e6200000e0000 */
[----:B------:R-:W-:Y:S01]  /*3780*/  IADD3 R7, R7, UR13, RZ ;  /* 0x0000000d07077c10 */ /* 0x000fe2000fffe0ff */
[C---:B------:R-:W-:Y:S08]  /*3790*/  HMMA.16816.F32.BF16 R24, R20.reuse, R10, R24 ;  /* 0x0000000a1418723c */ /* 0x040ff00000041818 */
[C---:B---3--:R-:W-:Y:S08]  /*37a0*/  HMMA.16816.F32.BF16 R72, R20.reuse, R12, R72 ;  /* 0x0000000c1448723c */ /* 0x048ff00000041848 */
[----:B------:R-:W-:Y:S01]  /*37b0*/  HMMA.16816.F32.BF16 R68, R20, R14, R68 ;  /* 0x0000000e1444723c */ /* 0x000fe20000041844 */
[----:B-1----:R-:W-:-:S02]  /*37c0*/  IMAD.IADD R8, R9, 0x1, R6 ;  /* 0x0000000109087824 */ /* 0x002fc400078e0206 */
[----:B------:R-:W-:-:S03]  /*37d0*/  IMAD.IADD R2, R7, 0x1, R6 ;  /* 0x0000000107027824 */ /* 0x000fc600078e0206 */
        /* <DEDUP_REMOVED lines=14> */
.L_x_5068:
[----:B------:R-:W-:-:S04]  /*38c0*/  MOV R6, c[0x0][0x32c] ;  /* 0x0000cb0000067a02 */ /* 0x000fc80000000f00 */
[----:B------:R-:W-:-:S13]  /*38d0*/  ISETP.NE.AND P0, PT, R6, 0x1, PT ;  /* 0x000000010600780c */ /* 0x000fda0003f05270 */
[----:B------:R-:W-:-:S05]  /*38e0*/  @P0 IMAD.HI.U32 R6, R13, c[0x0][0x330], RZ ;  /* 0x0000cc000d060a27 */ /* 0x000fca00078e00ff */
[----:B------:R-:W-:Y:S02]  /*38f0*/  @P0 SHF.R.U32.HI R13, RZ, c[0x0][0x334], R6 ;  /* 0x0000cd00ff0d0a19 */ /* 0x000fe40000011606 */
.L_x_5069:
[----:B------:R-:W-:Y:S05]  /*3900*/  BSYNC B0 ;  /* 0x0000000000007941 */ /* 0x000fea0003800000 */
.L_x_5067:
[----:B------:R-:W-:-:S04]  /*3910*/  IMAD.MOV.U32 R6, RZ, RZ, c[0x0][0x32c] ;  /* 0x0000cb00ff067624 */ /* 0x000fc800078e00ff */
[----:B------:R-:W-:-:S04]  /*3920*/  IMAD R13, R13, R6, -UR25 ;  /* 0x800000190d0d7e24 */ /* 0x000fc8000f8e0206 */
[----:B------:R-:W-:-:S05]  /*3930*/  IMAD.IADD R13, R13, 0x1, -R196 ;  /* 0x000000010d0d7824 */ /* 0x000fca00078e0ac4 */
[----:B------:R-:W-:Y:S02]  /*3940*/  IADD3 R6, R13, c[0x0][0x32c], RZ ;  /* 0x0000cb000d067a10 */ /* 0x000fe40007ffe0ff */
[----:B------:R-:W-:Y:S02]  /*3950*/  IMNMX R2, R2, R13, !PT ;  /* 0x0000000d02027217 */ /* 0x000fe40007800200 */
[----:B------:R-:W-:Y:S02]  /*3960*/  IMNMX R11, R11, R6, PT ;  /* 0x000000060b0b7217 */ /* 0x000fe40003800200 */
.L_x_5066:
[----:B------:R-:W-:Y:S01]  /*3970*/  ISETP.LT.AND P1, PT, RZ, UR7, PT ;  /* 0x00000007ff007c0c */ /* 0x000fe2000bf21270 */
[----:B------:R-:W1:Y:S03]  /*3980*/  SHFL.IDX PT, R0, R0, 0x1, 0x1c1f ;  /* 0x003c1f0000007f89 */ /* 0x000e6600000e0000 */
[----:B------:R-:W-:-:S04]  /*3990*/  ISETP.GT.AND P0, PT, R2, RZ, P1 ;  /* 0x000000ff0200720c */ /* 0x000fc80000f04270 */
[----:B------:R-:W-:-:S04]  /*39a0*/  ISETP.LT.OR P0, PT, R11, 0x1, P0 ;  /* 0x000000010b00780c */ /* 0x000fc80000701670 */
[----:B------:R-:W-:Y:S02]  /*39b0*/  FSEL R44, R44, -INF , !P0 ;  /* 0xff8000002c2c7808 */ /* 0x000fe40004000000 */
[----:B------:R-:W-:-:S04]  /*39c0*/  ISETP.GT.AND P0, PT, R2, 0x1, P1 ;  /* 0x000000010200780c */ /* 0x000fc80000f04270 */
[----:B------:R-:W-:-:S04]  /*39d0*/  ISETP.LT.OR P0, PT, R11, 0x2, P0 ;  /* 0x000000020b00780c */ /* 0x000fc80000701670 */
[----:B------:R-:W-:Y:S02]  /*39e0*/  FSEL R14, R45, -INF , !P0 ;  /* 0xff8000002d0e7808 */ /* 0x000fe40004000000 */
[----:B------:R-:W-:Y:S01]  /*39f0*/  ISETP.GT.AND P0, PT, R2, 0x8, P1 ;  /* 0x000000080200780c */ /* 0x000fe20000f04270 */
[----:B-1----:R-:W-:-:S03]  /*3a00*/  IMAD.IADD R7, R7, 0x1, R0 ;  /* 0x0000000107077824 */ /* 0x002fc600078e0200 */
        /* <DEDUP_REMOVED lines=39> */
[----:B------:R-:W-:-:S03]  /*3c80*/  IMAD.IADD R2, R9, 0x1, R0 ;  /* 0x0000000109027824 */ /* 0x000fc600078e0200 */
[----:B------:R-:W-:Y:S02]  /*3c90*/  ISETP.LT.OR P0, PT, R11, 0x3a, P0 ;  /* 0x0000003a0b00780c */ /* 0x000fe40000701670 */
[----:B------:R-:W-:Y:S02]  /*3ca0*/  IMNMX R2, R2, R5, PT ;  /* 0x0000000502027217 */ /* 0x000fe40003800200 */
        /* <DEDUP_REMOVED lines=15> */
.L_x_5072:
[----:B------:R-:W-:-:S04]  /*3da0*/  MOV R0, c[0x0][0x32c] ;  /* 0x0000cb0000007a02 */ /* 0x000fc80000000f00 */
[----:B------:R-:W-:-:S13]  /*3db0*/  ISETP.NE.AND P0, PT, R0, 0x1, PT ;  /* 0x000000010000780c */ /* 0x000fda0003f05270 */
[----:B------:R-:W-:-:S05]  /*3dc0*/  @P0 IMAD.HI.U32 R0, R5, c[0x0][0x330], RZ ;  /* 0x0000cc0005000a27 */ /* 0x000fca00078e00ff */
[----:B------:R-:W-:Y:S02]  /*3dd0*/  @P0 SHF.R.U32.HI R5, RZ, c[0x0][0x334], R0 ;  /* 0x0000cd00ff050a19 */ /* 0x000fe40000011600 */
.L_x_5073:
[----:B------:R-:W-:Y:S05]  /*3de0*/  BSYNC B0 ;  /* 0x0000000000007941 */ /* 0x000fea0003800000 */
.L_x_5071:
[----:B------:R-:W-:-:S04]  /*3df0*/  IMAD.MOV.U32 R0, RZ, RZ, c[0x0][0x32c] ;  /* 0x0000cb00ff007624 */ /* 0x000fc800078e00ff */
[----:B------:R-:W-:-:S04]  /*3e00*/  IMAD R5, R5, R0, -UR25 ;  /* 0x8000001905057e24 */ /* 0x000fc8000f8e0200 */
[----:B------:R-:W-:-:S05]  /*3e10*/  IMAD.IADD R0, R5, 0x1, -R196 ;  /* 0x0000000105007824 */ /* 0x000fca00078e0ac4 */
[----:B------:R-:W-:Y:S02]  /*3e20*/  IADD3 R5, R0, c[0x0][0x32c], RZ ;  /* 0x0000cb0000057a10 */ /* 0x000fe40007ffe0ff */
[----:B------:R-:W-:Y:S02]  /*3e30*/  IMNMX R7, R7, R0, !PT ;  /* 0x0000000007077217 */ /* 0x000fe40007800200 */
[----:B------:R-:W-:Y:S02]  /*3e40*/  IMNMX R2, R2, R5, PT ;  /* 0x0000000502027217 */ /* 0x000fe40003800200 */
.L_x_5070:
[----:B------:R-:W-:Y:S01]  /*3e50*/  ISETP.GT.AND P0, PT, R7, 0x8, P1 ;  /* 0x000000080700780c */ /* 0x000fe20000f04270 */
[----:B------:R-:W-:-:S04]  /*3e60*/  DEPBAR.LE SB0, 0x2 ;  /* 0x000080800000791a */ /* 0x000fc80000000000 */
[----:B------:R-:W-:Y:S01]  /*3e70*/  BAR.SYNC.DEFER_BLOCKING 0x0 ;  /* 0x0000000000007b1d */ /* 0x000fe20000010000 */
[----:B------:R-:W-:Y:S01]  /*3e80*/  ISETP.LT.OR P0, PT, R2, 0x9, P0 ;  /* 0x000000090200780c */ /* 0x000fe20000701670 */
[----:B------:R-:W-:Y:S01]  /*3e90*/  IMAD.SHL.U32 R177, R3, 0x2, RZ ;  /* 0x0000000203b17824 */ /* 0x000fe200078e00ff */
[----:B------:R-:W-:Y:S01]  /*3ea0*/  FMNMX.FTZ R17, R44, R14, !PT ;  /* 0x0000000e2c117209 */ /* 0x000fe20007810000 */
[----:B------:R-:W-:Y:S01]  /*3eb0*/  UIADD3 UR4, UR7, -0x3, URZ ;  /* 0xfffffffd07047890 */ /* 0x000fe2000fffe03f */
[----:B------:R-:W-:Y:S01]  /*3ec0*/  FSEL R5, R42, -INF , !P0 ;  /* 0xff8000002a057808 */ /* 0x000fe20004000000 */
[--C-:B------:R-:W-:Y:S01]  /*3ed0*/  IMAD R176, R4, 0x2, R177.reuse ;  /* 0x0000000204b07824 */ /* 0x100fe200078e02b1 */
[----:B------:R-:W-:Y:S01]  /*3ee0*/  ISETP.GT.AND P0, PT, R7, 0x9, P1 ;  /* 0x000000090700780c */ /* 0x000fe20000f04270 */
[----:B------:R-:W-:Y:S01]  /*3ef0*/  IMAD.IADD R167, R182, 0x1, R177 ;  /* 0x00000001b6a77824 */ /* 0x000fe200078e02b1 */
[----:B------:R-:W-:Y:S01]  /*3f00*/  FMNMX.FTZ R17, R40, R17, !PT ;  /* 0x0000001128117209 */ /* 0x000fe20007810000 */
[----:B------:R-:W-:Y:S01]  /*3f10*/  IMAD.IADD R159, R182, 0x1, R176 ;  /* 0x00000001b69f7824 */ /* 0x000fe200078e02b0 */
[----:B------:R-:W-:Y:S01]  /*3f20*/  ISETP.LT.OR P0, PT, R2, 0xa, P0 ;  /* 0x0000000a0200780c */ /* 0x000fe20000701670 */
[----:B------:R-:W-:Y:S01]  /*3f30*/  IMAD R4, R4, 0x2, R167 ;  /* 0x0000000204047824 */ /* 0x000fe200078e02a7 */
[----:B------:R-:W-:Y:S01]  /*3f40*/  FMNMX.FTZ R17, R12, R17, !PT ;  /* 0x000000110c117209 */ /* 0x000fe20007810000 */
[----:B------:R-:W-:Y:S01]  /*3f50*/  UISETP.GE.AND UP2, UPT, UR4, UR11, UPT ;  /* 0x0000000b0400728c */ /* 0x000fe2000bf46270 */
[----:B------:R-:W-:-:S02]  /*3f60*/  FSEL R43, R43, -INF , !P0 ;  /* 0xff8000002b2b7808 */ /* 0x000fc40004000000 */
[C---:B------:R-:W-:Y:S02]  /*3f70*/  ISETP.GT.AND P0, PT, R7.reuse, 0x10, P1 ;  /* 0x000000100700780c */ /* 0x040fe40000f04270 */
[----:B------:R-:W-:Y:S02]  /*3f80*/  FMNMX.FTZ R17, R10, R17, !PT ;  /* 0x000000110a117209 */ /* 0x000fe40007810000 */
[----:B------:R-:W-:Y:S02]  /*3f90*/  ISETP.LT.OR P0, PT, R2, 0x11, P0 ;  /* 0x000000110200780c */ /* 0x000fe40000701670 */
[----:B------:R-:W-:Y:S01]  /*3fa0*/  FMNMX.FTZ R17, R8, R17, !PT ;  /* 0x0000001108117209 */ /* 0x000fe20007810000 */
[----:B------:R-:W-:Y:S01]  /*3fb0*/  LDSM.16.MT88.4 R56, [R176+0x2100] ;  /* 0x00210000b038783b */ /* 0x000fe20000004200 */
[----:B------:R-:W-:Y:S02]  /*3fc0*/  FSEL R15, R38, -INF , !P0 ;  /* 0xff800000260f7808 */ /* 0x000fe40004000000 */
[----:B------:R-:W-:Y:S01]  /*3fd0*/  ISETP.GT.AND P0, PT, R7, 0x11, P1 ;  /* 0x000000110700780c */ /* 0x000fe20000f04270 */
[----:B------:R-:W-:Y:S01]  /*3fe0*/  LDSM.16.MT88.4 R124, [R177+0x100] ;  /* 0x00010000b17c783b */ /* 0x000fe20000004200 */
[----:B------:R-:W-:-:S02]  /*3ff0*/  FMNMX.FTZ R17, R32, R17, !PT ;  /* 0x0000001120117209 */ /* 0x000fc40007810000 */
[----:B------:R-:W-:Y:S01]  /*4000*/  ISETP.LT.OR P0, PT, R2, 0x12, P0 ;  /* 0x000000120200780c */ /* 0x000fe20000701670 */
[----:B------:R-:W-:Y:S01]  /*4010*/  LDSM.16.MT88.4 R104, [R167+0x100] ;  /* 0x00010000a768783b */ /* 0x000fe20000004200 */
[----:B------:R-:W-:Y:S02]  /*4020*/  FMNMX.FTZ R17, R6, R17, !PT ;  /* 0x0000001106117209 */ /* 0x000fe40007810000 */
        /* <DEDUP_REMOVED lines=18> */
[----:B------:R-:W-:Y:S01]  /*4150*/  FMNMX.FTZ R17, R172, R17, !PT ;  /* 0x00000011ac117209 */ /* 0x000fe20007810000 */
[----:B------:R-:W-:Y:S01]  /*4160*/  LDSM.16.MT88.4 R20, [R177+0x900] ;  /* 0x00090000b114783b */ /* 0x000fe20000004200 */
[----:B------:R-:W-:Y:S02]  /*4170*/  ISETP.LT.OR P0, PT, R2, 0x21, P0 ;  /* 0x000000210200780c */ /* 0x000fe40000701670 */
[----:B------:R-:W-:Y:S01]  /*4180*/  FMNMX.FTZ R17, R170, R17, !PT ;  /* 0x00000011aa117209 */ /* 0x000fe20007810000 */
[----:B------:R-:W-:Y:S01]  /*4190*/  LDSM.16.MT88.4 R136, [R167+0x900] ;  /* 0x00090000a788783b */ /* 0x000fe20000004200 */
[----:B------:R-:W-:-:S02]  /*41a0*/  FSEL R203, R30, -INF , !P0 ;  /* 0xff8000001ecb7808 */ /* 0x000fc40004000000 */
[----:B------:R-:W-:Y:S02]  /*41b0*/  ISETP.GT.AND P0, PT, R7, 0x21, P1 ;  /* 0x000000210700780c */ /* 0x000fe40000f04270 */
[----:B------:R-:W-:Y:S02]  /*41c0*/  FMNMX.FTZ R17, R142, R17, !PT ;  /* 0x000000118e117209 */ /* 0x000fe40007810000 */
[----:B------:R-:W-:Y:S02]  /*41d0*/  ISETP.LT.OR P0, PT, R2, 0x22, P0 ;  /* 0x000000220200780c */ /* 0x000fe40000701670 */
[----:B------:R-:W-:Y:S02]  /*41e0*/  FMNMX.FTZ R17, R140, R17, !PT ;  /* 0x000000118c117209 */ /* 0x000fe40007810000 */
[----:B------:R-:W-:Y:S02]  /*41f0*/  FSEL R169, R31, -INF , !P0 ;  /* 0xff8000001fa97808 */ /* 0x000fe40004000000 */
[----:B------:R-:W-:Y:S01]  /*4200*/  ISETP.GT.AND P0, PT, R7, 0x28, P1 ;  /* 0x000000280700780c */ /* 0x000fe20000f04270 */
[----:B------:R-:W1:Y:S03]  /*4210*/  SHFL.BFLY PT, R0, R17, 0x2, 0x1f ;  /* 0x0c401f0011007f89 */ /* 0x000e6600000e0000 */
[----:B------:R-:W-:Y:S01]  /*4220*/  ISETP.LT.OR P0, PT, R2, 0x29, P0 ;  /* 0x000000290200780c */ /* 0x000fe20000701670 */
[----:B------:R-:W-:Y:S03]  /*4230*/  LDSM.16.MT88.4 R28, [R159+0x900] ;  /* 0x000900009f1c783b */ /* 0x000fe60000004200 */
[----:B------:R-:W-:-:S02]  /*4240*/  FSEL R197, R26, -INF , !P0 ;  /* 0xff8000001ac57808 */ /* 0x000fc40004000000 */
[----:B------:R-:W-:-:S04]  /*4250*/  ISETP.GT.AND P0, PT, R7, 0x29, P1 ;  /* 0x000000290700780c */ /* 0x000fc80000f04270 */
[----:B------:R-:W-:-:S04]  /*4260*/  ISETP.LT.OR P0, PT, R2, 0x2a, P0 ;  /* 0x0000002a0200780c */ /* 0x000fc80000701670 */
[----:B------:R-:W-:Y:S02]  /*4270*/  FSEL R171, R27, -INF , !P0 ;  /* 0xff8000001bab7808 */ /* 0x000fe40004000000 */
[----:B------:R-:W-:Y:S01]  /*4280*/  ISETP.GT.AND P0, PT, R7, 0x30, P1 ;  /* 0x000000300700780c */ /* 0x000fe20000f04270 */
[----:B------:R-:W-:Y:S03]  /*4290*/  LDSM.16.MT88.4 R24, [R167+0x2900] ;  /* 0x00290000a718783b */ /* 0x000fe60000004200 */
[----:B------:R-:W-:Y:S02]  /*42a0*/  ISETP.LT.OR P0, PT, R2, 0x31, P0 ;  /* 0x000000310200780c */ /* 0x000fe40000701670 */
[----:B-1----:R-:W-:Y:S02]  /*42b0*/  FMNMX.FTZ R19, R17, R0, !PT ;  /* 0x0000000011137209 */ /* 0x002fe40007810000 */
[----:B------:R-:W-:-:S02]  /*42c0*/  FSEL R173, R74, -INF , !P0 ;  /* 0xff8000004aad7808 */ /* 0x000fc40004000000 */
[----:B------:R-:W-:-:S04]  /*42d0*/  ISETP.GT.AND P0, PT, R7, 0x31, P1 ;  /* 0x000000310700780c */ /* 0x000fc80000f04270 */
[----:B------:R-:W-:-:S04]  /*42e0*/  ISETP.LT.OR P0, PT, R2, 0x32, P0 ;  /* 0x000000320200780c */ /* 0x000fc80000701670 */
[----:B------:R-:W-:Y:S02]  /*42f0*/  FSEL R143, R75, -INF , !P0 ;  /* 0xff8000004b8f7808 */ /* 0x000fe40004000000 */
[----:B------:R-:W-:Y:S01]  /*4300*/  ISETP.GT.AND P0, PT, R7, 0x1, P1 ;  /* 0x000000010700780c */ /* 0x000fe20000f04270 */
[----:B------:R-:W-:Y:S03]  /*4310*/  LDSM.16.MT88.4 R72, [R177+0x4100] ;  /* 0x00410000b148783b */ /* 0x000fe60000004200 */
        /* <DEDUP_REMOVED lines=10> */
[----:B------:R-:W-:Y:S02]  /*43c0*/  FMNMX.FTZ R16, R43, R16, !PT ;  /* 0x000000102b107209 */ /* 0x000fe40007810000 */
        /* <DEDUP_REMOVED lines=15> */
[----:B------:R-:W1:Y:S04]  /*44c0*/  SHFL.BFLY PT, R2, R19, 0x1, 0x1f ;  /* 0x0c201f0013027f89 */ /* 0x000e6800000e0000 */
[----:B------:R-:W2:Y:S01]  /*44d0*/  SHFL.BFLY PT, R7, R16, 0x2, 0x1f ;  /* 0x0c401f0010077f89 */ /* 0x000ea200000e0000 */
[----:B-1----:R-:W-:Y:S02]  /*44e0*/  FMNMX.FTZ R2, R19, R2, !PT ;  /* 0x0000000213027209 */ /* 0x002fe40007810000 */
[----:B--2---:R-:W-:-:S03]  /*44f0*/  FMNMX.FTZ R7, R16, R7, !PT ;  /* 0x0000000710077209 */ /* 0x004fc60007810000 */
[C---:B------:R-:W-:Y:S01]  /*4500*/  FMUL.FTZ R175, R2.reuse, c[0x0][0x2d0] ;  /* 0x0000b40002af7a20 */ /* 0x040fe20000410000 */
[----:B------:R-:W-:Y:S01]  /*4510*/  FSETP.NEU.FTZ.AND P0, PT, R2, -INF , PT ;  /* 0xff8000000200780b */ /* 0x000fe20003f1d000 */
[----:B------:R-:W-:Y:S03]  /*4520*/  LDSM.16.MT88.4 R16, [R176+0x2900] ;  /* 0x00290000b010783b */ /* 0x000fe60000004200 */
[----:B------:R-:W-:Y:S01]  /*4530*/  FSEL R175, R175, RZ, P0 ;  /* 0x000000ffafaf7208 */ /* 0x000fe20000000000 */
[----:B------:R-:W1:Y:S04]  /*4540*/  SHFL.BFLY PT, R0, R7, 0x1, 0x1f ;  /* 0x0c201f0007007f89 */ /* 0x000e6800000e0000 */
[----:B------:R-:W-:-:S02]  /*4550*/  FFMA.FTZ R152, R40, c[0x0][0x2d0], -R175 ;  /* 0x0000b40028987a23 */ /* 0x000fc400000108af */
[--C-:B------:R-:W-:Y:S02]  /*4560*/  FFMA.FTZ R155, R44, c[0x0][0x2d0], -R175.reuse ;  /* 0x0000b4002c9b7a23 */ /* 0x100fe400000108af */
[--C-:B------:R-:W-:Y:S02]  /*4570*/  FFMA.FTZ R154, R14, c[0x0][0x2d0], -R175.reuse ;  /* 0x0000b4000e9a7a23 */ /* 0x100fe400000108af */
[--C-:B------:R-:W-:Y:S01]  /*4580*/  FFMA.FTZ R149, R12, c[0x0][0x2d0], -R175.reuse ;  /* 0x0000b4000c957a23 */ /* 0x100fe200000108af */
[----:B------:R-:W-:Y:S01]  /*4590*/  MUFU.EX2 R152, R152 ;  /* 0x0000009800987308 */ /* 0x000fe20000000800 */
[--C-:B------:R-:W-:Y:S02]  /*45a0*/  FFMA.FTZ R144, R6, c[0x0][0x2d0], -R175.reuse ;  /* 0x0000b40006907a23 */ /* 0x100fe400000108af */
[--C-:B------:R-:W-:Y:S02]  /*45b0*/  FFMA.FTZ R153, R10, c[0x0][0x2d0], -R175.reuse ;  /* 0x0000b4000a997a23 */ /* 0x100fe400000108af */
[----:B------:R-:W-:-:S02]  /*45c0*/  FFMA.FTZ R148, R8, c[0x0][0x2d0], -R175 ;  /* 0x0000b40008947a23 */ /* 0x000fc400000108af */
[--C-:B------:R-:W-:Y:S01]  /*45d0*/  FFMA.FTZ R147, R32, c[0x0][0x2d0], -R175.reuse ;  /* 0x0000b40020937a23 */ /* 0x100fe200000108af */
[----:B------:R-:W-:Y:S01]  /*45e0*/  MUFU.EX2 R155, R155 ;  /* 0x0000009b009b7308 */ /* 0x000fe20000000800 */
[----:B------:R-:W-:Y:S01]  /*45f0*/  LDSM.16.MT88.4 R32, [R176+0x900] ;  /* 0x00090000b020783b */ /* 0x000fe20000004200 */
[--C-:B------:R-:W-:Y:S02]  /*4600*/  FFMA.FTZ R163, R168, c[0x0][0x2d0], -R175.reuse ;  /* 0x0000b400a8a37a23 */ /* 0x100fe400000108af */
[--C-:B------:R-:W-:Y:S01]  /*4610*/  FFMA.FTZ R161, R166, c[0x0][0x2d0], -R175.reuse ;  /* 0x0000b400a6a17a23 */ /* 0x100fe200000108af */
[----:B-1----:R-:W-:Y:S01]  /*4620*/  FMNMX.FTZ R0, R7, R0, !PT ;  /* 0x0000000007007209 */ /* 0x002fe20007810000 */
[----:B------:R-:W-:Y:S02]  /*4630*/  FFMA.FTZ R160, R160, c[0x0][0x2d0], -R175 ;  /* 0x0000b400a0a07a23 */ /* 0x000fe400000108af */
[----:B------:R-:W1:Y:S01]  /*4640*/  MUFU.EX2 R154, R154 ;  /* 0x0000009a009a7308 */ /* 0x000e620000000800 */
[C---:B------:R-:W-:Y:S01]  /*4650*/  FSETP.NEU.FTZ.AND P0, PT, R0.reuse, -INF , PT ;  /* 0xff8000000000780b */ /* 0x040fe20003f1d000 */
[----:B------:R-:W-:-:S02]  /*4660*/  FMUL.FTZ R164, R0, c[0x0][0x2d0] ;  /* 0x0000b40000a47a20 */ /* 0x000fc40000410000 */
[--C-:B------:R-:W-:Y:S02]  /*4670*/  FFMA.FTZ R162, R162, c[0x0][0x2d0], -R175.reuse ;  /* 0x0000b400a2a27a23 */ /* 0x100fe400000108af */
[----:B------:R-:W-:Y:S01]  /*4680*/  FFMA.FTZ R172, R172, c[0x0][0x2d0], -R175 ;  /* 0x0000b400acac7a23 */ /* 0x000fe200000108af */
[----:B------:R-:W-:Y:S01]  /*4690*/  FSEL R164, R164, RZ, P0 ;  /* 0x000000ffa4a47208 */ /* 0x000fe20000000000 */
[----:B------:R-:W2:Y:S01]  /*46a0*/  MUFU.EX2 R149, R149 ;  /* 0x0000009500957308 */ /* 0x000ea20000000800 */
[----:B------:R-:W-:-:S03]  /*46b0*/  PLOP3.LUT P0, PT, PT, PT, UP2, 0x40, 0x0 ;  /* 0x000000000000781c */ /* 0x000fc60003f0e828 */
[--C-:B------:R-:W-:Y:S02]  /*46c0*/  FFMA.FTZ R151, R43, c[0x0][0x2d0], -R164.reuse ;  /* 0x0000b4002b977a23 */ /* 0x100fe400000108a4 */
[----:B------:R-:W3:Y:S01]  /*46d0*/  LDSM.16.MT88.4 R40, [R177+0x2100] ;  /* 0x00210000b128783b */ /* 0x000ee20000004200 */
[--C-:B------:R-:W-:Y:S01]  /*46e0*/  FFMA.FTZ R157, R46, c[0x0][0x2d0], -R164.reuse ;  /* 0x0000b4002e9d7a23 */ /* 0x100fe200000108a4 */
[----:B-1----:R-:W-:Y:S01]  /*46f0*/  F2FP.BF16.PACK_AB R96, R154, R155 ;  /* 0x0000009b9a60723e */ /* 0x002fe200000010ff */
[--C-:B------:R-:W-:Y:S01]  /*4700*/  FFMA.FTZ R156, R47, c[0x0][0x2d0], -R164.reuse ;  /* 0x0000b4002f9c7a23 */ /* 0x100fe200000108a4 */
[----:B------:R-:W-:Y:S01]  /*4710*/  MUFU.EX2 R151, R151 ;  /* 0x0000009700977308 */ /* 0x000fe20000000800 */
[--C-:B------:R-:W-:Y:S02]  /*4720*/  FFMA.FTZ R158, R5, c[0x0][0x2d0], -R164.reuse ;  /* 0x0000b400059e7a23 */ /* 0x100fe400000108a4 */
[----:B------:R-:W1:Y:S01]  /*4730*/  LDSM.16.MT88.4 R4, [R4+0x4100] ;  /* 0x004100000404783b */ /* 0x000e620000004200 */
[----:B------:R-:W-:-:S02]  /*4740*/  FFMA.FTZ R146, R11, c[0x0][0x2d0], -R164 ;  /* 0x0000b4000b927a23 */ /* 0x000fc400000108a4 */
[--C-:B------:R-:W-:Y:S01]  /*4750*/  FFMA.FTZ R3, R9, c[0x0][0x2d0], -R164.reuse ;  /* 0x0000b40009037a23 */ /* 0x100fe200000108a4 */
[----:B--2---:R-:W-:Y:S01]  /*4760*/  F2FP.BF16.PACK_AB R98, R149, R152 ;  /* 0x000000989562723e */ /* 0x004fe200000010ff */
[----:B------:R-:W-:Y:S01]  /*4770*/  MUFU.EX2 R157, R157 ;  /* 0x0000009d009d7308 */ /* 0x000fe20000000800 */
[----:B------:R-:W2:Y:S01]  /*4780*/  LDSM.16.MT88.4 R8, [R177+0x2900] ;  /* 0x00290000b108783b */ /* 0x000ea20000004200 */
[--C-:B------:R-:W-:Y:S02]  /*4790*/  FFMA.FTZ R150, R15, c[0x0][0x2d0], -R164.reuse ;  /* 0x0000b4000f967a23 */ /* 0x100fe400000108a4 */
[--C-:B------:R-:W-:Y:S02]  /*47a0*/  FFMA.FTZ R145, R13, c[0x0][0x2d0], -R164.reuse ;  /* 0x0000b4000d917a23 */ /* 0x100fe400000108a4 */
[----:B------:R-:W4:Y:S01]  /*47b0*/  LDSM.16.MT88.4 R12, [R159+0x2900] ;  /* 0x002900009f0c783b */ /* 0x000f220000004200 */
[--C-:B------:R-:W-:Y:S01]  /*47c0*/  FFMA.FTZ R166, R203, c[0x0][0x2d0], -R164.reuse ;  /* 0x0000b400cba67a23 */ /* 0x100fe200000108a4 */
[----:B------:R-:W5:Y:S01]  /*47d0*/  MUFU.EX2 R156, R156 ;  /* 0x0000009c009c7308 */ /* 0x000f620000000800 */
[----:B------:R-:W-:-:S02]  /*47e0*/  FFMA.FTZ R169, R169, c[0x0][0x2d0], -R164 ;  /* 0x0000b400a9a97a23 */ /* 0x000fc400000108a4 */
[--C-:B------:R-:W-:Y:S02]  /*47f0*/  FFMA.FTZ R168, R197, c[0x0][0x2d0], -R164.reuse ;  /* 0x0000b400c5a87a23 */ /* 0x100fe400000108a4 */
[--C-:B------:R-:W-:Y:S02]  /*4800*/  FFMA.FTZ R171, R171, c[0x0][0x2d0], -R164.reuse ;  /* 0x0000b400abab7a23 */ /* 0x100fe400000108a4 */
[--C-:B------:R-:W-:Y:S01]  /*4810*/  FFMA.FTZ R197, R170, c[0x0][0x2d0], -R175.reuse ;  /* 0x0000b400aac57a23 */ /* 0x100fe200000108af */
[----:B------:R-:W3:Y:S01]  /*4820*/  MUFU.EX2 R158, R158 ;  /* 0x0000009e009e7308 */ /* 0x000ee20000000800 */
[--C-:B------:R-:W-:Y:S02]  /*4830*/  FFMA.FTZ R170, R142, c[0x0][0x2d0], -R175.reuse ;  /* 0x0000b4008eaa7a23 */ /* 0x100fe400000108af */
[----:B------:R-:W-:Y:S02]  /*4840*/  FFMA.FTZ R175, R140, c[0x0][0x2d0], -R175 ;  /* 0x0000b4008caf7a23 */ /* 0x000fe400000108af */
[----:B------:R-:W-:-:S02]  /*4850*/  FFMA.FTZ R173, R173, c[0x0][0x2d0], -R164 ;  /* 0x0000b400adad7a23 */ /* 0x000fc400000108a4 */
[--C-:B------:R-:W-:Y:S01]  /*4860*/  FFMA.FTZ R174, R143, c[0x0][0x2d0], -R164.reuse ;  /* 0x0000b4008fae7a23 */ /* 0x100fe200000108a4 */
[----:B-----5:R-:W-:Y:S01]  /*4870*/  F2FP.BF16.PACK_AB R97, R156, R157 ;  /* 0x0000009d9c61723e */ /* 0x020fe200000010ff */
[----:B------:R-:W-:Y:S01]  /*4880*/  MUFU.EX2 R153, R153 ;  /* 0x0000009900997308 */ /* 0x000fe20000000800 */
[--C-:B------:R-:W-:Y:S02]  /*4890*/  FFMA.FTZ R198, R141, c[0x0][0x2d0], -R164.reuse ;  /* 0x0000b4008dc67a23 */ /* 0x100fe400000108a4 */
[----:B------:R-:W-:Y:S01]  /*48a0*/  FFMA.FTZ R165, R165, c[0x0][0x2d0], -R164 ;  /* 0x0000b400a5a57a23 */ /* 0x000fe200000108a4 */
[----:B------:R-:W-:Y:S01]  /*48b0*/  LDSM.16.MT88.4 R140, [R167+0x3900] ;  /* 0x00390000a78c783b */ /* 0x000fe20000004200 */
[----:B------:R-:W-:Y:S01]  /*48c0*/  FADD.FTZ R155, R155, R154 ;  /* 0x0000009a9b9b7221 */ /* 0x000fe20000010000 */
[----:B---3--:R-:W-:Y:S02]  /*48d0*/  F2FP.BF16.PACK_AB R99, R151, R158 ;  /* 0x0000009e9763723e */ /* 0x008fe400000010ff */
[----:B------:R-:W3:Y:S01]  /*48e0*/  MUFU.EX2 R148, R148 ;  /* 0x0000009400947308 */ /* 0x000ee20000000800 */
[----:B------:R-:W-:-:S02]  /*48f0*/  FADD.FTZ R157, R157, R156 ;  /* 0x0000009c9d9d7221 */ /* 0x000fc40000010000 */
[----:B------:R-:W-:Y:S02]  /*4900*/  FADD.FTZ R152, R152, R155 ;  /* 0x0000009b98987221 */ /* 0x000fe40000010000 */
[----:B------:R-:W-:Y:S01]  /*4910*/  FADD.FTZ R158, R158, R157 ;  /* 0x0000009d9e9e7221 */ /* 0x000fe20000010000 */
[----:B------:R-:W-:Y:S01]  /*4920*/  HMMA.16816.F32.BF16 R36, R96, R40, RZ ;  /* 0x000000286024723c */ /* 0x000fe200000418ff */
[----:B------:R-:W-:Y:S01]  /*4930*/  FADD.FTZ R152, R149, R152 ;  /* 0x0000009895987221 */ /* 0x000fe20000010000 */
[----:B------:R-:W-:Y:S01]  /*4940*/  MUFU.EX2 R147, R147 ;  /* 0x0000009300937308 */ /* 0x000fe20000000800 */
[----:B------:R-:W-:-:S05]  /*4950*/  FADD.FTZ R151, R151, R158 ;  /* 0x0000009e97977221 */ /* 0x000fca0000010000 */
        /* <DEDUP_REMOVED lines=42> */
[C---:B-1----:R-:W-:Y:S07]  /*4c00*/  HMMA.16816.F32.BF16 R92, R96.reuse, R4, RZ ;  /* 0x00000004605c723c */ /* 0x042fee00000418ff */
[----:B---3--:R-:W-:Y:S01]  /*4c10*/  F2FP.BF16.PACK_AB R4, R148, R153 ;  /* 0x000000999404723e */ /* 0x008fe200000010ff */
        /* <DEDUP_REMOVED lines=11> */
[----:B--2---:R-:W-:Y:S01]  /*4cd0*/  HMMA.16816.F32.BF16 R36, R4, R8, R36 ;  /* 0x000000080424723c */ /* 0x004fe20000041824 */
        /* <DEDUP_REMOVED lines=87> */
[C---:B------:R-:W-:Y:S01]  /*5250*/  F2FP.BF16.PACK_AB R5, R174.reuse, R173 ;  /* 0x000000adae05723e */ /* 0x040fe200000010ff */
        /* <DEDUP_REMOVED lines=59> */
[----:B------:R-:W-:Y:S01]  /*5610*/  IMAD.MOV.U32 R6, RZ, RZ, R8 ;  /* 0x000000ffff067224 */ /* 0x000fe200078e0008 */
[----:B------:R-:W-:Y:S01]  /*5620*/  SEL R8, RZ, 0x10, P5 ;  /* 0x00000010ff087807 */ /* 0x000fe20002800000 */
[----:B------:R-:W-:-:S03]  /*5630*/  IMAD.SHL.U32 R9, R200, 0x2, RZ ;  /* 0x00000002c8097824 */ /* 0x000fc600078e00ff */
[----:B------:R-:W-:-:S04]  /*5640*/  IADD3 R18, -R8, 0x10, RZ ;  /* 0x0000001008127810 */ /* 0x000fc80007ffe1ff */
[----:B------:R-:W-:Y:S02]  /*5650*/  LOP3.LUT R18, R18, 0xf, RZ, 0xc0, !PT ;  /* 0x0000000f12127812 */ /* 0x000fe400078ec0ff */
[----:B--2---:R-:W-:Y:S01]  /*5660*/  SHF.R.S32.HI R11, RZ, 0x1f, R190 ;  /* 0x0000001fff0b7819 */ /* 0x004fe200000114be */
[----:B------:R-:W-:Y:S01]  /*5670*/  IMAD.WIDE.U32 R4, R190, c[0x0][0x1f0], R6 ;  /* 0x00007c00be047a25 */ /* 0x000fe200078e0006 */
[----:B------:R-:W-:-:S03]  /*5680*/  SHF.L.U64.HI R7, R199, 0x1, R132 ;  /* 0x00000001c7077819 */ /* 0x000fc60000010284 */
[----:B------:R-:W-:Y:S01]  /*5690*/  IMAD R11, R11, c[0x0][0x1f0], RZ ;  /* 0x00007c000b0b7a24 */ /* 0x000fe200078e02ff */
[----:B------:R-:W-:Y:S01]  /*56a0*/  IADD3 R4, P0, R4, UR16, RZ ;  /* 0x0000001004047c10 */ /* 0x000fe2000ff1e0ff */
[----:B------:R-:W-:Y:S02]  /*56b0*/  IMAD.SHL.U32 R6, R199, 0x2, RZ ;  /* 0x00000002c7067824 */ /* 0x000fe400078e00ff */
[----:B------:R-:W-:-:S05]  /*56c0*/  IMAD R11, R190, c[0x0][0x1f4], R11 ;  /* 0x00007d00be0b7a24 */ /* 0x000fca00078e020b */
[----:B------:R-:W-:Y:S02]  /*56d0*/  IADD3.X R11, R5, UR9, R11, P0, !PT ;  /* 0x00000009050b7c10 */ /* 0x000fe400087fe40b */
[C---:B------:R-:W-:Y:S02]  /*56e0*/  LEA R12, P0, R4.reuse, c[0x0][0x1c8], 0x1 ;  /* 0x00007200040c7a11 */ /* 0x040fe400078008ff */
[----:B------:R-:W-:Y:S02]  /*56f0*/  SEL R5, RZ, 0x10, P4 ;  /* 0x00000010ff057807 */ /* 0x000fe40002000000 */
[----:B------:R-:W-:Y:S01]  /*5700*/  LEA.HI.X R11, R4, c[0x0][0x1cc], R11, 0x1, P0 ;  /* 0x00007300040b7a11 */ /* 0x000fe200000f0c0b */
[----:B------:R-:W1:Y:S01]  /*5710*/  SHFL.IDX PT, R13, R12, 0x1, 0x181f ;  /* 0x00381f000c0d7f89 */ /* 0x000e6200000e0000 */
[----:B------:R-:W-:Y:S02]  /*5720*/  IADD3 R16, -R5, 0x10, RZ ;  /* 0x0000001005107810 */ /* 0x000fe40007ffe1ff */
        /* <DEDUP_REMOVED lines=26> */
.L_x_5074:
        /* <DEDUP_REMOVED lines=24> */
.L_x_5076:
[----:B------:R-:W-:Y:S02]  /*5a50*/  UISETP.NE.AND UP2, UPT, UR7, 0x1, UPT ;  /* 0x000000010700788c */ /* 0x000fe4000bf45270 */
[----:B------:R-:W-:Y:S02]  /*5a60*/  ULDC.64 UR4, c[0x0][0x330] ;  /* 0x0000cc0000047ab9 */ /* 0x000fe40000000a00 */
[----:B------:R-:W-:-:S07]  /*5a70*/  UIMAD.WIDE.U32 UR26, UR24, UR4, URZ ;  /* 0x00000004181a72a5 */ /* 0x000fce000f8e003f */
[----:B------:R-:W-:Y:S02]  /*5a80*/  @UP2 UMOV UR25, UR27 ;  /* 0x0000001b00192c82 */ /* 0x000fe40008000000 */
[----:B------:R-:W-:Y:S02]  /*5a90*/  @UP2 USHF.R.U32.HI UR24, URZ, UR5, UR25 ;  /* 0x000000053f182299 */ /* 0x000fe40008011619 */
.L_x_5077:
[----:B------:R-:W-:Y:S02]  /*5aa0*/  ULDC UR4, c[0x0][0x32c] ;  /* 0x0000cb0000047ab9 */ /* 0x000fe40000000800 */
[----:B------:R-:W-:-:S04]  /*5ab0*/  UIMAD UR4, UR24, UR7, UR4 ;  /* 0x00000007180472a4 */ /* 0x000fc8000f8e0204 */
[----:B------:R-:W-:-:S04]  /*5ac0*/  UISETP.LT.AND UP2, UPT, UR15, UR4, UPT ;  /* 0x000000040f00728c */ /* 0x000fc8000bf41270 */
[----:B------:R-:W-:-:S04]  /*5ad0*/  USEL UR15, UR15, UR4, UP2 ;  /* 0x000000040f0f7287 */ /* 0x000fc80009000000 */
.L_x_5075:
        /* <DEDUP_REMOVED lines=11> */
[----:B------:R-:W-:Y:S01]  /*5b90*/  IMAD.MOV.U32 R3, RZ, RZ, R0 ;  /* 0x000000ffff037224 */ /* 0x000fe200078e0000 */
[C---:B------:R-:W-:Y:S01]  /*5ba0*/  SHF.L.U64.HI R205, R199.reuse, 0x1, R132 ;  /* 0x00000001c7cd7819 */ /* 0x040fe20000010284 */
[----:B------:R-:W-:Y:S01]  /*5bb0*/  IMAD.MOV.U32 R132, RZ, RZ, R2 ;  /* 0x000000ffff847224 */ /* 0x000fe200078e0002 */
[C---:B------:R-:W-:Y:S01]  /*5bc0*/  SHF.L.U64.HI R208, R200.reuse, 0x1, R133 ;  /* 0x00000001c8d07819 */ /* 0x040fe20000010285 */
[----:B------:R-:W-:Y:S01]  /*5bd0*/  IMAD.SHL.U32 R207, R200, 0x2, RZ ;  /* 0x00000002c8cf7824 */ /* 0x000fe200078e00ff */
[----:B------:R-:W-:Y:S01]  /*5be0*/  SEL R206, RZ, 0x10, P5 ;  /* 0x00000010ffce7807 */ /* 0x000fe20002800000 */
[----:B------:R-:W-:Y:S01]  /*5bf0*/  IMAD.SHL.U32 R204, R199, 0x2, RZ ;  /* 0x00000002c7cc7824 */ /* 0x000fe200078e00ff */
[----:B------:R-:W-:Y:S01]  /*5c00*/  SEL R203, RZ, 0x10, P4 ;  /* 0x00000010ffcb7807 */ /* 0x000fe20002000000 */
[----:B------:R-:W-:Y:S01]  /*5c10*/  UMOV UR15, URZ ;  /* 0x0000003f000f7c82 */ /* 0x000fe20008000000 */
[----:B------:R-:W-:Y:S01]  /*5c20*/  SEL R180, R180, 0xffffffe0, !P1 ;  /* 0xffffffe0b4b47807 */ /* 0x000fe20004800000 */
[----:B------:R-:W-:-:S02]  /*5c30*/  UMOV UR5, 0x1 ;  /* 0x0000000100057882 */ /* 0x000fc40000000000 */
.L_x_5089:
[----:B------:R-:W-:Y:S04]  /*5c40*/  DEPBAR.LE SB0, 0x2 ;  /* 0x000080800000791a */ /* 0x000fe80000000000 */
[----:B------:R-:W-:Y:S01]  /*5c50*/  BAR.SYNC.DEFER_BLOCKING 0x0 ;  /* 0x0000000000007b1d */ /* 0x000fe20000010000 */
[----:B------:R-:W-:Y:S01]  /*5c60*/  UIMAD UR4, UR5, 0x6000, URZ ;  /* 0x00006000050478a4 */ /* 0x000fe2000f8e023f */
[----:B------:R-:W-:Y:S05]  /*5c70*/  ISETP.LE.AND P0, PT, R202, UR11, PT ;  /* 0x0000000bca007c0c */ /* 0x000fea000bf03270 */
[----:B------:R-:W-:Y:S05]  /*5c80*/  IADD3 R133, R183, UR4, RZ ;  /* 0x00000004b7857c10 */ /* 0x000fea000fffe0ff */
[----:B-1----:R-:W-:Y:S01]  /*5c90*/  IMAD.IADD R134, R180, 0x1, R133 ;  /* 0x00000001b4867824 */ /* 0x002fe200078e0285 */
        /* <DEDUP_REMOVED lines=60> */
.L_x_5079:
[C---:B--23--:R-:W-:Y:S01]  /*6060*/  HMMA.16816.F32.BF16 R4, R136.reuse, R140, RZ ;  /* 0x0000008c8804723c */ /* 0x04cfe200000418ff */
[----:B------:R-:W0:Y:S01]  /*6070*/  LDGDEPBAR ;  /* 0x00000000000079af */ /* 0x000e220000000000 */
[----:B------:R-:W-:Y:S01]  /*6080*/  PLOP3.LUT P1, PT, PT, PT, UP1, 0x80, 0x0 ;  /* 0x000000000000781c */ /* 0x000fe20003f2f018 */
[----:B------:R-:W-:Y:S01]  /*6090*/  UIADD3 UR24, UR15, 0x1, URZ ;  /* 0x000000010f187890 */ /* 0x000fe2000fffe03f */
[C---:B------:R-:W-:Y:S01]  /*60a0*/  IMAD.IADD R0, R135.reuse, 0x1, R133 ;  /* 0x0000000187007824 */ /* 0x040fe200078e0285 */
[----:B------:R-:W-:Y:S01]  /*60b0*/  IADD3 R133, R180, R133, R135 ;  /* 0x00000085b4857210 */ /* 0x000fe20007ffe087 */
[----:B------:R-:W-:Y:S01]  /*60c0*/  IMAD.IADD R2, R135, 0x1, R134 ;  /* 0x0000000187027824 */ /* 0x000fe200078e0286 */
[----:B------:R-:W-:Y:S01]  /*60d0*/  PLOP3.LUT P0, PT, PT, PT, UP1, 0x80, 0x0 ;  /* 0x000000000000781c */ /* 0x000fe20003f0f018 */
[C---:B------:R-:W-:Y:S01]  /*60e0*/  HMMA.16816.F32.BF16 R8, R136.reuse, R142, RZ ;  /* 0x0000008e8808723c */ /* 0x040fe200000418ff */
[----:B------:R-:W-:Y:S01]  /*60f0*/  LDSM.16.M88.4 R140, [R179] ;  /* 0x00000000b38c783b */ /* 0x000fe20000000200 */
[----:B------:R-:W-:Y:S02]  /*6100*/  UISETP.GE.AND UP2, UPT, UR15, 0x1, UPT ;  /* 0x000000010f00788c */ /* 0x000fe4000bf46270 */
[----:B------:R-:W-:Y:S02]  /*6110*/  IMAD.MOV.U32 R210, RZ, RZ, R195 ;  /* 0x000000ffffd27224 */ /* 0x000fe400078e00c3 */
[----:B------:R-:W-:Y:S01]  /*6120*/  IMAD.MOV.U32 R212, RZ, RZ, c[0x0][0x2ac] ;  /* 0x0000ab00ffd47624 */ /* 0x000fe200078e00ff */
[----:B------:R-:W-:Y:S01]  /*6130*/  USEL UR15, UR24, URZ, !UP2 ;  /* 0x0000003f180f7287 */ /* 0x000fe2000d000000 */
[C---:B----4-:R-:W-:Y:S01]  /*6140*/  HMMA.16816.F32.BF16 R12, R136.reuse, R144, RZ ;  /* 0x00000090880c723c */ /* 0x050fe200000418ff */
[----:B------:R-:W-:Y:S05]  /*6150*/  @P1 IMAD.HI.U32 R209, R195, c[0x0][0x2c8], RZ ;  /* 0x0000b200c3d11a27 */ /* 0x000fea00078e00ff */
[----:B------:R-:W-:Y:S01]  /*6160*/  @P0 SHF.R.U32.HI R210, RZ, c[0x0][0x2cc], R209 ;  /* 0x0000b300ffd20a19 */ /* 0x000fe200000116d1 */
[----:B------:R-:W-:Y:S01]  /*6170*/  IMAD.SHL.U32 R209, R202, 0x40, RZ ;  /* 0x00000040cad17824 */ /* 0x000fe200078e00ff */
[C---:B------:R-:W-:Y:S01]  /*6180*/  HMMA.16816.F32.BF16 R16, R136.reuse, R146, RZ ;  /* 0x000000928810723c */ /* 0x040fe200000418ff */
[----:B------:R-:W2:Y:S01]  /*6190*/  LDSM.16.M88.4 R144, [R0+0xc100] ;  /* 0x00c100000090783b */ /* 0x000ea20000000200 */
[----:B------:R-:W-:Y:S02]  /*61a0*/  PLOP3.LUT P0, PT, PT, PT, UP0, 0x40, 0x0 ;  /* 0x000000000000781c */ /* 0x000fe40003f0e808 */
[----:B------:R-:W-:Y:S03]  /*61b0*/  IADD3 R213, -R196, 0x1, -R209 ;  /* 0x00000001c4d57810 */ /* 0x000fe60007ffe9d1 */
[----:B------:R-:W3:Y:S01]  /*61c0*/  SHFL.IDX PT, R211, R210, RZ, 0x1c1f ;  /* 0x001c1fffd2d37589 */ /* 0x000ee200000e0000 */
[C---:B-1----:R-:W-:Y:S01]  /*61d0*/  HMMA.16816.F32.BF16 R20, R136.reuse, R148, RZ ;  /* 0x000000948814723c */ /* 0x042fe200000418ff */
[----:B------:R-:W-:Y:S05]  /*61e0*/  IMAD R213, R212, c[0x0][0x1d0], R213 ;  /* 0x00007400d4d57a24 */ /* 0x000fea00078e02d5 */
[----:B------:R-:W-:Y:S02]  /*61f0*/  IADD3 R213, R213, -c[0x0][0x168], RZ ;  /* 0x80005a00d5d57a10 */ /* 0x000fe40007ffe0ff */
[C---:B------:R-:W-:Y:S01]  /*6200*/  HMMA.16816.F32.BF16 R24, R136.reuse, R150, RZ ;  /* 0x000000968818723c */ /* 0x040fe200000418ff */
[----:B------:R-:W-:Y:S03]  /*6210*/  LDSM.16.M88.4 R148, [R0+0xd100] ;  /* 0x00d100000094783b */ /* 0x000fe60000000200 */
[C---:B------:R-:W-:Y:S02]  /*6220*/  IADD3 R214, R213.reuse, c[0x0][0x328], RZ ;  /* 0x0000ca00d5d67a10 */ /* 0x040fe40007ffe0ff */
[----:B------:R-:W-:Y:S02]  /*6230*/  IADD3 R213, R213, UR13, RZ ;  /* 0x0000000dd5d57c10 */ /* 0x000fe4000fffe0ff */
[C---:B------:R-:W-:Y:S08]  /*6240*/  HMMA.16816.F32.BF16 R28, R136.reuse, R152, RZ ;  /* 0x00000098881c723c */ /* 0x040ff000000418ff */
[----:B------:R-:W-:Y:S01]  /*6250*/  HMMA.16816.F32.BF16 R32, R136, R154, RZ ;  /* 0x0000009a8820723c */ /* 0x000fe200000418ff */
[----:B------:R-:W1:Y:S06]  /*6260*/  LDSM.16.M88.4 R136, [R0+0xc900] ;  /* 0x00c900000088783b */ /* 0x000e6c0000000200 */
[----:B------:R-:W4:Y:S01]  /*6270*/  LDSM.16.M88.4 R152, [R0+0xd900] ;  /* 0x00d900000098783b */ /* 0x000f220000000200 */
[C---:B------:R-:W-:Y:S08]  /*6280*/  HMMA.16816.F32.BF16 R4, R156.reuse, R160, R4 ;  /* 0x000000a09c04723c */ /* 0x040ff00000041804 */
[C---:B------:R-:W-:Y:S01]  /*6290*/  HMMA.16816.F32.BF16 R8, R156.reuse, R162, R8 ;  /* 0x000000a29c08723c */ /* 0x040fe20000041808 */
[----:B------:R-:W-:Y:S07]  /*62a0*/  LDSM.16.M88.4 R160, [R178] ;  /* 0x00000000b2a0783b */ /* 0x000fee0000000200 */
[C---:B------:R-:W-:Y:S08]  /*62b0*/  HMMA.16816.F32.BF16 R12, R156.reuse, R164, R12 ;  /* 0x000000a49c0c723c */ /* 0x040ff0000004180c */
[C---:B------:R-:W-:Y:S01]  /*62c0*/  HMMA.16816.F32.BF16 R16, R156.reuse, R166, R16 ;  /* 0x000000a69c10723c */ /* 0x040fe20000041810 */
[----:B------:R-:W5:Y:S07]  /*62d0*/  LDSM.16.M88.4 R164, [R2+0xc100] ;  /* 0x00c1000002a4783b */ /* 0x000f6e0000000200 */
[C---:B------:R-:W-:Y:S08]  /*62e0*/  HMMA.16816.F32.BF16 R20, R156.reuse, R168, R20 ;  /* 0x000000a89c14723c */ /* 0x040ff00000041814 */
[C---:B------:R-:W-:Y:S01]  /*62f0*/  HMMA.16816.F32.BF16 R24, R156.reuse, R170, R24 ;  /* 0x000000aa9c18723c */ /* 0x040fe20000041818 */
[----:B------:R-:W4:Y:S07]  /*6300*/  LDSM.16.M88.4 R168, [R2+0xc900] ;  /* 0x00c9000002a8783b */ /* 0x000f2e0000000200 */
[C---:B------:R-:W-:Y:S08]  /*6310*/  HMMA.16816.F32.BF16 R28, R156.reuse, R172, R28 ;  /* 0x000000ac9c1c723c */ /* 0x040ff0000004181c */
[----:B------:R-:W-:Y:S01]  /*6320*/  HMMA.16816.F32.BF16 R32, R156, R174, R32 ;  /* 0x000000ae9c20723c */ /* 0x000fe20000041820 */
[----:B------:R-:W-:Y:S06]  /*6330*/  LDSM.16.M88.4 R156, [R183+UR4+0xf100] ;  /* 0x00f10004b79c783b */ /* 0x000fec0008000200 */
[----:B------:R-:W-:Y:S01]  /*6340*/  LDSM.16.M88.4 R172, [R133+0xe900] ;  /* 0x00e9000085ac783b */ /* 0x000fe20000000200 */
[C---:B--2---:R-:W-:Y:S05]  /*6350*/  HMMA.16816.F32.BF16 R4, R140.reuse, R144, R4 ;  /* 0x000000908c04723c */ /* 0x044fea0000041804 */
[--C-:B---3--:R-:W-:Y:S02]  /*6360*/  IMAD.IADD R216, R214, 0x1, R211.reuse ;  /* 0x00000001d6d87824 */ /* 0x108fe400078e02d3 */
[----:B------:R-:W-:Y:S01]  /*6370*/  IMAD.IADD R215, R213, 0x1, R211 ;  /* 0x00000001d5d77824 */ /* 0x000fe200078e02d3 */
        /* <DEDUP_REMOVED lines=8> */
[C---:B----4-:R-:W-:Y:S08]  /*6400*/  HMMA.16816.F32.BF16 R28, R140.reuse, R152, R28 ;  /* 0x000000988c1c723c */ /* 0x050ff0000004181c */
[----:B------:R-:W-:Y:S01]  /*6410*/  HMMA.16816.F32.BF16 R32, R140, R154, R32 ;  /* 0x0000009a8c20723c */ /* 0x000fe20000041820 */
[----:B------:R-:W3:Y:S06]  /*6420*/  LDSM.16.M88.4 R140, [R185+0x4000] ;  /* 0x00400000b98c783b */ /* 0x000eec0000000200 */
[----:B------:R-:W4:Y:S01]  /*6430*/  LDSM.16.M88.4 R152, [R183+UR4+0xe900] ;  /* 0x00e90004b798783b */ /* 0x000f220008000200 */
[C---:B-----5:R-:W-:Y:S08]  /*6440*/  HMMA.16816.F32.BF16 R4, R160.reuse, R164, R4 ;  /* 0x000000a4a004723c */ /* 0x060ff00000041804 */
[C---:B------:R-:W-:Y:S01]  /*6450*/  HMMA.16816.F32.BF16 R8, R160.reuse, R166, R8 ;  /* 0x000000a6a008723c */ /* 0x040fe20000041808 */
[----:B------:R-:W5:Y:S07]  /*6460*/  LDSM.16.M88.4 R164, [R183+UR4+0xf900] ;  /* 0x00f90004b7a4783b */ /* 0x000f6e0008000200 */
[C---:B------:R-:W-:Y:S08]  /*6470*/  HMMA.16816.F32.BF16 R12, R160.reuse, R168, R12 ;  /* 0x000000a8a00c723c */ /* 0x040ff0000004180c */
[C---:B------:R-:W-:Y:S01]  /*6480*/  HMMA.16816.F32.BF16 R16, R160.reuse, R170, R16 ;  /* 0x000000aaa010723c */ /* 0x040fe20000041810 */
[----:B------:R-:W-:Y:S07]  /*6490*/  LDSM.16.M88.4 R168, [R134+0xe100] ;  /* 0x00e1000086a8783b */ /* 0x000fee0000000200 */
[C---:B--2---:R-:W-:Y:S08]  /*64a0*/  HMMA.16816.F32.BF16 R20, R160.reuse, R144, R20 ;  /* 0x00000090a014723c */ /* 0x044ff00000041814 */
[C---:B------:R-:W-:Y:S01]  /*64b0*/  HMMA.16816.F32.BF16 R24, R160.reuse, R146, R24 ;  /* 0x00000092a018723c */ /* 0x040fe20000041818 */
[----:B------:R-:W2:Y:S07]  /*64c0*/  LDSM.16.M88.4 R144, [R181+0x4000] ;  /* 0x00400000b590783b */ /* 0x000eae0000000200 */
[C---:B-1----:R-:W-:Y:S08]  /*64d0*/  HMMA.16816.F32.BF16 R28, R160.reuse, R136, R28 ;  /* 0x00000088a01c723c */ /* 0x042ff0000004181c */
[----:B------:R-:W-:Y:S01]  /*64e0*/  HMMA.16816.F32.BF16 R32, R160, R138, R32 ;  /* 0x0000008aa020723c */ /* 0x000fe20000041820 */
[----:B------:R-:W1:Y:S06]  /*64f0*/  LDSM.16.M88.4 R136, [R134+0xe900] ;  /* 0x00e900008688783b */ /* 0x000e6c0000000200 */
[----:B------:R-:W-:Y:S01]  /*6500*/  LDSM.16.M88.4 R160, [R0+0xe900] ;  /* 0x00e9000000a0783b */ /* 0x000fe20000000200 */
[C---:B---3--:R-:W-:Y:S08]  /*6510*/  HMMA.16816.F32.BF16 R4, R140.reuse, R148, R4 ;  /* 0x000000948c04723c */ /* 0x048ff00000041804 */
[C---:B------:R-:W-:Y:S01]  /*6520*/  HMMA.16816.F32.BF16 R8, R140.reuse, R150, R8 ;  /* 0x000000968c08723c */ /* 0x040fe20000041808 */
[----:B------:R-:W3:Y:S07]  /*6530*/  LDSM.16.M88.4 R148, [R134+0xf100] ;  /* 0x00f100008694783b */ /* 0x000eee0000000200 */
[C---:B----4-:R-:W-:Y:S08]  /*6540*/  HMMA.16816.F32.BF16 R12, R140.reuse, R152, R12 ;  /* 0x000000988c0c723c */ /* 0x050ff0000004180c */
[C---:B------:R-:W-:Y:S01]  /*6550*/  HMMA.16816.F32.BF16 R16, R140.reuse, R154, R16 ;  /* 0x0000009a8c10723c */ /* 0x040fe20000041810 */
[----:B------:R-:W4:Y:S07]  /*6560*/  LDSM.16.M88.4 R152, [R134+0xf900] ;  /* 0x00f900008698783b */ /* 0x000f2e0000000200 */
[C---:B------:R-:W-:Y:S08]  /*6570*/  HMMA.16816.F32.BF16 R20, R140.reuse, R156, R20 ;  /* 0x0000009c8c14723c */ /* 0x040ff00000041814 */
[C---:B------:R-:W-:Y:S01]  /*6580*/  HMMA.16816.F32.BF16 R24, R140.reuse, R158, R24 ;  /* 0x0000009e8c18723c */ /* 0x040fe20000041818 */
[----:B------:R-:W-:Y:S07]  /*6590*/  LDSM.16.M88.4 R156, [R0+0xe100] ;  /* 0x00e10000009c783b */ /* 0x000fee0000000200 */
[C---:B-----5:R-:W-:Y:S08]  /*65a0*/  HMMA.16816.F32.BF16 R28, R140.reuse, R164, R28 ;  /* 0x000000a48c1c723c */ /* 0x060ff0000004181c */
[----:B------:R-:W-:Y:S01]  /*65b0*/  HMMA.16816.F32.BF16 R32, R140, R166, R32 ;  /* 0x000000a68c20723c */ /* 0x000fe20000041820 */
[----:B------:R-:W5:Y:S06]  /*65c0*/  LDSM.16.M88.4 R140, [R179+0x4000] ;  /* 0x00400000b38c783b */ /* 0x000f6c0000000200 */
[----:B------:R-:W4:Y:S01]  /*65d0*/  LDSM.16.M88.4 R164, [R0+0xf100] ;  /* 0x00f1000000a4783b */ /* 0x000f220000000200 */
        /* <DEDUP_REMOVED lines=9> */
[C---:B----4-:R-:W-:Y:S08]  /*6670*/  HMMA.16816.F32.BF16 R28, R144.reuse, R152, R28 ;  /* 0x00000098901c723c */ /* 0x050ff0000004181c */
[----:B------:R-:W-:Y:S01]  /*6680*/  HMMA.16816.F32.BF16 R32, R144, R154, R32 ;  /* 0x0000009a9020723c */ /* 0x000fe20000041820 */
[----:B------:R-:W3:Y:S06]  /*6690*/  LDSM.16.M88.4 R144, [R133+0xf100] ;  /* 0x00f100008590783b */ /* 0x000eec0000000200 */
[----:B------:R-:W4:Y:S01]  /*66a0*/  LDSM.16.M88.4 R152, [R133+0xf900] ;  /* 0x00f900008598783b */ /* 0x000f220000000200 */
[C---:B-----5:R-:W-:Y:S08]  /*66b0*/  HMMA.16816.F32.BF16 R4, R140.reuse, R156, R4 ;  /* 0x0000009c8c04723c */ /* 0x060ff00000041804 */
[C---:B------:R-:W-:Y:S01]  /*66c0*/  HMMA.16816.F32.BF16 R8, R140.reuse, R158, R8 ;  /* 0x0000009e8c08723c */ /* 0x040fe20000041808 */
[----:B------:R-:W-:Y:S07]  /*66d0*/  LDSM.16.M88.4 R156, [R183+UR4+0x10900] ;  /* 0x01090004b79c783b */ /* 0x000fee0008000200 */
[C---:B------:R-:W-:Y:S08]  /*66e0*/  HMMA.16816.F32.BF16 R12, R140.reuse, R160, R12 ;  /* 0x000000a08c0c723c */ /* 0x040ff0000004180c */
[C---:B------:R-:W-:Y:S01]  /*66f0*/  HMMA.16816.F32.BF16 R16, R140.reuse, R162, R16 ;  /* 0x000000a28c10723c */ /* 0x040fe20000041810 */
[----:B------:R-:W-:Y:S07]  /*6700*/  LDSM.16.M88.4 R160, [R183+UR4+0x11100] ;  /* 0x01110004b7a0783b */ /* 0x000fee0008000200 */
[C---:B------:R-:W-:Y:S08]  /*6710*/  HMMA.16816.F32.BF16 R20, R140.reuse, R164, R20 ;  /* 0x000000a48c14723c */ /* 0x040ff00000041814 */
[C---:B------:R-:W-:Y:S01]  /*6720*/  HMMA.16816.F32.BF16 R24, R140.reuse, R166, R24 ;  /* 0x000000a68c18723c */ /* 0x040fe20000041818 */
[----:B------:R-:W-:Y:S07]  /*6730*/  LDSM.16.M88.4 R164, [R181+0x8000] ;  /* 0x00800000b5a4783b */ /* 0x000fee0000000200 */
[C---:B-1----:R-:W-:Y:S08]  /*6740*/  HMMA.16816.F32.BF16 R28, R140.reuse, R136, R28 ;  /* 0x000000888c1c723c */ /* 0x042ff0000004181c */
[----:B------:R-:W-:Y:S01]  /*6750*/  HMMA.16816.F32.BF16 R32, R140, R138, R32 ;  /* 0x0000008a8c20723c */ /* 0x000fe20000041820 */
[----:B------:R-:W-:Y:S06]  /*6760*/  LDSM.16.M88.4 R136, [R185+0x8000] ;  /* 0x00800000b988783b */ /* 0x000fec0000000200 */
[----:B------:R-:W1:Y:S01]  /*6770*/  LDSM.16.M88.4 R140, [R183+UR4+0x10100] ;  /* 0x01010004b78c783b */ /* 0x000e620008000200 */
        /* <DEDUP_REMOVED lines=8> */
[----:B------:R-:W2:Y:S07]  /*6800*/  LDSM.16.M88.4 R144, [R183+UR4+0x11900] ;  /* 0x01190004b790783b */ /* 0x000eae0008000200 */
[C---:B----4-:R-:W-:Y:S08]  /*6810*/  HMMA.16816.F32.BF16 R28, R148.reuse, R152, R28 ;  /* 0x00000098941c723c */ /* 0x050ff0000004181c */
[----:B------:R-:W-:Y:S01]  /*6820*/  HMMA.16816.F32.BF16 R32, R148, R154, R32 ;  /* 0x0000009a9420723c */ /* 0x000fe20000041820 */
[----:B------:R-:W3:Y:S06]  /*6830*/  LDSM.16.M88.4 R148, [R134+0x10900] ;  /* 0x010900008694783b */ /* 0x000eec0000000200 */
[----:B------:R-:W4:Y:S01]  /*6840*/  LDSM.16.M88.4 R152, [R134+0x11100] ;  /* 0x011100008698783b */ /* 0x000f220000000200 */
        /* <DEDUP_REMOVED lines=11> */
[----:B------:R-:W1:Y:S06]  /*6900*/  LDSM.16.M88.4 R136, [R179+0x8000] ;  /* 0x00800000b388783b */ /* 0x000e6c0000000200 */
[----:B------:R-:W2:Y:S01]  /*6910*/  LDSM.16.M88.4 R144, [R0+0x10900] ;  /* 0x010900000090783b */ /* 0x000ea20000000200 */
[C---:B------:R-:W-:Y:S08]  /*6920*/  HMMA.16816.F32.BF16 R4, R164.reuse, R168, R4 ;  /* 0x000000a8a404723c */ /* 0x040ff00000041804 */
        /* <DEDUP_REMOVED lines=8> */
[C---:B------:R-:W-:Y:S08]  /*69b0*/  HMMA.16816.F32.BF16 R28, R164.reuse, R172, R28 ;  /* 0x000000aca41c723c */ /* 0x040ff0000004181c */
[----:B------:R-:W-:Y:S01]  /*69c0*/  HMMA.16816.F32.BF16 R32, R164, R174, R32 ;  /* 0x000000aea420723c */ /* 0x000fe20000041820 */
[----:B------:R-:W5:Y:S07]  /*69d0*/  LDSM.16.M88.4 R164, [R133+0x11100] ;  /* 0x0111000085a4783b */ /* 0x000f6e0000000200 */
[C---:B-1----:R-:W-:Y:S08]  /*69e0*/  HMMA.16816.F32.BF16 R4, R136.reuse, R140, R4 ;  /* 0x0000008c8804723c */ /* 0x042ff00000041804 */
[C---:B------:R-:W-:Y:S01]  /*69f0*/  HMMA.16816.F32.BF16 R8, R136.reuse, R142, R8 ;  /* 0x0000008e8808723c */ /* 0x040fe20000041808 */
[----:B------:R-:W1:Y:S07]  /*6a00*/  LDSM.16.M88.4 R140, [R133+0x11900] ;  /* 0x01190000858c783b */ /* 0x000e6e0000000200 */
[C---:B--2---:R-:W-:Y:S08]  /*6a10*/  HMMA.16816.F32.BF16 R12, R136.reuse, R144, R12 ;  /* 0x00000090880c723c */ /* 0x044ff0000004180c */
[C---:B------:R-:W-:Y:S08]  /*6a20*/  HMMA.16816.F32.BF16 R16, R136.reuse, R146, R16 ;  /* 0x000000928810723c */ /* 0x040ff00000041810 */
[C---:B------:R-:W-:Y:S08]  /*6a30*/  HMMA.16816.F32.BF16 R20, R136.reuse, R156, R20 ;  /* 0x0000009c8814723c */ /* 0x040ff00000041814 */
        /* <DEDUP_REMOVED lines=9> */
[C---:B-1----:R-:W-:Y:S08]  /*6ad0*/  HMMA.16816.F32.BF16 R28, R152.reuse, R140, R28 ;  /* 0x0000008c981c723c */ /* 0x042ff0000004181c */
[----:B------:R-:W-:Y:S01]  /*6ae0*/  HMMA.16816.F32.BF16 R32, R152, R142, R32 ;  /* 0x0000008e9820723c */ /* 0x000fe20000041820 */
[----:B------:R-:W-:-:S07]  /*6af0*/  @P0 BRA `(.L_x_5080) ;  /* 0x0000019000000947 */ /* 0x000fce0003800000 */
        /* <DEDUP_REMOVED lines=14> */
.L_x_5082:
[----:B------:R-:W-:Y:S04]  /*6be0*/  MOV R0, 0x1 ;  /* 0x0000000100007802 */ /* 0x000fe80000000f00 */
[----:B------:R-:W-:Y:S11]  /*6bf0*/  ISETP.NE.AND P0, PT, R0, c[0x0][0x32c], PT ;  /* 0x0000cb0000007a0c */ /* 0x000ff60003f05270 */
[----:B------:R-:W-:Y:S02]  /*6c00*/  @!UPT UIADD3 URZ, URZ, URZ, URZ ;  /* 0x0000003f3f3ff290 */ /* 0x000fe4000fffe03f */
[----:B------:R-:W-:Y:S05]  /*6c10*/  @P0 IMAD.HI.U32 R0, R2, c[0x0][0x330], RZ ;  /* 0x0000cc0002000a27 */ /* 0x000fea00078e00ff */
[----:B------:R-:W-:Y:S02]  /*6c20*/  @P0 SHF.R.U32.HI R2, RZ, c[0x0][0x334], R0 ;  /* 0x0000cd00ff020a19 */ /* 0x000fe40000011600 */
.L_x_5083:
[----:B------:R-:W-:Y:S05]  /*6c30*/  BSYNC B0 ;  /* 0x0000000000007941 */ /* 0x000fea0003800000 */
.L_x_5081:
[----:B------:R-:W-:Y:S04]  /*6c40*/  IMAD R133, R2, c[0x0][0x32c], -R209 ;  /* 0x0000cb0002857a24 */ /* 0x000fe800078e0ad1 */
[----:B------:R-:W-:Y:S05]  /*6c50*/  IMAD.IADD R0, R133, 0x1, -R196 ;  /* 0x0000000185007824 */ /* 0x000fea00078e0ac4 */
[----:B------:R-:W-:Y:S02]  /*6c60*/  IADD3 R133, R0, c[0x0][0x32c], RZ ;  /* 0x0000cb0000857a10 */ /* 0x000fe40007ffe0ff */
[----:B------:R-:W-:Y:S02]  /*6c70*/  IMNMX R215, R215, R0, !PT ;  /* 0x00000000d7d77217 */ /* 0x000fe40007800200 */
[----:B------:R-:W-:Y:S02]  /*6c80*/  IMNMX R216, R216, R133, PT ;  /* 0x00000085d8d87217 */ /* 0x000fe40003800200 */
.L_x_5080:
[----:B------:R-:W-:Y:S04]  /*6c90*/  ISETP.GT.AND P2, PT, R202, -0x1, PT ;  /* 0xffffffffca00780c */ /* 0x000fe80003f44270 */
[C---:B------:R-:W-:Y:S04]  /*6ca0*/  ISETP.GT.AND P0, PT, R215.reuse, RZ, P2 ;  /* 0x000000ffd700720c */ /* 0x040fe80001704270 */
        /* <DEDUP_REMOVED lines=17> */
[C---:B------:R-:W-:Y:S01]  /*6dc0*/  ISETP.GT.AND P0, PT, R215.reuse, 0x18, P2 ;  /* 0x00000018d700780c */ /* 0x040fe20001704270 */
[----:B------:R-:W1:Y:S03]  /*6dd0*/  SHFL.IDX PT, R13, R210, 0x1, 0x1c1f ;  /* 0x003c1f00d20d7f89 */ /* 0x000e6600000e0000 */
[----:B------:R-:W-:Y:S04]  /*6de0*/  ISETP.LT.OR P0, PT, R216, 0x19, P0 ;  /* 0x00000019d800780c */ /* 0x000fe80000701670 */
[----:B------:R-:W-:Y:S02]  /*6df0*/  FSEL R143, R16, -INF , !P0 ;  /* 0xff800000108f7808 */ /* 0x000fe40004000000 */
[----:B------:R-:W-:Y:S04]  /*6e00*/  ISETP.GT.AND P0, PT, R215, 0x19, P2 ;  /* 0x00000019d700780c */ /* 0x000fe80001704270 */
[C---:B------:R-:W-:Y:S04]  /*6e10*/  ISETP.LT.OR P0, PT, R216.reuse, 0x1a, P0 ;  /* 0x0000001ad800780c */ /* 0x040fe80000701670 */
[----:B------:R-:W-:Y:S02]  /*6e20*/  FSEL R141, R17, -INF , !P0 ;  /* 0xff800000118d7808 */ /* 0x000fe40004000000 */
[----:B------:R-:W-:Y:S04]  /*6e30*/  ISETP.GT.AND P0, PT, R215, 0x20, P2 ;  /* 0x00000020d700780c */ /* 0x000fe80001704270 */
[----:B------:R-:W-:Y:S01]  /*6e40*/  ISETP.LT.OR P0, PT, R216, 0x21, P0 ;  /* 0x00000021d800780c */ /* 0x000fe20000701670 */
[--C-:B-1----:R-:W-:Y:S02]  /*6e50*/  IMAD.IADD R214, R214, 0x1, R13.reuse ;  /* 0x00000001d6d67824 */ /* 0x102fe400078e020d */
[----:B------:R-:W-:Y:S01]  /*6e60*/  IMAD.IADD R213, R213, 0x1, R13 ;  /* 0x00000001d5d57824 */ /* 0x000fe200078e020d */
        /* <DEDUP_REMOVED lines=39> */
.L_x_5086:
[----:B------:R-:W-:Y:S04]  /*70e0*/  MOV R0, 0x1 ;  /* 0x0000000100007802 */ /* 0x000fe80000000f00 */
[----:B------:R-:W-:Y:S11]  /*70f0*/  ISETP.NE.AND P0, PT, R0, c[0x0][0x32c], PT ;  /* 0x0000cb0000007a0c */ /* 0x000ff60003f05270 */
[----:B------:R-:W-:Y:S02]  /*7100*/  @!UPT UIADD3 URZ, URZ, URZ, URZ ;  /* 0x0000003f3f3ff290 */ /* 0x000fe4000fffe03f */
[----:B------:R-:W-:Y:S05]  /*7110*/  @P0 IMAD.HI.U32 R0, R2, c[0x0][0x330], RZ ;  /* 0x0000cc0002000a27 */ /* 0x000fea00078e00ff */
[----:B------:R-:W-:Y:S02]  /*7120*/  @P0 SHF.R.U32.HI R2, RZ, c[0x0][0x334], R0 ;  /* 0x0000cd00ff020a19 */ /* 0x000fe40000011600 */
.L_x_5087:
[----:B------:R-:W-:Y:S05]  /*7130*/  BSYNC B0 ;  /* 0x0000000000007941 */ /* 0x000fea0003800000 */
.L_x_5085:
[----:B------:R-:W-:Y:S04]  /*7140*/  IMAD R13, R2, c[0x0][0x32c], -R209 ;  /* 0x0000cb00020d7a24 */ /* 0x000fe800078e0ad1 */
[----:B------:R-:W-:Y:S05]  /*7150*/  IMAD.IADD R0, R13, 0x1, -R196 ;  /* 0x000000010d007824 */ /* 0x000fea00078e0ac4 */
[----:B------:R-:W-:Y:S02]  /*7160*/  IADD3 R13, R0, c[0x0][0x32c], RZ ;  /* 0x0000cb00000d7a10 */ /* 0x000fe40007ffe0ff */
[----:B------:R-:W-:Y:S02]  /*7170*/  IMNMX R213, R213, R0, !PT ;  /* 0x00000000d5d57217 */ /* 0x000fe40007800200 */
[----:B------:R-:W-:Y:S02]  /*7180*/  IMNMX R214, R214, R13, PT ;  /* 0x0000000dd6d67217 */ /* 0x000fe40003800200 */
.L_x_5084:
        /* <DEDUP_REMOVED lines=72> */
[----:B------:R-:W-:Y:S02]  /*7610*/  ISETP.GT.AND P1, PT, R213, 0x38, P2 ;  /* 0x00000038d500780c */ /* 0x000fe40001724270 */
[----:B------:R-:W-:Y:S02]  /*7620*/  FSEL R148, R31, -INF , !P0 ;  /* 0xff8000001f947808 */ /* 0x000fe40004000000 */
[----:B------:R-:W-:Y:S01]  /*7630*/  FMNMX.FTZ R11, R150, R11, !PT ;  /* 0x0000000b960b7209 */ /* 0x000fe20007810000 */
[----:B------:R-:W-:Y:S01]  /*7640*/  LDSM.16.MT88.4 R28, [R176+UR4+0x100] ;  /* 0x00010004b01c783b */ /* 0x000fe20008004200 */
[----:B------:R-:W-:Y:S02]  /*7650*/  ISETP.GT.AND P0, PT, R213, 0x39, P2 ;  /* 0x00000039d500780c */ /* 0x000fe40001704270 */
[----:B------:R-:W-:Y:S02]  /*7660*/  ISETP.LT.OR P1, PT, R214, 0x39, P1 ;  /* 0x00000039d600780c */ /* 0x000fe40000f21670 */
[----:B------:R-:W-:Y:S02]  /*7670*/  FMNMX.FTZ R11, R148, R11, !PT ;  /* 0x0000000b940b7209 */ /* 0x000fe40007810000 */
[----:B------:R-:W-:Y:S02]  /*7680*/  FSEL R146, R34, -INF , !P1 ;  /* 0xff80000022927808 */ /* 0x000fe40004800000 */
[----:B------:R-:W-:Y:S02]  /*7690*/  ISETP.LT.OR P0, PT, R214, 0x3a, P0 ;  /* 0x0000003ad600780c */ /* 0x000fe40000701670 */
[----:B------:R-:W-:Y:S02]  /*76a0*/  FMNMX.FTZ R15, R146, R11, !PT ;  /* 0x0000000b920f7209 */ /* 0x000fe40007810000 */
[----:B------:R-:W-:Y:S02]  /*76b0*/  FSEL R144, R35, -INF , !P0 ;  /* 0xff80000023907808 */ /* 0x000fe40004000000 */
[----:B------:R-:W-:Y:S02]  /*76c0*/  IADD3 R17, R176, UR4, RZ ;  /* 0x00000004b0117c10 */ /* 0x000fe4000fffe0ff */
[----:B------:R-:W-:Y:S02]  /*76d0*/  FMNMX.FTZ R13, R144, R15, !PT ;  /* 0x0000000f900d7209 */ /* 0x000fe40007810000 */
[----:B------:R-:W-:Y:S02]  /*76e0*/  IADD3 R134, R182, R17, RZ ;  /* 0x00000011b6867210 */ /* 0x000fe40007ffe0ff */
[----:B-1----:R-:W-:Y:S02]  /*76f0*/  FMNMX.FTZ R4, R0, R7, !PT ;  /* 0x0000000700047209 */ /* 0x002fe40007810000 */
[----:B------:R-:W1:Y:S08]  /*7700*/  SHFL.BFLY PT, R0, R13, 0x2, 0x1f ;  /* 0x0c401f000d007f89 */ /* 0x000e7000000e0000 */
[----:B------:R-:W2:Y:S01]  /*7710*/  SHFL.BFLY PT, R11, R4, 0x1, 0x1f ;  /* 0x0c201f00040b7f89 */ /* 0x000ea200000e0000 */
[----:B-1----:R-:W-:Y:S07]  /*7720*/  FMNMX.FTZ R7, R13, R0, !PT ;  /* 0x000000000d077209 */ /* 0x002fee0007810000 */
[----:B------:R-:W1:Y:S01]  /*7730*/  SHFL.BFLY PT, R0, R7, 0x1, 0x1f ;  /* 0x0c201f0007007f89 */ /* 0x000e6200000e0000 */
[----:B--2---:R-:W-:Y:S04]  /*7740*/  FMNMX.FTZ R2, R4, R11, !PT ;  /* 0x0000000b04027209 */ /* 0x004fe80007810000 */
[C---:B------:R-:W-:Y:S01]  /*7750*/  FSETP.NEU.FTZ.AND P0, PT, R2.reuse, -INF , PT ;  /* 0xff8000000200780b */ /* 0x040fe20003f1d000 */
[----:B------:R-:W-:Y:S05]  /*7760*/  FMUL.FTZ R152, R2, c[0x0][0x2d0] ;  /* 0x0000b40002987a20 */ /* 0x000fea0000410000 */
[----:B------:R-:W-:Y:S05]  /*7770*/  FSEL R152, R152, RZ, P0 ;  /* 0x000000ff98987208 */ /* 0x000fea0000000000 */
[--C-:B------:R-:W-:Y:S01]  /*7780*/  FFMA.FTZ R160, R5, c[0x0][0x2d0], -R152.reuse ;  /* 0x0000b40005a07a23 */ /* 0x100fe20000010898 */
[----:B------:R-:W-:Y:S01]  /*7790*/  FSEL R5, R2, RZ, P0 ;  /* 0x000000ff02057208 */ /* 0x000fe20000000000 */
[--C-:B------:R-:W-:Y:S02]  /*77a0*/  FFMA.FTZ R162, R137, c[0x0][0x2d0], -R152.reuse ;  /* 0x0000b40089a27a23 */ /* 0x100fe40000010898 */
[----:B------:R-:W-:Y:S01]  /*77b0*/  FFMA.FTZ R161, R133, c[0x0][0x2d0], -R152 ;  /* 0x0000b40085a17a23 */ /* 0x000fe20000010898 */
[----:B-1----:R-:W-:Y:S01]  /*77c0*/  FMNMX.FTZ R0, R7, R0, !PT ;  /* 0x0000000007007209 */ /* 0x002fe20007810000 */
[----:B------:R-:W-:Y:S02]  /*77d0*/  FADD.FTZ R4, -R5, R132 ;  /* 0x0000008405047221 */ /* 0x000fe40000010100 */
[----:B------:R-:W-:Y:S01]  /*77e0*/  MUFU.EX2 R162, R162 ;  /* 0x000000a200a27308 */ /* 0x000fe20000000800 */
[--C-:B------:R-:W-:Y:S01]  /*77f0*/  FFMA.FTZ R163, R9, c[0x0][0x2d0], -R152.reuse ;  /* 0x0000b40009a37a23 */ /* 0x100fe20000010898 */
[C---:B------:R-:W-:Y:S01]  /*7800*/  FSETP.NEU.FTZ.AND P0, PT, R0.reuse, -INF , PT ;  /* 0xff8000000000780b */ /* 0x040fe20003f1d000 */
[----:B------:R-:W-:Y:S01]  /*7810*/  FMUL.FTZ R145, R0, c[0x0][0x2d0] ;  /* 0x0000b40000917a20 */ /* 0x000fe20000410000 */
[----:B------:R-:W-:Y:S01]  /*7820*/  IADD3 R5, R177, UR4, RZ ;  /* 0x00000004b1057c10 */ /* 0x000fe2000fffe0ff */
[----:B------:R-:W-:Y:S01]  /*7830*/  FMUL.FTZ R132, R4, c[0x0][0x2d0] ;  /* 0x0000b40004847a20 */ /* 0x000fe20000410000 */
[----:B------:R-:W-:Y:S01]  /*7840*/  FSEL R4, R0, RZ, P0 ;  /* 0x000000ff00047208 */ /* 0x000fe20000000000 */
[--C-:B------:R-:W-:Y:S01]  /*7850*/  FFMA.FTZ R170, R143, c[0x0][0x2d0], -R152.reuse ;  /* 0x0000b4008faa7a23 */ /* 0x100fe20000010898 */
[----:B------:R-:W-:Y:S01]  /*7860*/  FSEL R145, R145, RZ, P0 ;  /* 0x000000ff91917208 */ /* 0x000fe20000000000 */
[--C-:B------:R-:W-:Y:S01]  /*7870*/  FFMA.FTZ R212, R159, c[0x0][0x2d0], -R152.reuse ;  /* 0x0000b4009fd47a23 */ /* 0x100fe20000010898 */
[----:B------:R-:W1:Y:S01]  /*7880*/  MUFU.EX2 R161, R161 ;  /* 0x000000a100a17308 */ /* 0x000e620000000800 */
[----:B------:R-:W-:Y:S01]  /*7890*/  FADD.FTZ R4, -R4, R3 ;  /* 0x0000000304047221 */ /* 0x000fe20000010100 */
[----:B------:R-:W-:Y:S01]  /*78a0*/  IADD3 R133, R182, R5, RZ ;  /* 0x00000005b6857210 */ /* 0x000fe20007ffe0ff */
[--C-:B------:R-:W-:Y:S02]  /*78b0*/  FFMA.FTZ R166, R12, c[0x0][0x2d0], -R145.reuse ;  /* 0x0000b4000ca67a23 */ /* 0x100fe40000010891 */
[----:B------:R-:W2:Y:S01]  /*78c0*/  LDSM.16.MT88.4 R12, [R177+UR4+0x100] ;  /* 0x00010004b10c783b */ /* 0x000ea20008004200 */
[--C-:B------:R-:W-:Y:S02]  /*78d0*/  FFMA.FTZ R165, R8, c[0x0][0x2d0], -R145.reuse ;  /* 0x0000b40008a57a23 */ /* 0x100fe40000010891 */
[--C-:B------:R-:W-:Y:S02]  /*78e0*/  FFMA.FTZ R164, R10, c[0x0][0x2d0], -R145.reuse ;  /* 0x0000b4000aa47a23 */ /* 0x100fe40000010891 */
[--C-:B------:R-:W-:Y:S01]  /*78f0*/  FFMA.FTZ R167, R6, c[0x0][0x2d0], -R145.reuse ;  /* 0x0000b40006a77a23 */ /* 0x100fe20000010891 */
[----:B------:R-:W3:Y:S01]  /*7900*/  MUFU.EX2 R132, R132 ;  /* 0x0000008400847308 */ /* 0x000ee20000000800 */
[----:B------:R-:W-:Y:S01]  /*7910*/  FMUL.FTZ R3, R4, c[0x0][0x2d0] ;  /* 0x0000b40004037a20 */ /* 0x000fe20000410000 */
[----:B------:R-:W4:Y:S01]  /*7920*/  LDSM.16.MT88.4 R20, [R133+0x100] ;  /* 0x000100008514783b */ /* 0x000f220000004200 */
[--C-:B------:R-:W-:Y:S02]  /*7930*/  FFMA.FTZ R175, R140, c[0x0][0x2d0], -R145.reuse ;  /* 0x0000b4008caf7a23 */ /* 0x100fe40000010891 */
[--C-:B------:R-:W-:Y:S02]  /*7940*/  FFMA.FTZ R213, R157, c[0x0][0x2d0], -R152.reuse ;  /* 0x0000b4009dd57a23 */ /* 0x100fe40000010898 */
[--C-:B------:R-:W-:Y:S02]  /*7950*/  FFMA.FTZ R214, R155, c[0x0][0x2d0], -R152.reuse ;  /* 0x0000b4009bd67a23 */ /* 0x100fe40000010898 */
[--C-:B------:R-:W-:Y:S01]  /*7960*/  FFMA.FTZ R215, R158, c[0x0][0x2d0], -R145.reuse ;  /* 0x0000b4009ed77a23 */ /* 0x100fe20000010891 */
[----:B------:R-:W5:Y:S01]  /*7970*/  MUFU.EX2 R3, R3 ;  /* 0x0000000300037308 */ /* 0x000f620000000800 */
[--C-:B------:R-:W-:Y:S01]  /*7980*/  FFMA.FTZ R216, R156, c[0x0][0x2d0], -R145.reuse ;  /* 0x0000b4009cd87a23 */ /* 0x100fe20000010891 */
[----:B-1----:R-:W-:Y:S01]  /*7990*/  F2FP.BF16.PACK_AB R136, R161, R162 ;  /* 0x000000a2a188723e */ /* 0x002fe200000010ff */
[----:B------:R-:W-:Y:S01]  /*79a0*/  LDSM.16.MT88.4 R156, [R177+UR4+0x5900] ;  /* 0x00590004b19c783b */ /* 0x000fe20008004200 */
[--C-:B------:R-:W-:Y:S02]  /*79b0*/  FFMA.FTZ R217, R154, c[0x0][0x2d0], -R145.reuse ;  /* 0x0000b4009ad97a23 */ /* 0x100fe40000010891 */
[--C-:B------:R-:W-:Y:S02]  /*79c0*/  FFMA.FTZ R218, R153, c[0x0][0x2d0], -R152.reuse ;  /* 0x0000b40099da7a23 */ /* 0x100fe40000010898 */
[--C-:B------:R-:W-:Y:S02]  /*79d0*/  FFMA.FTZ R219, R151, c[0x0][0x2d0], -R152.reuse ;  /* 0x0000b40097db7a23 */ /* 0x100fe40000010898 */
[----:B------:R-:W-:Y:S01]  /*79e0*/  MUFU.EX2 R160, R160 ;  /* 0x000000a000a07308 */ /* 0x000fe20000000800 */
[--C-:B------:R-:W-:Y:S02]  /*79f0*/  FFMA.FTZ R220, R149, c[0x0][0x2d0], -R152.reuse ;  /* 0x0000b40095dc7a23 */ /* 0x100fe40000010898 */
[--C-:B------:R-:W-:Y:S02]  /*7a00*/  FFMA.FTZ R222, R150, c[0x0][0x2d0], -R145.reuse ;  /* 0x0000b40096de7a23 */ /* 0x100fe40000010891 */
[C---:B---3--:R-:W-:Y:S02]  /*7a10*/  FMUL.FTZ R4, R132.reuse, R128 ;  /* 0x0000008084047220 */ /* 0x048fe40000410000 */
[C---:B------:R-:W-:Y:S02]  /*7a20*/  FMUL.FTZ R5, R132.reuse, R129 ;  /* 0x0000008184057220 */ /* 0x040fe40000410000 */
[C---:B------:R-:W-:Y:S01]  /*7a30*/  FMUL.FTZ R8, R132.reuse, R124 ;  /* 0x0000007c84087220 */ /* 0x040fe20000410000 */
[----:B------:R-:W1:Y:S01]  /*7a40*/  MUFU.EX2 R163, R163 ;  /* 0x000000a300a37308 */ /* 0x000e620000000800 */
[C---:B------:R-:W-:Y:S02]  /*7a50*/  FMUL.FTZ R9, R132.reuse, R125 ;  /* 0x0000007d84097220 */ /* 0x040fe40000410000 */
[C---:B------:R-:W-:Y:S02]  /*7a60*/  FMUL.FTZ R16, R132.reuse, R104 ;  /* 0x0000006884107220 */ /* 0x040fe40000410000 */
[C---:B-----5:R-:W-:Y:S02]  /*7a70*/  FMUL.FTZ R6, R3.reuse, R130 ;  /* 0x0000008203067220 */ /* 0x060fe40000410000 */
[C---:B------:R-:W-:Y:S02]  /*7a80*/  FMUL.FTZ R7, R3.reuse, R131 ;  /* 0x0000008303077220 */ /* 0x040fe40000410000 */
[C---:B------:R-:W-:Y:S01]  /*7a90*/  FMUL.FTZ R10, R3.reuse, R126 ;  /* 0x0000007e030a7220 */ /* 0x040fe20000410000 */
[----:B------:R-:W-:Y:S01]  /*7aa0*/  MUFU.EX2 R166, R166 ;  /* 0x000000a600a67308 */ /* 0x000fe20000000800 */
[C---:B------:R-:W-:Y:S01]  /*7ab0*/  FMUL.FTZ R11, R3.reuse, R127 ;  /* 0x0000007f030b7220 */ /* 0x040fe20000410000 */
[----:B------:R-:W-:Y:S01]  /*7ac0*/  LDSM.16.MT88.4 R128, [R133+0x2900] ;  /* 0x002900008580783b */ /* 0x000fe20000004200 */
[C---:B------:R-:W-:Y:S02]  /*7ad0*/  FMUL.FTZ R17, R132.reuse, R105 ;  /* 0x0000006984117220 */ /* 0x040fe40000410000 */
[C---:B------:R-:W-:Y:S02]  /*7ae0*/  FMUL.FTZ R18, R3.reuse, R106 ;  /* 0x0000006a03127220 */ /* 0x040fe40000410000 */
[----:B------:R-:W-:Y:S02]  /*7af0*/  FMUL.FTZ R19, R3, R107 ;  /* 0x0000006b03137220 */ /* 0x000fe40000410000 */
[C---:B------:R-:W-:Y:S01]  /*7b00*/  FMUL.FTZ R24, R132.reuse, R112 ;  /* 0x0000007084187220 */ /* 0x040fe20000410000 */
[----:B------:R-:W3:Y:S01]  /*7b10*/  MUFU.EX2 R165, R165 ;  /* 0x000000a500a57308 */ /* 0x000ee20000000800 */
[----:B------:R-:W-:Y:S01]  /*7b20*/  LDSM.16.MT88.4 R104, [R177+UR4+0x2100] ;  /* 0x00210004b168783b */ /* 0x000fe20008004200 */
[C---:B------:R-:W-:Y:S01]  /*7b30*/  FMUL.FTZ R25, R132.reuse, R113 ;  /* 0x0000007184197220 */ /* 0x040fe20000410000 */
[----:B-1----:R-:W-:Y:S01]  /*7b40*/  F2FP.BF16.PACK_AB R138, R163, R160 ;  /* 0x000000a0a38a723e */ /* 0x002fe200000010ff */
[C---:B------:R-:W-:Y:S02]  /*7b50*/  FMUL.FTZ R26, R3.reuse, R114 ;  /* 0x00000072031a7220 */ /* 0x040fe40000410000 */
[C---:B------:R-:W-:Y:S03]  /*7b60*/  FMUL.FTZ R27, R3.reuse, R115 ;  /* 0x00000073031b7220 */ /* 0x040fe60000410000 */
[----:B------:R-:W-:Y:S01]  /*7b70*/  LDSM.16.MT88.4 R112, [R177+UR4+0x900] ;  /* 0x00090004b170783b */ /* 0x000fe20008004200 */
[----:B------:R-:W-:Y:S01]  /*7b80*/  MUFU.EX2 R164, R164 ;  /* 0x000000a400a47308 */ /* 0x000fe20000000800 */
[C---:B------:R-:W-:Y:S02]  /*7b90*/  FMUL.FTZ R32, R132.reuse, R120 ;  /* 0x0000007884207220 */ /* 0x040fe40000410000 */
[----:B------:R-:W-:Y:S02]  /*7ba0*/  FMUL.FTZ R33, R132, R121 ;  /* 0x0000007984217220 */ /* 0x000fe40000410000 */
[C---:B------:R-:W-:Y:S02]  /*7bb0*/  FMUL.FTZ R34, R3.reuse, R122 ;  /* 0x0000007a03227220 */ /* 0x040fe40000410000 */
[----:B------:R-:W-:Y:S01]  /*7bc0*/  LDSM.16.MT88.4 R124, [R177+UR4+0x2900] ;  /* 0x00290004b17c783b */ /* 0x000fe20008004200 */
[----:B------:R-:W-:Y:S02]  /*7bd0*/  FMUL.FTZ R35, R3, R123 ;  /* 0x0000007b03237220 */ /* 0x000fe40000410000 */
[----:B------:R-:W1:Y:S01]  /*7be0*/  MUFU.EX2 R167, R167 ;  /* 0x000000a700a77308 */ /* 0x000e620000000800 */
[--C-:B------:R-:W-:Y:S02]  /*7bf0*/  FFMA.FTZ R223, R148, c[0x0][0x2d0], -R145.reuse ;  /* 0x0000b40094df7a23 */ /* 0x100fe40000010891 */
[--C-:B------:R-:W-:Y:S01]  /*7c00*/  FFMA.FTZ R224, R146, c[0x0][0x2d0], -R145.reuse ;  /* 0x0000b40092e07a23 */ /* 0x100fe20000010891 */
[----:B---3--:R-:W-:Y:S01]  /*7c10*/  F2FP.BF16.PACK_AB R137, R165, R166 ;  /* 0x000000a6a589723e */ /* 0x008fe200000010ff */
[----:B------:R-:W-:Y:S01]  /*7c20*/  LDSM.16.MT88.4 R120, [R134+0x900] ;  /* 0x000900008678783b */ /* 0x000fe20000004200 */
[C---:B------:R-:W-:Y:S02]  /*7c30*/  FMUL.FTZ R36, R132.reuse, R36 ;  /* 0x0000002484247220 */ /* 0x040fe40000410000 */
[C---:B------:R-:W-:Y:S02]  /*7c40*/  FMUL.FTZ R37, R132.reuse, R37 ;  /* 0x0000002584257220 */ /* 0x040fe40000410000 */
[C---:B------:R-:W-:Y:S01]  /*7c50*/  FMUL.FTZ R38, R3.reuse, R38 ;  /* 0x0000002603267220 */ /* 0x040fe20000410000 */
[----:B------:R-:W-:Y:S01]  /*7c60*/  MUFU.EX2 R170, R170 ;  /* 0x000000aa00aa7308 */ /* 0x000fe20000000800 */
[C---:B------:R-:W-:Y:S01]  /*7c70*/  FMUL.FTZ R39, R3.reuse, R39 ;  /* 0x0000002703277220 */ /* 0x040fe20000410000 */
[----:B------:R-:W-:Y:S01]  /*7c80*/  LDSM.16.MT88.4 R148, [R176+UR4+0x3900] ;  /* 0x00390004b094783b */ /* 0x000fe20008004200 */
[C---:B------:R-:W-:Y:S02]  /*7c90*/  FMUL.FTZ R40, R132.reuse, R40 ;  /* 0x0000002884287220 */ /* 0x040fe40000410000 */
[C---:B------:R-:W-:Y:S02]  /*7ca0*/  FMUL.FTZ R41, R132.reuse, R41 ;  /* 0x0000002984297220 */ /* 0x040fe40000410000 */
[C---:B------:R-:W-:Y:S02]  /*7cb0*/  FMUL.FTZ R42, R3.reuse, R42 ;  /* 0x0000002a032a7220 */ /* 0x040fe40000410000 */
[----:B------:R-:W-:Y:S01]  /*7cc0*/  FMUL.FTZ R43, R3, R43 ;  /* 0x0000002b032b7220 */ /* 0x000fe20000410000 */
[----:B------:R-:W-:Y:S01]  /*7cd0*/  MUFU.EX2 R175, R175 ;  /* 0x000000af00af7308 */ /* 0x000fe20000000800 */
[C---:B------:R-:W-:Y:S01]  /*7ce0*/  FMUL.FTZ R44, R132.reuse, R44 ;  /* 0x0000002c842c7220 */ /* 0x040fe20000410000 */
[----:B-1----:R-:W-:Y:S01]  /*7cf0*/  F2FP.BF16.PACK_AB R139, R167, R164 ;  /* 0x000000a4a78b723e */ /* 0x002fe200000010ff */
[C---:B------:R-:W-:Y:S02]  /*7d00*/  FMUL.FTZ R45, R132.reuse, R45 ;  /* 0x0000002d842d7220 */ /* 0x040fe40000410000 */
[C---:B------:R-:W-:Y:S02]  /*7d10*/  FMUL.FTZ R46, R3.reuse, R46 ;  /* 0x0000002e032e7220 */ /* 0x040fe40000410000 */
[C---:B------:R-:W-:Y:S02]  /*7d20*/  FMUL.FTZ R47, R3.reuse, R47 ;  /* 0x0000002f032f7220 */ /* 0x040fe40000410000 */
[C---:B--2---:R-:W-:Y:S01]  /*7d30*/  HMMA.16816.F32.BF16 R4, R136.reuse, R12, R4 ;  /* 0x0000000c8804723c */ /* 0x044fe20000041804 */
        /* <DEDUP_REMOVED lines=13> */
[C---:B----4-:R-:W-:Y:S03]  /*7e10*/  HMMA.16816.F32.BF16 R12, R136.reuse, R20, R12 ;  /* 0x00000014880c723c */ /* 0x050fe6000004180c */
        /* <DEDUP_REMOVED lines=10> */
[----:B------:R-:W2:Y:S01]  /*7ec0*/  LDSM.16.MT88.4 R108, [R133+0x2100] ;  /* 0x00210000856c783b */ /* 0x000ea20000004200 */
        /* <DEDUP_REMOVED lines=14> */
[----:B------:R-:W-:Y:S01]  /*7fb0*/  LDSM.16.MT88.4 R116, [R176+UR4+0x900] ;  /* 0x00090004b074783b */ /* 0x000fe20008004200 */
        /* <DEDUP_REMOVED lines=8> */
[----:B------:R-:W1:Y:S03]  /*8040*/  LDSM.16.MT88.4 R100, [R176+UR4+0x2100] ;  /* 0x00210004b064783b */ /* 0x000e660008004200 */
[C---:B------:R-:W-:Y:S01]  /*8050*/  FMUL.FTZ R65, R132.reuse, R65 ;  /* 0x0000004184417220 */ /* 0x040fe20000410000 */
[----:B------:R-:W-:Y:S01]  /*8060*/  MUFU.EX2 R222, R222 ;  /* 0x000000de00de7308 */ /* 0x000fe20000000800 */
[C---:B------:R-:W-:Y:S02]  /*8070*/  FMUL.FTZ R66, R3.reuse, R66 ;  /* 0x0000004203427220 */ /* 0x040fe40000410000 */
[C---:B------:R-:W-:Y:S04]  /*8080*/  HMMA.16816.F32.BF16 R36, R136.reuse, R104, R36 ;  /* 0x000000688824723c */ /* 0x040fe80000041824 */
[C---:B------:R-:W-:Y:S02]  /*8090*/  FMUL.FTZ R67, R3.reuse, R67 ;  /* 0x0000004303437220 */ /* 0x040fe40000410000 */
[C---:B------:R-:W-:Y:S01]  /*80a0*/  FMUL.FTZ R68, R132.reuse, R68 ;  /* 0x0000004484447220 */ /* 0x040fe20000410000 */
[----:B------:R-:W-:Y:S01]  /*80b0*/  MUFU.EX2 R223, R223 ;  /* 0x000000df00df7308 */ /* 0x000fe20000000800 */
[C---:B------:R-:W-:Y:S01]  /*80c0*/  HMMA.16816.F32.BF16 R40, R136.reuse, R106, R40 ;  /* 0x0000006a8828723c */ /* 0x040fe20000041828 */
[----:B------:R-:W3:Y:S03]  /*80d0*/  LDSM.16.MT88.4 R104, [R134+0x2100] ;  /* 0x002100008668783b */ /* 0x000ee60000004200 */
[C---:B------:R-:W-:Y:S02]  /*80e0*/  FMUL.FTZ R69, R132.reuse, R69 ;  /* 0x0000004584457220 */ /* 0x040fe40000410000 */
[C---:B------:R-:W-:Y:S02]  /*80f0*/  FMUL.FTZ R70, R3.reuse, R70 ;  /* 0x0000004603467220 */ /* 0x040fe40000410000 */
[C---:B--2---:R-:W-:Y:S01]  /*8100*/  HMMA.16816.F32.BF16 R44, R136.reuse, R108, R44 ;  /* 0x0000006c882c723c */ /* 0x044fe2000004182c */
[----:B------:R-:W-:Y:S03]  /*8110*/  MUFU.EX2 R224, R224 ;  /* 0x000000e000e07308 */ /* 0x000fe60000000800 */
[C---:B------:R-:W-:Y:S02]  /*8120*/  FMUL.FTZ R71, R3.reuse, R71 ;  /* 0x0000004703477220 */ /* 0x040fe40000410000 */
[C---:B------:R-:W-:Y:S02]  /*8130*/  FMUL.FTZ R72, R132.reuse, R72 ;  /* 0x0000004884487220 */ /* 0x040fe40000410000 */
[C---:B------:R-:W-:Y:S01]  /*8140*/  HMMA.16816.F32.BF16 R48, R136.reuse, R110, R48 ;  /* 0x0000006e8830723c */ /* 0x040fe20000041830 */
[----:B------:R-:W2:Y:S03]  /*8150*/  LDSM.16.MT88.4 R108, [R177+UR4+0x4100] ;  /* 0x00410004b16c783b */ /* 0x000ea60008004200 */
[C---:B------:R-:W-:Y:S02]  /*8160*/  FMUL.FTZ R73, R132.reuse, R73 ;  /* 0x0000004984497220 */ /* 0x040fe40000410000 */
[C---:B------:R-:W-:Y:S02]  /*8170*/  FMUL.FTZ R74, R3.reuse, R74 ;  /* 0x0000004a034a7220 */ /* 0x040fe40000410000 */
[C---:B------:R-:W-:Y:S01]  /*8180*/  FMUL.FTZ R75, R3.reuse, R75 ;  /* 0x0000004b034b7220 */ /* 0x040fe20000410000 */
[C---:B-1----:R-:W-:Y:S03]  /*8190*/  HMMA.16816.F32.BF16 R52, R136.reuse, R100, R52 ;  /* 0x000000648834723c */ /* 0x042fe60000041834 */
[C---:B------:R-:W-:Y:S02]  /*81a0*/  FMUL.FTZ R84, R132.reuse, R84 ;  /* 0x0000005484547220 */ /* 0x040fe40000410000 */
[----:B------:R-:W-:Y:S02]  /*81b0*/  FMUL.FTZ R85, R132, R85 ;  /* 0x0000005584557220 */ /* 0x000fe40000410000 */
[C---:B------:R-:W-:Y:S01]  /*81c0*/  FMUL.FTZ R86, R3.reuse, R86 ;  /* 0x0000005603567220 */ /* 0x040fe20000410000 */
[C---:B------:R-:W-:Y:S01]  /*81d0*/  HMMA.16816.F32.BF16 R56, R136.reuse, R102, R56 ;  /* 0x000000668838723c */ /* 0x040fe20000041838 */
[----:B------:R-:W1:Y:S03]  /*81e0*/  LDSM.16.MT88.4 R100, [R133+0x4100] ;  /* 0x004100008564783b */ /* 0x000e660000004200 */
        /* <DEDUP_REMOVED lines=9> */
[--C-:B------:R-:W-:Y:S01]  /*8280*/  FFMA.FTZ R174, R142, c[0x0][0x2d0], -R145.reuse ;  /* 0x0000b4008eae7a23 */ /* 0x100fe20000010891 */
[----:B------:R-:W4:Y:S01]  /*8290*/  MUFU.EX2 R169, R169 ;  /* 0x000000a900a97308 */ /* 0x000f220000000800 */
[C---:B--2---:R-:W-:Y:S01]  /*82a0*/  HMMA.16816.F32.BF16 R68, R136.reuse, R108, R68 ;  /* 0x0000006c8844723c */ /* 0x044fe20000041844 */
[----:B------:R-:W-:Y:S03]  /*82b0*/  LDSM.16.MT88.4 R140, [R176+UR4+0x2900] ;  /* 0x00290004b08c783b */ /* 0x000fe60008004200 */
[--C-:B------:R-:W-:Y:S02]  /*82c0*/  FFMA.FTZ R172, R172, c[0x0][0x2d0], -R145.reuse ;  /* 0x0000b400acac7a23 */ /* 0x100fe40000010891 */
[C---:B------:R-:W-:Y:S02]  /*82d0*/  FMUL.FTZ R88, R132.reuse, R88 ;  /* 0x0000005884587220 */ /* 0x040fe40000410000 */
[C---:B------:R-:W-:Y:S01]  /*82e0*/  HMMA.16816.F32.BF16 R72, R136.reuse, R110, R72 ;  /* 0x0000006e8848723c */ /* 0x040fe20000041848 */
[----:B------:R-:W2:Y:S01]  /*82f0*/  LDSM.16.MT88.4 R108, [R134+0x4100] ;  /* 0x00410000866c783b */ /* 0x000ea20000004200 */
        /* <DEDUP_REMOVED lines=8> */
[C---:B------:R-:W-:Y:S01]  /*8380*/  FMUL.FTZ R91, R3.reuse, R91 ;  /* 0x0000005b035b7220 */ /* 0x040fe20000410000 */
[C---:B-1----:R-:W-:Y:S03]  /*8390*/  HMMA.16816.F32.BF16 R76, R136.reuse, R100, R76 ;  /* 0x00000064884c723c */ /* 0x042fe6000004184c */
[C---:B------:R-:W-:Y:S01]  /*83a0*/  FMUL.FTZ R80, R132.reuse, R80 ;  /* 0x0000005084507220 */ /* 0x040fe20000410000 */
[----:B------:R-:W1:Y:S01]  /*83b0*/  MUFU.EX2 R172, R172 ;  /* 0x000000ac00ac7308 */ /* 0x000e620000000800 */
[C---:B------:R-:W-:Y:S02]  /*83c0*/  FMUL.FTZ R81, R132.reuse, R81 ;  /* 0x0000005184517220 */ /* 0x040fe40000410000 */
[----:B------:R-:W-:Y:S01]  /*83d0*/  FMUL.FTZ R82, R3, R82 ;  /* 0x0000005203527220 */ /* 0x000fe20000410000 */
[----:B----4-:R-:W-:Y:S01]  /*83e0*/  F2FP.BF16.PACK_AB R100, R169, R168 ;  /* 0x000000a8a964723e */ /* 0x010fe200000010ff */
[C---:B------:R-:W-:Y:S03]  /*83f0*/  FMUL.FTZ R83, R3.reuse, R83 ;  /* 0x0000005303537220 */ /* 0x040fe60000410000 */
[C---:B------:R-:W-:Y:S02]  /*8400*/  FMUL.FTZ R92, R132.reuse, R92 ;  /* 0x0000005c845c7220 */ /* 0x040fe40000410000 */
[C---:B------:R-:W-:Y:S01]  /*8410*/  FMUL.FTZ R93, R132.reuse, R93 ;  /* 0x0000005d845d7220 */ /* 0x040fe20000410000 */
[----:B------:R-:W4:Y:S01]  /*8420*/  MUFU.EX2 R174, R174 ;  /* 0x000000ae00ae7308 */ /* 0x000f220000000800 */
[C---:B------:R-:W-:Y:S03]  /*8430*/  HMMA.16816.F32.BF16 R80, R136.reuse, R102, R80 ;  /* 0x000000668850723c */ /* 0x040fe60000041850 */
[C---:B------:R-:W-:Y:S02]  /*8440*/  FMUL.FTZ R94, R3.reuse, R94 ;  /* 0x0000005e035e7220 */ /* 0x040fe40000410000 */
[----:B------:R-:W-:Y:S02]  /*8450*/  FMUL.FTZ R95, R3, R95 ;  /* 0x0000005f035f7220 */ /* 0x000fe40000410000 */
[C---:B------:R-:W-:Y:S01]  /*8460*/  FMUL.FTZ R96, R132.reuse, R96 ;  /* 0x0000006084607220 */ /* 0x040fe20000410000 */
[C---:B---3--:R-:W-:Y:S04]  /*8470*/  HMMA.16816.F32.BF16 R84, R136.reuse, R104, R84 ;  /* 0x000000688854723c */ /* 0x048fe80000041854 */
[----:B------:R-:W-:Y:S01]  /*8480*/  FMUL.FTZ R97, R132, R97 ;  /* 0x0000006184617220 */ /* 0x000fe20000410000 */
[----:B-----5:R-:W-:Y:S01]  /*8490*/  F2FP.BF16.PACK_AB R102, R171, R170 ;  /* 0x000000aaab66723e */ /* 0x020fe200000010ff */
[C---:B------:R-:W-:Y:S01]  /*84a0*/  FMUL.FTZ R98, R3.reuse, R98 ;  /* 0x0000006203627220 */ /* 0x040fe20000410000 */
[----:B-1----:R-:W-:Y:S01]  /*84b0*/  F2FP.BF16.PACK_AB R101, R172, R173 ;  /* 0x000000adac65723e */ /* 0x002fe200000010ff */
[C---:B------:R-:W-:Y:S01]  /*84c0*/  HMMA.16816.F32.BF16 R88, R136.reuse, R106, R88 ;  /* 0x0000006a8858723c */ /* 0x040fe20000041858 */
[----:B------:R-:W1:Y:S03]  /*84d0*/  LDSM.16.MT88.4 R104, [R133+0x900] ;  /* 0x000900008568783b */ /* 0x000e660000004200 */
[----:B------:R-:W-:Y:S02]  /*84e0*/  FMUL.FTZ R99, R3, R99 ;  /* 0x0000006303637220 */ /* 0x000fe40000410000 */
[--C-:B------:R-:W-:Y:S01]  /*84f0*/  FFMA.FTZ R211, R211, c[0x0][0x2d0], -R152.reuse ;  /* 0x0000b400d3d37a23 */ /* 0x100fe20000010898 */
[----:B----4-:R-:W-:Y:S01]  /*8500*/  F2FP.BF16.PACK_AB R103, R175, R174 ;  /* 0x000000aeaf67723e */ /* 0x010fe200000010ff */
[C---:B--2---:R-:W-:Y:S04]  /*8510*/  HMMA.16816.F32.BF16 R92, R136.reuse, R108, R92 ;  /* 0x0000006c885c723c */ /* 0x044fe8000004185c */
[----:B------:R-:W-:Y:S01]  /*8520*/  FFMA.FTZ R152, R147, c[0x0][0x2d0], -R152 ;  /* 0x0000b40093987a23 */ /* 0x000fe20000010898 */
[----:B------:R-:W-:Y:S01]  /*8530*/  MUFU.EX2 R211, R211 ;  /* 0x000000d300d37308 */ /* 0x000fe20000000800 */
[--C-:B------:R-:W-:Y:S02]  /*8540*/  FFMA.FTZ R210, R210, c[0x0][0x2d0], -R145.reuse ;  /* 0x0000b400d2d27a23 */ /* 0x100fe40000010891 */
[----:B------:R-:W-:Y:S01]  /*8550*/  HMMA.16816.F32.BF16 R96, R136, R110, R96 ;  /* 0x0000006e8860723c */ /* 0x000fe20000041860 */
[----:B------:R-:W2:Y:S03]  /*8560*/  LDSM.16.MT88.4 R108, [R134+0x2900] ;  /* 0x00290000866c783b */ /* 0x000ea60000004200 */
[----:B------:R-:W-:Y:S02]  /*8570*/  FFMA.FTZ R145, R144, c[0x0][0x2d0], -R145 ;  /* 0x0000b40090917a23 */ /* 0x000fe40000010891 */
[----:B------:R-:W-:Y:S01]  /*8580*/  FFMA.FTZ R162, R132, R197, R162 ;  /* 0x000000c584a27223 */ /* 0x000fe200000100a2 */
[----:B------:R3:W4:Y:S01]  /*8590*/  MUFU.EX2 R221, R152 ;  /* 0x0000009800dd7308 */ /* 0x0007220000000800 */
[C---:B------:R-:W-:Y:S05]  /*85a0*/  HMMA.16816.F32.BF16 R4, R100.reuse, R112, R4 ;  /* 0x000000706404723c */ /* 0x040fea0000041804 */
[----:B------:R-:W-:Y:S01]  /*85b0*/  F2FP.BF16.PACK_AB R136, R219, R218 ;  /* 0x000000dadb88723e */ /* 0x000fe200000010ff */
[----:B------:R-:W-:Y:S01]  /*85c0*/  FADD.FTZ R161, R161, R162 ;  /* 0x000000a2a1a17221 */ /* 0x000fe20000010000 */
[----:B------:R-:W-:Y:S01]  /*85d0*/  F2FP.BF16.PACK_AB R137, R223, R222 ;  /* 0x000000dedf89723e */ /* 0x000fe200000010ff */
[C---:B------:R-:W-:Y:S01]  /*85e0*/  HMMA.16816.F32.BF16 R8, R100.reuse, R114, R8 ;  /* 0x000000726408723c */ /* 0x040fe20000041808 */
[----:B------:R-:W-:Y:S01]  /*85f0*/  LDSM.16.MT88.4 R112, [R133+0x4900] ;  /* 0x004900008570783b */ /* 0x000fe20000004200 */
[----:B------:R-:W5:Y:S02]  /*8600*/  MUFU.EX2 R225, R145 ;  /* 0x0000009100e17308 */ /* 0x000f640000000800 */
[----:B------:R-:W-:Y:S02]  /*8610*/  FFMA.FTZ R166, R3, R198, R166 ;  /* 0x000000c603a67223 */ /* 0x000fe400000100a6 */
[----:B------:R-:W-:Y:S02]  /*8620*/  FADD.FTZ R160, R160, R161 ;  /* 0x000000a1a0a07221 */ /* 0x000fe40000010000 */
[----:B------:R-:W-:Y:S01]  /*8630*/  FADD.FTZ R165, R165, R166 ;  /* 0x000000a6a5a57221 */ /* 0x000fe20000010000 */
[C---:B-1----:R-:W-:Y:S03]  /*8640*/  HMMA.16816.F32.BF16 R12, R100.reuse, R104, R12 ;  /* 0x00000068640c723c */ /* 0x042fe6000004180c */
[----:B------:R-:W1:Y:S01]  /*8650*/  MUFU.EX2 R210, R210 ;  /* 0x000000d200d27308 */ /* 0x000e620000000800 */
[----:B------:R-:W-:Y:S01]  /*8660*/  FADD.FTZ R163, R163, R160 ;  /* 0x000000a0a3a37221 */ /* 0x000fe20000010000 */
[----:B---3--:R-:W-:Y:S01]  /*8670*/  LDSM.16.MT88.4 R152, [R134+0x3900] ;  /* 0x003900008698783b */ /* 0x008fe20000004200 */
[----:B----4-:R-:W-:Y:S02]  /*8680*/  F2FP.BF16.PACK_AB R138, R221, R220 ;  /* 0x000000dcdd8a723e */ /* 0x010fe400000010ff */
[C---:B------:R-:W-:Y:S04]  /*8690*/  HMMA.16816.F32.BF16 R16, R100.reuse, R106, R16 ;  /* 0x0000006a6410723c */ /* 0x040fe80000041810 */
[----:B------:R-:W-:Y:S01]  /*86a0*/  FADD.FTZ R164, R164, R165 ;  /* 0x000000a5a4a47221 */ /* 0x000fe20000010000 */
[----:B------:R-:W3:Y:S01]  /*86b0*/  LDSM.16.MT88.4 R104, [R177+UR4+0x4900] ;  /* 0x00490004b168783b */ /* 0x000ee20008004200 */
[----:B------:R-:W-:Y:S02]  /*86c0*/  FADD.FTZ R168, R168, R163 ;  /* 0x000000a3a8a87221 */ /* 0x000fe40000010000 */
[C---:B------:R-:W-:Y:S04]  /*86d0*/  HMMA.16816.F32.BF16 R20, R100.reuse, R116, R20 ;  /* 0x000000746414723c */ /* 0x040fe80000041814 */
[----:B-----5:R-:W-:Y:S01]  /*86e0*/  F2FP.BF16.PACK_AB R139, R225, R224 ;  /* 0x000000e0e18b723e */ /* 0x020fe200000010ff */
[----:B------:R-:W-:Y:S01]  /*86f0*/  FADD.FTZ R164, R167, R164 ;  /* 0x000000a4a7a47221 */ /* 0x000fe20000010000 */
[----:B------:R-:W-:Y:S01]  /*8700*/  LDSM.16.MT88.4 R144, [R133+0x3900] ;  /* 0x003900008590783b */ /* 0x000fe20000004200 */
[----:B------:R-:W-:Y:S01]  /*8710*/  FADD.FTZ R169, R169, R168 ;  /* 0x000000a8a9a97221 */ /* 0x000fe20000010000 */
[C---:B------:R-:W-:Y:S04]  /*8720*/  HMMA.16816.F32.BF16 R24, R100.reuse, R118, R24 ;  /* 0x000000766418723c */ /* 0x040fe80000041818 */
[----:B------:R-:W-:Y:S02]  /*8730*/  FADD.FTZ R173, R173, R164 ;  /* 0x000000a4adad7221 */ /* 0x000fe40000010000 */
[----:B------:R-:W-:Y:S02]  /*8740*/  LDSM.16.MT88.4 R116, [R134+0x4900] ;  /* 0x004900008674783b */ /* 0x000fe40000004200 */
[C---:B------:R-:W-:Y:S04]  /*8750*/  HMMA.16816.F32.BF16 R28, R100.reuse, R120, R28 ;  /* 0x00000078641c723c */ /* 0x040fe8000004181c */
[----:B------:R-:W-:Y:S04]  /*8760*/  FADD.FTZ R173, R172, R173 ;  /* 0x000000adacad7221 */ /* 0x000fe80000010000 */
[C---:B------:R-:W-:Y:S01]  /*8770*/  HMMA.16816.F32.BF16 R32, R100.reuse, R122, R32 ;  /* 0x0000007a6420723c */ /* 0x040fe20000041820 */
[----:B------:R-:W-:Y:S03]  /*8780*/  LDSM.16.MT88.4 R120, [R133+0x1100] ;  /* 0x001100008578783b */ /* 0x000fe60000004200 */
[----:B------:R-:W-:Y:S04]  /*8790*/  FADD.FTZ R174, R174, R173 ;  /* 0x000000adaeae7221 */ /* 0x000fe80000010000 */
[C---:B------:R-:W-:Y:S04]  /*87a0*/  HMMA.16816.F32.BF16 R36, R100.reuse, R124, R36 ;  /* 0x0000007c6424723c */ /* 0x040fe80000041824 */
[----:B------:R-:W-:Y:S04]  /*87b0*/  FADD.FTZ R175, R175, R174 ;  /* 0x000000aeafaf7221 */ /* 0x000fe80000010000 */
[C---:B------:R-:W-:Y:S01]  /*87c0*/  HMMA.16816.F32.BF16 R40, R100.reuse, R126, R40 ;  /* 0x0000007e6428723c */ /* 0x040fe20000041828 */
[----:B------:R-:W-:Y:S07]  /*87d0*/  LDSM.16.MT88.4 R124, [R134+0x1100] ;  /* 0x00110000867c783b */ /* 0x000fee0000004200 */
[C---:B------:R-:W-:Y:S08]  /*87e0*/  HMMA.16816.F32.BF16 R44, R100.reuse, R128, R44 ;  /* 0x00000080642c723c */ /* 0x040ff0000004182c */
[C---:B------:R-:W-:Y:S08]  /*87f0*/  HMMA.16816.F32.BF16 R48, R100.reuse, R130, R48 ;  /* 0x000000826430723c */ /* 0x040ff00000041830 */
[C---:B------:R-:W-:Y:S08]  /*8800*/  HMMA.16816.F32.BF16 R52, R100.reuse, R140, R52 ;  /* 0x0000008c6434723c */ /* 0x040ff00000041834 */
[C---:B------:R-:W-:Y:S01]  /*8810*/  HMMA.16816.F32.BF16 R56, R100.reuse, R142, R56 ;  /* 0x0000008e6438723c */ /* 0x040fe20000041838 */
[----:B------:R-:W-:Y:S07]  /*8820*/  LDSM.16.MT88.4 R140, [R177+UR4+0x3900] ;  /* 0x00390004b18c783b */ /* 0x000fee0008004200 */
[C---:B--2---:R-:W-:Y:S08]  /*8830*/  HMMA.16816.F32.BF16 R60, R100.reuse, R108, R60 ;  /* 0x0000006c643c723c */ /* 0x044ff0000004183c */
[C---:B------:R-:W-:Y:S01]  /*8840*/  HMMA.16816.F32.BF16 R64, R100.reuse, R110, R64 ;  /* 0x0000006e6440723c */ /* 0x040fe20000041840 */
[----:B------:R-:W2:Y:S07]  /*8850*/  LDSM.16.MT88.4 R108, [R176+UR4+0x4900] ;  /* 0x00490004b06c783b */ /* 0x000eae0008004200 */
[C---:B---3--:R-:W-:Y:S08]  /*8860*/  HMMA.16816.F32.BF16 R68, R100.reuse, R104, R68 ;  /* 0x000000686444723c */ /* 0x048ff00000041844 */
        /* <DEDUP_REMOVED lines=13> */
[----:B-1----:R-:W-:Y:S01]  /*8940*/  F2FP.BF16.PACK_AB R101, R215, R210 ;  /* 0x000000d2d765723e */ /* 0x002fe200000010ff */
[----:B------:R-:W-:Y:S01]  /*8950*/  FADD.FTZ R210, R210, R175 ;  /* 0x000000afd2d27221 */ /* 0x000fe20000010000 */
[----:B------:R-:W-:Y:S03]  /*8960*/  F2FP.BF16.PACK_AB R103, R217, R216 ;  /* 0x000000d8d967723e */ /* 0x000fe600000010ff */
[----:B------:R-:W-:Y:S04]  /*8970*/  FADD.FTZ R215, R215, R210 ;  /* 0x000000d2d7d77221 */ /* 0x000fe80000010000 */
[C---:B---3--:R-:W-:Y:S03]  /*8980*/  HMMA.16816.F32.BF16 R4, R100.reuse, R104, R4 ;  /* 0x000000686404723c */ /* 0x048fe60000041804 */
[----:B------:R-:W-:Y:S04]  /*8990*/  FADD.FTZ R216, R216, R215 ;  /* 0x000000d7d8d87221 */ /* 0x000fe80000010000 */
[----:B------:R-:W-:Y:S01]  /*89a0*/  FADD.FTZ R217, R217, R216 ;  /* 0x000000d8d9d97221 */ /* 0x000fe20000010000 */
[C---:B------:R-:W-:Y:S01]  /*89b0*/  HMMA.16816.F32.BF16 R8, R100.reuse, R106, R8 ;  /* 0x0000006a6408723c */ /* 0x040fe20000041808 */
[----:B------:R-:W1:Y:S03]  /*89c0*/  LDSM.16.MT88.4 R104, [R176+UR4+0x3100] ;  /* 0x00310004b068783b */ /* 0x000e660008004200 */
[----:B------:R-:W-:Y:S04]  /*89d0*/  FADD.FTZ R222, R222, R217 ;  /* 0x000000d9dede7221 */ /* 0x000fe80000010000 */
[C---:B------:R-:W-:Y:S04]  /*89e0*/  HMMA.16816.F32.BF16 R12, R100.reuse, R120, R12 ;  /* 0x00000078640c723c */ /* 0x040fe8000004180c */
[----:B------:R-:W-:Y:S04]  /*89f0*/  FADD.FTZ R223, R223, R222 ;  /* 0x000000dedfdf7221 */ /* 0x000fe80000010000 */
[C---:B------:R-:W-:Y:S01]  /*8a00*/  HMMA.16816.F32.BF16 R16, R100.reuse, R122, R16 ;  /* 0x0000007a6410723c */ /* 0x040fe20000041810 */
[----:B------:R-:W-:Y:S03]  /*8a10*/  LDSM.16.MT88.4 R120, [R134+0x1900] ;  /* 0x001900008678783b */ /* 0x000fe60000004200 */
[----:B------:R-:W-:Y:S04]  /*8a20*/  FADD.FTZ R198, R224, R223 ;  /* 0x000000dfe0c67221 */ /* 0x000fe80000010000 */
[C---:B----4-:R-:W-:Y:S04]  /*8a30*/  HMMA.16816.F32.BF16 R20, R100.reuse, R112, R20 ;  /* 0x000000706414723c */ /* 0x050fe80000041814 */
[----:B------:R-:W-:Y:S04]  /*8a40*/  FADD.FTZ R198, R225, R198 ;  /* 0x000000c6e1c67221 */ /* 0x000fe80000010000 */
        /* <DEDUP_REMOVED lines=22> */
[----:B------:R-:W4:Y:S07]  /*8bb0*/  LDSM.16.MT88.4 R116, [R176+UR4+0x1900] ;  /* 0x00190004b074783b */ /* 0x000f2e0008004200 */
[C---:B-1----:R-:W-:Y:S08]  /*8bc0*/  HMMA.16816.F32.BF16 R84, R100.reuse, R104, R84 ;  /* 0x000000686454723c */ /* 0x042ff00000041854 */
[C---:B------:R-:W-:Y:S08]  /*8bd0*/  HMMA.16816.F32.BF16 R88, R100.reuse, R106, R88 ;  /* 0x0000006a6458723c */ /* 0x040ff00000041858 */
[C---:B---3--:R-:W-:Y:S08]  /*8be0*/  HMMA.16816.F32.BF16 R92, R100.reuse, R112, R92 ;  /* 0x00000070645c723c */ /* 0x048ff0000004185c */
[----:B------:R-:W-:Y:S08]  /*8bf0*/  HMMA.16816.F32.BF16 R96, R100, R114, R96 ;  /* 0x000000726460723c */ /* 0x000ff00000041860 */
[C---:B------:R-:W-:Y:S01]  /*8c00*/  HMMA.16816.F32.BF16 R128, R136.reuse, R124, R4 ;  /* 0x0000007c8880723c */ /* 0x040fe20000041804 */
[----:B------:R-:W1:Y:S07]  /*8c10*/  LDSM.16.MT88.4 R4, [R133+0x5900] ;  /* 0x005900008504783b */ /* 0x000e6e0000004200 */
[C---:B------:R-:W-:Y:S01]  /*8c20*/  HMMA.16816.F32.BF16 R124, R136.reuse, R126, R8 ;  /* 0x0000007e887c723c */ /* 0x040fe20000041808 */
[----:B------:R-:W3:Y:S07]  /*8c30*/  LDSM.16.MT88.4 R8, [R176+UR4+0x5900] ;  /* 0x00590004b008783b */ /* 0x000eee0008004200 */
[C---:B--2---:R-:W-:Y:S01]  /*8c40*/  HMMA.16816.F32.BF16 R100, R136.reuse, R108, R12 ;  /* 0x0000006c8864723c */ /* 0x044fe2000004180c */
[----:B------:R-:W2:Y:S07]  /*8c50*/  LDSM.16.MT88.4 R12, [R134+0x5900] ;  /* 0x00590000860c783b */ /* 0x000eae0000004200 */
        /* <DEDUP_REMOVED lines=19> */
[C---:B---3--:R-:W-:Y:S04]  /*8d90*/  HMMA.16816.F32.BF16 R84, R136.reuse, R8, R84 ;  /* 0x000000088854723c */ /* 0x048fe80000041854 */
[----:B------:R-:W-:Y:S04]  /*8da0*/  FADD.FTZ R211, R211, R4 ;  /* 0x00000004d3d37221 */ /* 0x000fe80000010000 */
[C---:B------:R-:W-:Y:S04]  /*8db0*/  HMMA.16816.F32.BF16 R88, R136.reuse, R10, R88 ;  /* 0x0000000a8858723c */ /* 0x040fe80000041858 */
[----:B------:R-:W-:Y:S04]  /*8dc0*/  FADD.FTZ R212, R212, R211 ;  /* 0x000000d3d4d47221 */ /* 0x000fe80000010000 */
[C---:B--2---:R-:W-:Y:S04]  /*8dd0*/  HMMA.16816.F32.BF16 R92, R136.reuse, R12, R92 ;  /* 0x0000000c885c723c */ /* 0x044fe8000004185c */
[----:B------:R-:W-:Y:S04]  /*8de0*/  FADD.FTZ R3, R213, R212 ;  /* 0x000000d4d5037221 */ /* 0x000fe80000010000 */
[----:B------:R-:W-:Y:S01]  /*8df0*/  FADD.FTZ R3, R214, R3 ;  /* 0x00000003d6037221 */ /* 0x000fe20000010000 */
[----:B------:R-:W-:Y:S03]  /*8e00*/  HMMA.16816.F32.BF16 R96, R136, R14, R96 ;  /* 0x0000000e8860723c */ /* 0x000fe60000041860 */
[----:B------:R-:W-:Y:S01]  /*8e10*/  FADD.FTZ R218, R218, R3 ;  /* 0x00000003dada7221 */ /* 0x000fe20000010000 */
[----:B------:R-:W-:Y:S03]  /*8e20*/  IADD3 R3, R202, -0x2, RZ ;  /* 0xfffffffeca037810 */ /* 0x000fe60007ffe0ff */
[----:B------:R-:W-:Y:S01]  /*8e30*/  FADD.FTZ R219, R219, R218 ;  /* 0x000000dadbdb7221 */ /* 0x000fe20000010000 */
[----:B------:R-:W-:Y:S04]  /*8e40*/  ISETP.GE.AND P0, PT, R3, UR11, PT ;  /* 0x0000000b03007c0c */ /* 0x000fe8000bf06270 */
[----:B------:R-:W-:Y:S04]  /*8e50*/  FADD.FTZ R220, R220, R219 ;  /* 0x000000dbdcdc7221 */ /* 0x000fe80000010000 */
[----:B------:R-:W-:Y:S05]  /*8e60*/  FADD.FTZ R197, R221, R220 ;  /* 0x000000dcddc57221 */ /* 0x000fea0000010000 */
[----:B------:R-:W-:-:S05]  /*8e70*/  @!P0 BRA `(.L_x_5088) ;  /* 0x0000040000008947 */ /* 0x000fca0003800000 */
        /* <DEDUP_REMOVED lines=64> */
.L_x_5088:
        /* <DEDUP_REMOVED lines=12> */
.L_x_5078:
        /* <DEDUP_REMOVED lines=20> */
.L_x_5091:
[----:B------:R-:W-:-:S13]  /*9480*/  ISETP.NE.AND P0, PT, R3, c[0x0][0x32c], PT ;  /* 0x0000cb0003007a0c */ /* 0x000fda0003f05270 */
[----:B------:R-:W-:-:S05]  /*9490*/  @P0 IMAD.HI.U32 R3, R4, c[0x0][0x330], RZ ;  /* 0x0000cc0004030a27 */ /* 0x000fca00078e00ff */
[----:B------:R-:W-:-:S05]  /*94a0*/  @P0 SHF.R.U32.HI R4, RZ, c[0x0][0x334], R3 ;  /* 0x0000cd00ff040a19 */ /* 0x000fca0000011603 */
.L_x_5092:
[----:B------:R-:W-:-:S05]  /*94b0*/  IMAD R4, R4, c[0x0][0x32c], RZ ;  /* 0x0000cb0004047a24 */ /* 0x000fca00078e02ff */
[----:B------:R-:W-:-:S04]  /*94c0*/  IMNMX R5, R5, R4, !PT ;  /* 0x0000000405057217 */ /* 0x000fc80007800200 */
.L_x_5090:
[----:B------:R-:W-:-:S04]  /*94d0*/  IADD3 R4, R5, 0x3f, RZ ;  /* 0x0000003f05047810 */ /* 0x000fc80007ffe0ff */
[----:B------:R-:W-:-:S04]  /*94e0*/  SHF.R.S32.HI R3, RZ, 0x1f, R4 ;  /* 0x0000001fff037819 */ /* 0x000fc80000011404 */
[----:B------:R-:W-:-:S04]  /*94f0*/  LEA.HI R3, R3, R4, RZ, 0x6 ;  /* 0x0000000403037211 */ /* 0x000fc800078f30ff */
[----:B------:R-:W-:-:S04]  /*9500*/  SHF.R.S32.HI R209, RZ, 0x6, R3 ;  /* 0x00000006ffd17819 */ /* 0x000fc80000011403 */
[----:B------:R-:W-:-:S04]  /*9510*/  IMNMX R209, R209, UR11, !PT ;  /* 0x0000000bd1d17c17 */ /* 0x000fc8000f800200 */
[----:B------:R-:W-:-:S13]  /*9520*/  ISETP.GE.AND P0, PT, R202, R209, PT ;  /* 0x000000d1ca00720c */ /* 0x000fda0003f06270 */
[----:B------:R-:W-:Y:S05]  /*9530*/  @!P0 BRA `(.L_x_5093) ;  /* 0x00002ca000008947 */ /* 0x000fea0003800000 */
[----:B------:R-:W-:Y:S01]  /*9540*/  IMAD.MOV.U32 R3, RZ, RZ, R0 ;  /* 0x000000ffff037224 */ /* 0x000fe200078e0000 */
[----:B------:R-:W-:Y:S01]  /*9550*/  LOP3.LUT P0, RZ, R201, 0x2, RZ, 0xc0, !PT ;  /* 0x00000002c9ff7812 */ /* 0x000fe2000780c0ff */
[----:B------:R-:W-:Y:S01]  /*9560*/  IMAD.MOV.U32 R180, RZ, RZ, 0x20 ;  /* 0x00000020ffb47424 */ /* 0x000fe200078e00ff */
        /* <DEDUP_REMOVED lines=10> */
.L_x_5096:
        /* <DEDUP_REMOVED lines=66> */
.L_x_5094:
[C---:B--23--:R-:W-:Y:S01]  /*9a30*/  HMMA.16816.F32.BF16 R4, R136.reuse, R140, RZ ;  /* 0x0000008c8804723c */ /* 0x04cfe200000418ff */
[----:B------:R-:W0:Y:S01]  /*9a40*/  LDGDEPBAR ;  /* 0x00000000000079af */ /* 0x000e220000000000 */
[----:B------:R-:W-:Y:S02]  /*9a50*/  UIADD3 UR6, UR15, 0x1, URZ ;  /* 0x000000010f067890 */ /* 0x000fe4000fffe03f */
[C---:B------:R-:W-:Y:S01]  /*9a60*/  IADD3 R0, R135.reuse, R132, RZ ;  /* 0x0000008487007210 */ /* 0x040fe20007ffe0ff */
[----:B------:R-:W-:Y:S01]  /*9a70*/  UISETP.GE.AND UP2, UPT, UR15, 0x1, UPT ;  /* 0x000000010f00788c */ /* 0x000fe2000bf46270 */
[----:B------:R-:W-:Y:S02]  /*9a80*/  IADD3 R172, R135, R2, RZ ;  /* 0x0000000287ac7210 */ /* 0x000fe40007ffe0ff */
[C---:B------:R-:W-:Y:S01]  /*9a90*/  HMMA.16816.F32.BF16 R8, R136.reuse, R142, RZ ;  /* 0x0000008e8808723c */ /* 0x040fe200000418ff */
[----:B------:R-:W-:Y:S01]  /*9aa0*/  LDSM.16.M88.4 R140, [R0+0xc100] ;  /* 0x00c10000008c783b */ /* 0x000fe20000000200 */
[----:B------:R-:W-:Y:S02]  /*9ab0*/  USEL UR15, UR6, URZ, !UP2 ;  /* 0x0000003f060f7287 */ /* 0x000fe4000d000000 */
[----:B------:R-:W-:Y:S04]  /*9ac0*/  IADD3 R132, R180, R132, R135 ;  /* 0x00000084b4847210 */ /* 0x000fe80007ffe087 */
[C---:B----4-:R-:W-:Y:S01]  /*9ad0*/  HMMA.16816.F32.BF16 R12, R136.reuse, R16, RZ ;  /* 0x00000010880c723c */ /* 0x050fe200000418ff */
[----:B------:R-:W-:Y:S07]  /*9ae0*/  LDSM.16.M88.4 R164, [R0+0xd900] ;  /* 0x00d9000000a4783b */ /* 0x000fee0000000200 */
[C---:B------:R-:W-:Y:S01]  /*9af0*/  HMMA.16816.F32.BF16 R16, R136.reuse, R18, RZ ;  /* 0x000000128810723c */ /* 0x040fe200000418ff */
[----:B------:R-:W-:Y:S07]  /*9b00*/  LDSM.16.M88.4 R168, [R172+0xc100] ;  /* 0x00c10000aca8783b */ /* 0x000fee0000000200 */
[C---:B-1----:R-:W-:Y:S08]  /*9b10*/  HMMA.16816.F32.BF16 R20, R136.reuse, R24, RZ ;  /* 0x000000188814723c */ /* 0x042ff000000418ff */
[C---:B------:R-:W-:Y:S08]  /*9b20*/  HMMA.16816.F32.BF16 R24, R136.reuse, R26, RZ ;  /* 0x0000001a8818723c */ /* 0x040ff000000418ff */
[C---:B------:R-:W-:Y:S08]  /*9b30*/  HMMA.16816.F32.BF16 R28, R136.reuse, R32, RZ ;  /* 0x00000020881c723c */ /* 0x040ff000000418ff */
        /* <DEDUP_REMOVED lines=13> */
[----:B------:R-:W5:Y:S07]  /*9c10*/  LDSM.16.M88.4 R144, [R172+0xc900] ;  /* 0x00c90000ac90783b */ /* 0x000f6e0000000200 */
[C---:B-1----:R-:W-:Y:S01]  /*9c20*/  HMMA.16816.F32.BF16 R4, R136.reuse, R140, R4 ;  /* 0x0000008c8804723c */ /* 0x042fe20000041804 */
[----:B------:R-:W1:Y:S07]  /*9c30*/  LDSM.16.M88.4 R160, [R172+0xd100] ;  /* 0x00d10000aca0783b */ /* 0x000e6e0000000200 */
[C---:B------:R-:W-:Y:S01]  /*9c40*/  HMMA.16816.F32.BF16 R8, R136.reuse, R142, R8 ;  /* 0x0000008e8808723c */ /* 0x040fe20000041808 */
[----:B------:R-:W1:Y:S07]  /*9c50*/  LDSM.16.M88.4 R140, [R172+0xd900] ;  /* 0x00d90000ac8c783b */ /* 0x000e6e0000000200 */
[C---:B--2---:R-:W-:Y:S08]  /*9c60*/  HMMA.16816.F32.BF16 R12, R136.reuse, R148, R12 ;  /* 0x00000094880c723c */ /* 0x044ff0000004180c */
[C---:B------:R-:W-:Y:S01]  /*9c70*/  HMMA.16816.F32.BF16 R16, R136.reuse, R150, R16 ;  /* 0x000000968810723c */ /* 0x040fe20000041810 */
[----:B------:R-:W-:Y:S07]  /*9c80*/  LDSM.16.M88.4 R148, [R183+UR4+0xe100] ;  /* 0x00e10004b794783b */ /* 0x000fee0008000200 */
[C---:B---3--:R-:W-:Y:S08]  /*9c90*/  HMMA.16816.F32.BF16 R20, R136.reuse, R152, R20 ;  /* 0x000000988814723c */ /* 0x048ff00000041814 */
[C---:B------:R-:W-:Y:S01]  /*9ca0*/  HMMA.16816.F32.BF16 R24, R136.reuse, R154, R24 ;  /* 0x0000009a8818723c */ /* 0x040fe20000041818 */
[----:B------:R-:W-:Y:S07]  /*9cb0*/  LDSM.16.M88.4 R152, [R183+UR4+0xe900] ;  /* 0x00e90004b798783b */ /* 0x000fee0008000200 */
[C---:B------:R-:W-:Y:S08]  /*9cc0*/  HMMA.16816.F32.BF16 R28, R136.reuse, R164, R28 ;  /* 0x000000a4881c723c */ /* 0x040ff0000004181c */
[----:B------:R-:W-:Y:S01]  /*9cd0*/  HMMA.16816.F32.BF16 R32, R136, R166, R32 ;  /* 0x000000a68820723c */ /* 0x000fe20000041820 */
[----:B------:R-:W2:Y:S07]  /*9ce0*/  LDSM.16.M88.4 R136, [R185+0x4000] ;  /* 0x00400000b988783b */ /* 0x000eae0000000200 */
[C---:B----4-:R-:W-:Y:S01]  /*9cf0*/  HMMA.16816.F32.BF16 R4, R156.reuse, R168, R4 ;  /* 0x000000a89c04723c */ /* 0x050fe20000041804 */
[----:B------:R-:W-:Y:S07]  /*9d00*/  LDSM.16.M88.4 R164, [R181+0x4000] ;  /* 0x00400000b5a4783b */ /* 0x000fee0000000200 */
[C---:B------:R-:W-:Y:S01]  /*9d10*/  HMMA.16816.F32.BF16 R8, R156.reuse, R170, R8 ;  /* 0x000000aa9c08723c */ /* 0x040fe20000041808 */
[----:B------:R-:W-:Y:S07]  /*9d20*/  LDSM.16.M88.4 R168, [R2+0xe100] ;  /* 0x00e1000002a8783b */ /* 0x000fee0000000200 */
[C---:B-----5:R-:W-:Y:S08]  /*9d30*/  HMMA.16816.F32.BF16 R12, R156.reuse, R144, R12 ;  /* 0x000000909c0c723c */ /* 0x060ff0000004180c */
[C---:B------:R-:W-:Y:S01]  /*9d40*/  HMMA.16816.F32.BF16 R16, R156.reuse, R146, R16 ;  /* 0x000000929c10723c */ /* 0x040fe20000041810 */
[----:B------:R-:W3:Y:S07]  /*9d50*/  LDSM.16.M88.4 R144, [R183+UR4+0xf100] ;  /* 0x00f10004b790783b */ /* 0x000eee0008000200 */
[C---:B-1----:R-:W-:Y:S08]  /*9d60*/  HMMA.16816.F32.BF16 R20, R156.reuse, R160, R20 ;  /* 0x000000a09c14723c */ /* 0x042ff00000041814 */
[C---:B------:R-:W-:Y:S01]  /*9d70*/  HMMA.16816.F32.BF16 R24, R156.reuse, R162, R24 ;  /* 0x000000a29c18723c */ /* 0x040fe20000041818 */
[----:B------:R-:W1:Y:S07]  /*9d80*/  LDSM.16.M88.4 R160, [R183+UR4+0xf900] ;  /* 0x00f90004b7a0783b */ /* 0x000e6e0008000200 */
        /* <DEDUP_REMOVED lines=16> */
[C---:B------:R-:W-:Y:S01]  /*9e90*/  HMMA.16816.F32.BF16 R4, R164.reuse, R168, R4 ;  /* 0x000000a8a404723c */ /* 0x040fe20000041804 */
[----:B------:R-:W-:Y:S07]  /*9ea0*/  LDSM.16.M88.4 R160, [R178+0x4000] ;  /* 0x00400000b2a0783b */ /* 0x000fee0000000200 */
[C---:B------:R-:W-:Y:S01]  /*9eb0*/  HMMA.16816.F32.BF16 R8, R164.reuse, R170, R8 ;  /* 0x000000aaa408723c */ /* 0x040fe20000041808 */
[----:B------:R-:W-:Y:S07]  /*9ec0*/  LDSM.16.M88.4 R168, [R172+0xe100] ;  /* 0x00e10000aca8783b */ /* 0x000fee0000000200 */
[C---:B----4-:R-:W-:Y:S01]  /*9ed0*/  HMMA.16816.F32.BF16 R12, R164.reuse, R140, R12 ;  /* 0x0000008ca40c723c */ /* 0x050fe2000004180c */
[----:B------:R-:W-:Y:S07]  /*9ee0*/  LDSM.16.M88.4 R172, [R172+0x10100] ;  /* 0x01010000acac783b */ /* 0x000fee0000000200 */
[C---:B------:R-:W-:Y:S01]  /*9ef0*/  HMMA.16816.F32.BF16 R16, R164.reuse, R142, R16 ;  /* 0x0000008ea410723c */ /* 0x040fe20000041810 */
[----:B------:R-:W4:Y:S07]  /*9f00*/  LDSM.16.M88.4 R140, [R0+0xf100] ;  /* 0x00f10000008c783b */ /* 0x000f2e0000000200 */
[C---:B--2---:R-:W-:Y:S08]  /*9f10*/  HMMA.16816.F32.BF16 R20, R164.reuse, R148, R20 ;  /* 0x00000094a414723c */ /* 0x044ff00000041814 */
[C---:B------:R-:W-:Y:S01]  /*9f20*/  HMMA.16816.F32.BF16 R24, R164.reuse, R150, R24 ;  /* 0x00000096a418723c */ /* 0x040fe20000041818 */
[----:B------:R-:W2:Y:S07]  /*9f30*/  LDSM.16.M88.4 R148, [R0+0xf900] ;  /* 0x00f900000094783b */ /* 0x000eae0000000200 */
[C---:B------:R-:W-:Y:S08]  /*9f40*/  HMMA.16816.F32.BF16 R28, R164.reuse, R156, R28 ;  /* 0x0000009ca41c723c */ /* 0x040ff0000004181c */
[----:B------:R-:W-:Y:S01]  /*9f50*/  HMMA.16816.F32.BF16 R32, R164, R158, R32 ;  /* 0x0000009ea420723c */ /* 0x000fe20000041820 */
[----:B------:R-:W5:Y:S07]  /*9f60*/  LDSM.16.M88.4 R156, [R132+0xe900] ;  /* 0x00e90000849c783b */ /* 0x000f6e0000000200 */
[C---:B---3--:R-:W-:Y:S01]  /*9f70*/  HMMA.16816.F32.BF16 R4, R144.reuse, R152, R4 ;  /* 0x000000989004723c */ /* 0x048fe20000041804 */
[----:B------:R-:W-:Y:S07]  /*9f80*/  LDSM.16.M88.4 R164, [R183+UR4+0x11100] ;  /* 0x01110004b7a4783b */ /* 0x000fee0008000200 */
[C---:B------:R-:W-:Y:S01]  /*9f90*/  HMMA.16816.F32.BF16 R8, R144.reuse, R154, R8 ;  /* 0x0000009a9008723c */ /* 0x040fe20000041808 */
[----:B------:R-:W-:Y:S07]  /*9fa0*/  LDSM.16.M88.4 R152, [R183+UR4+0x10900] ;  /* 0x01090004b798783b */ /* 0x000fee0008000200 */
[C---:B-1----:R-:W-:Y:S08]  /*9fb0*/  HMMA.16816.F32.BF16 R12, R144.reuse, R136, R12 ;  /* 0x00000088900c723c */ /* 0x042ff0000004180c */
[C---:B------:R-:W-:Y:S01]  /*9fc0*/  HMMA.16816.F32.BF16 R16, R144.reuse, R138, R16 ;  /* 0x0000008a9010723c */ /* 0x040fe20000041810 */
[----:B------:R-:W1:Y:S07]  /*9fd0*/  LDSM.16.M88.4 R136, [R132+0xf100] ;  /* 0x00f100008488783b */ /* 0x000e6e0000000200 */
[C---:B----4-:R-:W-:Y:S08]  /*9fe0*/  HMMA.16816.F32.BF16 R20, R144.reuse, R140, R20 ;  /* 0x0000008c9014723c */ /* 0x050ff00000041814 */
[C---:B------:R-:W-:Y:S01]  /*9ff0*/  HMMA.16816.F32.BF16 R24, R144.reuse, R142, R24 ;  /* 0x0000008e9018723c */ /* 0x040fe20000041818 */
[----:B------:R-:W3:Y:S07]  /*a000*/  LDSM.16.M88.4 R140, [R132+0xf900] ;  /* 0x00f90000848c783b */ /* 0x000eee0000000200 */
[C---:B--2---:R-:W-:Y:S08]  /*a010*/  HMMA.16816.F32.BF16 R28, R144.reuse, R148, R28 ;  /* 0x00000094901c723c */ /* 0x044ff0000004181c */
[----:B------:R-:W-:Y:S01]  /*a020*/  HMMA.16816.F32.BF16 R32, R144, R150, R32 ;  /* 0x000000969020723c */ /* 0x000fe20000041820 */
[----:B------:R-:W-:Y:S07]  /*a030*/  LDSM.16.M88.4 R144, [R185+0x8000] ;  /* 0x00800000b990783b */ /* 0x000fee0000000200 */
[C---:B------:R-:W-:Y:S01]  /*a040*/  HMMA.16816.F32.BF16 R4, R160.reuse, R168, R4 ;  /* 0x000000a8a004723c */ /* 0x040fe20000041804 */
[----:B------:R-:W2:Y:S07]  /*a050*/  LDSM.16.M88.4 R148, [R183+UR4+0x10100] ;  /* 0x01010004b794783b */ /* 0x000eae0008000200 */
[C---:B------:R-:W-:Y:S01]  /*a060*/  HMMA.16816.F32.BF16 R8, R160.reuse, R170, R8 ;  /* 0x000000aaa008723c */ /* 0x040fe20000041808 */
[----:B------:R-:W-:Y:S07]  /*a070*/  LDSM.16.M88.4 R168, [R2+0x10100] ;  /* 0x0101000002a8783b */ /* 0x000fee0000000200 */
[C---:B-----5:R-:W-:Y:S08]  /*a080*/  HMMA.16816.F32.BF16 R12, R160.reuse, R156, R12 ;  /* 0x0000009ca00c723c */ /* 0x060ff0000004180c */
[C---:B------:R-:W-:Y:S01]  /*a090*/  HMMA.16816.F32.BF16 R16, R160.reuse, R158, R16 ;  /* 0x0000009ea010723c */ /* 0x040fe20000041810 */
[----:B------:R-:W4:Y:S07]  /*a0a0*/  LDSM.16.M88.4 R156, [R183+UR4+0x11900] ;  /* 0x01190004b79c783b */ /* 0x000f2e0008000200 */
[C---:B-1----:R-:W-:Y:S08]  /*a0b0*/  HMMA.16816.F32.BF16 R20, R160.reuse, R136, R20 ;  /* 0x00000088a014723c */ /* 0x042ff00000041814 */
[C---:B------:R-:W-:Y:S01]  /*a0c0*/  HMMA.16816.F32.BF16 R24, R160.reuse, R138, R24 ;  /* 0x0000008aa018723c */ /* 0x040fe20000041818 */
[----:B------:R-:W1:Y:S07]  /*a0d0*/  LDSM.16.M88.4 R136, [R181+0x8000] ;  /* 0x00800000b588783b */ /* 0x000e6e0000000200 */
[C---:B---3--:R-:W-:Y:S08]  /*a0e0*/  HMMA.16816.F32.BF16 R28, R160.reuse, R140, R28 ;  /* 0x0000008ca01c723c */ /* 0x048ff0000004181c */
[----:B------:R-:W-:Y:S01]  /*a0f0*/  HMMA.16816.F32.BF16 R32, R160, R142, R32 ;  /* 0x0000008ea020723c */ /* 0x000fe20000041820 */
[----:B------:R-:W3:Y:S07]  /*a100*/  LDSM.16.M88.4 R140, [R2+0x10900] ;  /* 0x01090000028c783b */ /* 0x000eee0000000200 */
        /* <DEDUP_REMOVED lines=10> */
[C---:B----4-:R-:W-:Y:S08]  /*a1b0*/  HMMA.16816.F32.BF16 R28, R144.reuse, R156, R28 ;  /* 0x0000009c901c723c */ /* 0x050ff0000004181c */
[----:B------:R-:W-:Y:S01]  /*a1c0*/  HMMA.16816.F32.BF16 R32, R144, R158, R32 ;  /* 0x0000009e9020723c */ /* 0x000fe20000041820 */
[----:B------:R-:W4:Y:S07]  /*a1d0*/  LDSM.16.M88.4 R144, [R0+0x10900] ;  /* 0x010900000090783b */ /* 0x000f2e0000000200 */
        /* <DEDUP_REMOVED lines=8> */
[C---:B------:R-:W-:Y:S08]  /*a260*/  HMMA.16816.F32.BF16 R24, R136.reuse, R150, R24 ;  /* 0x000000968818723c */ /* 0x040ff00000041818 */
[C---:B-----5:R-:W-:Y:S08]  /*a270*/  HMMA.16816.F32.BF16 R28, R136.reuse, R152, R28 ;  /* 0x00000098881c723c */ /* 0x060ff0000004181c */
[----:B------:R-:W-:Y:S01]  /*a280*/  HMMA.16816.F32.BF16 R32, R136, R154, R32 ;  /* 0x0000009a8820723c */ /* 0x000fe20000041820 */
[----:B------:R-:W2:Y:S07]  /*a290*/  LDSM.16.M88.4 R136, [R132+0x10900] ;  /* 0x010900008488783b */ /* 0x000eae0000000200 */
[C---:B------:R-:W-:Y:S08]  /*a2a0*/  HMMA.16816.F32.BF16 R4, R160.reuse, R164, R4 ;  /* 0x000000a4a004723c */ /* 0x040ff00000041804 */
[C---:B------:R-:W-:Y:S08]  /*a2b0*/  HMMA.16816.F32.BF16 R8, R160.reuse, R166, R8 ;  /* 0x000000a6a008723c */ /* 0x040ff00000041808 */
[C---:B----4-:R-:W-:Y:S08]  /*a2c0*/  HMMA.16816.F32.BF16 R12, R160.reuse, R144, R12 ;  /* 0x00000090a00c723c */ /* 0x050ff0000004180c */
[C---:B------:R-:W-:Y:S01]  /*a2d0*/  HMMA.16816.F32.BF16 R16, R160.reuse, R146, R16 ;  /* 0x00000092a010723c */ /* 0x040fe20000041810 */
[----:B------:R-:W4:Y:S07]  /*a2e0*/  LDSM.16.M88.4 R144, [R132+0x11100] ;  /* 0x011100008490783b */ /* 0x000f2e0000000200 */
[C---:B-1----:R-:W-:Y:S08]  /*a2f0*/  HMMA.16816.F32.BF16 R20, R160.reuse, R156, R20 ;  /* 0x0000009ca014723c */ /* 0x042ff00000041814 */
[C---:B------:R-:W-:Y:S08]  /*a300*/  HMMA.16816.F32.BF16 R24, R160.reuse, R158, R24 ;  /* 0x0000009ea018723c */ /* 0x040ff00000041818 */
[C---:B---3--:R-:W-:Y:S08]  /*a310*/  HMMA.16816.F32.BF16 R28, R160.reuse, R140, R28 ;  /* 0x0000008ca01c723c */ /* 0x048ff0000004181c */
        /* <DEDUP_REMOVED lines=11> */
[C---:B----4-:R-:W-:Y:S01]  /*a3d0*/  HMMA.16816.F32.BF16 R20, R168.reuse, R144, R20 ;  /* 0x00000090a814723c */ /* 0x050fe20000041814 */
[----:B------:R-:W-:Y:S03]  /*a3e0*/  LDSM.16.MT88.4 R152, [R176+UR4+0x2900] ;  /* 0x00290004b098783b */ /* 0x000fe60008004200 */
[----:B------:R-:W-:Y:S04]  /*a3f0*/  FMNMX.FTZ R149, R5, R0, !PT ;  /* 0x0000000005957209 */ /* 0x000fe80007810000 */
[C---:B------:R-:W-:Y:S04]  /*a400*/  HMMA.16816.F32.BF16 R24, R168.reuse, R146, R24 ;  /* 0x00000092a818723c */ /* 0x040fe80000041818 */
        /* <DEDUP_REMOVED lines=37> */
[----:B-1----:R-:W-:Y:S07]  /*a660*/  FMNMX.FTZ R2, R145, R2, !PT ;  /* 0x0000000291027209 */ /* 0x002fee0007810000 */
[----:B------:R-:W-:Y:S01]  /*a670*/  LDSM.16.MT88.4 R144, [R177+UR4+0x2900] ;  /* 0x00290004b190783b */ /* 0x000fe20008004200 */
[C---:B------:R-:W-:Y:S02]  /*a680*/  FADD.FTZ R133, -R2.reuse, R133 ;  /* 0x0000008502857221 */ /* 0x040fe40000010100 */
[----:B------:R-:W-:Y:S01]  /*a690*/  FMUL.FTZ R165, R2, c[0x0][0x2d0] ;  /* 0x0000b40002a57a20 */ /* 0x000fe20000410000 */
[----:B--2---:R-:W-:Y:S01]  /*a6a0*/  FMNMX.FTZ R0, R143, R0, !PT ;  /* 0x000000008f007209 */ /* 0x004fe20007810000 */
[----:B------:R-:W-:Y:S02]  /*a6b0*/  FMUL.FTZ R132, R133, c[0x0][0x2d0] ;  /* 0x0000b40085847a20 */ /* 0x000fe40000410000 */
[----:B------:R-:W-:Y:S02]  /*a6c0*/  FFMA.FTZ R156, R4, c[0x0][0x2d0], -R165 ;  /* 0x0000b400049c7a23 */ /* 0x000fe400000108a5 */
[C---:B------:R-:W-:Y:S02]  /*a6d0*/  FADD.FTZ R133, -R0.reuse, R3 ;  /* 0x0000000300857221 */ /* 0x040fe40000010100 */
[----:B------:R-:W-:Y:S01]  /*a6e0*/  FMUL.FTZ R164, R0, c[0x0][0x2d0] ;  /* 0x0000b40000a47a20 */ /* 0x000fe20000410000 */
[----:B------:R-:W1:Y:S01]  /*a6f0*/  MUFU.EX2 R132, R132 ;  /* 0x0000008400847308 */ /* 0x000e620000000800 */
[----:B------:R-:W-:Y:S02]  /*a700*/  FMUL.FTZ R3, R133, c[0x0][0x2d0] ;  /* 0x0000b40085037a20 */ /* 0x000fe40000410000 */
[--C-:B------:R-:W-:Y:S02]  /*a710*/  FFMA.FTZ R157, R5, c[0x0][0x2d0], -R165.reuse ;  /* 0x0000b400059d7a23 */ /* 0x100fe400000108a5 */
[--C-:B------:R-:W-:Y:S02]  /*a720*/  FFMA.FTZ R158, R8, c[0x0][0x2d0], -R165.reuse ;  /* 0x0000b400089e7a23 */ /* 0x100fe400000108a5 */
[--C-:B------:R-:W-:Y:S01]  /*a730*/  FFMA.FTZ R159, R9, c[0x0][0x2d0], -R165.reuse ;  /* 0x0000b400099f7a23 */ /* 0x100fe200000108a5 */
[----:B------:R-:W-:Y:S01]  /*a740*/  IADD3 R9, R177, UR4, RZ ;  /* 0x00000004b1097c10 */ /* 0x000fe2000fffe0ff */
[--C-:B------:R-:W-:Y:S01]  /*a750*/  FFMA.FTZ R160, R6, c[0x0][0x2d0], -R164.reuse ;  /* 0x0000b40006a07a23 */ /* 0x100fe200000108a4 */
[----:B------:R-:W2:Y:S01]  /*a760*/  MUFU.EX2 R3, R3 ;  /* 0x0000000300037308 */ /* 0x000ea20000000800 */
[--C-:B------:R-:W-:Y:S01]  /*a770*/  FFMA.FTZ R161, R7, c[0x0][0x2d0], -R164.reuse ;  /* 0x0000b40007a17a23 */ /* 0x100fe200000108a4 */
[----:B------:R-:W-:Y:S01]  /*a780*/  IADD3 R133, R182, R9, RZ ;  /* 0x00000009b6857210 */ /* 0x000fe20007ffe0ff */
[--C-:B------:R-:W-:Y:S02]  /*a790*/  FFMA.FTZ R162, R10, c[0x0][0x2d0], -R164.reuse ;  /* 0x0000b4000aa27a23 */ /* 0x100fe400000108a4 */
[--C-:B------:R-:W-:Y:S02]  /*a7a0*/  FFMA.FTZ R163, R11, c[0x0][0x2d0], -R164.reuse ;  /* 0x0000b4000ba37a23 */ /* 0x100fe400000108a4 */
[----:B------:R-:W3:Y:S01]  /*a7b0*/  LDSM.16.MT88.4 R140, [R133+0x100] ;  /* 0x00010000858c783b */ /* 0x000ee20000004200 */
[--C-:B------:R-:W-:Y:S02]  /*a7c0*/  FFMA.FTZ R166, R12, c[0x0][0x2d0], -R165.reuse ;  /* 0x0000b4000ca67a23 */ /* 0x100fe400000108a5 */
[----:B------:R-:W-:Y:S01]  /*a7d0*/  MUFU.EX2 R156, R156 ;  /* 0x0000009c009c7308 */ /* 0x000fe20000000800 */
[--C-:B------:R-:W-:Y:S02]  /*a7e0*/  FFMA.FTZ R167, R13, c[0x0][0x2d0], -R165.reuse ;  /* 0x0000b4000da77a23 */ /* 0x100fe400000108a5 */
[--C-:B------:R-:W-:Y:S02]  /*a7f0*/  FFMA.FTZ R168, R14, c[0x0][0x2d0], -R164.reuse ;  /* 0x0000b4000ea87a23 */ /* 0x100fe400000108a4 */
[C---:B-1----:R-:W-:Y:S01]  /*a800*/  FMUL.FTZ R4, R132.reuse, R128 ;  /* 0x0000008084047220 */ /* 0x042fe20000410000 */
[----:B------:R-:W-:Y:S01]  /*a810*/  LDSM.16.MT88.4 R148, [R133+0x2900] ;  /* 0x002900008594783b */ /* 0x000fe20000004200 */
[C---:B------:R-:W-:Y:S02]  /*a820*/  FMUL.FTZ R5, R132.reuse, R129 ;  /* 0x0000008184057220 */ /* 0x040fe40000410000 */
[C---:B------:R-:W-:Y:S01]  /*a830*/  FMUL.FTZ R8, R132.reuse, R124 ;  /* 0x0000007c84087220 */ /* 0x040fe20000410000 */
[----:B------:R-:W1:Y:S01]  /*a840*/  MUFU.EX2 R157, R157 ;  /* 0x0000009d009d7308 */ /* 0x000e620000000800 */
[C---:B------:R-:W-:Y:S02]  /*a850*/  FMUL.FTZ R9, R132.reuse, R125 ;  /* 0x0000007d84097220 */ /* 0x040fe40000410000 */
[C---:B------:R-:W-:Y:S02]  /*a860*/  FMUL.FTZ R100, R132.reuse, R100 ;  /* 0x0000006484647220 */ /* 0x040fe40000410000 */
[C---:B--2---:R-:W-:Y:S02]  /*a870*/  FMUL.FTZ R6, R3.reuse, R130 ;  /* 0x0000008203067220 */ /* 0x044fe40000410000 */
[C---:B------:R-:W-:Y:S02]  /*a880*/  FMUL.FTZ R7, R3.reuse, R131 ;  /* 0x0000008303077220 */ /* 0x040fe40000410000 */
[C---:B------:R-:W-:Y:S01]  /*a890*/  FMUL.FTZ R10, R3.reuse, R126 ;  /* 0x0000007e030a7220 */ /* 0x040fe20000410000 */
[----:B------:R-:W-:Y:S01]  /*a8a0*/  MUFU.EX2 R158, R158 ;  /* 0x0000009e009e7308 */ /* 0x000fe20000000800 */
[C---:B------:R-:W-:Y:S02]  /*a8b0*/  FMUL.FTZ R11, R3.reuse, R127 ;  /* 0x0000007f030b7220 */ /* 0x040fe40000410000 */
[----:B------:R-:W2:Y:S01]  /*a8c0*/  LDSM.16.MT88.4 R124, [R176+UR4+0x100] ;  /* 0x00010004b07c783b */ /* 0x000ea20008004200 */
[C---:B------:R-:W-:Y:S02]  /*a8d0*/  FMUL.FTZ R101, R132.reuse, R101 ;  /* 0x0000006584657220 */ /* 0x040fe40000410000 */
[C---:B------:R-:W-:Y:S02]  /*a8e0*/  FMUL.FTZ R102, R3.reuse, R102 ;  /* 0x0000006603667220 */ /* 0x040fe40000410000 */
[----:B------:R-:W-:Y:S02]  /*a8f0*/  FMUL.FTZ R103, R3, R103 ;  /* 0x0000006703677220 */ /* 0x000fe40000410000 */
[----:B------:R-:W4:Y:S01]  /*a900*/  MUFU.EX2 R159, R159 ;  /* 0x0000009f009f7308 */ /* 0x000f220000000800 */
[C---:B------:R-:W-:Y:S02]  /*a910*/  FMUL.FTZ R104, R132.reuse, R104 ;  /* 0x0000006884687220 */ /* 0x040fe40000410000 */
[C---:B------:R-:W-:Y:S01]  /*a920*/  FMUL.FTZ R105, R132.reuse, R105 ;  /* 0x0000006984697220 */ /* 0x040fe20000410000 */
[----:B-1----:R-:W-:Y:S01]  /*a930*/  F2FP.BF16.PACK_AB R128, R157, R156 ;  /* 0x0000009c9d80723e */ /* 0x002fe200000010ff */
[C---:B------:R-:W-:Y:S02]  /*a940*/  FMUL.FTZ R106, R3.reuse, R106 ;  /* 0x0000006a036a7220 */ /* 0x040fe40000410000 */
[C---:B------:R-:W-:Y:S02]  /*a950*/  FMUL.FTZ R107, R3.reuse, R107 ;  /* 0x0000006b036b7220 */ /* 0x040fe40000410000 */
[C---:B------:R-:W-:Y:S01]  /*a960*/  FMUL.FTZ R108, R132.reuse, R108 ;  /* 0x0000006c846c7220 */ /* 0x040fe20000410000 */
[----:B------:R-:W-:Y:S01]  /*a970*/  MUFU.EX2 R160, R160 ;  /* 0x000000a000a07308 */ /* 0x000fe20000000800 */
[----:B------:R-:W-:Y:S02]  /*a980*/  FMUL.FTZ R109, R132, R109 ;  /* 0x0000006d846d7220 */ /* 0x000fe40000410000 */
[C---:B------:R-:W-:Y:S02]  /*a990*/  FMUL.FTZ R110, R3.reuse, R110 ;  /* 0x0000006e036e7220 */ /* 0x040fe40000410000 */
[----:B------:R-:W-:Y:S02]  /*a9a0*/  FMUL.FTZ R111, R3, R111 ;  /* 0x0000006f036f7220 */ /* 0x000fe40000410000 */
[--C-:B------:R-:W-:Y:S02]  /*a9b0*/  FFMA.FTZ R169, R15, c[0x0][0x2d0], -R164.reuse ;  /* 0x0000b4000fa97a23 */ /* 0x100fe400000108a4 */
[--C-:B------:R-:W-:Y:S01]  /*a9c0*/  FFMA.FTZ R170, R16, c[0x0][0x2d0], -R165.reuse ;  /* 0x0000b40010aa7a23 */ /* 0x100fe200000108a5 */
[----:B------:R-:W1:Y:S01]  /*a9d0*/  MUFU.EX2 R161, R161 ;  /* 0x000000a100a17308 */ /* 0x000e620000000800 */
[--C-:B------:R-:W-:Y:S02]  /*a9e0*/  FFMA.FTZ R171, R17, c[0x0][0x2d0], -R165.reuse ;  /* 0x0000b40011ab7a23 */ /* 0x100fe400000108a5 */
[--C-:B------:R-:W-:Y:S01]  /*a9f0*/  FFMA.FTZ R172, R18, c[0x0][0x2d0], -R164.reuse ;  /* 0x0000b40012ac7a23 */ /* 0x100fe200000108a4 */
[----:B----4-:R-:W-:Y:S01]  /*aa00*/  F2FP.BF16.PACK_AB R130, R159, R158 ;  /* 0x0000009e9f82723e */ /* 0x010fe200000010ff */
[--C-:B------:R-:W-:Y:S02]  /*aa10*/  FFMA.FTZ R173, R19, c[0x0][0x2d0], -R164.reuse ;  /* 0x0000b40013ad7a23 */ /* 0x100fe400000108a4 */
[----:B------:R-:W-:Y:S01]  /*aa20*/  LDSM.16.MT88.4 R16, [R133+0x900] ;  /* 0x000900008510783b */ /* 0x000fe20000004200 */
[--C-:B------:R-:W-:Y:S02]  /*aa30*/  FFMA.FTZ R174, R28, c[0x0][0x2d0], -R165.reuse ;  /* 0x0000b4001cae7a23 */ /* 0x100fe400000108a5 */
[----:B------:R-:W-:Y:S01]  /*aa40*/  MUFU.EX2 R162, R162 ;  /* 0x000000a200a27308 */ /* 0x000fe20000000800 */
[--C-:B------:R-:W-:Y:S02]  /*aa50*/  FFMA.FTZ R175, R29, c[0x0][0x2d0], -R165.reuse ;  /* 0x0000b4001daf7a23 */ /* 0x100fe400000108a5 */
[--C-:B------:R-:W-:Y:S02]  /*aa60*/  FFMA.FTZ R210, R30, c[0x0][0x2d0], -R164.reuse ;  /* 0x0000b4001ed27a23 */ /* 0x100fe400000108a4 */
[--C-:B------:R-:W-:Y:S02]  /*aa70*/  FFMA.FTZ R211, R31, c[0x0][0x2d0], -R164.reuse ;  /* 0x0000b4001fd37a23 */ /* 0x100fe400000108a4 */
[----:B------:R-:W-:Y:S01]  /*aa80*/  LDSM.16.MT88.4 R28, [R176+UR4+0x1900] ;  /* 0x00190004b01c783b */ /* 0x000fe20008004200 */
[----:B------:R-:W-:Y:S02]  /*aa90*/  FFMA.FTZ R212, R32, c[0x0][0x2d0], -R165 ;  /* 0x0000b40020d47a23 */ /* 0x000fe400000108a5 */
[----:B------:R-:W4:Y:S01]  /*aaa0*/  MUFU.EX2 R163, R163 ;  /* 0x000000a300a37308 */ /* 0x000f220000000800 */
[----:B------:R-:W-:Y:S02]  /*aab0*/  FFMA.FTZ R213, R34, c[0x0][0x2d0], -R164 ;  /* 0x0000b40022d57a23 */ /* 0x000fe400000108a4 */
        /* <DEDUP_REMOVED lines=13> */
[----:B------:R-:W-:Y:S01]  /*ab90*/  FMUL.FTZ R122, R3, R122 ;  /* 0x0000007a037a7220 */ /* 0x000fe20000410000 */
[----:B----4-:R-:W-:Y:S01]  /*aba0*/  F2FP.BF16.PACK_AB R131, R163, R162 ;  /* 0x000000a2a383723e */ /* 0x010fe200000010ff */
[C---:B------:R-:W-:Y:S02]  /*abb0*/  FMUL.FTZ R123, R3.reuse, R123 ;  /* 0x0000007b037b7220 */ /* 0x040fe40000410000 */
[C---:B------:R-:W-:Y:S02]  /*abc0*/  FMUL.FTZ R36, R132.reuse, R36 ;  /* 0x0000002484247220 */ /* 0x040fe40000410000 */
[----:B------:R-:W-:Y:S01]  /*abd0*/  FMUL.FTZ R37, R132, R37 ;  /* 0x0000002584257220 */ /* 0x000fe20000410000 */
[----:B------:R-:W-:Y:S01]  /*abe0*/  MUFU.EX2 R168, R168 ;  /* 0x000000a800a87308 */ /* 0x000fe20000000800 */
[C---:B------:R-:W-:Y:S05]  /*abf0*/  HMMA.16816.F32.BF16 R4, R128.reuse, R136, R4 ;  /* 0x000000888004723c */ /* 0x040fea0000041804 */
[C---:B------:R-:W-:Y:S02]  /*ac00*/  FMUL.FTZ R38, R3.reuse, R38 ;  /* 0x0000002603267220 */ /* 0x040fe40000410000 */
[----:B------:R-:W-:Y:S01]  /*ac10*/  IADD3 R137, R176, UR4, RZ ;  /* 0x00000004b0897c10 */ /* 0x000fe2000fffe0ff */
[C---:B------:R-:W-:Y:S01]  /*ac20*/  HMMA.16816.F32.BF16 R8, R128.reuse, R138, R8 ;  /* 0x0000008a8008723c */ /* 0x040fe20000041808 */
[----:B------:R-:W4:Y:S03]  /*ac30*/  MUFU.EX2 R169, R169 ;  /* 0x000000a900a97308 */ /* 0x000f260000000800 */
[----:B------:R-:W-:Y:S01]  /*ac40*/  IADD3 R134, R182, R137, RZ ;  /* 0x00000089b6867210 */ /* 0x000fe20007ffe0ff */
[C---:B------:R-:W-:Y:S02]  /*ac50*/  FMUL.FTZ R39, R3.reuse, R39 ;  /* 0x0000002703277220 */ /* 0x040fe40000410000 */
[C---:B------:R-:W-:Y:S01]  /*ac60*/  FMUL.FTZ R40, R132.reuse, R40 ;  /* 0x0000002884287220 */ /* 0x040fe20000410000 */
[C---:B---3--:R-:W-:Y:S01]  /*ac70*/  HMMA.16816.F32.BF16 R100, R128.reuse, R140, R100 ;  /* 0x0000008c8064723c */ /* 0x048fe20000041864 */
[----:B------:R-:W3:Y:S02]  /*ac80*/  LDSM.16.MT88.4 R136, [R134+0x100] ;  /* 0x000100008688783b */ /* 0x000ee40000004200 */
[----:B------:R-:W-:Y:S01]  /*ac90*/  MUFU.EX2 R170, R170 ;  /* 0x000000aa00aa7308 */ /* 0x000fe20000000800 */
[C---:B------:R-:W-:Y:S02]  /*aca0*/  FMUL.FTZ R41, R132.reuse, R41 ;  /* 0x0000002984297220 */ /* 0x040fe40000410000 */
[C---:B------:R-:W-:Y:S02]  /*acb0*/  FMUL.FTZ R42, R3.reuse, R42 ;  /* 0x0000002a032a7220 */ /* 0x040fe40000410000 */
[C---:B------:R-:W-:Y:S01]  /*acc0*/  HMMA.16816.F32.BF16 R104, R128.reuse, R142, R104 ;  /* 0x0000008e8068723c */ /* 0x040fe20000041868 */
[----:B------:R-:W5:Y:S03]  /*acd0*/  LDSM.16.MT88.4 R140, [R177+UR4+0x2100] ;  /* 0x00210004b18c783b */ /* 0x000f660008004200 */
[C---:B------:R-:W-:Y:S01]  /*ace0*/  FMUL.FTZ R43, R3.reuse, R43 ;  /* 0x0000002b032b7220 */ /* 0x040fe20000410000 */
[----:B------:R-:W1:Y:S01]  /*acf0*/  MUFU.EX2 R171, R171 ;  /* 0x000000ab00ab7308 */ /* 0x000e620000000800 */
[C---:B------:R-:W-:Y:S02]  /*ad00*/  FMUL.FTZ R44, R132.reuse, R44 ;  /* 0x0000002c842c7220 */ /* 0x040fe40000410000 */
[C---:B--2---:R-:W-:Y:S01]  /*ad10*/  HMMA.16816.F32.BF16 R108, R128.reuse, R124, R108 ;  /* 0x0000007c806c723c */ /* 0x044fe2000004186c */
[----:B------:R-:W-:Y:S03]  /*ad20*/  LDSM.16.MT88.4 R12, [R134+0x4100] ;  /* 0x00410000860c783b */ /* 0x000fe60000004200 */
[C---:B------:R-:W-:Y:S02]  /*ad30*/  FMUL.FTZ R45, R132.reuse, R45 ;  /* 0x0000002d842d7220 */ /* 0x040fe40000410000 */
[C---:B------:R-:W-:Y:S01]  /*ad40*/  FMUL.FTZ R46, R3.reuse, R46 ;  /* 0x0000002e032e7220 */ /* 0x040fe20000410000 */
[----:B------:R-:W-:Y:S01]  /*ad50*/  MUFU.EX2 R172, R172 ;  /* 0x000000ac00ac7308 */ /* 0x000fe20000000800 */
[C---:B------:R-:W-:Y:S01]  /*ad60*/  HMMA.16816.F32.BF16 R112, R128.reuse, R126, R112 ;  /* 0x0000007e8070723c */ /* 0x040fe20000041870 */
[----:B------:R-:W2:Y:S03]  /*ad70*/  LDSM.16.MT88.4 R124, [R133+0x2100] ;  /* 0x00210000857c783b */ /* 0x000ea60000004200 */
[C---:B------:R-:W-:Y:S02]  /*ad80*/  FMUL.FTZ R47, R3.reuse, R47 ;  /* 0x0000002f032f7220 */ /* 0x040fe40000410000 */
[C---:B------:R-:W-:Y:S02]  /*ad90*/  FMUL.FTZ R48, R132.reuse, R48 ;  /* 0x0000003084307220 */ /* 0x040fe40000410000 */
[C---:B------:R-:W-:Y:S01]  /*ada0*/  FMUL.FTZ R49, R132.reuse, R49 ;  /* 0x0000003184317220 */ /* 0x040fe20000410000 */
[----:B------:R-:W1:Y:S03]  /*adb0*/  MUFU.EX2 R173, R173 ;  /* 0x000000ad00ad7308 */ /* 0x000e660000000800 */
[C---:B------:R-:W-:Y:S02]  /*adc0*/  FMUL.FTZ R50, R3.reuse, R50 ;  /* 0x0000003203327220 */ /* 0x040fe40000410000 */
[C---:B------:R-:W-:Y:S02]  /*add0*/  FMUL.FTZ R51, R3.reuse, R51 ;  /* 0x0000003303337220 */ /* 0x040fe40000410000 */
[C---:B------:R-:W-:Y:S01]  /*ade0*/  FMUL.FTZ R52, R132.reuse, R52 ;  /* 0x0000003484347220 */ /* 0x040fe20000410000 */
[C---:B---3--:R-:W-:Y:S02]  /*adf0*/  HMMA.16816.F32.BF16 R116, R128.reuse, R136, R116 ;  /* 0x000000888074723c */ /* 0x048fe40000041874 */
[----:B------:R-:W-:Y:S01]  /*ae00*/  MUFU.EX2 R174, R174 ;  /* 0x000000ae00ae7308 */ /* 0x000fe20000000800 */
[C---:B------:R-:W-:Y:S02]  /*ae10*/  FMUL.FTZ R53, R132.reuse, R53 ;  /* 0x0000003584357220 */ /* 0x040fe40000410000 */
[C---:B------:R-:W-:Y:S02]  /*ae20*/  FMUL.FTZ R54, R3.reuse, R54 ;  /* 0x0000003603367220 */ /* 0x040fe40000410000 */
[C---:B------:R-:W-:Y:S01]  /*ae30*/  FMUL.FTZ R55, R3.reuse, R55 ;  /* 0x0000003703377220 */ /* 0x040fe20000410000 */
[C---:B------:R-:W-:Y:S01]  /*ae40*/  HMMA.16816.F32.BF16 R120, R128.reuse, R138, R120 ;  /* 0x0000008a8078723c */ /* 0x040fe20000041878 */
[----:B------:R-:W3:Y:S03]  /*ae50*/  LDSM.16.MT88.4 R136, [R176+UR4+0x2100] ;  /* 0x00210004b088783b */ /* 0x000ee60008004200 */
[C---:B------:R-:W-:Y:S01]  /*ae60*/  FMUL.FTZ R56, R132.reuse, R56 ;  /* 0x0000003884387220 */ /* 0x040fe20000410000 */
[----:B------:R-:W-:Y:S01]  /*ae70*/  MUFU.EX2 R175, R175 ;  /* 0x000000af00af7308 */ /* 0x000fe20000000800 */
[C---:B------:R-:W-:Y:S02]  /*ae80*/  FMUL.FTZ R57, R132.reuse, R57 ;  /* 0x0000003984397220 */ /* 0x040fe40000410000 */
[C---:B-----5:R-:W-:Y:S04]  /*ae90*/  HMMA.16816.F32.BF16 R36, R128.reuse, R140, R36 ;  /* 0x0000008c8024723c */ /* 0x060fe80000041824 */
[C---:B------:R-:W-:Y:S02]  /*aea0*/  FMUL.FTZ R58, R3.reuse, R58 ;  /* 0x0000003a033a7220 */ /* 0x040fe40000410000 */
[C---:B------:R-:W-:Y:S01]  /*aeb0*/  FMUL.FTZ R59, R3.reuse, R59 ;  /* 0x0000003b033b7220 */ /* 0x040fe20000410000 */
[----:B------:R-:W-:Y:S01]  /*aec0*/  MUFU.EX2 R210, R210 ;  /* 0x000000d200d27308 */ /* 0x000fe20000000800 */
[C---:B------:R-:W-:Y:S01]  /*aed0*/  HMMA.16816.F32.BF16 R40, R128.reuse, R142, R40 ;  /* 0x0000008e8028723c */ /* 0x040fe20000041828 */
[----:B------:R-:W5:Y:S03]  /*aee0*/  LDSM.16.MT88.4 R140, [R134+0x2100] ;  /* 0x00210000868c783b */ /* 0x000f660000004200 */
[C---:B------:R-:W-:Y:S02]  /*aef0*/  FMUL.FTZ R60, R132.reuse, R60 ;  /* 0x0000003c843c7220 */ /* 0x040fe40000410000 */
[C---:B------:R-:W-:Y:S02]  /*af00*/  FMUL.FTZ R61, R132.reuse, R61 ;  /* 0x0000003d843d7220 */ /* 0x040fe40000410000 */
[C---:B--2---:R-:W-:Y:S01]  /*af10*/  HMMA.16816.F32.BF16 R44, R128.reuse, R124, R44 ;  /* 0x0000007c802c723c */ /* 0x044fe2000004182c */
[----:B------:R-:W-:Y:S03]  /*af20*/  MUFU.EX2 R211, R211 ;  /* 0x000000d300d37308 */ /* 0x000fe60000000800 */
[C---:B------:R-:W-:Y:S02]  /*af30*/  FMUL.FTZ R62, R3.reuse, R62 ;  /* 0x0000003e033e7220 */ /* 0x040fe40000410000 */
[C---:B------:R-:W-:Y:S02]  /*af40*/  FMUL.FTZ R63, R3.reuse, R63 ;  /* 0x0000003f033f7220 */ /* 0x040fe40000410000 */
[C---:B------:R-:W-:Y:S01]  /*af50*/  HMMA.16816.F32.BF16 R48, R128.reuse, R126, R48 ;  /* 0x0000007e8030723c */ /* 0x040fe20000041830 */
[----:B------:R-:W2:Y:S02]  /*af60*/  LDSM.16.MT88.4 R124, [R177+UR4+0x4100] ;  /* 0x00410004b17c783b */ /* 0x000ea40008004200 */
[----:B------:R-:W-:Y:S01]  /*af70*/  MUFU.EX2 R212, R212 ;  /* 0x000000d400d47308 */ /* 0x000fe20000000800 */
        /* <DEDUP_REMOVED lines=16> */
[----:B------:R-:W5:Y:S03]  /*b080*/  LDSM.16.MT88.4 R140, [R176+UR4+0x4100] ;  /* 0x00410004b08c783b */ /* 0x000f660008004200 */
[C---:B------:R-:W-:Y:S02]  /*b090*/  FMUL.FTZ R74, R3.reuse, R74 ;  /* 0x0000004a034a7220 */ /* 0x040fe40000410000 */
[C---:B------:R-:W-:Y:S02]  /*b0a0*/  FMUL.FTZ R75, R3.reuse, R75 ;  /* 0x0000004b034b7220 */ /* 0x040fe40000410000 */
[C---:B--2---:R-:W-:Y:S04]  /*b0b0*/  HMMA.16816.F32.BF16 R68, R128.reuse, R124, R68 ;  /* 0x0000007c8044723c */ /* 0x044fe80000041844 */
[C---:B------:R-:W-:Y:S02]  /*b0c0*/  FMUL.FTZ R76, R132.reuse, R76 ;  /* 0x0000004c844c7220 */ /* 0x040fe40000410000 */
[C---:B------:R-:W-:Y:S02]  /*b0d0*/  FMUL.FTZ R77, R132.reuse, R77 ;  /* 0x0000004d844d7220 */ /* 0x040fe40000410000 */
[C---:B------:R-:W-:Y:S01]  /*b0e0*/  HMMA.16816.F32.BF16 R72, R128.reuse, R126, R72 ;  /* 0x0000007e8048723c */ /* 0x040fe20000041848 */
[----:B------:R-:W2:Y:S03]  /*b0f0*/  LDSM.16.MT88.4 R124, [R177+UR4+0x900] ;  /* 0x00090004b17c783b */ /* 0x000ea60008004200 */
[C---:B------:R-:W-:Y:S02]  /*b100*/  FMUL.FTZ R78, R3.reuse, R78 ;  /* 0x0000004e034e7220 */ /* 0x040fe40000410000 */
[C---:B------:R-:W-:Y:S02]  /*b110*/  FMUL.FTZ R79, R3.reuse, R79 ;  /* 0x0000004f034f7220 */ /* 0x040fe40000410000 */
[C---:B------:R-:W-:Y:S04]  /*b120*/  FMUL.FTZ R80, R132.reuse, R80 ;  /* 0x0000005084507220 */ /* 0x040fe80000410000 */
[C---:B------:R-:W-:Y:S01]  /*b130*/  FMUL.FTZ R81, R132.reuse, R81 ;  /* 0x0000005184517220 */ /* 0x040fe20000410000 */
[C---:B---3--:R-:W-:Y:S03]  /*b140*/  HMMA.16816.F32.BF16 R76, R128.reuse, R136, R76 ;  /* 0x00000088804c723c */ /* 0x048fe6000004184c */
[C---:B------:R-:W-:Y:S02]  /*b150*/  FMUL.FTZ R82, R3.reuse, R82 ;  /* 0x0000005203527220 */ /* 0x040fe40000410000 */
[C---:B------:R-:W-:Y:S02]  /*b160*/  FMUL.FTZ R83, R3.reuse, R83 ;  /* 0x0000005303537220 */ /* 0x040fe40000410000 */
[C---:B------:R-:W-:Y:S02]  /*b170*/  FMUL.FTZ R84, R132.reuse, R84 ;  /* 0x0000005484547220 */ /* 0x040fe40000410000 */
[C---:B------:R-:W-:Y:S03]  /*b180*/  FMUL.FTZ R85, R132.reuse, R85 ;  /* 0x0000005584557220 */ /* 0x040fe60000410000 */
[C---:B------:R-:W-:Y:S01]  /*b190*/  HMMA.16816.F32.BF16 R80, R128.reuse, R138, R80 ;  /* 0x0000008a8050723c */ /* 0x040fe20000041850 */
[----:B------:R-:W3:Y:S02]  /*b1a0*/  LDSM.16.MT88.4 R136, [R176+UR4+0x900] ;  /* 0x00090004b088783b */ /* 0x000ee40008004200 */
[C---:B------:R-:W-:Y:S02]  /*b1b0*/  FMUL.FTZ R86, R3.reuse, R86 ;  /* 0x0000005603567220 */ /* 0x040fe40000410000 */
[C---:B------:R-:W-:Y:S02]  /*b1c0*/  FMUL.FTZ R87, R3.reuse, R87 ;  /* 0x0000005703577220 */ /* 0x040fe40000410000 */
[C---:B------:R-:W-:Y:S02]  /*b1d0*/  FMUL.FTZ R88, R132.reuse, R88 ;  /* 0x0000005884587220 */ /* 0x040fe40000410000 */
[C---:B------:R-:W-:Y:S03]  /*b1e0*/  FMUL.FTZ R89, R132.reuse, R89 ;  /* 0x0000005984597220 */ /* 0x040fe60000410000 */
[C---:B-----5:R-:W-:Y:S03]  /*b1f0*/  HMMA.16816.F32.BF16 R84, R128.reuse, R140, R84 ;  /* 0x0000008c8054723c */ /* 0x060fe60000041854 */
[C---:B------:R-:W-:Y:S02]  /*b200*/  FMUL.FTZ R90, R3.reuse, R90 ;  /* 0x0000005a035a7220 */ /* 0x040fe40000410000 */
[C---:B------:R-:W-:Y:S02]  /*b210*/  FMUL.FTZ R91, R3.reuse, R91 ;  /* 0x0000005b035b7220 */ /* 0x040fe40000410000 */
[C---:B------:R-:W-:Y:S02]  /*b220*/  FMUL.FTZ R92, R132.reuse, R92 ;  /* 0x0000005c845c7220 */ /* 0x040fe40000410000 */
[C---:B------:R-:W-:Y:S03]  /*b230*/  FMUL.FTZ R93, R132.reuse, R93 ;  /* 0x0000005d845d7220 */ /* 0x040fe60000410000 */
[C---:B------:R-:W-:Y:S01]  /*b240*/  HMMA.16816.F32.BF16 R88, R128.reuse, R142, R88 ;  /* 0x0000008e8058723c */ /* 0x040fe20000041858 */
[----:B------:R-:W5:Y:S02]  /*b250*/  LDSM.16.MT88.4 R140, [R134+0x900] ;  /* 0x00090000868c783b */ /* 0x000f640000004200 */
[C---:B------:R-:W-:Y:S02]  /*b260*/  FMUL.FTZ R94, R3.reuse, R94 ;  /* 0x0000005e035e7220 */ /* 0x040fe40000410000 */
[C---:B------:R-:W-:Y:S02]  /*b270*/  FMUL.FTZ R95, R3.reuse, R95 ;  /* 0x0000005f035f7220 */ /* 0x040fe40000410000 */
[C---:B------:R-:W-:Y:S02]  /*b280*/  FMUL.FTZ R96, R132.reuse, R96 ;  /* 0x0000006084607220 */ /* 0x040fe40000410000 */
[C---:B------:R-:W-:Y:S03]  /*b290*/  FMUL.FTZ R97, R132.reuse, R97 ;  /* 0x0000006184617220 */ /* 0x040fe60000410000 */
[C---:B------:R-:W-:Y:S03]  /*b2a0*/  HMMA.16816.F32.BF16 R92, R128.reuse, R12, R92 ;  /* 0x0000000c805c723c */ /* 0x040fe6000004185c */
[C---:B------:R-:W-:Y:S02]  /*b2b0*/  FMUL.FTZ R98, R3.reuse, R98 ;  /* 0x0000006203627220 */ /* 0x040fe40000410000 */
[----:B------:R-:W-:Y:S02]  /*b2c0*/  FMUL.FTZ R99, R3, R99 ;  /* 0x0000006303637220 */ /* 0x000fe40000410000 */
[----:B-1----:R-:W-:Y:S01]  /*b2d0*/  F2FP.BF16.PACK_AB R12, R167, R166 ;  /* 0x000000a6a70c723e */ /* 0x002fe200000010ff */
[----:B------:R-:W-:Y:S01]  /*b2e0*/  FFMA.FTZ R156, R132, R197, R156 ;  /* 0x000000c5849c7223 */ /* 0x000fe2000001009c */
[----:B----4-:R-:W-:Y:S03]  /*b2f0*/  F2FP.BF16.PACK_AB R13, R169, R168 ;  /* 0x000000a8a90d723e */ /* 0x010fe600000010ff */
[----:B------:R-:W-:Y:S01]  /*b300*/  HMMA.16816.F32.BF16 R96, R128, R14, R96 ;  /* 0x0000000e8060723c */ /* 0x000fe20000041860 */
[----:B------:R-:W-:Y:S02]  /*b310*/  LDSM.16.MT88.4 R128, [R133+0x4900] ;  /* 0x004900008580783b */ /* 0x000fe40000004200 */
[----:B------:R-:W-:Y:S01]  /*b320*/  FFMA.FTZ R160, R3, R198, R160 ;  /* 0x000000c603a07223 */ /* 0x000fe200000100a0 */
[----:B------:R-:W-:Y:S01]  /*b330*/  IADD3 R3, R202, -0x2, RZ ;  /* 0xfffffffeca037810 */ /* 0x000fe20007ffe0ff */
[----:B------:R-:W-:Y:S02]  /*b340*/  FADD.FTZ R157, R157, R156 ;  /* 0x0000009c9d9d7221 */ /* 0x000fe40000010000 */
[----:B------:R-:W-:Y:S01]  /*b350*/  F2FP.BF16.PACK_AB R14, R171, R170 ;  /* 0x000000aaab0e723e */ /* 0x000fe200000010ff */
[----:B------:R-:W-:Y:S01]  /*b360*/  FADD.FTZ R161, R161, R160 ;  /* 0x000000a0a1a17221 */ /* 0x000fe20000010000 */
[----:B------:R-:W-:Y:S02]  /*b370*/  F2FP.BF16.PACK_AB R15, R173, R172 ;  /* 0x000000acad0f723e */ /* 0x000fe400000010ff */
[----:B------:R-:W-:Y:S01]  /*b380*/  ISETP.GE.AND P0, PT, R3, UR11, PT ;  /* 0x0000000b03007c0c */ /* 0x000fe2000bf06270 */
[----:B------:R-:W-:Y:S02]  /*b390*/  FADD.FTZ R158, R158, R157 ;  /* 0x0000009d9e9e7221 */ /* 0x000fe40000010000 */
[----:B------:R-:W-:Y:S02]  /*b3a0*/  FADD.FTZ R162, R162, R161 ;  /* 0x000000a1a2a27221 */ /* 0x000fe40000010000 */
[C---:B--2---:R-:W-:Y:S05]  /*b3b0*/  HMMA.16816.F32.BF16 R4, R12.reuse, R124, R4 ;  /* 0x0000007c0c04723c */ /* 0x044fea0000041804 */
        /* <DEDUP_REMOVED lines=10> */
[----:B------:R-:W2:Y:S03]  /*b460*/  LDSM.16.MT88.4 R16, [R177+UR4+0x4900] ;  /* 0x00490004b110783b */ /* 0x000ea60008004200 */
[----:B------:R-:W-:Y:S02]  /*b470*/  FADD.FTZ R170, R170, R167 ;  /* 0x000000a7aaaa7221 */ /* 0x000fe40000010000 */
[----:B------:R-:W-:Y:S02]  /*b480*/  FADD.FTZ R172, R172, R169 ;  /* 0x000000a9acac7221 */ /* 0x000fe40000010000 */
[C---:B---3--:R-:W-:Y:S04]  /*b490*/  HMMA.16816.F32.BF16 R108, R12.reuse, R136, R108 ;  /* 0x000000880c6c723c */ /* 0x048fe8000004186c */
[----:B------:R-:W-:Y:S02]  /*b4a0*/  FADD.FTZ R171, R171, R170 ;  /* 0x000000aaabab7221 */ /* 0x000fe40000010000 */
[----:B------:R-:W-:Y:S02]  /*b4b0*/  FADD.FTZ R173, R173, R172 ;  /* 0x000000acadad7221 */ /* 0x000fe40000010000 */
[C---:B------:R-:W-:Y:S01]  /*b4c0*/  HMMA.16816.F32.BF16 R112, R12.reuse, R138, R112 ;  /* 0x0000008a0c70723c */ /* 0x040fe20000041870 */
[----:B------:R-:W3:Y:S07]  /*b4d0*/  LDSM.16.MT88.4 R136, [R176+UR4+0x4900] ;  /* 0x00490004b088783b */ /* 0x000eee0008004200 */
[C---:B-----5:R-:W-:Y:S08]  /*b4e0*/  HMMA.16816.F32.BF16 R116, R12.reuse, R140, R116 ;  /* 0x0000008c0c74723c */ /* 0x060ff00000041874 */
[C---:B------:R-:W-:Y:S01]  /*b4f0*/  HMMA.16816.F32.BF16 R120, R12.reuse, R142, R120 ;  /* 0x0000008e0c78723c */ /* 0x040fe20000041878 */
[----:B------:R-:W-:Y:S07]  /*b500*/  LDSM.16.MT88.4 R140, [R176+UR4+0x1100] ;  /* 0x00110004b08c783b */ /* 0x000fee0008004200 */
[C---:B------:R-:W-:Y:S08]  /*b510*/  HMMA.16816.F32.BF16 R36, R12.reuse, R144, R36 ;  /* 0x000000900c24723c */ /* 0x040ff00000041824 */
[C---:B------:R-:W-:Y:S01]  /*b520*/  HMMA.16816.F32.BF16 R40, R12.reuse, R146, R40 ;  /* 0x000000920c28723c */ /* 0x040fe20000041828 */
[----:B------:R-:W-:Y:S07]  /*b530*/  LDSM.16.MT88.4 R144, [R177+UR4+0x5900] ;  /* 0x00590004b190783b */ /* 0x000fee0008004200 */
        /* <DEDUP_REMOVED lines=8> */
[----:B------:R-:W4:Y:S01]  /*b5c0*/  LDSM.16.MT88.4 R20, [R134+0x4900] ;  /* 0x004900008614783b */ /* 0x000f220000004200 */
[--C-:B------:R-:W-:Y:S01]  /*b5d0*/  FFMA.FTZ R152, R24, c[0x0][0x2d0], -R165.reuse ;  /* 0x0000b40018987a23 */ /* 0x100fe200000108a5 */
[C---:B------:R-:W-:Y:S01]  /*b5e0*/  HMMA.16816.F32.BF16 R56, R12.reuse, R154, R56 ;  /* 0x0000009a0c38723c */ /* 0x040fe20000041838 */
[----:B------:R-:W5:Y:S03]  /*b5f0*/  MUFU.EX2 R149, R149 ;  /* 0x0000009500957308 */ /* 0x000f660000000800 */
[--C-:B------:R-:W-:Y:S02]  /*b600*/  FFMA.FTZ R153, R25, c[0x0][0x2d0], -R165.reuse ;  /* 0x0000b40019997a23 */ /* 0x100fe400000108a5 */
[----:B------:R-:W-:Y:S02]  /*b610*/  FFMA.FTZ R165, R33, c[0x0][0x2d0], -R165 ;  /* 0x0000b40021a57a23 */ /* 0x000fe400000108a5 */
[C---:B-1----:R-:W-:Y:S03]  /*b620*/  HMMA.16816.F32.BF16 R60, R12.reuse, R124, R60 ;  /* 0x0000007c0c3c723c */ /* 0x042fe6000004183c */
[----:B------:R-:W-:Y:S01]  /*b630*/  MUFU.EX2 R150, R150 ;  /* 0x0000009600967308 */ /* 0x000fe20000000800 */
[--C-:B------:R-:W-:Y:S02]  /*b640*/  FFMA.FTZ R154, R26, c[0x0][0x2d0], -R164.reuse ;  /* 0x0000b4001a9a7a23 */ /* 0x100fe400000108a4 */
[--C-:B------:R-:W-:Y:S02]  /*b650*/  FFMA.FTZ R155, R27, c[0x0][0x2d0], -R164.reuse ;  /* 0x0000b4001b9b7a23 */ /* 0x100fe400000108a4 */
[C---:B------:R-:W-:Y:S01]  /*b660*/  HMMA.16816.F32.BF16 R64, R12.reuse, R126, R64 ;  /* 0x0000007e0c40723c */ /* 0x040fe20000041840 */
[----:B------:R-:W-:Y:S03]  /*b670*/  LDSM.16.MT88.4 R124, [R133+0x1100] ;  /* 0x00110000857c783b */ /* 0x000fe60000004200 */
[----:B------:R-:W-:Y:S01]  /*b680*/  FFMA.FTZ R164, R35, c[0x0][0x2d0], -R164 ;  /* 0x0000b40023a47a23 */ /* 0x000fe200000108a4 */
[----:B------:R-:W1:Y:S03]  /*b690*/  MUFU.EX2 R151, R151 ;  /* 0x0000009700977308 */ /* 0x000e660000000800 */
[C---:B--2---:R-:W-:Y:S01]  /*b6a0*/  HMMA.16816.F32.BF16 R68, R12.reuse, R16, R68 ;  /* 0x000000100c44723c */ /* 0x044fe20000041844 */
[----:B------:R-:W-:Y:S06]  /*b6b0*/  LDSM.16.MT88.4 R24, [R134+0x1100] ;  /* 0x001100008618783b */ /* 0x000fec0000004200 */
[----:B------:R-:W-:Y:S01]  /*b6c0*/  MUFU.EX2 R152, R152 ;  /* 0x0000009800987308 */ /* 0x000fe20000000800 */
[C---:B------:R-:W-:Y:S01]  /*b6d0*/  HMMA.16816.F32.BF16 R72, R12.reuse, R18, R72 ;  /* 0x000000120c48723c */ /* 0x040fe20000041848 */
[----:B------:R-:W2:Y:S07]  /*b6e0*/  LDSM.16.MT88.4 R16, [R177+UR4+0x1100] ;  /* 0x00110004b110783b */ /* 0x000eae0008004200 */
[C---:B------:R-:W-:Y:S01]  /*b6f0*/  HMMA.16816.F32.BF16 R76, R12.reuse, R128, R76 ;  /* 0x000000800c4c723c */ /* 0x040fe2000004184c */
[----:B------:R-:W-:Y:S01]  /*b700*/  LDSM.16.MT88.4 R32, [R134+0x1900] ;  /* 0x001900008620783b */ /* 0x000fe20000004200 */
[----:B------:R-:W1:Y:S06]  /*b710*/  MUFU.EX2 R153, R153 ;  /* 0x0000009900997308 */ /* 0x000e6c0000000800 */
[C---:B------:R-:W-:Y:S01]  /*b720*/  HMMA.16816.F32.BF16 R80, R12.reuse, R130, R80 ;  /* 0x000000820c50723c */ /* 0x040fe20000041850 */
[----:B------:R-:W1:Y:S03]  /*b730*/  LDSM.16.MT88.4 R128, [R177+UR4+0x3100] ;  /* 0x00310004b180783b */ /* 0x000e660008004200 */
[----:B------:R-:W-:Y:S04]  /*b740*/  MUFU.EX2 R154, R154 ;  /* 0x0000009a009a7308 */ /* 0x000fe80000000800 */
[C---:B---3--:R-:W-:Y:S06]  /*b750*/  HMMA.16816.F32.BF16 R84, R12.reuse, R136, R84 ;  /* 0x000000880c54723c */ /* 0x048fec0000041854 */
[----:B------:R-:W3:Y:S02]  /*b760*/  MUFU.EX2 R155, R155 ;  /* 0x0000009b009b7308 */ /* 0x000ee40000000800 */
[C---:B------:R-:W-:Y:S01]  /*b770*/  HMMA.16816.F32.BF16 R88, R12.reuse, R138, R88 ;  /* 0x0000008a0c58723c */ /* 0x040fe20000041858 */
[----:B------:R-:W-:Y:S07]  /*b780*/  LDSM.16.MT88.4 R136, [R176+UR4+0x3900] ;  /* 0x00390004b088783b */ /* 0x000fee0008004200 */
[C---:B----4-:R-:W-:Y:S01]  /*b790*/  HMMA.16816.F32.BF16 R92, R12.reuse, R20, R92 ;  /* 0x000000140c5c723c */ /* 0x050fe2000004185c */
[----:B------:R-:W4:Y:S07]  /*b7a0*/  MUFU.EX2 R165, R165 ;  /* 0x000000a500a57308 */ /* 0x000f2e0000000800 */
[----:B------:R-:W-:Y:S01]  /*b7b0*/  HMMA.16816.F32.BF16 R96, R12, R22, R96 ;  /* 0x000000160c60723c */ /* 0x000fe20000041860 */
[----:B------:R-:W4:Y:S02]  /*b7c0*/  LDSM.16.MT88.4 R20, [R133+0x3100] ;  /* 0x003100008514783b */ /* 0x000f240000004200 */
[----:B------:R-:W4:Y:S04]  /*b7d0*/  MUFU.EX2 R164, R164 ;  /* 0x000000a400a47308 */ /* 0x000f280000000800 */
[----:B-----5:R-:W-:Y:S01]  /*b7e0*/  F2FP.BF16.PACK_AB R12, R149, R148 ;  /* 0x00000094950c723e */ /* 0x020fe200000010ff */
[----:B------:R-:W-:Y:S01]  /*b7f0*/  FADD.FTZ R148, R148, R171 ;  /* 0x000000ab94947221 */ /* 0x000fe20000010000 */
[----:B-1----:R-:W-:Y:S03]  /*b800*/  F2FP.BF16.PACK_AB R13, R151, R150 ;  /* 0x00000096970d723e */ /* 0x002fe600000010ff */
[----:B------:R-:W-:Y:S01]  /*b810*/  F2FP.BF16.PACK_AB R14, R153, R152 ;  /* 0x00000098990e723e */ /* 0x000fe200000010ff */
[----:B------:R-:W-:Y:S01]  /*b820*/  FADD.FTZ R150, R150, R173 ;  /* 0x000000ad96967221 */ /* 0x000fe20000010000 */
[----:B---3--:R-:W-:Y:S01]  /*b830*/  F2FP.BF16.PACK_AB R15, R155, R154 ;  /* 0x0000009a9b0f723e */ /* 0x008fe200000010ff */
        /* <DEDUP_REMOVED lines=8> */
[----:B------:R-:W1:Y:S07]  /*b8c0*/  LDSM.16.MT88.4 R16, [R176+UR4+0x3100] ;  /* 0x00310004b010783b */ /* 0x000e6e0008004200 */
[C---:B------:R-:W-:Y:S08]  /*b8d0*/  HMMA.16816.F32.BF16 R100, R12.reuse, R124, R100 ;  /* 0x0000007c0c64723c */ /* 0x040ff00000041864 */
[C---:B------:R-:W-:Y:S01]  /*b8e0*/  HMMA.16816.F32.BF16 R104, R12.reuse, R126, R104 ;  /* 0x0000007e0c68723c */ /* 0x040fe20000041868 */
[----:B------:R-:W-:Y:S07]  /*b8f0*/  LDSM.16.MT88.4 R124, [R177+UR4+0x5100] ;  /* 0x00510004b17c783b */ /* 0x000fee0008004200 */
[C---:B------:R-:W-:Y:S08]  /*b900*/  HMMA.16816.F32.BF16 R108, R12.reuse, R140, R108 ;  /* 0x0000008c0c6c723c */ /* 0x040ff0000004186c */
[C---:B------:R-:W-:Y:S01]  /*b910*/  HMMA.16816.F32.BF16 R112, R12.reuse, R142, R112 ;  /* 0x0000008e0c70723c */ /* 0x040fe20000041870 */
[----:B------:R-:W-:Y:S07]  /*b920*/  LDSM.16.MT88.4 R140, [R134+0x3900] ;  /* 0x00390000868c783b */ /* 0x000fee0000004200 */
[C---:B------:R-:W-:Y:S08]  /*b930*/  HMMA.16816.F32.BF16 R116, R12.reuse, R24, R116 ;  /* 0x000000180c74723c */ /* 0x040ff00000041874 */
[C---:B------:R-:W-:Y:S01]  /*b940*/  HMMA.16816.F32.BF16 R120, R12.reuse, R26, R120 ;  /* 0x0000001a0c78723c */ /* 0x040fe20000041878 */
[----:B------:R-:W2:Y:S07]  /*b950*/  LDSM.16.MT88.4 R24, [R134+0x3100] ;  /* 0x003100008618783b */ /* 0x000eae0000004200 */
[C---:B------:R-:W-:Y:S08]  /*b960*/  HMMA.16816.F32.BF16 R36, R12.reuse, R128, R36 ;  /* 0x000000800c24723c */ /* 0x040ff00000041824 */
[C---:B------:R-:W-:Y:S08]  /*b970*/  HMMA.16816.F32.BF16 R40, R12.reuse, R130, R40 ;  /* 0x000000820c28723c */ /* 0x040ff00000041828 */
[C---:B----4-:R-:W-:Y:S08]  /*b980*/  HMMA.16816.F32.BF16 R44, R12.reuse, R20, R44 ;  /* 0x000000140c2c723c */ /* 0x050ff0000004182c */
[C---:B------:R-:W-:Y:S01]  /*b990*/  HMMA.16816.F32.BF16 R48, R12.reuse, R22, R48 ;  /* 0x000000160c30723c */ /* 0x040fe20000041830 */
[----:B------:R-:W3:Y:S07]  /*b9a0*/  LDSM.16.MT88.4 R20, [R133+0x5100] ;  /* 0x005100008514783b */ /* 0x000eee0000004200 */
[C---:B-1----:R-:W-:Y:S08]  /*b9b0*/  HMMA.16816.F32.BF16 R52, R12.reuse, R16, R52 ;  /* 0x000000100c34723c */ /* 0x042ff00000041834 */
[C---:B------:R-:W-:Y:S01]  /*b9c0*/  HMMA.16816.F32.BF16 R56, R12.reuse, R18, R56 ;  /* 0x000000120c38723c */ /* 0x040fe20000041838 */
[----:B------:R-:W1:Y:S07]  /*b9d0*/  LDSM.16.MT88.4 R16, [R176+UR4+0x5100] ;  /* 0x00510004b010783b */ /* 0x000e6e0008004200 */
[C---:B--2---:R-:W-:Y:S08]  /*b9e0*/  HMMA.16816.F32.BF16 R60, R12.reuse, R24, R60 ;  /* 0x000000180c3c723c */ /* 0x044ff0000004183c */
[C---:B------:R-:W-:Y:S01]  /*b9f0*/  HMMA.16816.F32.BF16 R64, R12.reuse, R26, R64 ;  /* 0x0000001a0c40723c */ /* 0x040fe20000041840 */
[----:B------:R-:W2:Y:S07]  /*ba00*/  LDSM.16.MT88.4 R24, [R134+0x5100] ;  /* 0x005100008618783b */ /* 0x000eae0000004200 */
[C---:B------:R-:W-:Y:S08]  /*ba10*/  HMMA.16816.F32.BF16 R68, R12.reuse, R124, R68 ;  /* 0x0000007c0c44723c */ /* 0x040ff00000041844 */
[C---:B------:R-:W-:Y:S01]  /*ba20*/  HMMA.16816.F32.BF16 R72, R12.reuse, R126, R72 ;  /* 0x0000007e0c48723c */ /* 0x040fe20000041848 */
[----:B------:R-:W4:Y:S07]  /*ba30*/  LDSM.16.MT88.4 R124, [R177+UR4+0x1900] ;  /* 0x00190004b17c783b */ /* 0x000f2e0008004200 */
[C---:B---3--:R-:W-:Y:S08]  /*ba40*/  HMMA.16816.F32.BF16 R76, R12.reuse, R20, R76 ;  /* 0x000000140c4c723c */ /* 0x048ff0000004184c */
[C---:B------:R-:W-:Y:S01]  /*ba50*/  HMMA.16816.F32.BF16 R80, R12.reuse, R22, R80 ;  /* 0x000000160c50723c */ /* 0x040fe20000041850 */
[----:B------:R-:W3:Y:S07]  /*ba60*/  LDSM.16.MT88.4 R20, [R133+0x1900] ;  /* 0x001900008514783b */ /* 0x000eee0000004200 */
[C---:B-1----:R-:W-:Y:S08]  /*ba70*/  HMMA.16816.F32.BF16 R84, R12.reuse, R16, R84 ;  /* 0x000000100c54723c */ /* 0x042ff00000041854 */
[C---:B------:R-:W-:Y:S01]  /*ba80*/  HMMA.16816.F32.BF16 R88, R12.reuse, R18, R88 ;  /* 0x000000120c58723c */ /* 0x040fe20000041858 */
[----:B------:R-:W1:Y:S07]  /*ba90*/  LDSM.16.MT88.4 R16, [R177+UR4+0x3900] ;  /* 0x00390004b110783b */ /* 0x000e6e0008004200 */
[C---:B--2---:R-:W-:Y:S08]  /*baa0*/  HMMA.16816.F32.BF16 R92, R12.reuse, R24, R92 ;  /* 0x000000180c5c723c */ /* 0x044ff0000004185c */
[----:B------:R-:W-:Y:S01]  /*bab0*/  HMMA.16816.F32.BF16 R96, R12, R26, R96 ;  /* 0x0000001a0c60723c */ /* 0x000fe20000041860 */
[----:B------:R-:W2:Y:S06]  /*bac0*/  LDSM.16.MT88.4 R24, [R133+0x3900] ;  /* 0x003900008518783b */ /* 0x000eac0000004200 */
        /* <DEDUP_REMOVED lines=9> */
[C---:B----4-:R-:W-:Y:S03]  /*bb60*/  HMMA.16816.F32.BF16 R128, R12.reuse, R124, R4 ;  /* 0x0000007c0c80723c */ /* 0x050fe60000041804 */
[----:B------:R-:W-:Y:S02]  /*bb70*/  FADD.FTZ R213, R213, R210 ;  /* 0x000000d2d5d57221 */ /* 0x000fe40000010000 */
[----:B------:R-:W-:Y:S02]  /*bb80*/  FADD.FTZ R197, R165, R212 ;  /* 0x000000d4a5c57221 */ /* 0x000fe40000010000 */
[----:B------:R-:W-:Y:S01]  /*bb90*/  FADD.FTZ R198, R164, R213 ;  /* 0x000000d5a4c67221 */ /* 0x000fe20000010000 */
[C---:B------:R-:W-:Y:S01]  /*bba0*/  HMMA.16816.F32.BF16 R124, R12.reuse, R126, R8 ;  /* 0x0000007e0c7c723c */ /* 0x040fe20000041808 */
[----:B------:R-:W4:Y:S07]  /*bbb0*/  LDSM.16.MT88.4 R8, [R133+0x5900] ;  /* 0x005900008508783b */ /* 0x000f2e0000004200 */
[C---:B---3--:R-:W-:Y:S08]  /*bbc0*/  HMMA.16816.F32.BF16 R100, R12.reuse, R20, R100 ;  /* 0x000000140c64723c */ /* 0x048ff00000041864 */
[C---:B------:R-:W-:Y:S01]  /*bbd0*/  HMMA.16816.F32.BF16 R104, R12.reuse, R22, R104 ;  /* 0x000000160c68723c */ /* 0x040fe20000041868 */
[----:B------:R-:W-:Y:S07]  /*bbe0*/  LDSM.16.MT88.4 R20, [R134+0x5900] ;  /* 0x005900008614783b */ /* 0x000fee0000004200 */
[C---:B------:R-:W-:Y:S08]  /*bbf0*/  HMMA.16816.F32.BF16 R108, R12.reuse, R28, R108 ;  /* 0x0000001c0c6c723c */ /* 0x040ff0000004186c */
[C---:B------:R-:W-:Y:S08]  /*bc00*/  HMMA.16816.F32.BF16 R112, R12.reuse, R30, R112 ;  /* 0x0000001e0c70723c */ /* 0x040ff00000041870 */
[C---:B------:R-:W-:Y:S08]  /*bc10*/  HMMA.16816.F32.BF16 R116, R12.reuse, R32, R116 ;  /* 0x000000200c74723c */ /* 0x040ff00000041874 */
[C---:B------:R-:W-:Y:S08]  /*bc20*/  HMMA.16816.F32.BF16 R120, R12.reuse, R34, R120 ;  /* 0x000000220c78723c */ /* 0x040ff00000041878 */
[C---:B-1----:R-:W-:Y:S08]  /*bc30*/  HMMA.16816.F32.BF16 R36, R12.reuse, R16, R36 ;  /* 0x000000100c24723c */ /* 0x042ff00000041824 */
[C---:B------:R-:W-:Y:S01]  /*bc40*/  HMMA.16816.F32.BF16 R40, R12.reuse, R18, R40 ;  /* 0x000000120c28723c */ /* 0x040fe20000041828 */
[----:B------:R-:W1:Y:S07]  /*bc50*/  LDSM.16.MT88.4 R16, [R176+UR4+0x5900] ;  /* 0x00590004b010783b */ /* 0x000e6e0008004200 */
        /* <DEDUP_REMOVED lines=10> */
[C---:B-1----:R-:W-:Y:S08]  /*bd00*/  HMMA.16816.F32.BF16 R84, R12.reuse, R16, R84 ;  /* 0x000000100c54723c */ /* 0x042ff00000041854 */
[C---:B------:R-:W-:Y:S08]  /*bd10*/  HMMA.16816.F32.BF16 R88, R12.reuse, R18, R88 ;  /* 0x000000120c58723c */ /* 0x040ff00000041858 */
[C---:B------:R-:W-:Y:S08]  /*bd20*/  HMMA.16816.F32.BF16 R92, R12.reuse, R20, R92 ;  /* 0x000000140c5c723c */ /* 0x040ff0000004185c */
[----:B------:R-:W-:Y:S01]  /*bd30*/  HMMA.16816.F32.BF16 R96, R12, R22, R96 ;  /* 0x000000160c60723c */ /* 0x000fe20000041860 */
[----:B------:R-:W-:-:S07]  /*bd40*/  @!P0 BRA `(.L_x_5095) ;  /* 0x0000040000008947 */ /* 0x000fce0003800000 */
        /* <DEDUP_REMOVED lines=64> */
.L_x_5095:
        /* <DEDUP_REMOVED lines=9> */
.L_x_5093:
[----:B------:R-:W-:-:S13]  /*c1e0*/  ISETP.GE.AND P0, PT, R202, UR11, PT ;  /* 0x0000000bca007c0c */ /* 0x000fda000bf06270 */
[----:B------:R-:W-:Y:S05]  /*c1f0*/  @!P0 BRA `(.L_x_5097) ;  /* 0x0000366000008947 */ /* 0x000fea0003800000 */
[----:B------:R-:W-:Y:S01]  /*c200*/  LOP3.LUT P0, RZ, R201, 0x4, RZ, 0xc0, !PT ;  /* 0x00000004c9ff7812 */ /* 0x000fe2000780c0ff */
[----:B------:R-:W-:Y:S01]  /*c210*/  IMAD.MOV.U32 R3, RZ, RZ, R0 ;  /* 0x000000ffff037224 */ /* 0x000fe200078e0000 */
[----:B------:R-:W-:Y:S01]  /*c220*/  SHF.R.S32.HI R201, RZ, 0x1f, R200 ;  /* 0x0000001fffc97819 */ /* 0x000fe200000114c8 */
[----:B------:R-:W-:Y:S01]  /*c230*/  IMAD.MOV.U32 R184, RZ, RZ, 0x40 ;  /* 0x00000040ffb87424 */ /* 0x000fe200078e00ff */
[----:B------:R-:W-:Y:S01]  /*c240*/  SHF.R.S32.HI R0, RZ, 0x1f, R199 ;  /* 0x0000001fff007819 */ /* 0x000fe200000114c7 */
[C---:B------:R-:W-:Y:S01]  /*c250*/  IMAD.SHL.U32 R203, R200.reuse, 0x2, RZ ;  /* 0x00000002c8cb7824 */ /* 0x040fe200078e00ff */
[----:B------:R-:W-:Y:S01]  /*c260*/  SHF.L.U64.HI R201, R200, 0x1, R201 ;  /* 0x00000001c8c97819 */ /* 0x000fe200000102c9 */
[----:B------:R-:W-:Y:S01]  /*c270*/  IMAD.MOV.U32 R132, RZ, RZ, R2 ;  /* 0x000000ffff847224 */ /* 0x000fe200078e0002 */
[C---:B------:R-:W-:Y:S01]  /*c280*/  SHF.L.U64.HI R200, R199.reuse, 0x1, R0 ;  /* 0x00000001c7c87819 */ /* 0x040fe20000010200 */
[----:B------:R-:W-:Y:S01]  /*c290*/  IMAD.SHL.U32 R199, R199, 0x2, RZ ;  /* 0x00000002c7c77824 */ /* 0x000fe200078e00ff */
[----:B------:R-:W-:-:S02]  /*c2a0*/  SEL R184, R184, 0xffffffc0, !P0 ;  /* 0xffffffc0b8b87807 */ /* 0x000fc40004000000 */
.L_x_5108:
[----:B------:R-:W-:Y:S04]  /*c2b0*/  DEPBAR.LE SB0, 0x2 ;  /* 0x000080800000791a */ /* 0x000fe80000000000 */
[----:B------:R-:W-:Y:S01]  /*c2c0*/  BAR.SYNC.DEFER_BLOCKING 0x0 ;  /* 0x0000000000007b1d */ /* 0x000fe20000010000 */
[----:B------:R-:W-:Y:S01]  /*c2d0*/  UIMAD UR4, UR5, 0x6000, URZ ;  /* 0x00006000050478a4 */ /* 0x000fe2000f8e023f */
[----:B------:R-:W-:Y:S05]  /*c2e0*/  ISETP.LE.AND P0, PT, R202, UR11, PT ;  /* 0x0000000bca007c0c */ /* 0x000fea000bf03270 */
        /* <DEDUP_REMOVED lines=30> */
[----:B------:R-:W2:Y:S01]  /*c4d0*/  SHFL.IDX PT, R9, R20, RZ, 0x181f ;  /* 0x00181fff14097589 */ /* 0x000ea200000e0000 */
[----:B------:R-:W-:Y:S03]  /*c4e0*/  IMAD R5, R5, 0x6000, R188 ;  /* 0x0000600005057824 */ /* 0x000fe600078e02bc */
[----:B------:R-:W4:Y:S04]  /*c4f0*/  SHFL.IDX PT, R4, R21, 0x1, 0x181f ;  /* 0x00381f0015047f89 */ /* 0x000f2800000e0000 */
[----:B------:R3:W1:Y:S01]  /*c500*/  SHFL.IDX PT, R7, R20, 0x1, 0x181f ;  /* 0x00381f0014077f89 */ /* 0x00066200000e0000 */
[C---:B-----5:R-:W-:Y:S02]  /*c510*/  IADD3 R12, P0, R6.reuse, R203, RZ ;  /* 0x000000cb060c7210 */ /* 0x060fe40007f1e0ff */
[C---:B------:R-:W-:Y:S02]  /*c520*/  IADD3 R10, P2, R6.reuse, R199, RZ ;  /* 0x000000c7060a7210 */ /* 0x040fe40007f5e0ff */
[C---:B--2---:R-:W-:Y:S02]  /*c530*/  IADD3.X R13, R9.reuse, R201, RZ, P0, !PT ;  /* 0x000000c9090d7210 */ /* 0x044fe400007fe4ff */
[-C--:B------:R-:W-:Y:S01]  /*c540*/  IADD3 R8, P1, R6, R0.reuse, RZ ;  /* 0x0000000006087210 */ /* 0x080fe20007f3e0ff */
[C---:B------:R-:W-:Y:S01]  /*c550*/  IMAD.X R11, R9.reuse, 0x1, R200, P2 ;  /* 0x00000001090b7824 */ /* 0x040fe200010e06c8 */
[C---:B----4-:R-:W-:Y:S01]  /*c560*/  IADD3 R14, P0, R4.reuse, R0, RZ ;  /* 0x00000000040e7210 */ /* 0x050fe20007f1e0ff */
[----:B------:R2:W-:Y:S02]  /*c570*/  LDGSTS.E.BYPASS.LTC128B.128 [R5], [R12.64], !P5 ;  /* 0x000000000c057fae */ /* 0x0005e4000e901d54 */
[----:B------:R-:W-:Y:S01]  /*c580*/  IMAD.X R9, R9, 0x1, R2, P1 ;  /* 0x0000000109097824 */ /* 0x000fe200008e0602 */
[C---:B---3--:R-:W-:Y:S01]  /*c590*/  IADD3 R20, P1, R4.reuse, R203, RZ ;  /* 0x000000cb04147210 */ /* 0x048fe20007f3e0ff */
[----:B------:R2:W-:Y:S01]  /*c5a0*/  LDGSTS.E.BYPASS.LTC128B.128 [R5+0x2000], [R10.64], !P4 ;  /* 0x020000000a057fae */ /* 0x0005e2000e101d54 */
[C---:B-1----:R-:W-:Y:S02]  /*c5b0*/  IADD3.X R15, R7.reuse, R2, RZ, P0, !PT ;  /* 0x00000002070f7210 */ /* 0x042fe400007fe4ff */
[----:B------:R-:W-:Y:S01]  /*c5c0*/  IADD3 R6, P0, R4, R199, RZ ;  /* 0x000000c704067210 */ /* 0x000fe20007f1e0ff */
[----:B------:R2:W-:Y:S01]  /*c5d0*/  LDGSTS.E.BYPASS.LTC128B.128 [R5+0x4000], [R8.64], !P6 ;  /* 0x0400000008057fae */ /* 0x0005e2000f101d54 */
[C---:B------:R-:W-:Y:S02]  /*c5e0*/  IMAD.X R21, R7.reuse, 0x1, R201, P1 ;  /* 0x0000000107157824 */ /* 0x040fe400008e06c9 */
[----:B------:R-:W-:Y:S03]  /*c5f0*/  IADD3.X R7, R7, R200, RZ, P0, !PT ;  /* 0x000000c807077210 */ /* 0x000fe600007fe4ff */
[----:B------:R2:W-:Y:S04]  /*c600*/  LDGSTS.E.BYPASS.LTC128B.128 [R5+0x1000], [R20.64], !P5 ;  /* 0x0100000014057fae */ /* 0x0005e8000e901d54 */
[----:B------:R2:W-:Y:S04]  /*c610*/  LDGSTS.E.BYPASS.LTC128B.128 [R5+0x3000], [R6.64], !P4 ;  /* 0x0300000006057fae */ /* 0x0005e8000e101d54 */
[----:B------:R2:W-:Y:S02]  /*c620*/  LDGSTS.E.BYPASS.LTC128B.128 [R5+0x5000], [R14.64], !P6 ;  /* 0x050000000e057fae */ /* 0x0005e4000f101d54 */
.L_x_5098:
[C---:B--234-:R-:W-:Y:S01]  /*c630*/  HMMA.16816.F32.BF16 R4, R136.reuse, R140, RZ ;  /* 0x0000008c8804723c */ /* 0x05cfe200000418ff */
[----:B------:R-:W0:Y:S01]  /*c640*/  LDGDEPBAR ;  /* 0x00000000000079af */ /* 0x000e220000000000 */
[----:B------:R-:W-:Y:S01]  /*c650*/  PLOP3.LUT P1, PT, PT, PT, UP1, 0x80, 0x0 ;  /* 0x000000000000781c */ /* 0x000fe20003f2f018 */
[----:B------:R-:W-:Y:S01]  /*c660*/  UIADD3 UR6, UR15, 0x1, URZ ;  /* 0x000000010f067890 */ /* 0x000fe2000fffe03f */
[C---:B------:R-:W-:Y:S01]  /*c670*/  IMAD.IADD R0, R184.reuse, 0x1, R29 ;  /* 0x00000001b8007824 */ /* 0x040fe200078e021d */
[C---:B------:R-:W-:Y:S01]  /*c680*/  IADD3 R135, R184.reuse, UR4, R183 ;  /* 0x00000004b8877c10 */ /* 0x040fe2000fffe0b7 */
[----:B------:R-:W-:Y:S01]  /*c690*/  IMAD.IADD R2, R184, 0x1, R133 ;  /* 0x00000001b8027824 */ /* 0x000fe200078e0285 */
[----:B------:R-:W-:Y:S01]  /*c6a0*/  PLOP3.LUT P0, PT, PT, PT, UP1, 0x80, 0x0 ;  /* 0x000000000000781c */ /* 0x000fe20003f0f018 */
[C---:B------:R-:W-:Y:S01]  /*c6b0*/  HMMA.16816.F32.BF16 R8, R136.reuse, R142, RZ ;  /* 0x0000008e8808723c */ /* 0x040fe200000418ff */
[----:B------:R-:W-:Y:S01]  /*c6c0*/  LDSM.16.M88.4 R140, [R179] ;  /* 0x00000000b38c783b */ /* 0x000fe20000000200 */
[----:B------:R-:W-:Y:S02]  /*c6d0*/  UISETP.GE.AND UP2, UPT, UR15, 0x1, UPT ;  /* 0x000000010f00788c */ /* 0x000fe4000bf46270 */
[----:B------:R-:W-:Y:S02]  /*c6e0*/  IMAD.IADD R134, R180, 0x1, R135 ;  /* 0x00000001b4867824 */ /* 0x000fe400078e0287 */
[----:B------:R-:W-:Y:S01]  /*c6f0*/  USEL UR15, UR6, URZ, !UP2 ;  /* 0x0000003f060f7287 */ /* 0x000fe2000d000000 */
[----:B------:R-:W2:Y:S01]  /*c700*/  LDSM.16.M88.4 R164, [R0+0xc100] ;  /* 0x00c1000000a4783b */ /* 0x000ea20000000200 */
[C---:B-1----:R-:W-:Y:S05]  /*c710*/  HMMA.16816.F32.BF16 R12, R136.reuse, R16, RZ ;  /* 0x00000010880c723c */ /* 0x042fea00000418ff */
[----:B------:R-:W-:Y:S03]  /*c720*/  LDSM.16.M88.4 R168, [R2+0xd900] ;  /* 0x00d9000002a8783b */ /* 0x000fe60000000200 */
[C---:B------:R-:W-:Y:S03]  /*c730*/  HMMA.16816.F32.BF16 R16, R136.reuse, R18, RZ ;  /* 0x000000128810723c */ /* 0x040fe600000418ff */
[----:B------:R-:W-:Y:S05]  /*c740*/  LDSM.16.M88.4 R172, [R134+0xe900] ;  /* 0x00e9000086ac783b */ /* 0x000fea0000000200 */
[C---:B------:R-:W-:Y:S08]  /*c750*/  HMMA.16816.F32.BF16 R20, R136.reuse, R24, RZ ;  /* 0x000000188814723c */ /* 0x040ff000000418ff */
[C---:B------:R-:W-:Y:S08]  /*c760*/  HMMA.16816.F32.BF16 R24, R136.reuse, R26, RZ ;  /* 0x0000001a8818723c */ /* 0x040ff000000418ff */
[C---:B------:R-:W-:Y:S08]  /*c770*/  HMMA.16816.F32.BF16 R28, R136.reuse, R32, RZ ;  /* 0x00000020881c723c */ /* 0x040ff000000418ff */
        /* <DEDUP_REMOVED lines=13> */
[----:B------:R-:W5:Y:S06]  /*c850*/  LDSM.16.M88.4 R144, [R178] ;  /* 0x00000000b290783b */ /* 0x000f6c0000000200 */
[----:B------:R-:W4:Y:S01]  /*c860*/  LDSM.16.M88.4 R160, [R2+0xc900] ;  /* 0x00c9000002a0783b */ /* 0x000f220000000200 */
        /* <DEDUP_REMOVED lines=8> */
[----:B------:R-:W1:Y:S07]  /*c8f0*/  LDSM.16.M88.4 R148, [R183+UR4+0xe100] ;  /* 0x00e10004b794783b */ /* 0x000e6e0008000200 */
[C---:B----4-:R-:W-:Y:S08]  /*c900*/  HMMA.16816.F32.BF16 R28, R140.reuse, R152, R28 ;  /* 0x000000988c1c723c */ /* 0x050ff0000004181c */
[----:B------:R-:W-:Y:S01]  /*c910*/  HMMA.16816.F32.BF16 R32, R140, R154, R32 ;  /* 0x0000009a8c20723c */ /* 0x000fe20000041820 */
[----:B------:R-:W3:Y:S06]  /*c920*/  LDSM.16.M88.4 R140, [R183+UR4+0xe900] ;  /* 0x00e90004b78c783b */ /* 0x000eec0008000200 */
        /* <DEDUP_REMOVED lines=10> */
[C---:B------:R-:W-:Y:S08]  /*c9d0*/  HMMA.16816.F32.BF16 R28, R144.reuse, R168, R28 ;  /* 0x000000a8901c723c */ /* 0x040ff0000004181c */
[----:B------:R-:W-:Y:S01]  /*c9e0*/  HMMA.16816.F32.BF16 R32, R144, R170, R32 ;  /* 0x000000aa9020723c */ /* 0x000fe20000041820 */
[----:B------:R-:W2:Y:S06]  /*c9f0*/  LDSM.16.M88.4 R144, [R133+0xe900] ;  /* 0x00e900008590783b */ /* 0x000eac0000000200 */
[----:B------:R-:W-:Y:S01]  /*ca00*/  LDSM.16.M88.4 R168, [R2+0xe100] ;  /* 0x00e1000002a8783b */ /* 0x000fe20000000200 */
        /* <DEDUP_REMOVED lines=8> */
[----:B------:R-:W-:Y:S07]  /*ca90*/  LDSM.16.M88.4 R152, [R0+0xe100] ;  /* 0x00e100000098783b */ /* 0x000fee0000000200 */
[C---:B-----5:R-:W-:Y:S08]  /*caa0*/  HMMA.16816.F32.BF16 R28, R136.reuse, R156, R28 ;  /* 0x0000009c881c723c */ /* 0x060ff0000004181c */
[----:B------:R-:W-:Y:S01]  /*cab0*/  HMMA.16816.F32.BF16 R32, R136, R158, R32 ;  /* 0x0000009e8820723c */ /* 0x000fe20000041820 */
[----:B------:R-:W3:Y:S06]  /*cac0*/  LDSM.16.M88.4 R136, [R133+0xf900] ;  /* 0x00f900008588783b */ /* 0x000eec0000000200 */
[----:B------:R-:W-:Y:S01]  /*cad0*/  LDSM.16.M88.4 R156, [R0+0xf100] ;  /* 0x00f10000009c783b */ /* 0x000fe20000000200 */
[C---:B--2---:R-:W-:Y:S08]  /*cae0*/  HMMA.16816.F32.BF16 R4, R160.reuse, R164, R4 ;  /* 0x000000a4a004723c */ /* 0x044ff00000041804 */
[C---:B------:R-:W-:Y:S01]  /*caf0*/  HMMA.16816.F32.BF16 R8, R160.reuse, R166, R8 ;  /* 0x000000a6a008723c */ /* 0x040fe20000041808 */
[----:B------:R-:W-:Y:S07]  /*cb00*/  LDSM.16.M88.4 R164, [R178+0x4000] ;  /* 0x00400000b2a4783b */ /* 0x000fee0000000200 */
[C---:B------:R-:W-:Y:S08]  /*cb10*/  HMMA.16816.F32.BF16 R12, R160.reuse, R144, R12 ;  /* 0x00000090a00c723c */ /* 0x040ff0000004180c */
[C---:B------:R-:W-:Y:S01]  /*cb20*/  HMMA.16816.F32.BF16 R16, R160.reuse, R146, R16 ;  /* 0x00000092a010723c */ /* 0x040fe20000041810 */
[----:B------:R-:W2:Y:S07]  /*cb30*/  LDSM.16.M88.4 R144, [R0+0xe900] ;  /* 0x00e900000090783b */ /* 0x000eae0000000200 */
[C---:B-1----:R-:W-:Y:S08]  /*cb40*/  HMMA.16816.F32.BF16 R20, R160.reuse, R148, R20 ;  /* 0x00000094a014723c */ /* 0x042ff00000041814 */
[C---:B------:R-:W-:Y:S01]  /*cb50*/  HMMA.16816.F32.BF16 R24, R160.reuse, R150, R24 ;  /* 0x00000096a018723c */ /* 0x040fe20000041818 */
[----:B------:R-:W1:Y:S07]  /*cb60*/  LDSM.16.M88.4 R148, [R0+0xf900] ;  /* 0x00f900000094783b */ /* 0x000e6e0000000200 */
[C---:B---3--:R-:W-:Y:S08]  /*cb70*/  HMMA.16816.F32.BF16 R28, R160.reuse, R136, R28 ;  /* 0x00000088a01c723c */ /* 0x048ff0000004181c */
[----:B------:R-:W-:Y:S01]  /*cb80*/  HMMA.16816.F32.BF16 R32, R160, R138, R32 ;  /* 0x0000008aa020723c */ /* 0x000fe20000041820 */
[----:B------:R-:W3:Y:S06]  /*cb90*/  LDSM.16.M88.4 R136, [R134+0xf100] ;  /* 0x00f100008688783b */ /* 0x000eec0000000200 */
[----:B------:R-:W-:Y:S01]  /*cba0*/  LDSM.16.M88.4 R160, [R181+0x8000] ;  /* 0x00800000b5a0783b */ /* 0x000fe20000000200 */
[C---:B------:R-:W-:Y:S08]  /*cbb0*/  HMMA.16816.F32.BF16 R4, R140.reuse, R152, R4 ;  /* 0x000000988c04723c */ /* 0x040ff00000041804 */
[C---:B------:R-:W-:Y:S01]  /*cbc0*/  HMMA.16816.F32.BF16 R8, R140.reuse, R154, R8 ;  /* 0x0000009a8c08723c */ /* 0x040fe20000041808 */
[----:B------:R-:W-:Y:S07]  /*cbd0*/  LDSM.16.M88.4 R152, [R183+UR4+0x10900] ;  /* 0x01090004b798783b */ /* 0x000fee0008000200 */
[C---:B--2---:R-:W-:Y:S08]  /*cbe0*/  HMMA.16816.F32.BF16 R12, R140.reuse, R144, R12 ;  /* 0x000000908c0c723c */ /* 0x044ff0000004180c */
[C---:B------:R-:W-:Y:S01]  /*cbf0*/  HMMA.16816.F32.BF16 R16, R140.reuse, R146, R16 ;  /* 0x000000928c10723c */ /* 0x040fe20000041810 */
[----:B------:R-:W2:Y:S07]  /*cc00*/  LDSM.16.M88.4 R144, [R134+0xf900] ;  /* 0x00f900008690783b */ /* 0x000eae0000000200 */
[C---:B------:R-:W-:Y:S08]  /*cc10*/  HMMA.16816.F32.BF16 R20, R140.reuse, R156, R20 ;  /* 0x0000009c8c14723c */ /* 0x040ff00000041814 */
[C---:B------:R-:W-:Y:S01]  /*cc20*/  HMMA.16816.F32.BF16 R24, R140.reuse, R158, R24 ;  /* 0x0000009e8c18723c */ /* 0x040fe20000041818 */
[----:B------:R-:W-:Y:S07]  /*cc30*/  LDSM.16.M88.4 R156, [R183+UR4+0x11100] ;  /* 0x01110004b79c783b */ /* 0x000fee0008000200 */
[C---:B-1----:R-:W-:Y:S08]  /*cc40*/  HMMA.16816.F32.BF16 R28, R140.reuse, R148, R28 ;  /* 0x000000948c1c723c */ /* 0x042ff0000004181c */
[----:B------:R-:W-:Y:S01]  /*cc50*/  HMMA.16816.F32.BF16 R32, R140, R150, R32 ;  /* 0x000000968c20723c */ /* 0x000fe20000041820 */
[----:B------:R-:W-:Y:S06]  /*cc60*/  LDSM.16.M88.4 R140, [R185+0x8000] ;  /* 0x00800000b98c783b */ /* 0x000fec0000000200 */
[----:B------:R-:W1:Y:S01]  /*cc70*/  LDSM.16.M88.4 R148, [R183+UR4+0x10100] ;  /* 0x01010004b794783b */ /* 0x000e620008000200 */
[C---:B------:R-:W-:Y:S08]  /*cc80*/  HMMA.16816.F32.BF16 R4, R164.reuse, R168, R4 ;  /* 0x000000a8a404723c */ /* 0x040ff00000041804 */
[C---:B------:R-:W-:Y:S01]  /*cc90*/  HMMA.16816.F32.BF16 R8, R164.reuse, R170, R8 ;  /* 0x000000aaa408723c */ /* 0x040fe20000041808 */
[----:B------:R-:W-:Y:S07]  /*cca0*/  LDSM.16.M88.4 R168, [R133+0x10100] ;  /* 0x0101000085a8783b */ /* 0x000fee0000000200 */
[C---:B------:R-:W-:Y:S08]  /*ccb0*/  HMMA.16816.F32.BF16 R12, R164.reuse, R172, R12 ;  /* 0x000000aca40c723c */ /* 0x040ff0000004180c */
[C---:B------:R-:W-:Y:S01]  /*ccc0*/  HMMA.16816.F32.BF16 R16, R164.reuse, R174, R16 ;  /* 0x000000aea410723c */ /* 0x040fe20000041810 */
[----:B------:R-:W-:Y:S07]  /*ccd0*/  LDSM.16.M88.4 R172, [R133+0x11900] ;  /* 0x0119000085ac783b */ /* 0x000fee0000000200 */
[C---:B---3--:R-:W-:Y:S08]  /*cce0*/  HMMA.16816.F32.BF16 R20, R164.reuse, R136, R20 ;  /* 0x00000088a414723c */ /* 0x048ff00000041814 */
[C---:B------:R-:W-:Y:S01]  /*ccf0*/  HMMA.16816.F32.BF16 R24, R164.reuse, R138, R24 ;  /* 0x0000008aa418723c */ /* 0x040fe20000041818 */
[----:B------:R-:W3:Y:S07]  /*cd00*/  LDSM.16.M88.4 R136, [R183+UR4+0x11900] ;  /* 0x01190004b788783b */ /* 0x000eee0008000200 */
[C---:B--2---:R-:W-:Y:S08]  /*cd10*/  HMMA.16816.F32.BF16 R28, R164.reuse, R144, R28 ;  /* 0x00000090a41c723c */ /* 0x044ff0000004181c */
[----:B------:R-:W-:Y:S01]  /*cd20*/  HMMA.16816.F32.BF16 R32, R164, R146, R32 ;  /* 0x00000092a420723c */ /* 0x000fe20000041820 */
[----:B------:R-:W2:Y:S06]  /*cd30*/  LDSM.16.M88.4 R144, [R133+0x10900] ;  /* 0x010900008590783b */ /* 0x000eac0000000200 */
        /* <DEDUP_REMOVED lines=12> */
[----:B------:R-:W-:Y:S06]  /*ce00*/  LDSM.16.M88.4 R136, [R179+0x8000] ;  /* 0x00800000b388783b */ /* 0x000fec0000000200 */
[----:B------:R-:W1:Y:S01]  /*ce10*/  LDSM.16.M88.4 R140, [R0+0x10100] ;  /* 0x01010000008c783b */ /* 0x000e620000000200 */
[C---:B------:R-:W-:Y:S08]  /*ce20*/  HMMA.16816.F32.BF16 R4, R160.reuse, R168, R4 ;  /* 0x000000a8a004723c */ /* 0x040ff00000041804 */
[C---:B------:R-:W-:Y:S01]  /*ce30*/  HMMA.16816.F32.BF16 R8, R160.reuse, R170, R8 ;  /* 0x000000aaa008723c */ /* 0x040fe20000041808 */
[----:B------:R-:W-:Y:S07]  /*ce40*/  LDSM.16.M88.4 R168, [R134+0x10900] ;  /* 0x0109000086a8783b */ /* 0x000fee0000000200 */
[C---:B--2---:R-:W-:Y:S08]  /*ce50*/  HMMA.16816.F32.BF16 R12, R160.reuse, R144, R12 ;  /* 0x00000090a00c723c */ /* 0x044ff0000004180c */
[C---:B------:R-:W-:Y:S01]  /*ce60*/  HMMA.16816.F32.BF16 R16, R160.reuse, R146, R16 ;  /* 0x00000092a010723c */ /* 0x040fe20000041810 */
[----:B------:R2:W3:Y:S07]  /*ce70*/  LDSM.16.M88.4 R144, [R0+0x11900] ;  /* 0x011900000090783b */ /* 0x0004ee0000000200 */
[C---:B----4-:R-:W-:Y:S08]  /*ce80*/  HMMA.16816.F32.BF16 R20, R160.reuse, R164, R20 ;  /* 0x000000a4a014723c */ /* 0x050ff00000041814 */
[C---:B------:R-:W-:Y:S01]  /*ce90*/  HMMA.16816.F32.BF16 R24, R160.reuse, R166, R24 ;  /* 0x000000a6a018723c */ /* 0x040fe20000041818 */
[----:B------:R4:W5:Y:S07]  /*cea0*/  LDSM.16.M88.4 R164, [R2+0x10100] ;  /* 0x0101000002a4783b */ /* 0x00096e0000000200 */
[C---:B------:R-:W-:Y:S04]  /*ceb0*/  HMMA.16816.F32.BF16 R28, R160.reuse, R172, R28 ;  /* 0x000000aca01c723c */ /* 0x040fe8000004181c */
[----:B--2---:R-:W-:Y:S04]  /*cec0*/  IMAD.MOV.U32 R0, RZ, RZ, R195 ;  /* 0x000000ffff007224 */ /* 0x004fe800078e00c3 */
[----:B------:R-:W-:Y:S01]  /*ced0*/  HMMA.16816.F32.BF16 R32, R160, R174, R32 ;  /* 0x000000aea020723c */ /* 0x000fe20000041820 */
[----:B------:R-:W2:Y:S07]  /*cee0*/  LDSM.16.M88.4 R160, [R134+0x11100] ;  /* 0x0111000086a0783b */ /* 0x000eae0000000200 */
[C---:B-1----:R-:W-:Y:S05]  /*cef0*/  HMMA.16816.F32.BF16 R4, R136.reuse, R140, R4 ;  /* 0x0000008c8804723c */ /* 0x042fea0000041804 */
[----:B----4-:R-:W-:Y:S03]  /*cf00*/  @P1 IMAD.HI.U32 R2, R195, c[0x0][0x2c8], RZ ;  /* 0x0000b200c3021a27 */ /* 0x010fe600078e00ff */
[C---:B------:R-:W-:Y:S01]  /*cf10*/  HMMA.16816.F32.BF16 R8, R136.reuse, R142, R8 ;  /* 0x0000008e8808723c */ /* 0x040fe20000041808 */
[----:B------:R1:W4:Y:S03]  /*cf20*/  LDSM.16.M88.4 R140, [R134+0x11900] ;  /* 0x01190000868c783b */ /* 0x0003260000000200 */
[----:B------:R-:W-:Y:S01]  /*cf30*/  @P0 SHF.R.U32.HI R0, RZ, c[0x0][0x2cc], R2 ;  /* 0x0000b300ff000a19 */ /* 0x000fe20000011602 */
[----:B------:R-:W-:Y:S01]  /*cf40*/  IMAD.U32 R2, RZ, RZ, UR12 ;  /* 0x0000000cff027e24 */ /* 0x000fe2000f8e00ff */
[----:B------:R-:W-:Y:S02]  /*cf50*/  PLOP3.LUT P0, PT, PT, PT, UP0, 0x40, 0x0 ;  /* 0x000000000000781c */ /* 0x000fe40003f0e808 */
[C---:B------:R-:W-:Y:S01]  /*cf60*/  HMMA.16816.F32.BF16 R12, R136.reuse, R148, R12 ;  /* 0x00000094880c723c */ /* 0x040fe2000004180c */
[----:B------:R-:W1:Y:S06]  /*cf70*/  SHFL.IDX PT, R133, R0, RZ, 0x1c1f ;  /* 0x001c1fff00857589 */ /* 0x000e6c00000e0000 */
[----:B------:R-:W-:Y:S01]  /*cf80*/  IMAD.SHL.U32 R149, R202, 0x40, RZ ;  /* 0x00000040ca957824 */ /* 0x000fe200078e00ff */
[C---:B------:R-:W-:Y:S04]  /*cf90*/  HMMA.16816.F32.BF16 R16, R136.reuse, R150, R16 ;  /* 0x000000968810723c */ /* 0x040fe80000041810 */
[----:B------:R-:W-:Y:S04]  /*cfa0*/  IADD3 R135, -R196, 0x1, -R149 ;  /* 0x00000001c4877810 */ /* 0x000fe80007ffe995 */
[C---:B------:R-:W-:Y:S04]  /*cfb0*/  HMMA.16816.F32.BF16 R20, R136.reuse, R152, R20 ;  /* 0x000000988814723c */ /* 0x040fe80000041814 */
[----:B------:R-:W-:Y:S04]  /*cfc0*/  IADD3 R2, R135, -c[0x0][0x168], R2 ;  /* 0x80005a0087027a10 */ /* 0x000fe80007ffe002 */
[C---:B------:R-:W-:Y:S04]  /*cfd0*/  HMMA.16816.F32.BF16 R24, R136.reuse, R154, R24 ;  /* 0x0000009a8818723c */ /* 0x040fe80000041818 */
[C---:B-1----:R-:W-:Y:S02]  /*cfe0*/  IADD3 R134, R2.reuse, c[0x0][0x328], RZ ;  /* 0x0000ca0002867a10 */ /* 0x042fe40007ffe0ff */
[----:B------:R-:W-:Y:S02]  /*cff0*/  IADD3 R2, R2, UR13, RZ ;  /* 0x0000000d02027c10 */ /* 0x000fe4000fffe0ff */
[C---:B---3--:R-:W-:Y:S08]  /*d000*/  HMMA.16816.F32.BF16 R28, R136.reuse, R144, R28 ;  /* 0x00000090881c723c */ /* 0x048ff0000004181c */
[----:B------:R-:W-:Y:S08]  /*d010*/  HMMA.16816.F32.BF16 R32, R136, R146, R32 ;  /* 0x000000928820723c */ /* 0x000ff00000041820 */
[C---:B-----5:R-:W-:Y:S08]  /*d020*/  HMMA.16816.F32.BF16 R4, R156.reuse, R164, R4 ;  /* 0x000000a49c04723c */ /* 0x060ff00000041804 */
[C---:B------:R-:W-:Y:S08]  /*d030*/  HMMA.16816.F32.BF16 R8, R156.reuse, R166, R8 ;  /* 0x000000a69c08723c */ /* 0x040ff00000041808 */
[C---:B------:R-:W-:Y:S08]  /*d040*/  HMMA.16816.F32.BF16 R12, R156.reuse, R168, R12 ;  /* 0x000000a89c0c723c */ /* 0x040ff0000004180c */
[C---:B------:R-:W-:Y:S08]  /*d050*/  HMMA.16816.F32.BF16 R16, R156.reuse, R170, R16 ;  /* 0x000000aa9c10723c */ /* 0x040ff00000041810 */
[C---:B--2---:R-:W-:Y:S08]  /*d060*/  HMMA.16816.F32.BF16 R20, R156.reuse, R160, R20 ;  /* 0x000000a09c14723c */ /* 0x044ff00000041814 */
[C---:B------:R-:W-:Y:S08]  /*d070*/  HMMA.16816.F32.BF16 R24, R156.reuse, R162, R24 ;  /* 0x000000a29c18723c */ /* 0x040ff00000041818 */
[C---:B----4-:R-:W-:Y:S08]  /*d080*/  HMMA.16816.F32.BF16 R28, R156.reuse, R140, R28 ;  /* 0x0000008c9c1c723c */ /* 0x050ff0000004181c */
[----:B------:R-:W-:Y:S07]  /*d090*/  HMMA.16816.F32.BF16 R32, R156, R142, R32 ;  /* 0x0000008e9c20723c */ /* 0x000fee0000041820 */
[--C-:B------:R-:W-:Y:S02]  /*d0a0*/  IMAD.IADD R143, R134, 0x1, R133.reuse ;  /* 0x00000001868f7824 */ /* 0x100fe400078e0285 */
        /* <DEDUP_REMOVED lines=17> */
.L_x_5101:
[----:B------:R-:W-:Y:S04]  /*d1c0*/  MOV R133, 0x1 ;  /* 0x0000000100857802 */ /* 0x000fe80000000f00 */
[----:B------:R-:W-:Y:S11]  /*d1d0*/  ISETP.NE.AND P0, PT, R133, c[0x0][0x32c], PT ;  /* 0x0000cb0085007a0c */ /* 0x000ff60003f05270 */
[----:B------:R-:W-:Y:S02]  /*d1e0*/  @!UPT UIADD3 URZ, URZ, URZ, URZ ;  /* 0x0000003f3f3ff290 */ /* 0x000fe4000fffe03f */
[----:B------:R-:W-:Y:S05]  /*d1f0*/  @P0 IMAD.HI.U32 R133, R136, c[0x0][0x330], RZ ;  /* 0x0000cc0088850a27 */ /* 0x000fea00078e00ff */
[----:B------:R-:W-:Y:S02]  /*d200*/  @P0 SHF.R.U32.HI R136, RZ, c[0x0][0x334], R133 ;  /* 0x0000cd00ff880a19 */ /* 0x000fe40000011685 */
.L_x_5102:
[----:B------:R-:W-:Y:S05]  /*d210*/  BSYNC B0 ;  /* 0x0000000000007941 */ /* 0x000fea0003800000 */
.L_x_5100:
[----:B------:R-:W-:Y:S04]  /*d220*/  IMAD R133, R136, c[0x0][0x32c], -R149 ;  /* 0x0000cb0088857a24 */ /* 0x000fe800078e0a95 */
[----:B------:R-:W-:Y:S05]  /*d230*/  IMAD.IADD R133, R133, 0x1, -R196 ;  /* 0x0000000185857824 */ /* 0x000fea00078e0ac4 */
[----:B------:R-:W-:Y:S02]  /*d240*/  IADD3 R136, R133, c[0x0][0x32c], RZ ;  /* 0x0000cb0085887a10 */ /* 0x000fe40007ffe0ff */
[----:B------:R-:W-:Y:S02]  /*d250*/  IMNMX R142, R142, R133, !PT ;  /* 0x000000858e8e7217 */ /* 0x000fe40007800200 */
[----:B------:R-:W-:Y:S02]  /*d260*/  IMNMX R143, R143, R136, PT ;  /* 0x000000888f8f7217 */ /* 0x000fe40003800200 */
.L_x_5099:
[----:B------:R-:W-:Y:S04]  /*d270*/  ISETP.GT.AND P2, PT, R202, -0x1, PT ;  /* 0xffffffffca00780c */ /* 0x000fe80003f44270 */
[----:B------:R-:W-:Y:S04]  /*d280*/  ISETP.GT.AND P0, PT, R142, RZ, P2 ;  /* 0x000000ff8e00720c */ /* 0x000fe80001704270 */
        /* <DEDUP_REMOVED lines=17> */
[----:B------:R-:W-:Y:S01]  /*d3a0*/  ISETP.GT.AND P0, PT, R142, 0x18, P2 ;  /* 0x000000188e00780c */ /* 0x000fe20001704270 */
[----:B------:R-:W1:Y:S03]  /*d3b0*/  SHFL.IDX PT, R13, R0, 0x1, 0x1c1f ;  /* 0x003c1f00000d7f89 */ /* 0x000e6600000e0000 */
[C---:B------:R-:W-:Y:S04]  /*d3c0*/  ISETP.LT.OR P0, PT, R143.reuse, 0x19, P0 ;  /* 0x000000198f00780c */ /* 0x040fe80000701670 */
[----:B------:R-:W-:Y:S02]  /*d3d0*/  FSEL R135, R16, -INF , !P0 ;  /* 0xff80000010877808 */ /* 0x000fe40004000000 */
[C---:B------:R-:W-:Y:S04]  /*d3e0*/  ISETP.GT.AND P0, PT, R142.reuse, 0x19, P2 ;  /* 0x000000198e00780c */ /* 0x040fe80001704270 */
[----:B------:R-:W-:Y:S04]  /*d3f0*/  ISETP.LT.OR P0, PT, R143, 0x1a, P0 ;  /* 0x0000001a8f00780c */ /* 0x000fe80000701670 */
[----:B------:R-:W-:Y:S02]  /*d400*/  FSEL R133, R17, -INF , !P0 ;  /* 0xff80000011857808 */ /* 0x000fe40004000000 */
[----:B------:R-:W-:Y:S04]  /*d410*/  ISETP.GT.AND P0, PT, R142, 0x20, P2 ;  /* 0x000000208e00780c */ /* 0x000fe80001704270 */
[C---:B------:R-:W-:Y:S01]  /*d420*/  ISETP.LT.OR P0, PT, R143.reuse, 0x21, P0 ;  /* 0x000000218f00780c */ /* 0x040fe20000701670 */
[--C-:B-1----:R-:W-:Y:S02]  /*d430*/  IMAD.IADD R4, R134, 0x1, R13.reuse ;  /* 0x0000000186047824 */ /* 0x102fe400078e020d */
[----:B------:R-:W-:Y:S01]  /*d440*/  IMAD.IADD R2, R2, 0x1, R13 ;  /* 0x0000000102027824 */ /* 0x000fe200078e020d */
        /* <DEDUP_REMOVED lines=40> */
.L_x_5105:
[----:B------:R-:W-:Y:S04]  /*d6d0*/  MOV R0, 0x1 ;  /* 0x0000000100007802 */ /* 0x000fe80000000f00 */
[----:B------:R-:W-:Y:S11]  /*d6e0*/  ISETP.NE.AND P0, PT, R0, c[0x0][0x32c], PT ;  /* 0x0000cb0000007a0c */ /* 0x000ff60003f05270 */
[----:B------:R-:W-:Y:S02]  /*d6f0*/  @!UPT UIADD3 URZ, URZ, URZ, URZ ;  /* 0x0000003f3f3ff290 */ /* 0x000fe4000fffe03f */
[----:B------:R-:W-:Y:S05]  /*d700*/  @P0 IMAD.HI.U32 R0, R8, c[0x0][0x330], RZ ;  /* 0x0000cc0008000a27 */ /* 0x000fea00078e00ff */
[----:B------:R-:W-:Y:S02]  /*d710*/  @P0 SHF.R.U32.HI R8, RZ, c[0x0][0x334], R0 ;  /* 0x0000cd00ff080a19 */ /* 0x000fe40000011600 */
.L_x_5106:
[----:B------:R-:W-:Y:S05]  /*d720*/  BSYNC B0 ;  /* 0x0000000000007941 */ /* 0x000fea0003800000 */
.L_x_5104:
[----:B------:R-:W-:Y:S04]  /*d730*/  IMAD R17, R8, c[0x0][0x32c], -R149 ;  /* 0x0000cb0008117a24 */ /* 0x000fe800078e0a95 */
[----:B------:R-:W-:Y:S05]  /*d740*/  IMAD.IADD R17, R17, 0x1, -R196 ;  /* 0x0000000111117824 */ /* 0x000fea00078e0ac4 */
[----:B------:R-:W-:Y:S02]  /*d750*/  IADD3 R13, R17, c[0x0][0x32c], RZ ;  /* 0x0000cb00110d7a10 */ /* 0x000fe40007ffe0ff */
[----:B------:R-:W-:Y:S02]  /*d760*/  IMNMX R2, R2, R17, !PT ;  /* 0x0000001102027217 */ /* 0x000fe40007800200 */
[----:B------:R-:W-:Y:S02]  /*d770*/  IMNMX R4, R4, R13, PT ;  /* 0x0000000d04047217 */ /* 0x000fe40003800200 */
.L_x_5103:
        /* <DEDUP_REMOVED lines=51> */
[----:B------:R-:W-:Y:S01]  /*dab0*/  ISETP.GT.AND P0, PT, R2, 0x28, P2 ;  /* 0x000000280200780c */ /* 0x000fe20001704270 */
[----:B------:R-:W-:Y:S01]  /*dac0*/  LDSM.16.MT88.4 R20, [R177+UR4+0x100] ;  /* 0x00010004b114783b */ /* 0x000fe20008004200 */
        /* <DEDUP_REMOVED lines=12> */
[----:B------:R-:W-:Y:S02]  /*db90*/  ISETP.LT.OR P0, PT, R4, 0x31, P0 ;  /* 0x000000310400780c */ /* 0x000fe40000701670 */
[----:B------:R-:W-:Y:S01]  /*dba0*/  FMNMX.FTZ R11, R170, R11, !PT ;  /* 0x0000000baa0b7209 */ /* 0x000fe20007810000 */
[----:B------:R-:W1:Y:S01]  /*dbb0*/  SHFL.BFLY PT, R7, R0, 0x2, 0x1f ;  /* 0x0c401f0000077f89 */ /* 0x000e6200000e0000 */
[----:B------:R-:W-:Y:S02]  /*dbc0*/  FSEL R146, R30, -INF , !P0 ;  /* 0xff8000001e927808 */ /* 0x000fe40004000000 */
[----:B------:R-:W-:Y:S02]  /*dbd0*/  ISETP.GT.AND P0, PT, R2, 0x31, P2 ;  /* 0x000000310200780c */ /* 0x000fe40001704270 */
[----:B------:R-:W-:Y:S02]  /*dbe0*/  FMNMX.FTZ R11, R168, R11, !PT ;  /* 0x0000000ba80b7209 */ /* 0x000fe40007810000 */
[----:B------:R-:W-:Y:S02]  /*dbf0*/  ISETP.LT.OR P0, PT, R4, 0x32, P0 ;  /* 0x000000320400780c */ /* 0x000fe40000701670 */
[----:B------:R-:W-:Y:S02]  /*dc00*/  FMNMX.FTZ R11, R166, R11, !PT ;  /* 0x0000000ba60b7209 */ /* 0x000fe40007810000 */
[----:B------:R-:W-:Y:S02]  /*dc10*/  ISETP.GT.AND P1, PT, R2, 0x38, P2 ;  /* 0x000000380200780c */ /* 0x000fe40001724270 */
[----:B------:R-:W-:Y:S02]  /*dc20*/  FSEL R144, R31, -INF , !P0 ;  /* 0xff8000001f907808 */ /* 0x000fe40004000000 */
[----:B------:R-:W-:Y:S01]  /*dc30*/  FMNMX.FTZ R11, R146, R11, !PT ;  /* 0x0000000b920b7209 */ /* 0x000fe20007810000 */
[----:B------:R-:W-:Y:S01]  /*dc40*/  LDSM.16.MT88.4 R28, [R176+UR4+0x100] ;  /* 0x00010004b01c783b */ /* 0x000fe20008004200 */
[----:B------:R-:W-:Y:S02]  /*dc50*/  ISETP.LT.OR P1, PT, R4, 0x39, P1 ;  /* 0x000000390400780c */ /* 0x000fe40000f21670 */
[----:B------:R-:W-:Y:S02]  /*dc60*/  ISETP.GT.AND P0, PT, R2, 0x39, P2 ;  /* 0x000000390200780c */ /* 0x000fe40001704270 */
[----:B------:R-:W-:Y:S02]  /*dc70*/  FSEL R142, R34, -INF , !P1 ;  /* 0xff800000228e7808 */ /* 0x000fe40004800000 */
[----:B------:R-:W-:Y:S02]  /*dc80*/  FMNMX.FTZ R11, R144, R11, !PT ;  /* 0x0000000b900b7209 */ /* 0x000fe40007810000 */
[----:B------:R-:W-:Y:S02]  /*dc90*/  ISETP.LT.OR P0, PT, R4, 0x3a, P0 ;  /* 0x0000003a0400780c */ /* 0x000fe40000701670 */
[----:B------:R-:W-:Y:S02]  /*dca0*/  FMNMX.FTZ R15, R142, R11, !PT ;  /* 0x0000000b8e0f7209 */ /* 0x000fe40007810000 */
[----:B------:R-:W-:Y:S04]  /*dcb0*/  FSEL R140, R35, -INF , !P0 ;  /* 0xff800000238c7808 */ /* 0x000fe80004000000 */
[----:B------:R-:W-:Y:S02]  /*dcc0*/  FMNMX.FTZ R13, R140, R15, !PT ;  /* 0x0000000f8c0d7209 */ /* 0x000fe40007810000 */
[----:B------:R-:W-:Y:S04]  /*dcd0*/  IADD3 R15, R176, UR4, RZ ;  /* 0x00000004b00f7c10 */ /* 0x000fe8000fffe0ff */
        /* <DEDUP_REMOVED lines=15> */
[----:B------:R-:W-:Y:S01]  /*ddd0*/  FADD.FTZ R4, -R5, R132 ;  /* 0x0000008405047221 */ /* 0x000fe20000010100 */
[----:B------:R-:W-:Y:S01]  /*dde0*/  IADD3 R5, R177, UR4, RZ ;  /* 0x00000004b1057c10 */ /* 0x000fe2000fffe0ff */
[--C-:B------:R-:W-:Y:S01]  /*ddf0*/  FFMA.FTZ R153, R9, c[0x0][0x2d0], -R156.reuse ;  /* 0x0000b40009997a23 */ /* 0x100fe2000001089c */
[C---:B------:R-:W-:Y:S01]  /*de00*/  FSETP.NEU.FTZ.AND P0, PT, R0.reuse, -INF , PT ;  /* 0xff8000000000780b */ /* 0x040fe20003f1d000 */
[----:B------:R-:W-:Y:S01]  /*de10*/  FMUL.FTZ R141, R0, c[0x0][0x2d0] ;  /* 0x0000b400008d7a20 */ /* 0x000fe20000410000 */
[----:B------:R-:W-:Y:S01]  /*de20*/  MUFU.EX2 R151, R151 ;  /* 0x0000009700977308 */ /* 0x000fe20000000800 */
[----:B------:R-:W-:Y:S01]  /*de30*/  FMUL.FTZ R12, R4, c[0x0][0x2d0] ;  /* 0x0000b400040c7a20 */ /* 0x000fe20000410000 */
[----:B------:R-:W-:Y:S01]  /*de40*/  FSEL R4, R0, RZ, P0 ;  /* 0x000000ff00047208 */ /* 0x000fe20000000000 */
[--C-:B------:R-:W-:Y:S01]  /*de50*/  FFMA.FTZ R15, R139, c[0x0][0x2d0], -R156.reuse ;  /* 0x0000b4008b0f7a23 */ /* 0x100fe2000001089c */
[----:B------:R-:W-:Y:S01]  /*de60*/  FSEL R141, R141, RZ, P0 ;  /* 0x000000ff8d8d7208 */ /* 0x000fe20000000000 */
[--C-:B------:R-:W-:Y:S01]  /*de70*/  FFMA.FTZ R158, R137, c[0x0][0x2d0], -R156.reuse ;  /* 0x0000b400899e7a23 */ /* 0x100fe2000001089c */
[----:B------:R-:W-:Y:S01]  /*de80*/  IADD3 R13, R182, R5, RZ ;  /* 0x00000005b60d7210 */ /* 0x000fe20007ffe0ff */
[----:B------:R-:W-:Y:S02]  /*de90*/  FADD.FTZ R4, -R4, R3 ;  /* 0x0000000304047221 */ /* 0x000fe40000010100 */
[--C-:B------:R-:W-:Y:S01]  /*dea0*/  FFMA.FTZ R155, R16, c[0x0][0x2d0], -R141.reuse ;  /* 0x0000b400109b7a23 */ /* 0x100fe2000001088d */
[----:B------:R-:W1:Y:S01]  /*deb0*/  MUFU.EX2 R12, R12 ;  /* 0x0000000c000c7308 */ /* 0x000e620000000800 */
[--C-:B------:R-:W-:Y:S01]  /*dec0*/  FFMA.FTZ R154, R8, c[0x0][0x2d0], -R141.reuse ;  /* 0x0000b400089a7a23 */ /* 0x100fe2000001088d */
[----:B------:R-:W2:Y:S01]  /*ded0*/  LDSM.16.MT88.4 R24, [R13+0x100] ;  /* 0x000100000d18783b */ /* 0x000ea20000004200 */
[--C-:B------:R-:W-:Y:S02]  /*dee0*/  FFMA.FTZ R152, R10, c[0x0][0x2d0], -R141.reuse ;  /* 0x0000b4000a987a23 */ /* 0x100fe4000001088d */
[--C-:B------:R-:W-:Y:S02]  /*def0*/  FFMA.FTZ R157, R6, c[0x0][0x2d0], -R141.reuse ;  /* 0x0000b400069d7a23 */ /* 0x100fe4000001088d */
[----:B------:R-:W-:Y:S02]  /*df00*/  FMUL.FTZ R3, R4, c[0x0][0x2d0] ;  /* 0x0000b40004037a20 */ /* 0x000fe40000410000 */
[--C-:B------:R-:W-:Y:S01]  /*df10*/  FFMA.FTZ R160, R135, c[0x0][0x2d0], -R156.reuse ;  /* 0x0000b40087a07a23 */ /* 0x100fe2000001089c */
[----:B------:R-:W3:Y:S01]  /*df20*/  MUFU.EX2 R150, R150 ;  /* 0x0000009600967308 */ /* 0x000ee20000000800 */
[--C-:B------:R-:W-:Y:S02]  /*df30*/  FFMA.FTZ R161, R133, c[0x0][0x2d0], -R156.reuse ;  /* 0x0000b40085a17a23 */ /* 0x100fe4000001089c */
[--C-:B------:R-:W-:Y:S02]  /*df40*/  FFMA.FTZ R163, R138, c[0x0][0x2d0], -R141.reuse ;  /* 0x0000b4008aa37a23 */ /* 0x100fe4000001088d */
[--C-:B------:R-:W-:Y:S02]  /*df50*/  FFMA.FTZ R162, R136, c[0x0][0x2d0], -R141.reuse ;  /* 0x0000b40088a27a23 */ /* 0x100fe4000001088d */
[----:B------:R-:W-:Y:S01]  /*df60*/  LDSM.16.MT88.4 R136, [R176+UR4+0x2900] ;  /* 0x00290004b088783b */ /* 0x000fe20008004200 */
[--C-:B------:R-:W-:Y:S02]  /*df70*/  FFMA.FTZ R164, R134, c[0x0][0x2d0], -R141.reuse ;  /* 0x0000b40086a47a23 */ /* 0x100fe4000001088d */
[----:B------:R-:W4:Y:S01]  /*df80*/  MUFU.EX2 R3, R3 ;  /* 0x0000000300037308 */ /* 0x000f220000000800 */
[--C-:B------:R-:W-:Y:S02]  /*df90*/  FFMA.FTZ R165, R32, c[0x0][0x2d0], -R141.reuse ;  /* 0x0000b40020a57a23 */ /* 0x100fe4000001088d */
[--C-:B------:R-:W-:Y:S02]  /*dfa0*/  FFMA.FTZ R205, R146, c[0x0][0x2d0], -R141.reuse ;  /* 0x0000b40092cd7a23 */ /* 0x100fe4000001088d */
[C---:B-1----:R-:W-:Y:S01]  /*dfb0*/  FMUL.FTZ R4, R12.reuse, R128 ;  /* 0x000000800c047220 */ /* 0x042fe20000410000 */
[----:B------:R-:W-:Y:S01]  /*dfc0*/  LDSM.16.MT88.4 R32, [R176+UR4+0x900] ;  /* 0x00090004b020783b */ /* 0x000fe20008004200 */
[C---:B------:R-:W-:Y:S02]  /*dfd0*/  FMUL.FTZ R5, R12.reuse, R129 ;  /* 0x000000810c057220 */ /* 0x040fe40000410000 */
[C---:B------:R-:W-:Y:S01]  /*dfe0*/  FMUL.FTZ R8, R12.reuse, R124 ;  /* 0x0000007c0c087220 */ /* 0x040fe20000410000 */
[----:B------:R-:W-:Y:S01]  /*dff0*/  MUFU.EX2 R148, R148 ;  /* 0x0000009400947308 */ /* 0x000fe20000000800 */
[C---:B------:R-:W-:Y:S02]  /*e000*/  FMUL.FTZ R9, R12.reuse, R125 ;  /* 0x0000007d0c097220 */ /* 0x040fe40000410000 */
[----:B------:R-:W-:Y:S01]  /*e010*/  FMUL.FTZ R100, R12, R100 ;  /* 0x000000640c647220 */ /* 0x000fe20000410000 */
[----:B---3--:R-:W-:Y:S01]  /*e020*/  F2FP.BF16.PACK_AB R16, R150, R151 ;  /* 0x000000979610723e */ /* 0x008fe200000010ff */
[C---:B------:R-:W-:Y:S01]  /*e030*/  FMUL.FTZ R101, R12.reuse, R101 ;  /* 0x000000650c657220 */ /* 0x040fe20000410000 */
[----:B------:R-:W-:Y:S01]  /*e040*/  LDSM.16.MT88.4 R132, [R13+0x2900] ;  /* 0x002900000d84783b */ /* 0x000fe20000004200 */
[C---:B------:R-:W-:Y:S02]  /*e050*/  FMUL.FTZ R104, R12.reuse, R104 ;  /* 0x000000680c687220 */ /* 0x040fe40000410000 */
[C---:B------:R-:W-:Y:S01]  /*e060*/  FMUL.FTZ R105, R12.reuse, R105 ;  /* 0x000000690c697220 */ /* 0x040fe20000410000 */
[----:B------:R-:W1:Y:S01]  /*e070*/  MUFU.EX2 R153, R153 ;  /* 0x0000009900997308 */ /* 0x000e620000000800 */
[C---:B------:R-:W-:Y:S02]  /*e080*/  FMUL.FTZ R108, R12.reuse, R108 ;  /* 0x0000006c0c6c7220 */ /* 0x040fe40000410000 */
[----:B------:R-:W-:Y:S02]  /*e090*/  FMUL.FTZ R109, R12, R109 ;  /* 0x0000006d0c6d7220 */ /* 0x000fe40000410000 */
[C---:B----4-:R-:W-:Y:S02]  /*e0a0*/  FMUL.FTZ R6, R3.reuse, R130 ;  /* 0x0000008203067220 */ /* 0x050fe40000410000 */
        /* <DEDUP_REMOVED lines=8> */
[C---:B------:R-:W-:Y:S01]  /*e130*/  FMUL.FTZ R107, R3.reuse, R107 ;  /* 0x0000006b036b7220 */ /* 0x040fe20000410000 */
[----:B------:R-:W3:Y:S01]  /*e140*/  MUFU.EX2 R154, R154 ;  /* 0x0000009a009a7308 */ /* 0x000ee20000000800 */
[C---:B------:R-:W-:Y:S01]  /*e150*/  FMUL.FTZ R110, R3.reuse, R110 ;  /* 0x0000006e036e7220 */ /* 0x040fe20000410000 */
[----:B------:R-:W-:Y:S01]  /*e160*/  LDSM.16.MT88.4 R124, [R14+0x900] ;  /* 0x000900000e7c783b */ /* 0x000fe20000004200 */
[----:B------:R-:W-:Y:S01]  /*e170*/  FMUL.FTZ R111, R3, R111 ;  /* 0x0000006f036f7220 */ /* 0x000fe20000410000 */
[----:B-1----:R-:W-:Y:S01]  /*e180*/  F2FP.BF16.PACK_AB R18, R153, R148 ;  /* 0x000000949912723e */ /* 0x002fe200000010ff */
        /* <DEDUP_REMOVED lines=22> */
[----:B------:R-:W3:Y:S01]  /*e2f0*/  MUFU.EX2 R158, R158 ;  /* 0x0000009e009e7308 */ /* 0x000ee20000000800 */
[C---:B------:R-:W-:Y:S02]  /*e300*/  FMUL.FTZ R40, R12.reuse, R40 ;  /* 0x000000280c287220 */ /* 0x040fe40000410000 */
[C---:B------:R-:W-:Y:S01]  /*e310*/  FMUL.FTZ R41, R12.reuse, R41 ;  /* 0x000000290c297220 */ /* 0x040fe20000410000 */
[----:B-1----:R-:W-:Y:S01]  /*e320*/  F2FP.BF16.PACK_AB R19, R157, R152 ;  /* 0x000000989d13723e */ /* 0x002fe200000010ff */
        /* <DEDUP_REMOVED lines=8> */
[----:B------:R-:W1:Y:S01]  /*e3b0*/  LDSM.16.MT88.4 R20, [R14+0x100] ;  /* 0x000100000e14783b */ /* 0x000e620000004200 */
[----:B------:R-:W4:Y:S02]  /*e3c0*/  MUFU.EX2 R161, R161 ;  /* 0x000000a100a17308 */ /* 0x000f240000000800 */
[C---:B------:R-:W-:Y:S02]  /*e3d0*/  FMUL.FTZ R47, R3.reuse, R47 ;  /* 0x0000002f032f7220 */ /* 0x040fe40000410000 */
[C---:B------:R-:W-:Y:S02]  /*e3e0*/  FMUL.FTZ R48, R12.reuse, R48 ;  /* 0x000000300c307220 */ /* 0x040fe40000410000 */
[C---:B--2---:R-:W-:Y:S04]  /*e3f0*/  HMMA.16816.F32.BF16 R100, R16.reuse, R24, R100 ;  /* 0x000000181064723c */ /* 0x044fe80000041864 */
[C---:B------:R-:W-:Y:S01]  /*e400*/  FMUL.FTZ R49, R12.reuse, R49 ;  /* 0x000000310c317220 */ /* 0x040fe20000410000 */
[----:B------:R-:W-:Y:S01]  /*e410*/  MUFU.EX2 R163, R163 ;  /* 0x000000a300a37308 */ /* 0x000fe20000000800 */
[C---:B------:R-:W-:Y:S02]  /*e420*/  FMUL.FTZ R50, R3.reuse, R50 ;  /* 0x0000003203327220 */ /* 0x040fe40000410000 */
[C---:B------:R-:W-:Y:S01]  /*e430*/  HMMA.16816.F32.BF16 R104, R16.reuse, R26, R104 ;  /* 0x0000001a1068723c */ /* 0x040fe20000041868 */
[----:B------:R-:W2:Y:S03]  /*e440*/  LDSM.16.MT88.4 R24, [R177+UR4+0x2100] ;  /* 0x00210004b118783b */ /* 0x000ea60008004200 */
[C---:B------:R-:W-:Y:S02]  /*e450*/  FMUL.FTZ R51, R3.reuse, R51 ;  /* 0x0000003303337220 */ /* 0x040fe40000410000 */
[C---:B------:R-:W-:Y:S01]  /*e460*/  FMUL.FTZ R52, R12.reuse, R52 ;  /* 0x000000340c347220 */ /* 0x040fe20000410000 */
[----:B------:R-:W5:Y:S01]  /*e470*/  MUFU.EX2 R162, R162 ;  /* 0x000000a200a27308 */ /* 0x000f620000000800 */
[C---:B------:R-:W-:Y:S04]  /*e480*/  HMMA.16816.F32.BF16 R108, R16.reuse, R28, R108 ;  /* 0x0000001c106c723c */ /* 0x040fe8000004186c */
[C---:B------:R-:W-:Y:S02]  /*e490*/  FMUL.FTZ R53, R12.reuse, R53 ;  /* 0x000000350c357220 */ /* 0x040fe40000410000 */
[C---:B------:R-:W-:Y:S02]  /*e4a0*/  FMUL.FTZ R54, R3.reuse, R54 ;  /* 0x0000003603367220 */ /* 0x040fe40000410000 */
[C---:B------:R-:W-:Y:S01]  /*e4b0*/  HMMA.16816.F32.BF16 R112, R16.reuse, R30, R112 ;  /* 0x0000001e1070723c */ /* 0x040fe20000041870 */
[----:B------:R-:W3:Y:S01]  /*e4c0*/  LDSM.16.MT88.4 R28, [R13+0x2100] ;  /* 0x002100000d1c783b */ /* 0x000ee20000004200 */
[----:B------:R-:W-:Y:S02]  /*e4d0*/  MUFU.EX2 R164, R164 ;  /* 0x000000a400a47308 */ /* 0x000fe40000000800 */
[C---:B------:R-:W-:Y:S02]  /*e4e0*/  FMUL.FTZ R55, R3.reuse, R55 ;  /* 0x0000003703377220 */ /* 0x040fe40000410000 */
[C---:B------:R-:W-:Y:S02]  /*e4f0*/  FMUL.FTZ R56, R12.reuse, R56 ;  /* 0x000000380c387220 */ /* 0x040fe40000410000 */
[C---:B------:R-:W-:Y:S01]  /*e500*/  FMUL.FTZ R57, R12.reuse, R57 ;  /* 0x000000390c397220 */ /* 0x040fe20000410000 */
[C---:B-1----:R-:W-:Y:S03]  /*e510*/  HMMA.16816.F32.BF16 R116, R16.reuse, R20, R116 ;  /* 0x000000141074723c */ /* 0x042fe60000041874 */
[C---:B------:R-:W-:Y:S01]  /*e520*/  FMUL.FTZ R58, R3.reuse, R58 ;  /* 0x0000003a033a7220 */ /* 0x040fe20000410000 */
[----:B------:R-:W1:Y:S01]  /*e530*/  MUFU.EX2 R165, R165 ;  /* 0x000000a500a57308 */ /* 0x000e620000000800 */
[C---:B------:R-:W-:Y:S02]  /*e540*/  FMUL.FTZ R59, R3.reuse, R59 ;  /* 0x0000003b033b7220 */ /* 0x040fe40000410000 */
[C---:B------:R-:W-:Y:S01]  /*e550*/  FMUL.FTZ R60, R12.reuse, R60 ;  /* 0x0000003c0c3c7220 */ /* 0x040fe20000410000 */
[C---:B------:R-:W-:Y:S01]  /*e560*/  HMMA.16816.F32.BF16 R120, R16.reuse, R22, R120 ;  /* 0x000000161078723c */ /* 0x040fe20000041878 */
[----:B------:R-:W1:Y:S03]  /*e570*/  LDSM.16.MT88.4 R20, [R176+UR4+0x2100] ;  /* 0x00210004b014783b */ /* 0x000e660008004200 */
[C---:B------:R-:W-:Y:S02]  /*e580*/  FMUL.FTZ R61, R12.reuse, R61 ;  /* 0x0000003d0c3d7220 */ /* 0x040fe40000410000 */
[C---:B------:R-:W-:Y:S01]  /*e590*/  FMUL.FTZ R62, R3.reuse, R62 ;  /* 0x0000003e033e7220 */ /* 0x040fe20000410000 */
[----:B------:R-:W-:Y:S01]  /*e5a0*/  MUFU.EX2 R205, R205 ;  /* 0x000000cd00cd7308 */ /* 0x000fe20000000800 */
[C---:B--2---:R-:W-:Y:S04]  /*e5b0*/  HMMA.16816.F32.BF16 R36, R16.reuse, R24, R36 ;  /* 0x000000181024723c */ /* 0x044fe80000041824 */
[C---:B------:R-:W-:Y:S02]  /*e5c0*/  FMUL.FTZ R63, R3.reuse, R63 ;  /* 0x0000003f033f7220 */ /* 0x040fe40000410000 */
[C---:B------:R-:W-:Y:S02]  /*e5d0*/  FMUL.FTZ R64, R12.reuse, R64 ;  /* 0x000000400c407220 */ /* 0x040fe40000410000 */
[C---:B------:R-:W-:Y:S01]  /*e5e0*/  HMMA.16816.F32.BF16 R40, R16.reuse, R26, R40 ;  /* 0x0000001a1028723c */ /* 0x040fe20000041828 */
[----:B------:R-:W2:Y:S01]  /*e5f0*/  LDSM.16.MT88.4 R24, [R14+0x2100] ;  /* 0x002100000e18783b */ /* 0x000ea20000004200 */
[----:B------:R-:W-:Y:S02]  /*e600*/  MUFU.EX2 R206, R206 ;  /* 0x000000ce00ce7308 */ /* 0x000fe40000000800 */
[C---:B------:R-:W-:Y:S02]  /*e610*/  FMUL.FTZ R65, R12.reuse, R65 ;  /* 0x000000410c417220 */ /* 0x040fe40000410000 */
[C---:B------:R-:W-:Y:S02]  /*e620*/  FMUL.FTZ R66, R3.reuse, R66 ;  /* 0x0000004203427220 */ /* 0x040fe40000410000 */
[C---:B---3--:R-:W-:Y:S04]  /*e630*/  HMMA.16816.F32.BF16 R44, R16.reuse, R28, R44 ;  /* 0x0000001c102c723c */ /* 0x048fe8000004182c */
[C---:B------:R-:W-:Y:S02]  /*e640*/  FMUL.FTZ R67, R3.reuse, R67 ;  /* 0x0000004303437220 */ /* 0x040fe40000410000 */
[C---:B------:R-:W-:Y:S02]  /*e650*/  FMUL.FTZ R68, R12.reuse, R68 ;  /* 0x000000440c447220 */ /* 0x040fe40000410000 */
[C---:B------:R-:W-:Y:S01]  /*e660*/  HMMA.16816.F32.BF16 R48, R16.reuse, R30, R48 ;  /* 0x0000001e1030723c */ /* 0x040fe20000041830 */
[----:B------:R-:W3:Y:S03]  /*e670*/  LDSM.16.MT88.4 R28, [R177+UR4+0x4100] ;  /* 0x00410004b11c783b */ /* 0x000ee60008004200 */
        /* <DEDUP_REMOVED lines=31> */
[----:B------:R-:W1:Y:S03]  /*e870*/  LDSM.16.MT88.4 R20, [R177+UR4+0x900] ;  /* 0x00090004b114783b */ /* 0x000e660008004200 */
[C---:B------:R-:W-:Y:S02]  /*e880*/  FMUL.FTZ R89, R12.reuse, R89 ;  /* 0x000000590c597220 */ /* 0x040fe40000410000 */
[C---:B------:R-:W-:Y:S02]  /*e890*/  FMUL.FTZ R90, R3.reuse, R90 ;  /* 0x0000005a035a7220 */ /* 0x040fe40000410000 */
[C---:B--2---:R-:W-:Y:S04]  /*e8a0*/  HMMA.16816.F32.BF16 R84, R16.reuse, R24, R84 ;  /* 0x000000181054723c */ /* 0x044fe80000041854 */
        /* <DEDUP_REMOVED lines=9> */
[C---:B---3--:R-:W-:Y:S03]  /*e940*/  HMMA.16816.F32.BF16 R92, R16.reuse, R28, R92 ;  /* 0x0000001c105c723c */ /* 0x048fe6000004185c */
[C---:B------:R-:W-:Y:S02]  /*e950*/  FMUL.FTZ R98, R3.reuse, R98 ;  /* 0x0000006203627220 */ /* 0x040fe40000410000 */
[----:B------:R-:W-:Y:S02]  /*e960*/  FMUL.FTZ R99, R3, R99 ;  /* 0x0000006303637220 */ /* 0x000fe40000410000 */
[--C-:B------:R-:W-:Y:S02]  /*e970*/  FFMA.FTZ R173, R173, c[0x0][0x2d0], -R156.reuse ;  /* 0x0000b400adad7a23 */ /* 0x100fe4000001089c */
[--C-:B------:R-:W-:Y:S03]  /*e980*/  FFMA.FTZ R174, R171, c[0x0][0x2d0], -R156.reuse ;  /* 0x0000b400abae7a23 */ /* 0x100fe6000001089c */
[----:B------:R-:W-:Y:S01]  /*e990*/  HMMA.16816.F32.BF16 R96, R16, R30, R96 ;  /* 0x0000001e1060723c */ /* 0x000fe20000041860 */
[----:B------:R-:W3:Y:S01]  /*e9a0*/  LDSM.16.MT88.4 R28, [R14+0x2900] ;  /* 0x002900000e1c783b */ /* 0x000ee20000004200 */
[----:B------:R-:W-:Y:S01]  /*e9b0*/  MUFU.EX2 R173, R173 ;  /* 0x000000ad00ad7308 */ /* 0x000fe20000000800 */
[--C-:B------:R-:W-:Y:S02]  /*e9c0*/  FFMA.FTZ R169, R169, c[0x0][0x2d0], -R156.reuse ;  /* 0x0000b400a9a97a23 */ /* 0x100fe4000001089c */
[--C-:B------:R-:W-:Y:S02]  /*e9d0*/  FFMA.FTZ R204, R167, c[0x0][0x2d0], -R156.reuse ;  /* 0x0000b400a7cc7a23 */ /* 0x100fe4000001089c */
[----:B------:R-:W-:Y:S01]  /*e9e0*/  F2FP.BF16.PACK_AB R16, R158, R15 ;  /* 0x0000000f9e10723e */ /* 0x000fe200000010ff */
[--C-:B------:R-:W-:Y:S01]  /*e9f0*/  FFMA.FTZ R167, R172, c[0x0][0x2d0], -R141.reuse ;  /* 0x0000b400aca77a23 */ /* 0x100fe2000001088d */
[----:B----4-:R-:W-:Y:S03]  /*ea00*/  F2FP.BF16.PACK_AB R18, R161, R160 ;  /* 0x000000a0a112723e */ /* 0x010fe600000010ff */
[----:B-----5:R-:W-:Y:S01]  /*ea10*/  F2FP.BF16.PACK_AB R17, R162, R163 ;  /* 0x000000a3a211723e */ /* 0x020fe200000010ff */
[--C-:B------:R-:W-:Y:S01]  /*ea20*/  FFMA.FTZ R172, R145, c[0x0][0x2d0], -R156.reuse ;  /* 0x0000b40091ac7a23 */ /* 0x100fe2000001089c */
[----:B------:R-:W-:Y:S01]  /*ea30*/  F2FP.BF16.PACK_AB R19, R165, R164 ;  /* 0x000000a4a513723e */ /* 0x000fe200000010ff */
[--C-:B------:R-:W-:Y:S01]  /*ea40*/  FFMA.FTZ R170, R170, c[0x0][0x2d0], -R141.reuse ;  /* 0x0000b400aaaa7a23 */ /* 0x100fe2000001088d */
[----:B------:R-:W4:Y:S01]  /*ea50*/  MUFU.EX2 R174, R174 ;  /* 0x000000ae00ae7308 */ /* 0x000f220000000800 */
[--C-:B------:R-:W-:Y:S02]  /*ea60*/  FFMA.FTZ R168, R168, c[0x0][0x2d0], -R141.reuse ;  /* 0x0000b400a8a87a23 */ /* 0x100fe4000001088d */
[--C-:B------:R-:W-:Y:S02]  /*ea70*/  FFMA.FTZ R171, R166, c[0x0][0x2d0], -R141.reuse ;  /* 0x0000b400a6ab7a23 */ /* 0x100fe4000001088d */
[C---:B-1----:R-:W-:Y:S03]  /*ea80*/  HMMA.16816.F32.BF16 R4, R16.reuse, R20, R4 ;  /* 0x000000141004723c */ /* 0x042fe60000041804 */
[--C-:B------:R-:W-:Y:S02]  /*ea90*/  FFMA.FTZ R166, R147, c[0x0][0x2d0], -R156.reuse ;  /* 0x0000b40093a67a23 */ /* 0x100fe4000001089c */
[----:B------:R-:W-:Y:S01]  /*eaa0*/  LDSM.16.MT88.4 R144, [R177+UR4+0x5900] ;  /* 0x00590004b190783b */ /* 0x000fe20008004200 */
[----:B------:R-:W-:Y:S01]  /*eab0*/  FFMA.FTZ R141, R140, c[0x0][0x2d0], -R141 ;  /* 0x0000b4008c8d7a23 */ /* 0x000fe2000001088d */
[----:B------:R-:W-:Y:S01]  /*eac0*/  MUFU.EX2 R169, R169 ;  /* 0x000000a900a97308 */ /* 0x000fe20000000800 */
[C---:B------:R-:W-:Y:S04]  /*ead0*/  HMMA.16816.F32.BF16 R8, R16.reuse, R22, R8 ;  /* 0x000000161008723c */ /* 0x040fe80000041808 */
[--C-:B------:R-:W-:Y:S01]  /*eae0*/  FFMA.FTZ R159, R159, c[0x0][0x2d0], -R156.reuse ;  /* 0x0000b4009f9f7a23 */ /* 0x100fe2000001089c */
[----:B------:R-:W1:Y:S01]  /*eaf0*/  LDSM.16.MT88.4 R20, [R177+UR4+0x4900] ;  /* 0x00490004b114783b */ /* 0x000e620008004200 */
[----:B------:R-:W-:Y:S02]  /*eb00*/  FFMA.FTZ R156, R143, c[0x0][0x2d0], -R156 ;  /* 0x0000b4008f9c7a23 */ /* 0x000fe4000001089c */
[C---:B--2---:R-:W-:Y:S01]  /*eb10*/  HMMA.16816.F32.BF16 R100, R16.reuse, R24, R100 ;  /* 0x000000181064723c */ /* 0x044fe20000041864 */
[----:B------:R-:W-:Y:S03]  /*eb20*/  MUFU.EX2 R207, R141 ;  /* 0x0000008d00cf7308 */ /* 0x000fe60000000800 */
[----:B------:R-:W-:Y:S02]  /*eb30*/  FFMA.FTZ R151, R12, R197, R151 ;  /* 0x000000c50c977223 */ /* 0x000fe40000010097 */
[----:B------:R-:W-:Y:S02]  /*eb40*/  FFMA.FTZ R155, R3, R198, R155 ;  /* 0x000000c6039b7223 */ /* 0x000fe4000001009b */
[C---:B------:R-:W-:Y:S01]  /*eb50*/  HMMA.16816.F32.BF16 R104, R16.reuse, R26, R104 ;  /* 0x0000001a1068723c */ /* 0x040fe20000041868 */
[----:B------:R-:W2:Y:S02]  /*eb60*/  LDSM.16.MT88.4 R24, [R13+0x4900] ;  /* 0x004900000d18783b */ /* 0x000ea40000004200 */
[----:B------:R-:W-:Y:S01]  /*eb70*/  MUFU.EX2 R175, R156 ;  /* 0x0000009c00af7308 */ /* 0x000fe20000000800 */
[----:B------:R-:W-:Y:S02]  /*eb80*/  FADD.FTZ R151, R150, R151 ;  /* 0x0000009796977221 */ /* 0x000fe40000010000 */
[----:B------:R-:W-:Y:S02]  /*eb90*/  FADD.FTZ R155, R154, R155 ;  /* 0x0000009b9a9b7221 */ /* 0x000fe40000010000 */
[C---:B------:R-:W-:Y:S04]  /*eba0*/  HMMA.16816.F32.BF16 R108, R16.reuse, R32, R108 ;  /* 0x00000020106c723c */ /* 0x040fe8000004186c */
[----:B------:R-:W-:Y:S01]  /*ebb0*/  FADD.FTZ R152, R152, R155 ;  /* 0x0000009b98987221 */ /* 0x000fe20000010000 */
[----:B------:R5:W-:Y:S03]  /*ebc0*/  MUFU.EX2 R156, R142 ;  /* 0x0000008e009c7308 */ /* 0x000be60000000800 */
[C---:B------:R-:W-:Y:S01]  /*ebd0*/  HMMA.16816.F32.BF16 R112, R16.reuse, R34, R112 ;  /* 0x000000221070723c */ /* 0x040fe20000041870 */
[----:B------:R-:W-:Y:S03]  /*ebe0*/  LDSM.16.MT88.4 R32, [R14+0x4900] ;  /* 0x004900000e20783b */ /* 0x000fe60000004200 */
[----:B------:R-:W-:Y:S03]  /*ebf0*/  FADD.FTZ R152, R157, R152 ;  /* 0x000000989d987221 */ /* 0x000fe60000010000 */
[----:B------:R-:W1:Y:S01]  /*ec00*/  MUFU.EX2 R204, R204 ;  /* 0x000000cc00cc7308 */ /* 0x000e620000000800 */
[C---:B------:R-:W-:Y:S04]  /*ec10*/  HMMA.16816.F32.BF16 R116, R16.reuse, R124, R116 ;  /* 0x0000007c1074723c */ /* 0x040fe80000041874 */
[----:B------:R-:W-:Y:S04]  /*ec20*/  FADD.FTZ R163, R163, R152 ;  /* 0x00000098a3a37221 */ /* 0x000fe80000010000 */
[C---:B------:R-:W-:Y:S01]  /*ec30*/  HMMA.16816.F32.BF16 R120, R16.reuse, R126, R120 ;  /* 0x0000007e1078723c */ /* 0x040fe20000041878 */
[----:B------:R-:W-:Y:S01]  /*ec40*/  LDSM.16.MT88.4 R124, [R13+0x1100] ;  /* 0x001100000d7c783b */ /* 0x000fe20000004200 */
[----:B------:R-:W-:Y:S02]  /*ec50*/  MUFU.EX2 R167, R167 ;  /* 0x000000a700a77308 */ /* 0x000fe40000000800 */
[----:B------:R-:W-:Y:S04]  /*ec60*/  FADD.FTZ R163, R162, R163 ;  /* 0x000000a3a2a37221 */ /* 0x000fe80000010000 */
[C---:B------:R-:W-:Y:S01]  /*ec70*/  HMMA.16816.F32.BF16 R36, R16.reuse, R128, R36 ;  /* 0x000000801024723c */ /* 0x040fe20000041824 */
[----:B-----5:R-:W-:Y:S03]  /*ec80*/  LDSM.16.MT88.4 R140, [R14+0x3900] ;  /* 0x003900000e8c783b */ /* 0x020fe60000004200 */
[----:B------:R-:W5:Y:S01]  /*ec90*/  MUFU.EX2 R170, R170 ;  /* 0x000000aa00aa7308 */ /* 0x000f620000000800 */
[----:B------:R-:W-:Y:S03]  /*eca0*/  FADD.FTZ R164, R164, R163 ;  /* 0x000000a3a4a47221 */ /* 0x000fe60000010000 */
[C---:B------:R-:W-:Y:S01]  /*ecb0*/  HMMA.16816.F32.BF16 R40, R16.reuse, R130, R40 ;  /* 0x000000821028723c */ /* 0x040fe20000041828 */
[----:B------:R-:W-:Y:S03]  /*ecc0*/  LDSM.16.MT88.4 R128, [R14+0x1100] ;  /* 0x001100000e80783b */ /* 0x000fe60000004200 */
[----:B------:R-:W-:Y:S02]  /*ecd0*/  FADD.FTZ R164, R165, R164 ;  /* 0x000000a4a5a47221 */ /* 0x000fe40000010000 */
[----:B------:R-:W-:Y:S02]  /*ece0*/  MUFU.EX2 R168, R168 ;  /* 0x000000a800a87308 */ /* 0x000fe40000000800 */
[C---:B------:R-:W-:Y:S08]  /*ecf0*/  HMMA.16816.F32.BF16 R44, R16.reuse, R132, R44 ;  /* 0x00000084102c723c */ /* 0x040ff0000004182c */
[C---:B------:R-:W-:Y:S01]  /*ed00*/  HMMA.16816.F32.BF16 R48, R16.reuse, R134, R48 ;  /* 0x000000861030723c */ /* 0x040fe20000041830 */
[----:B------:R-:W-:Y:S01]  /*ed10*/  LDSM.16.MT88.4 R132, [R14+0x1900] ;  /* 0x001900000e84783b */ /* 0x000fe20000004200 */
[----:B------:R-:W1:Y:S06]  /*ed20*/  MUFU.EX2 R171, R171 ;  /* 0x000000ab00ab7308 */ /* 0x000e6c0000000800 */
[C---:B------:R-:W-:Y:S04]  /*ed30*/  HMMA.16816.F32.BF16 R52, R16.reuse, R136, R52 ;  /* 0x000000881034723c */ /* 0x040fe80000041834 */
[----:B------:R-:W-:Y:S04]  /*ed40*/  MUFU.EX2 R159, R159 ;  /* 0x0000009f009f7308 */ /* 0x000fe80000000800 */
[C---:B------:R-:W-:Y:S01]  /*ed50*/  HMMA.16816.F32.BF16 R56, R16.reuse, R138, R56 ;  /* 0x0000008a1038723c */ /* 0x040fe20000041838 */
[----:B------:R-:W-:Y:S05]  /*ed60*/  LDSM.16.MT88.4 R136, [R176+UR4+0x3900] ;  /* 0x00390004b088783b */ /* 0x000fea0008004200 */
[----:B------:R-:W2:Y:S02]  /*ed70*/  MUFU.EX2 R166, R166 ;  /* 0x000000a600a67308 */ /* 0x000ea40000000800 */
[C---:B---3--:R-:W-:Y:S08]  /*ed80*/  HMMA.16816.F32.BF16 R60, R16.reuse, R28, R60 ;  /* 0x0000001c103c723c */ /* 0x048ff0000004183c */
[C---:B------:R-:W-:Y:S01]  /*ed90*/  HMMA.16816.F32.BF16 R64, R16.reuse, R30, R64 ;  /* 0x0000001e1040723c */ /* 0x040fe20000041840 */
[----:B------:R-:W3:Y:S01]  /*eda0*/  LDSM.16.MT88.4 R28, [R176+UR4+0x4900] ;  /* 0x00490004b01c783b */ /* 0x000ee20008004200 */
[----:B------:R-:W3:Y:S06]  /*edb0*/  MUFU.EX2 R172, R172 ;  /* 0x000000ac00ac7308 */ /* 0x000eec0000000800 */
[C---:B-1----:R-:W-:Y:S08]  /*edc0*/  HMMA.16816.F32.BF16 R68, R16.reuse, R20, R68 ;  /* 0x000000141044723c */ /* 0x042ff00000041844 */
[C---:B------:R-:W-:Y:S01]  /*edd0*/  HMMA.16816.F32.BF16 R72, R16.reuse, R22, R72 ;  /* 0x000000161048723c */ /* 0x040fe20000041848 */
[----:B------:R-:W1:Y:S07]  /*ede0*/  LDSM.16.MT88.4 R20, [R177+UR4+0x1100] ;  /* 0x00110004b114783b */ /* 0x000e6e0008004200 */
[C---:B--2---:R-:W-:Y:S08]  /*edf0*/  HMMA.16816.F32.BF16 R76, R16.reuse, R24, R76 ;  /* 0x00000018104c723c */ /* 0x044ff0000004184c */
[C---:B------:R-:W-:Y:S01]  /*ee00*/  HMMA.16816.F32.BF16 R80, R16.reuse, R26, R80 ;  /* 0x0000001a1050723c */ /* 0x040fe20000041850 */
[----:B------:R-:W2:Y:S07]  /*ee10*/  LDSM.16.MT88.4 R24, [R176+UR4+0x1100] ;  /* 0x00110004b018783b */ /* 0x000eae0008004200 */
[C---:B---3--:R-:W-:Y:S08]  /*ee20*/  HMMA.16816.F32.BF16 R84, R16.reuse, R28, R84 ;  /* 0x0000001c1054723c */ /* 0x048ff00000041854 */
[C---:B------:R-:W-:Y:S01]  /*ee30*/  HMMA.16816.F32.BF16 R88, R16.reuse, R30, R88 ;  /* 0x0000001e1058723c */ /* 0x040fe20000041858 */
[----:B------:R-:W3:Y:S07]  /*ee40*/  LDSM.16.MT88.4 R28, [R177+UR4+0x3100] ;  /* 0x00310004b11c783b */ /* 0x000eee0008004200 */
[C---:B------:R-:W-:Y:S08]  /*ee50*/  HMMA.16816.F32.BF16 R92, R16.reuse, R32, R92 ;  /* 0x00000020105c723c */ /* 0x040ff0000004185c */
[----:B------:R-:W-:Y:S01]  /*ee60*/  HMMA.16816.F32.BF16 R96, R16, R34, R96 ;  /* 0x000000221060723c */ /* 0x000fe20000041860 */
[----:B------:R-:W2:Y:S06]  /*ee70*/  LDSM.16.MT88.4 R32, [R13+0x3100] ;  /* 0x003100000d20783b */ /* 0x000eac0000004200 */
[----:B----4-:R-:W-:Y:S02]  /*ee80*/  F2FP.BF16.PACK_AB R16, R174, R173 ;  /* 0x000000adae10723e */ /* 0x010fe400000010ff */
[----:B------:R-:W-:Y:S03]  /*ee90*/  F2FP.BF16.PACK_AB R18, R204, R169 ;  /* 0x000000a9cc12723e */ /* 0x000fe600000010ff */
[C---:B-----5:R-:W-:Y:S01]  /*eea0*/  F2FP.BF16.PACK_AB R17, R170.reuse, R167 ;  /* 0x000000a7aa11723e */ /* 0x060fe200000010ff */
[----:B------:R-:W-:Y:S01]  /*eeb0*/  FADD.FTZ R167, R167, R164 ;  /* 0x000000a4a7a77221 */ /* 0x000fe20000010000 */
[C---:B------:R-:W-:Y:S03]  /*eec0*/  F2FP.BF16.PACK_AB R19, R171.reuse, R168 ;  /* 0x000000a8ab13723e */ /* 0x040fe600000010ff */
[----:B------:R-:W-:Y:S04]  /*eed0*/  FADD.FTZ R167, R170, R167 ;  /* 0x000000a7aaa77221 */ /* 0x000fe80000010000 */
[C---:B-1----:R-:W-:Y:S03]  /*eee0*/  HMMA.16816.F32.BF16 R4, R16.reuse, R20, R4 ;  /* 0x000000141004723c */ /* 0x042fe60000041804 */
[----:B------:R-:W-:Y:S04]  /*eef0*/  FADD.FTZ R168, R168, R167 ;  /* 0x000000a7a8a87221 */ /* 0x000fe80000010000 */
[----:B------:R-:W-:Y:S01]  /*ef00*/  FADD.FTZ R168, R171, R168 ;  /* 0x000000a8aba87221 */ /* 0x000fe20000010000 */
[C---:B------:R-:W-:Y:S01]  /*ef10*/  HMMA.16816.F32.BF16 R8, R16.reuse, R22, R8 ;  /* 0x000000161008723c */ /* 0x040fe20000041808 */
[----:B------:R-:W1:Y:S07]  /*ef20*/  LDSM.16.MT88.4 R20, [R176+UR4+0x3100] ;  /* 0x00310004b014783b */ /* 0x000e6e0008004200 */
[C---:B------:R-:W-:Y:S08]  /*ef30*/  HMMA.16816.F32.BF16 R100, R16.reuse, R124, R100 ;  /* 0x0000007c1064723c */ /* 0x040ff00000041864 */
[C---:B------:R-:W-:Y:S01]  /*ef40*/  HMMA.16816.F32.BF16 R104, R16.reuse, R126, R104 ;  /* 0x0000007e1068723c */ /* 0x040fe20000041868 */
[----:B------:R-:W-:Y:S07]  /*ef50*/  LDSM.16.MT88.4 R124, [R177+UR4+0x1900] ;  /* 0x00190004b17c783b */ /* 0x000fee0008004200 */
[C---:B--2---:R-:W-:Y:S08]  /*ef60*/  HMMA.16816.F32.BF16 R108, R16.reuse, R24, R108 ;  /* 0x00000018106c723c */ /* 0x044ff0000004186c */
[C---:B------:R-:W-:Y:S01]  /*ef70*/  HMMA.16816.F32.BF16 R112, R16.reuse, R26, R112 ;  /* 0x0000001a1070723c */ /* 0x040fe20000041870 */
[----:B------:R-:W2:Y:S07]  /*ef80*/  LDSM.16.MT88.4 R24, [R14+0x3100] ;  /* 0x003100000e18783b */ /* 0x000eae0000004200 */
[C---:B------:R-:W-:Y:S08]  /*ef90*/  HMMA.16816.F32.BF16 R116, R16.reuse, R128, R116 ;  /* 0x000000801074723c */ /* 0x040ff00000041874 */
[C---:B------:R-:W-:Y:S08]  /*efa0*/  HMMA.16816.F32.BF16 R120, R16.reuse, R130, R120 ;  /* 0x000000821078723c */ /* 0x040ff00000041878 */
[C---:B---3--:R-:W-:Y:S08]  /*efb0*/  HMMA.16816.F32.BF16 R36, R16.reuse, R28, R36 ;  /* 0x0000001c1024723c */ /* 0x048ff00000041824 */
[C---:B------:R-:W-:Y:S01]  /*efc0*/  HMMA.16816.F32.BF16 R40, R16.reuse, R30, R40 ;  /* 0x0000001e1028723c */ /* 0x040fe20000041828 */
[----:B------:R-:W3:Y:S07]  /*efd0*/  LDSM.16.MT88.4 R28, [R177+UR4+0x5100] ;  /* 0x00510004b11c783b */ /* 0x000eee0008004200 */
[C---:B------:R-:W-:Y:S08]  /*efe0*/  HMMA.16816.F32.BF16 R44, R16.reuse, R32, R44 ;  /* 0x00000020102c723c */ /* 0x040ff0000004182c */
        /* <DEDUP_REMOVED lines=13> */
[----:B------:R-:W4:Y:S07]  /*f0c0*/  LDSM.16.MT88.4 R32, [R176+UR4+0x1900] ;  /* 0x00190004b020783b */ /* 0x000f2e0008004200 */
[C---:B-1----:R-:W-:Y:S08]  /*f0d0*/  HMMA.16816.F32.BF16 R84, R16.reuse, R20, R84 ;  /* 0x000000141054723c */ /* 0x042ff00000041854 */
[C---:B------:R-:W-:Y:S01]  /*f0e0*/  HMMA.16816.F32.BF16 R88, R16.reuse, R22, R88 ;  /* 0x000000161058723c */ /* 0x040fe20000041858 */
[----:B------:R-:W1:Y:S07]  /*f0f0*/  LDSM.16.MT88.4 R20, [R177+UR4+0x3900] ;  /* 0x00390004b114783b */ /* 0x000e6e0008004200 */
[C---:B--2---:R-:W-:Y:S08]  /*f100*/  HMMA.16816.F32.BF16 R92, R16.reuse, R24, R92 ;  /* 0x00000018105c723c */ /* 0x044ff0000004185c */
[----:B------:R-:W-:Y:S01]  /*f110*/  HMMA.16816.F32.BF16 R96, R16, R26, R96 ;  /* 0x0000001a1060723c */ /* 0x000fe20000041860 */
[----:B------:R-:W2:Y:S06]  /*f120*/  LDSM.16.MT88.4 R24, [R13+0x3900] ;  /* 0x003900000d18783b */ /* 0x000eac0000004200 */
[----:B------:R-:W-:Y:S02]  /*f130*/  F2FP.BF16.PACK_AB R16, R166, R159 ;  /* 0x0000009fa610723e */ /* 0x000fe400000010ff */
[----:B------:R-:W-:Y:S03]  /*f140*/  F2FP.BF16.PACK_AB R18, R175, R172 ;  /* 0x000000acaf12723e */ /* 0x000fe600000010ff */
[C---:B------:R-:W-:Y:S01]  /*f150*/  F2FP.BF16.PACK_AB R17, R206.reuse, R205 ;  /* 0x000000cdce11723e */ /* 0x040fe200000010ff */
[----:B------:R-:W-:Y:S01]  /*f160*/  FADD.FTZ R205, R205, R168 ;  /* 0x000000a8cdcd7221 */ /* 0x000fe20000010000 */
[C---:B------:R-:W-:Y:S03]  /*f170*/  F2FP.BF16.PACK_AB R19, R207.reuse, R156 ;  /* 0x0000009ccf13723e */ /* 0x040fe600000010ff */
[----:B------:R-:W-:Y:S04]  /*f180*/  FADD.FTZ R205, R206, R205 ;  /* 0x000000cdcecd7221 */ /* 0x000fe80000010000 */
[C---:B------:R-:W-:Y:S01]  /*f190*/  HMMA.16816.F32.BF16 R128, R16.reuse, R124, R4 ;  /* 0x0000007c1080723c */ /* 0x040fe20000041804 */
[----:B------:R-:W5:Y:S02]  /*f1a0*/  LDSM.16.MT88.4 R4, [R13+0x5900] ;  /* 0x005900000d04783b */ /* 0x000f640000004200 */
[----:B------:R-:W-:Y:S04]  /*f1b0*/  FADD.FTZ R156, R156, R205 ;  /* 0x000000cd9c9c7221 */ /* 0x000fe80000010000 */
[----:B------:R-:W-:Y:S01]  /*f1c0*/  FADD.FTZ R198, R207, R156 ;  /* 0x0000009ccfc67221 */ /* 0x000fe20000010000 */
[C---:B------:R-:W-:Y:S01]  /*f1d0*/  HMMA.16816.F32.BF16 R124, R16.reuse, R126, R8 ;  /* 0x0000007e107c723c */ /* 0x040fe20000041808 */
[----:B------:R-:W1:Y:S07]  /*f1e0*/  LDSM.16.MT88.4 R8, [R176+UR4+0x5900] ;  /* 0x00590004b008783b */ /* 0x000e6e0008004200 */
[C---:B---3--:R-:W-:Y:S08]  /*f1f0*/  HMMA.16816.F32.BF16 R100, R16.reuse, R28, R100 ;  /* 0x0000001c1064723c */ /* 0x048ff00000041864 */
[C---:B------:R-:W-:Y:S08]  /*f200*/  HMMA.16816.F32.BF16 R104, R16.reuse, R30, R104 ;  /* 0x0000001e1068723c */ /* 0x040ff00000041868 */
[C---:B----4-:R-:W-:Y:S08]  /*f210*/  HMMA.16816.F32.BF16 R108, R16.reuse, R32, R108 ;  /* 0x00000020106c723c */ /* 0x050ff0000004186c */
[C---:B------:R-:W-:Y:S08]  /*f220*/  HMMA.16816.F32.BF16 R112, R16.reuse, R34, R112 ;  /* 0x000000221070723c */ /* 0x040ff00000041870 */
[C---:B------:R-:W-:Y:S08]  /*f230*/  HMMA.16816.F32.BF16 R116, R16.reuse, R132, R116 ;  /* 0x000000841074723c */ /* 0x040ff00000041874 */
[C---:B------:R-:W-:Y:S08]  /*f240*/  HMMA.16816.F32.BF16 R120, R16.reuse, R134, R120 ;  /* 0x000000861078723c */ /* 0x040ff00000041878 */
[C---:B-1----:R-:W-:Y:S08]  /*f250*/  HMMA.16816.F32.BF16 R36, R16.reuse, R20, R36 ;  /* 0x000000141024723c */ /* 0x042ff00000041824 */
[C---:B------:R-:W-:Y:S01]  /*f260*/  HMMA.16816.F32.BF16 R40, R16.reuse, R22, R40 ;  /* 0x000000161028723c */ /* 0x040fe20000041828 */
[----:B------:R-:W1:Y:S07]  /*f270*/  LDSM.16.MT88.4 R20, [R14+0x5900] ;  /* 0x005900000e14783b */ /* 0x000e6e0000004200 */
        /* <DEDUP_REMOVED lines=8> */
[C---:B-----5:R-:W-:Y:S07]  /*f300*/  HMMA.16816.F32.BF16 R76, R16.reuse, R4, R76 ;  /* 0x00000004104c723c */ /* 0x060fee000004184c */
[----:B------:R-:W-:Y:S01]  /*f310*/  FADD.FTZ R4, R148, R151 ;  /* 0x0000009794047221 */ /* 0x000fe20000010000 */
[C---:B------:R-:W-:Y:S04]  /*f320*/  HMMA.16816.F32.BF16 R80, R16.reuse, R6, R80 ;  /* 0x000000061050723c */ /* 0x040fe80000041850 */
[----:B------:R-:W-:Y:S04]  /*f330*/  FADD.FTZ R4, R153, R4 ;  /* 0x0000000499047221 */ /* 0x000fe80000010000 */
[C---:B------:R-:W-:Y:S04]  /*f340*/  HMMA.16816.F32.BF16 R84, R16.reuse, R8, R84 ;  /* 0x000000081054723c */ /* 0x040fe80000041854 */
[----:B------:R-:W-:Y:S04]  /*f350*/  FADD.FTZ R3, R15, R4 ;  /* 0x000000040f037221 */ /* 0x000fe80000010000 */
[C---:B------:R-:W-:Y:S04]  /*f360*/  HMMA.16816.F32.BF16 R88, R16.reuse, R10, R88 ;  /* 0x0000000a1058723c */ /* 0x040fe80000041858 */
[----:B------:R-:W-:Y:S04]  /*f370*/  FADD.FTZ R3, R158, R3 ;  /* 0x000000039e037221 */ /* 0x000fe80000010000 */
[----:B------:R-:W-:Y:S01]  /*f380*/  FADD.FTZ R4, R160, R3 ;  /* 0x00000003a0047221 */ /* 0x000fe20000010000 */
[----:B------:R-:W-:Y:S01]  /*f390*/  IADD3 R3, R202, -0x2, RZ ;  /* 0xfffffffeca037810 */ /* 0x000fe20007ffe0ff */
[C---:B-1----:R-:W-:Y:S03]  /*f3a0*/  HMMA.16816.F32.BF16 R92, R16.reuse, R20, R92 ;  /* 0x00000014105c723c */ /* 0x042fe6000004185c */
[----:B------:R-:W-:Y:S01]  /*f3b0*/  FADD.FTZ R4, R161, R4 ;  /* 0x00000004a1047221 */ /* 0x000fe20000010000 */
[----:B------:R-:W-:Y:S03]  /*f3c0*/  ISETP.GE.AND P0, PT, R3, UR11, PT ;  /* 0x0000000b03007c0c */ /* 0x000fe6000bf06270 */
        /* <DEDUP_REMOVED lines=9> */
[----:B------:R-:W-:-:S05]  /*f460*/  @!P0 BRA `(.L_x_5107) ;  /* 0x0000036000008947 */ /* 0x000fca0003800000 */
        /* <DEDUP_REMOVED lines=33> */
[----:B------:R3:W-:Y:S04]  /*f680*/  SHFL.IDX PT, R8, R7, 0x1, 0x181f ;  /* 0x00381f0007087f89 */ /* 0x0007e800000e0000 */
[----:B------:R-:W4:Y:S01]  /*f690*/  SHFL.IDX PT, R6, R9, 0x1, 0x181f ;  /* 0x00381f0009067f89 */ /* 0x000f2200000e0000 */
[C---:B-1----:R-:W-:Y:S02]  /*f6a0*/  IADD3 R16, P0, R10.reuse, R203, RZ ;  /* 0x000000cb0a107210 */ /* 0x042fe40007f1e0ff */
[----:B------:R-:W-:Y:S02]  /*f6b0*/  IADD3 R14, P2, R10, R199, RZ ;  /* 0x000000c70a0e7210 */ /* 0x000fe40007f5e0ff */
[----:B--2---:R-:W-:Y:S02]  /*f6c0*/  IADD3.X R17, R12, R201, RZ, P0, !PT ;  /* 0x000000c90c117210 */ /* 0x004fe400007fe4ff */
[-C--:B------:R-:W-:Y:S01]  /*f6d0*/  IADD3 R10, P1, R10, R4.reuse, RZ ;  /* 0x000000040a0a7210 */ /* 0x080fe20007f3e0ff */
[----:B---3--:R-:W-:Y:S02]  /*f6e0*/  IMAD.SHL.U32 R7, R3, 0x2, RZ ;  /* 0x0000000203077824 */ /* 0x008fe400078e00ff */
[C-C-:B------:R-:W-:Y:S02]  /*f6f0*/  IMAD.X R15, R12.reuse, 0x1, R200.reuse, P2 ;  /* 0x000000010c0f7824 */ /* 0x140fe400010e06c8 */
[----:B------:R-:W-:Y:S01]  /*f700*/  IMAD.X R11, R12, 0x1, R5, P1 ;  /* 0x000000010c0b7824 */ /* 0x000fe200008e0605 */
[----:B------:R1:W-:Y:S01]  /*f710*/  LDGSTS.E.BYPASS.LTC128B.128 [R7+0xc100], [R16.64], !P5 ;  /* 0x0c10000010077fae */ /* 0x0003e2000e901d54 */
[C---:B----4-:R-:W-:Y:S02]  /*f720*/  IADD3 R4, P0, R6.reuse, R4, RZ ;  /* 0x0000000406047210 */ /* 0x050fe40007f1e0ff */
[----:B------:R-:W-:Y:S01]  /*f730*/  IADD3 R12, P1, R6, R203, RZ ;  /* 0x000000cb060c7210 */ /* 0x000fe20007f3e0ff */
[----:B------:R1:W-:Y:S01]  /*f740*/  LDGSTS.E.BYPASS.LTC128B.128 [R7+0xe100], [R14.64], !P4 ;  /* 0x0e1000000e077fae */ /* 0x0003e2000e101d54 */
[----:B------:R-:W-:Y:S02]  /*f750*/  IADD3.X R5, R8, R5, RZ, P0, !PT ;  /* 0x0000000508057210 */ /* 0x000fe400007fe4ff */
[----:B------:R-:W-:Y:S01]  /*f760*/  IADD3 R18, P0, R6, R199, RZ ;  /* 0x000000c706127210 */ /* 0x000fe20007f1e0ff */
[----:B------:R1:W-:Y:S01]  /*f770*/  LDGSTS.E.BYPASS.LTC128B.128 [R7+0x10100], [R10.64], !P6 ;  /* 0x101000000a077fae */ /* 0x0003e2000f101d54 */
[C---:B------:R-:W-:Y:S03]  /*f780*/  IMAD.X R13, R8.reuse, 0x1, R201, P1 ;  /* 0x00000001080d7824 */ /* 0x040fe600008e06c9 */
[----:B------:R-:W-:Y:S02]  /*f790*/  IMAD.X R19, R8, 0x1, R200, P0 ;  /* 0x0000000108137824 */ /* 0x000fe400000e06c8 */
[----:B------:R1:W-:Y:S04]  /*f7a0*/  LDGSTS.E.BYPASS.LTC128B.128 [R7+0xd100], [R12.64], !P5 ;  /* 0x0d1000000c077fae */ /* 0x0003e8000e901d54 */
[----:B------:R1:W-:Y:S04]  /*f7b0*/  LDGSTS.E.BYPASS.LTC128B.128 [R7+0xf100], [R18.64], !P4 ;  /* 0x0f10000012077fae */ /* 0x0003e8000e101d54 */
[----:B------:R1:W-:Y:S02]  /*f7c0*/  LDGSTS.E.BYPASS.LTC128B.128 [R7+0x11100], [R4.64], !P6 ;  /* 0x1110000004077fae */ /* 0x0003e4000f101d54 */
.L_x_5107:
        /* <DEDUP_REMOVED lines=9> */
.L_x_5097:
        /* <DEDUP_REMOVED lines=12> */
[----:B------:R-:W-:Y:S02]  /*f920*/  MOV R7, 0xff800000 ;  /* 0xff80000000077802 */ /* 0x000fe40000000f00 */
[----:B------:R-:W-:-:S09]  /*f930*/  FSETP.NE.FTZ.AND P0, PT, R4, RZ, PT ;  /* 0x000000ff0400720b */ /* 0x000fd20003f15000 */
[----:B------:R-:W1:Y:S01]  /*f940*/  @P1 MUFU.RCP R6, R5 ;  /* 0x0000000500061308 */ /* 0x000e620000001000 */
[----:B------:R-:W-:-:S03]  /*f950*/  @P1 MOV R8, 0x3f317218 ;  /* 0x3f31721800081802 */ /* 0x000fc60000000f00 */
[----:B------:R-:W-:Y:S02]  /*f960*/  @P0 MOV R9, 0x3f317218 ;  /* 0x3f31721800090802 */ /* 0x000fe40000000f00 */
[----:B------:R-:W-:Y:S02]  /*f970*/  @P1 FMUL.FTZ R8, R8, c[0x0][0x2d0] ;  /* 0x0000b40008081a20 */ /* 0x000fe40000410000 */
[----:B------:R-:W2:Y:S01]  /*f980*/  @P1 MUFU.LG2 R5, R5 ;  /* 0x0000000500051308 */ /* 0x000ea20000000c00 */
[----:B------:R-:W-:Y:S02]  /*f990*/  @P0 FMUL.FTZ R9, R9, c[0x0][0x2d0] ;  /* 0x0000b40009090a20 */ /* 0x000fe40000410000 */
[----:B-1----:R-:W-:-:S05]  /*f9a0*/  FMUL.FTZ R128, R6, R128 ;  /* 0x0000008006807220 */ /* 0x002fca0000410000 */
[----:B------:R-:W1:Y:S01]  /*f9b0*/  @P0 MUFU.RCP R3, R4 ;  /* 0x0000000400030308 */ /* 0x000e620000001000 */
        /* <DEDUP_REMOVED lines=47> */
[----:B------:R3:W4:Y:S01]  /*fcb0*/  @P0 MUFU.LG2 R6, R4 ;  /* 0x0000000400060308 */ /* 0x0007220000000c00 */
[----:B--2---:R-:W-:-:S02]  /*fcc0*/  @P1 FMUL.FTZ R5, R5, 0.69314718246459960938 ;  /* 0x3f31721805051820 */ /* 0x004fc40000410000 */
[C---:B-1----:R-:W-:Y:S02]  /*fcd0*/  FMUL.FTZ R130, R3.reuse, R130 ;  /* 0x0000008203827220 */ /* 0x042fe40000410000 */
[C---:B------:R-:W-:Y:S02]  /*fce0*/  FMUL.FTZ R131, R3.reuse, R131 ;  /* 0x0000008303837220 */ /* 0x040fe40000410000 */
[C---:B------:R-:W-:Y:S02]  /*fcf0*/  FMUL.FTZ R126, R3.reuse, R126 ;  /* 0x0000007e037e7220 */ /* 0x040fe40000410000 */
[C---:B------:R-:W-:Y:S02]  /*fd00*/  FMUL.FTZ R127, R3.reuse, R127 ;  /* 0x0000007f037f7220 */ /* 0x040fe40000410000 */
[C---:B------:R-:W-:Y:S02]  /*fd10*/  FMUL.FTZ R102, R3.reuse, R102 ;  /* 0x0000006603667220 */ /* 0x040fe40000410000 */
[----:B------:R-:W-:-:S02]  /*fd20*/  FMUL.FTZ R103, R3, R103 ;  /* 0x0000006703677220 */ /* 0x000fc40000410000 */
[C---:B------:R-:W-:Y:S01]  /*fd30*/  FMUL.FTZ R106, R3.reuse, R106 ;  /* 0x0000006a036a7220 */ /* 0x040fe20000410000 */
[----:B---3--:R-:W-:Y:S01]  /*fd40*/  MOV R4, 0xff800000 ;  /* 0xff80000000047802 */ /* 0x008fe20000000f00 */
[----:B----4-:R-:W-:Y:S02]  /*fd50*/  @P0 FMUL.FTZ R6, R6, 0.69314718246459960938 ;  /* 0x3f31721806060820 */ /* 0x010fe40000410000 */
        /* <DEDUP_REMOVED lines=41> */
[----:B------:R-:W-:Y:S02]  /*fff0*/  @P1 FFMA.FTZ R4, R8, R2, R5 ;  /* 0x0000000208041223 */ /* 0x000fe40000010005 */
[----:B------:R-:W-:Y:S02]  /*10000*/  @P0 FFMA.FTZ R7, R9, R0, R6 ;  /* 0x0000000009070223 */ /* 0x000fe40000010006 */
.L_x_5057:
[----:B------:R-:W-:Y:S05]  /*10010*/  @P2 BRA `(.L_x_5109) ;  /* 0x0000199000002947 */ /* 0x000fea0003800000 */
[----:B------:R-:W1:Y:S01]  /*10020*/  S2R R3, SR_CTAID.Y ;  /* 0x0000000000037919 */ /* 0x000e620000002600 */
[----:B------:R-:W-:Y:S01]  /*10030*/  IMAD R6, RZ, RZ, -UR14 ;  /* 0x8000000eff067e24 */ /* 0x000fe2000f8e02ff */
[----:B------:R-:W-:Y:S01]  /*10040*/  USHF.R.S32.HI UR6, URZ, 0x1f, UR14 ;  /* 0x0000001f3f067899 */ /* 0x000fe2000801140e */
[----:B------:R-:W-:Y:S01]  /*10050*/  IMAD.MOV.U32 R11, RZ, RZ, c[0x0][0x4e8] ;  /* 0x00013a00ff0b7624 */ /* 0x000fe200078e00ff */
[----:B------:R-:W2:Y:S01]  /*10060*/  S2R R2, SR_TID.X ;  /* 0x0000000000027919 */ /* 0x000ea20000002100 */
[----:B------:R-:W-:Y:S01]  /*10070*/  ULDC.64 UR4, c[0x0][0x4d0] ;  /* 0x0001340000047ab9 */ /* 0x000fe20000000a00 */
[----:B------:R-:W-:Y:S01]  /*10080*/  BSSY B0, `(.L_x_5110) ;  /* 0x00000ff000007945 */ /* 0x000fe20003800000 */
[----:B------:R-:W-:Y:S01]  /*10090*/  UIMAD UR7, UR6, UR4, URZ ;  /* 0x00000004060772a4 */ /* 0x000fe2000f8e023f */
[----:B------:R-:W3:Y:S01]  /*100a0*/  S2R R9, SR_CTAID.Z ;  /* 0x0000000000097919 */ /* 0x000ee20000002700 */
[----:B------:R-:W-:-:S03]  /*100b0*/  UIMAD.WIDE.U32 UR8, UR14, UR4, URZ ;  /* 0x000000040e0872a5 */ /* 0x000fc6000f8e003f */
[----:B------:R-:W-:Y:S01]  /*100c0*/  BAR.SYNC.DEFER_BLOCKING 0x1, 0x100 ;  /* 0x0044000000007b1d */ /* 0x000fe20000010000 */
[----:B------:R-:W-:Y:S01]  /*100d0*/  UIMAD UR7, UR14, UR5, UR7 ;  /* 0x000000050e0772a4 */ /* 0x000fe2000f8e0207 */
[C---:B------:R-:W-:Y:S01]  /*100e0*/  ISETP.NE.AND P1, PT, R11.reuse, 0x1, PT ;  /* 0x000000010b00780c */ /* 0x040fe20003f25270 */
[----:B------:R-:W-:Y:S01]  /*100f0*/  IMAD.U32 R16, RZ, RZ, UR8 ;  /* 0x00000008ff107e24 */ /* 0x000fe2000f8e00ff */
[----:B------:R-:W-:Y:S01]  /*10100*/  MOV R17, UR9 ;  /* 0x0000000900117c02 */ /* 0x000fe20008000f00 */
[----:B------:R-:W-:Y:S01]  /*10110*/  UIADD3 UR7, UR9, UR7, URZ ;  /* 0x0000000709077290 */ /* 0x000fe2000fffe03f */
[----:B------:R-:W4:Y:S01]  /*10120*/  S2R R10, SR_CTAID.X ;  /* 0x00000000000a7919 */ /* 0x000f220000002500 */
[----:B------:R-:W-:Y:S01]  /*10130*/  ULDC.64 UR4, c[0x0][0x438] ;  /* 0x00010e0000047ab9 */ /* 0x000fe20000000a00 */
[----:B------:R-:W-:Y:S01]  /*10140*/  IMAD R11, R11, c[0x0][0x388], RZ ;  /* 0x0000e2000b0b7a24 */ /* 0x000fe200078e02ff */
[----:B------:R-:W-:Y:S02]  /*10150*/  UIMAD.WIDE.U32 UR10, UR14, UR4, URZ ;  /* 0x000000040e0a72a5 */ /* 0x000fe4000f8e003f */
[----:B------:R-:W-:Y:S01]  /*10160*/  UIMAD UR4, UR6, UR4, URZ ;  /* 0x00000004060472a4 */ /* 0x000fe2000f8e023f */
[----:B-1----:R-:W-:-:S02]  /*10170*/  IMAD R6, R6, c[0x0][0x550], R3 ;  /* 0x0001540006067a24 */ /* 0x002fc400078e0203 */
[----:B------:R-:W-:Y:S01]  /*10180*/  IMAD.U32 R17, RZ, RZ, UR7 ;  /* 0x00000007ff117e24 */ /* 0x000fe2000f8e00ff */
[----:B------:R-:W-:Y:S01]  /*10190*/  UIMAD UR4, UR14, UR5, UR4 ;  /* 0x000000050e0472a4 */ /* 0x000fe2000f8e0204 */
[----:B--2---:R-:W-:Y:S01]  /*101a0*/  SHF.R.S32.HI R3, RZ, 0x1f, R2 ;  /* 0x0000001fff037819 */ /* 0x004fe20000011402 */
[----:B------:R-:W-:Y:S01]  /*101b0*/  IMAD.U32 R15, RZ, RZ, UR11 ;  /* 0x0000000bff0f7e24 */ /* 0x000fe2000f8e00ff */
[----:B------:R-:W-:Y:S01]  /*101c0*/  MOV R14, UR10 ;  /* 0x0000000a000e7c02 */ /* 0x000fe20008000f00 */
[----:B------:R-:W-:Y:S01]  /*101d0*/  UIADD3 UR4, UR11, UR4, URZ ;  /* 0x000000040b047290 */ /* 0x000fe2000fffe03f */
[-C--:B------:R-:W-:Y:S01]  /*101e0*/  LEA.HI R0, R3, R2.reuse, RZ, 0x5 ;  /* 0x0000000203007211 */ /* 0x080fe200078f28ff */
[----:B---3--:R-:W-:Y:S01]  /*101f0*/  IMAD.WIDE.U32 R16, R9, c[0x0][0x4d8], R16 ;  /* 0x0001360009107a25 */ /* 0x008fe200078e0010 */
[----:B------:R-:W-:Y:S02]  /*10200*/  LEA.HI R3, R3, R2, RZ, 0x2 ;  /* 0x0000000203037211 */ /* 0x000fe400078f10ff */
[----:B------:R-:W-:Y:S01]  /*10210*/  LOP3.LUT R5, R0, 0xffffffe0, RZ, 0xc0, !PT ;  /* 0xffffffe000057812 */ /* 0x000fe200078ec0ff */
[----:B------:R-:W-:Y:S01]  /*10220*/  IMAD.U32 R15, RZ, RZ, UR4 ;  /* 0x00000004ff0f7e24 */ /* 0x000fe2000f8e00ff */
[----:B------:R-:W-:Y:S01]  /*10230*/  SHF.R.S32.HI R13, RZ, 0x5, R0 ;  /* 0x00000005ff0d7819 */ /* 0x000fe20000011400 */
[----:B------:R-:W-:Y:S01]  /*10240*/  IMAD.MOV.U32 R18, RZ, RZ, R16 ;  /* 0x000000ffff127224 */ /* 0x000fe200078e0010 */
[----:B------:R-:W-:Y:S01]  /*10250*/  SHF.R.S32.HI R0, RZ, 0x1f, R0 ;  /* 0x0000001fff007819 */ /* 0x000fe20000011400 */
[----:B------:R-:W-:Y:S01]  /*10260*/  IMAD.IADD R5, R2, 0x1, -R5 ;  /* 0x0000000102057824 */ /* 0x000fe200078e0a05 */
[----:B------:R-:W-:Y:S01]  /*10270*/  LOP3.LUT R3, R3, 0xfffffffc, RZ, 0xc0, !PT ;  /* 0xfffffffc03037812 */ /* 0x000fe200078ec0ff */
[----:B------:R-:W-:Y:S01]  /*10280*/  IMAD.WIDE.U32 R14, R9, c[0x0][0x440], R14 ;  /* 0x00011000090e7a25 */ /* 0x000fe200078e000e */
[----:B------:R-:W-:-:S02]  /*10290*/  LEA.HI R0, R0, R13, RZ, 0x3 ;  /* 0x0000000d00007211 */ /* 0x000fc400078f18ff */
[----:B------:R-:W-:Y:S01]  /*102a0*/  IADD3 R3, -R3, R2, RZ ;  /* 0x0000000203037210 */ /* 0x000fe20007ffe1ff */
[----:B------:R-:W-:Y:S01]  /*102b0*/  IMAD.MOV.U32 R20, RZ, RZ, R14 ;  /* 0x000000ffff147224 */ /* 0x000fe200078e000e */
        /* <DEDUP_REMOVED lines=26> */
[C---:B------:R-:W-:Y:S01]  /*10460*/  IMAD R15, R6.reuse, c[0x0][0x4e4], R15 ;  /* 0x00013900060f7a24 */ /* 0x040fe200078e020f */
[----:B------:R-:W-:Y:S01]  /*10470*/  IADD3 R0, -R9, RZ, RZ ;  /* 0x000000ff09007210 */ /* 0x000fe20007ffe1ff */
[C---:B------:R-:W-:Y:S01]  /*10480*/  IMAD R17, R6.reuse, c[0x0][0x44c], R17 ;  /* 0x0001130006117a24 */ /* 0x040fe200078e0211 */
[----:B------:R-:W-:Y:S01]  /*10490*/  SHF.R.S32.HI R12, RZ, 0x1f, R9 ;  /* 0x0000001fff0c7819 */ /* 0x000fe20000011409 */
[----:B------:R-:W-:-:S04]  /*104a0*/  IMAD.WIDE.U32 R20, R6, c[0x0][0x448], R20 ;  /* 0x0001120006147a25 */ /* 0x000fc800078e0014 */
[----:B------:R-:W-:-:S04]  /*104b0*/  IMAD.WIDE.U32 R18, R6, c[0x0][0x4e0], R18 ;  /* 0x0001380006127a25 */ /* 0x000fc800078e0012 */
[----:B------:R-:W-:Y:S01]  /*104c0*/  @P1 IMAD.HI.U32 R6, R3, c[0x0][0x4ec], RZ ;  /* 0x00013b0003061a27 */ /* 0x000fe200078e00ff */
[----:B------:R-:W-:-:S03]  /*104d0*/  IADD3 R14, P0, R9, R18, RZ ;  /* 0x00000012090e7210 */ /* 0x000fc60007f1e0ff */
[----:B------:R-:W-:Y:S01]  /*104e0*/  IMAD R0, R0, c[0x0][0x4e8], R3 ;  /* 0x00013a0000007a24 */ /* 0x000fe200078e0203 */
[----:B------:R-:W-:Y:S01]  /*104f0*/  IADD3.X R15, R12, R19, R15, P0, !PT ;  /* 0x000000130c0f7210 */ /* 0x000fe200007fe40f */
[----:B------:R-:W-:Y:S01]  /*10500*/  IMAD.MOV.U32 R8, RZ, RZ, R3 ;  /* 0x000000ffff087224 */ /* 0x000fe200078e0003 */
[----:B------:R-:W-:Y:S01]  /*10510*/  @P1 SHF.R.U32.HI R8, RZ, c[0x0][0x4f0], R6 ;  /* 0x00013c00ff081a19 */ /* 0x000fe20000011606 */
[----:B------:R-:W-:Y:S01]  /*10520*/  IMAD.IADD R21, R21, 0x1, R17 ;  /* 0x0000000115157824 */ /* 0x000fe200078e0211 */
[----:B------:R-:W-:Y:S01]  /*10530*/  SHF.R.S32.HI R6, RZ, 0x1f, R0 ;  /* 0x0000001fff067819 */ /* 0x000fe20000011400 */
[----:B------:R-:W-:Y:S01]  /*10540*/  IMAD.WIDE.U32 R14, R0, c[0x0][0x4c8], R14 ;  /* 0x00013200000e7a25 */ /* 0x000fe200078e000e */
[----:B------:R-:W-:-:S03]  /*10550*/  IADD3 R12, -R8, RZ, RZ ;  /* 0x000000ff080c7210 */ /* 0x000fc60007ffe1ff */
[----:B------:R-:W-:Y:S01]  /*10560*/  IMAD R9, R6, c[0x0][0x4c8], RZ ;  /* 0x0001320006097a24 */ /* 0x000fe200078e02ff */
[----:B------:R-:W-:Y:S01]  /*10570*/  SHF.R.S32.HI R6, RZ, 0x1f, R8 ;  /* 0x0000001fff067819 */ /* 0x000fe20000011408 */
[----:B------:R-:W-:Y:S02]  /*10580*/  IMAD R12, R12, c[0x0][0x4e8], R3 ;  /* 0x00013a000c0c7a24 */ /* 0x000fe400078e0203 */
[----:B------:R-:W-:Y:S01]  /*10590*/  IMAD R9, R0, c[0x0][0x4cc], R9 ;  /* 0x0001330000097a24 */ /* 0x000fe200078e0209 */
[----:B------:R-:W-:Y:S01]  /*105a0*/  LEA R0, P0, R14, c[0x0][0x4a8], 0x2 ;  /* 0x00012a000e007a11 */ /* 0x000fe200078010ff */
[----:B------:R-:W-:Y:S01]  /*105b0*/  IMAD R3, R6, c[0x0][0x430], RZ ;  /* 0x00010c0006037a24 */ /* 0x000fe200078e02ff */
[----:B------:R-:W-:Y:S01]  /*105c0*/  SHF.R.S32.HI R6, RZ, 0x1f, R12 ;  /* 0x0000001fff067819 */ /* 0x000fe2000001140c */
[----:B------:R-:W-:Y:S02]  /*105d0*/  IMAD.IADD R9, R15, 0x1, R9 ;  /* 0x000000010f097824 */ /* 0x000fe400078e0209 */
[----:B------:R-:W-:Y:S01]  /*105e0*/  SHFL.IDX PT, R16, R0, 0x1, 0x1c1f ;  /* 0x003c1f0000107f89 */ /* 0x000fe200000e0000 */
[----:B------:R-:W-:-:S02]  /*105f0*/  IMAD.WIDE.U32 R20, R8, c[0x0][0x430], R20 ;  /* 0x00010c0008147a25 */ /* 0x000fc400078e0014 */
[----:B------:R-:W-:Y:S02]  /*10600*/  LEA.HI.X R9, R14, c[0x0][0x4ac], R9, 0x2, P0 ;  /* 0x00012b000e097a11 */ /* 0x000fe400000f1409 */
[----:B------:R-:W-:Y:S01]  /*10610*/  SHFL.IDX PT, R14, R0, RZ, 0x1c1f ;  /* 0x001c1fff000e7589 */ /* 0x000fe200000e0000 */
[----:B------:R-:W-:Y:S01]  /*10620*/  IMAD R3, R8, c[0x0][0x434], R3 ;  /* 0x00010d0008037a24 */ /* 0x000fe200078e0203 */
[C---:B------:R-:W-:Y:S01]  /*10630*/  LOP3.LUT P0, RZ, R5.reuse, 0x3, RZ, 0xc0, !PT ;  /* 0x0000000305ff7812 */ /* 0x040fe2000780c0ff */
[----:B------:R-:W-:Y:S01]  /*10640*/  IMAD.IADD R5, R5, 0x1, -R2 ;  /* 0x0000000105057824 */ /* 0x000fe200078e0a02 */
[----:B------:R-:W1:Y:S01]  /*10650*/  SHFL.IDX PT, R15, R9, RZ, 0x1c1f ;  /* 0x001c1fff090f7589 */ /* 0x000e6200000e0000 */
[----:B------:R-:W-:Y:S01]  /*10660*/  IMAD.IADD R21, R21, 0x1, R3 ;  /* 0x0000000115157824 */ /* 0x000fe200078e0203 */
[----:B------:R-:W-:Y:S01]  /*10670*/  ISETP.GE.OR P2, PT, R10, R11, P0 ;  /* 0x0000000b0a00720c */ /* 0x000fe20000746670 */
[----:B------:R-:W-:Y:S01]  /*10680*/  IMAD R3, R6, c[0x0][0x428], RZ ;  /* 0x00010a0006037a24 */ /* 0x000fe200078e02ff */
[----:B------:R2:W3:Y:S01]  /*10690*/  SHFL.IDX PT, R17, R9, 0x1, 0x1c1f ;  /* 0x003c1f0009117f89 */ /* 0x0004e200000e0000 */
[----:B------:R-:W-:-:S02]  /*106a0*/  IADD3 R6, R10, 0x8, RZ ;  /* 0x000000080a067810 */ /* 0x000fc40007ffe0ff */
[C---:B------:R-:W-:Y:S01]  /*106b0*/  IMAD R3, R12.reuse, c[0x0][0x42c], R3 ;  /* 0x00010b000c037a24 */ /* 0x040fe200078e0203 */
[----:B------:R-:W-:Y:S01]  /*106c0*/  SHF.L.U32 R5, R5, 0x1, RZ ;  /* 0x0000000105057819 */ /* 0x000fe200000006ff */
[----:B------:R-:W-:Y:S01]  /*106d0*/  IMAD.WIDE.U32 R12, R12, c[0x0][0x428], R20 ;  /* 0x00010a000c0c7a25 */ /* 0x000fe200078e0014 */
[----:B------:R-:W-:-:S04]  /*106e0*/  ISETP.GE.OR P0, PT, R6, R11, P0 ;  /* 0x0000000b0600720c */ /* 0x000fc80000706670 */
[----:B------:R-:W-:Y:S02]  /*106f0*/  IADD3 R8, R13, R3, RZ ;  /* 0x000000030d087210 */ /* 0x000fe40007ffe0ff */
[----:B------:R-:W-:-:S04]  /*10700*/  LEA R3, P1, R12, c[0x0][0x400], 0x2 ;  /* 0x000100000c037a11 */ /* 0x000fc800078210ff */
[----:B------:R-:W-:Y:S02]  /*10710*/  LEA.HI.X R8, R12, c[0x0][0x404], R8, 0x2, P1 ;  /* 0x000101000c087a11 */ /* 0x000fe400008f1408 */
[----:B------:R-:W-:Y:S01]  /*10720*/  ISETP.GE.AND P1, PT, R6, R11, PT ;  /* 0x0000000b0600720c */ /* 0x000fe20003f26270 */
[----:B------:R4:W4:Y:S04]  /*10730*/  SHFL.IDX PT, R12, R3, RZ, 0x1c1f ;  /* 0x001c1fff030c7589 */ /* 0x00092800000e0000 */
        /* <DEDUP_REMOVED lines=12> */
[C---:B------:R-:W-:Y:S02]  /*10800*/  IADD3 R2, R5.reuse, 0x20, RZ ;  /* 0x0000002005027810 */ /* 0x040fe40007ffe0ff */
[----:B------:R-:W-:-:S02]  /*10810*/  ISETP.GE.AND P4, PT, R5, c[0x0][0x3c8], PT ;  /* 0x0000f20005007a0c */ /* 0x000fc40003f86270 */
[----:B------:R-:W-:Y:S02]  /*10820*/  ISETP.GE.AND P0, PT, R2, c[0x0][0x3c8], PT ;  /* 0x0000f20002007a0c */ /* 0x000fe40003f06270 */
[----:B------:R-:W-:Y:S02]  /*10830*/  IADD3 R0, R5, 0x28, RZ ;  /* 0x0000002805007810 */ /* 0x000fe40007ffe0ff */
[----:B------:R-:W-:Y:S02]  /*10840*/  @!P3 LEA.HI R7, R7, R7, RZ, 0x1 ;  /* 0x000000070707b211 */ /* 0x000fe400078f08ff */
[----:B------:R-:W-:Y:S02]  /*10850*/  ISETP.GE.AND P5, PT, R0, c[0x0][0x3c8], PT ;  /* 0x0000f20000007a0c */ /* 0x000fe40003fa6270 */
[----:B------:R-:W-:Y:S02]  /*10860*/  @!P2 LEA.HI R6, R6, R6, RZ, 0x1 ;  /* 0x000000060606a211 */ /* 0x000fe400078f08ff */
[----:B------:R-:W-:Y:S01]  /*10870*/  @!P1 LEA.HI R4, R4, R4, RZ, 0x1 ;  /* 0x0000000404049211 */ /* 0x000fe200078f08ff */
[----:B--2-4-:R-:W-:Y:S01]  /*10880*/  @!P4 IMAD.WIDE R10, R5, 0x4, R12 ;  /* 0x00000004050ac825 */ /* 0x014fe200078e020c */
[----:B------:R-:W-:-:S02]  /*10890*/  @!P3 LOP3.LUT R7, R7, 0xfffffffe, RZ, 0xc0, !PT ;  /* 0xfffffffe0707b812 */ /* 0x000fc400078ec0ff */
[----:B------:R-:W-:Y:S02]  /*108a0*/  @!P2 LOP3.LUT R15, R6, 0xfffffffe, RZ, 0xc0, !PT ;  /* 0xfffffffe060fa812 */ /* 0x000fe400078ec0ff */
[----:B------:R-:W-:Y:S01]  /*108b0*/  @!P1 LOP3.LUT R17, R4, 0xfffffffe, RZ, 0xc0, !PT ;  /* 0xfffffffe04119812 */ /* 0x000fe200078ec0ff */
[----:B------:R1:W-:Y:S01]  /*108c0*/  @!P4 ST.E.64 [R10.64], R128 ;  /* 0x000000800a00c985 */ /* 0x0003e2000c101b14 */
[----:B------:R-:W-:Y:S01]  /*108d0*/  IADD3 R14, R5, 0x30, RZ ;  /* 0x00000030050e7810 */ /* 0x000fe20007ffe0ff */
[--C-:B------:R-:W-:Y:S01]  /*108e0*/  @!P3 IMAD.WIDE R6, R7, 0x4, R12.reuse ;  /* 0x000000040706b825 */ /* 0x100fe200078e020c */
[----:B------:R-:W-:Y:S02]  /*108f0*/  @!P0 LEA.HI R2, R2, R2, RZ, 0x1 ;  /* 0x0000000202028211 */ /* 0x000fe400078f08ff */
[----:B------:R-:W-:Y:S01]  /*10900*/  ISETP.GE.AND P4, PT, R14, c[0x0][0x3c8], PT ;  /* 0x0000f2000e007a0c */ /* 0x000fe20003f86270 */
[----:B------:R-:W-:Y:S01]  /*10910*/  @!P1 IMAD.WIDE R16, R17, 0x4, R12 ;  /* 0x0000000411109825 */ /* 0x000fe200078e020c */
[----:B------:R-:W-:Y:S01]  /*10920*/  @!P0 LOP3.LUT R19, R2, 0xfffffffe, RZ, 0xc0, !PT ;  /* 0xfffffffe02138812 */ /* 0x000fe200078ec0ff */
[----:B------:R2:W-:Y:S01]  /*10930*/  @!P3 ST.E.64 [R6.64], R124 ;  /* 0x0000007c0600b985 */ /* 0x0005e2000c101b14 */
[----:B------:R-:W-:-:S02]  /*10940*/  IADD3 R20, R5, 0x38, RZ ;  /* 0x0000003805147810 */ /* 0x000fc40007ffe0ff */
[----:B------:R-:W-:Y:S01]  /*10950*/  IADD3 R4, R5, 0x48, RZ ;  /* 0x0000004805047810 */ /* 0x000fe20007ffe0ff */
[----:B------:R-:W-:Y:S01]  /*10960*/  @!P0 IMAD.WIDE R18, R19, 0x4, R12 ;  /* 0x0000000413128825 */ /* 0x000fe200078e020c */
[----:B------:R-:W-:Y:S02]  /*10970*/  @!P5 LEA.HI R0, R0, R0, RZ, 0x1 ;  /* 0x000000000000d211 */ /* 0x000fe400078f08ff */
[----:B------:R-:W-:Y:S02]  /*10980*/  ISETP.GE.AND P3, PT, R20, c[0x0][0x3c8], PT ;  /* 0x0000f20014007a0c */ /* 0x000fe40003f66270 */
[----:B------:R-:W-:Y:S02]  /*10990*/  IADD3 R2, R5, 0x50, RZ ;  /* 0x0000005005027810 */ /* 0x000fe40007ffe0ff */
[----:B------:R-:W-:-:S09]  /*109a0*/  @!P4 LEA.HI R14, R14, R14, RZ, 0x1 ;  /* 0x0000000e0e0ec211 */ /* 0x000fd200078f08ff */
[----:B------:R-:W-:Y:S01]  /*109b0*/  @!P3 LEA.HI R20, R20, R20, RZ, 0x1 ;  /* 0x000000141414b211 */ /* 0x000fe200078f08ff */
[----:B-1----:R-:W-:Y:S01]  /*109c0*/  @!P2 IMAD.WIDE R10, R15, 0x4, R12 ;  /* 0x000000040f0aa825 */ /* 0x002fe200078e020c */
[----:B------:R-:W-:-:S04]  /*109d0*/  IADD3 R15, R5, 0x40, RZ ;  /* 0x00000040050f7810 */ /* 0x000fc80007ffe0ff */
        /* <DEDUP_REMOVED lines=14> */
[----:B------:R-:W-:Y:S02]  /*10ac0*/  @!P0 LEA.HI R2, R2, R2, RZ, 0x1 ;  /* 0x0000000202028211 */ /* 0x000fe400078f08ff */
[----:B-1----:R-:W-:Y:S01]  /*10ad0*/  @!P4 LOP3.LUT R11, R14, 0xfffffffe, RZ, 0xc0, !PT ;  /* 0xfffffffe0e0bc812 */ /* 0x002fe200078ec0ff */
[----:B------:R-:W-:-:S04]  /*10ae0*/  @!P2 IMAD.WIDE R14, R15, 0x4, R12 ;  /* 0x000000040f0ea825 */ /* 0x000fc800078e020c */
[----:B------:R-:W-:Y:S02]  /*10af0*/  @!P5 LEA.HI R0, R0, R0, RZ, 0x1 ;  /* 0x000000000000d211 */ /* 0x000fe400078f08ff */
[----:B--2---:R-:W-:Y:S01]  /*10b00*/  @!P3 LOP3.LUT R17, R20, 0xfffffffe, RZ, 0xc0, !PT ;  /* 0xfffffffe1411b812 */ /* 0x004fe200078ec0ff */
[----:B------:R-:W-:Y:S01]  /*10b10*/  @!P4 IMAD.WIDE R10, R11, 0x4, R12 ;  /* 0x000000040b0ac825 */ /* 0x000fe200078e020c */
[----:B------:R-:W-:Y:S02]  /*10b20*/  @!P5 LOP3.LUT R21, R0, 0xfffffffe, RZ, 0xc0, !PT ;  /* 0xfffffffe0015d812 */ /* 0x000fe400078ec0ff */
[----:B---3--:R-:W-:Y:S02]  /*10b30*/  @!P1 LOP3.LUT R19, R4, 0xfffffffe, RZ, 0xc0, !PT ;  /* 0xfffffffe04139812 */ /* 0x008fe400078ec0ff */
[C---:B------:R-:W-:Y:S01]  /*10b40*/  IADD3 R4, R5.reuse, 0x60, RZ ;  /* 0x0000006005047810 */ /* 0x040fe20007ffe0ff */
[----:B------:R1:W-:Y:S01]  /*10b50*/  @!P4 ST.E.64 [R10.64], R116 ;  /* 0x000000740a00c985 */ /* 0x0003e2000c101b14 */
[----:B------:R-:W-:-:S02]  /*10b60*/  IADD3 R18, R5, 0x70, RZ ;  /* 0x0000007005127810 */ /* 0x000fc40007ffe0ff */
[----:B------:R-:W-:Y:S02]  /*10b70*/  ISETP.GE.AND P6, PT, R4, c[0x0][0x3c8], PT ;  /* 0x0000f20004007a0c */ /* 0x000fe40003fc6270 */
[----:B----4-:R-:W-:Y:S02]  /*10b80*/  @!P0 LOP3.LUT R7, R2, 0xfffffffe, RZ, 0xc0, !PT ;  /* 0xfffffffe02078812 */ /* 0x010fe400078ec0ff */
[C---:B------:R-:W-:Y:S02]  /*10b90*/  IADD3 R2, R5.reuse, 0x78, RZ ;  /* 0x0000007805027810 */ /* 0x040fe40007ffe0ff */
[----:B------:R-:W-:Y:S01]  /*10ba0*/  IADD3 R20, R5, 0x80, RZ ;  /* 0x0000008005147810 */ /* 0x000fe20007ffe0ff */
[----:B------:R-:W-:Y:S01]  /*10bb0*/  @!P0 IMAD.WIDE R6, R7, 0x4, R12 ;  /* 0x0000000407068825 */ /* 0x000fe200078e020c */
[----:B------:R-:W-:-:S05]  /*10bc0*/  IADD3 R0, R5, 0x88, RZ ;  /* 0x0000008805007810 */ /* 0x000fca0007ffe0ff */
[----:B------:R-:W-:Y:S01]  /*10bd0*/  @!P6 LEA.HI R4, R4, R4, RZ, 0x1 ;  /* 0x000000040404e211 */ /* 0x000fe200078f08ff */
[----:B-1----:R-:W-:-:S04]  /*10be0*/  @!P3 IMAD.WIDE R10, R17, 0x4, R12 ;  /* 0x00000004110ab825 */ /* 0x002fc800078e020c */
[----:B------:R-:W-:Y:S01]  /*10bf0*/  @!P1 IMAD.WIDE R16, R19, 0x4, R12 ;  /* 0x0000000413109825 */ /* 0x000fe200078e020c */
[----:B------:R-:W-:Y:S01]  /*10c00*/  IADD3 R19, R5, 0x68, RZ ;  /* 0x0000006805137810 */ /* 0x000fe20007ffe0ff */
[----:B------:R1:W-:Y:S01]  /*10c10*/  @!P3 ST.E.64 [R10.64], R120 ;  /* 0x000000780a00b985 */ /* 0x0003e2000c101b14 */
[----:B------:R-:W-:Y:S02]  /*10c20*/  ISETP.GE.AND P3, PT, R18, c[0x0][0x3c8], PT ;  /* 0x0000f20012007a0c */ /* 0x000fe40003f66270 */
        /* <DEDUP_REMOVED lines=68> */
.L_x_5111:
[----:B------:R-:W-:Y:S05]  /*11070*/  BSYNC B0 ;  /* 0x0000000000007941 */ /* 0x000fea0003800000 */
.L_x_5110:
[----:B------:R-:W-:Y:S01]  /*11080*/  ISETP.NE.AND P0, PT, R9, RZ, PT ;  /* 0x000000ff0900720c */ /* 0x000fe20003f05270 */
[----:B-1----:R1:W3:Y:S04]  /*11090*/  SHFL.IDX PT, R7, R8, 0x1, 0x1c1f ;  /* 0x003c1f0008077f89 */ /* 0x0022e800000e0000 */
[----:B------:R1:W4:Y:S08]  /*110a0*/  SHFL.IDX PT, R6, R3, 0x1, 0x1c1f ;  /* 0x003c1f0003067f89 */ /* 0x00033000000e0000 */
[----:B------:R-:W-:Y:S05]  /*110b0*/  @P0 EXIT ;  /* 0x000000000000094d */ /* 0x000fea0003800000 */
[C---:B-1--4-:R-:W-:Y:S02]  /*110c0*/  IADD3 R3, R5.reuse, 0x8, RZ ;  /* 0x0000000805037810 */ /* 0x052fe40007ffe0ff */
[----:B------:R-:W-:-:S02]  /*110d0*/  ISETP.GE.AND P1, PT, R5, c[0x0][0x3c8], PT ;  /* 0x0000f20005007a0c */ /* 0x000fc40003f26270 */
[----:B------:R-:W-:Y:S02]  /*110e0*/  ISETP.GE.AND P0, PT, R3, c[0x0][0x3c8], PT ;  /* 0x0000f20003007a0c */ /* 0x000fe40003f06270 */
[C---:B------:R-:W-:Y:S02]  /*110f0*/  IADD3 R2, R5.reuse, 0x10, RZ ;  /* 0x0000001005027810 */ /* 0x040fe40007ffe0ff */
[C---:B------:R-:W-:Y:S02]  /*11100*/  IADD3 R0, R5.reuse, 0x18, RZ ;  /* 0x0000001805007810 */ /* 0x040fe40007ffe0ff */
[----:B------:R-:W-:Y:S02]  /*11110*/  ISETP.GE.AND P6, PT, R2, c[0x0][0x3c8], PT ;  /* 0x0000f20002007a0c */ /* 0x000fe40003fc6270 */
[----:B------:R-:W-:Y:S02]  /*11120*/  ISETP.GE.AND P5, PT, R0, c[0x0][0x3c8], PT ;  /* 0x0000f20000007a0c */ /* 0x000fe40003fa6270 */
[C---:B------:R-:W-:Y:S01]  /*11130*/  IADD3 R10, R5.reuse, 0x20, RZ ;  /* 0x00000020050a7810 */ /* 0x040fe20007ffe0ff */
[C---:B--23--:R-:W-:Y:S01]  /*11140*/  @!P1 IMAD.WIDE R12, R5.reuse, 0x4, R6 ;  /* 0x00000004050c9825 */ /* 0x04cfe200078e0206 */
        /* <DEDUP_REMOVED lines=32> */
[--C-:B------:R-:W-:Y:S01]  /*11350*/  @!P4 IMAD.WIDE R10, R11, 0x4, R6.reuse ;  /* 0x000000040b0ac825 */ /* 0x100fe200078e0206 */
[----:B------:R-:W-:Y:S01]  /*11360*/  IADD3 R20, R5, 0x58, RZ ;  /* 0x0000005805147810 */ /* 0x000fe20007ffe0ff */
[----:B------:R2:W-:Y:S01]  /*11370*/  @!P5 ST.E.64 [R12.64], R106 ;  /* 0x0000006a0c00d985 */ /* 0x0005e2000c101b14 */
[----:B------:R-:W-:Y:S01]  /*11380*/  ISETP.GE.AND P5, PT, R0, c[0x0][0x3c8], PT ;  /* 0x0000f20000007a0c */ /* 0x000fe20003fa6270 */
[----:B------:R-:W-:Y:S01]  /*11390*/  @!P0 IMAD.WIDE R16, R3, 0x4, R6 ;  /* 0x0000000403108825 */ /* 0x000fe200078e0206 */
[C---:B------:R-:W-:Y:S01]  /*113a0*/  IADD3 R19, R5.reuse, 0x60, RZ ;  /* 0x0000006005137810 */ /* 0x040fe20007ffe0ff */
[----:B------:R3:W-:Y:S01]  /*113b0*/  @!P4 ST.E.64 [R10.64], R110 ;  /* 0x0000006e0a00c985 */ /* 0x0007e2000c101b14 */
[C---:B------:R-:W-:Y:S02]  /*113c0*/  IADD3 R18, R5.reuse, 0x68, RZ ;  /* 0x0000006805127810 */ /* 0x040fe40007ffe0ff */
[----:B------:R-:W-:-:S02]  /*113d0*/  IADD3 R3, R5, 0x78, RZ ;  /* 0x0000007805037810 */ /* 0x000fc40007ffe0ff */
[----:B------:R-:W-:Y:S02]  /*113e0*/  ISETP.GE.AND P4, PT, R20, c[0x0][0x3c8], PT ;  /* 0x0000f20014007a0c */ /* 0x000fe40003f86270 */
[----:B------:R-:W-:-:S03]  /*113f0*/  @!P6 LEA.HI R2, R2, R2, RZ, 0x1 ;  /* 0x000000020202e211 */ /* 0x000fc600078f08ff */
[----:B------:R-:W-:-:S08]  /*11400*/  @!P5 LEA.HI R0, R0, R0, RZ, 0x1 ;  /* 0x000000000000d211 */ /* 0x000fd000078f08ff */
[----:B------:R-:W-:Y:S02]  /*11410*/  @!P4 LEA.HI R20, R20, R20, RZ, 0x1 ;  /* 0x000000141414c211 */ /* 0x000fe400078f08ff */
[----:B-1----:R-:W-:Y:S01]  /*11420*/  @!P2 LOP3.LUT R15, R8, 0xfffffffe, RZ, 0xc0, !PT ;  /* 0xfffffffe080fa812 */ /* 0x002fe200078ec0ff */
[----:B------:R-:W-:Y:S01]  /*11430*/  @!P3 IMAD.WIDE R8, R9, 0x4, R6 ;  /* 0x000000040908b825 */ /* 0x000fe200078e0206 */
[----:B--2---:R-:W-:-:S03]  /*11440*/  @!P1 LOP3.LUT R13, R4, 0xfffffffe, RZ, 0xc0, !PT ;  /* 0xfffffffe040d9812 */ /* 0x004fc600078ec0ff */
[--C-:B------:R-:W-:Y:S01]  /*11450*/  @!P2 IMAD.WIDE R14, R15, 0x4, R6.reuse ;  /* 0x000000040f0ea825 */ /* 0x100fe200078e0206 */
[----:B------:R-:W-:Y:S01]  /*11460*/  IADD3 R4, R5, 0x70, RZ ;  /* 0x0000007005047810 */ /* 0x000fe20007ffe0ff */
[----:B------:R1:W-:Y:S01]  /*11470*/  @!P3 ST.E.64 [R8.64], R114 ;  /* 0x000000720800b985 */ /* 0x0003e2000c101b14 */
[----:B------:R-:W-:Y:S01]  /*11480*/  ISETP.GE.AND P3, PT, R19, c[0x0][0x3c8], PT ;  /* 0x0000f20013007a0c */ /* 0x000fe20003f66270 */
[--C-:B------:R-:W-:Y:S01]  /*11490*/  @!P1 IMAD.WIDE R12, R13, 0x4, R6.reuse ;  /* 0x000000040d0c9825 */ /* 0x100fe200078e0206 */
[----:B---3--:R-:W-:Y:S01]  /*114a0*/  @!P5 LOP3.LUT R11, R0, 0xfffffffe, RZ, 0xc0, !PT ;  /* 0xfffffffe000bd812 */ /* 0x008fe200078ec0ff */
[----:B------:R-:W-:Y:S01]  /*114b0*/  @!P2 ST.E.64 [R14.64], R118 ;  /* 0x000000760e00a985 */ /* 0x000fe2000c101b14 */
[----:B------:R-:W-:Y:S02]  /*114c0*/  ISETP.GE.AND P2, PT, R18, c[0x0][0x3c8], PT ;  /* 0x0000f20012007a0c */ /* 0x000fe40003f46270 */
[----:B------:R-:W-:Y:S01]  /*114d0*/  IADD3 R0, R5, 0x88, RZ ;  /* 0x0000008805007810 */ /* 0x000fe20007ffe0ff */
[----:B------:R2:W-:Y:S01]  /*114e0*/  @!P1 ST.E.64 [R12.64], R122 ;  /* 0x0000007a0c009985 */ /* 0x0005e2000c101b14 */
[----:B------:R-:W-:Y:S01]  /*114f0*/  ISETP.GE.AND P1, PT, R4, c[0x0][0x3c8], PT ;  /* 0x0000f20004007a0c */ /* 0x000fe20003f26270 */
[----:B------:R-:W-:-:S02]  /*11500*/  @!P5 IMAD.WIDE R10, R11, 0x4, R6 ;  /* 0x000000040b0ad825 */ /* 0x000fc400078e0206 */
[----:B------:R3:W-:Y:S01]  /*11510*/  @!P0 ST.E.64 [R16.64], R38 ;  /* 0x0000002610008985 */ /* 0x0007e2000c101b14 */
[----:B------:R-:W-:Y:S02]  /*11520*/  ISETP.GE.AND P0, PT, R3, c[0x0][0x3c8], PT ;  /* 0x0000f20003007a0c */ /* 0x000fe40003f06270 */
[----:B------:R-:W-:-:S03]  /*11530*/  @!P3 LEA.HI R19, R19, R19, RZ, 0x1 ;  /* 0x000000131313b211 */ /* 0x000fc600078f08ff */
[----:B------:R-:W-:Y:S02]  /*11540*/  @!P2 LEA.HI R18, R18, R18, RZ, 0x1 ;  /* 0x000000121212a211 */ /* 0x000fe400078f08ff */
[----:B------:R-:W-:Y:S02]  /*11550*/  @!P3 LOP3.LUT R19, R19, 0xfffffffe, RZ, 0xc0, !PT ;  /* 0xfffffffe1313b812 */ /* 0x000fe400078ec0ff */
[----:B------:R-:W-:-:S04]  /*11560*/  @!P1 LEA.HI R4, R4, R4, RZ, 0x1 ;  /* 0x0000000404049211 */ /* 0x000fc800078f08ff */
[----:B------:R-:W-:Y:S02]  /*11570*/  @!P0 LEA.HI R3, R3, R3, RZ, 0x1 ;  /* 0x0000000303038211 */ /* 0x000fe400078f08ff */
[----:B-1----:R-:W-:Y:S02]  /*11580*/  @!P6 LOP3.LUT R9, R2, 0xfffffffe, RZ, 0xc0, !PT ;  /* 0xfffffffe0209e812 */ /* 0x002fe400078ec0ff */
[----:B------:R-:W-:Y:S02]  /*11590*/  IADD3 R2, R5, 0x80, RZ ;  /* 0x0000008005027810 */ /* 0x000fe40007ffe0ff */
[----:B------:R-:W-:Y:S01]  /*115a0*/  @!P0 LOP3.LUT R3, R3, 0xfffffffe, RZ, 0xc0, !PT ;  /* 0xfffffffe03038812 */ /* 0x000fe200078ec0ff */
        /* <DEDUP_REMOVED lines=8> */
[----:B------:R-:W-:Y:S01]  /*11630*/  IADD3 R20, R5, 0x90, RZ ;  /* 0x0000009005147810 */ /* 0x000fe20007ffe0ff */
[----:B---3--:R-:W-:Y:S01]  /*11640*/  @!P0 IMAD.WIDE R16, R3, 0x4, R6 ;  /* 0x0000000403108825 */ /* 0x008fe200078e0206 */
[C---:B------:R-:W-:Y:S01]  /*11650*/  IADD3 R19, R5.reuse, 0x98, RZ ;  /* 0x0000009805137810 */ /* 0x040fe20007ffe0ff */
[----:B------:R3:W-:Y:S01]  /*11660*/  @!P4 ST.E.64 [R12.64], R50 ;  /* 0x000000320c00c985 */ /* 0x0007e2000c101b14 */
[----:B------:R-:W-:-:S02]  /*11670*/  IADD3 R3, R5, 0xb0, RZ ;  /* 0x000000b005037810 */ /* 0x000fc40007ffe0ff */
[----:B------:R-:W-:Y:S01]  /*11680*/  ISETP.GE.AND P4, PT, R20, c[0x0][0x3c8], PT ;  /* 0x0000f20014007a0c */ /* 0x000fe20003f86270 */
[----:B------:R4:W-:Y:S01]  /*11690*/  @!P3 ST.E.64 [R14.64], R54 ;  /* 0x000000360e00b985 */ /* 0x0009e2000c101b14 */
[----:B------:R-:W-:Y:S02]  /*116a0*/  ISETP.GE.AND P3, PT, R19, c[0x0][0x3c8], PT ;  /* 0x0000f20013007a0c */ /* 0x000fe40003f66270 */
[----:B------:R-:W-:Y:S02]  /*116b0*/  @!P6 LEA.HI R2, R2, R2, RZ, 0x1 ;  /* 0x000000020202e211 */ /* 0x000fe400078f08ff */
[----:B------:R-:W-:-:S07]  /*116c0*/  @!P5 LEA.HI R0, R0, R0, RZ, 0x1 ;  /* 0x000000000000d211 */ /* 0x000fce00078f08ff */
[----:B------:R-:W-:Y:S02]  /*116d0*/  @!P4 LEA.HI R20, R20, R20, RZ, 0x1 ;  /* 0x000000141414c211 */ /* 0x000fe400078f08ff */
[----:B------:R-:W-:Y:S02]  /*116e0*/  @!P3 LEA.HI R19, R19, R19, RZ, 0x1 ;  /* 0x000000131313b211 */ /* 0x000fe400078f08ff */
[----:B-1----:R-:W-:Y:S02]  /*116f0*/  @!P2 LOP3.LUT R9, R18, 0xfffffffe, RZ, 0xc0, !PT ;  /* 0xfffffffe1209a812 */ /* 0x002fe400078ec0ff */
[----:B------:R-:W-:Y:S02]  /*11700*/  IADD3 R18, R5, 0xa0, RZ ;  /* 0x000000a005127810 */ /* 0x000fe40007ffe0ff */
[----:B--2---:R-:W-:Y:S01]  /*11710*/  @!P1 LOP3.LUT R11, R4, 0xfffffffe, RZ, 0xc0, !PT ;  /* 0xfffffffe040b9812 */ /* 0x004fe200078ec0ff */
[----:B------:R-:W-:Y:S01]  /*11720*/  @!P2 IMAD.WIDE R8, R9, 0x4, R6 ;  /* 0x000000040908a825 */ /* 0x000fe200078e0206 */
[----:B------:R-:W-:-:S02]  /*11730*/  IADD3 R4, R5, 0xa8, RZ ;  /* 0x000000a805047810 */ /* 0x000fc40007ffe0ff */
[----:B------:R-:W-:Y:S01]  /*11740*/  @!P3 LOP3.LUT R19, R19, 0xfffffffe, RZ, 0xc0, !PT ;  /* 0xfffffffe1313b812 */ /* 0x000fe200078ec0ff */
[----:B------:R-:W-:Y:S01]  /*11750*/  @!P1 IMAD.WIDE R10, R11, 0x4, R6 ;  /* 0x000000040b0a9825 */ /* 0x000fe200078e0206 */
[----:B------:R1:W-:Y:S01]  /*11760*/  @!P2 ST.E.64 [R8.64], R58 ;  /* 0x0000003a0800a985 */ /* 0x0003e2000c101b14 */
[----:B------:R-:W-:Y:S02]  /*11770*/  ISETP.GE.AND P2, PT, R18, c[0x0][0x3c8], PT ;  /* 0x0000f20012007a0c */ /* 0x000fe40003f46270 */
[----:B---3--:R-:W-:Y:S01]  /*11780*/  @!P4 LOP3.LUT R13, R20, 0xfffffffe, RZ, 0xc0, !PT ;  /* 0xfffffffe140dc812 */ /* 0x008fe200078ec0ff */
        /* <DEDUP_REMOVED lines=34> */
.L_x_5109:
        /* <DEDUP_REMOVED lines=50> */
.L_x_5112:
        /* <DEDUP_REMOVED lines=11> */
.L_x_6329:


//--------------------- .text._ZN7cutlass13device_kernelIN5flash19enable_sm80_to_sm89INS1_16FlashAttnFwdSm80INS1_25CollectiveMainloopFwdSm80ILi8ELi2ELb0EN4cute5tupleIJNS5_1CILi128EEENS7_ILi64EEENS7_ILi192EEEEEELi192ENS_10bfloat16_tEfNS_4arch4Sm80ELb0ELb1ELb0ELb1ELb1ELb0ELb1ELb1EEENS1_21CollectiveEpilogueFwdINS6_IJS8_SA_S9_EEENS6_IJNS7_ILi1EEESI_SI_EEESC_SE_Li256ELb1ELb1ELb1ELb0EEENS1_36VarlenDynamicPersistentTileSchedulerILi128ELi64ELi256ELi256ELb1ELb1ELb0ELb1ELb0ELb1EEEEEEEEEvNT_6ParamsE --------------------------
	.section	.text._ZN7cutlass13device_kernelIN5flash19enable_sm80_to_sm89INS1_16FlashAttnFwdSm80INS1_25CollectiveMainloopFwdSm80ILi8ELi2ELb0EN4cute5tupleIJNS5_1CILi128EEENS7_ILi64EEENS7_ILi192EEEEEELi192ENS_10bfloat16_tEfNS_4arch4Sm80ELb0ELb1ELb0ELb1ELb1ELb0ELb1ELb1EEENS1_21CollectiveEpilogueFwdINS6_IJS8_SA_S9_EEENS6_IJNS7_ILi1EEESI_SI_EEESC_SE_Li256ELb1ELb1ELb1ELb0EEENS1_36VarlenDynamicPersistentTileSchedulerILi128ELi64ELi256ELi256ELb1ELb1ELb0ELb1ELb0ELb1EEEEEEEEEvNT_6ParamsE,"ax",@progbits
	.sectioninfo	@"SHI_REGISTERS=255"
	.align	128
.text._ZN7cutlass13device_kernelIN5flash19enable_sm80_to_sm89INS1_16FlashAttnFwdSm80INS1_25CollectiveMainloopFwdSm80ILi8ELi2ELb0EN4cute5tupleIJNS5_1CILi128EEENS7_ILi64EEENS7_ILi192EEEEEELi192ENS_10bfloat16_tEfNS_4arch4Sm80ELb0ELb1ELb0ELb1ELb1ELb0ELb1ELb1EEENS1_21CollectiveEpilogueFwdINS6_IJS8_SA_S9_EEENS6_IJNS7_ILi1EEESI_SI_EEESC_SE_Li256ELb1ELb1ELb1ELb0EEENS1_36VarlenDynamicPersistentTileSchedulerILi128ELi64ELi256ELi256ELb1ELb1ELb0ELb1ELb0ELb1EEEEEEEEEvNT_6ParamsE:
        .type           _ZN7cutlass13device_kernelIN5flash19enable_sm80_to_sm89INS1_16FlashAttnFwdSm80INS1_25CollectiveMainloopFwdSm80ILi8ELi2ELb0EN4cute5tupleIJNS5_1CILi128EEENS7_ILi64EEENS7_ILi192EEEEEELi192ENS_10bfloat16_tEfNS_4arch4Sm80ELb0ELb1ELb0ELb1ELb1ELb0ELb1ELb1EEENS1_21CollectiveEpilogueFwdINS6_IJS8_SA_S9_EEENS6_IJNS7_ILi1EEESI_SI_EEESC_SE_Li256ELb1ELb1ELb1ELb0EEENS1_36VarlenDynamicPersistentTileSchedulerILi128ELi64ELi256ELi256ELb1ELb1ELb0ELb1ELb0ELb1EEEEEEEEEvNT_6ParamsE,@function
        .size           _ZN7cutlass13device_kernelIN5flash19enable_sm80_to_sm89INS1_16FlashAttnFwdSm80INS1_25CollectiveMainloopFwdSm80ILi8ELi2ELb0EN4cute5tupleIJNS5_1CILi128EEENS7_ILi64EEENS7_ILi192EEEEEELi192ENS_10bfloat16_tEfNS_4arch4Sm80ELb0ELb1ELb0ELb1ELb1ELb0ELb1ELb1EEENS1_21CollectiveEpilogueFwdINS6_IJS8_SA_S9_EEENS6_IJNS7_ILi1EEESI_SI_EEESC_SE_Li256ELb1ELb1ELb1ELb0EEENS1_36VarlenDynamicPersistentTileSchedulerILi128ELi64ELi256ELi256ELb1ELb1ELb0ELb1ELb0ELb1EEEEEEEEEvNT_6ParamsE,(.L_x_6330 - _ZN7cutlass13device_kernelIN5flash19enable_sm80_to_sm89INS1_16FlashAttnFwdSm80INS1_25CollectiveMainloopFwdSm80ILi8ELi2ELb0EN4cute5tupleIJNS5_1CILi128EEENS7_ILi64EEENS7_ILi192EEEEEELi192ENS_10bfloat16_tEfNS_4arch4Sm80ELb0ELb1ELb0ELb1ELb1ELb0ELb1ELb1EEENS1_21CollectiveEpilogueFwdINS6_IJS8_SA_S9_EEENS6_IJNS7_ILi1EEESI_SI_EEESC_SE_Li256ELb1ELb1ELb1ELb0EEENS1_36VarlenDynamicPersistentTileSchedulerILi128ELi64ELi256ELi256ELb1ELb1ELb0ELb1ELb0ELb1EEEEEEEEEvNT_6ParamsE)
        .other          _ZN7cutlass13device_kernelIN5flash19enable_sm80_to_sm89INS1_16FlashAttnFwdSm80INS1_25CollectiveMainloopFwdSm80ILi8ELi2ELb0EN4cute5tupleIJNS5_1CILi128EEENS7_ILi64EEENS7_ILi192EEEEEELi192ENS_10bfloat16_tEfNS_4arch4Sm80ELb0ELb1ELb0ELb1ELb1ELb0ELb1ELb1EEENS1_21CollectiveEpilogueFwdINS6_IJS8_SA_S9_EEENS6_IJNS7_ILi1EEESI_SI_EEESC_SE_Li256ELb1ELb1ELb1ELb0EEENS1_36VarlenDynamicPersistentTileSchedulerILi128ELi64ELi256ELi256ELb1ELb1ELb0ELb1ELb0ELb1EEEEEEEEEvNT_6ParamsE,@"STO_CUDA_ENTRY STV_DEFAULT"
_ZN7cutlass13device_kernelIN5flash19enable_sm80_to_sm89INS1_16FlashAttnFwdSm80INS1_25CollectiveMainloopFwdSm80ILi8ELi2ELb0EN4cute5tupleIJNS5_1CILi128EEENS7_ILi64EEENS7_ILi192EEEEEELi192ENS_10bfloat16_tEfNS_4arch4Sm80ELb0ELb1ELb0ELb1ELb1ELb0ELb1ELb1EEENS1_21CollectiveEpilogueFwdINS6_IJS8_SA_S9_EEENS6_IJNS7_ILi1EEESI_SI_EEESC_SE_Li256ELb1ELb1ELb1ELb0EEENS1_36VarlenDynamicPersistentTileSchedulerILi128ELi64ELi256ELi256ELb1ELb1ELb0ELb1ELb0ELb1EEEEEEEEEvNT_6ParamsE:
        /* <DEDUP_REMOVED lines=52> */
.L_x_5118:
        /* <DEDUP_REMOVED lines=16> */
.L_x_5292:
        /* <DEDUP_REMOVED lines=16> */
.L_x_5293:
[----:B---3--:R-:W-:-:S05]  /*0540*/  IMAD R0, R0, c[0x0][0x538], RZ ;  /* 0x00014e0000007a24 */ /* 0x008fca00078e02ff */
[----:B------:R-:W-:-:S04]  /*0550*/  IADD3 R6, R0, R6, RZ ;  /* 0x0000000600067210 */ /* 0x000fc80007ffe0ff */
[----:B------:R-:W-:-:S13]  /*0560*/  ISETP.GT.AND P0, PT, R6, UR4, PT ;  /* 0x0000000406007c0c */ /* 0x000fda000bf04270 */
[----:B-12---:R-:W-:Y:S05]  /*0570*/  @!P0 BRA `(.L_x_5118) ;  /* 0xfffffdc000008947 */ /* 0x006fea000383ffff */
.L_x_5114:
[----:B------:R-:W-:-:S05]  /*0580*/  IADD3 R10, -R0, R6, RZ ;  /* 0x00000006000a7210 */ /* 0x000fca0007ffe1ff */
[----:B------:R-:W-:-:S05]  /*0590*/  IMAD R0, R4, c[0x0][0x538], R10 ;  /* 0x00014e0004007a24 */ /* 0x000fca00078e020a */
[----:B------:R-:W-:Y:S01]  /*05a0*/  ISETP.GT.AND P0, PT, R0, UR4, PT ;  /* 0x0000000400007c0c */ /* 0x000fe2000bf04270 */
[----:B------:R-:W-:-:S12]  /*05b0*/  BRA.DIV ~URZ, `(.L_x_5119) ;  /* 0x000160a27f007947 */ /* 0x000fd8000b800000 */
[----:B------:R-:W-:-:S04]  /*05c0*/  VOTE.ANY R6, PT, !P0 ;  /* 0x0000000000067806 */ /* 0x000fc800040e0100 */
.L_x_5294:
[----:B------:R-:W1:Y:S02]  /*05d0*/  POPC R0, R6 ;  /* 0x0000000600007309 */ /* 0x000e640000000000 */
[----:B-12---:R-:W-:Y:S01]  /*05e0*/  IADD3 R211, R0, R7, RZ ;  /* 0x0000000700d37210 */ /* 0x006fe20007ffe0ff */
[----:B------:R-:W-:Y:S05]  /*05f0*/  BRA.DIV ~URZ, `(.L_x_5120) ;  /* 0x000160b27f007947 */ /* 0x000fea000b800000 */
[----:B------:R1:W2:Y:S01]  /*0600*/  SHFL.IDX PT, R12, R9, R0, 0x1f ;  /* 0x00001f00090c7589 */ /* 0x0002a200000e0000 */
[----:B------:R-:W-:-:S03]  /*0610*/  MOV R5, RZ ;  /* 0x000000ff00057202 */ /* 0x000fc60000000f00 */
[----:B------:R1:W3:Y:S04]  /*0620*/  SHFL.IDX PT, R9, R8, R0, 0x1f ;  /* 0x00001f0008097589 */ /* 0x0002e800000e0000 */
.L_x_5295:
[----:B------:R-:W-:Y:S01]  /*0630*/  ISETP.NE.AND P0, PT, R6, RZ, PT ;  /* 0x000000ff0600720c */ /* 0x000fe20003f05270 */
[----:B------:R-:W-:-:S12]  /*0640*/  BSSY B0, `(.L_x_5121) ;  /* 0x0000005000007945 */ /* 0x000fd80003800000 */
[----:B------:R-:W-:Y:S05]  /*0650*/  @!P0 BRA `(.L_x_5122) ;  /* 0x0000003000008947 */ /* 0x000fea0003800000 */
[----:B-1----:R-:W-:Y:S01]  /*0660*/  IADD3 R0, R0, -0x1, RZ ;  /* 0xffffffff00007810 */ /* 0x002fe20007ffe0ff */
[----:B------:R-:W-:Y:S05]  /*0670*/  BRA.DIV ~URZ, `(.L_x_5123) ;  /* 0x000161127f007947 */ /* 0x000fea000b800000 */
[----:B------:R1:W4:Y:S02]  /*0680*/  SHFL.IDX PT, R5, R4, R0, 0x1f ;  /* 0x00001f0004057589 */ /* 0x00032400000e0000 */
.L_x_5122:
[----:B------:R-:W-:Y:S05]  /*0690*/  BSYNC B0 ;  /* 0x0000000000007941 */ /* 0x000fea0003800000 */
.L_x_5121:
        /* <DEDUP_REMOVED lines=67> */
.L_x_5125:
        /* <DEDUP_REMOVED lines=68> */
.L_x_5126:
[----:B------:R-:W-:Y:S05]  /*0f10*/  BSYNC B0 ;  /* 0x0000000000007941 */ /* 0x000fea0003800000 */
.L_x_5124:
[----:B------:R-:W-:-:S04]  /*0f20*/  LOP3.LUT R0, RZ, R0, RZ, 0x33, !PT ;  /* 0x00000000ff007212 */ /* 0x000fc800078e33ff */
[----:B------:R-:W-:Y:S01]  /*0f30*/  IADD3 R209, R0, R12, RZ ;  /* 0x0000000c00d17210 */ /* 0x000fe20007ffe0ff */
[----:B------:R-:W-:Y:S05]  /*0f40*/  BRA `(.L_x_5127) ;  /* 0x0000004000007947 */ /* 0x000fea0003800000 */
.L_x_5115:
[----:B--2---:R-:W-:Y:S01]  /*0f50*/  IMAD.MOV.U32 R209, RZ, RZ, RZ ;  /* 0x000000ffffd17224 */ /* 0x004fe200078e00ff */
[----:B------:R-:W-:Y:S01]  /*0f60*/  MOV R210, RZ ;  /* 0x000000ff00d27202 */ /* 0x000fe20000000f00 */
[----:B------:R-:W-:Y:S01]  /*0f70*/  IMAD.U32 R208, RZ, RZ, UR4 ;  /* 0x00000004ffd07e24 */ /* 0x000fe2000f8e00ff */
[----:B------:R-:W-:Y:S02]  /*0f80*/  MOV R211, c[0x0][0x53c] ;  /* 0x00014f0000d37a02 */ /* 0x000fe40000000f00 */
.L_x_5127:
[----:B------:R-:W-:Y:S01]  /*0f90*/  ISETP.NE.AND P0, PT, R13, RZ, PT ;  /* 0x000000ff0d00720c */ /* 0x000fe20003f05270 */
[----:B------:R-:W-:-:S12]  /*0fa0*/  WARPSYNC 0xffffffff ;  /* 0xffffffff00007948 */ /* 0x000fd80003800000 */
[----:B------:R1:W-:Y:S04]  /*0fb0*/  @!P0 STS.128 [0x24100], R208 ;  /* 0x024100d0ff008388 */ /* 0x0003e80000000c00 */
[----:B------:R-:W-:Y:S06]  /*0fc0*/  BAR.ARV 0x5, 0x100 ;  /* 0x0144000000007b1d */ /* 0x000fec0000002000 */
.L_x_5113:
        /* <DEDUP_REMOVED lines=60> */
[----:B------:R-:W-:Y:S01]  /*1390*/  LOP3.LUT R11, R11, 0x7ffffe00, R9, 0xf8, !PT ;  /* 0x7ffffe000b0b7812 */ /* 0x000fe200078ef809 */
[----:B------:R-:W-:Y:S01]  /*13a0*/  IMAD R15, R5, 0x10, R4 ;  /* 0x00000010050f7824 */ /* 0x000fe200078e0204 */
[----:B------:R-:W-:Y:S01]  /*13b0*/  LEA.HI R4, R3, R3, RZ, 0x1 ;  /* 0x0000000303047211 */ /* 0x000fe200078f08ff */
[C---:B------:R-:W-:Y:S01]  /*13c0*/  IMAD.SHL.U32 R5, R7.reuse, 0x40, RZ ;  /* 0x0000004007057824 */ /* 0x040fe200078e00ff */
[----:B------:R-:W-:Y:S01]  /*13d0*/  LOP3.LUT R0, R0, 0x1c0, RZ, 0xc0, !PT ;  /* 0x000001c000007812 */ /* 0x000fe200078ec0ff */
[----:B------:R-:W-:Y:S01]  /*13e0*/  IMAD.SHL.U32 R6, R14, 0x8, RZ ;  /* 0x000000080e067824 */ /* 0x000fe200078e00ff */
[----:B------:R-:W-:Y:S01]  /*13f0*/  LOP3.LUT R2, R4, 0x1ffffffe, RZ, 0xc0, !PT ;  /* 0x1ffffffe04027812 */ /* 0x000fe200078ec0ff */
[----:B------:R1:W-:Y:S01]  /*1400*/  STL [R1+0x8], R15 ;  /* 0x0000080f01007387 */ /* 0x0003e20000100800 */
[----:B------:R-:W-:Y:S01]  /*1410*/  R2P PR, R7, 0x6 ;  /* 0x0000000607007804 */ /* 0x000fe20000000000 */
[----:B------:R-:W-:Y:S01]  /*1420*/  IMAD.SHL.U32 R7, R10, 0x40, RZ ;  /* 0x000000400a077824 */ /* 0x000fe200078e00ff */
[----:B------:R-:W-:Y:S01]  /*1430*/  LOP3.LUT R4, R5, 0x1c0, RZ, 0xc0, !PT ;  /* 0x000001c005047812 */ /* 0x000fe200078ec0ff */
[C---:B------:R-:W-:Y:S01]  /*1440*/  IMAD.IADD R212, R3.reuse, 0x1, -R2 ;  /* 0x0000000103d47824 */ /* 0x040fe200078e0a02 */
[----:B------:R-:W-:Y:S01]  /*1450*/  LOP3.LUT R6, R0, 0x8, R6, 0xf8, !PT ;  /* 0x0000000800067812 */ /* 0x000fe200078ef806 */
[----:B------:R-:W-:Y:S01]  /*1460*/  IMAD R5, R3, 0x2, R8 ;  /* 0x0000000203057824 */ /* 0x000fe200078e0208 */
[----:B------:R-:W-:Y:S01]  /*1470*/  SHF.R.U32.HI R0, RZ, 0x3, R0 ;  /* 0x00000003ff007819 */ /* 0x000fe20000011600 */
[----:B------:R-:W-:Y:S01]  /*1480*/  IMAD.SHL.U32 R204, R11, 0x2, RZ ;  /* 0x000000020bcc7824 */ /* 0x000fe200078e00ff */
[----:B------:R-:W-:Y:S01]  /*1490*/  LEA.HI R2, R4, R4, RZ, 0x1d ;  /* 0x0000000404027211 */ /* 0x000fe200078fe8ff */
[----:B------:R-:W-:Y:S01]  /*14a0*/  IMAD R212, R212, 0x8, R15 ;  /* 0x00000008d4d47824 */ /* 0x000fe200078e020f */
[----:B------:R-:W-:Y:S01]  /*14b0*/  LOP3.LUT R3, R6, R0, RZ, 0x3c, !PT ;  /* 0x0000000006037212 */ /* 0x000fe200078e3cff */
[----:B------:R-:W-:Y:S01]  /*14c0*/  IMAD R0, R14, 0x200, R13 ;  /* 0x000002000e007824 */ /* 0x000fe200078e020d */
[----:B------:R-:W-:Y:S01]  /*14d0*/  LOP3.LUT R4, R7, 0xfffffe00, RZ, 0xc0, !PT ;  /* 0xfffffe0007047812 */ /* 0x000fe200078ec0ff */
[----:B------:R-:W-:Y:S01]  /*14e0*/  IMAD.IADD R9, R5, 0x1, R2 ;  /* 0x0000000105097824 */ /* 0x000fe200078e0202 */
[----:B------:R-:W-:Y:S01]  /*14f0*/  SHF.R.S32.HI R7, RZ, 0x1f, R177 ;  /* 0x0000001fff077819 */ /* 0x000fe200000114b1 */
[----:B------:R-:W-:Y:S01]  /*1500*/  IMAD R5, R187, 0x20, R205 ;  /* 0x00000020bb057824 */ /* 0x000fe200078e02cd */
[CC--:B------:R-:W-:Y:S01]  /*1510*/  IADD3 R2, R3.reuse, R4.reuse, R8 ;  /* 0x0000000403027210 */ /* 0x0c0fe20007ffe008 */
[----:B------:R-:W-:Y:S01]  /*1520*/  IMAD.MOV.U32 R8, RZ, RZ, 0x40 ;  /* 0x00000040ff087424 */ /* 0x000fe200078e00ff */
[----:B------:R-:W-:Y:S01]  /*1530*/  LOP3.LUT R3, R3, R4, RZ, 0xfc, !PT ;  /* 0x0000000403037212 */ /* 0x000fe200078efcff */
[----:B------:R-:W-:Y:S01]  /*1540*/  IMAD.MOV.U32 R4, RZ, RZ, 0x20 ;  /* 0x00000020ff047424 */ /* 0x000fe200078e00ff */
[----:B------:R-:W-:-:S02]  /*1550*/  LEA R164, R2, 0x18100, 0x1 ;  /* 0x0001810002a47811 */ /* 0x000fc400078e08ff */
[----:B------:R-:W-:Y:S02]  /*1560*/  LEA R171, R3, 0x100, 0x1 ;  /* 0x0000010003ab7811 */ /* 0x000fe400078e08ff */
[----:B------:R-:W-:Y:S02]  /*1570*/  SEL R169, R4, 0xffffffe0, !P0 ;  /* 0xffffffe004a97807 */ /* 0x000fe40004000000 */
[----:B------:R-:W-:Y:S02]  /*1580*/  LEA R170, R0, 0xc100, 0x1 ;  /* 0x0000c10000aa7811 */ /* 0x000fe400078e08ff */
[----:B------:R-:W-:Y:S01]  /*1590*/  SEL R0, R8, 0xffffffc0, !P4 ;  /* 0xffffffc008007807 */ /* 0x000fe20006000000 */
[----:B------:R-:W-:Y:S01]  /*15a0*/  IMAD.IADD R165, R164, 0x1, R169 ;  /* 0x00000001a4a57824 */ /* 0x000fe200078e02a9 */
[----:B------:R-:W-:Y:S01]  /*15b0*/  LOP3.LUT R5, R12, 0x7ffffffc, RZ, 0xc0, !PT ;  /* 0x7ffffffc0c057812 */ /* 0x000fe200078ec0ff */
[--C-:B------:R-:W-:Y:S01]  /*15c0*/  IMAD.IADD R217, R169, 0x1, R171.reuse ;  /* 0x00000001a9d97824 */ /* 0x100fe200078e02ab */
[----:B------:R-:W-:Y:S01]  /*15d0*/  IADD3 R186, R177, 0x40, RZ ;  /* 0x00000040b1ba7810 */ /* 0x000fe20007ffe0ff */
[----:B------:R-:W-:Y:S01]  /*15e0*/  IMAD.IADD R172, R0, 0x1, R171 ;  /* 0x0000000100ac7824 */ /* 0x000fe200078e02ab */
[----:B------:R-:W-:Y:S01]  /*15f0*/  LEA R222, R9, 0x80, 0x1 ;  /* 0x0000008009de7811 */ /* 0x000fe200078e08ff */
[----:B------:R-:W-:Y:S01]  /*1600*/  IMAD.IADD R167, R164, 0x1, R0 ;  /* 0x00000001a4a77824 */ /* 0x000fe200078e0200 */
[----:B------:R-:W-:Y:S01]  /*1610*/  SHF.R.S32.HI R6, RZ, 0x1f, R186 ;  /* 0x0000001fff067819 */ /* 0x000fe200000114ba */
[----:B------:R-:W-:Y:S01]  /*1620*/  IMAD.IADD R166, R165, 0x1, R0 ;  /* 0x00000001a5a67824 */ /* 0x000fe200078e0200 */
[----:B------:R-:W-:Y:S01]  /*1630*/  SEL R6, R4, 0xffffffe0, !P1 ;  /* 0xffffffe004067807 */ /* 0x000fe20004800000 */
[----:B------:R-:W-:Y:S01]  /*1640*/  IMAD.IADD R0, R0, 0x1, R217 ;  /* 0x0000000100007824 */ /* 0x000fe200078e02d9 */
[----:B------:R-:W-:Y:S01]  /*1650*/  IADD3 R223, R222, -0x10, RZ ;  /* 0xfffffff0dedf7810 */ /* 0x000fe20007ffe0ff */
[----:B------:R-:W-:Y:S01]  /*1660*/  IMAD.IADD R7, R16, 0x1, -R5 ;  /* 0x0000000110077824 */ /* 0x000fe200078e0a05 */
[C---:B------:R-:W-:Y:S01]  /*1670*/  @P3 IADD3 R223, R222.reuse, 0x10, RZ ;  /* 0x00000010dedf3810 */ /* 0x040fe20007ffe0ff */
[----:B------:R-:W-:Y:S01]  /*1680*/  IMAD.IADD R225, R222, 0x1, R6 ;  /* 0x00000001dee17824 */ /* 0x000fe200078e0206 */
[----:B------:R1:W-:Y:S01]  /*1690*/  STL [R1], R0 ;  /* 0x0000000001007387 */ /* 0x0003e20000100800 */
[----:B------:R-:W-:Y:S01]  /*16a0*/  IMAD.SHL.U32 R191, R7, 0x2, RZ ;  /* 0x0000000207bf7824 */ /* 0x000fe200078e00ff */
[----:B------:R-:W-:Y:S01]  /*16b0*/  SEL R5, R8, 0xffffffc0, !P2 ;  /* 0xffffffc008057807 */ /* 0x000fe20005000000 */
[----:B------:R-:W-:Y:S01]  /*16c0*/  IMAD.IADD R224, R6, 0x1, R223 ;  /* 0x0000000106e07824 */ /* 0x000fe200078e02df */
[----:B------:R-:W-:Y:S01]  /*16d0*/  IADD3 R185, R177, 0x80, RZ ;  /* 0x00000080b1b97810 */ /* 0x000fe20007ffe0ff */
[----:B------:R-:W-:Y:S01]  /*16e0*/  IMAD.IADD R219, R169, 0x1, R172 ;  /* 0x00000001a9db7824 */ /* 0x000fe200078e02ac */
[C---:B------:R-:W-:Y:S01]  /*16f0*/  IADD3 R247, R191.reuse, 0x10, RZ ;  /* 0x00000010bff77810 */ /* 0x040fe20007ffe0ff */
[--C-:B------:R-:W-:Y:S01]  /*1700*/  IMAD.IADD R252, R222, 0x1, R5.reuse ;  /* 0x00000001defc7824 */ /* 0x100fe200078e0205 */
[----:B------:R-:W-:Y:S01]  /*1710*/  IADD3 R248, R191, 0x8, RZ ;  /* 0x00000008bff87810 */ /* 0x000fe20007ffe0ff */
[----:B------:R-:W-:Y:S01]  /*1720*/  IMAD.IADD R251, R225, 0x1, R5 ;  /* 0x00000001e1fb7824 */ /* 0x000fe200078e0205 */
[----:B------:R-:W-:Y:S01]  /*1730*/  IADD3 R244, R191, 0x28, RZ ;  /* 0x00000028bff47810 */ /* 0x000fe20007ffe0ff */
[----:B------:R-:W-:Y:S01]  /*1740*/  IMAD.IADD R250, R5, 0x1, R223 ;  /* 0x0000000105fa7824 */ /* 0x000fe200078e02df */
[C---:B------:R-:W-:Y:S01]  /*1750*/  IADD3 R245, R191.reuse, 0x20, RZ ;  /* 0x00000020bff57810 */ /* 0x040fe20007ffe0ff */
[----:B------:R-:W-:Y:S01]  /*1760*/  IMAD.IADD R249, R224, 0x1, R5 ;  /* 0x00000001e0f97824 */ /* 0x000fe200078e0205 */
        /* <DEDUP_REMOVED lines=8> */
[----:B------:R-:W-:Y:S02]  /*17f0*/  SHF.R.S32.HI R4, RZ, 0x1f, R247 ;  /* 0x0000001fff047819 */ /* 0x000fe400000114f7 */
[C---:B------:R-:W-:Y:S02]  /*1800*/  IADD3 R240, R191.reuse, 0x48, RZ ;  /* 0x00000048bff07810 */ /* 0x040fe40007ffe0ff */
[C---:B------:R-:W-:Y:S02]  /*1810*/  IADD3 R236, R191.reuse, 0x68, RZ ;  /* 0x00000068bfec7810 */ /* 0x040fe40007ffe0ff */
[----:B------:R-:W-:Y:S02]  /*1820*/  IADD3 R232, R191, 0x88, RZ ;  /* 0x00000088bfe87810 */ /* 0x000fe40007ffe0ff */
[----:B------:R-:W-:-:S02]  /*1830*/  SHF.R.S32.HI R7, RZ, 0x1f, R248 ;  /* 0x0000001fff077819 */ /* 0x000fc400000114f8 */
[----:B------:R-:W-:Y:S02]  /*1840*/  SHF.R.S32.HI R4, RZ, 0x1f, R244 ;  /* 0x0000001fff047819 */ /* 0x000fe400000114f4 */
[C---:B------:R-:W-:Y:S02]  /*1850*/  IADD3 R237, R191.reuse, 0x60, RZ ;  /* 0x00000060bfed7810 */ /* 0x040fe40007ffe0ff */
[C---:B------:R-:W-:Y:S02]  /*1860*/  IADD3 R233, R191.reuse, 0x80, RZ ;  /* 0x00000080bfe97810 */ /* 0x040fe40007ffe0ff */
[----:B------:R-:W-:Y:S02]  /*1870*/  IADD3 R229, R191, 0xa0, RZ ;  /* 0x000000a0bfe57810 */ /* 0x000fe40007ffe0ff */
[----:B------:R-:W-:Y:S02]  /*1880*/  SHF.R.S32.HI R7, RZ, 0x1f, R245 ;  /* 0x0000001fff077819 */ /* 0x000fe400000114f5 */
[----:B------:R-:W-:-:S02]  /*1890*/  SHF.R.S32.HI R4, RZ, 0x1f, R241 ;  /* 0x0000001fff047819 */ /* 0x000fc400000114f1 */
[C---:B------:R-:W-:Y:S02]  /*18a0*/  IADD3 R234, R191.reuse, 0x78, RZ ;  /* 0x00000078bfea7810 */ /* 0x040fe40007ffe0ff */
[C---:B------:R-:W-:Y:S02]  /*18b0*/  IADD3 R230, R191.reuse, 0x98, RZ ;  /* 0x00000098bfe67810 */ /* 0x040fe40007ffe0ff */
[----:B------:R-:W-:Y:S02]  /*18c0*/  IADD3 R227, R191, 0xb0, RZ ;  /* 0x000000b0bfe37810 */ /* 0x000fe40007ffe0ff */
[----:B------:R-:W-:Y:S02]  /*18d0*/  SHF.R.S32.HI R8, RZ, 0x1f, R246 ;  /* 0x0000001fff087819 */ /* 0x000fe400000114f6 */
        /* <DEDUP_REMOVED lines=18> */
[C---:B------:R-:W-:Y:S02]  /*1a00*/  IADD3 R207, R204.reuse, 0xc100, RZ ;  /* 0x0000c100cccf7810 */ /* 0x040fe40007ffe0ff */
[----:B------:R-:W-:-:S02]  /*1a10*/  IADD3 R206, R204, 0x100, RZ ;  /* 0x00000100ccce7810 */ /* 0x000fc40007ffe0ff */
[----:B------:R-:W-:Y:S02]  /*1a20*/  SHF.R.S32.HI R8, RZ, 0x1f, R231 ;  /* 0x0000001fff087819 */ /* 0x000fe400000114e7 */
[----:B------:R-:W-:Y:S02]  /*1a30*/  SHF.R.S32.HI R7, RZ, 0x1f, R228 ;  /* 0x0000001fff077819 */ /* 0x000fe400000114e4 */
[----:B-1----:R-:W-:Y:S02]  /*1a40*/  SHF.R.S32.HI R4, RZ, 0x1f, R226 ;  /* 0x0000001fff047819 */ /* 0x002fe400000114e2 */
.L_x_5291:
        /* <DEDUP_REMOVED lines=22> */
.L_x_5128:
[----:B------:R-:W-:-:S04]  /*1bb0*/  ISETP.NE.U32.AND P0, PT, RZ, c[0x0][0x368], PT ;  /* 0x0000da00ff007a0c */ /* 0x000fc80003f05070 */
[----:B------:R-:W-:-:S13]  /*1bc0*/  ISETP.NE.AND.EX P0, PT, RZ, c[0x0][0x36c], PT, P0 ;  /* 0x0000db00ff007a0c */ /* 0x000fda0003f05300 */
[----:B------:R-:W-:Y:S05]  /*1bd0*/  @!P0 BRA `(.L_x_5129) ;  /* 0x0000003000008947 */ /* 0x000fea0003800000 */
[----:B-1----:R-:W-:-:S05]  /*1be0*/  IMAD.WIDE R2, R211, R13, c[0x0][0x368] ;  /* 0x0000da00d3027625 */ /* 0x002fca00078e020d */
[----:B------:R1:W5:Y:S01]  /*1bf0*/  LDG.E R0, [R2.64] ;  /* 0x0000000602007981 */ /* 0x000362000c1e1900 */
[----:B------:R-:W-:Y:S05]  /*1c00*/  BRA `(.L_x_5130) ;  /* 0x0000008000007947 */ /* 0x000fea0003800000 */
.L_x_5129:
        /* <DEDUP_REMOVED lines=8> */
.L_x_5130:
        /* <DEDUP_REMOVED lines=28> */
.L_x_5133:
[----:B------:R-:W-:-:S13]  /*1e50*/  ISETP.NE.AND P0, PT, R7, 0x1, PT ;  /* 0x000000010700780c */ /* 0x000fda0003f05270 */
[----:B------:R-:W-:-:S05]  /*1e60*/  @P0 IMAD.HI.U32 R0, R2, c[0x0][0x330], RZ ;  /* 0x0000cc0002000a27 */ /* 0x000fca00078e00ff */
[----:B------:R-:W-:Y:S02]  /*1e70*/  @P0 SHF.R.U32.HI R2, RZ, c[0x0][0x334], R0 ;  /* 0x0000cd00ff020a19 */ /* 0x000fe40000011600 */
.L_x_5134:
[----:B------:R-:W-:Y:S05]  /*1e80*/  BSYNC B0 ;  /* 0x0000000000007941 */ /* 0x000fea0003800000 */
.L_x_5132:
[----:B------:R-:W-:-:S05]  /*1e90*/  IMAD R2, R2, R7, c[0x0][0x32c] ;  /* 0x0000cb0002027624 */ /* 0x000fca00078e0207 */
[----:B------:R-:W-:-:S04]  /*1ea0*/  IMNMX R3, R3, R2, PT ;  /* 0x0000000203037217 */ /* 0x000fc80003800200 */
.L_x_5131:
        /* <DEDUP_REMOVED lines=25> */
.L_x_5137:
[----:B------:R-:W-:-:S13]  /*2040*/  ISETP.NE.AND P0, PT, R7, 0x1, PT ;  /* 0x000000010700780c */ /* 0x000fda0003f05270 */
[----:B------:R-:W-:-:S05]  /*2050*/  @P0 IMAD.HI.U32 R3, R0, c[0x0][0x330], RZ ;  /* 0x0000cc0000030a27 */ /* 0x000fca00078e00ff */
[----:B------:R-:W-:Y:S02]  /*2060*/  @P0 SHF.R.U32.HI R0, RZ, c[0x0][0x334], R3 ;  /* 0x0000cd00ff000a19 */ /* 0x000fe40000011603 */
.L_x_5138:
[----:B------:R-:W-:Y:S05]  /*2070*/  BSYNC B0 ;  /* 0x0000000000007941 */ /* 0x000fea0003800000 */
.L_x_5136:
[----:B------:R-:W-:-:S05]  /*2080*/  IMAD R0, R0, c[0x0][0x32c], RZ ;  /* 0x0000cb0000007a24 */ /* 0x000fca00078e02ff */
[----:B------:R-:W-:-:S04]  /*2090*/  IMNMX R2, R2, R0, !PT ;  /* 0x0000000002027217 */ /* 0x000fc80007800200 */
.L_x_5135:
        /* <DEDUP_REMOVED lines=45> */
.L_x_5140:
[----:B------:R-:W-:Y:S05]  /*2370*/  BSYNC B0 ;  /* 0x0000000000007941 */ /* 0x000fea0003800000 */
.L_x_5139:
        /* <DEDUP_REMOVED lines=101> */
.L_x_5296:
[----:B------:R-:W-:Y:S05]  /*29d0*/  BRA.DIV ~URZ, `(.L_x_5143) ;  /* 0x00013e927f007947 */ /* 0x000fea000b800000 */
[----:B------:R3:W4:Y:S02]  /*29e0*/  SHFL.IDX PT, R0, R12, RZ, 0x181f ;  /* 0x00181fff0c007589 */ /* 0x00072400000e0000 */
.L_x_5297:
        /* <DEDUP_REMOVED lines=20> */
.L_x_5145:
[----:B------:R-:W-:Y:S05]  /*2b30*/  BSYNC B0 ;  /* 0x0000000000007941 */ /* 0x000fea0003800000 */
.L_x_5144:
[----:B------:R-:W-:Y:S05]  /*2b40*/  BRA.DIV ~URZ, `(.L_x_5146) ;  /* 0x00013d927f007947 */ /* 0x000fea000b800000 */
[----:B--2---:R2:W1:Y:S04]  /*2b50*/  SHFL.IDX PT, R8, R9, 0x1, 0x181f ;  /* 0x00381f0009087f89 */ /* 0x00446800000e0000 */
[----:B----4-:R2:W4:Y:S02]  /*2b60*/  SHFL.IDX PT, R0, R12, 0x1, 0x181f ;  /* 0x00381f000c007f89 */ /* 0x01052400000e0000 */
.L_x_5298:
        /* <DEDUP_REMOVED lines=19> */
.L_x_5148:
[----:B------:R-:W-:Y:S05]  /*2ca0*/  BSYNC B0 ;  /* 0x0000000000007941 */ /* 0x000fea0003800000 */
.L_x_5147:
[----:B------:R-:W-:Y:S05]  /*2cb0*/  BRA.DIV ~URZ, `(.L_x_5149) ;  /* 0x00013cf27f007947 */ /* 0x000fea000b800000 */
[----:B-1----:R1:W2:Y:S02]  /*2cc0*/  SHFL.IDX PT, R8, R9, 0x2, 0x181f ;  /* 0x00581f0009087f89 */ /* 0x0022a400000e0000 */
.L_x_5299:
[----:B------:R-:W-:Y:S05]  /*2cd0*/  BRA.DIV ~URZ, `(.L_x_5150) ;  /* 0x00013d427f007947 */ /* 0x000fea000b800000 */
[----:B----4-:R4:W1:Y:S02]  /*2ce0*/  SHFL.IDX PT, R0, R12, 0x2, 0x181f ;  /* 0x00581f000c007f89 */ /* 0x01086400000e0000 */
.L_x_5300:
        /* <DEDUP_REMOVED lines=19> */
.L_x_5152:
[----:B------:R-:W-:Y:S05]  /*2e20*/  BSYNC B0 ;  /* 0x0000000000007941 */ /* 0x000fea0003800000 */
.L_x_5151:
[----:B------:R-:W-:Y:S05]  /*2e30*/  BRA.DIV ~URZ, `(.L_x_5153) ;  /* 0x00013c527f007947 */ /* 0x000fea000b800000 */
[----:B--2---:R2:W3:Y:S04]  /*2e40*/  SHFL.IDX PT, R8, R9, 0x3, 0x181f ;  /* 0x00781f0009087f89 */ /* 0x0044e800000e0000 */
[----:B-1----:R2:W1:Y:S02]  /*2e50*/  SHFL.IDX PT, R0, R12, 0x3, 0x181f ;  /* 0x00781f000c007f89 */ /* 0x00246400000e0000 */
.L_x_5301:
        /* <DEDUP_REMOVED lines=179> */
.L_x_5302:
        /* <DEDUP_REMOVED lines=21> */
.L_x_5303:
        /* <DEDUP_REMOVED lines=21> */
.L_x_5155:
[----:B------:R-:W-:Y:S05]  /*3c30*/  BSYNC B0 ;  /* 0x0000000000007941 */ /* 0x000fea0003800000 */
.L_x_5154:
        /* <DEDUP_REMOVED lines=45> */
.L_x_5304:
        /* <DEDUP_REMOVED lines=21> */
.L_x_5305:
        /* <DEDUP_REMOVED lines=21> */
.L_x_5159:
[----:B------:R-:W-:Y:S05]  /*41b0*/  BSYNC B0 ;  /* 0x0000000000007941 */ /* 0x000fea0003800000 */
.L_x_5158:
[----:B------:R-:W-:Y:S01]  /*41c0*/  IMAD.MOV.U32 R0, RZ, RZ, 0x40 ;  /* 0x00000040ff007424 */ /* 0x000fe200078e00ff */
[----:B------:R-:W-:Y:S01]  /*41d0*/  LOP3.LUT P1, RZ, R187, 0x4, RZ, 0xc0, !PT ;  /* 0x00000004bbff7812 */ /* 0x000fe2000782c0ff */
[----:B------:R-:W0:Y:S01]  /*41e0*/  LDGDEPBAR ;  /* 0x00000000000079af */ /* 0x000e220000000000 */
[----:B------:R-:W-:Y:S01]  /*41f0*/  WARPSYNC 0xffffffff ;  /* 0xffffffff00007948 */ /* 0x000fe20003800000 */
[C---:B--23--:R-:W-:Y:S01]  /*4200*/  HMMA.16816.F32.BF16 R12, R4.reuse, R32, RZ ;  /* 0x00000020040c723c */ /* 0x04cfe200000418ff */
[----:B------:R-:W-:Y:S01]  /*4210*/  SEL R162, R0, 0xffffffc0, !P1 ;  /* 0xffffffc000a27807 */ /* 0x000fe20004800000 */
[----:B------:R-:W-:Y:S01]  /*4220*/  LDSM.16.M88.4 R16, [R167] ;  /* 0x00000000a710783b */ /* 0x000fe20000000200 */
[----:B------:R-:W-:Y:S01]  /*4230*/  IMAD.MOV.U32 R3, RZ, RZ, c[0x0][0x2c4] ;  /* 0x0000b100ff037624 */ /* 0x000fe200078e00ff */
[----:B------:R-:W-:Y:S01]  /*4240*/  ULDC UR4, c[0x0][0x324] ;  /* 0x0000c90000047ab9 */ /* 0x000fe20000000800 */
[----:B------:R-:W-:Y:S01]  /*4250*/  IADD3 R0, R162, R170, R168 ;  /* 0x000000aaa2007210 */ /* 0x000fe20007ffe0a8 */
[----:B------:R-:W-:Y:S01]  /*4260*/  IMAD.IADD R2, R170, 0x1, R162 ;  /* 0x00000001aa027824 */ /* 0x000fe200078e02a2 */
[----:B------:R-:W-:Y:S01]  /*4270*/  ULOP3.LUT UR4, URZ, UR4, URZ, 0x33, !UPT ;  /* 0x000000043f047292 */ /* 0x000fe2000f8e333f */
[----:B------:R-:W-:Y:S01]  /*4280*/  HMMA.16816.F32.BF16 R28, R4, R34, RZ ;  /* 0x00000022041c723c */ /* 0x000fe200000418ff */
[----:B------:R-:W-:Y:S01]  /*4290*/  ISETP.NE.AND P0, PT, R3, 0x1, PT ;  /* 0x000000010300780c */ /* 0x000fe20003f05270 */
[----:B------:R-:W-:Y:S01]  /*42a0*/  LDSM.16.M88.4 R68, [R0] ;  /* 0x000000000044783b */ /* 0x000fe20000000200 */
[----:B------:R-:W-:-:S03]  /*42b0*/  IMAD.MOV.U32 R93, RZ, RZ, c[0x0][0x32c] ;  /* 0x0000cb00ff5d7624 */ /* 0x000fc600078e00ff */
[----:B------:R-:W2:Y:S02]  /*42c0*/  LDSM.16.M88.4 R52, [R2] ;  /* 0x000000000234783b */ /* 0x000ea40000000200 */
[C---:B----4-:R-:W-:Y:S01]  /*42d0*/  HMMA.16816.F32.BF16 R32, R4.reuse, R36, RZ ;  /* 0x000000240420723c */ /* 0x050fe200000418ff */
[----:B------:R-:W-:Y:S01]  /*42e0*/  ISETP.GE.AND P4, PT, R93, 0x1, PT ;  /* 0x000000015d00780c */ /* 0x000fe20003f86270 */
[----:B------:R-:W3:Y:S04]  /*42f0*/  LDSM.16.M88.4 R56, [R2+0x800] ;  /* 0x000800000238783b */ /* 0x000ee80000000200 */
[----:B------:R-:W4:Y:S02]  /*4300*/  LDSM.16.M88.4 R76, [R2+0x1000] ;  /* 0x00100000024c783b */ /* 0x000f240000000200 */
[C---:B------:R-:W-:Y:S02]  /*4310*/  HMMA.16816.F32.BF16 R36, R4.reuse, R38, RZ ;  /* 0x000000260424723c */ /* 0x040fe400000418ff */
[----:B------:R-:W-:Y:S04]  /*4320*/  LDSM.16.M88.4 R72, [R0+0x800] ;  /* 0x000800000048783b */ /* 0x000fe80000000200 */
[----:B------:R-:W-:Y:S02]  /*4330*/  LDSM.16.M88.4 R84, [R0+0x1000] ;  /* 0x001000000054783b */ /* 0x000fe40000000200 */
[C---:B-1----:R-:W-:Y:S08]  /*4340*/  HMMA.16816.F32.BF16 R40, R4.reuse, R48, RZ ;  /* 0x000000300428723c */ /* 0x042ff000000418ff */
[C---:B------:R-:W-:Y:S08]  /*4350*/  HMMA.16816.F32.BF16 R48, R4.reuse, R50, RZ ;  /* 0x000000320430723c */ /* 0x040ff000000418ff */
[C---:B------:R-:W-:Y:S08]  /*4360*/  HMMA.16816.F32.BF16 R24, R4.reuse, R44, RZ ;  /* 0x0000002c0418723c */ /* 0x040ff000000418ff */
[----:B------:R-:W-:Y:S01]  /*4370*/  HMMA.16816.F32.BF16 R44, R4, R46, RZ ;  /* 0x0000002e042c723c */ /* 0x000fe200000418ff */
[----:B------:R-:W-:Y:S07]  /*4380*/  LDSM.16.M88.4 R4, [R166] ;  /* 0x00000000a604783b */ /* 0x000fee0000000200 */
[C---:B------:R-:W-:Y:S08]  /*4390*/  HMMA.16816.F32.BF16 R12, R8.reuse, R60, R12 ;  /* 0x0000003c080c723c */ /* 0x040ff0000004180c */
        /* <DEDUP_REMOVED lines=10> */
[----:B------:R-:W-:Y:S07]  /*4440*/  LDSM.16.M88.4 R88, [R170+0x3000] ;  /* 0x00300000aa58783b */ /* 0x000fee0000000200 */
[C---:B--2---:R-:W-:Y:S01]  /*4450*/  HMMA.16816.F32.BF16 R8, R16.reuse, R52, R12 ;  /* 0x000000341008723c */ /* 0x044fe2000004180c */
[----:B------:R-:W-:Y:S07]  /*4460*/  LDSM.16.M88.4 R12, [R164+0x4000] ;  /* 0x00400000a40c783b */ /* 0x000fee0000000200 */
[C---:B------:R-:W-:Y:S08]  /*4470*/  HMMA.16816.F32.BF16 R28, R16.reuse, R54, R28 ;  /* 0x00000036101c723c */ /* 0x040ff0000004181c */
[C---:B---3--:R-:W-:Y:S08]  /*4480*/  HMMA.16816.F32.BF16 R32, R16.reuse, R56, R32 ;  /* 0x000000381020723c */ /* 0x048ff00000041820 */
[C---:B------:R-:W-:Y:S01]  /*4490*/  HMMA.16816.F32.BF16 R36, R16.reuse, R58, R36 ;  /* 0x0000003a1024723c */ /* 0x040fe20000041824 */
[----:B------:R-:W2:Y:S07]  /*44a0*/  LDSM.16.M88.4 R56, [R0+0x1800] ;  /* 0x001800000038783b */ /* 0x000eae0000000200 */
[C---:B----4-:R-:W-:Y:S08]  /*44b0*/  HMMA.16816.F32.BF16 R52, R16.reuse, R78, R48 ;  /* 0x0000004e1034723c */ /* 0x050ff00000041830 */
[C---:B------:R-:W-:Y:S01]  /*44c0*/  HMMA.16816.F32.BF16 R40, R16.reuse, R76, R40 ;  /* 0x0000004c1028723c */ /* 0x040fe20000041828 */
[----:B------:R-:W-:Y:S07]  /*44d0*/  LDSM.16.M88.4 R76, [R2+0x2800] ;  /* 0x00280000024c783b */ /* 0x000fee0000000200 */
[C---:B-1----:R-:W-:Y:S01]  /*44e0*/  HMMA.16816.F32.BF16 R48, R16.reuse, R60, R24 ;  /* 0x0000003c1030723c */ /* 0x042fe20000041818 */
[----:B------:R-:W-:Y:S07]  /*44f0*/  LDSM.16.M88.4 R24, [R20+0x3800] ;  /* 0x003800001418783b */ /* 0x000fee0000000200 */
[----:B------:R-:W-:Y:S01]  /*4500*/  HMMA.16816.F32.BF16 R44, R16, R62, R44 ;  /* 0x0000003e102c723c */ /* 0x000fe2000004182c */
[----:B------:R-:W1:Y:S04]  /*4510*/  LDSM.16.M88.4 R60, [R170+0x3800] ;  /* 0x00380000aa3c783b */ /* 0x000e680000000200 */
[----:B------:R-:W-:Y:S03]  /*4520*/  LDSM.16.M88.4 R16, [R165+0x4000] ;  /* 0x00400000a510783b */ /* 0x000fe60000000200 */
        /* <DEDUP_REMOVED lines=8> */
[----:B------:R-:W5:Y:S07]  /*45b0*/  LDSM.16.M88.4 R84, [R20+0x3000] ;  /* 0x003000001454783b */ /* 0x000f6e0000000200 */
[C---:B--2---:R-:W-:Y:S08]  /*45c0*/  HMMA.16816.F32.BF16 R48, R4.reuse, R56, R48 ;  /* 0x000000380430723c */ /* 0x044ff00000041830 */
[----:B------:R-:W-:Y:S01]  /*45d0*/  HMMA.16816.F32.BF16 R44, R4, R58, R44 ;  /* 0x0000003a042c723c */ /* 0x000fe2000004182c */
[----:B------:R-:W-:Y:S07]  /*45e0*/  LDSM.16.M88.4 R56, [R2+0x3800] ;  /* 0x003800000238783b */ /* 0x000fee0000000200 */
[C---:B------:R-:W-:Y:S01]  /*45f0*/  HMMA.16816.F32.BF16 R4, R12.reuse, R64, R8 ;  /* 0x000000400c04723c */ /* 0x040fe20000041808 */
[----:B------:R-:W-:Y:S07]  /*4600*/  LDSM.16.M88.4 R8, [R167+0x4000] ;  /* 0x00400000a708783b */ /* 0x000fee0000000200 */
[C---:B------:R-:W-:Y:S01]  /*4610*/  HMMA.16816.F32.BF16 R28, R12.reuse, R66, R28 ;  /* 0x000000420c1c723c */ /* 0x040fe2000004181c */
[----:B------:R-:W2:Y:S07]  /*4620*/  LDSM.16.M88.4 R64, [R2+0x2000] ;  /* 0x002000000240783b */ /* 0x000eae0000000200 */
[C---:B------:R-:W-:Y:S08]  /*4630*/  HMMA.16816.F32.BF16 R32, R12.reuse, R80, R32 ;  /* 0x000000500c20723c */ /* 0x040ff00000041820 */
[C---:B------:R-:W-:Y:S01]  /*4640*/  HMMA.16816.F32.BF16 R36, R12.reuse, R82, R36 ;  /* 0x000000520c24723c */ /* 0x040fe20000041824 */
[----:B------:R-:W-:Y:S07]  /*4650*/  LDSM.16.M88.4 R80, [R170+0x4800] ;  /* 0x00480000aa50783b */ /* 0x000fee0000000200 */
[C---:B------:R-:W-:Y:S08]  /*4660*/  HMMA.16816.F32.BF16 R40, R12.reuse, R88, R40 ;  /* 0x000000580c28723c */ /* 0x040ff00000041828 */
[C---:B------:R-:W-:Y:S01]  /*4670*/  HMMA.16816.F32.BF16 R52, R12.reuse, R90, R52 ;  /* 0x0000005a0c34723c */ /* 0x040fe20000041834 */
[----:B------:R-:W2:Y:S07]  /*4680*/  LDSM.16.M88.4 R88, [R2+0x3000] ;  /* 0x003000000258783b */ /* 0x000eae0000000200 */
[C---:B-1----:R-:W-:Y:S08]  /*4690*/  HMMA.16816.F32.BF16 R48, R12.reuse, R60, R48 ;  /* 0x0000003c0c30723c */ /* 0x042ff00000041830 */
[----:B------:R-:W-:Y:S01]  /*46a0*/  HMMA.16816.F32.BF16 R44, R12, R62, R44 ;  /* 0x0000003e0c2c723c */ /* 0x000fe2000004182c */
[----:B------:R-:W-:Y:S07]  /*46b0*/  LDSM.16.M88.4 R60, [R0+0x3800] ;  /* 0x00380000003c783b */ /* 0x000fee0000000200 */
[C---:B---3--:R-:W-:Y:S01]  /*46c0*/  HMMA.16816.F32.BF16 R12, R16.reuse, R68, R4 ;  /* 0x00000044100c723c */ /* 0x048fe20000041804 */
[----:B------:R-:W-:Y:S07]  /*46d0*/  LDSM.16.M88.4 R4, [R166+0x4000] ;  /* 0x00400000a604783b */ /* 0x000fee0000000200 */
[C---:B------:R-:W-:Y:S01]  /*46e0*/  HMMA.16816.F32.BF16 R28, R16.reuse, R70, R28 ;  /* 0x00000046101c723c */ /* 0x040fe2000004181c */
[----:B------:R-:W1:Y:S07]  /*46f0*/  LDSM.16.M88.4 R68, [R0+0x2000] ;  /* 0x002000000044783b */ /* 0x000e6e0000000200 */
[C---:B----4-:R-:W-:Y:S08]  /*4700*/  HMMA.16816.F32.BF16 R32, R16.reuse, R72, R32 ;  /* 0x000000481020723c */ /* 0x050ff00000041820 */
[C---:B------:R-:W-:Y:S01]  /*4710*/  HMMA.16816.F32.BF16 R36, R16.reuse, R74, R36 ;  /* 0x0000004a1024723c */ /* 0x040fe20000041824 */
[----:B------:R-:W3:Y:S07]  /*4720*/  LDSM.16.M88.4 R72, [R0+0x2800] ;  /* 0x002800000048783b */ /* 0x000eee0000000200 */
[C---:B-----5:R-:W-:Y:S08]  /*4730*/  HMMA.16816.F32.BF16 R40, R16.reuse, R84, R40 ;  /* 0x000000541028723c */ /* 0x060ff00000041828 */
[C---:B------:R-:W-:Y:S01]  /*4740*/  HMMA.16816.F32.BF16 R52, R16.reuse, R86, R52 ;  /* 0x000000561034723c */ /* 0x040fe20000041834 */
[----:B------:R-:W4:Y:S07]  /*4750*/  LDSM.16.M88.4 R84, [R0+0x3000] ;  /* 0x003000000054783b */ /* 0x000f2e0000000200 */
[C---:B------:R-:W-:Y:S08]  /*4760*/  HMMA.16816.F32.BF16 R48, R16.reuse, R24, R48 ;  /* 0x000000181030723c */ /* 0x040ff00000041830 */
[----:B------:R-:W-:Y:S01]  /*4770*/  HMMA.16816.F32.BF16 R44, R16, R26, R44 ;  /* 0x0000001a102c723c */ /* 0x000fe2000004182c */
[----:B------:R-:W-:Y:S07]  /*4780*/  LDSM.16.M88.4 R16, [R164+0x8000] ;  /* 0x00800000a410783b */ /* 0x000fee0000000200 */
[C---:B--2---:R-:W-:Y:S08]  /*4790*/  HMMA.16816.F32.BF16 R24, R8.reuse, R64, R12 ;  /* 0x000000400818723c */ /* 0x044ff0000004180c */
[C---:B------:R-:W-:Y:S01]  /*47a0*/  HMMA.16816.F32.BF16 R12, R8.reuse, R66, R28 ;  /* 0x00000042080c723c */ /* 0x040fe2000004181c */
[----:B------:R-:W2:Y:S07]  /*47b0*/  LDSM.16.M88.4 R64, [R170+0x4000] ;  /* 0x00400000aa40783b */ /* 0x000eae0000000200 */
[C---:B------:R-:W-:Y:S08]  /*47c0*/  HMMA.16816.F32.BF16 R32, R8.reuse, R76, R32 ;  /* 0x0000004c0820723c */ /* 0x040ff00000041820 */
[C---:B------:R-:W-:Y:S01]  /*47d0*/  HMMA.16816.F32.BF16 R36, R8.reuse, R78, R36 ;  /* 0x0000004e0824723c */ /* 0x040fe20000041824 */
[----:B------:R-:W-:Y:S07]  /*47e0*/  LDSM.16.M88.4 R76, [R20+0x4800] ;  /* 0x00480000144c783b */ /* 0x000fee0000000200 */
[C---:B------:R-:W-:Y:S08]  /*47f0*/  HMMA.16816.F32.BF16 R40, R8.reuse, R88, R40 ;  /* 0x000000580828723c */ /* 0x040ff00000041828 */
[C---:B------:R-:W-:Y:S01]  /*4800*/  HMMA.16816.F32.BF16 R52, R8.reuse, R90, R52 ;  /* 0x0000005a0834723c */ /* 0x040fe20000041834 */
[----:B------:R-:W5:Y:S07]  /*4810*/  LDSM.16.M88.4 R88, [R170+0x5000] ;  /* 0x00500000aa58783b */ /* 0x000f6e0000000200 */
[C---:B------:R-:W-:Y:S08]  /*4820*/  HMMA.16816.F32.BF16 R48, R8.reuse, R56, R48 ;  /* 0x000000380830723c */ /* 0x040ff00000041830 */
[----:B------:R-:W-:Y:S01]  /*4830*/  HMMA.16816.F32.BF16 R44, R8, R58, R44 ;  /* 0x0000003a082c723c */ /* 0x000fe2000004182c */
[----:B------:R-:W2:Y:S07]  /*4840*/  LDSM.16.M88.4 R56, [R170+0x5800] ;  /* 0x00580000aa38783b */ /* 0x000eae0000000200 */
[C---:B-1----:R-:W-:Y:S08]  /*4850*/  HMMA.16816.F32.BF16 R28, R4.reuse, R68, R24 ;  /* 0x00000044041c723c */ /* 0x042ff00000041818 */
[C---:B------:R-:W-:Y:S01]  /*4860*/  HMMA.16816.F32.BF16 R24, R4.reuse, R70, R12 ;  /* 0x000000460418723c */ /* 0x040fe2000004180c */
[----:B------:R-:W-:Y:S04]  /*4870*/  LDSM.16.M88.4 R12, [R165+0x8000] ;  /* 0x00800000a50c783b */ /* 0x000fe80000000200 */
[----:B------:R-:W1:Y:S03]  /*4880*/  LDSM.16.M88.4 R68, [R20+0x4000] ;  /* 0x004000001444783b */ /* 0x000e660000000200 */
[C---:B---3--:R-:W-:Y:S08]  /*4890*/  HMMA.16816.F32.BF16 R8, R4.reuse, R72, R32 ;  /* 0x000000480408723c */ /* 0x048ff00000041820 */
[C---:B------:R-:W-:Y:S01]  /*48a0*/  HMMA.16816.F32.BF16 R36, R4.reuse, R74, R36 ;  /* 0x0000004a0424723c */ /* 0x040fe20000041824 */
[----:B------:R-:W-:Y:S07]  /*48b0*/  LDSM.16.M88.4 R72, [R2+0x4000] ;  /* 0x004000000248783b */ /* 0x000fee0000000200 */
[C---:B----4-:R-:W-:Y:S08]  /*48c0*/  HMMA.16816.F32.BF16 R40, R4.reuse, R84, R40 ;  /* 0x000000540428723c */ /* 0x050ff00000041828 */
[C---:B------:R-:W-:Y:S01]  /*48d0*/  HMMA.16816.F32.BF16 R52, R4.reuse, R86, R52 ;  /* 0x000000560434723c */ /* 0x040fe20000041834 */
[----:B------:R-:W3:Y:S07]  /*48e0*/  LDSM.16.M88.4 R84, [R20+0x5000] ;  /* 0x005000001454783b */ /* 0x000eee0000000200 */
[C---:B------:R-:W-:Y:S08]  /*48f0*/  HMMA.16816.F32.BF16 R48, R4.reuse, R60, R48 ;  /* 0x0000003c0430723c */ /* 0x040ff00000041830 */
[----:B------:R-:W-:Y:S01]  /*4900*/  HMMA.16816.F32.BF16 R44, R4, R62, R44 ;  /* 0x0000003e042c723c */ /* 0x000fe2000004182c */
[----:B------:R-:W-:Y:S07]  /*4910*/  LDSM.16.M88.4 R60, [R2+0x5800] ;  /* 0x00580000023c783b */ /* 0x000fee0000000200 */
[C---:B--2---:R-:W-:Y:S08]  /*4920*/  HMMA.16816.F32.BF16 R32, R16.reuse, R64, R28 ;  /* 0x000000401020723c */ /* 0x044ff0000004181c */
[C---:B------:R-:W-:Y:S01]  /*4930*/  HMMA.16816.F32.BF16 R28, R16.reuse, R66, R24 ;  /* 0x00000042101c723c */ /* 0x040fe20000041818 */
[----:B------:R2:W4:Y:S07]  /*4940*/  LDSM.16.M88.4 R64, [R20+0x5800] ;  /* 0x005800001440783b */ /* 0x00052e0000000200 */
[C---:B------:R-:W-:Y:S01]  /*4950*/  HMMA.16816.F32.BF16 R24, R16.reuse, R80, R8 ;  /* 0x000000501018723c */ /* 0x040fe20000041808 */
[----:B------:R-:W1:Y:S07]  /*4960*/  LDSM.16.M88.4 R8, [R167+0x8000] ;  /* 0x00800000a708783b */ /* 0x000e6e0000000200 */
[C---:B------:R-:W-:Y:S01]  /*4970*/  HMMA.16816.F32.BF16 R4, R16.reuse, R82, R36 ;  /* 0x000000521004723c */ /* 0x040fe20000041824 */
[----:B------:R-:W2:Y:S07]  /*4980*/  LDSM.16.M88.4 R80, [R2+0x4800] ;  /* 0x004800000250783b */ /* 0x000eae0000000200 */
[C---:B-----5:R-:W-:Y:S08]  /*4990*/  HMMA.16816.F32.BF16 R36, R16.reuse, R88, R40 ;  /* 0x000000581024723c */ /* 0x060ff00000041828 */
[C---:B------:R-:W-:Y:S08]  /*49a0*/  HMMA.16816.F32.BF16 R52, R16.reuse, R90, R52 ;  /* 0x0000005a1034723c */ /* 0x040ff00000041834 */
[C---:B------:R-:W-:Y:S08]  /*49b0*/  HMMA.16816.F32.BF16 R48, R16.reuse, R56, R48 ;  /* 0x000000381030723c */ /* 0x040ff00000041830 */
[----:B------:R-:W-:Y:S01]  /*49c0*/  HMMA.16816.F32.BF16 R40, R16, R58, R44 ;  /* 0x0000003a1028723c */ /* 0x000fe2000004182c */
[----:B------:R-:W5:Y:S07]  /*49d0*/  LDSM.16.M88.4 R56, [R2+0x5000] ;  /* 0x005000000238783b */ /* 0x000f6e0000000200 */
[C---:B-1----:R-:W-:Y:S08]  /*49e0*/  HMMA.16816.F32.BF16 R32, R12.reuse, R68, R32 ;  /* 0x000000440c20723c */ /* 0x042ff00000041820 */
[C---:B------:R-:W-:Y:S01]  /*49f0*/  HMMA.16816.F32.BF16 R28, R12.reuse, R70, R28 ;  /* 0x000000460c1c723c */ /* 0x040fe2000004181c */
[----:B------:R-:W-:Y:S07]  /*4a00*/  LDSM.16.M88.4 R68, [R0+0x4000] ;  /* 0x004000000044783b */ /* 0x000fee0000000200 */
[C---:B------:R-:W-:Y:S08]  /*4a10*/  HMMA.16816.F32.BF16 R24, R12.reuse, R76, R24 ;  /* 0x0000004c0c18723c */ /* 0x040ff00000041818 */
[C---:B--2---:R-:W-:Y:S01]  /*4a20*/  HMMA.16816.F32.BF16 R20, R12.reuse, R78, R4 ;  /* 0x0000004e0c14723c */ /* 0x044fe20000041804 */
[----:B------:R-:W1:Y:S04]  /*4a30*/  LDSM.16.M88.4 R4, [R166+0x8000] ;  /* 0x00800000a604783b */ /* 0x000e680000000200 */
[----:B------:R-:W2:Y:S03]  /*4a40*/  LDSM.16.M88.4 R76, [R0+0x4800] ;  /* 0x00480000004c783b */ /* 0x000ea60000000200 */
[C---:B---3--:R-:W-:Y:S08]  /*4a50*/  HMMA.16816.F32.BF16 R16, R12.reuse, R84, R36 ;  /* 0x000000540c10723c */ /* 0x048ff00000041824 */
[C---:B------:R-:W-:Y:S08]  /*4a60*/  HMMA.16816.F32.BF16 R52, R12.reuse, R86, R52 ;  /* 0x000000560c34723c */ /* 0x040ff00000041834 */
[C---:B----4-:R-:W-:Y:S08]  /*4a70*/  HMMA.16816.F32.BF16 R48, R12.reuse, R64, R48 ;  /* 0x000000400c30723c */ /* 0x050ff00000041830 */
[----:B------:R-:W-:Y:S01]  /*4a80*/  HMMA.16816.F32.BF16 R12, R12, R66, R40 ;  /* 0x000000420c0c723c */ /* 0x000fe20000041828 */
[----:B------:R-:W3:Y:S04]  /*4a90*/  LDSM.16.M88.4 R40, [R0+0x5000] ;  /* 0x005000000028783b */ /* 0x000ee80000000200 */
[----:B------:R4:W1:Y:S03]  /*4aa0*/  LDSM.16.M88.4 R64, [R0+0x5800] ;  /* 0x005800000040783b */ /* 0x0008660000000200 */
[C---:B------:R-:W-:Y:S08]  /*4ab0*/  HMMA.16816.F32.BF16 R44, R8.reuse, R72, R32 ;  /* 0x00000048082c723c */ /* 0x040ff00000041820 */
[C---:B------:R-:W-:Y:S08]  /*4ac0*/  HMMA.16816.F32.BF16 R36, R8.reuse, R74, R28 ;  /* 0x0000004a0824723c */ /* 0x040ff0000004181c */
[----:B------:R-:W-:Y:S01]  /*4ad0*/  HMMA.16816.F32.BF16 R32, R8, R80, R24 ;  /* 0x000000500820723c */ /* 0x000fe20000041818 */
[----:B----4-:R-:W-:-:S04]  /*4ae0*/  IMAD.IADD R0, R212, 0x1, R203 ;  /* 0x00000001d4007824 */ /* 0x010fc800078e02cb */
[----:B------:R-:W-:-:S03]  /*4af0*/  @P0 IMAD.HI.U32 R2, R0, c[0x0][0x2c8], RZ ;  /* 0x0000b20000020a27 */ /* 0x000fc600078e00ff */
[C---:B------:R-:W-:Y:S08]  /*4b00*/  HMMA.16816.F32.BF16 R28, R8.reuse, R82, R20 ;  /* 0x00000052081c723c */ /* 0x040ff00000041814 */
[C---:B-----5:R-:W-:Y:S08]  /*4b10*/  HMMA.16816.F32.BF16 R24, R8.reuse, R56, R16 ;  /* 0x000000380818723c */ /* 0x060ff00000041810 */
[C---:B------:R-:W-:Y:S08]  /*4b20*/  HMMA.16816.F32.BF16 R20, R8.reuse, R58, R52 ;  /* 0x0000003a0814723c */ /* 0x040ff00000041834 */
[C---:B------:R-:W-:Y:S08]  /*4b30*/  HMMA.16816.F32.BF16 R16, R8.reuse, R60, R48 ;  /* 0x0000003c0810723c */ /* 0x040ff00000041830 */
[----:B------:R-:W-:Y:S07]  /*4b40*/  HMMA.16816.F32.BF16 R12, R8, R62, R12 ;  /* 0x0000003e080c723c */ /* 0x000fee000004180c */
[----:B------:R-:W-:Y:S01]  /*4b50*/  IMAD.MOV.U32 R8, RZ, RZ, R0 ;  /* 0x000000ffff087224 */ /* 0x000fe200078e0000 */
[----:B------:R-:W-:Y:S01]  /*4b60*/  @P0 SHF.R.U32.HI R8, RZ, c[0x0][0x2cc], R2 ;  /* 0x0000b300ff080a19 */ /* 0x000fe20000011602 */
[----:B-1----:R-:W-:Y:S01]  /*4b70*/  HMMA.16816.F32.BF16 R48, R4, R68, R44 ;  /* 0x000000440430723c */ /* 0x002fe2000004182c */
[----:B------:R-:W-:-:S03]  /*4b80*/  IADD3 R0, R189, 0x1, -R161 ;  /* 0x00000001bd007810 */ /* 0x000fc60007ffe8a1 */
[----:B------:R-:W1:Y:S01]  /*4b90*/  SHFL.IDX PT, R3, R8, RZ, 0x1c1f ;  /* 0x001c1fff08037589 */ /* 0x000e6200000e0000 */
[----:B------:R-:W-:-:S03]  /*4ba0*/  IADD3 R0, -R190, R0, -R191 ;  /* 0x00000000be007210 */ /* 0x000fc60007ffe9bf */
[C---:B------:R-:W-:Y:S08]  /*4bb0*/  HMMA.16816.F32.BF16 R44, R4.reuse, R70, R36 ;  /* 0x00000046042c723c */ /* 0x040ff00000041824 */
[C---:B--2---:R-:W-:Y:S08]  /*4bc0*/  HMMA.16816.F32.BF16 R36, R4.reuse, R76, R32 ;  /* 0x0000004c0424723c */ /* 0x044ff00000041820 */
[C---:B------:R-:W-:Y:S08]  /*4bd0*/  HMMA.16816.F32.BF16 R32, R4.reuse, R78, R28 ;  /* 0x0000004e0420723c */ /* 0x040ff0000004181c */
[C---:B---3--:R-:W-:Y:S08]  /*4be0*/  HMMA.16816.F32.BF16 R28, R4.reuse, R40, R24 ;  /* 0x00000028041c723c */ /* 0x048ff00000041818 */
[C---:B------:R-:W-:Y:S08]  /*4bf0*/  HMMA.16816.F32.BF16 R24, R4.reuse, R42, R20 ;  /* 0x0000002a0418723c */ /* 0x040ff00000041814 */
[C---:B------:R-:W-:Y:S08]  /*4c00*/  HMMA.16816.F32.BF16 R16, R4.reuse, R64, R16 ;  /* 0x000000400410723c */ /* 0x040ff00000041810 */
[----:B------:R-:W-:Y:S07]  /*4c10*/  HMMA.16816.F32.BF16 R12, R4, R66, R12 ;  /* 0x00000042040c723c */ /* 0x000fee000004180c */
[----:B------:R-:W-:Y:S01]  /*4c20*/  IADD3 R5, R0, c[0x0][0x328], RZ ;  /* 0x0000ca0000057a10 */ /* 0x000fe20007ffe0ff */
[----:B------:R-:W-:Y:S01]  /*4c30*/  IMAD.IADD R7, R92, 0x1, -R191 ;  /* 0x000000015c077824 */ /* 0x000fe200078e0abf */
[----:B------:R-:W-:-:S03]  /*4c40*/  IADD3 R6, R0, UR4, RZ ;  /* 0x0000000400067c10 */ /* 0x000fc6000fffe0ff */
[--C-:B-1----:R-:W-:Y:S02]  /*4c50*/  IMAD.IADD R2, R5, 0x1, R3.reuse ;  /* 0x0000000105027824 */ /* 0x102fe400078e0203 */
[----:B------:R-:W-:-:S03]  /*4c60*/  IMAD.IADD R0, R6, 0x1, R3 ;  /* 0x0000000106007824 */ /* 0x000fc600078e0203 */
        /* <DEDUP_REMOVED lines=13> */
.L_x_5164:
[----:B------:R-:W-:-:S04]  /*4d40*/  MOV R4, 0x1 ;  /* 0x0000000100047802 */ /* 0x000fc80000000f00 */
[----:B------:R-:W-:-:S13]  /*4d50*/  ISETP.NE.AND P0, PT, R4, c[0x0][0x32c], PT ;  /* 0x0000cb0004007a0c */ /* 0x000fda0003f05270 */
[----:B------:R-:W-:-:S05]  /*4d60*/  @P0 IMAD.HI.U32 R4, R3, c[0x0][0x330], RZ ;  /* 0x0000cc0003040a27 */ /* 0x000fca00078e00ff */
[----:B------:R-:W-:Y:S02]  /*4d70*/  @P0 SHF.R.U32.HI R3, RZ, c[0x0][0x334], R4 ;  /* 0x0000cd00ff030a19 */ /* 0x000fe40000011604 */
.L_x_5165:
[----:B------:R-:W-:Y:S05]  /*4d80*/  BSYNC B0 ;  /* 0x0000000000007941 */ /* 0x000fea0003800000 */
.L_x_5163:
[----:B------:R-:W-:-:S04]  /*4d90*/  IMAD R3, R3, c[0x0][0x32c], -R161 ;  /* 0x0000cb0003037a24 */ /* 0x000fc800078e0aa1 */
[----:B------:R-:W-:-:S05]  /*4da0*/  IMAD.IADD R3, R3, 0x1, -R191 ;  /* 0x0000000103037824 */ /* 0x000fca00078e0abf */
[----:B------:R-:W-:Y:S02]  /*4db0*/  IADD3 R4, R3, c[0x0][0x32c], RZ ;  /* 0x0000cb0003047a10 */ /* 0x000fe40007ffe0ff */
[----:B------:R-:W-:Y:S02]  /*4dc0*/  IMNMX R0, R0, R3, !PT ;  /* 0x0000000300007217 */ /* 0x000fe40007800200 */
[----:B------:R-:W-:Y:S02]  /*4dd0*/  IMNMX R2, R2, R4, PT ;  /* 0x0000000402027217 */ /* 0x000fe40003800200 */
.L_x_5162:
[----:B------:R-:W-:Y:S01]  /*4de0*/  ISETP.GT.AND P3, PT, R180, RZ, PT ;  /* 0x000000ffb400720c */ /* 0x000fe20003f64270 */
        /* <DEDUP_REMOVED lines=64> */
.L_x_5168:
[----:B------:R-:W-:-:S04]  /*51f0*/  MOV R4, 0x1 ;  /* 0x0000000100047802 */ /* 0x000fc80000000f00 */
[----:B------:R-:W-:-:S13]  /*5200*/  ISETP.NE.AND P0, PT, R4, c[0x0][0x32c], PT ;  /* 0x0000cb0004007a0c */ /* 0x000fda0003f05270 */
[----:B------:R-:W-:-:S05]  /*5210*/  @P0 IMAD.HI.U32 R4, R3, c[0x0][0x330], RZ ;  /* 0x0000cc0003040a27 */ /* 0x000fca00078e00ff */
[----:B------:R-:W-:Y:S02]  /*5220*/  @P0 SHF.R.U32.HI R3, RZ, c[0x0][0x334], R4 ;  /* 0x0000cd00ff030a19 */ /* 0x000fe40000011604 */
.L_x_5169:
[----:B------:R-:W-:Y:S05]  /*5230*/  BSYNC B0 ;  /* 0x0000000000007941 */ /* 0x000fea0003800000 */
.L_x_5167:
[----:B------:R-:W-:-:S04]  /*5240*/  IMAD R3, R3, c[0x0][0x32c], -R161 ;  /* 0x0000cb0003037a24 */ /* 0x000fc800078e0aa1 */
[----:B------:R-:W-:-:S05]  /*5250*/  IMAD.IADD R3, R3, 0x1, -R191 ;  /* 0x0000000103037824 */ /* 0x000fca00078e0abf */
[----:B------:R-:W-:Y:S02]  /*5260*/  IADD3 R4, R3, c[0x0][0x32c], RZ ;  /* 0x0000cb0003047a10 */ /* 0x000fe40007ffe0ff */
[----:B------:R-:W-:Y:S02]  /*5270*/  IMNMX R0, R0, R3, !PT ;  /* 0x0000000300007217 */ /* 0x000fe40007800200 */
[----:B------:R-:W-:Y:S02]  /*5280*/  IMNMX R2, R2, R4, PT ;  /* 0x0000000402027217 */ /* 0x000fe40003800200 */
.L_x_5166:
[----:B------:R-:W-:Y:S01]  /*5290*/  ISETP.GT.AND P0, PT, R0, 0x8, P3 ;  /* 0x000000080000780c */ /* 0x000fe20001f04270 */
[----:B------:R-:W2:Y:S01]  /*52a0*/  LDL R92, [R1] ;  /* 0x00000000015c7983 */ /* 0x000ea20000100800 */
        /* <DEDUP_REMOVED lines=16> */
[----:B------:R-:W-:Y:S01]  /*53b0*/  LDSM.16.MT88.4 R40, [R172+0x800] ;  /* 0x00080000ac28783b */ /* 0x000fe20000004200 */
[----:B------:R-:W-:-:S02]  /*53c0*/  FSEL R16, R38, -INF , !P0 ;  /* 0xff80000026107808 */ /* 0x000fc40004000000 */
[----:B------:R-:W-:Y:S01]  /*53d0*/  ISETP.GT.AND P0, PT, R0, 0x11, P3 ;  /* 0x000000110000780c */ /* 0x000fe20001f04270 */
[----:B------:R-:W-:Y:S01]  /*53e0*/  LDSM.16.MT88.4 R60, [R171+0x2000] ;  /* 0x00200000ab3c783b */ /* 0x000fe20000004200 */
[----:B------:R-:W-:Y:S02]  /*53f0*/  FMNMX.FTZ R3, R33, R3, !PT ;  /* 0x0000000321037209 */ /* 0x000fe40007810000 */
[----:B------:R-:W-:Y:S01]  /*5400*/  ISETP.LT.OR P0, PT, R2, 0x12, P0 ;  /* 0x000000120200780c */ /* 0x000fe20000701670 */
[----:B------:R-:W-:Y:S01]  /*5410*/  LDSM.16.MT88.4 R56, [R219+0x2000] ;  /* 0x00200000db38783b */ /* 0x000fe20000004200 */
[----:B------:R-:W-:Y:S02]  /*5420*/  FMNMX.FTZ R3, R73, R3, !PT ;  /* 0x0000000349037209 */ /* 0x000fe40007810000 */
[----:B------:R-:W-:Y:S02]  /*5430*/  FSEL R17, R39, -INF , !P0 ;  /* 0xff80000027117808 */ /* 0x000fe40004000000 */
[----:B------:R-:W-:Y:S01]  /*5440*/  ISETP.GT.AND P0, PT, R0, 0x18, P3 ;  /* 0x000000180000780c */ /* 0x000fe20001f04270 */
[----:B------:R-:W-:Y:S01]  /*5450*/  LDSM.16.MT88.4 R36, [R172] ;  /* 0x00000000ac24783b */ /* 0x000fe20000004200 */
        /* <DEDUP_REMOVED lines=16> */
[----:B------:R-:W-:-:S03]  /*5560*/  ISETP.LT.OR P0, PT, R2, 0x22, P0 ;  /* 0x000000220200780c */ /* 0x000fc60000701670 */
[----:B------:R-:W1:Y:S01]  /*5570*/  SHFL.BFLY PT, R5, R3, 0x2, 0x1f ;  /* 0x0c401f0003057f89 */ /* 0x000e6200000e0000 */
        /* <DEDUP_REMOVED lines=31> */
[----:B------:R-:W-:Y:S01]  /*5770*/  FMNMX.FTZ R4, R49, R4, !PT ;  /* 0x0000000431047209 */ /* 0x000fe20007810000 */
[----:B------:R-:W-:Y:S03]  /*5780*/  LDSM.16.MT88.4 R12, [R171] ;  /* 0x00000000ab0c783b */ /* 0x000fe60000004200 */
        /* <DEDUP_REMOVED lines=24> */
[----:B------:R1:W-:Y:S08]  /*5910*/  MUFU.EX2 R156, R2 ;  /* 0x00000002009c7308 */ /* 0x0003f00000000800 */
[----:B------:R3:W4:Y:S01]  /*5920*/  MUFU.EX2 R102, R3 ;  /* 0x0000000300667308 */ /* 0x0007220000000800 */
[----:B-1----:R-:W-:-:S05]  /*5930*/  FMUL.FTZ R2, R100, c[0x0][0x2d0] ;  /* 0x0000b40064027a20 */ /* 0x002fca0000410000 */
[----:B------:R-:W-:Y:S01]  /*5940*/  FSEL R2, R2, RZ, P0 ;  /* 0x000000ff02027208 */ /* 0x000fe20000000000 */
[----:B---3--:R-:W-:-:S04]  /*5950*/  FFMA.FTZ R3, R21, c[0x0][0x2d0], -R0 ;  /* 0x0000b40015037a23 */ /* 0x008fc80000010800 */
[----:B------:R1:W-:Y:S02]  /*5960*/  MUFU.EX2 R157, R3 ;  /* 0x00000003009d7308 */ /* 0x0003e40000000800 */
[----:B-1----:R-:W-:-:S06]  /*5970*/  FFMA.FTZ R3, R6, c[0x0][0x2d0], -R2 ;  /* 0x0000b40006037a23 */ /* 0x002fcc0000010802 */
[----:B------:R1:W-:Y:S02]  /*5980*/  MUFU.EX2 R65, R3 ;  /* 0x0000000300417308 */ /* 0x0003e40000000800 */
[--C-:B-1----:R-:W-:Y:S02]  /*5990*/  FFMA.FTZ R3, R7, c[0x0][0x2d0], -R2.reuse ;  /* 0x0000b40007037a23 */ /* 0x102fe40000010802 */
[----:B------:R-:W1:Y:S04]  /*59a0*/  LDSM.16.MT88.4 R4, [R217] ;  /* 0x00000000d904783b */ /* 0x000e680000004200 */
[----:B------:R3:W5:Y:S02]  /*59b0*/  MUFU.EX2 R64, R3 ;  /* 0x0000000300407308 */ /* 0x0007640000000800 */
[----:B---3--:R-:W-:Y:S01]  /*59c0*/  FFMA.FTZ R3, R8, c[0x0][0x2d0], -R2 ;  /* 0x0000b40008037a23 */ /* 0x008fe20000010802 */
[----:B----4-:R-:W-:-:S02]  /*59d0*/  F2FP.BF16.PACK_AB R8, R102, R103 ;  /* 0x000000676608723e */ /* 0x010fc400000010ff */
[----:B-----5:R-:W-:-:S03]  /*59e0*/  F2FP.BF16.PACK_AB R9, R64, R65 ;  /* 0x000000414009723e */ /* 0x020fc600000010ff */
[----:B------:R3:W-:Y:S02]  /*59f0*/  MUFU.EX2 R95, R3 ;  /* 0x00000003005f7308 */ /* 0x0007e40000000800 */
[----:B---3--:R-:W-:Y:S01]  /*5a00*/  FFMA.FTZ R3, R10, c[0x0][0x2d0], -R2 ;  /* 0x0000b4000a037a23 */ /* 0x008fe20000010802 */
[----:B------:R-:W-:-:S05]  /*5a10*/  F2FP.BF16.PACK_AB R10, R157, R156 ;  /* 0x0000009c9d0a723e */ /* 0x000fca00000010ff */
[----:B------:R3:W4:Y:S02]  /*5a20*/  MUFU.EX2 R138, R3 ;  /* 0x00000003008a7308 */ /* 0x0007240000000800 */
[----:B---3--:R-:W-:Y:S01]  /*5a30*/  FFMA.FTZ R3, R22, c[0x0][0x2d0], -R0 ;  /* 0x0000b40016037a23 */ /* 0x008fe20000010800 */
[----:B----4-:R-:W-:-:S05]  /*5a40*/  F2FP.BF16.PACK_AB R11, R138, R95 ;  /* 0x0000005f8a0b723e */ /* 0x010fca00000010ff */
[----:B------:R3:W-:Y:S02]  /*5a50*/  MUFU.EX2 R209, R3 ;  /* 0x0000000300d17308 */ /* 0x0007e40000000800 */
[C---:B-1----:R-:W-:Y:S08]  /*5a60*/  HMMA.16816.F32.BF16 R24, R8.reuse, R4, RZ ;  /* 0x000000040818723c */ /* 0x042ff000000418ff */
[----:B------:R-:W-:Y:S01]  /*5a70*/  HMMA.16816.F32.BF16 R52, R8, R12, RZ ;  /* 0x0000000c0834723c */ /* 0x000fe200000418ff */
[----:B---3--:R-:W-:-:S04]  /*5a80*/  FFMA.FTZ R3, R23, c[0x0][0x2d0], -R0 ;  /* 0x0000b40017037a23 */ /* 0x008fc80000010800 */
[----:B------:R1:W3:Y:S03]  /*5a90*/  MUFU.EX2 R215, R3 ;  /* 0x0000000300d77308 */ /* 0x0002e60000000800 */
[C---:B------:R-:W-:Y:S08]  /*5aa0*/  HMMA.16816.F32.BF16 R20, R8.reuse, R6, RZ ;  /* 0x000000060814723c */ /* 0x040ff000000418ff */
[----:B------:R-:W-:Y:S01]  /*5ab0*/  HMMA.16816.F32.BF16 R44, R8, R14, RZ ;  /* 0x0000000e082c723c */ /* 0x000fe200000418ff */
[----:B-1----:R-:W-:-:S07]  /*5ac0*/  FFMA.FTZ R3, R32, c[0x0][0x2d0], -R0 ;  /* 0x0000b40020037a23 */ /* 0x002fce0000010800 */
[----:B------:R-:W-:Y:S01]  /*5ad0*/  HMMA.16816.F32.BF16 R12, R8, R38, RZ ;  /* 0x00000026080c723c */ /* 0x000fe200000418ff */
[----:B---3--:R-:W-:Y:S01]  /*5ae0*/  F2FP.BF16.PACK_AB R4, R215, R209 ;  /* 0x000000d1d704723e */ /* 0x008fe200000010ff */
[----:B------:R1:W-:Y:S02]  /*5af0*/  MUFU.EX2 R214, R3 ;  /* 0x0000000300d67308 */ /* 0x0003e40000000800 */
[----:B-1----:R-:W-:Y:S02]  /*5b00*/  FFMA.FTZ R3, R33, c[0x0][0x2d0], -R0 ;  /* 0x0000b40021037a23 */ /* 0x002fe40000010800 */
[----:B------:R-:W1:Y:S04]  /*5b10*/  LDSM.16.MT88.4 R32, [R171+0x800] ;  /* 0x00080000ab20783b */ /* 0x000e680000004200 */
[----:B------:R3:W4:Y:S02]  /*5b20*/  MUFU.EX2 R216, R3 ;  /* 0x0000000300d87308 */ /* 0x0007240000000800 */
[----:B---3--:R-:W-:Y:S01]  /*5b30*/  FFMA.FTZ R3, R16, c[0x0][0x2d0], -R2 ;  /* 0x0000b40010037a23 */ /* 0x008fe20000010802 */
[----:B----4-:R-:W-:-:S05]  /*5b40*/  F2FP.BF16.PACK_AB R6, R216, R214 ;  /* 0x000000d6d806723e */ /* 0x010fca00000010ff */
[----:B------:R3:W-:Y:S02]  /*5b50*/  MUFU.EX2 R139, R3 ;  /* 0x00000003008b7308 */ /* 0x0007e40000000800 */
[--C-:B---3--:R-:W-:Y:S02]  /*5b60*/  FFMA.FTZ R3, R17, c[0x0][0x2d0], -R2.reuse ;  /* 0x0000b40011037a23 */ /* 0x108fe40000010802 */
[----:B------:R-:W-:Y:S01]  /*5b70*/  HMMA.16816.F32.BF16 R16, R8, R36, RZ ;  /* 0x000000240810723c */ /* 0x000fe200000418ff */
[----:B------:R-:W-:Y:S03]  /*5b80*/  LDSM.16.MT88.4 R36, [R217+0x2800] ;  /* 0x00280000d924783b */ /* 0x000fe60000004200 */
[----:B------:R3:W4:Y:S02]  /*5b90*/  MUFU.EX2 R137, R3 ;  /* 0x0000000300897308 */ /* 0x0007240000000800 */
[----:B---3--:R-:W-:Y:S01]  /*5ba0*/  FFMA.FTZ R3, R49, c[0x0][0x2d0], -R2 ;  /* 0x0000b40031037a23 */ /* 0x008fe20000010802 */
[----:B----4-:R-:W-:-:S05]  /*5bb0*/  F2FP.BF16.PACK_AB R5, R137, R139 ;  /* 0x0000008b8905723e */ /* 0x010fca00000010ff */
[----:B------:R3:W-:Y:S02]  /*5bc0*/  MUFU.EX2 R178, R3 ;  /* 0x0000000300b27308 */ /* 0x0007e40000000800 */
[----:B---3--:R-:W-:Y:S02]  /*5bd0*/  FFMA.FTZ R3, R48, c[0x0][0x2d0], -R2 ;  /* 0x0000b40030037a23 */ /* 0x008fe40000010802 */
[----:B--2---:R-:W2:Y:S04]  /*5be0*/  LDSM.16.MT88.4 R48, [R92] ;  /* 0x000000005c30783b */ /* 0x004ea80000004200 */
        /* <DEDUP_REMOVED lines=9> */
[C---:B-1----:R-:W-:Y:S01]  /*5c80*/  HMMA.16816.F32.BF16 R132, R4.reuse, R32, R52 ;  /* 0x000000200484723c */ /* 0x042fe20000041834 */
[----:B------:R-:W-:Y:S01]  /*5c90*/  LDSM.16.MT88.4 R52, [R172+0x2000] ;  /* 0x00200000ac34783b */ /* 0x000fe20000004200 */
[----:B------:R1:W-:Y:S06]  /*5ca0*/  MUFU.EX2 R184, R3 ;  /* 0x0000000300b87308 */ /* 0x0003ec0000000800 */
[C---:B------:R-:W-:Y:S08]  /*5cb0*/  HMMA.16816.F32.BF16 R148, R4.reuse, R40, R16 ;  /* 0x000000280494723c */ /* 0x040ff00000041810 */
[----:B------:R-:W-:Y:S01]  /*5cc0*/  HMMA.16816.F32.BF16 R144, R4, R42, R12 ;  /* 0x0000002a0490723c */ /* 0x000fe2000004180c */
[----:B------:R-:W3:Y:S01]  /*5cd0*/  LDSM.16.MT88.4 R40, [R171+0x2800] ;  /* 0x00280000ab28783b */ /* 0x000ee20000004200 */
[----:B-1----:R-:W-:-:S04]  /*5ce0*/  FFMA.FTZ R3, R71, c[0x0][0x2d0], -R0 ;  /* 0x0000b40047037a23 */ /* 0x002fc80000010800 */
[----:B------:R1:W-:Y:S02]  /*5cf0*/  MUFU.EX2 R182, R3 ;  /* 0x0000000300b67308 */ /* 0x0003e40000000800 */
[----:B--2---:R-:W-:Y:S08]  /*5d00*/  HMMA.16816.F32.BF16 R16, R8, R48, RZ ;  /* 0x000000300810723c */ /* 0x004ff000000418ff */
[----:B------:R-:W-:Y:S01]  /*5d10*/  HMMA.16816.F32.BF16 R124, R4, R34, R44 ;  /* 0x00000022047c723c */ /* 0x000fe2000004182c */
[----:B------:R-:W-:Y:S01]  /*5d20*/  LDSM.16.MT88.4 R44, [R219+0x2800] ;  /* 0x00280000db2c783b */ /* 0x000fe20000004200 */
[----:B-1----:R-:W-:-:S06]  /*5d30*/  FFMA.FTZ R3, R70, c[0x0][0x2d0], -R0 ;  /* 0x0000b40046037a23 */ /* 0x002fcc0000010800 */
[C---:B------:R-:W-:Y:S01]  /*5d40*/  HMMA.16816.F32.BF16 R12, R8.reuse, R50, RZ ;  /* 0x00000032080c723c */ /* 0x040fe200000418ff */
[----:B------:R-:W1:Y:S01]  /*5d50*/  LDSM.16.MT88.4 R48, [R172+0x2800] ;  /* 0x00280000ac30783b */ /* 0x000e620000004200 */
[----:B------:R2:W1:Y:S06]  /*5d60*/  MUFU.EX2 R192, R3 ;  /* 0x0000000300c07308 */ /* 0x00046c0000000800 */
[----:B------:R-:W-:Y:S08]  /*5d70*/  HMMA.16816.F32.BF16 R32, R8, R60, RZ ;  /* 0x0000003c0820723c */ /* 0x000ff000000418ff */
[----:B----4-:R-:W-:Y:S01]  /*5d80*/  HMMA.16816.F32.BF16 R108, R4, R24, R16 ;  /* 0x00000018046c723c */ /* 0x010fe20000041810 */
[----:B--2---:R-:W-:-:S07]  /*5d90*/  FFMA.FTZ R3, R66, c[0x0][0x2d0], -R2 ;  /* 0x0000b40042037a23 */ /* 0x004fce0000010802 */
[C---:B------:R-:W-:Y:S01]  /*5da0*/  HMMA.16816.F32.BF16 R28, R8.reuse, R62, RZ ;  /* 0x0000003e081c723c */ /* 0x040fe200000418ff */
[----:B------:R-:W2:Y:S07]  /*5db0*/  LDSM.16.MT88.4 R60, [R171+0x4000] ;  /* 0x00400000ab3c783b */ /* 0x000eae0000004200 */
[----:B-----5:R-:W-:Y:S08]  /*5dc0*/  HMMA.16816.F32.BF16 R16, R8, R20, RZ ;  /* 0x000000140810723c */ /* 0x020ff000000418ff */
[C---:B------:R-:W-:Y:S08]  /*5dd0*/  HMMA.16816.F32.BF16 R140, R4.reuse, R26, R12 ;  /* 0x0000001a048c723c */ /* 0x040ff0000004180c */
[----:B---3--:R-:W-:Y:S01]  /*5de0*/  HMMA.16816.F32.BF16 R128, R4, R40, R32 ;  /* 0x000000280480723c */ /* 0x008fe20000041820 */
        /* <DEDUP_REMOVED lines=217> */
.L_x_5306:
        /* <DEDUP_REMOVED lines=19> */
.L_x_5307:
        /* <DEDUP_REMOVED lines=21> */
.L_x_5171:
[----:B------:R-:W-:Y:S05]  /*6e00*/  BSYNC B0 ;  /* 0x0000000000007941 */ /* 0x000fea0003800000 */
.L_x_5170:
        /* <DEDUP_REMOVED lines=23> */
.L_x_5176:
[----:B------:R-:W-:-:S04]  /*6f80*/  MOV R2, 0x1 ;  /* 0x0000000100027802 */ /* 0x000fc80000000f00 */
[----:B------:R-:W-:-:S13]  /*6f90*/  ISETP.NE.AND P0, PT, R2, c[0x0][0x32c], PT ;  /* 0x0000cb0002007a0c */ /* 0x000fda0003f05270 */
[----:B------:R-:W-:-:S05]  /*6fa0*/  @P0 IMAD.HI.U32 R2, R3, c[0x0][0x330], RZ ;  /* 0x0000cc0003020a27 */ /* 0x000fca00078e00ff */
[----:B------:R-:W-:Y:S02]  /*6fb0*/  @P0 SHF.R.U32.HI R3, RZ, c[0x0][0x334], R2 ;  /* 0x0000cd00ff030a19 */ /* 0x000fe40000011602 */
.L_x_5177:
[----:B------:R-:W-:Y:S05]  /*6fc0*/  BSYNC B0 ;  /* 0x0000000000007941 */ /* 0x000fea0003800000 */
.L_x_5175:
[----:B------:R-:W-:-:S05]  /*6fd0*/  MOV R2, c[0x0][0x32c] ;  /* 0x0000cb0000027a02 */ /* 0x000fca0000000f00 */
[----:B------:R-:W-:-:S05]  /*6fe0*/  IMAD R3, R3, R2, c[0x0][0x32c] ;  /* 0x0000cb0003037624 */ /* 0x000fca00078e0202 */
[----:B------:R-:W-:-:S04]  /*6ff0*/  IMNMX R0, R0, R3, PT ;  /* 0x0000000300007217 */ /* 0x000fc80003800200 */
.L_x_5174:
        /* <DEDUP_REMOVED lines=19> */
.L_x_5195:
        /* <DEDUP_REMOVED lines=43> */
.L_x_5308:
        /* <DEDUP_REMOVED lines=22> */
.L_x_5309:
        /* <DEDUP_REMOVED lines=23> */
.L_x_5180:
[----:B------:R-:W-:Y:S05]  /*76b0*/  BSYNC B0 ;  /* 0x0000000000007941 */ /* 0x000fea0003800000 */
.L_x_5179:
[----:B------:R-:W0:Y:S01]  /*76c0*/  LDGDEPBAR ;  /* 0x00000000000079af */ /* 0x000e220000000000 */
[----:B------:R-:W-:Y:S01]  /*76d0*/  WARPSYNC 0xffffffff ;  /* 0xffffffff00007948 */ /* 0x000fe20003800000 */
[C---:B--23--:R-:W-:Y:S01]  /*76e0*/  HMMA.16816.F32.BF16 R4, R32.reuse, R8, RZ ;  /* 0x000000082004723c */ /* 0x04cfe200000418ff */
[----:B------:R-:W-:Y:S01]  /*76f0*/  IMAD.MOV.U32 R173, RZ, RZ, c[0x0][0x2c4] ;  /* 0x0000b100ffad7624 */ /* 0x000fe200078e00ff */
[----:B------:R-:W-:Y:S01]  /*7700*/  ULDC UR4, c[0x0][0x324] ;  /* 0x0000c90000047ab9 */ /* 0x000fe20000000800 */
[----:B------:R-:W-:Y:S01]  /*7710*/  ISETP.GE.AND P0, PT, R178, 0x1, PT ;  /* 0x00000001b200780c */ /* 0x000fe20003f06270 */
[----:B------:R-:W-:Y:S01]  /*7720*/  IMAD.IADD R160, R162, 0x1, R0 ;  /* 0x00000001a2a07824 */ /* 0x000fe200078e0200 */
[----:B------:R-:W-:Y:S01]  /*7730*/  IADD3 R2, R178, 0x1, RZ ;  /* 0x00000001b2027810 */ /* 0x000fe20007ffe0ff */
[----:B------:R-:W-:Y:S01]  /*7740*/  IMAD.IADD R101, R162, 0x1, R100 ;  /* 0x00000001a2657824 */ /* 0x000fe200078e0264 */
[----:B------:R-:W-:Y:S01]  /*7750*/  ISETP.NE.AND P3, PT, R173, 0x1, PT ;  /* 0x00000001ad00780c */ /* 0x000fe20003f65270 */
[C---:B------:R-:W-:Y:S01]  /*7760*/  HMMA.16816.F32.BF16 R8, R32.reuse, R10, RZ ;  /* 0x0000000a2008723c */ /* 0x040fe200000418ff */
[----:B------:R-:W-:Y:S01]  /*7770*/  IMAD.IADD R3, R168, 0x1, R0 ;  /* 0x00000001a8037824 */ /* 0x000fe200078e0200 */
[----:B------:R-:W-:Y:S02]  /*7780*/  ULOP3.LUT UR4, URZ, UR4, URZ, 0x33, !UPT ;  /* 0x000000043f047292 */ /* 0x000fe4000f8e333f */
[----:B------:R-:W-:Y:S01]  /*7790*/  SEL R178, R2, RZ, !P0 ;  /* 0x000000ff02b27207 */ /* 0x000fe20004000000 */
[----:B------:R-:W-:Y:S01]  /*77a0*/  IMAD.MOV.U32 R173, RZ, RZ, c[0x0][0x32c] ;  /* 0x0000cb00ffad7624 */ /* 0x000fe200078e00ff */
[----:B------:R-:W-:Y:S02]  /*77b0*/  IADD3 R2, R168, R0, R162 ;  /* 0x00000000a8027210 */ /* 0x000fe40007ffe0a2 */
[C---:B----4-:R-:W-:Y:S02]  /*77c0*/  HMMA.16816.F32.BF16 R12, R32.reuse, R16, RZ ;  /* 0x00000010200c723c */ /* 0x050fe400000418ff */
[----:B------:R-:W-:Y:S06]  /*77d0*/  ISETP.GE.AND P4, PT, R173, 0x1, PT ;  /* 0x00000001ad00780c */ /* 0x000fec0003f86270 */
        /* <DEDUP_REMOVED lines=42> */
[----:B------:R-:W1:Y:S06]  /*7a80*/  LDSM.16.M88.4 R136, [R0+0x2800] ;  /* 0x002800000088783b */ /* 0x000e6c0000000200 */
        /* <DEDUP_REMOVED lines=12> */
[----:B------:R-:W2:Y:S06]  /*7b50*/  LDSM.16.M88.4 R144, [R3+0x2800] ;  /* 0x002800000390783b */ /* 0x000eac0000000200 */
        /* <DEDUP_REMOVED lines=48> */
[----:B------:R2:W3:Y:S07]  /*7e60*/  LDSM.16.M88.4 R148, [R100+0x4000] ;  /* 0x004000006494783b */ /* 0x0004ee0000000200 */
[C---:B-1----:R-:W-:Y:S08]  /*7e70*/  HMMA.16816.F32.BF16 R28, R140.reuse, R144, R28 ;  /* 0x000000908c1c723c */ /* 0x042ff0000004181c */
[----:B------:R-:W-:Y:S01]  /*7e80*/  HMMA.16816.F32.BF16 R32, R140, R146, R32 ;  /* 0x000000928c20723c */ /* 0x000fe20000041820 */
[----:B------:R-:W1:Y:S06]  /*7e90*/  LDSM.16.M88.4 R140, [R3+0x4800] ;  /* 0x00480000038c783b */ /* 0x000e6c0000000200 */
[----:B------:R-:W4:Y:S01]  /*7ea0*/  LDSM.16.M88.4 R144, [R3+0x5000] ;  /* 0x005000000390783b */ /* 0x000f220000000200 */
[----:B--2---:R-:W-:Y:S04]  /*7eb0*/  IMAD.IADD R100, R212, 0x1, R203 ;  /* 0x00000001d4647824 */ /* 0x004fe800078e02cb */
[----:B------:R-:W-:Y:S05]  /*7ec0*/  @P3 IMAD.HI.U32 R0, R100, c[0x0][0x2c8], RZ ;  /* 0x0000b20064003a27 */ /* 0x000fea00078e00ff */
[----:B------:R-:W-:Y:S05]  /*7ed0*/  @P3 SHF.R.U32.HI R100, RZ, c[0x0][0x2cc], R0 ;  /* 0x0000b300ff643a19 */ /* 0x000fea0000011600 */
[----:B------:R-:W-:Y:S01]  /*7ee0*/  SHFL.IDX PT, R3, R100, RZ, 0x1c1f ;  /* 0x001c1fff64037589 */ /* 0x000fe200000e0000 */
        /* <DEDUP_REMOVED lines=27> */
[C---:B------:R-:W-:Y:S07]  /*80a0*/  HMMA.16816.F32.BF16 R8, R136.reuse, R146, R8 ;  /* 0x000000928808723c */ /* 0x040fee0000041808 */
[----:B------:R-:W-:Y:S01]  /*80b0*/  IMAD.SHL.U32 R147, R176, 0x40, RZ ;  /* 0x00000040b0937824 */ /* 0x000fe200078e00ff */
[C---:B------:R-:W-:Y:S04]  /*80c0*/  HMMA.16816.F32.BF16 R12, R136.reuse, R148, R12 ;  /* 0x00000094880c723c */ /* 0x040fe8000004180c */
[----:B------:R-:W-:Y:S04]  /*80d0*/  IADD3 R0, -R191, 0x1, -R147 ;  /* 0x00000001bf007810 */ /* 0x000fe80007ffe993 */
[C---:B------:R-:W-:Y:S04]  /*80e0*/  HMMA.16816.F32.BF16 R16, R136.reuse, R150, R16 ;  /* 0x000000968810723c */ /* 0x040fe80000041810 */
[----:B------:R-:W-:Y:S04]  /*80f0*/  IADD3 R0, -R190, R0, R189 ;  /* 0x00000000be007210 */ /* 0x000fe80007ffe1bd */
[C---:B--2---:R-:W-:Y:S04]  /*8100*/  HMMA.16816.F32.BF16 R20, R136.reuse, R140, R20 ;  /* 0x0000008c8814723c */ /* 0x044fe80000041814 */
[C---:B------:R-:W-:Y:S04]  /*8110*/  IADD3 R101, R0.reuse, UR4, RZ ;  /* 0x0000000400657c10 */ /* 0x040fe8000fffe0ff */
[C---:B------:R-:W-:Y:S08]  /*8120*/  HMMA.16816.F32.BF16 R24, R136.reuse, R142, R24 ;  /* 0x0000008e8818723c */ /* 0x040ff00000041818 */
[C---:B---3--:R-:W-:Y:S08]  /*8130*/  HMMA.16816.F32.BF16 R28, R136.reuse, R152, R28 ;  /* 0x00000098881c723c */ /* 0x048ff0000004181c */
[----:B------:R-:W-:Y:S07]  /*8140*/  HMMA.16816.F32.BF16 R32, R136, R154, R32 ;  /* 0x0000009a8820723c */ /* 0x000fee0000041820 */
[----:B------:R-:W-:Y:S01]  /*8150*/  IADD3 R139, R0, c[0x0][0x328], RZ ;  /* 0x0000ca00008b7a10 */ /* 0x000fe20007ffe0ff */
[--C-:B------:R-:W-:Y:S04]  /*8160*/  IMAD.IADD R0, R101, 0x1, R3.reuse ;  /* 0x0000000165007824 */ /* 0x100fe800078e0203 */
        /* <DEDUP_REMOVED lines=15> */
.L_x_5185:
[----:B------:R-:W-:Y:S04]  /*8260*/  MOV R136, c[0x0][0x32c] ;  /* 0x0000cb0000887a02 */ /* 0x000fe80000000f00 */
[----:B------:R-:W-:Y:S11]  /*8270*/  ISETP.NE.AND P0, PT, R136, 0x1, PT ;  /* 0x000000018800780c */ /* 0x000ff60003f05270 */
[----:B------:R-:W-:Y:S02]  /*8280*/  @!UPT UIADD3 URZ, URZ, URZ, URZ ;  /* 0x0000003f3f3ff290 */ /* 0x000fe4000fffe03f */
[----:B------:R-:W-:Y:S05]  /*8290*/  @P0 IMAD.HI.U32 R136, R3, c[0x0][0x330], RZ ;  /* 0x0000cc0003880a27 */ /* 0x000fea00078e00ff */
[----:B------:R-:W-:Y:S02]  /*82a0*/  @P0 SHF.R.U32.HI R3, RZ, c[0x0][0x334], R136 ;  /* 0x0000cd00ff030a19 */ /* 0x000fe40000011688 */
.L_x_5186:
[----:B------:R-:W-:Y:S05]  /*82b0*/  BSYNC B0 ;  /* 0x0000000000007941 */ /* 0x000fea0003800000 */
.L_x_5184:
[----:B------:R-:W-:Y:S04]  /*82c0*/  IMAD R3, R3, c[0x0][0x32c], -R147 ;  /* 0x0000cb0003037a24 */ /* 0x000fe800078e0a93 */
[----:B------:R-:W-:Y:S05]  /*82d0*/  IMAD.IADD R3, R3, 0x1, -R191 ;  /* 0x0000000103037824 */ /* 0x000fea00078e0abf */
[----:B------:R-:W-:Y:S02]  /*82e0*/  IMNMX R0, R0, R3, !PT ;  /* 0x0000000300007217 */ /* 0x000fe40007800200 */
[----:B------:R-:W-:Y:S04]  /*82f0*/  IADD3 R3, R3, c[0x0][0x32c], RZ ;  /* 0x0000cb0003037a10 */ /* 0x000fe80007ffe0ff */
[----:B------:R-:W-:Y:S02]  /*8300*/  IMNMX R2, R2, R3, PT ;  /* 0x0000000302027217 */ /* 0x000fe40003800200 */
.L_x_5183:
        /* <DEDUP_REMOVED lines=66> */
.L_x_5189:
[----:B------:R-:W-:Y:S04]  /*8730*/  MOV R4, c[0x0][0x32c] ;  /* 0x0000cb0000047a02 */ /* 0x000fe80000000f00 */
[----:B------:R-:W-:Y:S11]  /*8740*/  ISETP.NE.AND P0, PT, R4, 0x1, PT ;  /* 0x000000010400780c */ /* 0x000ff60003f05270 */
[----:B------:R-:W-:Y:S02]  /*8750*/  @!UPT UIADD3 URZ, URZ, URZ, URZ ;  /* 0x0000003f3f3ff290 */ /* 0x000fe4000fffe03f */
[----:B------:R-:W-:Y:S05]  /*8760*/  @P0 IMAD.HI.U32 R4, R0, c[0x0][0x330], RZ ;  /* 0x0000cc0000040a27 */ /* 0x000fea00078e00ff */
[----:B------:R-:W-:Y:S02]  /*8770*/  @P0 SHF.R.U32.HI R0, RZ, c[0x0][0x334], R4 ;  /* 0x0000cd00ff000a19 */ /* 0x000fe40000011604 */
.L_x_5190:
[----:B------:R-:W-:Y:S05]  /*8780*/  BSYNC B0 ;  /* 0x0000000000007941 */ /* 0x000fea0003800000 */
.L_x_5188:
[----:B------:R-:W-:Y:S04]  /*8790*/  IMAD R0, R0, c[0x0][0x32c], -R147 ;  /* 0x0000cb0000007a24 */ /* 0x000fe800078e0a93 */
[----:B------:R-:W-:Y:S05]  /*87a0*/  IMAD.IADD R0, R0, 0x1, -R191 ;  /* 0x0000000100007824 */ /* 0x000fea00078e0abf */
[----:B------:R-:W-:Y:S02]  /*87b0*/  IMNMX R2, R2, R0, !PT ;  /* 0x0000000002027217 */ /* 0x000fe40007800200 */
[----:B------:R-:W-:Y:S04]  /*87c0*/  IADD3 R0, R0, c[0x0][0x32c], RZ ;  /* 0x0000cb0000007a10 */ /* 0x000fe80007ffe0ff */
[----:B------:R-:W-:Y:S02]  /*87d0*/  IMNMX R3, R3, R0, PT ;  /* 0x0000000003037217 */ /* 0x000fe40003800200 */
.L_x_5187:
        /* <DEDUP_REMOVED lines=32> */
[--C-:B------:R-:W-:Y:S01]  /*89e0*/  FFMA.FTZ R28, R142, c[0x0][0x2d0], -R4.reuse ;  /* 0x0000b4008e1c7a23 */ /* 0x100fe20000010804 */
[----:B------:R-:W-:Y:S01]  /*89f0*/  FSEL R6, R6, -INF , !P0 ;  /* 0xff80000006067808 */ /* 0x000fe20004000000 */
[--C-:B------:R-:W-:Y:S01]  /*8a00*/  FFMA.FTZ R25, R143, c[0x0][0x2d0], -R4.reuse ;  /* 0x0000b4008f197a23 */ /* 0x100fe20000010804 */
[----:B------:R-:W-:Y:S01]  /*8a10*/  ISETP.GT.AND P0, PT, R2, 0x1, P3 ;  /* 0x000000010200780c */ /* 0x000fe20001f04270 */
[--C-:B------:R-:W-:Y:S02]  /*8a20*/  FFMA.FTZ R24, R144, c[0x0][0x2d0], -R4.reuse ;  /* 0x0000b40090187a23 */ /* 0x100fe40000010804 */
[----:B------:R-:W-:Y:S01]  /*8a30*/  FMUL.FTZ R0, R0, c[0x0][0x2d0] ;  /* 0x0000b40000007a20 */ /* 0x000fe20000410000 */
[----:B------:R-:W-:Y:S01]  /*8a40*/  ISETP.LT.OR P0, PT, R3, 0x2, P0 ;  /* 0x000000020300780c */ /* 0x000fe20000701670 */
[--C-:B------:R-:W-:Y:S02]  /*8a50*/  FFMA.FTZ R179, R5, c[0x0][0x2d0], -R4.reuse ;  /* 0x0000b40005b37a23 */ /* 0x100fe40000010804 */
[----:B------:R-:W-:Y:S01]  /*8a60*/  MUFU.EX2 R5, R21 ;  /* 0x0000001500057308 */ /* 0x000fe20000000800 */
[----:B------:R-:W-:Y:S01]  /*8a70*/  FSEL R7, R7, -INF , !P0 ;  /* 0xff80000007077808 */ /* 0x000fe20004000000 */
[--C-:B------:R-:W-:Y:S01]  /*8a80*/  FFMA.FTZ R181, R9, c[0x0][0x2d0], -R4.reuse ;  /* 0x0000b40009b57a23 */ /* 0x100fe20000010804 */
[----:B------:R-:W-:Y:S01]  /*8a90*/  ISETP.GT.AND P0, PT, R2, 0x8, P3 ;  /* 0x000000080200780c */ /* 0x000fe20001f04270 */
[--C-:B------:R-:W-:Y:S02]  /*8aa0*/  FFMA.FTZ R146, R140, c[0x0][0x2d0], -R4.reuse ;  /* 0x0000b4008c927a23 */ /* 0x100fe40000010804 */
[--C-:B------:R-:W-:Y:S01]  /*8ab0*/  FFMA.FTZ R145, R138, c[0x0][0x2d0], -R4.reuse ;  /* 0x0000b4008a917a23 */ /* 0x100fe20000010804 */
[----:B------:R-:W-:Y:S01]  /*8ac0*/  ISETP.LT.OR P0, PT, R3, 0x9, P0 ;  /* 0x000000090300780c */ /* 0x000fe20000701670 */
[--C-:B------:R-:W-:Y:S02]  /*8ad0*/  FFMA.FTZ R152, R136, c[0x0][0x2d0], -R4.reuse ;  /* 0x0000b40088987a23 */ /* 0x100fe40000010804 */
[----:B------:R-:W1:Y:S01]  /*8ae0*/  MUFU.EX2 R0, R0 ;  /* 0x0000000000007308 */ /* 0x000e620000000800 */
[----:B------:R-:W-:Y:S01]  /*8af0*/  FSEL R102, R10, -INF , !P0 ;  /* 0xff8000000a667808 */ /* 0x000fe20004000000 */
[--C-:B------:R-:W-:Y:S01]  /*8b00*/  FFMA.FTZ R173, R20, c[0x0][0x2d0], -R4.reuse ;  /* 0x0000b40014ad7a23 */ /* 0x100fe20000010804 */
[----:B------:R-:W-:Y:S01]  /*8b10*/  ISETP.GT.AND P0, PT, R2, 0x9, P3 ;  /* 0x000000090200780c */ /* 0x000fe20001f04270 */
[--C-:B------:R-:W-:Y:S02]  /*8b20*/  FFMA.FTZ R160, R17, c[0x0][0x2d0], -R4.reuse ;  /* 0x0000b40011a07a23 */ /* 0x100fe40000010804 */
[--C-:B------:R-:W-:Y:S01]  /*8b30*/  FFMA.FTZ R159, R16, c[0x0][0x2d0], -R4.reuse ;  /* 0x0000b400109f7a23 */ /* 0x100fe20000010804 */
[----:B------:R-:W-:Y:S01]  /*8b40*/  ISETP.LT.OR P0, PT, R3, 0xa, P0 ;  /* 0x0000000a0300780c */ /* 0x000fe20000701670 */
[--C-:B------:R-:W-:Y:S02]  /*8b50*/  FFMA.FTZ R158, R13, c[0x0][0x2d0], -R4.reuse ;  /* 0x0000b4000d9e7a23 */ /* 0x100fe40000010804 */
[--C-:B------:R-:W-:Y:S01]  /*8b60*/  FFMA.FTZ R182, R12, c[0x0][0x2d0], -R4.reuse ;  /* 0x0000b4000cb67a23 */ /* 0x100fe20000010804 */
[----:B------:R-:W-:Y:S01]  /*8b70*/  FSEL R137, R11, -INF , !P0 ;  /* 0xff8000000b897808 */ /* 0x000fe20004000000 */
[----:B------:R-:W-:Y:S01]  /*8b80*/  FFMA.FTZ R180, R8, c[0x0][0x2d0], -R4 ;  /* 0x0000b40008b47a23 */ /* 0x000fe20000010804 */
[----:B------:R-:W-:Y:S01]  /*8b90*/  ISETP.GT.AND P0, PT, R2, 0x10, P3 ;  /* 0x000000100200780c */ /* 0x000fe20001f04270 */
[----:B------:R2:W-:Y:S03]  /*8ba0*/  MUFU.EX2 R8, R25 ;  /* 0x0000001900087308 */ /* 0x0005e60000000800 */
[C---:B------:R-:W-:Y:S04]  /*8bb0*/  ISETP.LT.OR P0, PT, R3.reuse, 0x11, P0 ;  /* 0x000000110300780c */ /* 0x040fe80000701670 */
[----:B------:R-:W-:Y:S02]  /*8bc0*/  FSEL R141, R14, -INF , !P0 ;  /* 0xff8000000e8d7808 */ /* 0x000fe40004000000 */
[----:B------:R-:W-:Y:S01]  /*8bd0*/  ISETP.GT.AND P0, PT, R2, 0x11, P3 ;  /* 0x000000110200780c */ /* 0x000fe20001f04270 */
[C---:B-1----:R-:W-:Y:S02]  /*8be0*/  FMUL.FTZ R17, R0.reuse, R121 ;  /* 0x0000007900117220 */ /* 0x042fe40000410000 */
        /* <DEDUP_REMOVED lines=14> */
[----:B--2---:R-:W-:Y:S01]  /*8cd0*/  FMUL.FTZ R25, R0, R113 ;  /* 0x0000007100197220 */ /* 0x004fe20000410000 */
        /* <DEDUP_REMOVED lines=53> */
[----:B------:R-:W-:Y:S03]  /*9030*/  FMUL.FTZ R97, R0, R97 ;  /* 0x0000006100617220 */ /* 0x000fe60000410000 */
[----:B------:R-:W-:Y:S02]  /*9040*/  FSEL R155, R31, -INF , !P0 ;  /* 0xff8000001f9b7808 */ /* 0x000fe40004000000 */
[----:B------:R-:W-:Y:S04]  /*9050*/  ISETP.GT.AND P0, PT, R2, 0x38, P3 ;  /* 0x000000380200780c */ /* 0x000fe80001f04270 */
[C---:B------:R-:W-:Y:S04]  /*9060*/  ISETP.LT.OR P0, PT, R3.reuse, 0x39, P0 ;  /* 0x000000390300780c */ /* 0x040fe80000701670 */
[----:B------:R-:W-:Y:S02]  /*9070*/  FSEL R157, R34, -INF , !P0 ;  /* 0xff800000229d7808 */ /* 0x000fe40004000000 */
[----:B------:R-:W-:Y:S01]  /*9080*/  ISETP.GT.AND P0, PT, R2, 0x39, P3 ;  /* 0x000000390200780c */ /* 0x000fe20001f04270 */
[----:B------:R-:W-:Y:S03]  /*9090*/  FFMA.FTZ R2, R0, R183, R5 ;  /* 0x000000b700027223 */ /* 0x000fe60000010005 */
[----:B------:R-:W-:Y:S02]  /*90a0*/  ISETP.LT.OR P0, PT, R3, 0x3a, P0 ;  /* 0x0000003a0300780c */ /* 0x000fe40000701670 */
[----:B------:R-:W1:Y:S02]  /*90b0*/  MUFU.EX2 R3, R24 ;  /* 0x0000001800037308 */ /* 0x000e640000000800 */
[----:B------:R-:W-:Y:S01]  /*90c0*/  FSEL R156, R35, -INF , !P0 ;  /* 0xff800000239c7808 */ /* 0x000fe20004000000 */
[C---:B-1----:R-:W-:Y:S01]  /*90d0*/  FADD.FTZ R4, R3.reuse, R2 ;  /* 0x0000000203047221 */ /* 0x042fe20000010000 */
[----:B------:R-:W-:Y:S01]  /*90e0*/  FMNMX.FTZ R2, R6, R103, !PT ;  /* 0x0000006706027209 */ /* 0x000fe20007810000 */
[----:B------:R-:W-:Y:S01]  /*90f0*/  FMUL.FTZ R24, R0, R112 ;  /* 0x0000007000187220 */ /* 0x000fe20000410000 */
        /* <DEDUP_REMOVED lines=12> */
[----:B------:R-:W-:Y:S01]  /*91c0*/  FMUL.FTZ R8, R0, R128 ;  /* 0x0000008000087220 */ /* 0x000fe20000410000 */
[----:B------:R-:W-:Y:S01]  /*91d0*/  FMNMX.FTZ R2, R148, R2, !PT ;  /* 0x0000000294027209 */ /* 0x000fe20007810000 */
[C---:B------:R-:W-:Y:S02]  /*91e0*/  FMUL.FTZ R4, R0.reuse, R132 ;  /* 0x0000008400047220 */ /* 0x040fe40000410000 */
[C---:B------:R-:W-:Y:S01]  /*91f0*/  FMUL.FTZ R5, R0.reuse, R133 ;  /* 0x0000008500057220 */ /* 0x040fe20000410000 */
[----:B------:R-:W-:Y:S01]  /*9200*/  FMNMX.FTZ R2, R149, R2, !PT ;  /* 0x0000000295027209 */ /* 0x000fe20007810000 */
[----:B------:R-:W-:Y:S01]  /*9210*/  FMUL.FTZ R28, R0, R108 ;  /* 0x0000006c001c7220 */ /* 0x000fe20000410000 */
[----:B------:R-:W-:Y:S02]  /*9220*/  MUFU.EX2 R132, R159 ;  /* 0x0000009f00847308 */ /* 0x000fe40000000800 */
        /* <DEDUP_REMOVED lines=19> */
[--C-:B------:R-:W-:Y:S02]  /*9360*/  FFMA.FTZ R0, R102, c[0x0][0x2d0], -R103.reuse ;  /* 0x0000b40066007a23 */ /* 0x100fe40000010867 */
[----:B------:R-:W-:Y:S07]  /*9370*/  FFMA.FTZ R109, R144, c[0x0][0x2d0], -R103 ;  /* 0x0000b400906d7a23 */ /* 0x000fee0000010867 */
        /* <DEDUP_REMOVED lines=65> */
[----:B------:R-:W-:Y:S01]  /*9790*/  MUFU.EX2 R146, R182 ;  /* 0x000000b600927308 */ /* 0x000fe20000000800 */
        /* <DEDUP_REMOVED lines=43> */
[----:B------:R1:W-:Y:S02]  /*9a50*/  MUFU.EX2 R112, R104 ;  /* 0x0000006800707308 */ /* 0x0003e40000000800 */
[--C-:B-1----:R-:W-:Y:S08]  /*9a60*/  FFMA.FTZ R104, R142, c[0x0][0x2d0], -R103.reuse ;  /* 0x0000b4008e687a23 */ /* 0x102ff00000010867 */
        /* <DEDUP_REMOVED lines=42> */
[----:B------:R-:W1:Y:S01]  /*9d10*/  LDSM.16.MT88.4 R108, [R2+0x1000] ;  /* 0x00100000026c783b */ /* 0x000e620000004200 */
[----:B------:R-:W2:Y:S02]  /*9d20*/  MUFU.EX2 R148, R181 ;  /* 0x000000b500947308 */ /* 0x000ea40000000800 */
[--C-:B------:R-:W-:Y:S03]  /*9d30*/  FFMA.FTZ R105, R151, c[0x0][0x2d0], -R103.reuse ;  /* 0x0000b40097697a23 */ /* 0x100fe60000010867 */
[----:B------:R-:W-:Y:S05]  /*9d40*/  F2FP.BF16.PACK_AB R106, R152, R132 ;  /* 0x00000084986a723e */ /* 0x000fea00000010ff */
[----:B------:R3:W-:Y:S10]  /*9d50*/  MUFU.EX2 R117, R104 ;  /* 0x0000006800757308 */ /* 0x0007f40000000800 */
[----:B------:R4:W-:Y:S01]  /*9d60*/  MUFU.EX2 R145, R105 ;  /* 0x0000006900917308 */ /* 0x0009e20000000800 */
[----:B--2---:R-:W-:Y:S01]  /*9d70*/  F2FP.BF16.PACK_AB R136, R148, R146 ;  /* 0x000000929488723e */ /* 0x004fe200000010ff */
[----:B---3--:R-:W-:Y:S08]  /*9d80*/  FFMA.FTZ R104, R149, c[0x0][0x2d0], -R103 ;  /* 0x0000b40095687a23 */ /* 0x008ff00000010867 */
[----:B------:R-:W-:Y:S01]  /*9d90*/  MUFU.EX2 R149, R180 ;  /* 0x000000b400957308 */ /* 0x000fe20000000800 */
[----:B----4-:R-:W-:Y:S09]  /*9da0*/  FADD.FTZ R105, R126, R123 ;  /* 0x0000007b7e697221 */ /* 0x010ff20000010000 */
        /* <DEDUP_REMOVED lines=157> */
.L_x_5310:
        /* <DEDUP_REMOVED lines=22> */
.L_x_5311:
        /* <DEDUP_REMOVED lines=24> */
.L_x_5192:
[----:B------:R-:W-:Y:S05]  /*aa60*/  BSYNC B0 ;  /* 0x0000000000007941 */ /* 0x000fea0003800000 */
.L_x_5191:
        /* <DEDUP_REMOVED lines=11> */
.L_x_5178:
        /* <DEDUP_REMOVED lines=21> */
.L_x_5198:
[----:B------:R-:W-:-:S04]  /*ac70*/  MOV R3, c[0x0][0x32c] ;  /* 0x0000cb0000037a02 */ /* 0x000fc80000000f00 */
[----:B------:R-:W-:-:S13]  /*ac80*/  ISETP.NE.AND P0, PT, R3, 0x1, PT ;  /* 0x000000010300780c */ /* 0x000fda0003f05270 */
[----:B------:R-:W-:-:S05]  /*ac90*/  @P0 IMAD.HI.U32 R3, R0, c[0x0][0x330], RZ ;  /* 0x0000cc0000030a27 */ /* 0x000fca00078e00ff */
[----:B------:R-:W-:Y:S02]  /*aca0*/  @P0 SHF.R.U32.HI R0, RZ, c[0x0][0x334], R3 ;  /* 0x0000cd00ff000a19 */ /* 0x000fe40000011603 */
.L_x_5199:
[----:B------:R-:W-:Y:S05]  /*acb0*/  BSYNC B0 ;  /* 0x0000000000007941 */ /* 0x000fea0003800000 */
.L_x_5197:
[----:B------:R-:W-:-:S05]  /*acc0*/  IMAD R0, R0, c[0x0][0x32c], RZ ;  /* 0x0000cb0000007a24 */ /* 0x000fca00078e02ff */
[----:B------:R-:W-:-:S04]  /*acd0*/  IMNMX R2, R2, R0, !PT ;  /* 0x0000000002027217 */ /* 0x000fc80007800200 */
.L_x_5196:
        /* <DEDUP_REMOVED lines=11> */
.L_x_5210:
        /* <DEDUP_REMOVED lines=46> */
.L_x_5312:
        /* <DEDUP_REMOVED lines=22> */
.L_x_5313:
        /* <DEDUP_REMOVED lines=21> */
.L_x_5202:
[----:B------:R-:W-:Y:S05]  /*b320*/  BSYNC B0 ;  /* 0x0000000000007941 */ /* 0x000fea0003800000 */
.L_x_5201:
        /* <DEDUP_REMOVED lines=122> */
[----:B------:R-:W3:Y:S01]  /*bad0*/  LDSM.16.M88.4 R148, [R2+0x5800] ;  /* 0x005800000294783b */ /* 0x000ee20000000200 */
[C---:B-1----:R-:W-:Y:S08]  /*bae0*/  HMMA.16816.F32.BF16 R4, R136.reuse, R140, R4 ;  /* 0x0000008c8804723c */ /* 0x042ff00000041804 */
[C---:B------:R-:W-:Y:S01]  /*baf0*/  HMMA.16816.F32.BF16 R8, R136.reuse, R142, R8 ;  /* 0x0000008e8808723c */ /* 0x040fe20000041808 */
[----:B------:R-:W-:Y:S07]  /*bb00*/  LDSM.16.M88.4 R140, [R167+0x8000] ;  /* 0x00800000a78c783b */ /* 0x000fee0000000200 */
[C---:B------:R-:W-:Y:S08]  /*bb10*/  HMMA.16816.F32.BF16 R12, R136.reuse, R152, R12 ;  /* 0x00000098880c723c */ /* 0x040ff0000004180c */
[C---:B------:R-:W-:Y:S01]  /*bb20*/  HMMA.16816.F32.BF16 R16, R136.reuse, R154, R16 ;  /* 0x0000009a8810723c */ /* 0x040fe20000041810 */
[----:B------:R-:W1:Y:S07]  /*bb30*/  LDSM.16.M88.4 R152, [R101+0x4000] ;  /* 0x004000006598783b */ /* 0x000e6e0000000200 */
[C---:B--2---:R-:W-:Y:S08]  /*bb40*/  HMMA.16816.F32.BF16 R20, R136.reuse, R144, R20 ;  /* 0x000000908814723c */ /* 0x044ff00000041814 */
[C---:B------:R-:W-:Y:S01]  /*bb50*/  HMMA.16816.F32.BF16 R24, R136.reuse, R146, R24 ;  /* 0x000000928818723c */ /* 0x040fe20000041818 */
[----:B------:R-:W2:Y:S07]  /*bb60*/  LDSM.16.M88.4 R144, [R101+0x4800] ;  /* 0x004800006590783b */ /* 0x000eae0000000200 */
[C---:B---3--:R-:W-:Y:S08]  /*bb70*/  HMMA.16816.F32.BF16 R28, R136.reuse, R148, R28 ;  /* 0x00000094881c723c */ /* 0x048ff0000004181c */
[----:B------:R-:W-:Y:S01]  /*bb80*/  HMMA.16816.F32.BF16 R32, R136, R150, R32 ;  /* 0x000000968820723c */ /* 0x000fe20000041820 */
[----:B------:R-:W3:Y:S07]  /*bb90*/  LDSM.16.M88.4 R136, [R101+0x5000] ;  /* 0x005000006588783b */ /* 0x000eee0000000200 */
[----:B------:R-:W4:Y:S01]  /*bba0*/  LDSM.16.M88.4 R148, [R101+0x5800] ;  /* 0x005800006594783b */ /* 0x000f220000000200 */
        /* <DEDUP_REMOVED lines=9> */
[C---:B----4-:R-:W-:Y:S08]  /*bc40*/  HMMA.16816.F32.BF16 R28, R140.reuse, R148, R28 ;  /* 0x000000948c1c723c */ /* 0x050ff0000004181c */
[----:B------:R-:W-:Y:S01]  /*bc50*/  HMMA.16816.F32.BF16 R32, R140, R150, R32 ;  /* 0x000000968c20723c */ /* 0x000fe20000041820 */
[----:B------:R-:W3:Y:S07]  /*bc60*/  LDSM.16.M88.4 R140, [R3+0x5000] ;  /* 0x00500000038c783b */ /* 0x000eee0000000200 */
[----:B------:R4:W5:Y:S01]  /*bc70*/  LDSM.16.M88.4 R148, [R3+0x5800] ;  /* 0x005800000394783b */ /* 0x0009620000000200 */
[C---:B-1----:R-:W-:Y:S08]  /*bc80*/  HMMA.16816.F32.BF16 R4, R144.reuse, R152, R4 ;  /* 0x000000989004723c */ /* 0x042ff00000041804 */
[C---:B------:R-:W-:Y:S08]  /*bc90*/  HMMA.16816.F32.BF16 R8, R144.reuse, R154, R8 ;  /* 0x0000009a9008723c */ /* 0x040ff00000041808 */
[C---:B--2---:R-:W-:Y:S08]  /*bca0*/  HMMA.16816.F32.BF16 R12, R144.reuse, R136, R12 ;  /* 0x00000088900c723c */ /* 0x044ff0000004180c */
[----:B----4-:R-:W-:Y:S01]  /*bcb0*/  FMNMX.FTZ R3, R4, R0, !PT ;  /* 0x0000000004037209 */ /* 0x010fe20007810000 */
[C---:B------:R-:W-:Y:S03]  /*bcc0*/  HMMA.16816.F32.BF16 R16, R144.reuse, R138, R16 ;  /* 0x0000008a9010723c */ /* 0x040fe60000041810 */
[----:B------:R-:W-:Y:S02]  /*bcd0*/  FMNMX.FTZ R2, R6, R102, !PT ;  /* 0x0000006606027209 */ /* 0x000fe40007810000 */
[----:B------:R-:W-:Y:S02]  /*bce0*/  FMNMX.FTZ R3, R5, R3, !PT ;  /* 0x0000000305037209 */ /* 0x000fe40007810000 */
[----:B------:R-:W-:Y:S01]  /*bcf0*/  FMNMX.FTZ R2, R7, R2, !PT ;  /* 0x0000000207027209 */ /* 0x000fe20007810000 */
[C---:B---3--:R-:W-:Y:S04]  /*bd00*/  HMMA.16816.F32.BF16 R20, R144.reuse, R140, R20 ;  /* 0x0000008c9014723c */ /* 0x048fe80000041814 */
        /* <DEDUP_REMOVED lines=35> */
.L_x_5314:
        /* <DEDUP_REMOVED lines=104> */
[----:B------:R-:W-:Y:S02]  /*c5c0*/  FFMA.FTZ R159, R31, c[0x0][0x2d0], -R3 ;  /* 0x0000b4001f9f7a23 */ /* 0x000fe40000010803 */
[----:B------:R-:W-:Y:S01]  /*c5d0*/  FADD.FTZ R3, R12, R4 ;  /* 0x000000040c037221 */ /* 0x000fe20000010000 */
[----:B------:R2:W-:Y:S01]  /*c5e0*/  MUFU.EX2 R181, R7 ;  /* 0x0000000700b57308 */ /* 0x0005e20000000800 */
[C---:B------:R-:W-:Y:S02]  /*c5f0*/  FMUL.FTZ R9, R2.reuse, R129 ;  /* 0x0000008102097220 */ /* 0x040fe40000410000 */
[C---:B------:R-:W-:Y:S02]  /*c600*/  FMUL.FTZ R4, R2.reuse, R132 ;  /* 0x0000008402047220 */ /* 0x040fe40000410000 */
[C---:B------:R-:W-:Y:S02]  /*c610*/  FMUL.FTZ R12, R2.reuse, R124 ;  /* 0x0000007c020c7220 */ /* 0x040fe40000410000 */
[C---:B------:R-:W-:Y:S02]  /*c620*/  FMUL.FTZ R88, R2.reuse, R88 ;  /* 0x0000005802587220 */ /* 0x040fe40000410000 */
[C---:B------:R-:W-:Y:S01]  /*c630*/  FMUL.FTZ R89, R2.reuse, R89 ;  /* 0x0000005902597220 */ /* 0x040fe20000410000 */
[----:B------:R3:W4:Y:S01]  /*c640*/  MUFU.EX2 R14, R6 ;  /* 0x00000006000e7308 */ /* 0x0007220000000800 */
[C---:B------:R-:W-:Y:S02]  /*c650*/  FMUL.FTZ R92, R2.reuse, R92 ;  /* 0x0000005c025c7220 */ /* 0x040fe40000410000 */
[----:B------:R-:W-:Y:S01]  /*c660*/  FMUL.FTZ R93, R2, R93 ;  /* 0x0000005d025d7220 */ /* 0x000fe20000410000 */
[----:B-1----:R-:W-:Y:S01]  /*c670*/  F2FP.BF16.PACK_AB R139, R128, R125 ;  /* 0x0000007d808b723e */ /* 0x002fe200000010ff */
[C---:B------:R-:W-:Y:S02]  /*c680*/  FMUL.FTZ R96, R2.reuse, R96 ;  /* 0x0000006002607220 */ /* 0x040fe40000410000 */
[C---:B------:R-:W-:Y:S02]  /*c690*/  FMUL.FTZ R97, R2.reuse, R97 ;  /* 0x0000006102617220 */ /* 0x040fe40000410000 */
[----:B------:R-:W-:Y:S01]  /*c6a0*/  FADD.FTZ R3, R5, R3 ;  /* 0x0000000305037221 */ /* 0x000fe20000010000 */
[----:B------:R-:W-:Y:S01]  /*c6b0*/  MUFU.EX2 R121, R145 ;  /* 0x0000009100797308 */ /* 0x000fe20000000800 */
[----:B------:R-:W-:Y:S01]  /*c6c0*/  FMUL.FTZ R5, R2, R133 ;  /* 0x0000008502057220 */ /* 0x000fe20000410000 */
[----:B------:R-:W-:Y:S01]  /*c6d0*/  IADD3 R2, R171, R162, RZ ;  /* 0x000000a2ab027210 */ /* 0x000fe20007ffe0ff */
[C---:B------:R-:W-:Y:S02]  /*c6e0*/  FMUL.FTZ R34, R0.reuse, R106 ;  /* 0x0000006a00227220 */ /* 0x040fe40000410000 */
[C---:B------:R-:W-:Y:S01]  /*c6f0*/  FMUL.FTZ R35, R0.reuse, R107 ;  /* 0x0000006b00237220 */ /* 0x040fe20000410000 */
[----:B------:R-:W-:Y:S01]  /*c700*/  IADD3 R102, R169, R2, RZ ;  /* 0x00000002a9667210 */ /* 0x000fe20007ffe0ff */
[----:B------:R-:W1:Y:S01]  /*c710*/  LDSM.16.MT88.4 R140, [R2] ;  /* 0x00000000028c783b */ /* 0x000e620000004200 */
[----:B------:R-:W-:Y:S02]  /*c720*/  FADD.FTZ R3, R137, R3 ;  /* 0x0000000389037221 */ /* 0x000fe40000010000 */
[C---:B--2---:R-:W-:Y:S01]  /*c730*/  FMUL.FTZ R7, R0.reuse, R135 ;  /* 0x0000008700077220 */ /* 0x044fe20000410000 */
[----:B------:R-:W-:Y:S01]  /*c740*/  MUFU.EX2 R124, R144 ;  /* 0x00000090007c7308 */ /* 0x000fe20000000800 */
[C---:B------:R-:W-:Y:S02]  /*c750*/  FMUL.FTZ R10, R0.reuse, R130 ;  /* 0x00000082000a7220 */ /* 0x040fe40000410000 */
[C---:B---3--:R-:W-:Y:S01]  /*c760*/  FMUL.FTZ R6, R0.reuse, R134 ;  /* 0x0000008600067220 */ /* 0x048fe20000410000 */
[----:B------:R-:W2:Y:S01]  /*c770*/  LDSM.16.MT88.4 R104, [R102] ;  /* 0x000000006668783b */ /* 0x000ea20000004200 */
[C---:B----4-:R-:W-:Y:S01]  /*c780*/  F2FP.BF16.PACK_AB R137, R181.reuse, R14 ;  /* 0x0000000eb589723e */ /* 0x050fe200000010ff */
[C---:B------:R-:W-:Y:S02]  /*c790*/  FMUL.FTZ R11, R0.reuse, R131 ;  /* 0x00000083000b7220 */ /* 0x040fe40000410000 */
[C---:B------:R-:W-:Y:S02]  /*c7a0*/  FMUL.FTZ R18, R0.reuse, R122 ;  /* 0x0000007a00127220 */ /* 0x040fe40000410000 */
[C---:B------:R-:W-:Y:S01]  /*c7b0*/  FMUL.FTZ R19, R0.reuse, R123 ;  /* 0x0000007b00137220 */ /* 0x040fe20000410000 */
[----:B------:R-:W-:Y:S01]  /*c7c0*/  MUFU.EX2 R149, R147 ;  /* 0x0000009300957308 */ /* 0x000fe20000000800 */
[C---:B------:R-:W-:Y:S02]  /*c7d0*/  FMUL.FTZ R26, R0.reuse, R114 ;  /* 0x00000072001a7220 */ /* 0x040fe40000410000 */
[C---:B------:R-:W-:Y:S02]  /*c7e0*/  FMUL.FTZ R27, R0.reuse, R115 ;  /* 0x00000073001b7220 */ /* 0x040fe40000410000 */
[C---:B------:R-:W-:Y:S02]  /*c7f0*/  FFMA.FTZ R120, R0.reuse, R184, R14 ;  /* 0x000000b800787223 */ /* 0x040fe4000001000e */
[C---:B------:R-:W-:Y:S02]  /*c800*/  FMUL.FTZ R14, R0.reuse, R126 ;  /* 0x0000007e000e7220 */ /* 0x040fe40000410000 */
[----:B------:R-:W-:Y:S01]  /*c810*/  FADD.FTZ R120, R181, R120 ;  /* 0x00000078b5787221 */ /* 0x000fe20000010000 */
        /* <DEDUP_REMOVED lines=11> */
[----:B------:R-:W1:Y:S01]  /*c8d0*/  MUFU.EX2 R148, R146 ;  /* 0x0000009200947308 */ /* 0x000e620000000800 */
[C---:B------:R-:W-:Y:S01]  /*c8e0*/  FMUL.FTZ R43, R0.reuse, R43 ;  /* 0x0000002b002b7220 */ /* 0x040fe20000410000 */
[C---:B------:R-:W-:Y:S04]  /*c8f0*/  HMMA.16816.F32.BF16 R8, R136.reuse, R142, R8 ;  /* 0x0000008e8808723c */ /* 0x040fe80000041808 */
[C---:B------:R-:W-:Y:S02]  /*c900*/  FMUL.FTZ R46, R0.reuse, R46 ;  /* 0x0000002e002e7220 */ /* 0x040fe40000410000 */
[C---:B------:R-:W-:Y:S02]  /*c910*/  FMUL.FTZ R47, R0.reuse, R47 ;  /* 0x0000002f002f7220 */ /* 0x040fe40000410000 */
[C---:B--2---:R-:W-:Y:S01]  /*c920*/  HMMA.16816.F32.BF16 R12, R136.reuse, R104, R12 ;  /* 0x00000068880c723c */ /* 0x044fe2000004180c */
[----:B------:R-:W-:Y:S03]  /*c930*/  MUFU.EX2 R146, R151 ;  /* 0x0000009700927308 */ /* 0x000fe60000000800 */
[C---:B------:R-:W-:Y:S02]  /*c940*/  FMUL.FTZ R50, R0.reuse, R50 ;  /* 0x0000003200327220 */ /* 0x040fe40000410000 */
[C---:B------:R-:W-:Y:S02]  /*c950*/  FMUL.FTZ R51, R0.reuse, R51 ;  /* 0x0000003300337220 */ /* 0x040fe40000410000 */
[C---:B------:R-:W-:Y:S03]  /*c960*/  HMMA.16816.F32.BF16 R16, R136.reuse, R106, R16 ;  /* 0x0000006a8810723c */ /* 0x040fe60000041810 */
[----:B------:R-:W-:Y:S01]  /*c970*/  MUFU.EX2 R144, R152 ;  /* 0x0000009800907308 */ /* 0x000fe20000000800 */
[C---:B------:R-:W-:Y:S02]  /*c980*/  FMUL.FTZ R54, R0.reuse, R54 ;  /* 0x0000003600367220 */ /* 0x040fe40000410000 */
[C---:B------:R-:W-:Y:S01]  /*c990*/  FMUL.FTZ R55, R0.reuse, R55 ;  /* 0x0000003700377220 */ /* 0x040fe20000410000 */
[----:B-1----:R-:W-:Y:S01]  /*c9a0*/  F2FP.BF16.PACK_AB R111, R149, R148 ;  /* 0x00000094956f723e */ /* 0x002fe200000010ff */
        /* <DEDUP_REMOVED lines=28> */
[----:B------:R-:W-:Y:S02]  /*cb70*/  MUFU.EX2 R142, R159 ;  /* 0x0000009f008e7308 */ /* 0x000fe40000000800 */
[----:B------:R-:W-:Y:S01]  /*cb80*/  IADD3 R3, R169, R0, RZ ;  /* 0x00000000a9037210 */ /* 0x000fe20007ffe0ff */
[----:B------:R-:W1:Y:S01]  /*cb90*/  LDSM.16.MT88.4 R104, [R0] ;  /* 0x000000000068783b */ /* 0x000e620000004200 */
[----:B------:R-:W-:Y:S04]  /*cba0*/  FADD.FTZ R103, R109, R112 ;  /* 0x000000706d677221 */ /* 0x000fe80000010000 */
[C---:B------:R-:W-:Y:S01]  /*cbb0*/  FADD.FTZ R103, R110.reuse, R103 ;  /* 0x000000676e677221 */ /* 0x040fe20000010000 */
[----:B------:R-:W-:Y:S01]  /*cbc0*/  F2FP.BF16.PACK_AB R110, R110, R109 ;  /* 0x0000006d6e6e723e */ /* 0x000fe200000010ff */
[----:B------:R-:W2:Y:S01]  /*cbd0*/  MUFU.EX2 R112, R156 ;  /* 0x0000009c00707308 */ /* 0x000ea20000000800 */
[----:B------:R-:W-:Y:S01]  /*cbe0*/  F2FP.BF16.PACK_AB R109, R124, R121 ;  /* 0x000000797c6d723e */ /* 0x000fe200000010ff */
[----:B------:R-:W-:Y:S08]  /*cbf0*/  FADD.FTZ R103, R113, R103 ;  /* 0x0000006771677221 */ /* 0x000ff00000010000 */
[----:B------:R-:W-:Y:S10]  /*cc00*/  MUFU.EX2 R141, R161 ;  /* 0x000000a1008d7308 */ /* 0x000ff40000000800 */
[----:B------:R-:W3:Y:S01]  /*cc10*/  MUFU.EX2 R140, R180 ;  /* 0x000000b4008c7308 */ /* 0x000ee20000000800 */
[----:B--2---:R-:W-:Y:S04]  /*cc20*/  FADD.FTZ R103, R112, R103 ;  /* 0x0000006770677221 */ /* 0x004fe80000010000 */
[----:B------:R-:W-:Y:S04]  /*cc30*/  FADD.FTZ R103, R117, R103 ;  /* 0x0000006775677221 */ /* 0x000fe80000010000 */
[----:B------:R-:W-:Y:S01]  /*cc40*/  FADD.FTZ R103, R116, R103 ;  /* 0x0000006774677221 */ /* 0x000fe20000010000 */
[C---:B-1----:R-:W-:Y:S03]  /*cc50*/  HMMA.16816.F32.BF16 R20, R136.reuse, R104, R20 ;  /* 0x000000688814723c */ /* 0x042fe60000041814 */
[----:B------:R-:W-:Y:S05]  /*cc60*/  FADD.FTZ R103, R119, R103 ;  /* 0x0000006777677221 */ /* 0x000fea0000010000 */
        /* <DEDUP_REMOVED lines=208> */
.L_x_5315:
        /* <DEDUP_REMOVED lines=23> */
.L_x_5316:
        /* <DEDUP_REMOVED lines=24> */
.L_x_5207:
[----:B------:R-:W-:Y:S05]  /*dc60*/  BSYNC B0 ;  /* 0x0000000000007941 */ /* 0x000fea0003800000 */
.L_x_5206:
        /* <DEDUP_REMOVED lines=9> */
.L_x_5200:
[----:B------:R-:W-:-:S13]  /*dd00*/  ISETP.GE.AND P0, PT, R173, R188, PT ;  /* 0x000000bcad00720c */ /* 0x000fda0003f06270 */
[----:B------:R-:W-:Y:S05]  /*dd10*/  @!P0 BRA `(.L_x_5211) ;  /* 0x00003a6000008947 */ /* 0x000fea0003800000 */
[----:B------:R-:W-:Y:S02]  /*dd20*/  MOV R103, R100 ;  /* 0x0000006400677202 */ /* 0x000fe40000000f00 */
[----:B------:R-:W-:Y:S02]  /*dd30*/  MOV R102, R101 ;  /* 0x0000006500667202 */ /* 0x000fe40000000f00 */
.L_x_5228:
        /* <DEDUP_REMOVED lines=45> */
.L_x_5317:
        /* <DEDUP_REMOVED lines=22> */
.L_x_5318:
        /* <DEDUP_REMOVED lines=23> */
.L_x_5213:
[----:B------:R-:W-:Y:S05]  /*e2e0*/  BSYNC B0 ;  /* 0x0000000000007941 */ /* 0x000fea0003800000 */
.L_x_5212:
[----:B------:R-:W0:Y:S01]  /*e2f0*/  LDGDEPBAR ;  /* 0x00000000000079af */ /* 0x000e220000000000 */
[----:B------:R-:W-:Y:S01]  /*e300*/  WARPSYNC 0xffffffff ;  /* 0xffffffff00007948 */ /* 0x000fe20003800000 */
[C---:B--23--:R-:W-:Y:S01]  /*e310*/  HMMA.16816.F32.BF16 R4, R32.reuse, R8, RZ ;  /* 0x000000082004723c */ /* 0x04cfe200000418ff */
[----:B------:R-:W-:Y:S01]  /*e320*/  IMAD.MOV.U32 R2, RZ, RZ, 0x40 ;  /* 0x00000040ff027424 */ /* 0x000fe200078e00ff */
[----:B------:R-:W-:Y:S02]  /*e330*/  ULDC UR4, c[0x0][0x324] ;  /* 0x0000c90000047ab9 */ /* 0x000fe40000000800 */
[----:B------:R-:W-:Y:S01]  /*e340*/  IMAD.MOV.U32 R168, RZ, RZ, c[0x0][0x2c4] ;  /* 0x0000b100ffa87624 */ /* 0x000fe200078e00ff */
[----:B------:R-:W-:Y:S01]  /*e350*/  ULOP3.LUT UR4, URZ, UR4, URZ, 0x33, !UPT ;  /* 0x000000043f047292 */ /* 0x000fe2000f8e333f */
[----:B------:R-:W-:Y:S01]  /*e360*/  SEL R161, R2, 0xffffffc0, !P1 ;  /* 0xffffffc002a17807 */ /* 0x000fe20004800000 */
[----:B------:R-:W-:Y:S01]  /*e370*/  IMAD.IADD R2, R170, 0x1, R162 ;  /* 0x00000001aa027824 */ /* 0x000fe200078e02a2 */
[C---:B------:R-:W-:Y:S01]  /*e380*/  HMMA.16816.F32.BF16 R8, R32.reuse, R10, RZ ;  /* 0x0000000a2008723c */ /* 0x040fe200000418ff */
[----:B------:R-:W-:Y:S03]  /*e390*/  ISETP.NE.AND P0, PT, R168, 0x1, PT ;  /* 0x00000001a800780c */ /* 0x000fe60003f05270 */
[C---:B------:R-:W-:Y:S02]  /*e3a0*/  IMAD.IADD R100, R161.reuse, 0x1, R0 ;  /* 0x00000001a1647824 */ /* 0x040fe400078e0200 */
[C---:B------:R-:W-:Y:S01]  /*e3b0*/  IMAD.IADD R3, R160.reuse, 0x1, R2 ;  /* 0x00000001a0037824 */ /* 0x040fe200078e0202 */
[----:B------:R-:W-:Y:S01]  /*e3c0*/  IADD3 R2, R160, R2, R161 ;  /* 0x00000002a0027210 */ /* 0x000fe20007ffe0a1 */
[C---:B----4-:R-:W-:Y:S01]  /*e3d0*/  HMMA.16816.F32.BF16 R12, R32.reuse, R16, RZ ;  /* 0x00000010200c723c */ /* 0x050fe200000418ff */
[----:B------:R-:W-:Y:S05]  /*e3e0*/  IMAD.MOV.U32 R168, RZ, RZ, c[0x0][0x32c] ;  /* 0x0000cb00ffa87624 */ /* 0x000fea00078e00ff */
[----:B------:R-:W-:Y:S02]  /*e3f0*/  ISETP.GE.AND P4, PT, R168, 0x1, PT ;  /* 0x00000001a800780c */ /* 0x000fe40003f86270 */
        /* <DEDUP_REMOVED lines=30> */
[----:B------:R-:W1:Y:S06]  /*e5e0*/  LDSM.16.M88.4 R136, [R156+0x800] ;  /* 0x000800009c88783b */ /* 0x000e6c0000000200 */
        /* <DEDUP_REMOVED lines=91> */
[----:B------:R3:W4:Y:S01]  /*eba0*/  LDSM.16.M88.4 R148, [R100+0x5800] ;  /* 0x005800006494783b */ /* 0x0007220000000200 */
[C---:B-1----:R-:W-:Y:S05]  /*ebb0*/  HMMA.16816.F32.BF16 R4, R140.reuse, R144, R4 ;  /* 0x000000908c04723c */ /* 0x042fea0000041804 */
[----:B---3--:R-:W-:Y:S03]  /*ebc0*/  IMAD.IADD R100, R212, 0x1, R203 ;  /* 0x00000001d4647824 */ /* 0x008fe600078e02cb */
[C---:B------:R-:W-:Y:S01]  /*ebd0*/  HMMA.16816.F32.BF16 R8, R140.reuse, R146, R8 ;  /* 0x000000928c08723c */ /* 0x040fe20000041808 */
[----:B------:R-:W-:Y:S03]  /*ebe0*/  LDSM.16.M88.4 R144, [R156+0x4000] ;  /* 0x004000009c90783b */ /* 0x000fe60000000200 */
[----:B------:R-:W-:Y:S04]  /*ebf0*/  @P0 IMAD.HI.U32 R0, R100, c[0x0][0x2c8], RZ ;  /* 0x0000b20064000a27 */ /* 0x000fe800078e00ff */
[C---:B------:R-:W-:Y:S04]  /*ec00*/  HMMA.16816.F32.BF16 R12, R140.reuse, R152, R12 ;  /* 0x000000988c0c723c */ /* 0x040fe8000004180c */
[----:B------:R-:W-:Y:S02]  /*ec10*/  @P0 SHF.R.U32.HI R100, RZ, c[0x0][0x2cc], R0 ;  /* 0x0000b300ff640a19 */ /* 0x000fe40000011600 */
[C---:B------:R-:W-:Y:S02]  /*ec20*/  ISETP.GE.AND P0, PT, R178.reuse, 0x1, PT ;  /* 0x00000001b200780c */ /* 0x040fe40003f06270 */
[C---:B------:R-:W-:Y:S01]  /*ec30*/  HMMA.16816.F32.BF16 R16, R140.reuse, R154, R16 ;  /* 0x0000009a8c10723c */ /* 0x040fe20000041810 */
[----:B------:R-:W-:Y:S06]  /*ec40*/  LDSM.16.M88.4 R152, [R2+0x4800] ;  /* 0x004800000298783b */ /* 0x000fec0000000200 */
[----:B------:R-:W-:Y:S01]  /*ec50*/  SHFL.IDX PT, R3, R100, RZ, 0x1c1f ;  /* 0x001c1fff64037589 */ /* 0x000fe200000e0000 */
[C---:B--2---:R-:W-:Y:S08]  /*ec60*/  HMMA.16816.F32.BF16 R20, R140.reuse, R136, R20 ;  /* 0x000000888c14723c */ /* 0x044ff00000041814 */
[C---:B------:R-:W-:Y:S01]  /*ec70*/  HMMA.16816.F32.BF16 R24, R140.reuse, R138, R24 ;  /* 0x0000008a8c18723c */ /* 0x040fe20000041818 */
[----:B------:R-:W1:Y:S07]  /*ec80*/  LDSM.16.M88.4 R136, [R166+0x8000] ;  /* 0x00800000a688783b */ /* 0x000e6e0000000200 */
[C---:B----4-:R-:W-:Y:S08]  /*ec90*/  HMMA.16816.F32.BF16 R28, R140.reuse, R148, R28 ;  /* 0x000000948c1c723c */ /* 0x050ff0000004181c */
[----:B------:R-:W-:Y:S01]  /*eca0*/  HMMA.16816.F32.BF16 R32, R140, R150, R32 ;  /* 0x000000968c20723c */ /* 0x000fe20000041820 */
[----:B------:R-:W2:Y:S06]  /*ecb0*/  LDSM.16.M88.4 R140, [R2+0x5000] ;  /* 0x00500000028c783b */ /* 0x000eac0000000200 */
[----:B------:R3:W4:Y:S01]  /*ecc0*/  LDSM.16.M88.4 R148, [R2+0x5800] ;  /* 0x005800000294783b */ /* 0x0007220000000200 */
[C---:B-1----:R-:W-:Y:S05]  /*ecd0*/  HMMA.16816.F32.BF16 R4, R136.reuse, R144, R4 ;  /* 0x000000908804723c */ /* 0x042fea0000041804 */
[----:B---3--:R-:W-:Y:S03]  /*ece0*/  IADD3 R2, R178, 0x1, RZ ;  /* 0x00000001b2027810 */ /* 0x008fe60007ffe0ff */
[C---:B------:R-:W-:Y:S04]  /*ecf0*/  HMMA.16816.F32.BF16 R8, R136.reuse, R146, R8 ;  /* 0x000000928808723c */ /* 0x040fe80000041808 */
[----:B------:R-:W-:Y:S04]  /*ed00*/  SEL R178, R2, RZ, !P0 ;  /* 0x000000ff02b27207 */ /* 0x000fe80004000000 */
[C---:B------:R-:W-:Y:S08]  /*ed10*/  HMMA.16816.F32.BF16 R12, R136.reuse, R152, R12 ;  /* 0x00000098880c723c */ /* 0x040ff0000004180c */
[C---:B------:R-:W-:Y:S08]  /*ed20*/  HMMA.16816.F32.BF16 R16, R136.reuse, R154, R16 ;  /* 0x0000009a8810723c */ /* 0x040ff00000041810 */
[C---:B--2---:R-:W-:Y:S08]  /*ed30*/  HMMA.16816.F32.BF16 R20, R136.reuse, R140, R20 ;  /* 0x0000008c8814723c */ /* 0x044ff00000041814 */
[C---:B------:R-:W-:Y:S08]  /*ed40*/  HMMA.16816.F32.BF16 R24, R136.reuse, R142, R24 ;  /* 0x0000008e8818723c */ /* 0x040ff00000041818 */
[C---:B----4-:R-:W-:Y:S07]  /*ed50*/  HMMA.16816.F32.BF16 R28, R136.reuse, R148, R28 ;  /* 0x00000094881c723c */ /* 0x050fee000004181c */
[----:B------:R-:W-:Y:S01]  /*ed60*/  IMAD.SHL.U32 R148, R173, 0x40, RZ ;  /* 0x00000040ad947824 */ /* 0x000fe200078e00ff */
[----:B------:R-:W-:Y:S04]  /*ed70*/  HMMA.16816.F32.BF16 R32, R136, R150, R32 ;  /* 0x000000968820723c */ /* 0x000fe80000041820 */
[----:B------:R-:W-:Y:S04]  /*ed80*/  IADD3 R0, -R191, 0x1, -R148 ;  /* 0x00000001bf007810 */ /* 0x000fe80007ffe994 */
[----:B------:R-:W-:Y:S04]  /*ed90*/  IADD3 R0, -R190, R0, R189 ;  /* 0x00000000be007210 */ /* 0x000fe80007ffe1bd */
[C---:B------:R-:W-:Y:S02]  /*eda0*/  IADD3 R139, R0.reuse, c[0x0][0x328], RZ ;  /* 0x0000ca00008b7a10 */ /* 0x040fe40007ffe0ff */
[----:B------:R-:W-:Y:S03]  /*edb0*/  IADD3 R101, R0, UR4, RZ ;  /* 0x0000000400657c10 */ /* 0x000fe6000fffe0ff */
[--C-:B------:R-:W-:Y:S02]  /*edc0*/  IMAD.IADD R2, R139, 0x1, R3.reuse ;  /* 0x000000018b027824 */ /* 0x100fe400078e0203 */
        /* <DEDUP_REMOVED lines=15> */
.L_x_5218:
[----:B------:R-:W-:Y:S04]  /*eec0*/  MOV R136, 0x1 ;  /* 0x0000000100887802 */ /* 0x000fe80000000f00 */
[----:B------:R-:W-:Y:S11]  /*eed0*/  ISETP.NE.AND P0, PT, R136, c[0x0][0x32c], PT ;  /* 0x0000cb0088007a0c */ /* 0x000ff60003f05270 */
[----:B------:R-:W-:Y:S02]  /*eee0*/  @!UPT UIADD3 URZ, URZ, URZ, URZ ;  /* 0x0000003f3f3ff290 */ /* 0x000fe4000fffe03f */
[----:B------:R-:W-:Y:S05]  /*eef0*/  @P0 IMAD.HI.U32 R136, R3, c[0x0][0x330], RZ ;  /* 0x0000cc0003880a27 */ /* 0x000fea00078e00ff */
[----:B------:R-:W-:Y:S02]  /*ef00*/  @P0 SHF.R.U32.HI R3, RZ, c[0x0][0x334], R136 ;  /* 0x0000cd00ff030a19 */ /* 0x000fe40000011688 */
.L_x_5219:
[----:B------:R-:W-:Y:S05]  /*ef10*/  BSYNC B0 ;  /* 0x0000000000007941 */ /* 0x000fea0003800000 */
.L_x_5217:
[----:B------:R-:W-:Y:S04]  /*ef20*/  IMAD R3, R3, c[0x0][0x32c], -R148 ;  /* 0x0000cb0003037a24 */ /* 0x000fe800078e0a94 */
[----:B------:R-:W-:Y:S05]  /*ef30*/  IMAD.IADD R3, R3, 0x1, -R191 ;  /* 0x0000000103037824 */ /* 0x000fea00078e0abf */
[----:B------:R-:W-:Y:S02]  /*ef40*/  IMNMX R0, R0, R3, !PT ;  /* 0x0000000300007217 */ /* 0x000fe40007800200 */
[----:B------:R-:W-:Y:S04]  /*ef50*/  IADD3 R3, R3, c[0x0][0x32c], RZ ;  /* 0x0000cb0003037a10 */ /* 0x000fe80007ffe0ff */
[----:B------:R-:W-:Y:S02]  /*ef60*/  IMNMX R2, R2, R3, PT ;  /* 0x0000000302027217 */ /* 0x000fe40003800200 */
.L_x_5216:
        /* <DEDUP_REMOVED lines=66> */
.L_x_5222:
[----:B------:R-:W-:Y:S04]  /*f390*/  MOV R4, 0x1 ;  /* 0x0000000100047802 */ /* 0x000fe80000000f00 */
[----:B------:R-:W-:Y:S11]  /*f3a0*/  ISETP.NE.AND P0, PT, R4, c[0x0][0x32c], PT ;  /* 0x0000cb0004007a0c */ /* 0x000ff60003f05270 */
[----:B------:R-:W-:Y:S02]  /*f3b0*/  @!UPT UIADD3 URZ, URZ, URZ, URZ ;  /* 0x0000003f3f3ff290 */ /* 0x000fe4000fffe03f */
[----:B------:R-:W-:Y:S05]  /*f3c0*/  @P0 IMAD.HI.U32 R4, R0, c[0x0][0x330], RZ ;  /* 0x0000cc0000040a27 */ /* 0x000fea00078e00ff */
[----:B------:R-:W-:Y:S02]  /*f3d0*/  @P0 SHF.R.U32.HI R0, RZ, c[0x0][0x334], R4 ;  /* 0x0000cd00ff000a19 */ /* 0x000fe40000011604 */
.L_x_5223:
[----:B------:R-:W-:Y:S05]  /*f3e0*/  BSYNC B0 ;  /* 0x0000000000007941 */ /* 0x000fea0003800000 */
.L_x_5221:
[----:B------:R-:W-:Y:S04]  /*f3f0*/  IMAD R0, R0, c[0x0][0x32c], -R148 ;  /* 0x0000cb0000007a24 */ /* 0x000fe800078e0a94 */
[----:B------:R-:W-:Y:S05]  /*f400*/  IMAD.IADD R0, R0, 0x1, -R191 ;  /* 0x0000000100007824 */ /* 0x000fea00078e0abf */
[----:B------:R-:W-:Y:S02]  /*f410*/  IMNMX R2, R2, R0, !PT ;  /* 0x0000000002027217 */ /* 0x000fe40007800200 */
[----:B------:R-:W-:Y:S04]  /*f420*/  IADD3 R0, R0, c[0x0][0x32c], RZ ;  /* 0x0000cb0000007a10 */ /* 0x000fe80007ffe0ff */
[----:B------:R-:W-:Y:S02]  /*f430*/  IMNMX R3, R3, R0, PT ;  /* 0x0000000003037217 */ /* 0x000fe40003800200 */
.L_x_5220:
        /* <DEDUP_REMOVED lines=36> */
[----:B------:R-:W-:Y:S02]  /*f680*/  FMUL.FTZ R0, R0, c[0x0][0x2d0] ;  /* 0x0000b40000007a20 */ /* 0x000fe40000410000 */
        /* <DEDUP_REMOVED lines=11> */
[----:B------:R2:W-:Y:S01]  /*f740*/  MUFU.EX2 R8, R21 ;  /* 0x0000001500087308 */ /* 0x0005e20000000800 */
[----:B------:R-:W-:Y:S01]  /*f750*/  FSEL R139, R10, -INF , !P0 ;  /* 0xff8000000a8b7808 */ /* 0x000fe20004000000 */
[--C-:B------:R-:W-:Y:S01]  /*f760*/  FFMA.FTZ R153, R136, c[0x0][0x2d0], -R4.reuse ;  /* 0x0000b40088997a23 */ /* 0x100fe20000010804 */
[----:B------:R-:W-:Y:S01]  /*f770*/  ISETP.GT.AND P0, PT, R2, 0x9, P3 ;  /* 0x000000090200780c */ /* 0x000fe20001f04270 */
[--C-:B------:R-:W-:Y:S02]  /*f780*/  FFMA.FTZ R168, R20, c[0x0][0x2d0], -R4.reuse ;  /* 0x0000b40014a87a23 */ /* 0x100fe40000010804 */
[--C-:B------:R-:W-:Y:S01]  /*f790*/  FFMA.FTZ R161, R17, c[0x0][0x2d0], -R4.reuse ;  /* 0x0000b40011a17a23 */ /* 0x100fe20000010804 */
[----:B------:R-:W-:Y:S01]  /*f7a0*/  ISETP.LT.OR P0, PT, R3, 0xa, P0 ;  /* 0x0000000a0300780c */ /* 0x000fe20000701670 */
[--C-:B------:R-:W-:Y:S02]  /*f7b0*/  FFMA.FTZ R160, R16, c[0x0][0x2d0], -R4.reuse ;  /* 0x0000b40010a07a23 */ /* 0x100fe40000010804 */
[----:B------:R3:W4:Y:S01]  /*f7c0*/  MUFU.EX2 R5, R24 ;  /* 0x0000001800057308 */ /* 0x0007220000000800 */
[----:B------:R-:W-:Y:S01]  /*f7d0*/  FSEL R140, R11, -INF , !P0 ;  /* 0xff8000000b8c7808 */ /* 0x000fe20004000000 */
[--C-:B------:R-:W-:Y:S01]  /*f7e0*/  FFMA.FTZ R159, R13, c[0x0][0x2d0], -R4.reuse ;  /* 0x0000b4000d9f7a23 */ /* 0x100fe20000010804 */
[----:B------:R-:W-:Y:S01]  /*f7f0*/  ISETP.GT.AND P0, PT, R2, 0x10, P3 ;  /* 0x000000100200780c */ /* 0x000fe20001f04270 */
[----:B------:R-:W-:Y:S02]  /*f800*/  FFMA.FTZ R181, R12, c[0x0][0x2d0], -R4 ;  /* 0x0000b4000cb57a23 */ /* 0x000fe40000010804 */
[C---:B-1----:R-:W-:Y:S01]  /*f810*/  FMUL.FTZ R9, R0.reuse, R129 ;  /* 0x0000008100097220 */ /* 0x042fe20000410000 */
        /* <DEDUP_REMOVED lines=13> */
[----:B--2---:R-:W-:Y:S01]  /*f8f0*/  FMUL.FTZ R21, R0, R117 ;  /* 0x0000007500157220 */ /* 0x004fe20000410000 */
[----:B------:R-:W-:Y:S01]  /*f900*/  ISETP.GT.AND P0, PT, R2, 0x18, P3 ;  /* 0x000000180200780c */ /* 0x000fe20001f04270 */
[C---:B---3--:R-:W-:Y:S01]  /*f910*/  FMUL.FTZ R24, R0.reuse, R112 ;  /* 0x0000007000187220 */ /* 0x048fe20000410000 */
[----:B----4-:R-:W-:Y:S01]  /*f920*/  F2FP.BF16.PACK_AB R136, R5, R8 ;  /* 0x000000080588723e */ /* 0x010fe200000010ff */
        /* <DEDUP_REMOVED lines=56> */
[C---:B------:R-:W-:Y:S04]  /*fcb0*/  ISETP.GT.AND P0, PT, R2.reuse, 0x31, P3 ;  /* 0x000000310200780c */ /* 0x040fe80001f04270 */
[----:B------:R-:W-:Y:S04]  /*fcc0*/  ISETP.LT.OR P0, PT, R3, 0x32, P0 ;  /* 0x000000320300780c */ /* 0x000fe80000701670 */
[----:B------:R-:W-:Y:S02]  /*fcd0*/  FSEL R157, R31, -INF , !P0 ;  /* 0xff8000001f9d7808 */ /* 0x000fe40004000000 */
[----:B------:R-:W-:Y:S04]  /*fce0*/  ISETP.GT.AND P0, PT, R2, 0x38, P3 ;  /* 0x000000380200780c */ /* 0x000fe80001f04270 */
[C---:B------:R-:W-:Y:S04]  /*fcf0*/  ISETP.LT.OR P0, PT, R3.reuse, 0x39, P0 ;  /* 0x000000390300780c */ /* 0x040fe80000701670 */
        /* <DEDUP_REMOVED lines=36> */
[----:B------:R-:W-:Y:S01]  /*ff40*/  FSEL R2, R100, RZ, P0 ;  /* 0x000000ff64027208 */ /* 0x000fe20000000000 */
[C---:B------:R-:W-:Y:S02]  /*ff50*/  FMUL.FTZ R4, R0.reuse, R132 ;  /* 0x0000008400047220 */ /* 0x040fe40000410000 */
[----:B------:R-:W-:Y:S01]  /*ff60*/  FMUL.FTZ R5, R0, R133 ;  /* 0x0000008500057220 */ /* 0x000fe20000410000 */
[----:B------:R-:W-:Y:S01]  /*ff70*/  MUFU.EX2 R132, R160 ;  /* 0x000000a000847308 */ /* 0x000fe20000000800 */
[----:B------:R-:W-:Y:S01]  /*ff80*/  FADD.FTZ R2, -R2, R103 ;  /* 0x0000006702027221 */ /* 0x000fe20000010100 */
[----:B------:R-:W-:Y:S03]  /*ff90*/  FSEL R103, R3, RZ, P0 ;  /* 0x000000ff03677208 */ /* 0x000fe60000000000 */
[----:B------:R-:W-:Y:S02]  /*ffa0*/  FMUL.FTZ R2, R2, c[0x0][0x2d0] ;  /* 0x0000b40002027a20 */ /* 0x000fe40000410000 */
[--C-:B------:R-:W-:Y:S02]  /*ffb0*/  FFMA.FTZ R3, R6, c[0x0][0x2d0], -R103.reuse ;  /* 0x0000b40006037a23 */ /* 0x100fe40000010867 */
[--C-:B------:R-:W-:Y:S02]  /*ffc0*/  FFMA.FTZ R7, R7, c[0x0][0x2d0], -R103.reuse ;  /* 0x0000b40007077a23 */ /* 0x100fe40000010867 */
[----:B------:R-:W1:Y:S01]  /*ffd0*/  MUFU.EX2 R2, R2 ;  /* 0x0000000200027308 */ /* 0x000e620000000800 */
[----:B------:R-:W-:Y:S09]  /*ffe0*/  FFMA.FTZ R112, R149, c[0x0][0x2d0], -R103 ;  /* 0x0000b40095707a23 */ /* 0x000ff20000010867 */
        /* <DEDUP_REMOVED lines=71> */
[----:B------:R-:W-:Y:S10]  /*10460*/  MUFU.EX2 R119, R112 ;  /* 0x0000007000777308 */ /* 0x000ff40000000800 */
[----:B------:R-:W3:Y:S01]  /*10470*/  MUFU.EX2 R150, R176 ;  /* 0x000000b000967308 */ /* 0x000ee20000000800 */
        /* <DEDUP_REMOVED lines=44> */
[----:B------:R-:W-:Y:S02]  /*10740*/  F2FP.BF16.PACK_AB R136, R147, R146 ;  /* 0x000000929388723e */ /* 0x000fe400000010ff */
[----:B---3--:R-:W-:Y:S03]  /*10750*/  F2FP.BF16.PACK_AB R138, R150, R149 ;  /* 0x00000095968a723e */ /* 0x008fe600000010ff */
[--C-:B-1----:R-:W-:Y:S04]  /*10760*/  FFMA.FTZ R104, R143, c[0x0][0x2d0], -R103.reuse ;  /* 0x0000b4008f687a23 */ /* 0x102fe80000010867 */
        /* <DEDUP_REMOVED lines=199> */
.L_x_5319:
        /* <DEDUP_REMOVED lines=23> */
.L_x_5320:
        /* <DEDUP_REMOVED lines=24> */
.L_x_5225:
[----:B------:R-:W-:Y:S05]  /*116d0*/  BSYNC B0 ;  /* 0x0000000000007941 */ /* 0x000fea0003800000 */
.L_x_5224:
        /* <DEDUP_REMOVED lines=10> */
.L_x_5211:
[----:B------:R-:W-:Y:S05]  /*11780*/  BRA.DIV ~URZ, `(.L_x_5229) ;  /* 0x00006cc27f007947 */ /* 0x000fea000b800000 */
[----:B------:R1:W2:Y:S02]  /*11790*/  SHFL.BFLY PT, R0, R183, 0x2, 0x1f ;  /* 0x0c401f00b7007f89 */ /* 0x0002a400000e0000 */
.L_x_5321:
[----:B--2---:R-:W-:Y:S01]  /*117a0*/  FADD.FTZ R0, R0, R183 ;  /* 0x000000b700007221 */ /* 0x004fe20000010000 */
[----:B------:R-:W-:Y:S05]  /*117b0*/  BRA.DIV ~URZ, `(.L_x_5230) ;  /* 0x00006cf27f007947 */ /* 0x000fea000b800000 */
[----:B------:R-:W2:Y:S04]  /*117c0*/  SHFL.BFLY PT, R2, R184, 0x2, 0x1f ;  /* 0x0c401f00b8027f89 */ /* 0x000ea800000e0000 */
[----:B------:R-:W3:Y:S01]  /*117d0*/  SHFL.BFLY PT, R5, R0, 0x1, 0x1f ;  /* 0x0c201f0000057f89 */ /* 0x000ee200000e0000 */
[----:B--2---:R-:W-:-:S02]  /*117e0*/  FADD.FTZ R4, R2, R184 ;  /* 0x000000b802047221 */ /* 0x004fc40000010000 */
[----:B---3--:R-:W-:-:S03]  /*117f0*/  FADD.FTZ R0, R0, R5 ;  /* 0x0000000500007221 */ /* 0x008fc60000010000 */
[----:B------:R2:W3:Y:S04]  /*11800*/  SHFL.BFLY PT, R3, R4, 0x1, 0x1f ;  /* 0x0c201f0004037f89 */ /* 0x0004e800000e0000 */
.L_x_5322:
        /* <DEDUP_REMOVED lines=117> */
.L_x_5141:
        /* <DEDUP_REMOVED lines=17> */
.L_x_5232:
[----:B------:R-:W-:Y:S05]  /*12070*/  BSYNC B0 ;  /* 0x0000000000007941 */ /* 0x000fea0003800000 */
.L_x_5231:
        /* <DEDUP_REMOVED lines=20> */
[----:B--2---:R-:W-:-:S02]  /*121c0*/  F2FP.BF16.PACK_AB R0, R27, R26 ;  /* 0x0000001a1b00723e */ /* 0x004fc400000010ff */
[----:B---3--:R-:W-:-:S03]  /*121d0*/  F2FP.BF16.PACK_AB R2, R33, R32 ;  /* 0x000000202102723e */ /* 0x008fc600000010ff */
[----:B------:R2:W-:Y:S01]  /*121e0*/  STS [R223+0x400], R0 ;  /* 0x00040000df007388 */ /* 0x0005e20000000800 */
[----:B----4-:R-:W-:-:S03]  /*121f0*/  F2FP.BF16.PACK_AB R3, R127, R126 ;  /* 0x0000007e7f03723e */ /* 0x010fc600000010ff */
[----:B------:R3:W-:Y:S04]  /*12200*/  STS [R225], R2 ;  /* 0x00000002e1007388 */ /* 0x0007e80000000800 */
[----:B------:R4:W-:Y:S01]  /*12210*/  STS [R225+0x400], R3 ;  /* 0x00040003e1007388 */ /* 0x0009e20000000800 */
[----:B--2---:R-:W-:Y:S02]  /*12220*/  F2FP.BF16.PACK_AB R0, R35, R34 ;  /* 0x000000222300723e */ /* 0x004fe400000010ff */
[----:B---3--:R-:W-:-:S03]  /*12230*/  F2FP.BF16.PACK_AB R2, R93, R92 ;  /* 0x0000005c5d02723e */ /* 0x008fc600000010ff */
[----:B------:R2:W-:Y:S01]  /*12240*/  STS [R224], R0 ;  /* 0x00000000e0007388 */ /* 0x0005e20000000800 */
[----:B----4-:R-:W-:-:S03]  /*12250*/  F2FP.BF16.PACK_AB R3, R103, R102 ;  /* 0x000000666703723e */ /* 0x010fc600000010ff */
[----:B------:R3:W-:Y:S04]  /*12260*/  STS [R224+0x400], R2 ;  /* 0x00040002e0007388 */ /* 0x0007e80000000800 */
[----:B------:R4:W-:Y:S01]  /*12270*/  STS [R252], R3 ;  /* 0x00000003fc007388 */ /* 0x0009e20000000800 */
[----:B--2---:R-:W-:Y:S02]  /*12280*/  F2FP.BF16.PACK_AB R0, R37, R36 ;  /* 0x000000242500723e */ /* 0x004fe400000010ff */
        /* <DEDUP_REMOVED lines=15> */
[----:B------:R3:W-:Y:S04]  /*12380*/  STS [R222+0x4000], R2 ;  /* 0x00400002de007388 */ /* 0x0007e80000000800 */
[----:B------:R4:W-:Y:S01]  /*12390*/  STS [R222+0x4400], R3 ;  /* 0x00440003de007388 */ /* 0x0009e20000000800 */
        /* <DEDUP_REMOVED lines=35> */
[----:B------:R4:W-:Y:S04]  /*125d0*/  STS [R223+0x8400], R4 ;  /* 0x00840004df007388 */ /* 0x0009e80000000800 */
[----:B------:R1:W-:Y:S01]  /*125e0*/  STS [R225+0x8000], R2 ;  /* 0x00800002e1007388 */ /* 0x0003e20000000800 */
[----:B--2---:R-:W-:Y:S02]  /*125f0*/  F2FP.BF16.PACK_AB R0, R63, R62 ;  /* 0x0000003e3f00723e */ /* 0x004fe400000010ff */
[----:B---3--:R-:W-:-:S03]  /*12600*/  F2FP.BF16.PACK_AB R3, R79, R78 ;  /* 0x0000004e4f03723e */ /* 0x008fc600000010ff */
[----:B------:R2:W-:Y:S01]  /*12610*/  STS [R225+0x8400], R0 ;  /* 0x00840000e1007388 */ /* 0x0005e20000000800 */
[----:B----4-:R-:W-:-:S03]  /*12620*/  F2FP.BF16.PACK_AB R4, R77, R76 ;  /* 0x0000004c4d04723e */ /* 0x010fc600000010ff */
[----:B------:R3:W-:Y:S01]  /*12630*/  STS [R224+0x8400], R3 ;  /* 0x00840003e0007388 */ /* 0x0007e20000000800 */
[----:B-1----:R-:W-:-:S03]  /*12640*/  F2FP.BF16.PACK_AB R2, R129, R128 ;  /* 0x000000808102723e */ /* 0x002fc600000010ff */
[----:B------:R1:W-:Y:S04]  /*12650*/  STS [R224+0x8000], R4 ;  /* 0x00800004e0007388 */ /* 0x0003e80000000800 */
[----:B------:R4:W-:Y:S01]  /*12660*/  STS [R252+0x8000], R2 ;  /* 0x00800002fc007388 */ /* 0x0009e20000000800 */
[----:B--2---:R-:W-:Y:S02]  /*12670*/  F2FP.BF16.PACK_AB R0, R75, R74 ;  /* 0x0000004a4b00723e */ /* 0x004fe400000010ff */
[----:B---3--:R-:W-:-:S03]  /*12680*/  F2FP.BF16.PACK_AB R3, R71, R70 ;  /* 0x000000464703723e */ /* 0x008fc600000010ff */
[----:B------:R2:W-:Y:S01]  /*12690*/  STS [R252+0x8400], R0 ;  /* 0x00840000fc007388 */ /* 0x0005e20000000800 */
[----:B-1----:R-:W-:-:S03]  /*126a0*/  F2FP.BF16.PACK_AB R4, R125, R124 ;  /* 0x0000007c7d04723e */ /* 0x002fc600000010ff */
[----:B------:R-:W-:Y:S01]  /*126b0*/  STS [R250+0x8400], R3 ;  /* 0x00840003fa007388 */ /* 0x000fe20000000800 */
[----:B----4-:R-:W-:-:S03]  /*126c0*/  F2FP.BF16.PACK_AB R2, R81, R80 ;  /* 0x000000505102723e */ /* 0x010fc600000010ff */
[----:B------:R1:W-:Y:S04]  /*126d0*/  STS [R250+0x8000], R4 ;  /* 0x00800004fa007388 */ /* 0x0003e80000000800 */
[----:B------:R3:W-:Y:S01]  /*126e0*/  STS [R251+0x8000], R2 ;  /* 0x00800002fb007388 */ /* 0x0007e20000000800 */
[----:B--2---:R-:W-:-:S05]  /*126f0*/  F2FP.BF16.PACK_AB R0, R55, R54 ;  /* 0x000000363700723e */ /* 0x004fca00000010ff */
[----:B------:R2:W-:Y:S01]  /*12700*/  STS [R251+0x8400], R0 ;  /* 0x00840000fb007388 */ /* 0x0005e20000000800 */
[----:B-1----:R-:W-:Y:S01]  /*12710*/  F2FP.BF16.PACK_AB R4, R25, R24 ;  /* 0x000000181904723e */ /* 0x002fe200000010ff */
[----:B---3--:R-:W-:-:S04]  /*12720*/  IMAD.MOV.U32 R2, RZ, RZ, 0x4 ;  /* 0x00000004ff027424 */ /* 0x008fc800078e00ff */
[----:B------:R1:W-:Y:S01]  /*12730*/  STS [R249+0x8000], R4 ;  /* 0x00800004f9007388 */ /* 0x0003e20000000800 */
[----:B------:R-:W-:-:S04]  /*12740*/  @P1 IMAD.WIDE R8, R211, R2, c[0x0][0x508] ;  /* 0x00014200d3081625 */ /* 0x000fc800078e0202 */
[----:B------:R-:W-:Y:S01]  /*12750*/  IMAD.WIDE R2, R211, R2, c[0x0][0x500] ;  /* 0x00014000d3027625 */ /* 0x000fe200078e0202 */
[----:B--2---:R-:W-:-:S05]  /*12760*/  F2FP.BF16.PACK_AB R0, R43, R42 ;  /* 0x0000002a2b00723e */ /* 0x004fca00000010ff */
        /* <DEDUP_REMOVED lines=11> */
.L_x_5235:
[----:B------:R-:W3:Y:S01]  /*12820*/  LDL R30, [R1+0x8] ;  /* 0x00000800011e7983 */ /* 0x000ee20000100800 */
[----:B--2---:R-:W-:Y:S01]  /*12830*/  IMAD.MOV.U32 R9, RZ, RZ, 0x368 ;  /* 0x00000368ff097424 */ /* 0x004fe200078e00ff */
[----:B------:R-:W-:Y:S01]  /*12840*/  ISETP.GT.AND P2, PT, R4, 0x1, PT ;  /* 0x000000010400780c */ /* 0x000fe20003f44270 */
[----:B------:R-:W-:Y:S01]  /*12850*/  IMAD.MOV.U32 R0, RZ, RZ, c[0x0][0x4e8] ;  /* 0x00013a00ff007624 */ /* 0x000fe200078e00ff */
[----:B------:R-:W-:Y:S01]  /*12860*/  ISETP.NE.U32.AND P0, PT, RZ, c[0x0][0x500], PT ;  /* 0x00014000ff007a0c */ /* 0x000fe20003f05070 */
[----:B------:R-:W-:Y:S01]  /*12870*/  IMAD.IADD R13, R212, 0x1, R203 ;  /* 0x00000001d40d7824 */ /* 0x000fe200078e02cb */
[----:B------:R-:W-:-:S02]  /*12880*/  SEL R9, R9, 0x328, P2 ;  /* 0x0000032809097807 */ /* 0x000fc40001000000 */
[----:B------:R-:W-:Y:S02]  /*12890*/  ISETP.NE.AND P3, PT, R0, 0x1, PT ;  /* 0x000000010000780c */ /* 0x000fe40003f65270 */
[----:B------:R-:W1:Y:S01]  /*128a0*/  LDC.64 R4, c[0x0][R9+0x170] ;  /* 0x00005c0009047b82 */ /* 0x000e620000000a00 */
[----:B------:R-:W-:Y:S02]  /*128b0*/  ISETP.NE.AND.EX P0, PT, RZ, c[0x0][0x504], PT, P0 ;  /* 0x00014100ff007a0c */ /* 0x000fe40003f05300 */
[----:B------:R-:W-:Y:S02]  /*128c0*/  SHF.R.S32.HI R0, RZ, 0x1f, R211 ;  /* 0x0000001fff007819 */ /* 0x000fe400000114d3 */
[----:B------:R-:W-:Y:S02]  /*128d0*/  SEL R7, R211, RZ, !P0 ;  /* 0x000000ffd3077207 */ /* 0x000fe40004000000 */
[----:B------:R-:W-:Y:S01]  /*128e0*/  SEL R2, R0, RZ, !P0 ;  /* 0x000000ff00027207 */ /* 0x000fe20004000000 */
[----:B------:R-:W2:Y:S01]  /*128f0*/  LDC.64 R14, c[0x0][R9+0x168] ;  /* 0x00005a00090e7b82 */ /* 0x000ea20000000a00 */
[----:B------:R-:W-:-:S02]  /*12900*/  LOP3.LUT R11, R210, 0xffff, RZ, 0xc0, !PT ;  /* 0x0000ffffd20b7812 */ /* 0x000fc400078ec0ff */
[----:B------:R-:W-:Y:S01]  /*12910*/  @P3 IMAD.HI.U32 R8, R13, c[0x0][0x4ec], RZ ;  /* 0x00013b000d083a27 */ /* 0x000fe200078e00ff */
[----:B------:R-:W-:-:S04]  /*12920*/  SHF.R.S32.HI R23, RZ, 0x1f, R31 ;  /* 0x0000001fff177819 */ /* 0x000fc8000001141f */
[----:B------:R4:W4:Y:S01]  /*12930*/  LDC.64 R18, c[0x0][R9+0x178] ;  /* 0x00005e0009127b82 */ /* 0x0009220000000a00 */
[----:B------:R-:W-:-:S04]  /*12940*/  LEA.HI R23, R23, R31, RZ, 0x5 ;  /* 0x0000001f17177211 */ /* 0x000fc800078f28ff */
[----:B------:R-:W-:-:S03]  /*12950*/  LOP3.LUT R23, R23, 0xffffffe0, RZ, 0xc0, !PT ;  /* 0xffffffe017177812 */ /* 0x000fc600078ec0ff */
[----:B------:R4:W4:Y:S02]  /*12960*/  LDC.64 R20, c[0x0][R9+0x160] ;  /* 0x0000580009147b82 */ /* 0x0009240000000a00 */
[----:B------:R-:W-:Y:S02]  /*12970*/  IMAD.IADD R23, R31, 0x1, -R23 ;  /* 0x000000011f177824 */ /* 0x000fe400078e0a17 */
[----:B-1----:R-:W-:-:S04]  /*12980*/  IMAD R0, R5, R7, RZ ;  /* 0x0000000705007224 */ /* 0x002fc800078e02ff */
[C---:B------:R-:W-:Y:S02]  /*12990*/  IMAD R10, R4.reuse, R2, R0 ;  /* 0x00000002040a7224 */ /* 0x040fe400078e0200 */
[----:B------:R-:W-:-:S04]  /*129a0*/  IMAD.WIDE.U32 R2, R4, R7, RZ ;  /* 0x0000000704027225 */ /* 0x000fc800078e00ff */
[----:B--2---:R-:W-:-:S04]  /*129b0*/  IMAD.WIDE.U32 R4, R14, R11, RZ ;  /* 0x0000000b0e047225 */ /* 0x004fc800078e00ff */
[----:B------:R-:W-:Y:S01]  /*129c0*/  IMAD.MOV.U32 R0, RZ, RZ, R13 ;  /* 0x000000ffff007224 */ /* 0x000fe200078e000d */
[----:B------:R-:W-:Y:S01]  /*129d0*/  @P3 SHF.R.U32.HI R0, RZ, c[0x0][0x4f0], R8 ;  /* 0x00013c00ff003a19 */ /* 0x000fe20000011608 */
[----:B----4-:R-:W-:Y:S01]  /*129e0*/  IMAD R9, R15, R11, RZ ;  /* 0x0000000b0f097224 */ /* 0x010fe200078e02ff */
        /* <DEDUP_REMOVED lines=30> */
[----:B------:R-:W2:Y:S01]  /*12bd0*/  SHFL.IDX PT, R3, R3, 0x1, 0x1c1f ;  /* 0x003c1f0003037f89 */ /* 0x000ea200000e0000 */
        /* <DEDUP_REMOVED lines=54> */
.L_x_5323:
[----:B------:R-:W-:Y:S05]  /*12f40*/  BRA.DIV ~URZ, `(.L_x_5238) ;  /* 0x000056d27f007947 */ /* 0x000fea000b800000 */
[----:B------:R4:W2:Y:S02]  /*12f50*/  SHFL.IDX PT, R0, R11, RZ, 0x181f ;  /* 0x00181fff0b007589 */ /* 0x0008a400000e0000 */
.L_x_5324:
        /* <DEDUP_REMOVED lines=19> */
.L_x_5240:
[----:B------:R-:W-:Y:S05]  /*13090*/  BSYNC B0 ;  /* 0x0000000000007941 */ /* 0x000fea0003800000 */
.L_x_5239:
[----:B------:R-:W-:Y:S05]  /*130a0*/  BRA.DIV ~URZ, `(.L_x_5241) ;  /* 0x000055e27f007947 */ /* 0x000fea000b800000 */
[----:B---3--:R3:W4:Y:S04]  /*130b0*/  SHFL.IDX PT, R8, R9, 0x1, 0x181f ;  /* 0x00381f0009087f89 */ /* 0x00872800000e0000 */
[----:B--2---:R3:W2:Y:S02]  /*130c0*/  SHFL.IDX PT, R0, R11, 0x1, 0x181f ;  /* 0x00381f000b007f89 */ /* 0x0046a400000e0000 */
.L_x_5325:
        /* <DEDUP_REMOVED lines=19> */
.L_x_5243:
[----:B------:R-:W-:Y:S05]  /*13200*/  BSYNC B0 ;  /* 0x0000000000007941 */ /* 0x000fea0003800000 */
.L_x_5242:
[----:B------:R-:W-:Y:S05]  /*13210*/  BRA.DIV ~URZ, `(.L_x_5244) ;  /* 0x000055427f007947 */ /* 0x000fea000b800000 */
[----:B----4-:R4:W3:Y:S02]  /*13220*/  SHFL.IDX PT, R8, R9, 0x2, 0x181f ;  /* 0x00581f0009087f89 */ /* 0x0108e400000e0000 */
.L_x_5326:
[----:B------:R-:W-:Y:S05]  /*13230*/  BRA.DIV ~URZ, `(.L_x_5245) ;  /* 0x000055927f007947 */ /* 0x000fea000b800000 */
[----:B--2---:R2:W4:Y:S02]  /*13240*/  SHFL.IDX PT, R0, R11, 0x2, 0x181f ;  /* 0x00581f000b007f89 */ /* 0x00452400000e0000 */
.L_x_5327:
        /* <DEDUP_REMOVED lines=19> */
.L_x_5247:
[----:B------:R-:W-:Y:S05]  /*13380*/  BSYNC B0 ;  /* 0x0000000000007941 */ /* 0x000fea0003800000 */
.L_x_5246:
[----:B------:R-:W-:Y:S05]  /*13390*/  BRA.DIV ~URZ, `(.L_x_5248) ;  /* 0x000054a27f007947 */ /* 0x000fea000b800000 */
[----:B---3--:R3:W2:Y:S04]  /*133a0*/  SHFL.IDX PT, R6, R9, 0x3, 0x181f ;  /* 0x00781f0009067f89 */ /* 0x0086a800000e0000 */
[----:B----4-:R3:W4:Y:S02]  /*133b0*/  SHFL.IDX PT, R0, R11, 0x3, 0x181f ;  /* 0x00781f000b007f89 */ /* 0x01072400000e0000 */
.L_x_5328:
        /* <DEDUP_REMOVED lines=20> */
.L_x_5236:
        /* <DEDUP_REMOVED lines=32> */
.L_x_5329:
[----:B------:R-:W-:Y:S05]  /*13700*/  BRA.DIV ~URZ, `(.L_x_5251) ;  /* 0x000052727f007947 */ /* 0x000fea000b800000 */
[----:B------:R3:W4:Y:S02]  /*13710*/  SHFL.IDX PT, R0, R12, RZ, 0x1c1f ;  /* 0x001c1fff0c007589 */ /* 0x00072400000e0000 */
.L_x_5330:
        /* <DEDUP_REMOVED lines=122> */
.L_x_5253:
[----:B------:R-:W-:Y:S05]  /*13ec0*/  BSYNC B0 ;  /* 0x0000000000007941 */ /* 0x000fea0003800000 */
.L_x_5252:
[----:B------:R-:W-:Y:S05]  /*13ed0*/  BRA.DIV ~URZ, `(.L_x_5254) ;  /* 0x00004b127f007947 */ /* 0x000fea000b800000 */
[----:B--2---:R2:W1:Y:S04]  /*13ee0*/  SHFL.IDX PT, R4, R5, 0x1, 0x1c1f ;  /* 0x003c1f0005047f89 */ /* 0x00446800000e0000 */
[----:B----4-:R2:W4:Y:S02]  /*13ef0*/  SHFL.IDX PT, R0, R12, 0x1, 0x1c1f ;  /* 0x003c1f000c007f89 */ /* 0x01052400000e0000 */
.L_x_5331:
        /* <DEDUP_REMOVED lines=136> */
.L_x_5234:
        /* <DEDUP_REMOVED lines=18> */
.L_x_5255:
        /* <DEDUP_REMOVED lines=56> */
.L_x_5257:
[----:B------:R-:W-:Y:S05]  /*14c20*/  BSYNC B0 ;  /* 0x0000000000007941 */ /* 0x000fea0003800000 */
.L_x_5256:
        /* <DEDUP_REMOVED lines=35> */
.L_x_5332:
[----:B------:R-:W-:Y:S05]  /*14e60*/  BRA.DIV ~URZ, `(.L_x_5259) ;  /* 0x00003cc27f007947 */ /* 0x000fea000b800000 */
[----:B------:R3:W4:Y:S02]  /*14e70*/  SHFL.IDX PT, R0, R12, RZ, 0x181f ;  /* 0x00181fff0c007589 */ /* 0x00072400000e0000 */
.L_x_5333:
        /* <DEDUP_REMOVED lines=20> */
.L_x_5261:
[----:B------:R-:W-:Y:S05]  /*14fc0*/  BSYNC B0 ;  /* 0x0000000000007941 */ /* 0x000fea0003800000 */
.L_x_5260:
[----:B------:R-:W-:Y:S05]  /*14fd0*/  BRA.DIV ~URZ, `(.L_x_5262) ;  /* 0x00003bc27f007947 */ /* 0x000fea000b800000 */
[----:B--2---:R2:W1:Y:S04]  /*14fe0*/  SHFL.IDX PT, R8, R9, 0x1, 0x181f ;  /* 0x00381f0009087f89 */ /* 0x00446800000e0000 */
[----:B----4-:R2:W4:Y:S02]  /*14ff0*/  SHFL.IDX PT, R0, R12, 0x1, 0x181f ;  /* 0x00381f000c007f89 */ /* 0x01052400000e0000 */
.L_x_5334:
        /* <DEDUP_REMOVED lines=19> */
.L_x_5264:
[----:B------:R-:W-:Y:S05]  /*15130*/  BSYNC B0 ;  /* 0x0000000000007941 */ /* 0x000fea0003800000 */
.L_x_5263:
[----:B------:R-:W-:Y:S05]  /*15140*/  BRA.DIV ~URZ, `(.L_x_5265) ;  /* 0x00003b227f007947 */ /* 0x000fea000b800000 */
[----:B-1----:R1:W2:Y:S02]  /*15150*/  SHFL.IDX PT, R8, R9, 0x2, 0x181f ;  /* 0x00581f0009087f89 */ /* 0x0022a400000e0000 */
.L_x_5335:
[----:B------:R-:W-:Y:S05]  /*15160*/  BRA.DIV ~URZ, `(.L_x_5266) ;  /* 0x00003b727f007947 */ /* 0x000fea000b800000 */
[----:B----4-:R4:W1:Y:S02]  /*15170*/  SHFL.IDX PT, R0, R12, 0x2, 0x181f ;  /* 0x00581f000c007f89 */ /* 0x01086400000e0000 */
.L_x_5336:
        /* <DEDUP_REMOVED lines=19> */
.L_x_5268:
[----:B------:R-:W-:Y:S05]  /*152b0*/  BSYNC B0 ;  /* 0x0000000000007941 */ /* 0x000fea0003800000 */
.L_x_5267:
[----:B------:R-:W-:Y:S05]  /*152c0*/  BRA.DIV ~URZ, `(.L_x_5269) ;  /* 0x00003a827f007947 */ /* 0x000fea000b800000 */
[----:B--2---:R2:W3:Y:S04]  /*152d0*/  SHFL.IDX PT, R8, R9, 0x3, 0x181f ;  /* 0x00781f0009087f89 */ /* 0x0044e800000e0000 */
[----:B-1----:R2:W1:Y:S02]  /*152e0*/  SHFL.IDX PT, R0, R12, 0x3, 0x181f ;  /* 0x00781f000c007f89 */ /* 0x00246400000e0000 */
.L_x_5337:
        /* <DEDUP_REMOVED lines=18> */
.L_x_5249:
[----:B------:R-:W-:Y:S05]  /*15410*/  BSYNC B1 ;  /* 0x0000000000017941 */ /* 0x000fea0003800000 */
.L_x_5233:
        /* <DEDUP_REMOVED lines=13> */
.L_x_5338:
[----:B------:R-:W-:Y:S05]  /*154f0*/  BRA.DIV ~URZ, `(.L_x_5272) ;  /* 0x000039927f007947 */ /* 0x000fea000b800000 */
[----:B------:R4:W2:Y:S02]  /*15500*/  SHFL.IDX PT, R8, R82, 0x1, 0x1f ;  /* 0x00201f0052087f89 */ /* 0x0008a400000e0000 */
.L_x_5339:
        /* <DEDUP_REMOVED lines=18> */
.L_x_5340:
        /* <DEDUP_REMOVED lines=16> */
.L_x_5341:
[----:B----4-:R-:W-:Y:S01]  /*15730*/  IMAD R0, R0, c[0x0][0x538], RZ ;  /* 0x00014e0000007a24 */ /* 0x010fe200078e02ff */
[----:B------:R-:W-:Y:S04]  /*15740*/  BSSY B1, `(.L_x_5275) ;  /* 0x00000c6000017945 */ /* 0x000fe80003800000 */
[----:B--2---:R-:W-:-:S04]  /*15750*/  IADD3 R8, R0, R8, RZ ;  /* 0x0000000800087210 */ /* 0x004fc80007ffe0ff */
[----:B---3--:R-:W-:-:S13]  /*15760*/  ISETP.GT.AND P0, PT, R8, R9, PT ;  /* 0x000000090800720c */ /* 0x008fda0003f04270 */
[----:B------:R-:W-:Y:S05]  /*15770*/  @P0 BRA `(.L_x_5276) ;  /* 0x0000024000000947 */ /* 0x000fea0003800000 */
.L_x_5280:
        /* <DEDUP_REMOVED lines=16> */
.L_x_5342:
        /* <DEDUP_REMOVED lines=16> */
.L_x_5343:
[----:B--2---:R-:W-:-:S05]  /*15980*/  IMAD R0, R0, c[0x0][0x538], RZ ;  /* 0x00014e0000007a24 */ /* 0x004fca00078e02ff */
[----:B------:R-:W-:-:S04]  /*15990*/  IADD3 R8, R0, R8, RZ ;  /* 0x0000000800087210 */ /* 0x000fc80007ffe0ff */
[----:B------:R-:W-:-:S13]  /*159a0*/  ISETP.GT.AND P0, PT, R8, R9, PT ;  /* 0x000000090800720c */ /* 0x000fda0003f04270 */
[----:B-1----:R-:W-:Y:S05]  /*159b0*/  @!P0 BRA `(.L_x_5280) ;  /* 0xfffffdc000008947 */ /* 0x002fea000383ffff */
.L_x_5276:
[----:B------:R-:W-:-:S05]  /*159c0*/  IADD3 R8, -R0, R8, RZ ;  /* 0x0000000800087210 */ /* 0x000fca0007ffe1ff */
[----:B------:R-:W-:-:S05]  /*159d0*/  IMAD R0, R4, c[0x0][0x538], R8 ;  /* 0x00014e0004007a24 */ /* 0x000fca00078e0208 */
[----:B------:R-:W-:Y:S01]  /*159e0*/  ISETP.GT.AND P0, PT, R0, R9, PT ;  /* 0x000000090000720c */ /* 0x000fe20003f04270 */
[----:B------:R-:W-:-:S12]  /*159f0*/  BRA.DIV ~URZ, `(.L_x_5281) ;  /* 0x000038f27f007947 */ /* 0x000fd8000b800000 */
[----:B------:R-:W-:-:S04]  /*15a00*/  VOTE.ANY R5, PT, !P0 ;  /* 0x0000000000057806 */ /* 0x000fc800040e0100 */
.L_x_5344:
[----:B------:R-:W2:Y:S02]  /*15a10*/  POPC R0, R5 ;  /* 0x0000000500007309 */ /* 0x000ea40000000000 */
[----:B--2---:R-:W-:Y:S01]  /*15a20*/  IADD3 R211, R0, R211, RZ ;  /* 0x000000d300d37210 */ /* 0x004fe20007ffe0ff */
[----:B------:R-:W-:Y:S05]  /*15a30*/  BRA.DIV ~URZ, `(.L_x_5282) ;  /* 0x000039027f007947 */ /* 0x000fea000b800000 */
[----:B------:R2:W3:Y:S04]  /*15a40*/  SHFL.IDX PT, R10, R6, R0, 0x1f ;  /* 0x00001f00060a7589 */ /* 0x0004e800000e0000 */
[----:B------:R2:W4:Y:S02]  /*15a50*/  SHFL.IDX PT, R7, R7, R0, 0x1f ;  /* 0x00001f0007077589 */ /* 0x00052400000e0000 */
.L_x_5345:
[----:B------:R-:W-:Y:S01]  /*15a60*/  ISETP.NE.AND P0, PT, R5, RZ, PT ;  /* 0x000000ff0500720c */ /* 0x000fe20003f05270 */
[----:B------:R-:W-:-:S12]  /*15a70*/  BSSY B0, `(.L_x_5283) ;  /* 0x0000005000007945 */ /* 0x000fd80003800000 */
[----:B------:R-:W-:Y:S05]  /*15a80*/  @!P0 BRA `(.L_x_5284) ;  /* 0x0000003000008947 */ /* 0x000fea0003800000 */
[----:B--2---:R-:W-:Y:S01]  /*15a90*/  IADD3 R0, R0, -0x1, RZ ;  /* 0xffffffff00007810 */ /* 0x004fe20007ffe0ff */
[----:B------:R-:W-:Y:S05]  /*15aa0*/  BRA.DIV ~URZ, `(.L_x_5285) ;  /* 0x000039627f007947 */ /* 0x000fea000b800000 */
[----:B------:R2:W1:Y:S02]  /*15ab0*/  SHFL.IDX PT, R11, R4, R0, 0x1f ;  /* 0x00001f00040b7589 */ /* 0x00046400000e0000 */
.L_x_5284:
[----:B------:R-:W-:Y:S05]  /*15ac0*/  BSYNC B0 ;  /* 0x0000000000007941 */ /* 0x000fea0003800000 */
.L_x_5283:
        /* <DEDUP_REMOVED lines=67> */
.L_x_5287:
        /* <DEDUP_REMOVED lines=66> */
.L_x_5288:
[----:B------:R-:W-:Y:S05]  /*16320*/  BSYNC B0 ;  /* 0x0000000000007941 */ /* 0x000fea0003800000 */
.L_x_5286:
[----:B------:R-:W-:-:S04]  /*16330*/  LOP3.LUT R0, RZ, R0, RZ, 0x33, !PT ;  /* 0x00000000ff007212 */ /* 0x000fc800078e33ff */
[----:B------:R-:W-:Y:S01]  /*16340*/  IADD3 R209, R0, R10, RZ ;  /* 0x0000000a00d17210 */ /* 0x000fe20007ffe0ff */
[----:B------:R-:W-:Y:S05]  /*16350*/  BRA `(.L_x_5289) ;  /* 0x0000004000007947 */ /* 0x000fea0003800000 */
.L_x_5277:
[----:B------:R-:W-:Y:S01]  /*16360*/  IMAD.MOV.U32 R208, RZ, RZ, R9 ;  /* 0x000000ffffd07224 */ /* 0x000fe200078e0009 */
[----:B------:R-:W-:Y:S01]  /*16370*/  MOV R210, RZ ;  /* 0x000000ff00d27202 */ /* 0x000fe20000000f00 */
[----:B------:R-:W-:Y:S01]  /*16380*/  IMAD.MOV.U32 R209, RZ, RZ, RZ ;  /* 0x000000ffffd17224 */ /* 0x000fe200078e00ff */
[----:B------:R-:W-:Y:S02]  /*16390*/  MOV R211, c[0x0][0x53c] ;  /* 0x00014f0000d37a02 */ /* 0x000fe40000000f00 */
.L_x_5289:
[----:B------:R-:W-:Y:S05]  /*163a0*/  BSYNC B1 ;  /* 0x0000000000017941 */ /* 0x000fea0003800000 */
.L_x_5275:
[----:B------:R-:W-:Y:S01]  /*163b0*/  WARPSYNC 0xffffffff ;  /* 0xffffffff00007948 */ /* 0x000fe20003800000 */
[----:B------:R-:W-:Y:S01]  /*163c0*/  BAR.SYNC.DEFER_BLOCKING 0x4, 0x100 ;  /* 0x0104000000007b1d */ /* 0x000fe20000010000 */
[----:B------:R-:W-:-:S13]  /*163d0*/  ISETP.NE.AND P0, PT, R13, RZ, PT ;  /* 0x000000ff0d00720c */ /* 0x000fda0003f05270 */
[----:B------:R2:W-:Y:S04]  /*163e0*/  @!P0 STS.128 [0x24100], R208 ;  /* 0x024100d0ff008388 */ /* 0x0005e80000000c00 */
[----:B------:R-:W-:Y:S06]  /*163f0*/  BAR.ARV 0x5, 0x100 ;  /* 0x0144000000007b1d */ /* 0x000fec0000002000 */
.L_x_5270:
[----:B-1----:R-:W-:-:S13]  /*16400*/  ISETP.GE.AND P0, PT, R211, c[0x0][0x53c], PT ;  /* 0x00014f00d3007a0c */ /* 0x002fda0003f06270 */
[----:B--23--:R-:W-:Y:S01]  /*16410*/  @P0 CALL.REL.NOINC `(.L_x_5290) ;  /* 0x0000001000000944 */ /* 0x00cfe20003c00000 */
[----:B------:R-:W-:Y:S05]  /*16420*/  BRA `(.L_x_5291) ;  /* 0xfffeb62000007947 */ /* 0x000fea000383ffff */
.L_x_5290:
[----:B------:R-:W-:Y:S05]  /*16430*/  EXIT ;  /* 0x000000000000794d */ /* 0x000fea0003800000 */
.L_x_5116:
[----:B------:R-:W-:Y:S01]  /*16440*/  IMAD.MOV.U32 R0, RZ, RZ, R5 ;  /* 0x000000ffff007224 */ /* 0x000fe200078e0005 */
[----:B------:R-:W-:Y:S02]  /*16450*/  MOV R2, 0x1 ;  /* 0x0000000100027802 */ /* 0x000fe40000000f00 */
[----:B------:R-:W-:Y:S02]  /*16460*/  MOV R3, 0x16480 ;  /* 0x0001648000037802 */ /* 0x000fe40000000f00 */
[----:B--2---:R-:W-:Y:S05]  /*16470*/  CALL.REL.NOINC `($__internal_88_$__cuda_sm70_shflsync_up_p) ;  /* 0x000030b000007944 */ /* 0x004fea0003c00000 */
[----:B------:R-:W-:Y:S01]  /*16480*/  MOV R0, R4 ;  /* 0x0000000400007202 */ /* 0x000fe20000000f00 */
[----:B------:R-:W-:Y:S05]  /*16490*/  BRA `(.L_x_5292) ;  /* 0xfffe9fa000007947 */ /* 0x000fea000383ffff */
.L_x_5117:
[----:B------:R-:W-:Y:S01]  /*164a0*/  IMAD.MOV.U32 R0, RZ, RZ, R5 ;  /* 0x000000ffff007224 */ /* 0x000fe200078e0005 */
[----:B------:R-:W-:Y:S02]  /*164b0*/  MOV R2, 0x2 ;  /* 0x0000000200027802 */ /* 0x000fe40000000f00 */
[----:B------:R-:W-:Y:S02]  /*164c0*/  MOV R3, 0x164e0 ;  /* 0x000164e000037802 */ /* 0x000fe40000000f00 */
[----:B--2---:R-:W-:Y:S05]  /*164d0*/  CALL.REL.NOINC `($__internal_88_$__cuda_sm70_shflsync_up_p) ;  /* 0x0000305000007944 */ /* 0x004fea0003c00000 */
[----:B------:R-:W-:Y:S01]  /*164e0*/  SEL R0, R4, RZ, P4 ;  /* 0x000000ff04007207 */ /* 0x000fe20002000000 */
[----:B------:R-:W-:Y:S01]  /*164f0*/  IMAD.MOV.U32 R2, RZ, RZ, 0x4 ;  /* 0x00000004ff027424 */ /* 0x000fe200078e00ff */
[----:B------:R-:W-:-:S03]  /*16500*/  MOV R3, 0x16530 ;  /* 0x0001653000037802 */ /* 0x000fc60000000f00 */
[----:B------:R-:W-:Y:S02]  /*16510*/  IMAD.IADD R0, R5, 0x1, R0 ;  /* 0x0000000105007824 */ /* 0x000fe400078e0200 */
[----:B------:R-:W-:Y:S05]  /*16520*/  CALL.REL.NOINC `($__internal_88_$__cuda_sm70_shflsync_up_p) ;  /* 0x0000300000007944 */ /* 0x000fea0003c00000 */
        /* <DEDUP_REMOVED lines=12> */
[----:B------:R-:W-:Y:S02]  /*165f0*/  MOV R30, 0x1f ;  /* 0x0000001f001e7802 */ /* 0x000fe40000000f00 */
[----:B------:R-:W-:Y:S01]  /*16600*/  MOV R3, 0x16640 ;  /* 0x0001664000037802 */ /* 0x000fe20000000f00 */
[----:B------:R-:W-:-:S04]  /*16610*/  IMAD.IADD R4, R0, 0x1, R4 ;  /* 0x0000000100047824 */ /* 0x000fc800078e0204 */
[----:B------:R-:W-:Y:S02]  /*16620*/  IMAD.MOV.U32 R31, RZ, RZ, R4 ;  /* 0x000000ffff1f7224 */ /* 0x000fe400078e0004 */
[----:B------:R-:W-:Y:S05]  /*16630*/  CALL.REL.NOINC `($__internal_87_$__cuda_sm70_shflsync_idx_p) ;  /* 0x00002e9000007944 */ /* 0x000fea0003c00000 */
[----:B------:R-:W-:Y:S01]  /*16640*/  MOV R0, R30 ;  /* 0x0000001e00007202 */ /* 0x000fe20000000f00 */
[----:B------:R-:W-:Y:S05]  /*16650*/  BRA `(.L_x_5293) ;  /* 0xfffe9ee000007947 */ /* 0x000fea000383ffff */
.L_x_5119:
[----:B------:R-:W-:Y:S02]  /*16660*/  SEL R0, RZ, 0x1, P0 ;  /* 0x00000001ff007807 */ /* 0x000fe40000000000 */
[----:B------:R-:W-:Y:S02]  /*16670*/  MOV R2, 0x16690 ;  /* 0x0001669000027802 */ /* 0x000fe40000000f00 */
[----:B--2---:R-:W-:Y:S05]  /*16680*/  CALL.REL.NOINC `($__internal_89_$__cuda_sm70_votesync_ballot) ;  /* 0x00002f1000007944 */ /* 0x004fea0003c00000 */
[----:B------:R-:W-:Y:S01]  /*16690*/  MOV R6, R0 ;  /* 0x0000000000067202 */ /* 0x000fe20000000f00 */
[----:B------:R-:W-:Y:S05]  /*166a0*/  BRA `(.L_x_5294) ;  /* 0xfffe9f2000007947 */ /* 0x000fea000383ffff */
.L_x_5120:
[----:B------:R-:W-:Y:S01]  /*166b0*/  IMAD.MOV.U32 R31, RZ, RZ, R9 ;  /* 0x000000ffff1f7224 */ /* 0x000fe200078e0009 */
[----:B------:R-:W-:Y:S01]  /*166c0*/  MOV R2, R0 ;  /* 0x0000000000027202 */ /* 0x000fe20000000f00 */
[----:B------:R-:W-:Y:S01]  /*166d0*/  IMAD.MOV.U32 R30, RZ, RZ, 0x1f ;  /* 0x0000001fff1e7424 */ /* 0x000fe200078e00ff */
[----:B------:R-:W-:Y:S02]  /*166e0*/  MOV R3, 0x16700 ;  /* 0x0001670000037802 */ /* 0x000fe40000000f00 */
[----:B------:R-:W-:Y:S05]  /*166f0*/  CALL.REL.NOINC `($__internal_87_$__cuda_sm70_shflsync_idx_p) ;  /* 0x00002dd000007944 */ /* 0x000fea0003c00000 */
[----:B------:R-:W-:Y:S01]  /*16700*/  IMAD.MOV.U32 R12, RZ, RZ, R30 ;  /* 0x000000ffff0c7224 */ /* 0x000fe200078e001e */
[----:B------:R-:W-:Y:S01]  /*16710*/  MOV R31, R8 ;  /* 0x00000008001f7202 */ /* 0x000fe20000000f00 */
[----:B------:R-:W-:Y:S01]  /*16720*/  IMAD.MOV.U32 R5, RZ, RZ, RZ ;  /* 0x000000ffff057224 */ /* 0x000fe200078e00ff */
[----:B------:R-:W-:Y:S01]  /*16730*/  MOV R2, R0 ;  /* 0x0000000000027202 */ /* 0x000fe20000000f00 */
[----:B------:R-:W-:Y:S01]  /*16740*/  IMAD.MOV.U32 R30, RZ, RZ, 0x1f ;  /* 0x0000001fff1e7424 */ /* 0x000fe200078e00ff */
[----:B------:R-:W-:-:S02]  /*16750*/  MOV R3, 0x16770 ;  /* 0x0001677000037802 */ /* 0x000fc40000000f00 */
[----:B------:R-:W-:Y:S05]  /*16760*/  CALL.REL.NOINC `($__internal_87_$__cuda_sm70_shflsync_idx_p) ;  /* 0x00002d6000007944 */ /* 0x000fea0003c00000 */
[----:B------:R-:W-:Y:S01]  /*16770*/  MOV R9, R30 ;  /* 0x0000001e00097202 */ /* 0x000fe20000000f00 */
[----:B------:R-:W-:Y:S05]  /*16780*/  BRA `(.L_x_5295) ;  /* 0xfffe9ea000007947 */ /* 0x000fea000383ffff */
.L_x_5123:
[----:B------:R-:W-:Y:S01]  /*16790*/  IMAD.MOV.U32 R31, RZ, RZ, R4 ;  /* 0x000000ffff1f7224 */ /* 0x000fe200078e0004 */
[----:B------:R-:W-:Y:S01]  /*167a0*/  MOV R2, R0 ;  /* 0x0000000000027202 */ /* 0x000fe20000000f00 */
[----:B------:R-:W-:Y:S01]  /*167b0*/  IMAD.MOV.U32 R30, RZ, RZ, 0x1f ;  /* 0x0000001fff1e7424 */ /* 0x000fe200078e00ff */
[----:B------:R-:W-:-:S02]  /*167c0*/  MOV R3, 0x167e0 ;  /* 0x000167e000037802 */ /* 0x000fc40000000f00 */
[----:B--23--:R-:W-:Y:S05]  /*167d0*/  CALL.REL.NOINC `($__internal_87_$__cuda_sm70_shflsync_idx_p) ;  /* 0x00002cf000007944 */ /* 0x00cfea0003c00000 */
[----:B------:R-:W-:Y:S01]  /*167e0*/  MOV R5, R30 ;  /* 0x0000001e00057202 */ /* 0x000fe20000000f00 */
[----:B------:R-:W-:Y:S05]  /*167f0*/  BRA `(.L_x_5122) ;  /* 0xfffe9e9000007947 */ /* 0x000fea000383ffff */
.L_x_5142:
[----:B------:R-:W-:Y:S01]  /*16800*/  IMAD.MOV.U32 R31, RZ, RZ, R9 ;  /* 0x000000ffff1f7224 */ /* 0x000fe200078e0009 */
[----:B------:R-:W-:Y:S01]  /*16810*/  MOV R2, RZ ;  /* 0x000000ff00027202 */ /* 0x000fe20000000f00 */
[----:B------:R-:W-:Y:S01]  /*16820*/  IMAD.MOV.U32 R30, RZ, RZ, 0x181f ;  /* 0x0000181fff1e7424 */ /* 0x000fe200078e00ff */
[----:B------:R-:W-:-:S02]  /*16830*/  MOV R3, 0x16850 ;  /* 0x0001685000037802 */ /* 0x000fc40000000f00 */
[----:B-----5:R-:W-:Y:S05]  /*16840*/  CALL.REL.NOINC `($__internal_87_$__cuda_sm70_shflsync_idx_p) ;  /* 0x00002c8000007944 */ /* 0x020fea0003c00000 */
[----:B------:R-:W-:Y:S01]  /*16850*/  MOV R8, R30 ;  /* 0x0000001e00087202 */ /* 0x000fe20000000f00 */
[----:B------:R-:W-:Y:S05]  /*16860*/  BRA `(.L_x_5296) ;  /* 0xfffec16000007947 */ /* 0x000fea000383ffff */
.L_x_5143:
[----:B------:R-:W-:Y:S01]  /*16870*/  IMAD.MOV.U32 R31, RZ, RZ, R12 ;  /* 0x000000ffff1f7224 */ /* 0x000fe200078e000c */
[----:B------:R-:W-:Y:S01]  /*16880*/  MOV R2, RZ ;  /* 0x000000ff00027202 */ /* 0x000fe20000000f00 */
[----:B------:R-:W-:Y:S01]  /*16890*/  IMAD.MOV.U32 R30, RZ, RZ, 0x181f ;  /* 0x0000181fff1e7424 */ /* 0x000fe200078e00ff */
[----:B------:R-:W-:-:S02]  /*168a0*/  MOV R3, 0x168c0 ;  /* 0x000168c000037802 */ /* 0x000fc40000000f00 */
[----:B-12--5:R-:W-:Y:S05]  /*168b0*/  CALL.REL.NOINC `($__internal_87_$__cuda_sm70_shflsync_idx_p) ;  /* 0x00002c1000007944 */ /* 0x026fea0003c00000 */
[----:B------:R-:W-:Y:S01]  /*168c0*/  MOV R0, R30 ;  /* 0x0000001e00007202 */ /* 0x000fe20000000f00 */
[----:B------:R-:W-:Y:S05]  /*168d0*/  BRA `(.L_x_5297) ;  /* 0xfffec11000007947 */ /* 0x000fea000383ffff */
.L_x_5146:
[----:B------:R-:W-:Y:S01]  /*168e0*/  IMAD.MOV.U32 R31, RZ, RZ, R9 ;  /* 0x000000ffff1f7224 */ /* 0x000fe200078e0009 */
[----:B--2---:R-:W-:Y:S01]  /*168f0*/  MOV R2, 0x1 ;  /* 0x0000000100027802 */ /* 0x004fe20000000f00 */
[----:B------:R-:W-:Y:S01]  /*16900*/  IMAD.MOV.U32 R30, RZ, RZ, 0x181f ;  /* 0x0000181fff1e7424 */ /* 0x000fe200078e00ff */
[----:B------:R-:W-:-:S02]  /*16910*/  MOV R3, 0x16930 ;  /* 0x0001693000037802 */ /* 0x000fc40000000f00 */
[----:B-1-345:R-:W-:Y:S05]  /*16920*/  CALL.REL.NOINC `($__internal_87_$__cuda_sm70_shflsync_idx_p) ;  /* 0x00002ba000007944 */ /* 0x03afea0003c00000 */
[----:B------:R-:W-:Y:S01]  /*16930*/  IMAD.MOV.U32 R8, RZ, RZ, R30 ;  /* 0x000000ffff087224 */ /* 0x000fe200078e001e */
[----:B------:R-:W-:Y:S01]  /*16940*/  MOV R2, 0x1 ;  /* 0x0000000100027802 */ /* 0x000fe20000000f00 */
[----:B------:R-:W-:Y:S01]  /*16950*/  IMAD.MOV.U32 R31, RZ, RZ, R12 ;  /* 0x000000ffff1f7224 */ /* 0x000fe200078e000c */
[----:B------:R-:W-:-:S02]  /*16960*/  MOV R30, 0x181f ;  /* 0x0000181f001e7802 */ /* 0x000fc40000000f00 */
[----:B------:R-:W-:Y:S02]  /*16970*/  MOV R3, 0x16990 ;  /* 0x0001699000037802 */ /* 0x000fe40000000f00 */
[----:B------:R-:W-:Y:S05]  /*16980*/  CALL.REL.NOINC `($__internal_87_$__cuda_sm70_shflsync_idx_p) ;  /* 0x00002b4000007944 */ /* 0x000fea0003c00000 */
[----:B------:R-:W-:Y:S01]  /*16990*/  MOV R0, R30 ;  /* 0x0000001e00007202 */ /* 0x000fe20000000f00 */
[----:B------:R-:W-:Y:S05]  /*169a0*/  BRA `(.L_x_5298) ;  /* 0xfffec1c000007947 */ /* 0x000fea000383ffff */
.L_x_5149:
[----:B------:R-:W-:Y:S01]  /*169b0*/  IMAD.MOV.U32 R31, RZ, RZ, R9 ;  /* 0x000000ffff1f7224 */ /* 0x000fe200078e0009 */
[----:B-1----:R-:W-:Y:S01]  /*169c0*/  MOV R2, 0x2 ;  /* 0x0000000200027802 */ /* 0x002fe20000000f00 */
[----:B------:R-:W-:Y:S01]  /*169d0*/  IMAD.MOV.U32 R30, RZ, RZ, 0x181f ;  /* 0x0000181fff1e7424 */ /* 0x000fe200078e00ff */
[----:B------:R-:W-:Y:S02]  /*169e0*/  MOV R3, 0x16a00 ;  /* 0x00016a0000037802 */ /* 0x000fe40000000f00 */
[----:B--2345:R-:W-:Y:S05]  /*169f0*/  CALL.REL.NOINC `($__internal_87_$__cuda_sm70_shflsync_idx_p) ;  /* 0x00002ad000007944 */ /* 0x03cfea0003c00000 */
[----:B------:R-:W-:Y:S01]  /*16a00*/  MOV R8, R30 ;  /* 0x0000001e00087202 */ /* 0x000fe20000000f00 */
[----:B------:R-:W-:Y:S05]  /*16a10*/  BRA `(.L_x_5299) ;  /* 0xfffec2b000007947 */ /* 0x000fea000383ffff */
.L_x_5150:
[----:B------:R-:W-:Y:S01]  /*16a20*/  IMAD.MOV.U32 R31, RZ, RZ, R12 ;  /* 0x000000ffff1f7224 */ /* 0x000fe200078e000c */
[----:B------:R-:W-:Y:S01]  /*16a30*/  MOV R2, 0x2 ;  /* 0x0000000200027802 */ /* 0x000fe20000000f00 */
[----:B------:R-:W-:Y:S01]  /*16a40*/  IMAD.MOV.U32 R30, RZ, RZ, 0x181f ;  /* 0x0000181fff1e7424 */ /* 0x000fe200078e00ff */
[----:B------:R-:W-:Y:S02]  /*16a50*/  MOV R3, 0x16a70 ;  /* 0x00016a7000037802 */ /* 0x000fe40000000f00 */
[----:B-12345:R-:W-:Y:S05]  /*16a60*/  CALL.REL.NOINC `($__internal_87_$__cuda_sm70_shflsync_idx_p) ;  /* 0x00002a6000007944 */ /* 0x03efea0003c00000 */
[----:B------:R-:W-:Y:S01]  /*16a70*/  MOV R0, R30 ;  /* 0x0000001e00007202 */ /* 0x000fe20000000f00 */
[----:B------:R-:W-:Y:S05]  /*16a80*/  BRA `(.L_x_5300) ;  /* 0xfffec26000007947 */ /* 0x000fea000383ffff */
.L_x_5153:
[----:B------:R-:W-:Y:S01]  /*16a90*/  IMAD.MOV.U32 R31, RZ, RZ, R9 ;  /* 0x000000ffff1f7224 */ /* 0x000fe200078e0009 */
[----:B-1----:R-:W-:Y:S01]  /*16aa0*/  MOV R2, 0x3 ;  /* 0x0000000300027802 */ /* 0x002fe20000000f00 */
[----:B------:R-:W-:Y:S01]  /*16ab0*/  IMAD.MOV.U32 R30, RZ, RZ, 0x181f ;  /* 0x0000181fff1e7424 */ /* 0x000fe200078e00ff */
[----:B------:R-:W-:-:S02]  /*16ac0*/  MOV R3, 0x16ae0 ;  /* 0x00016ae000037802 */ /* 0x000fc40000000f00 */
[----:B--2345:R-:W-:Y:S05]  /*16ad0*/  CALL.REL.NOINC `($__internal_87_$__cuda_sm70_shflsync_idx_p) ;  /* 0x000029f000007944 */ /* 0x03cfea0003c00000 */
        /* <DEDUP_REMOVED lines=8> */
.L_x_5156:
[----:B------:R-:W-:Y:S01]  /*16b60*/  IMAD.MOV.U32 R31, RZ, RZ, R9 ;  /* 0x000000ffff1f7224 */ /* 0x000fe200078e0009 */
[----:B------:R-:W-:Y:S01]  /*16b70*/  MOV R2, RZ ;  /* 0x000000ff00027202 */ /* 0x000fe20000000f00 */
[----:B------:R-:W-:Y:S01]  /*16b80*/  IMAD.MOV.U32 R30, RZ, RZ, 0x181f ;  /* 0x0000181fff1e7424 */ /* 0x000fe200078e00ff */
[----:B------:R-:W-:Y:S02]  /*16b90*/  MOV R3, 0x16bb0 ;  /* 0x00016bb000037802 */ /* 0x000fe40000000f00 */
[----:B------:R-:W-:Y:S05]  /*16ba0*/  CALL.REL.NOINC `($__internal_87_$__cuda_sm70_shflsync_idx_p) ;  /* 0x0000292000007944 */ /* 0x000fea0003c00000 */
[----:B------:R-:W-:Y:S01]  /*16bb0*/  MOV R8, R30 ;  /* 0x0000001e00087202 */ /* 0x000fe20000000f00 */
[----:B------:R-:W-:Y:S05]  /*16bc0*/  BRA `(.L_x_5302) ;  /* 0xfffecdc000007947 */ /* 0x000fea000383ffff */
.L_x_5157:
[----:B------:R-:W-:Y:S01]  /*16bd0*/  IMAD.MOV.U32 R31, RZ, RZ, R11 ;  /* 0x000000ffff1f7224 */ /* 0x000fe200078e000b */
[----:B------:R-:W-:Y:S01]  /*16be0*/  MOV R2, RZ ;  /* 0x000000ff00027202 */ /* 0x000fe20000000f00 */
[----:B------:R-:W-:Y:S01]  /*16bf0*/  IMAD.MOV.U32 R30, RZ, RZ, 0x181f ;  /* 0x0000181fff1e7424 */ /* 0x000fe200078e00ff */
[----:B------:R-:W-:Y:S02]  /*16c00*/  MOV R3, 0x16c20 ;  /* 0x00016c2000037802 */ /* 0x000fe40000000f00 */
[----:B-12---:R-:W-:Y:S05]  /*16c10*/  CALL.REL.NOINC `($__internal_87_$__cuda_sm70_shflsync_idx_p) ;  /* 0x000028b000007944 */ /* 0x006fea0003c00000 */
        /* <DEDUP_REMOVED lines=22> */
[----:B-1----:R-:W-:Y:S05]  /*16d80*/  CALL.REL.NOINC `($__internal_87_$__cuda_sm70_shflsync_idx_p) ;  /* 0x0000274000007944 */ /* 0x002fea0003c00000 */
        /* <DEDUP_REMOVED lines=8> */
.L_x_5160:
[----:B------:R-:W-:Y:S01]  /*16e10*/  IMAD.MOV.U32 R31, RZ, RZ, R13 ;  /* 0x000000ffff1f7224 */ /* 0x000fe200078e000d */
[----:B------:R-:W-:Y:S01]  /*16e20*/  MOV R2, RZ ;  /* 0x000000ff00027202 */ /* 0x000fe20000000f00 */
[----:B------:R-:W-:Y:S01]  /*16e30*/  IMAD.MOV.U32 R30, RZ, RZ, 0x181f ;  /* 0x0000181fff1e7424 */ /* 0x000fe200078e00ff */
[----:B------:R-:W-:Y:S02]  /*16e40*/  MOV R3, 0x16e60 ;  /* 0x00016e6000037802 */ /* 0x000fe40000000f00 */
[----:B-1234-:R-:W-:Y:S05]  /*16e50*/  CALL.REL.NOINC `($__internal_87_$__cuda_sm70_shflsync_idx_p) ;  /* 0x0000267000007944 */ /* 0x01efea0003c00000 */
[----:B------:R-:W-:Y:S01]  /*16e60*/  MOV R12, R30 ;  /* 0x0000001e000c7202 */ /* 0x000fe20000000f00 */
[----:B------:R-:W-:Y:S05]  /*16e70*/  BRA `(.L_x_5304) ;  /* 0xfffed09000007947 */ /* 0x000fea000383ffff */
.L_x_5161:
[----:B------:R-:W-:Y:S01]  /*16e80*/  IMAD.MOV.U32 R31, RZ, RZ, R19 ;  /* 0x000000ffff1f7224 */ /* 0x000fe200078e0013 */
[----:B------:R-:W-:Y:S01]  /*16e90*/  MOV R2, RZ ;  /* 0x000000ff00027202 */ /* 0x000fe20000000f00 */
[----:B------:R-:W-:Y:S01]  /*16ea0*/  IMAD.MOV.U32 R30, RZ, RZ, 0x181f ;  /* 0x0000181fff1e7424 */ /* 0x000fe200078e00ff */
[----:B------:R-:W-:Y:S02]  /*16eb0*/  MOV R3, 0x16ed0 ;  /* 0x00016ed000037802 */ /* 0x000fe40000000f00 */
[----:B-1234-:R-:W-:Y:S05]  /*16ec0*/  CALL.REL.NOINC `($__internal_87_$__cuda_sm70_shflsync_idx_p) ;  /* 0x0000260000007944 */ /* 0x01efea0003c00000 */
        /* <DEDUP_REMOVED lines=31> */
.L_x_5172:
[----:B------:R-:W-:Y:S01]  /*170c0*/  IMAD.MOV.U32 R31, RZ, RZ, R5 ;  /* 0x000000ffff1f7224 */ /* 0x000fe200078e0005 */
[----:B------:R-:W-:Y:S01]  /*170d0*/  MOV R2, RZ ;  /* 0x000000ff00027202 */ /* 0x000fe20000000f00 */
[----:B------:R-:W-:Y:S01]  /*170e0*/  IMAD.MOV.U32 R30, RZ, RZ, 0x181f ;  /* 0x0000181fff1e7424 */ /* 0x000fe200078e00ff */
[----:B------:R-:W-:Y:S02]  /*170f0*/  MOV R3, 0x17110 ;  /* 0x0001711000037802 */ /* 0x000fe40000000f00 */
[----:B------:R-:W-:Y:S05]  /*17100*/  CALL.REL.NOINC `($__internal_87_$__cuda_sm70_shflsync_idx_p) ;  /* 0x000023c000007944 */ /* 0x000fea0003c00000 */
[----:B------:R-:W-:Y:S01]  /*17110*/  MOV R4, R30 ;  /* 0x0000001e00047202 */ /* 0x000fe20000000f00 */
[----:B------:R-:W-:Y:S05]  /*17120*/  BRA `(.L_x_5306) ;  /* 0xfffefa5000007947 */ /* 0x000fea000383ffff */
.L_x_5173:
[----:B------:R-:W-:Y:S01]  /*17130*/  IMAD.MOV.U32 R31, RZ, RZ, R12 ;  /* 0x000000ffff1f7224 */ /* 0x000fe200078e000c */
[----:B------:R-:W-:Y:S01]  /*17140*/  MOV R2, RZ ;  /* 0x000000ff00027202 */ /* 0x000fe20000000f00 */
[----:B------:R-:W-:Y:S01]  /*17150*/  IMAD.MOV.U32 R30, RZ, RZ, 0x181f ;  /* 0x0000181fff1e7424 */ /* 0x000fe200078e00ff */
[----:B------:R-:W-:Y:S02]  /*17160*/  MOV R3, 0x17180 ;  /* 0x0001718000037802 */ /* 0x000fe40000000f00 */
[----:B-12---:R-:W-:Y:S05]  /*17170*/  CALL.REL.NOINC `($__internal_87_$__cuda_sm70_shflsync_idx_p) ;  /* 0x0000235000007944 */ /* 0x006fea0003c00000 */
        /* <DEDUP_REMOVED lines=22> */
[----:B-1----:R-:W-:Y:S05]  /*172e0*/  CALL.REL.NOINC `($__internal_87_$__cuda_sm70_shflsync_idx_p) ;  /* 0x000021e000007944 */ /* 0x002fea0003c00000 */
[----:B------:R-:W-:Y:S01]  /*172f0*/  IMAD.MOV.U32 R4, RZ, RZ, R30 ;  /* 0x000000ffff047224 */ /* 0x000fe200078e001e */
[----:B------:R-:W-:Y:S01]  /*17300*/  MOV R2, 0x1 ;  /* 0x0000000100027802 */ /* 0x000fe20000000f00 */
[----:B------:R-:W-:Y:S01]  /*17310*/  IMAD.MOV.U32 R31, RZ, RZ, R12 ;  /* 0x000000ffff1f7224 */ /* 0x000fe200078e000c */
[----:B------:R-:W-:Y:S02]  /*17320*/  MOV R30, 0x181f ;  /* 0x0000181f001e7802 */ /* 0x000fe40000000f00 */
[----:B------:R-:W-:Y:S02]  /*17330*/  MOV R3, 0x17350 ;  /* 0x0001735000037802 */ /* 0x000fe40000000f00 */
[----:B------:R-:W-:Y:S05]  /*17340*/  CALL.REL.NOINC `($__internal_87_$__cuda_sm70_shflsync_idx_p) ;  /* 0x0000218000007944 */ /* 0x000fea0003c00000 */
[----:B------:R-:W-:Y:S01]  /*17350*/  MOV R0, R30 ;  /* 0x0000001e00007202 */ /* 0x000fe20000000f00 */
[----:B------:R-:W-:Y:S05]  /*17360*/  BRA `(.L_x_5307) ;  /* 0xfffef94000007947 */ /* 0x000fea000383ffff */
.L_x_5181:
[----:B------:R-:W-:Y:S01]  /*17370*/  MOV R2, RZ ;  /* 0x000000ff00027202 */ /* 0x000fe20000000f00 */
[----:B------:R-:W-:Y:S01]  /*17380*/  IMAD.MOV.U32 R31, RZ, RZ, R12 ;  /* 0x000000ffff1f7224 */ /* 0x000fe200078e000c */
[----:B------:R-:W-:Y:S01]  /*17390*/  MOV R3, 0x173c0 ;  /* 0x000173c000037802 */ /* 0x000fe20000000f00 */
[----:B------:R-:W-:Y:S02]  /*173a0*/  IMAD.MOV.U32 R30, RZ, RZ, 0x181f ;  /* 0x0000181fff1e7424 */ /* 0x000fe400078e00ff */
[----:B-1234-:R-:W-:Y:S05]  /*173b0*/  CALL.REL.NOINC `($__internal_87_$__cuda_sm70_shflsync_idx_p) ;  /* 0x0000211000007944 */ /* 0x01efea0003c00000 */
[----:B------:R-:W-:Y:S01]  /*173c0*/  MOV R5, R30 ;  /* 0x0000001e00057202 */ /* 0x000fe20000000f00 */
[----:B------:R-:W-:-:S05]  /*173d0*/  BRA `(.L_x_5308) ;  /* 0xffff000000007947 */ /* 0x000fca000383ffff */
.L_x_5182:
[----:B------:R-:W-:Y:S01]  /*173e0*/  MOV R2, RZ ;  /* 0x000000ff00027202 */ /* 0x000fe20000000f00 */
[----:B------:R-:W-:Y:S01]  /*173f0*/  IMAD.MOV.U32 R31, RZ, RZ, R13 ;  /* 0x000000ffff1f7224 */ /* 0x000fe200078e000d */
[----:B------:R-:W-:Y:S01]  /*17400*/  MOV R3, 0x17430 ;  /* 0x0001743000037802 */ /* 0x000fe20000000f00 */
[----:B------:R-:W-:Y:S02]  /*17410*/  IMAD.MOV.U32 R30, RZ, RZ, 0x181f ;  /* 0x0000181fff1e7424 */ /* 0x000fe400078e00ff */
[----:B-1234-:R-:W-:Y:S05]  /*17420*/  CALL.REL.NOINC `($__internal_87_$__cuda_sm70_shflsync_idx_p) ;  /* 0x000020a000007944 */ /* 0x01efea0003c00000 */
        /* <DEDUP_REMOVED lines=23> */
[----:B------:R-:W-:Y:S05]  /*175a0*/  CALL.REL.NOINC `($__internal_87_$__cuda_sm70_shflsync_idx_p) ;  /* 0x00001f2000007944 */ /* 0x000fea0003c00000 */
[----:B------:R-:W-:Y:S01]  /*175b0*/  MOV R2, 0x1 ;  /* 0x0000000100027802 */ /* 0x000fe20000000f00 */
[----:B------:R-:W-:Y:S01]  /*175c0*/  IMAD.MOV.U32 R5, RZ, RZ, R30 ;  /* 0x000000ffff057224 */ /* 0x000fe200078e001e */
[----:B------:R-:W-:Y:S01]  /*175d0*/  MOV R30, 0x181f ;  /* 0x0000181f001e7802 */ /* 0x000fe20000000f00 */
[----:B------:R-:W-:Y:S01]  /*175e0*/  IMAD.MOV.U32 R31, RZ, RZ, R13 ;  /* 0x000000ffff1f7224 */ /* 0x000fe200078e000d */
[----:B------:R-:W-:Y:S02]  /*175f0*/  MOV R3, 0x17610 ;  /* 0x0001761000037802 */ /* 0x000fe40000000f00 */
[----:B------:R-:W-:Y:S05]  /*17600*/  CALL.REL.NOINC `($__internal_87_$__cuda_sm70_shflsync_idx_p) ;  /* 0x00001ec000007944 */ /* 0x000fea0003c00000 */
[----:B------:R-:W-:Y:S01]  /*17610*/  MOV R2, R30 ;  /* 0x0000001e00027202 */ /* 0x000fe20000000f00 */
[----:B------:R-:W-:-:S05]  /*17620*/  BRA `(.L_x_5309) ;  /* 0xfffeff1000007947 */ /* 0x000fca000383ffff */
.L_x_5193:
[----:B------:R-:W-:Y:S01]  /*17630*/  MOV R2, RZ ;  /* 0x000000ff00027202 */ /* 0x000fe20000000f00 */
[----:B------:R-:W-:Y:S01]  /*17640*/  IMAD.MOV.U32 R31, RZ, RZ, R5 ;  /* 0x000000ffff1f7224 */ /* 0x000fe200078e0005 */
[----:B------:R-:W-:Y:S01]  /*17650*/  MOV R3, 0x17680 ;  /* 0x0001768000037802 */ /* 0x000fe20000000f00 */
[----:B------:R-:W-:Y:S02]  /*17660*/  IMAD.MOV.U32 R30, RZ, RZ, 0x181f ;  /* 0x0000181fff1e7424 */ /* 0x000fe400078e00ff */
[----:B------:R-:W-:Y:S05]  /*17670*/  CALL.REL.NOINC `($__internal_87_$__cuda_sm70_shflsync_idx_p) ;  /* 0x00001e5000007944 */ /* 0x000fea0003c00000 */
[----:B------:R-:W-:Y:S01]  /*17680*/  MOV R4, R30 ;  /* 0x0000001e00047202 */ /* 0x000fe20000000f00 */
[----:B------:R-:W-:-:S05]  /*17690*/  BRA `(.L_x_5310) ;  /* 0xffff30e000007947 */ /* 0x000fca000383ffff */
.L_x_5194:
[----:B------:R-:W-:Y:S01]  /*176a0*/  MOV R2, RZ ;  /* 0x000000ff00027202 */ /* 0x000fe20000000f00 */
[----:B------:R-:W-:Y:S01]  /*176b0*/  IMAD.MOV.U32 R31, RZ, RZ, R12 ;  /* 0x000000ffff1f7224 */ /* 0x000fe200078e000c */
[----:B------:R-:W-:Y:S01]  /*176c0*/  MOV R3, 0x176f0 ;  /* 0x000176f000037802 */ /* 0x000fe20000000f00 */
[----:B------:R-:W-:Y:S02]  /*176d0*/  IMAD.MOV.U32 R30, RZ, RZ, 0x181f ;  /* 0x0000181fff1e7424 */ /* 0x000fe400078e00ff */
[----:B-12---:R-:W-:Y:S05]  /*176e0*/  CALL.REL.NOINC `($__internal_87_$__cuda_sm70_shflsync_idx_p) ;  /* 0x00001de000007944 */ /* 0x006fea0003c00000 */
        /* <DEDUP_REMOVED lines=32> */
.L_x_5203:
[----:B------:R-:W-:Y:S01]  /*178f0*/  MOV R2, RZ ;  /* 0x000000ff00027202 */ /* 0x000fe20000000f00 */
[----:B------:R-:W-:Y:S01]  /*17900*/  IMAD.MOV.U32 R31, RZ, RZ, R12 ;  /* 0x000000ffff1f7224 */ /* 0x000fe200078e000c */
[----:B------:R-:W-:Y:S01]  /*17910*/  MOV R3, 0x17940 ;  /* 0x0001794000037802 */ /* 0x000fe20000000f00 */
[----:B------:R-:W-:Y:S02]  /*17920*/  IMAD.MOV.U32 R30, RZ, RZ, 0x181f ;  /* 0x0000181fff1e7424 */ /* 0x000fe400078e00ff */
[----:B-1234-:R-:W-:Y:S05]  /*17930*/  CALL.REL.NOINC `($__internal_87_$__cuda_sm70_shflsync_idx_p) ;  /* 0x00001b9000007944 */ /* 0x01efea0003c00000 */
[----:B------:R-:W-:Y:S01]  /*17940*/  MOV R5, R30 ;  /* 0x0000001e00057202 */ /* 0x000fe20000000f00 */
[----:B------:R-:W-:-:S05]  /*17950*/  BRA `(.L_x_5312) ;  /* 0xffff371000007947 */ /* 0x000fca000383ffff */
.L_x_5204:
        /* <DEDUP_REMOVED lines=37> */
.L_x_5205:
[----:B------:R-:W-:Y:S01]  /*17bb0*/  MOV R136, 0x2 ;  /* 0x0000000200887802 */ /* 0x000fe20000000f00 */
[----:B------:R-:W-:Y:S01]  /*17bc0*/  IMAD.MOV.U32 R2, RZ, RZ, R100 ;  /* 0x000000ffff027224 */ /* 0x000fe200078e0064 */
[----:B------:R-:W-:Y:S02]  /*17bd0*/  MOV R3, 0x17bf0 ;  /* 0x00017bf000037802 */ /* 0x000fe40000000f00 */
[----:B------:R-:W-:Y:S05]  /*17be0*/  CALL.REL.NOINC `($__internal_86_$__cuda_sm70_shflsync_bfly_p) ;  /* 0x0000189000007944 */ /* 0x000fea0003c00000 */
[----:B------:R-:W-:Y:S01]  /*17bf0*/  MOV R2, R136 ;  /* 0x0000008800027202 */ /* 0x000fe20000000f00 */
[----:B------:R-:W-:-:S05]  /*17c00*/  BRA `(.L_x_5314) ;  /* 0xffff433000007947 */ /* 0x000fca000383ffff */
.L_x_5208:
[----:B------:R-:W-:Y:S01]  /*17c10*/  MOV R2, RZ ;  /* 0x000000ff00027202 */ /* 0x000fe20000000f00 */
[----:B------:R-:W-:Y:S01]  /*17c20*/  IMAD.MOV.U32 R31, RZ, RZ, R5 ;  /* 0x000000ffff1f7224 */ /* 0x000fe200078e0005 */
[----:B------:R-:W-:Y:S01]  /*17c30*/  MOV R3, 0x17c60 ;  /* 0x00017c6000037802 */ /* 0x000fe20000000f00 */
[----:B------:R-:W-:Y:S02]  /*17c40*/  IMAD.MOV.U32 R30, RZ, RZ, 0x181f ;  /* 0x0000181fff1e7424 */ /* 0x000fe400078e00ff */
[----:B------:R-:W-:Y:S05]  /*17c50*/  CALL.REL.NOINC `($__internal_87_$__cuda_sm70_shflsync_idx_p) ;  /* 0x0000187000007944 */ /* 0x000fea0003c00000 */
[----:B------:R-:W-:Y:S01]  /*17c60*/  MOV R4, R30 ;  /* 0x0000001e00047202 */ /* 0x000fe20000000f00 */
[----:B------:R-:W-:-:S05]  /*17c70*/  BRA `(.L_x_5315) ;  /* 0xffff5cf000007947 */ /* 0x000fca000383ffff */
.L_x_5209:
        /* <DEDUP_REMOVED lines=37> */
.L_x_5214:
[----:B------:R-:W-:Y:S01]  /*17ed0*/  MOV R2, RZ ;  /* 0x000000ff00027202 */ /* 0x000fe20000000f00 */
[----:B------:R-:W-:Y:S01]  /*17ee0*/  IMAD.MOV.U32 R31, RZ, RZ, R12 ;  /* 0x000000ffff1f7224 */ /* 0x000fe200078e000c */
[----:B------:R-:W-:Y:S01]  /*17ef0*/  MOV R3, 0x17f20 ;  /* 0x00017f2000037802 */ /* 0x000fe20000000f00 */
[----:B------:R-:W-:Y:S02]  /*17f00*/  IMAD.MOV.U32 R30, RZ, RZ, 0x181f ;  /* 0x0000181fff1e7424 */ /* 0x000fe400078e00ff */
[----:B-1234-:R-:W-:Y:S05]  /*17f10*/  CALL.REL.NOINC `($__internal_87_$__cuda_sm70_shflsync_idx_p) ;  /* 0x000015b000007944 */ /* 0x01efea0003c00000 */
[----:B------:R-:W-:Y:S01]  /*17f20*/  MOV R5, R30 ;  /* 0x0000001e00057202 */ /* 0x000fe20000000f00 */
[----:B------:R-:W-:-:S05]  /*17f30*/  BRA `(.L_x_5317) ;  /* 0xffff60d000007947 */ /* 0x000fca000383ffff */
.L_x_5215:
        /* <DEDUP_REMOVED lines=37> */
.L_x_5226:
[----:B------:R-:W-:Y:S01]  /*18190*/  MOV R2, RZ ;  /* 0x000000ff00027202 */ /* 0x000fe20000000f00 */
[----:B------:R-:W-:Y:S01]  /*181a0*/  IMAD.MOV.U32 R31, RZ, RZ, R5 ;  /* 0x000000ffff1f7224 */ /* 0x000fe200078e0005 */
[----:B------:R-:W-:Y:S01]  /*181b0*/  MOV R3, 0x181e0 ;  /* 0x000181e000037802 */ /* 0x000fe20000000f00 */
[----:B------:R-:W-:Y:S02]  /*181c0*/  IMAD.MOV.U32 R30, RZ, RZ, 0x181f ;  /* 0x0000181fff1e7424 */ /* 0x000fe400078e00ff */
[----:B------:R-:W-:Y:S05]  /*181d0*/  CALL.REL.NOINC `($__internal_87_$__cuda_sm70_shflsync_idx_p) ;  /* 0x000012f000007944 */ /* 0x000fea0003c00000 */
[----:B------:R-:W-:Y:S01]  /*181e0*/  MOV R4, R30 ;  /* 0x0000001e00047202 */ /* 0x000fe20000000f00 */
[----:B------:R-:W-:-:S05]  /*181f0*/  BRA `(.L_x_5319) ;  /* 0xffff91e000007947 */ /* 0x000fca000383ffff */
.L_x_5227:
        /* <DEDUP_REMOVED lines=37> */
.L_x_5229:
[----:B------:R-:W-:Y:S01]  /*18450*/  IMAD.MOV.U32 R2, RZ, RZ, R183 ;  /* 0x000000ffff027224 */ /* 0x000fe200078e00b7 */
[----:B------:R-:W-:-:S02]  /*18460*/  MOV R136, 0x2 ;  /* 0x0000000200887802 */ /* 0x000fc40000000f00 */
[----:B------:R-:W-:Y:S02]  /*18470*/  MOV R3, 0x18490 ;  /* 0x0001849000037802 */ /* 0x000fe40000000f00 */
[----:B------:R-:W-:Y:S05]  /*18480*/  CALL.REL.NOINC `($__internal_86_$__cuda_sm70_shflsync_bfly_p) ;  /* 0x00000ff000007944 */ /* 0x000fea0003c00000 */
[----:B------:R-:W-:Y:S01]  /*18490*/  MOV R0, R136 ;  /* 0x0000008800007202 */ /* 0x000fe20000000f00 */
[----:B------:R-:W-:Y:S05]  /*184a0*/  BRA `(.L_x_5321) ;  /* 0xffff92f000007947 */ /* 0x000fea000383ffff */
.L_x_5230:
[----:B------:R-:W-:Y:S01]  /*184b0*/  IMAD.MOV.U32 R2, RZ, RZ, R0 ;  /* 0x000000ffff027224 */ /* 0x000fe200078e0000 */
[----:B------:R-:W-:Y:S02]  /*184c0*/  MOV R136, 0x1 ;  /* 0x0000000100887802 */ /* 0x000fe40000000f00 */
[----:B------:R-:W-:Y:S02]  /*184d0*/  MOV R3, 0x184f0 ;  /* 0x000184f000037802 */ /* 0x000fe40000000f00 */
[----:B-1----:R-:W-:Y:S05]  /*184e0*/  CALL.REL.NOINC `($__internal_86_$__cuda_sm70_shflsync_bfly_p) ;  /* 0x00000f9000007944 */ /* 0x002fea0003c00000 */
[----:B------:R-:W-:Y:S01]  /*184f0*/  FADD.FTZ R0, R0, R136 ;  /* 0x0000008800007221 */ /* 0x000fe20000010000 */
[----:B------:R-:W-:Y:S02]  /*18500*/  MOV R2, R184 ;  /* 0x000000b800027202 */ /* 0x000fe40000000f00 */
[----:B------:R-:W-:Y:S02]  /*18510*/  MOV R136, 0x2 ;  /* 0x0000000200887802 */ /* 0x000fe40000000f00 */
[----:B------:R-:W-:Y:S02]  /*18520*/  MOV R3, 0x18540 ;  /* 0x0001854000037802 */ /* 0x000fe40000000f00 */
[----:B------:R-:W-:Y:S05]  /*18530*/  CALL.REL.NOINC `($__internal_86_$__cuda_sm70_shflsync_bfly_p) ;  /* 0x00000f4000007944 */ /* 0x000fea0003c00000 */
[----:B------:R-:W-:Y:S01]  /*18540*/  FADD.FTZ R4, R184, R136 ;  /* 0x00000088b8047221 */ /* 0x000fe20000010000 */
[----:B------:R-:W-:-:S02]  /*18550*/  MOV R136, 0x1 ;  /* 0x0000000100887802 */ /* 0x000fc40000000f00 */
[----:B------:R-:W-:Y:S02]  /*18560*/  MOV R3, 0x18590 ;  /* 0x0001859000037802 */ /* 0x000fe40000000f00 */
[----:B------:R-:W-:Y:S02]  /*18570*/  MOV R2, R4 ;  /* 0x0000000400027202 */ /* 0x000fe40000000f00 */
[----:B------:R-:W-:Y:S05]  /*18580*/  CALL.REL.NOINC `($__internal_86_$__cuda_sm70_shflsync_bfly_p) ;  /* 0x00000ef000007944 */ /* 0x000fea0003c00000 */
[----:B------:R-:W-:Y:S01]  /*18590*/  MOV R3, R136 ;  /* 0x0000008800037202 */ /* 0x000fe20000000f00 */
[----:B------:R-:W-:Y:S05]  /*185a0*/  BRA `(.L_x_5322) ;  /* 0xffff926000007947 */ /* 0x000fea000383ffff */
.L_x_5237:
[----:B--234-:R-:W-:Y:S01]  /*185b0*/  IMAD.MOV.U32 R31, RZ, RZ, R9 ;  /* 0x000000ffff1f7224 */ /* 0x01cfe200078e0009 */
[----:B------:R-:W-:Y:S01]  /*185c0*/  MOV R2, RZ ;  /* 0x000000ff00027202 */ /* 0x000fe20000000f00 */
[----:B------:R-:W-:Y:S01]  /*185d0*/  IMAD.MOV.U32 R30, RZ, RZ, 0x181f ;  /* 0x0000181fff1e7424 */ /* 0x000fe200078e00ff */
[----:B------:R-:W-:Y:S02]  /*185e0*/  MOV R3, 0x18600 ;  /* 0x0001860000037802 */ /* 0x000fe40000000f00 */
[----:B-1----:R-:W-:Y:S05]  /*185f0*/  CALL.REL.NOINC `($__internal_87_$__cuda_sm70_shflsync_idx_p) ;  /* 0x00000ed000007944 */ /* 0x002fea0003c00000 */
[----:B------:R-:W-:Y:S01]  /*18600*/  MOV R8, R30 ;  /* 0x0000001e00087202 */ /* 0x000fe20000000f00 */
[----:B------:R-:W-:Y:S05]  /*18610*/  BRA `(.L_x_5323) ;  /* 0xffffa92000007947 */ /* 0x000fea000383ffff */
.L_x_5238:
[----:B------:R-:W-:Y:S01]  /*18620*/  IMAD.MOV.U32 R31, RZ, RZ, R11 ;  /* 0x000000ffff1f7224 */ /* 0x000fe200078e000b */
[----:B------:R-:W-:Y:S01]  /*18630*/  MOV R2, RZ ;  /* 0x000000ff00027202 */ /* 0x000fe20000000f00 */
[----:B------:R-:W-:Y:S01]  /*18640*/  IMAD.MOV.U32 R30, RZ, RZ, 0x181f ;  /* 0x0000181fff1e7424 */ /* 0x000fe200078e00ff */
[----:B------:R-:W-:-:S02]  /*18650*/  MOV R3, 0x18670 ;  /* 0x0001867000037802 */ /* 0x000fc40000000f00 */
[----:B-123--:R-:W-:Y:S05]  /*18660*/  CALL.REL.NOINC `($__internal_87_$__cuda_sm70_shflsync_idx_p) ;  /* 0x00000e6000007944 */ /* 0x00efea0003c00000 */
[----:B------:R-:W-:Y:S01]  /*18670*/  MOV R0, R30 ;  /* 0x0000001e00007202 */ /* 0x000fe20000000f00 */
[----:B------:R-:W-:Y:S05]  /*18680*/  BRA `(.L_x_5324) ;  /* 0xffffa8d000007947 */ /* 0x000fea000383ffff */
.L_x_5241:
[----:B------:R-:W-:Y:S01]  /*18690*/  IMAD.MOV.U32 R31, RZ, RZ, R9 ;  /* 0x000000ffff1f7224 */ /* 0x000fe200078e0009 */
[----:B--2---:R-:W-:Y:S01]  /*186a0*/  MOV R2, 0x1 ;  /* 0x0000000100027802 */ /* 0x004fe20000000f00 */
[----:B------:R-:W-:Y:S01]  /*186b0*/  IMAD.MOV.U32 R30, RZ, RZ, 0x181f ;  /* 0x0000181fff1e7424 */ /* 0x000fe200078e00ff */
[----:B------:R-:W-:-:S02]  /*186c0*/  MOV R3, 0x186e0 ;  /* 0x000186e000037802 */ /* 0x000fc40000000f00 */
[----:B-1-34-:R-:W-:Y:S05]  /*186d0*/  CALL.REL.NOINC `($__internal_87_$__cuda_sm70_shflsync_idx_p) ;  /* 0x00000df000007944 */ /* 0x01afea0003c00000 */
        /* <DEDUP_REMOVED lines=8> */
.L_x_5244:
[----:B------:R-:W-:Y:S01]  /*18760*/  IMAD.MOV.U32 R31, RZ, RZ, R9 ;  /* 0x000000ffff1f7224 */ /* 0x000fe200078e0009 */
[----:B--2---:R-:W-:Y:S01]  /*18770*/  MOV R2, 0x2 ;  /* 0x0000000200027802 */ /* 0x004fe20000000f00 */
[----:B------:R-:W-:Y:S01]  /*18780*/  IMAD.MOV.U32 R30, RZ, RZ, 0x181f ;  /* 0x0000181fff1e7424 */ /* 0x000fe200078e00ff */
[----:B------:R-:W-:Y:S02]  /*18790*/  MOV R3, 0x187b0 ;  /* 0x000187b000037802 */ /* 0x000fe40000000f00 */
[----:B-1-34-:R-:W-:Y:S05]  /*187a0*/  CALL.REL.NOINC `($__internal_87_$__cuda_sm70_shflsync_idx_p) ;  /* 0x00000d2000007944 */ /* 0x01afea0003c00000 */
[----:B------:R-:W-:Y:S01]  /*187b0*/  MOV R8, R30 ;  /* 0x0000001e00087202 */ /* 0x000fe20000000f00 */
[----:B------:R-:W-:Y:S05]  /*187c0*/  BRA `(.L_x_5326) ;  /* 0xffffaa6000007947 */ /* 0x000fea000383ffff */
.L_x_5245:
[----:B------:R-:W-:Y:S01]  /*187d0*/  IMAD.MOV.U32 R31, RZ, RZ, R11 ;  /* 0x000000ffff1f7224 */ /* 0x000fe200078e000b */
[----:B--2---:R-:W-:Y:S01]  /*187e0*/  MOV R2, 0x2 ;  /* 0x0000000200027802 */ /* 0x004fe20000000f00 */
[----:B------:R-:W-:Y:S01]  /*187f0*/  IMAD.MOV.U32 R30, RZ, RZ, 0x181f ;  /* 0x0000181fff1e7424 */ /* 0x000fe200078e00ff */
[----:B------:R-:W-:Y:S02]  /*18800*/  MOV R3, 0x18820 ;  /* 0x0001882000037802 */ /* 0x000fe40000000f00 */
[----:B-1-34-:R-:W-:Y:S05]  /*18810*/  CALL.REL.NOINC `($__internal_87_$__cuda_sm70_shflsync_idx_p) ;  /* 0x00000cb000007944 */ /* 0x01afea0003c00000 */
[----:B------:R-:W-:Y:S01]  /*18820*/  MOV R0, R30 ;  /* 0x0000001e00007202 */ /* 0x000fe20000000f00 */
[----:B------:R-:W-:Y:S05]  /*18830*/  BRA `(.L_x_5327) ;  /* 0xffffaa1000007947 */ /* 0x000fea000383ffff */
.L_x_5248:
[----:B------:R-:W-:Y:S01]  /*18840*/  IMAD.MOV.U32 R31, RZ, RZ, R9 ;  /* 0x000000ffff1f7224 */ /* 0x000fe200078e0009 */
[----:B---3--:R-:W-:Y:S01]  /*18850*/  MOV R2, 0x3 ;  /* 0x0000000300027802 */ /* 0x008fe20000000f00 */
        /* <DEDUP_REMOVED lines=11> */
.L_x_5250:
[----:B------:R-:W-:Y:S01]  /*18910*/  IMAD.MOV.U32 R31, RZ, RZ, R5 ;  /* 0x000000ffff1f7224 */ /* 0x000fe200078e0005 */
[----:B------:R-:W-:Y:S01]  /*18920*/  MOV R2, RZ ;  /* 0x000000ff00027202 */ /* 0x000fe20000000f00 */
[----:B------:R-:W-:Y:S01]  /*18930*/  IMAD.MOV.U32 R30, RZ, RZ, 0x1c1f ;  /* 0x00001c1fff1e7424 */ /* 0x000fe200078e00ff */
[----:B------:R-:W-:Y:S02]  /*18940*/  MOV R3, 0x18960 ;  /* 0x0001896000037802 */ /* 0x000fe40000000f00 */
[----:B------:R-:W-:Y:S05]  /*18950*/  CALL.REL.NOINC `($__internal_87_$__cuda_sm70_shflsync_idx_p) ;  /* 0x00000b7000007944 */ /* 0x000fea0003c00000 */
[----:B------:R-:W-:Y:S01]  /*18960*/  MOV R4, R30 ;  /* 0x0000001e00047202 */ /* 0x000fe20000000f00 */
[----:B------:R-:W-:Y:S05]  /*18970*/  BRA `(.L_x_5329) ;  /* 0xffffad8000007947 */ /* 0x000fea000383ffff */
.L_x_5251:
[----:B------:R-:W-:Y:S01]  /*18980*/  IMAD.MOV.U32 R31, RZ, RZ, R12 ;  /* 0x000000ffff1f7224 */ /* 0x000fe200078e000c */
[----:B------:R-:W-:Y:S01]  /*18990*/  MOV R2, RZ ;  /* 0x000000ff00027202 */ /* 0x000fe20000000f00 */
[----:B------:R-:W-:Y:S01]  /*189a0*/  IMAD.MOV.U32 R30, RZ, RZ, 0x1c1f ;  /* 0x00001c1fff1e7424 */ /* 0x000fe200078e00ff */
[----:B------:R-:W-:Y:S02]  /*189b0*/  MOV R3, 0x189d0 ;  /* 0x000189d000037802 */ /* 0x000fe40000000f00 */
[----:B-12---:R-:W-:Y:S05]  /*189c0*/  CALL.REL.NOINC `($__internal_87_$__cuda_sm70_shflsync_idx_p) ;  /* 0x00000b0000007944 */ /* 0x006fea0003c00000 */
[----:B------:R-:W-:Y:S01]  /*189d0*/  MOV R0, R30 ;  /* 0x0000001e00007202 */ /* 0x000fe20000000f00 */
[----:B------:R-:W-:Y:S05]  /*189e0*/  BRA `(.L_x_5330) ;  /* 0xffffad3000007947 */ /* 0x000fea000383ffff */
.L_x_5254:
[----:B------:R-:W-:Y:S01]  /*189f0*/  IMAD.MOV.U32 R31, RZ, RZ, R5 ;  /* 0x000000ffff1f7224 */ /* 0x000fe200078e0005 */
[----:B----4-:R-:W-:Y:S01]  /*18a00*/  MOV R2, 0x1 ;  /* 0x0000000100027802 */ /* 0x010fe20000000f00 */
[----:B------:R-:W-:Y:S01]  /*18a10*/  IMAD.MOV.U32 R30, RZ, RZ, 0x1c1f ;  /* 0x00001c1fff1e7424 */ /* 0x000fe200078e00ff */
[----:B------:R-:W-:-:S02]  /*18a20*/  MOV R3, 0x18a40 ;  /* 0x00018a4000037802 */ /* 0x000fc40000000f00 */
[----:B-123--:R-:W-:Y:S05]  /*18a30*/  CALL.REL.NOINC `($__internal_87_$__cuda_sm70_shflsync_idx_p) ;  /* 0x00000a9000007944 */ /* 0x00efea0003c00000 */
        /* <DEDUP_REMOVED lines=8> */
.L_x_5258:
[----:B------:R-:W-:Y:S01]  /*18ac0*/  IMAD.MOV.U32 R31, RZ, RZ, R9 ;  /* 0x000000ffff1f7224 */ /* 0x000fe200078e0009 */
[----:B------:R-:W-:Y:S01]  /*18ad0*/  MOV R2, RZ ;  /* 0x000000ff00027202 */ /* 0x000fe20000000f00 */
[----:B------:R-:W-:Y:S01]  /*18ae0*/  IMAD.MOV.U32 R30, RZ, RZ, 0x181f ;  /* 0x0000181fff1e7424 */ /* 0x000fe200078e00ff */
[----:B------:R-:W-:Y:S02]  /*18af0*/  MOV R3, 0x18b10 ;  /* 0x00018b1000037802 */ /* 0x000fe40000000f00 */
[----:B------:R-:W-:Y:S05]  /*18b00*/  CALL.REL.NOINC `($__internal_87_$__cuda_sm70_shflsync_idx_p) ;  /* 0x000009c000007944 */ /* 0x000fea0003c00000 */
[----:B------:R-:W-:Y:S01]  /*18b10*/  MOV R8, R30 ;  /* 0x0000001e00087202 */ /* 0x000fe20000000f00 */
[----:B------:R-:W-:Y:S05]  /*18b20*/  BRA `(.L_x_5332) ;  /* 0xffffc33000007947 */ /* 0x000fea000383ffff */
.L_x_5259:
[----:B------:R-:W-:Y:S01]  /*18b30*/  IMAD.MOV.U32 R31, RZ, RZ, R12 ;  /* 0x000000ffff1f7224 */ /* 0x000fe200078e000c */
[----:B------:R-:W-:Y:S01]  /*18b40*/  MOV R2, RZ ;  /* 0x000000ff00027202 */ /* 0x000fe20000000f00 */
[----:B------:R-:W-:Y:S01]  /*18b50*/  IMAD.MOV.U32 R30, RZ, RZ, 0x181f ;  /* 0x0000181fff1e7424 */ /* 0x000fe200078e00ff */
[----:B------:R-:W-:Y:S02]  /*18b60*/  MOV R3, 0x18b80 ;  /* 0x00018b8000037802 */ /* 0x000fe40000000f00 */
[----:B-12---:R-:W-:Y:S05]  /*18b70*/  CALL.REL.NOINC `($__internal_87_$__cuda_sm70_shflsync_idx_p) ;  /* 0x0000095000007944 */ /* 0x006fea0003c00000 */
[----:B------:R-:W-:Y:S01]  /*18b80*/  MOV R0, R30 ;  /* 0x0000001e00007202 */ /* 0x000fe20000000f00 */
[----:B------:R-:W-:Y:S05]  /*18b90*/  BRA `(.L_x_5333) ;  /* 0xffffc2e000007947 */ /* 0x000fea000383ffff */
.L_x_5262:
        /* <DEDUP_REMOVED lines=13> */
.L_x_5265:
[----:B------:R-:W-:Y:S01]  /*18c70*/  IMAD.MOV.U32 R31, RZ, RZ, R9 ;  /* 0x000000ffff1f7224 */ /* 0x000fe200078e0009 */
[----:B-1----:R-:W-:Y:S01]  /*18c80*/  MOV R2, 0x2 ;  /* 0x0000000200027802 */ /* 0x002fe20000000f00 */
[----:B------:R-:W-:Y:S01]  /*18c90*/  IMAD.MOV.U32 R30, RZ, RZ, 0x181f ;  /* 0x0000181fff1e7424 */ /* 0x000fe200078e00ff */
[----:B------:R-:W-:Y:S02]  /*18ca0*/  MOV R3, 0x18cc0 ;  /* 0x00018cc000037802 */ /* 0x000fe40000000f00 */
[----:B--234-:R-:W-:Y:S05]  /*18cb0*/  CALL.REL.NOINC `($__internal_87_$__cuda_sm70_shflsync_idx_p) ;  /* 0x0000081000007944 */ /* 0x01cfea0003c00000 */
[----:B------:R-:W-:Y:S01]  /*18cc0*/  MOV R8, R30 ;  /* 0x0000001e00087202 */ /* 0x000fe20000000f00 */
[----:B------:R-:W-:Y:S05]  /*18cd0*/  BRA `(.L_x_5335) ;  /* 0xffffc48000007947 */ /* 0x000fea000383ffff */
.L_x_5266:
[----:B------:R-:W-:Y:S01]  /*18ce0*/  IMAD.MOV.U32 R31, RZ, RZ, R12 ;  /* 0x000000ffff1f7224 */ /* 0x000fe200078e000c */
[----:B------:R-:W-:Y:S01]  /*18cf0*/  MOV R2, 0x2 ;  /* 0x0000000200027802 */ /* 0x000fe20000000f00 */
[----:B------:R-:W-:Y:S01]  /*18d00*/  IMAD.MOV.U32 R30, RZ, RZ, 0x181f ;  /* 0x0000181fff1e7424 */ /* 0x000fe200078e00ff */
[----:B------:R-:W-:Y:S02]  /*18d10*/  MOV R3, 0x18d30 ;  /* 0x00018d3000037802 */ /* 0x000fe40000000f00 */
[----:B-1234-:R-:W-:Y:S05]  /*18d20*/  CALL.REL.NOINC `($__internal_87_$__cuda_sm70_shflsync_idx_p) ;  /* 0x000007a000007944 */ /* 0x01efea0003c00000 */
[----:B------:R-:W-:Y:S01]  /*18d30*/  MOV R0, R30 ;  /* 0x0000001e00007202 */ /* 0x000fe20000000f00 */
[----:B------:R-:W-:Y:S05]  /*18d40*/  BRA `(.L_x_5336) ;  /* 0xffffc43000007947 */ /* 0x000fea000383ffff */
.L_x_5269:
[----:B------:R-:W-:Y:S01]  /*18d50*/  IMAD.MOV.U32 R31, RZ, RZ, R9 ;  /* 0x000000ffff1f7224 */ /* 0x000fe200078e0009 */
[----:B-1----:R-:W-:Y:S01]  /*18d60*/  MOV R2, 0x3 ;  /* 0x0000000300027802 */ /* 0x002fe20000000f00 */
[----:B------:R-:W-:Y:S01]  /*18d70*/  IMAD.MOV.U32 R30, RZ, RZ, 0x181f ;  /* 0x0000181fff1e7424 */ /* 0x000fe200078e00ff */
[----:B------:R-:W-:-:S02]  /*18d80*/  MOV R3, 0x18da0 ;  /* 0x00018da000037802 */ /* 0x000fc40000000f00 */
[----:B--234-:R-:W-:Y:S05]  /*18d90*/  CALL.REL.NOINC `($__internal_87_$__cuda_sm70_shflsync_idx_p) ;  /* 0x0000073000007944 */ /* 0x01cfea0003c00000 */
        /* <DEDUP_REMOVED lines=8> */
.L_x_5271:
[----:B------:R-:W-:Y:S01]  /*18e20*/  IMAD.MOV.U32 R31, RZ, RZ, R82 ;  /* 0x000000ffff1f7224 */ /* 0x000fe200078e0052 */
[----:B------:R-:W-:Y:S01]  /*18e30*/  MOV R2, RZ ;  /* 0x000000ff00027202 */ /* 0x000fe20000000f00 */
[----:B------:R-:W-:Y:S01]  /*18e40*/  IMAD.MOV.U32 R30, RZ, RZ, 0x1f ;  /* 0x0000001fff1e7424 */ /* 0x000fe200078e00ff */
[----:B------:R-:W-:Y:S02]  /*18e50*/  MOV R3, 0x18e70 ;  /* 0x00018e7000037802 */ /* 0x000fe40000000f00 */
[----:B-123--:R-:W-:Y:S05]  /*18e60*/  CALL.REL.NOINC `($__internal_87_$__cuda_sm70_shflsync_idx_p) ;  /* 0x0000066000007944 */ /* 0x00efea0003c00000 */
[----:B------:R-:W-:Y:S01]  /*18e70*/  MOV R9, R30 ;  /* 0x0000001e00097202 */ /* 0x000fe20000000f00 */
[----:B------:R-:W-:Y:S05]  /*18e80*/  BRA `(.L_x_5338) ;  /* 0xffffc66000007947 */ /* 0x000fea000383ffff */
.L_x_5272:
[----:B------:R-:W-:Y:S01]  /*18e90*/  IMAD.MOV.U32 R31, RZ, RZ, R82 ;  /* 0x000000ffff1f7224 */ /* 0x000fe200078e0052 */
[----:B------:R-:W-:Y:S01]  /*18ea0*/  MOV R2, 0x1 ;  /* 0x0000000100027802 */ /* 0x000fe20000000f00 */
[----:B------:R-:W-:Y:S01]  /*18eb0*/  IMAD.MOV.U32 R30, RZ, RZ, 0x1f ;  /* 0x0000001fff1e7424 */ /* 0x000fe200078e00ff */
[----:B------:R-:W-:Y:S02]  /*18ec0*/  MOV R3, 0x18ee0 ;  /* 0x00018ee000037802 */ /* 0x000fe40000000f00 */
[----:B-123--:R-:W-:Y:S05]  /*18ed0*/  CALL.REL.NOINC `($__internal_87_$__cuda_sm70_shflsync_idx_p) ;  /* 0x000005f000007944 */ /* 0x00efea0003c00000 */
[----:B------:R-:W-:Y:S01]  /*18ee0*/  MOV R8, R30 ;  /* 0x0000001e00087202 */ /* 0x000fe20000000f00 */
[----:B------:R-:W-:Y:S05]  /*18ef0*/  BRA `(.L_x_5339) ;  /* 0xffffc61000007947 */ /* 0x000fea000383ffff */
.L_x_5273:
[----:B------:R-:W-:Y:S02]  /*18f00*/  MOV R2, 0x1 ;  /* 0x0000000100027802 */ /* 0x000fe40000000f00 */
[----:B------:R-:W-:-:S02]  /*18f10*/  MOV R3, 0x18f30 ;  /* 0x00018f3000037802 */ /* 0x000fc40000000f00 */
[----:B--234-:R-:W-:Y:S05]  /*18f20*/  CALL.REL.NOINC `($__internal_88_$__cuda_sm70_shflsync_up_p) ;  /* 0x0000060000007944 */ /* 0x01cfea0003c00000 */
[----:B------:R-:W-:Y:S05]  /*18f30*/  BRA `(.L_x_5340) ;  /* 0xffffc6f000007947 */ /* 0x000fea000383ffff */
.L_x_5274:
[----:B------:R-:W-:Y:S02]  /*18f40*/  MOV R2, 0x2 ;  /* 0x0000000200027802 */ /* 0x000fe40000000f00 */
[----:B------:R-:W-:-:S02]  /*18f50*/  MOV R3, 0x18f70 ;  /* 0x00018f7000037802 */ /* 0x000fc40000000f00 */
[----:B--23--:R-:W-:Y:S05]  /*18f60*/  CALL.REL.NOINC `($__internal_88_$__cuda_sm70_shflsync_up_p) ;  /* 0x000005c000007944 */ /* 0x00cfea0003c00000 */
        /* <DEDUP_REMOVED lines=24> */
.L_x_5278:
[----:B------:R-:W-:Y:S02]  /*190f0*/  MOV R2, 0x1 ;  /* 0x0000000100027802 */ /* 0x000fe40000000f00 */
[----:B------:R-:W-:Y:S02]  /*19100*/  MOV R3, 0x19120 ;  /* 0x0001912000037802 */ /* 0x000fe40000000f00 */
[----:B------:R-:W-:Y:S05]  /*19110*/  CALL.REL.NOINC `($__internal_88_$__cuda_sm70_shflsync_up_p) ;  /* 0x0000041000007944 */ /* 0x000fea0003c00000 */
[----:B------:R-:W-:Y:S01]  /*19120*/  MOV R2, R4 ;  /* 0x0000000400027202 */ /* 0x000fe20000000f00 */
[----:B------:R-:W-:Y:S05]  /*19130*/  BRA `(.L_x_5342) ;  /* 0xffffc74000007947 */ /* 0x000fea000383ffff */
.L_x_5279:
[----:B------:R-:W-:Y:S02]  /*19140*/  MOV R2, 0x2 ;  /* 0x0000000200027802 */ /* 0x000fe40000000f00 */
[----:B------:R-:W-:Y:S02]  /*19150*/  MOV R3, 0x19170 ;  /* 0x0001917000037802 */ /* 0x000fe40000000f00 */
        /* <DEDUP_REMOVED lines=25> */
.L_x_5281:
[----:B------:R-:W-:Y:S02]  /*192f0*/  SEL R0, RZ, 0x1, P0 ;  /* 0x00000001ff007807 */ /* 0x000fe40000000000 */
[----:B------:R-:W-:Y:S02]  /*19300*/  MOV R2, 0x19320 ;  /* 0x0001932000027802 */ /* 0x000fe40000000f00 */
[----:B-1----:R-:W-:Y:S05]  /*19310*/  CALL.REL.NOINC `($__internal_89_$__cuda_sm70_votesync_ballot) ;  /* 0x0000028000007944 */ /* 0x002fea0003c00000 */
[----:B------:R-:W-:Y:S01]  /*19320*/  MOV R5, R0 ;  /* 0x0000000000057202 */ /* 0x000fe20000000f00 */
[----:B------:R-:W-:Y:S05]  /*19330*/  BRA `(.L_x_5344) ;  /* 0xffffc6d000007947 */ /* 0x000fea000383ffff */
.L_x_5282:
[----:B------:R-:W-:Y:S01]  /*19340*/  IMAD.MOV.U32 R31, RZ, RZ, R6 ;  /* 0x000000ffff1f7224 */ /* 0x000fe200078e0006 */
[----:B------:R-:W-:Y:S01]  /*19350*/  MOV R2, R0 ;  /* 0x0000000000027202 */ /* 0x000fe20000000f00 */
[----:B------:R-:W-:Y:S01]  /*19360*/  IMAD.MOV.U32 R30, RZ, RZ, 0x1f ;  /* 0x0000001fff1e7424 */ /* 0x000fe200078e00ff */
[----:B------:R-:W-:Y:S02]  /*19370*/  MOV R3, 0x19390 ;  /* 0x0001939000037802 */ /* 0x000fe40000000f00 */
[----:B-1----:R-:W-:Y:S05]  /*19380*/  CALL.REL.NOINC `($__internal_87_$__cuda_sm70_shflsync_idx_p) ;  /* 0x0000014000007944 */ /* 0x002fea0003c00000 */
[----:B------:R-:W-:Y:S01]  /*19390*/  IMAD.MOV.U32 R10, RZ, RZ, R30 ;  /* 0x000000ffff0a7224 */ /* 0x000fe200078e001e */
[----:B------:R-:W-:Y:S01]  /*193a0*/  MOV R2, R0 ;  /* 0x0000000000027202 */ /* 0x000fe20000000f00 */
[----:B------:R-:W-:Y:S01]  /*193b0*/  IMAD.MOV.U32 R31, RZ, RZ, R7 ;  /* 0x000000ffff1f7224 */ /* 0x000fe200078e0007 */
[----:B------:R-:W-:-:S02]  /*193c0*/  MOV R30, 0x1f ;  /* 0x0000001f001e7802 */ /* 0x000fc40000000f00 */
[----:B------:R-:W-:Y:S02]  /*193d0*/  MOV R3, 0x193f0 ;  /* 0x000193f000037802 */ /* 0x000fe40000000f00 */
[----:B------:R-:W-:Y:S05]  /*193e0*/  CALL.REL.NOINC `($__internal_87_$__cuda_sm70_shflsync_idx_p) ;  /* 0x000000e000007944 */ /* 0x000fea0003c00000 */
[----:B------:R-:W-:Y:S01]  /*193f0*/  MOV R7, R30 ;  /* 0x0000001e00077202 */ /* 0x000fe20000000f00 */
[----:B------:R-:W-:Y:S05]  /*19400*/  BRA `(.L_x_5345) ;  /* 0xffffc65000007947 */ /* 0x000fea000383ffff */
.L_x_5285:
[----:B------:R-:W-:Y:S01]  /*19410*/  IMAD.MOV.U32 R31, RZ, RZ, R4 ;  /* 0x000000ffff1f7224 */ /* 0x000fe200078e0004 */
[----:B------:R-:W-:Y:S01]  /*19420*/  MOV R2, R0 ;  /* 0x0000000000027202 */ /* 0x000fe20000000f00 */
[----:B------:R-:W-:Y:S01]  /*19430*/  IMAD.MOV.U32 R30, RZ, RZ, 0x1f ;  /* 0x0000001fff1e7424 */ /* 0x000fe200078e00ff */
[----:B------:R-:W-:Y:S02]  /*19440*/  MOV R3, 0x19460 ;  /* 0x0001946000037802 */ /* 0x000fe40000000f00 */
[----:B-1-34-:R-:W-:Y:S05]  /*19450*/  CALL.REL.NOINC `($__internal_87_$__cuda_sm70_shflsync_idx_p) ;  /* 0x0000007000007944 */ /* 0x01afea0003c00000 */
[----:B------:R-:W-:Y:S01]  /*19460*/  MOV R11, R30 ;  /* 0x0000001e000b7202 */ /* 0x000fe20000000f00 */
[----:B------:R-:W-:Y:S05]  /*19470*/  BRA `(.L_x_5284) ;  /* 0xffffc64000007947 */ /* 0x000fea000383ffff */
        .weak           $__internal_86_$__cuda_sm70_shflsync_bfly_p
        .type           $__internal_86_$__cuda_sm70_shflsync_bfly_p,@function
        .size           $__internal_86_$__cuda_sm70_shflsync_bfly_p,($__internal_87_$__cuda_sm70_shflsync_idx_p - $__internal_86_$__cuda_sm70_shflsync_bfly_p)
$__internal_86_$__cuda_sm70_shflsync_bfly_p:
[----:B------:R-:W-:Y:S04]  /*19480*/  WARPSYNC R192 ;  /* 0x000000c000007348 */ /* 0x000fe80003800000 */
[----:B------:R1:W2:Y:S02]  /*19490*/  SHFL.BFLY PT, R136, R2, R136, R209 ;  /* 0x0c00008802887389 */ /* 0x0002a400000e00d1 */
[----:B-1----:R-:W-:-:S02]  /*194a0*/  MOV R2, R3 ;  /* 0x0000000300027202 */ /* 0x002fc40000000f00 */
[----:B------:R-:W-:-:S04]  /*194b0*/  MOV R3, 0x0 ;  /* 0x0000000000037802 */ /* 0x000fc80000000f00 */
[----:B--2---:R-:W-:Y:S05]  /*194c0*/  RET.REL.NODEC R2 `(_ZN7cutlass13device_kernelIN5flash19enable_sm80_to_sm89INS1_16FlashAttnFwdSm80INS1_25CollectiveMainloopFwdSm80ILi8ELi2ELb0EN4cute5tupleIJNS5_1CILi128EEENS7_ILi64EEENS7_ILi192EEEEEELi192ENS_10bfloat16_tEfNS_4arch4Sm80ELb0ELb1ELb0ELb1ELb1ELb0ELb1ELb1EEENS1_21CollectiveEpilogueFwdINS6_IJS8_SA_S9_EEENS6_IJNS7_ILi1EEESI_SI_EEESC_SE_Li256ELb1ELb1ELb1ELb0EEENS1_36VarlenDynamicPersistentTileSchedulerILi128ELi64ELi256ELi256ELb1ELb1ELb0ELb1ELb0ELb1EEEEEEEEEvNT_6ParamsE) ;  /* 0xfffe6b3002007950 */ /* 0x004fea0003c3ffff */
        .weak           $__internal_87_$__cuda_sm70_shflsync_idx_p
        .type           $__internal_87_$__cuda_sm70_shflsync_idx_p,@function
        .size           $__internal_87_$__cuda_sm70_shflsync_idx_p,($__internal_88_$__cuda_sm70_shflsync_up_p - $__internal_87_$__cuda_sm70_shflsync_idx_p)
$__internal_87_$__cuda_sm70_shflsync_idx_p:
[----:B------:R-:W-:-:S04]  /*194d0*/  MOV R179, 0xffffffff ;  /* 0xffffffff00b37802 */ /* 0x000fc80000000f00 */
[----:B------:R-:W-:Y:S04]  /*194e0*/  WARPSYNC R179 ;  /* 0x000000b300007348 */ /* 0x000fe80003800000 */
[----:B------:R1:W2:Y:S02]  /*194f0*/  SHFL.IDX PT, R30, R31, R2, R30 ;  /* 0x000000021f1e7389 */ /* 0x0002a400000e001e */
[----:B-1----:R-:W-:Y:S02]  /*19500*/  MOV R2, R3 ;  /* 0x0000000300027202 */ /* 0x002fe40000000f00 */
[----:B------:R-:W-:-:S04]  /*19510*/  MOV R3, 0x0 ;  /* 0x0000000000037802 */ /* 0x000fc80000000f00 */
[----:B--2---:R-:W-:Y:S05]  /*19520*/  RET.REL.NODEC R2 `(_ZN7cutlass13device_kernelIN5flash19enable_sm80_to_sm89INS1_16FlashAttnFwdSm80INS1_25CollectiveMainloopFwdSm80ILi8ELi2ELb0EN4cute5tupleIJNS5_1CILi128EEENS7_ILi64EEENS7_ILi192EEEEEELi192ENS_10bfloat16_tEfNS_4arch4Sm80ELb0ELb1ELb0ELb1ELb1ELb0ELb1ELb1EEENS1_21CollectiveEpilogueFwdINS6_IJS8_SA_S9_EEENS6_IJNS7_ILi1EEESI_SI_EEESC_SE_Li256ELb1ELb1ELb1ELb0EEENS1_36VarlenDynamicPersistentTileSchedulerILi128ELi64ELi256ELi256ELb1ELb1ELb0ELb1ELb0ELb1EEEEEEEEEvNT_6ParamsE) ;  /* 0xfffe6ad002007950 */ /* 0x004fea0003c3ffff */
        .weak           $__internal_88_$__cuda_sm70_shflsync_up_p
        .type           $__internal_88_$__cuda_sm70_shflsync_up_p,@function
        .size           $__internal_88_$__cuda_sm70_shflsync_up_p,($__internal_89_$__cuda_sm70_votesync_ballot - $__internal_88_$__cuda_sm70_shflsync_up_p)
$__internal_88_$__cuda_sm70_shflsync_up_p:
[----:B------:R-:W-:Y:S02]  /*19530*/  IMAD.MOV.U32 R4, RZ, RZ, RZ ;  /* 0x000000ffff047224 */ /* 0x000fe400078e00ff */
[----:B------:R-:W-:-:S04]  /*19540*/  IMAD.MOV.U32 R10, RZ, RZ, -0x1 ;  /* 0xffffffffff0a7424 */ /* 0x000fc800078e00ff */
[----:B------:R-:W-:Y:S04]  /*19550*/  WARPSYNC R10 ;  /* 0x0000000a00007348 */ /* 0x000fe80003800000 */
[----:B------:R1:W2:Y:S02]  /*19560*/  SHFL.UP PT, R4, R0, R2, R4 ;  /* 0x0400000200047389 */ /* 0x0002a400000e0004 */
[----:B-1----:R-:W-:Y:S02]  /*19570*/  MOV R2, R3 ;  /* 0x0000000300027202 */ /* 0x002fe40000000f00 */
[----:B------:R-:W-:-:S04]  /*19580*/  MOV R3, 0x0 ;  /* 0x0000000000037802 */ /* 0x000fc80000000f00 */
[----:B--2---:R-:W-:Y:S05]  /*19590*/  RET.REL.NODEC R2 `(_ZN7cutlass13device_kernelIN5flash19enable_sm80_to_sm89INS1_16FlashAttnFwdSm80INS1_25CollectiveMainloopFwdSm80ILi8ELi2ELb0EN4cute5tupleIJNS5_1CILi128EEENS7_ILi64EEENS7_ILi192EEEEEELi192ENS_10bfloat16_tEfNS_4arch4Sm80ELb0ELb1ELb0ELb1ELb1ELb0ELb1ELb1EEENS1_21CollectiveEpilogueFwdINS6_IJS8_SA_S9_EEENS6_IJNS7_ILi1EEESI_SI_EEESC_SE_Li256ELb1ELb1ELb1ELb0EEENS1_36VarlenDynamicPersistentTileSchedulerILi128ELi64ELi256ELi256ELb1ELb1ELb0ELb1ELb0ELb1EEEEEEEEEvNT_6ParamsE) ;  /* 0xfffe6a6002007950 */ /* 0x004fea0003c3ffff */
        .weak           $__internal_89_$__cuda_sm70_votesync_ballot
        .type           $__internal_89_$__cuda_sm70_votesync_ballot,@function
        .size           $__internal_89_$__cuda_sm70_votesync_ballot,(.L_x_6330 - $__internal_89_$__cuda_sm70_votesync_ballot)
$__internal_89_$__cuda_sm70_votesync_ballot:
[----:B------:R-:W-:Y:S01]  /*195a0*/  ISETP.NE.U32.AND P0, PT, R0, 0x1, PT ;  /* 0x000000010000780c */ /* 0x000fe20003f05070 */
[----:B------:R-:W-:-:S04]  /*195b0*/  IMAD.MOV.U32 R3, RZ, RZ, -0x1 ;  /* 0xffffffffff037424 */ /* 0x000fc800078e00ff */
[----:B------:R-:W-:Y:S08]  /*195c0*/  WARPSYNC R3 ;  /* 0x0000000300007348 */ /* 0x000ff00003800000 */
[----:B------:R-:W-:-:S04]  /*195d0*/  VOTE.ANY R0, PT, !P0 ;  /* 0x0000000000007806 */ /* 0x000fc800040e0100 */
[----:B------:R-:W-:Y:S01]  /*195e0*/  LOP3.LUT R0, R0, R3, RZ, 0xc0, !PT ;  /* 0x0000000300007212 */ /* 0x000fe200078ec0ff */
[----:B------:R-:W-:-:S04]  /*195f0*/  IMAD.MOV.U32 R3, RZ, RZ, 0x0 ;  /* 0x00000000ff037424 */ /* 0x000fc800078e00ff */
[----:B------:R-:W-:Y:S05]  /*19600*/  RET.REL.NODEC R2 `(_ZN7cutlass13device_kernelIN5flash19enable_sm80_to_sm89INS1_16FlashAttnFwdSm80INS1_25CollectiveMainloopFwdSm80ILi8ELi2ELb0EN4cute5tupleIJNS5_1CILi128EEENS7_ILi64EEENS7_ILi192EEEEEELi192ENS_10bfloat16_tEfNS_4arch4Sm80ELb0ELb1ELb0ELb1ELb1ELb0ELb1ELb1EEENS1_21CollectiveEpilogueFwdINS6_IJS8_SA_S9_EEENS6_IJNS7_ILi1EEESI_SI_EEESC_SE_Li256ELb1ELb1ELb1ELb0EEENS1_36VarlenDynamicPersistentTileSchedulerILi128ELi64ELi256ELi256ELb1ELb1ELb0ELb1ELb0ELb1EEEEEEEEEvNT_6ParamsE) ;  /* 0xfffe69f002007950 */ /* 0x000fea0003c3ffff */
.L_x_5346:
        /* <DEDUP_REMOVED lines=15> */
.L_x_6330:


//--------------------- .text._ZN7cutlass13device_kernelIN5flash19enable_sm80_to_sm89INS1_16FlashAttnFwdSm80INS1_25CollectiveMainloopFwdSm80ILi8ELi2ELb0EN4cute5tupleIJNS5_1CILi128EEENS7_ILi64EEENS7_ILi192EEEEEELi192ENS_10bfloat16_tEfNS_4arch4Sm80ELb0ELb1ELb0ELb1ELb1ELb1ELb1ELb1EEENS1_21CollectiveEpilogueFwdINS6_IJS8_SA_S9_EEENS6_IJNS7_ILi1EEESI_SI_EEESC_SE_Li256ELb1ELb1ELb1ELb0EEENS1_36VarlenDynamicPersistentTileSchedulerILi128ELi64ELi256ELi256ELb1ELb1ELb0ELb1ELb0ELb1EEEEEEEEEvNT_6ParamsE --------------------------
	.section	.text._ZN7cutlass13device_kernelIN5flash19enable_sm80_to_sm89INS1_16FlashAttnFwdSm80INS1_25CollectiveMainloopFwdSm80ILi8ELi2ELb0EN4cute5tupleIJNS5_1CILi128EEENS7_ILi64EEENS7_ILi192EEEEEELi192ENS_10bfloat16_tEfNS_4arch4Sm80ELb0ELb1ELb0ELb1ELb1ELb1ELb1ELb1EEENS1_21CollectiveEpilogueFwdINS6_IJS8_SA_S9_EEENS6_IJNS7_ILi1EEESI_SI_EEESC_SE_Li256ELb1ELb1ELb1ELb0EEENS1_36VarlenDynamicPersistentTileSchedulerILi128ELi64ELi256ELi256ELb1ELb1ELb0ELb1ELb0ELb1EEEEEEEEEvNT_6ParamsE,"ax",@progbits
	.sectioninfo	@"SHI_REGISTERS=255"
	.align	128
.text._ZN7cutlass13device_kernelIN5flash19enable_sm80_to_sm89INS1_16FlashAttnFwdSm80INS1_25CollectiveMainloopFwdSm80ILi8ELi2ELb0EN4cute5tupleIJNS5_1CILi128EEENS7_ILi64EEENS7_ILi192EEEEEELi192ENS_10bfloat16_tEfNS_4arch4Sm80ELb0ELb1ELb0ELb1ELb1ELb1ELb1ELb1EEENS1_21CollectiveEpilogueFwdINS6_IJS8_SA_S9_EEENS6_IJNS7_ILi1EEESI_SI_EEESC_SE_Li256ELb1ELb1ELb1ELb0EEENS1_36VarlenDynamicPersistentTileSchedulerILi128ELi64ELi256ELi256ELb1ELb1ELb0ELb1ELb0ELb1EEEEEEEEEvNT_6ParamsE:
        .type           _ZN7cutlass13device_kernelIN5flash19enable_sm80_to_sm89INS1_16FlashAttnFwdSm80INS1_25CollectiveMainloopFwdSm80ILi8ELi2ELb0EN4cute5tupleIJNS5_1CILi128EEENS7_ILi64EEENS7_ILi192EEEEEELi192ENS_10bfloat16_tEfNS_4arch4Sm80ELb0ELb1ELb0ELb1ELb1ELb1ELb1ELb1EEENS1_21CollectiveEpilogueFwdINS6_IJS8_SA_S9_EEENS6_IJNS7_ILi1EEESI_SI_EEESC_SE_Li256ELb1ELb1ELb1ELb0EEENS1_36VarlenDynamicPersistentTileSchedulerILi128ELi64ELi256ELi256ELb1ELb1ELb0ELb1ELb0ELb1EEEEEEEEEvNT_6ParamsE,@function
        .size           _ZN7cutlass13device_kernelIN5flash19enable_sm80_to_sm89INS1_16FlashAttnFwdSm80INS1_25CollectiveMainloopFwdSm80ILi8ELi2ELb0EN4cute5tupleIJNS5_1CILi128EEENS7_ILi64EEENS7_ILi192EEEEEELi192ENS_10bfloat16_tEfNS_4arch4Sm80ELb0ELb1ELb0ELb1ELb1ELb1ELb1ELb1EEENS1_21CollectiveEpilogueFwdINS6_IJS8_SA_S9_EEENS6_IJNS7_ILi1EEESI_SI_EEESC_SE_Li256ELb1ELb1ELb1ELb0EEENS1_36VarlenDynamicPersistentTileSchedulerILi128ELi64ELi256ELi256ELb1ELb1ELb0ELb1ELb0ELb1EEEEEEEEEvNT_6ParamsE,(.L_x_6335 - _ZN7cutlass13device_kernelIN5flash19enable_sm80_to_sm89INS1_16FlashAttnFwdSm80INS1_25CollectiveMainloopFwdSm80ILi8ELi2ELb0EN4cute5tupleIJNS5_1CILi128EEENS7_ILi64EEENS7_ILi192EEEEEELi192ENS_10bfloat16_tEfNS_4arch4Sm80ELb0ELb1ELb0ELb1ELb1ELb1ELb1ELb1EEENS1_21CollectiveEpilogueFwdINS6_IJS8_SA_S9_EEENS6_IJNS7_ILi1EEESI_SI_EEESC_SE_Li256ELb1ELb1ELb1ELb0EEENS1_36VarlenDynamicPersistentTileSchedulerILi128ELi64ELi256ELi256ELb1ELb1ELb0ELb1ELb0ELb1EEEEEEEEEvNT_6ParamsE)
        .other          _ZN7cutlass13device_kernelIN5flash19enable_sm80_to_sm89INS1_16FlashAttnFwdSm80INS1_25CollectiveMainloopFwdSm80ILi8ELi2ELb0EN4cute5tupleIJNS5_1CILi128EEENS7_ILi64EEENS7_ILi192EEEEEELi192ENS_10bfloat16_tEfNS_4arch4Sm80ELb0ELb1ELb0ELb1ELb1ELb1ELb1ELb1EEENS1_21CollectiveEpilogueFwdINS6_IJS8_SA_S9_EEENS6_IJNS7_ILi1EEESI_SI_EEESC_SE_Li256ELb1ELb1ELb1ELb0EEENS1_36VarlenDynamicPersistentTileSchedulerILi128ELi64ELi256ELi256ELb1ELb1ELb0ELb1ELb0ELb1EEEEEEEEEvNT_6ParamsE,@"STO_CUDA_ENTRY STV_DEFAULT"
_ZN7cutlass13device_kernelIN5flash19enable_sm80_to_sm89INS1_16FlashAttnFwdSm80INS1_25CollectiveMainloopFwdSm80ILi8ELi2ELb0EN4cute5tupleIJNS5_1CILi128EEENS7_ILi64EEENS7_ILi192EEEEEELi192ENS_10bfloat16_tEfNS_4arch4Sm80ELb0ELb1ELb0ELb1ELb1ELb1ELb1ELb1EEENS1_21CollectiveEpilogueFwdINS6_IJS8_SA_S9_EEENS6_IJNS7_ILi1EEESI_SI_EEESC_SE_Li256ELb1ELb1ELb1ELb0EEENS1_36VarlenDynamicPersistentTileSchedulerILi128ELi64ELi256ELi256ELb1ELb1ELb0ELb1ELb0ELb1EEEEEEEEEvNT_6ParamsE:
        /* <DEDUP_REMOVED lines=59> */
.L_x_5352:
        /* <DEDUP_REMOVED lines=17> */
.L_x_5563:
        /* <DEDUP_REMOVED lines=16> */
.L_x_5564:
[----:B--2---:R-:W-:-:S05]  /*05c0*/  IMAD R0, R0, c[0x0][0x538], RZ ;  /* 0x00014e0000007a24 */ /* 0x004fca00078e02ff */
[----:B------:R-:W-:-:S04]  /*05d0*/  IADD3 R6, R0, R6, RZ ;  /* 0x0000000600067210 */ /* 0x000fc80007ffe0ff */
[----:B------:R-:W-:-:S13]  /*05e0*/  ISETP.GT.AND P0, PT, R6, UR5, PT ;  /* 0x0000000506007c0c */ /* 0x000fda000bf04270 */
[----:B-1----:R-:W-:Y:S05]  /*05f0*/  @!P0 BRA `(.L_x_5352) ;  /* 0xfffffdb000008947 */ /* 0x002fea000383ffff */
.L_x_5348:
[----:B------:R-:W-:-:S05]  /*0600*/  IADD3 R10, -R0, R6, RZ ;  /* 0x00000006000a7210 */ /* 0x000fca0007ffe1ff */
[----:B------:R-:W-:-:S05]  /*0610*/  IMAD R0, R4, c[0x0][0x538], R10 ;  /* 0x00014e0004007a24 */ /* 0x000fca00078e020a */
[----:B------:R-:W-:Y:S01]  /*0620*/  ISETP.GT.AND P0, PT, R0, UR5, PT ;  /* 0x0000000500007c0c */ /* 0x000fe2000bf04270 */
[----:B------:R-:W-:-:S12]  /*0630*/  BRA.DIV ~URZ, `(.L_x_5353) ;  /* 0x0001c5627f007947 */ /* 0x000fd8000b800000 */
[----:B------:R-:W-:-:S04]  /*0640*/  VOTE.ANY R6, PT, !P0 ;  /* 0x0000000000067806 */ /* 0x000fc800040e0100 */
.L_x_5565:
[----:B------:R-:W1:Y:S02]  /*0650*/  POPC R0, R6 ;  /* 0x0000000600007309 */ /* 0x000e640000000000 */
[----:B-1----:R-:W-:Y:S01]  /*0660*/  IADD3 R227, R0, R7, RZ ;  /* 0x0000000700e37210 */ /* 0x002fe20007ffe0ff */
[----:B------:R-:W-:Y:S05]  /*0670*/  BRA.DIV ~URZ, `(.L_x_5354) ;  /* 0x0001c5727f007947 */ /* 0x000fea000b800000 */
[----:B------:R1:W2:Y:S01]  /*0680*/  SHFL.IDX PT, R12, R9, R0, 0x1f ;  /* 0x00001f00090c7589 */ /* 0x0002a200000e0000 */
[----:B------:R-:W-:-:S03]  /*0690*/  MOV R5, RZ ;  /* 0x000000ff00057202 */ /* 0x000fc60000000f00 */
[----:B------:R1:W3:Y:S04]  /*06a0*/  SHFL.IDX PT, R9, R8, R0, 0x1f ;  /* 0x00001f0008097589 */ /* 0x0002e800000e0000 */
.L_x_5566:
[----:B------:R-:W-:Y:S01]  /*06b0*/  ISETP.NE.AND P0, PT, R6, RZ, PT ;  /* 0x000000ff0600720c */ /* 0x000fe20003f05270 */
[----:B------:R-:W-:-:S12]  /*06c0*/  BSSY B0, `(.L_x_5355) ;  /* 0x0000005000007945 */ /* 0x000fd80003800000 */
[----:B------:R-:W-:Y:S05]  /*06d0*/  @!P0 BRA `(.L_x_5356) ;  /* 0x0000003000008947 */ /* 0x000fea0003800000 */
[----:B-1----:R-:W-:Y:S01]  /*06e0*/  IADD3 R0, R0, -0x1, RZ ;  /* 0xffffffff00007810 */ /* 0x002fe20007ffe0ff */
[----:B------:R-:W-:Y:S05]  /*06f0*/  BRA.DIV ~URZ, `(.L_x_5357) ;  /* 0x0001c5f27f007947 */ /* 0x000fea000b800000 */
[----:B------:R1:W4:Y:S02]  /*0700*/  SHFL.IDX PT, R5, R4, R0, 0x1f ;  /* 0x00001f0004057589 */ /* 0x00032400000e0000 */
.L_x_5356:
[----:B------:R-:W-:Y:S05]  /*0710*/  BSYNC B0 ;  /* 0x0000000000007941 */ /* 0x000fea0003800000 */
.L_x_5355:
        /* <DEDUP_REMOVED lines=67> */
.L_x_5359:
        /* <DEDUP_REMOVED lines=68> */
.L_x_5360:
[----:B------:R-:W-:Y:S05]  /*0f90*/  BSYNC B0 ;  /* 0x0000000000007941 */ /* 0x000fea0003800000 */
.L_x_5358:
[----:B------:R-:W-:-:S04]  /*0fa0*/  LOP3.LUT R0, RZ, R0, RZ, 0x33, !PT ;  /* 0x00000000ff007212 */ /* 0x000fc800078e33ff */
[----:B------:R-:W-:-:S05]  /*0fb0*/  IADD3 R0, R0, R12, RZ ;  /* 0x0000000c00007210 */ /* 0x000fca0007ffe0ff */
[----:B------:R1:W-:Y:S01]  /*0fc0*/  STL [R1+0xc4], R0 ;  /* 0x0000c40001007387 */ /* 0x0003e20000100800 */
[----:B------:R-:W-:Y:S05]  /*0fd0*/  BRA `(.L_x_5361) ;  /* 0x0000003000007947 */ /* 0x000fea0003800000 */
.L_x_5349:
[----:B------:R1:W-:Y:S01]  /*0fe0*/  STL [R1+0xc4], RZ ;  /* 0x0000c4ff01007387 */ /* 0x0003e20000100800 */
[----:B------:R-:W-:Y:S02]  /*0ff0*/  MOV R249, UR5 ;  /* 0x0000000500f97c02 */ /* 0x000fe40008000f00 */
[----:B------:R-:W-:-:S03]  /*1000*/  MOV R226, RZ ;  /* 0x000000ff00e27202 */ /* 0x000fc60000000f00 */
.L_x_5361:
        /* <DEDUP_REMOVED lines=10> */
.L_x_5347:
        /* <DEDUP_REMOVED lines=80> */
[----:B------:R-:W-:Y:S01]  /*15b0*/  LOP3.LUT R9, R9, 0x7ffffe00, R5, 0xf8, !PT ;  /* 0x7ffffe0009097812 */ /* 0x000fe200078ef805 */
[----:B------:R-:W-:Y:S01]  /*15c0*/  IMAD.IADD R5, R239, 0x1, -R2 ;  /* 0x00000001ef057824 */ /* 0x000fe200078e0a02 */
[----:B------:R-:W-:Y:S01]  /*15d0*/  LEA.HI R3, R3, R110, RZ, 0x3 ;  /* 0x0000006e03037211 */ /* 0x000fe200078f18ff */
[----:B------:R-:W-:Y:S01]  /*15e0*/  STL [R1+0xc8], R28 ;  /* 0x0000c81c01007387 */ /* 0x000fe20000100800 */
[C---:B------:R-:W-:Y:S01]  /*15f0*/  IADD3 R27, R28.reuse, 0x8, RZ ;  /* 0x000000081c1b7810 */ /* 0x040fe20007ffe0ff */
[----:B------:R-:W-:Y:S01]  /*1600*/  IMAD R4, R5, 0x8, R12 ;  /* 0x0000000805047824 */ /* 0x000fe200078e020c */
[C---:B------:R-:W-:Y:S01]  /*1610*/  IADD3 R26, R28.reuse, 0x10, RZ ;  /* 0x000000101c1a7810 */ /* 0x040fe20007ffe0ff */
[----:B------:R-:W-:Y:S01]  /*1620*/  IMAD.SHL.U32 R111, R9, 0x2, RZ ;  /* 0x00000002096f7824 */ /* 0x000fe200078e00ff */
[----:B------:R-:W-:Y:S01]  /*1630*/  LOP3.LUT R210, R3, 0xfffffff8, RZ, 0xc0, !PT ;  /* 0xfffffff803d27812 */ /* 0x000fe200078ec0ff */
[----:B------:R-:W-:Y:S01]  /*1640*/  STL [R1+0xc0], R27 ;  /* 0x0000c01b01007387 */ /* 0x000fe20000100800 */
[----:B------:R-:W-:Y:S01]  /*1650*/  SHF.R.S32.HI R3, RZ, 0x1f, R27 ;  /* 0x0000001fff037819 */ /* 0x000fe2000001141b */
[----:B------:R-:W-:Y:S01]  /*1660*/  IMAD.SHL.U32 R108, R239, 0x4, RZ ;  /* 0x00000004ef6c7824 */ /* 0x000fe200078e00ff */
[----:B------:R-:W-:Y:S01]  /*1670*/  IADD3 R25, R28, 0x18, RZ ;  /* 0x000000181c197810 */ /* 0x000fe20007ffe0ff */
[----:B------:R-:W-:Y:S01]  /*1680*/  STL [R1+0x128], R4 ;  /* 0x0001280401007387 */ /* 0x000fe20000100800 */
[----:B------:R-:W-:-:S02]  /*1690*/  SHF.R.S32.HI R5, RZ, 0x1f, R26 ;  /* 0x0000001fff057819 */ /* 0x000fc4000001141a */
[C---:B------:R-:W-:Y:S01]  /*16a0*/  IADD3 R24, R28.reuse, 0x20, RZ ;  /* 0x000000201c187810 */ /* 0x040fe20007ffe0ff */
[----:B------:R1:W-:Y:S01]  /*16b0*/  STL [R1+0x120], R3 ;  /* 0x0001200301007387 */ /* 0x0003e20000100800 */
[----:B------:R-:W-:Y:S02]  /*16c0*/  IADD3 R23, R28, 0x28, RZ ;  /* 0x000000281c177810 */ /* 0x000fe40007ffe0ff */
[----:B------:R-:W-:Y:S01]  /*16d0*/  LEA R177, R0, 0xc100, 0x1 ;  /* 0x0000c10000b17811 */ /* 0x000fe200078e08ff */
[----:B------:R2:W-:Y:S01]  /*16e0*/  STL [R1+0x11c], R5 ;  /* 0x00011c0501007387 */ /* 0x0005e20000100800 */
[----:B------:R-:W-:Y:S02]  /*16f0*/  SEL R0, R6, 0xffffffc0, !P2 ;  /* 0xffffffc006007807 */ /* 0x000fe40005000000 */
[----:B------:R-:W-:Y:S01]  /*1700*/  IADD3 R252, R28, 0x30, RZ ;  /* 0x000000301cfc7810 */ /* 0x000fe20007ffe0ff */
[----:B------:R-:W-:Y:S01]  /*1710*/  STL [R1+0xbc], R26 ;  /* 0x0000bc1a01007387 */ /* 0x000fe20000100800 */
[----:B------:R-:W-:-:S02]  /*1720*/  SHF.R.S32.HI R6, RZ, 0x1f, R24 ;  /* 0x0000001fff067819 */ /* 0x000fc40000011418 */
[C---:B------:R-:W-:Y:S01]  /*1730*/  IADD3 R20, R28.reuse, 0x48, RZ ;  /* 0x000000481c147810 */ /* 0x040fe20007ffe0ff */
        /* <DEDUP_REMOVED lines=8> */
[----:B------:R-:W-:Y:S01]  /*17c0*/  IADD3 R15, R28, 0x78, RZ ;  /* 0x000000781c0f7810 */ /* 0x000fe20007ffe0ff */
[----:B------:R-:W-:Y:S01]  /*17d0*/  STL [R1+0xb0], R23 ;  /* 0x0000b01701007387 */ /* 0x000fe20000100800 */
[----:B-1----:R-:W-:Y:S02]  /*17e0*/  SHF.R.S32.HI R3, RZ, 0x1f, R25 ;  /* 0x0000001fff037819 */ /* 0x002fe40000011419 */
[----:B------:R-:W-:Y:S01]  /*17f0*/  IADD3 R107, R106, 0x40, RZ ;  /* 0x000000406a6b7810 */ /* 0x000fe20007ffe0ff */
[----:B------:R-:W-:Y:S01]  /*1800*/  STL [R1+0xac], R22 ;  /* 0x0000ac1601007387 */ /* 0x000fe20000100800 */
[----:B--2---:R-:W-:Y:S02]  /*1810*/  SHF.R.S32.HI R5, RZ, 0x1f, R23 ;  /* 0x0000001fff057819 */ /* 0x004fe40000011417 */
[C---:B------:R-:W-:Y:S01]  /*1820*/  IADD3 R17, R28.reuse, 0x68, RZ ;  /* 0x000000681c117810 */ /* 0x040fe20007ffe0ff */
[----:B------:R1:W-:Y:S01]  /*1830*/  STL [R1+0x118], R3 ;  /* 0x0001180301007387 */ /* 0x0003e20000100800 */
[----:B------:R-:W-:-:S02]  /*1840*/  IADD3 R16, R28, 0x70, RZ ;  /* 0x000000701c107810 */ /* 0x000fc40007ffe0ff */
[----:B------:R-:W-:Y:S01]  /*1850*/  IADD3 R12, R28, 0x90, RZ ;  /* 0x000000901c0c7810 */ /* 0x000fe20007ffe0ff */
[----:B------:R2:W-:Y:S01]  /*1860*/  STL [R1+0x110], R5 ;  /* 0x0001100501007387 */ /* 0x0005e20000100800 */
[----:B------:R-:W-:Y:S02]  /*1870*/  SHF.R.S32.HI R2, RZ, 0x1f, R107 ;  /* 0x0000001fff027819 */ /* 0x000fe4000001146b */
[----:B------:R-:W-:Y:S01]  /*1880*/  SEL R176, R176, 0xffffffe0, !P1 ;  /* 0xffffffe0b0b07807 */ /* 0x000fe20004800000 */
[----:B------:R-:W-:Y:S01]  /*1890*/  STL [R1+0xa8], R21 ;  /* 0x0000a81501007387 */ /* 0x000fe20000100800 */
[----:B---3--:R-:W-:Y:S02]  /*18a0*/  SHF.R.S32.HI R6, RZ, 0x1f, R22 ;  /* 0x0000001fff067819 */ /* 0x008fe40000011416 */
[----:B------:R-:W-:Y:S01]  /*18b0*/  LEA.HI R2, R2, R107, RZ, 0x3 ;  /* 0x0000006b02027211 */ /* 0x000fe200078f18ff */
[----:B------:R-:W-:Y:S01]  /*18c0*/  STL [R1+0xa4], R20 ;  /* 0x0000a41401007387 */ /* 0x000fe20000100800 */
[----:B------:R-:W-:-:S02]  /*18d0*/  IADD3 R14, R28, 0x80, RZ ;  /* 0x000000801c0e7810 */ /* 0x000fc40007ffe0ff */
[C---:B------:R-:W-:Y:S01]  /*18e0*/  IADD3 R13, R28.reuse, 0x88, RZ ;  /* 0x000000881c0d7810 */ /* 0x040fe20007ffe0ff */
[----:B------:R3:W-:Y:S01]  /*18f0*/  STL [R1+0x10c], R6 ;  /* 0x00010c0601007387 */ /* 0x0007e20000100800 */
[----:B------:R-:W-:Y:S02]  /*1900*/  IADD3 R7, R28, 0xa8, RZ ;  /* 0x000000a81c077810 */ /* 0x000fe40007ffe0ff */
[----:B------:R-:W-:Y:S01]  /*1910*/  LEA R172, R172, 0x18100, 0x1 ;  /* 0x00018100acac7811 */ /* 0x000fe200078e08ff */
[----:B------:R-:W-:Y:S01]  /*1920*/  STL [R1+0xa0], R19 ;  /* 0x0000a01301007387 */ /* 0x000fe20000100800 */
[----:B------:R-:W-:Y:S02]  /*1930*/  LEA R178, R178, 0x100, 0x1 ;  /* 0x00000100b2b27811 */ /* 0x000fe400078e08ff */
[----:B------:R-:W-:Y:S01]  /*1940*/  LOP3.LUT R209, R2, 0xfffffff8, RZ, 0xc0, !PT ;  /* 0xfffffff802d17812 */ /* 0x000fe200078ec0ff */
[----:B------:R-:W-:Y:S01]  /*1950*/  IMAD.IADD R173, R172, 0x1, R176 ;  /* 0x00000001acad7824 */ /* 0x000fe200078e02b0 */
[----:B-1----:R-:W-:Y:S01]  /*1960*/  SHF.R.S32.HI R3, RZ, 0x1f, R252 ;  /* 0x0000001fff037819 */ /* 0x002fe200000114fc */
[----:B------:R-:W-:Y:S01]  /*1970*/  IMAD.IADD R241, R176, 0x1, R178 ;  /* 0x00000001b0f17824 */ /* 0x000fe200078e02b2 */
[----:B------:R-:W-:Y:S01]  /*1980*/  SHF.R.S32.HI R3, RZ, 0x1f, R20 ;  /* 0x0000001fff037819 */ /* 0x000fe20000011414 */
[----:B------:R-:W-:Y:S01]  /*1990*/  IMAD.IADD R179, R0, 0x1, R178 ;  /* 0x0000000100b37824 */ /* 0x000fe200078e02b2 */
[----:B--2---:R-:W-:Y:S01]  /*19a0*/  SHF.R.S32.HI R5, RZ, 0x1f, R21 ;  /* 0x0000001fff057819 */ /* 0x004fe20000011415 */
[--C-:B------:R-:W-:Y:S01]  /*19b0*/  IMAD.IADD R175, R172, 0x1, R0.reuse ;  /* 0x00000001acaf7824 */ /* 0x100fe200078e0200 */
[C---:B------:R-:W-:Y:S01]  /*19c0*/  IADD3 R2, R28.reuse, 0xb8, RZ ;  /* 0x000000b81c027810 */ /* 0x040fe20007ffe0ff */
[----:B------:R1:W-:Y:S01]  /*19d0*/  STL [R1+0x104], R3 ;  /* 0x0001040301007387 */ /* 0x0003e20000100800 */
[C---:B------:R-:W-:Y:S01]  /*19e0*/  IADD3 R9, R28.reuse, 0x98, RZ ;  /* 0x000000981c097810 */ /* 0x040fe20007ffe0ff */
[----:B------:R-:W-:Y:S01]  /*19f0*/  IMAD.IADD R174, R173, 0x1, R0 ;  /* 0x00000001adae7824 */ /* 0x000fe200078e0200 */
[C---:B------:R-:W-:Y:S01]  /*1a00*/  IADD3 R8, R28.reuse, 0xa0, RZ ;  /* 0x000000a01c087810 */ /* 0x040fe20007ffe0ff */
[----:B------:R2:W-:Y:S01]  /*1a10*/  STL [R1+0x108], R5 ;  /* 0x0001080501007387 */ /* 0x0005e20000100800 */
[----:B------:R-:W-:Y:S01]  /*1a20*/  IADD3 R4, R28, 0xb0, RZ ;  /* 0x000000b01c047810 */ /* 0x000fe20007ffe0ff */
[----:B------:R-:W-:Y:S01]  /*1a30*/  IMAD.IADD R0, R0, 0x1, R241 ;  /* 0x0000000100007824 */ /* 0x000fe200078e02f1 */
[----:B------:R-:W-:Y:S01]  /*1a40*/  IADD3 R204, R106, 0x60, RZ ;  /* 0x000000606acc7810 */ /* 0x000fe20007ffe0ff */
[----:B------:R4:W-:Y:S01]  /*1a50*/  STL [R1+0x70], R2 ;  /* 0x0000700201007387 */ /* 0x0009e20000100800 */
[----:B---3--:R-:W-:Y:S01]  /*1a60*/  SHF.R.S32.HI R6, RZ, 0x1f, R19 ;  /* 0x0000001fff067819 */ /* 0x008fe20000011413 */
[----:B------:R-:W-:Y:S01]  /*1a70*/  IMAD.IADD R247, R176, 0x1, R179 ;  /* 0x00000001b0f77824 */ /* 0x000fe200078e02b3 */
[C---:B------:R-:W-:Y:S01]  /*1a80*/  IADD3 R203, R106.reuse, 0x80, RZ ;  /* 0x000000806acb7810 */ /* 0x040fe20007ffe0ff */
[----:B------:R-:W-:Y:S01]  /*1a90*/  STL [R1+0x9c], R18 ;  /* 0x00009c1201007387 */ /* 0x000fe20000100800 */
[----:B------:R-:W-:-:S02]  /*1aa0*/  IADD3 R202, R106, 0xa0, RZ ;  /* 0x000000a06aca7810 */ /* 0x000fc40007ffe0ff */
[C---:B------:R-:W-:Y:S01]  /*1ab0*/  IADD3 R236, R234.reuse, 0x40, RZ ;  /* 0x00000040eaec7810 */ /* 0x040fe20007ffe0ff */
[----:B------:R3:W-:Y:S01]  /*1ac0*/  STL [R1+0x100], R6 ;  /* 0x0001000601007387 */ /* 0x0007e20000100800 */
[----:B------:R-:W-:Y:S02]  /*1ad0*/  IADD3 R237, R234, 0x80, RZ ;  /* 0x00000080eaed7810 */ /* 0x000fe40007ffe0ff */
[----:B------:R-:W-:Y:S01]  /*1ae0*/  SHF.R.S32.HI R235, RZ, 0x1f, R234 ;  /* 0x0000001fffeb7819 */ /* 0x000fe200000114ea */
[----:B------:R-:W-:Y:S01]  /*1af0*/  STL [R1+0x98], R17 ;  /* 0x0000981101007387 */ /* 0x000fe20000100800 */
[----:B------:R-:W-:Y:S02]  /*1b00*/  SHF.R.S32.HI R228, RZ, 0x1f, R106 ;  /* 0x0000001fffe47819 */ /* 0x000fe4000001146a */
[----:B------:R-:W-:Y:S01]  /*1b10*/  SHF.R.S32.HI R233, RZ, 0x1f, R204 ;  /* 0x0000001fffe97819 */ /* 0x000fe200000114cc */
[----:B------:R-:W-:Y:S01]  /*1b20*/  STL [R1+0x94], R16 ;  /* 0x0000941001007387 */ /* 0x000fe20000100800 */
[----:B-1----:R-:W-:-:S02]  /*1b30*/  SHF.R.S32.HI R3, RZ, 0x1f, R251 ;  /* 0x0000001fff037819 */ /* 0x002fc400000114fb */
[----:B------:R-:W-:Y:S01]  /*1b40*/  SHF.R.S32.HI R3, RZ, 0x1f, R15 ;  /* 0x0000001fff037819 */ /* 0x000fe2000001140f */
[----:B------:R-:W-:Y:S01]  /*1b50*/  STL [R1+0x90], R15 ;  /* 0x0000900f01007387 */ /* 0x000fe20000100800 */
[----:B--2---:R-:W-:Y:S02]  /*1b60*/  SHF.R.S32.HI R5, RZ, 0x1f, R18 ;  /* 0x0000001fff057819 */ /* 0x004fe40000011412 */
[----:B------:R-:W-:Y:S01]  /*1b70*/  SHF.R.S32.HI R232, RZ, 0x1f, R203 ;  /* 0x0000001fffe87819 */ /* 0x000fe200000114cb */
[----:B------:R1:W-:Y:S01]  /*1b80*/  STL [R1+0xf0], R3 ;  /* 0x0000f00301007387 */ /* 0x0003e20000100800 */
[----:B----4-:R-:W-:Y:S02]  /*1b90*/  SHF.R.S32.HI R2, RZ, 0x1f, R2 ;  /* 0x0000001fff027819 */ /* 0x010fe40000011402 */
[----:B------:R-:W-:Y:S01]  /*1ba0*/  SHF.R.S32.HI R231, RZ, 0x1f, R202 ;  /* 0x0000001fffe77819 */ /* 0x000fe200000114ca */
[----:B------:R2:W-:Y:S01]  /*1bb0*/  STL [R1+0xfc], R5 ;  /* 0x0000fc0501007387 */ /* 0x0005e20000100800 */
[----:B------:R-:W-:-:S02]  /*1bc0*/  SHF.R.S32.HI R243, RZ, 0x1f, R236 ;  /* 0x0000001ffff37819 */ /* 0x000fc400000114ec */
[----:B------:R-:W-:Y:S01]  /*1bd0*/  SHF.R.S32.HI R242, RZ, 0x1f, R237 ;  /* 0x0000001ffff27819 */ /* 0x000fe200000114ed */
[----:B------:R-:W-:Y:S01]  /*1be0*/  STL [R1+0x8c], R14 ;  /* 0x00008c0e01007387 */ /* 0x000fe20000100800 */
[----:B---3--:R-:W-:Y:S02]  /*1bf0*/  SHF.R.S32.HI R6, RZ, 0x1f, R17 ;  /* 0x0000001fff067819 */ /* 0x008fe40000011411 */
[C---:B------:R-:W-:Y:S01]  /*1c00*/  IADD3 R11, R111.reuse, 0xc100, RZ ;  /* 0x0000c1006f0b7810 */ /* 0x040fe20007ffe0ff */
[----:B------:R-:W-:Y:S01]  /*1c10*/  STL [R1+0x88], R13 ;  /* 0x0000880d01007387 */ /* 0x000fe20000100800 */
[----:B------:R-:W-:Y:S02]  /*1c20*/  IADD3 R10, R111, 0x100, RZ ;  /* 0x000001006f0a7810 */ /* 0x000fe40007ffe0ff */
[----:B------:R-:W-:Y:S01]  /*1c30*/  SHF.R.S32.HI R230, RZ, 0x1f, R210 ;  /* 0x0000001fffe67819 */ /* 0x000fe200000114d2 */
[----:B------:R3:W-:Y:S01]  /*1c40*/  STL [R1+0xf8], R6 ;  /* 0x0000f80601007387 */ /* 0x0007e20000100800 */
[----:B------:R-:W-:-:S03]  /*1c50*/  SHF.R.S32.HI R229, RZ, 0x1f, R209 ;  /* 0x0000001fffe57819 */ /* 0x000fc600000114d1 */
[----:B------:R-:W-:Y:S04]  /*1c60*/  STL [R1+0x84], R12 ;  /* 0x0000840c01007387 */ /* 0x000fe80000100800 */
[----:B------:R-:W-:Y:S01]  /*1c70*/  STL [R1+0x80], R9 ;  /* 0x0000800901007387 */ /* 0x000fe20000100800 */
[----:B-1----:R-:W-:-:S03]  /*1c80*/  SHF.R.S32.HI R3, RZ, 0x1f, R12 ;  /* 0x0000001fff037819 */ /* 0x002fc6000001140c */
[----:B------:R-:W-:Y:S01]  /*1c90*/  STL [R1+0x7c], R8 ;  /* 0x00007c0801007387 */ /* 0x000fe20000100800 */
[----:B--2---:R-:W-:-:S03]  /*1ca0*/  SHF.R.S32.HI R5, RZ, 0x1f, R16 ;  /* 0x0000001fff057819 */ /* 0x004fc60000011410 */
[----:B------:R1:W-:Y:S04]  /*1cb0*/  STL [R1+0xe4], R3 ;  /* 0x0000e40301007387 */ /* 0x0003e80000100800 */
[----:B------:R2:W-:Y:S04]  /*1cc0*/  STL [R1+0xf4], R5 ;  /* 0x0000f40501007387 */ /* 0x0005e80000100800 */
[----:B------:R-:W-:Y:S01]  /*1cd0*/  STL [R1+0x78], R7 ;  /* 0x0000780701007387 */ /* 0x000fe20000100800 */
[----:B---3--:R-:W-:-:S03]  /*1ce0*/  SHF.R.S32.HI R6, RZ, 0x1f, R14 ;  /* 0x0000001fff067819 */ /* 0x008fc6000001140e */
[----:B------:R-:W-:Y:S04]  /*1cf0*/  STL [R1+0x74], R4 ;  /* 0x0000740401007387 */ /* 0x000fe80000100800 */
[----:B------:R3:W-:Y:S04]  /*1d00*/  STL [R1+0xec], R6 ;  /* 0x0000ec0601007387 */ /* 0x0007e80000100800 */
[----:B------:R-:W-:Y:S04]  /*1d10*/  STL [R1+0xd0], R2 ;  /* 0x0000d00201007387 */ /* 0x000fe80000100800 */
[----:B------:R-:W-:Y:S01]  /*1d20*/  STL [R1+0xcc], R0 ;  /* 0x0000cc0001007387 */ /* 0x000fe20000100800 */
[----:B-1----:R-:W-:-:S02]  /*1d30*/  SHF.R.S32.HI R3, RZ, 0x1f, R7 ;  /* 0x0000001fff037819 */ /* 0x002fc40000011407 */
[----:B--2---:R-:W-:-:S03]  /*1d40*/  SHF.R.S32.HI R5, RZ, 0x1f, R13 ;  /* 0x0000001fff057819 */ /* 0x004fc6000001140d */
[----:B------:R1:W-:Y:S04]  /*1d50*/  STL [R1+0xd8], R3 ;  /* 0x0000d80301007387 */ /* 0x0003e80000100800 */
[----:B------:R2:W-:Y:S01]  /*1d60*/  STL [R1+0xe8], R5 ;  /* 0x0000e80501007387 */ /* 0x0005e20000100800 */
[----:B---3--:R-:W-:-:S05]  /*1d70*/  SHF.R.S32.HI R6, RZ, 0x1f, R9 ;  /* 0x0000001fff067819 */ /* 0x008fca0000011409 */
[----:B------:R3:W-:Y:S01]  /*1d80*/  STL [R1+0xe0], R6 ;  /* 0x0000e00601007387 */ /* 0x0007e20000100800 */
[----:B-1----:R-:W-:Y:S02]  /*1d90*/  SHF.R.S32.HI R3, RZ, 0x1f, R4 ;  /* 0x0000001fff037819 */ /* 0x002fe40000011404 */
[----:B--2---:R-:W-:-:S03]  /*1da0*/  SHF.R.S32.HI R5, RZ, 0x1f, R8 ;  /* 0x0000001fff057819 */ /* 0x004fc60000011408 */
[----:B------:R3:W-:Y:S04]  /*1db0*/  STL [R1+0xd4], R3 ;  /* 0x0000d40301007387 */ /* 0x0007e80000100800 */
[----:B------:R3:W-:Y:S02]  /*1dc0*/  STL [R1+0xdc], R5 ;  /* 0x0000dc0501007387 */ /* 0x0007e40000100800 */
.L_x_5562:
        /* <DEDUP_REMOVED lines=9> */
[----:B---3--:R-:W-:Y:S01]  /*1e60*/  IMAD.WIDE R4, R227, R18, c[0x0][0x350] ;  /* 0x0000d400e3047625 */ /* 0x008fe200078e0212 */
        /* <DEDUP_REMOVED lines=39> */
.L_x_5362:
[----:B-----5:R1:W-:Y:S01]  /*20e0*/  STL [R1+0x58], R15 ;  /* 0x0000580f01007387 */ /* 0x0203e20000100800 */
[----:B------:R-:W-:-:S04]  /*20f0*/  ISETP.NE.U32.AND P0, PT, RZ, c[0x0][0x368], PT ;  /* 0x0000da00ff007a0c */ /* 0x000fc80003f05070 */
[----:B------:R-:W-:-:S13]  /*2100*/  ISETP.NE.AND.EX P0, PT, RZ, c[0x0][0x36c], PT, P0 ;  /* 0x0000db00ff007a0c */ /* 0x000fda0003f05300 */
[----:B------:R-:W-:Y:S05]  /*2110*/  @!P0 BRA `(.L_x_5363) ;  /* 0x0000003000008947 */ /* 0x000fea0003800000 */
[----:B------:R-:W-:-:S05]  /*2120*/  IMAD.WIDE R4, R227, R18, c[0x0][0x368] ;  /* 0x0000da00e3047625 */ /* 0x000fca00078e0212 */
[----:B------:R2:W5:Y:S01]  /*2130*/  LDG.E R27, [R4.64] ;  /* 0x0000000a041b7981 */ /* 0x000562000c1e1900 */
[----:B------:R-:W-:Y:S05]  /*2140*/  BRA `(.L_x_5364) ;  /* 0x0000004000007947 */ /* 0x000fea0003800000 */
.L_x_5363:
[----:B------:R-:W-:Y:S05]  /*2150*/  @!P3 BRA `(.L_x_5364) ;  /* 0x000000300000b947 */ /* 0x000fea0003800000 */
[----:B------:R2:W4:Y:S04]  /*2160*/  LDG.E R6, [R4.64] ;  /* 0x0000000a04067981 */ /* 0x000528000c1e1900 */
[----:B--2---:R-:W4:Y:S02]  /*2170*/  LDG.E R4, [R4.64+0x4] ;  /* 0x0000040a04047981 */ /* 0x004f24000c1e1900 */
[----:B----4-:R-:W-:Y:S02]  /*2180*/  IADD3 R27, -R6, R4, RZ ;  /* 0x00000004061b7210 */ /* 0x010fe40007ffe1ff */
.L_x_5364:
        /* <DEDUP_REMOVED lines=40> */
.L_x_5367:
[----:B------:R-:W-:-:S13]  /*2410*/  ISETP.NE.AND P0, PT, R5, 0x1, PT ;  /* 0x000000010500780c */ /* 0x000fda0003f05270 */
[----:B------:R-:W-:-:S05]  /*2420*/  @P0 IMAD.HI.U32 R3, R0, c[0x0][0x330], RZ ;  /* 0x0000cc0000030a27 */ /* 0x000fca00078e00ff */
[----:B------:R-:W-:Y:S02]  /*2430*/  @P0 SHF.R.U32.HI R0, RZ, c[0x0][0x334], R3 ;  /* 0x0000cd00ff000a19 */ /* 0x000fe40000011603 */
.L_x_5368:
[----:B------:R-:W-:Y:S05]  /*2440*/  BSYNC B0 ;  /* 0x0000000000007941 */ /* 0x000fea0003800000 */
.L_x_5366:
[----:B------:R-:W-:-:S05]  /*2450*/  IMAD R0, R0, R5, c[0x0][0x32c] ;  /* 0x0000cb0000007624 */ /* 0x000fca00078e0205 */
[----:B------:R-:W-:-:S04]  /*2460*/  IMNMX R2, R2, R0, PT ;  /* 0x0000000002027217 */ /* 0x000fc80003800200 */
.L_x_5365:
        /* <DEDUP_REMOVED lines=20> */
.L_x_5371:
[----:B------:R-:W-:-:S13]  /*25b0*/  ISETP.NE.AND P0, PT, R5, 0x1, PT ;  /* 0x000000010500780c */ /* 0x000fda0003f05270 */
[----:B------:R-:W-:-:S05]  /*25c0*/  @P0 IMAD.HI.U32 R3, R0, c[0x0][0x330], RZ ;  /* 0x0000cc0000030a27 */ /* 0x000fca00078e00ff */
[----:B------:R-:W-:Y:S02]  /*25d0*/  @P0 SHF.R.U32.HI R0, RZ, c[0x0][0x334], R3 ;  /* 0x0000cd00ff000a19 */ /* 0x000fe40000011603 */
.L_x_5372:
[----:B------:R-:W-:Y:S05]  /*25e0*/  BSYNC B0 ;  /* 0x0000000000007941 */ /* 0x000fea0003800000 */
.L_x_5370:
[----:B------:R-:W-:-:S05]  /*25f0*/  IMAD R0, R0, c[0x0][0x32c], RZ ;  /* 0x0000cb0000007a24 */ /* 0x000fca00078e02ff */
[----:B------:R-:W-:-:S04]  /*2600*/  IMNMX R2, R2, R0, !PT ;  /* 0x0000000002027217 */ /* 0x000fc80007800200 */
.L_x_5369:
[----:B------:R-:W-:Y:S01]  /*2610*/  SHF.R.S32.HI R6, RZ, 0x1f, R2 ;  /* 0x0000001fff067819 */ /* 0x000fe20000011402 */
[----:B------:R-:W-:Y:S01]  /*2620*/  BSSY B0, `(.L_x_5373) ;  /* 0x0000028000007945 */ /* 0x000fe20003800000 */
[----:B------:R-:W-:Y:S02]  /*2630*/  LOP3.LUT R250, R9, 0xff, RZ, 0xc0, !PT ;  /* 0x000000ff09fa7812 */ /* 0x000fe400078ec0ff */
[----:B------:R-:W-:Y:S01]  /*2640*/  LEA.HI R6, R6, R2, RZ, 0x6 ;  /* 0x0000000206067211 */ /* 0x000fe200078f30ff */
[----:B------:R-:W-:Y:S01]  /*2650*/  IMAD.MOV.U32 R2, RZ, RZ, RZ ;  /* 0x000000ffff027224 */ /* 0x000fe200078e00ff */
[----:B------:R-:W-:Y:S02]  /*2660*/  SHF.R.U32.HI R248, RZ, 0x10, R9 ;  /* 0x00000010fff87819 */ /* 0x000fe40000011609 */
        /* <DEDUP_REMOVED lines=35> */
.L_x_5374:
[----:B------:R-:W-:Y:S05]  /*28a0*/  BSYNC B0 ;  /* 0x0000000000007941 */ /* 0x000fea0003800000 */
.L_x_5373:
        /* <DEDUP_REMOVED lines=115> */
[----:B------:R-:W-:Y:S01]  /*2fe0*/  LOP3.LUT R84, R84, 0x1c0, RZ, 0xc0, !PT ;  /* 0x000001c054547812 */ /* 0x000fe200078ec0ff */
[----:B------:R-:W-:Y:S01]  /*2ff0*/  @!PT LDS RZ, [RZ] ;  /* 0x00000000fffff984 */ /* 0x000fe20000000800 */
[----:B------:R-:W-:Y:S01]  /*3000*/  @!PT LDS RZ, [RZ] ;  /* 0x00000000fffff984 */ /* 0x000fe20000000800 */
[----:B------:R-:W-:Y:S01]  /*3010*/  @!PT LDS RZ, [RZ] ;  /* 0x00000000fffff984 */ /* 0x000fe20000000800 */
[----:B------:R1:W-:Y:S01]  /*3020*/  @P2 LDGSTS.E.BYPASS.LTC128B.128 [R111+0xc100], [R14.64], !P4 ;  /* 0x0c1000000e6f2fae */ /* 0x0003e2000e101d4a */
[----:B------:R-:W-:Y:S02]  /*3030*/  IMAD.SHL.U32 R32, R244, 0x200, RZ ;  /* 0x00000200f4207824 */ /* 0x000fe400078e00ff */
[----:B------:R-:W-:Y:S01]  /*3040*/  SHF.R.U32.HI R85, RZ, 0x3, R84 ;  /* 0x00000003ff557819 */ /* 0x000fe20000011654 */
[----:B------:R1:W-:Y:S01]  /*3050*/  @P2 LDGSTS.E.BYPASS.LTC128B.128 [R111+0xe100], [R14.64+0x80], !P6 ;  /* 0x0e1000800e6f2fae */ /* 0x0003e2000f101d4a */
[----:B------:R-:W-:Y:S02]  /*3060*/  IMAD.MOV.U32 R147, RZ, RZ, c[0x0][0x280] ;  /* 0x0000a000ff937624 */ /* 0x000fe400078e00ff */
[----:B------:R-:W-:Y:S02]  /*3070*/  IMAD.MOV.U32 R146, RZ, RZ, c[0x0][0x290] ;  /* 0x0000a400ff927624 */ /* 0x000fe400078e00ff */
[----:B------:R-:W-:Y:S01]  /*3080*/  IMAD.WIDE.U32 R86, R129, c[0x0][0x1e8], RZ ;  /* 0x00007a0081567a25 */ /* 0x000fe200078e00ff */
[----:B------:R-:W-:-:S02]  /*3090*/  SHF.L.U64.HI R138, R147, R29, c[0x0][0x284] ;  /* 0x0000a100938a7619 */ /* 0x000fc4000001021d */
[----:B------:R-:W-:Y:S01]  /*30a0*/  SHF.L.U64.HI R137, R146, R29, c[0x0][0x294] ;  /* 0x0000a50092897619 */ /* 0x000fe2000001021d */
[----:B------:R-:W-:Y:S01]  /*30b0*/  IMAD.MOV.U32 R135, RZ, RZ, c[0x0][0x27c] ;  /* 0x00009f00ff877624 */ /* 0x000fe200078e00ff */
[----:B------:R-:W-:Y:S01]  /*30c0*/  SHF.L.U32 R147, R147, 0x6, RZ ;  /* 0x0000000693937819 */ /* 0x000fe200000006ff */
        /* <DEDUP_REMOVED lines=23> */
[----:B------:R-:W-:Y:S01]  /*3240*/  BAR.SYNC.DEFER_BLOCKING 0x0 ;  /* 0x0000000000007b1d */ /* 0x000fe20000010000 */
[----:B-1----:R-:W-:-:S05]  /*3250*/  SEL R15, RZ, c[0x0][0x27c], !P3 ;  /* 0x00009f00ff0f7a07 */ /* 0x002fca0005800000 */
[----:B------:R-:W-:Y:S01]  /*3260*/  IMAD.IADD R15, R107, 0x1, R15 ;  /* 0x000000016b0f7824 */ /* 0x000fe200078e020f */
        /* <DEDUP_REMOVED lines=8> */
[----:B------:R-:W-:-:S03]  /*32f0*/  SEL R0, RZ, c[0x0][0x27c], !P2 ;  /* 0x00009f00ff007a07 */ /* 0x000fc60005000000 */
        /* <DEDUP_REMOVED lines=10> */
[----:B------:R-:W-:Y:S01]  /*33a0*/  SHF.R.S32.HI R0, RZ, 0x1f, R24 ;  /* 0x0000001fff007819 */ /* 0x000fe20000011418 */
[----:B------:R4:W-:Y:S01]  /*33b0*/  @P0 LDGSTS.E.BYPASS.LTC128B.128 [R111+0x14100], [R2.64+0x80], !P6 ;  /* 0x14100080026f0fae */ /* 0x0009e2000f101d4a */
[----:B------:R-:W-:Y:S02]  /*33c0*/  @P3 LOP3.LUT R208, R208, 0x8, RZ, 0xfc, !PT ;  /* 0x00000008d0d03812 */ /* 0x000fe400078efcff */
[----:B------:R-:W-:Y:S01]  /*33d0*/  LOP3.LUT R90, R16, 0xfffffff8, RZ, 0xc0, !PT ;  /* 0xfffffff8105a7812 */ /* 0x000fe200078ec0ff */
[----:B------:R4:W-:Y:S01]  /*33e0*/  @P0 LDGSTS.E.BYPASS.LTC128B.128 [R111+0x16100], [R2.64+0x100], !P5 ;  /* 0x16100100026f0fae */ /* 0x0009e2000e901d4a */
[----:B------:R-:W-:-:S02]  /*33f0*/  LOP3.LUT R208, R208, 0xfffffffd, RZ, 0xc0, !PT ;  /* 0xfffffffdd0d07812 */ /* 0x000fc400078ec0ff */
[----:B------:R-:W-:Y:S02]  /*3400*/  SHF.R.S32.HI R128, RZ, 0x3, R16 ;  /* 0x00000003ff807819 */ /* 0x000fe40000011410 */
[----:B------:R-:W-:Y:S01]  /*3410*/  SHF.R.S32.HI R122, RZ, 0x1f, R90 ;  /* 0x0000001fff7a7819 */ /* 0x000fe2000001145a */
[----:B---3--:R-:W-:Y:S01]  /*3420*/  IMAD.MOV.U32 R6, RZ, RZ, R106 ;  /* 0x000000ffff067224 */ /* 0x008fe200078e006a */
[----:B------:R-:W-:Y:S01]  /*3430*/  MOV R7, R228 ;  /* 0x000000e400077202 */ /* 0x000fe20000000f00 */
[----:B------:R-:W-:-:S04]  /*3440*/  IMAD.SHL.U32 R106, R239, 0x8, RZ ;  /* 0x00000008ef6a7824 */ /* 0x000fc800078e00ff */
[----:B--2---:R-:W-:Y:S01]  /*3450*/  IMAD.WIDE.U32 R12, R211, c[0x0][0x280], R6 ;  /* 0x0000a000d30c7a25 */ /* 0x004fe200078e0006 */
[----:B------:R-:W-:-:S03]  /*3460*/  ISETP.GE.AND P2, PT, R106, c[0x0][0x27c], PT ;  /* 0x00009f006a007a0c */ /* 0x000fc60003f46270 */
[----:B-1----:R-:W-:Y:S01]  /*3470*/  IMAD.WIDE.U32 R8, R211, c[0x0][0x290], R6 ;  /* 0x0000a400d3087a25 */ /* 0x002fe200078e0006 */
[----:B------:R-:W-:Y:S02]  /*3480*/  SEL R17, RZ, c[0x0][0x27c], !P2 ;  /* 0x00009f00ff117a07 */ /* 0x000fe40005000000 */
[C---:B------:R-:W-:Y:S01]  /*3490*/  @P0 LEA R6, P1, R143.reuse, R2, 0x1 ;  /* 0x000000028f060211 */ /* 0x040fe200078208ff */
[----:B------:R-:W-:Y:S01]  /*34a0*/  IMAD.IADD R13, R22, 0x1, R13 ;  /* 0x00000001160d7824 */ /* 0x000fe200078e020d */
[----:B------:R-:W-:Y:S01]  /*34b0*/  SHF.R.S32.HI R22, RZ, 0x1f, R15 ;  /* 0x0000001fff167819 */ /* 0x000fe2000001140f */
[----:B------:R-:W-:Y:S01]  /*34c0*/  IMAD.IADD R17, R106, 0x1, R17 ;  /* 0x000000016a117824 */ /* 0x000fe200078e0211 */
[----:B------:R-:W-:Y:S01]  /*34d0*/  @P0 LEA.HI.X R7, R143, R3, R136, 0x1, P1 ;  /* 0x000000038f070211 */ /* 0x000fe200008f0c88 */
[----:B------:R-:W-:Y:S01]  /*34e0*/  IMAD.IADD R9, R23, 0x1, R9 ;  /* 0x0000000117097824 */ /* 0x000fe200078e0209 */
[-C--:B------:R-:W-:Y:S01]  /*34f0*/  LEA.HI R14, R22, R15.reuse, RZ, 0x3 ;  /* 0x0000000f160e7211 */ /* 0x080fe200078f18ff */
[----:B------:R-:W-:Y:S01]  /*3500*/  IMAD.WIDE.U32 R112, R24, c[0x0][0x280], R12 ;  /* 0x0000a00018707a25 */ /* 0x000fe200078e000c */
[----:B------:R-:W-:Y:S01]  /*3510*/  SHF.R.S32.HI R23, RZ, 0x1f, R17 ;  /* 0x0000001fff177819 */ /* 0x000fe20000011411 */
[----:B------:R1:W-:Y:S01]  /*3520*/  @P0 LDGSTS.E.BYPASS.LTC128B.128 [R111+0x13100], [R6.64], !P4 ;  /* 0x13100000066f0fae */ /* 0x0003e2000e101d4a */
[----:B------:R-:W-:Y:S01]  /*3530*/  LEA.HI R25, R22, R15, RZ, 0x6 ;  /* 0x0000000f16197211 */ /* 0x000fe200078f30ff */
[C---:B------:R-:W-:Y:S01]  /*3540*/  IMAD R22, R0.reuse, c[0x0][0x290], RZ ;  /* 0x0000a40000167a24 */ /* 0x040fe200078e02ff */
[CC--:B------:R-:W-:Y:S01]  /*3550*/  LEA.HI R15, R23.reuse, R17.reuse, RZ, 0x3 ;  /* 0x00000011170f7211 */ /* 0x0c0fe200078f18ff */
[----:B------:R1:W-:Y:S01]  /*3560*/  @P0 LDGSTS.E.BYPASS.LTC128B.128 [R111+0x15100], [R6.64+0x80], !P6 ;  /* 0x15100080066f0fae */ /* 0x0003e2000f101d4a */
[----:B------:R-:W-:Y:S01]  /*3570*/  LEA.HI R28, R23, R17, RZ, 0x6 ;  /* 0x00000011171c7211 */ /* 0x000fe200078f30ff */
[----:B------:R-:W-:Y:S01]  /*3580*/  IMAD R17, R0, c[0x0][0x280], RZ ;  /* 0x0000a00000117a24 */ /* 0x000fe200078e02ff */
[----:B------:R-:W-:Y:S01]  /*3590*/  SHF.L.U32 R0, R27, 0x6, RZ ;  /* 0x000000061b007819 */ /* 0x000fe200000006ff */
[----:B------:R1:W-:Y:S01]  /*35a0*/  @P0 LDGSTS.E.BYPASS.LTC128B.128 [R111+0x17100], [R6.64+0x100], !P5 ;  /* 0x17100100066f0fae */ /* 0x0003e2000e901d4a */
[----:B------:R-:W-:Y:S01]  /*35b0*/  LOP3.LUT R12, R84, 0x38, R16, 0xf8, !PT ;  /* 0x00000038540c7812 */ /* 0x000fe200078ef810 */
[----:B------:R-:W-:Y:S01]  /*35c0*/  IMAD.SHL.U32 R13, R25, 0x40, RZ ;  /* 0x00000040190d7824 */ /* 0x000fe200078e00ff */
[----:B------:R-:W-:Y:S01]  /*35d0*/  LOP3.LUT R23, R0, 0xfffff000, RZ, 0xc0, !PT ;  /* 0xfffff00000177812 */ /* 0x000fe200078ec0ff */
[----:B------:R-:W0:Y:S01]  /*35e0*/  LDGDEPBAR ;  /* 0x00000000000079af */ /* 0x000e220000000000 */
[----:B------:R-:W-:Y:S01]  /*35f0*/  IMAD.SHL.U32 R0, R28, 0x40, RZ ;  /* 0x000000401c007824 */ /* 0x000fe200078e00ff */
[----:B------:R-:W-:Y:S01]  /*3600*/  LOP3.LUT R20, R84, 0x38, R15, 0xf8, !PT ;  /* 0x0000003854147812 */ /* 0x000fe200078ef80f */
[----:B----4-:R-:W-:Y:S01]  /*3610*/  IMAD R2, R5, c[0x0][0x2b0], RZ ;  /* 0x0000ac0005027a24 */ /* 0x010fe200078e02ff */
[-C--:B------:R-:W-:Y:S01]  /*3620*/  LOP3.LUT R21, R12, R85.reuse, RZ, 0x3c, !PT ;  /* 0x000000550c157212 */ /* 0x080fe200078e3cff */
[----:B------:R-:W-:Y:S01]  /*3630*/  IMAD R17, R24, c[0x0][0x284], R17 ;  /* 0x0000a10018117a24 */ /* 0x000fe200078e0211 */
[----:B------:R-:W-:Y:S01]  /*3640*/  LOP3.LUT R12, R0, 0xfffff000, RZ, 0xc0, !PT ;  /* 0xfffff000000c7812 */ /* 0x000fe200078ec0ff */
[----:B------:R-:W-:Y:S01]  /*3650*/  IMAD R22, R24, c[0x0][0x294], R22 ;  /* 0x0000a50018167a24 */ /* 0x000fe200078e0216 */
[----:B------:R-:W-:Y:S01]  /*3660*/  LOP3.LUT R0, R20, R85, RZ, 0x3c, !PT ;  /* 0x0000005514007212 */ /* 0x000fe200078e3cff */
[----:B------:R-:W-:Y:S01]  /*3670*/  IMAD.WIDE.U32 R104, R24, c[0x0][0x290], R8 ;  /* 0x0000a40018687a25 */ /* 0x000fe200078e0008 */
[----:B------:R-:W-:-:S02]  /*3680*/  LOP3.LUT P0, RZ, R238, 0x4, RZ, 0xc0, !PT ;  /* 0x00000004eeff7812 */ /* 0x000fc4000780c0ff */
[----:B------:R-:W-:Y:S01]  /*3690*/  IADD3 R130, R0, R12, R32 ;  /* 0x0000000c00827210 */ /* 0x000fe20007ffe020 */
[----:B------:R-:W-:Y:S01]  /*36a0*/  IMAD R2, R4, c[0x0][0x2b4], R2 ;  /* 0x0000ad0004027a24 */ /* 0x000fe200078e0202 */
        /* <DEDUP_REMOVED lines=8> */
[----:B------:R-:W-:Y:S01]  /*3730*/  LOP3.LUT R13, R19, R85, RZ, 0x3c, !PT ;  /* 0x00000055130d7212 */ /* 0x000fe200078e3cff */
[----:B------:R-:W-:Y:S01]  /*3740*/  IMAD.IADD R118, R101, 0x1, R2 ;  /* 0x0000000165767824 */ /* 0x000fe200078e0202 */
[----:B------:R-:W-:-:S02]  /*3750*/  LOP3.LUT R208, R208, 0xffffffef, RZ, 0xc0, !PT ;  /* 0xffffffefd0d07812 */ /* 0x000fc400078ec0ff */
[----:B------:R-:W-:Y:S02]  /*3760*/  LOP3.LUT R0, R85, R84, R0, 0x1e, !PT ;  /* 0x0000005455007212 */ /* 0x000fe400078e1e00 */
[----:B------:R-:W-:Y:S02]  /*3770*/  LOP3.LUT R89, R14, 0xfffffff8, RZ, 0xc0, !PT ;  /* 0xfffffff80e597812 */ /* 0x000fe400078ec0ff */
[----:B------:R-:W-:Y:S02]  /*3780*/  LOP3.LUT R88, R15, 0xfffffff8, RZ, 0xc0, !PT ;  /* 0xfffffff80f587812 */ /* 0x000fe400078ec0ff */
[--C-:B------:R-:W-:Y:S02]  /*3790*/  IADD3 R132, R21, R23, R32.reuse ;  /* 0x0000001715847210 */ /* 0x100fe40007ffe020 */
[----:B------:R-:W-:Y:S02]  /*37a0*/  IADD3 R131, R13, R18, R32 ;  /* 0x000000120d837210 */ /* 0x000fe40007ffe020 */
[----:B------:R-:W-:-:S02]  /*37b0*/  @P0 LOP3.LUT R208, R208, 0x10, RZ, 0xfc, !PT ;  /* 0x00000010d0d00812 */ /* 0x000fc400078efcff */
[----:B------:R-:W-:Y:S02]  /*37c0*/  LOP3.LUT R0, R0, R32, RZ, 0xfc, !PT ;  /* 0x0000002000007212 */ /* 0x000fe400078efcff */
[----:B------:R-:W-:Y:S02]  /*37d0*/  SHF.R.S32.HI R127, RZ, 0x3, R14 ;  /* 0x00000003ff7f7819 */ /* 0x000fe4000001140e */
[----:B------:R-:W-:Y:S02]  /*37e0*/  SHF.R.S32.HI R121, RZ, 0x1f, R89 ;  /* 0x0000001fff797819 */ /* 0x000fe40000011459 */
[----:B------:R-:W-:Y:S02]  /*37f0*/  SHF.R.S32.HI R120, RZ, 0x3, R15 ;  /* 0x00000003ff787819 */ /* 0x000fe4000001140f */
[----:B-1----:R-:W-:Y:S02]  /*3800*/  SHF.R.S32.HI R119, RZ, 0x1f, R88 ;  /* 0x0000001fff777819 */ /* 0x002fe40000011458 */
.L_x_5400:
        /* <DEDUP_REMOVED lines=118> */
.L_x_5380:
[----:B------:R-:W-:Y:S05]  /*3f70*/  BSYNC B0 ;  /* 0x0000000000007941 */ /* 0x000fea0003800000 */
.L_x_5379:
        /* <DEDUP_REMOVED lines=94> */
.L_x_5383:
[----:B------:R-:W-:Y:S05]  /*4560*/  BSYNC B0 ;  /* 0x0000000000007941 */ /* 0x000fea0003800000 */
.L_x_5382:
        /* <DEDUP_REMOVED lines=59> */
.L_x_5385:
[----:B------:R-:W-:Y:S05]  /*4920*/  BSYNC B0 ;  /* 0x0000000000007941 */ /* 0x000fea0003800000 */
.L_x_5384:
        /* <DEDUP_REMOVED lines=59> */
.L_x_5387:
[----:B------:R-:W-:Y:S05]  /*4ce0*/  BSYNC B0 ;  /* 0x0000000000007941 */ /* 0x000fea0003800000 */
.L_x_5386:
        /* <DEDUP_REMOVED lines=59> */
.L_x_5389:
[----:B------:R-:W-:Y:S05]  /*50a0*/  BSYNC B0 ;  /* 0x0000000000007941 */ /* 0x000fea0003800000 */
.L_x_5388:
        /* <DEDUP_REMOVED lines=59> */
.L_x_5391:
[----:B------:R-:W-:Y:S05]  /*5460*/  BSYNC B0 ;  /* 0x0000000000007941 */ /* 0x000fea0003800000 */
.L_x_5390:
        /* <DEDUP_REMOVED lines=59> */
.L_x_5378:
        /* <DEDUP_REMOVED lines=47> */
.L_x_5393:
[----:B------:R-:W-:Y:S05]  /*5b10*/  BSYNC B0 ;  /* 0x0000000000007941 */ /* 0x000fea0003800000 */
.L_x_5392:
        /* <DEDUP_REMOVED lines=162> */
.L_x_5395:
[----:B------:R-:W-:Y:S05]  /*6540*/  BSYNC B0 ;  /* 0x0000000000007941 */ /* 0x000fea0003800000 */
.L_x_5394:
        /* <DEDUP_REMOVED lines=126> */
.L_x_5397:
[----:B------:R-:W-:Y:S05]  /*6d30*/  BSYNC B0 ;  /* 0x0000000000007941 */ /* 0x000fea0003800000 */
.L_x_5396:
        /* <DEDUP_REMOVED lines=129> */
.L_x_5377:
        /* <DEDUP_REMOVED lines=50> */
.L_x_5381:
[----:B--2-4-:R-:W-:Y:S05]  /*7870*/  BSYNC B1 ;  /* 0x0000000000017941 */ /* 0x014fea0003800000 */
.L_x_5376:
[----:B------:R-:W-:Y:S01]  /*7880*/  ISETP.GT.AND P0, PT, R26, R31, PT ;  /* 0x0000001f1a00720c */ /* 0x000fe20003f04270 */
[----:B-1----:R-:W-:Y:S01]  /*7890*/  IMAD R8, R83, c[0x0][0x218], RZ ;  /* 0x0000860053087a24 */ /* 0x002fe200078e02ff */
[C---:B------:R-:W-:Y:S01]  /*78a0*/  ISETP.GE.AND P1, PT, R48.reuse, 0x1, PT ;  /* 0x000000013000780c */ /* 0x040fe20003f26270 */
[----:B------:R-:W-:Y:S01]  /*78b0*/  BSSY B0, `(.L_x_5398) ;  /* 0x0000049000007945 */ /* 0x000fe20003800000 */
[----:B-----5:R-:W-:Y:S01]  /*78c0*/  IADD3 R3, R48, 0x1, RZ ;  /* 0x0000000130037810 */ /* 0x020fe20007ffe0ff */
        /* <DEDUP_REMOVED lines=71> */
.L_x_5399:
[----:B--2---:R-:W-:Y:S05]  /*7d40*/  BSYNC B0 ;  /* 0x0000000000007941 */ /* 0x004fea0003800000 */
.L_x_5398:
        /* <DEDUP_REMOVED lines=40> */
.L_x_5375:
[----:B----4-:R-:W2:Y:S01]  /*7fd0*/  LDL.LU R3, [R1+0xc4] ;  /* 0x0000c40001037983 */ /* 0x010ea20000300800 */
[----:B------:R-:W-:Y:S01]  /*7fe0*/  IMAD.MOV.U32 R4, RZ, RZ, 0x1 ;  /* 0x00000001ff047424 */ /* 0x000fe200078e00ff */
[----:B------:R-:W-:Y:S02]  /*7ff0*/  IADD3 R0, R240, 0x7f, RZ ;  /* 0x0000007ff0007810 */ /* 0x000fe40007ffe0ff */
[----:B------:R-:W2:Y:S02]  /*8000*/  S2R R2, SR_TID.X ;  /* 0x0000000000027919 */ /* 0x000ea40000002100 */
[C---:B------:R-:W-:Y:S02]  /*8010*/  ISETP.NE.AND P4, PT, R4.reuse, c[0x0][0x2c4], PT ;  /* 0x0000b10004007a0c */ /* 0x040fe40003f85270 */
[----:B------:R-:W-:Y:S01]  /*8020*/  ISETP.LE.AND P1, PT, R4, c[0x0][0x32c], PT ;  /* 0x0000cb0004007a0c */ /* 0x000fe20003f23270 */
[----:B--2---:R2:W-:Y:S10]  /*8030*/  STL.64 [R1], R2 ;  /* 0x0000000201007387 */ /* 0x0045f40000100a00 */
[----:B--2---:R-:W-:-:S05]  /*8040*/  @P4 IMAD.HI.U32 R2, R0, c[0x0][0x2c8], RZ ;  /* 0x0000b20000024a27 */ /* 0x004fca00078e00ff */
[----:B------:R-:W-:Y:S01]  /*8050*/  @P4 SHF.R.U32.HI R0, RZ, c[0x0][0x2cc], R2 ;  /* 0x0000b300ff004a19 */ /* 0x000fe20000011602 */
[----:B------:R-:W-:-:S03]  /*8060*/  IMAD.U32 R2, RZ, RZ, UR7 ;  /* 0x00000007ff027e24 */ /* 0x000fc6000f8e00ff */
[----:B------:R-:W-:Y:S02]  /*8070*/  IADD3 R0, R0, 0x1, R199 ;  /* 0x0000000100007810 */ /* 0x000fe40007ffe0c7 */
[----:B-1-3--:R-:W-:-:S03]  /*8080*/  IADD3 R24, P0, R2, 0x4, RZ ;  /* 0x0000000402187810 */ /* 0x00afc60007f1e0ff */
        /* <DEDUP_REMOVED lines=14> */
.L_x_5403:
[----:B------:R-:W-:-:S13]  /*8170*/  ISETP.NE.AND P0, PT, R4, c[0x0][0x32c], PT ;  /* 0x0000cb0004007a0c */ /* 0x000fda0003f05270 */
[----:B------:R-:W-:-:S05]  /*8180*/  @P0 IMAD.HI.U32 R3, R0, c[0x0][0x330], RZ ;  /* 0x0000cc0000030a27 */ /* 0x000fca00078e00ff */
[----:B------:R-:W-:Y:S02]  /*8190*/  @P0 SHF.R.U32.HI R0, RZ, c[0x0][0x334], R3 ;  /* 0x0000cd00ff000a19 */ /* 0x000fe40000011603 */
.L_x_5404:
[----:B------:R-:W-:Y:S05]  /*81a0*/  BSYNC B0 ;  /* 0x0000000000007941 */ /* 0x000fea0003800000 */
.L_x_5402:
[----:B------:R-:W-:-:S05]  /*81b0*/  MOV R3, c[0x0][0x32c] ;  /* 0x0000cb0000037a02 */ /* 0x000fca0000000f00 */
[----:B------:R-:W-:-:S05]  /*81c0*/  IMAD R0, R0, R3, c[0x0][0x32c] ;  /* 0x0000cb0000007624 */ /* 0x000fca00078e0203 */
[----:B------:R-:W-:-:S04]  /*81d0*/  IMNMX R2, R2, R0, PT ;  /* 0x0000000002027217 */ /* 0x000fc80003800200 */
.L_x_5401:
        /* <DEDUP_REMOVED lines=21> */
.L_x_5407:
[----:B------:R-:W-:-:S04]  /*8330*/  MOV R3, c[0x0][0x32c] ;  /* 0x0000cb0000037a02 */ /* 0x000fc80000000f00 */
[----:B------:R-:W-:-:S13]  /*8340*/  ISETP.NE.AND P0, PT, R3, 0x1, PT ;  /* 0x000000010300780c */ /* 0x000fda0003f05270 */
[----:B------:R-:W-:-:S05]  /*8350*/  @P0 IMAD.HI.U32 R3, R0, c[0x0][0x330], RZ ;  /* 0x0000cc0000030a27 */ /* 0x000fca00078e00ff */
[----:B------:R-:W-:Y:S02]  /*8360*/  @P0 SHF.R.U32.HI R0, RZ, c[0x0][0x334], R3 ;  /* 0x0000cd00ff000a19 */ /* 0x000fe40000011603 */
.L_x_5408:
[----:B------:R-:W-:Y:S05]  /*8370*/  BSYNC B0 ;  /* 0x0000000000007941 */ /* 0x000fea0003800000 */
.L_x_5406:
[----:B------:R-:W-:-:S05]  /*8380*/  IMAD R0, R0, c[0x0][0x32c], RZ ;  /* 0x0000cb0000007a24 */ /* 0x000fca00078e02ff */
[----:B------:R-:W-:-:S04]  /*8390*/  IMNMX R2, R2, R0, !PT ;  /* 0x0000000002027217 */ /* 0x000fc80007800200 */
.L_x_5405:
        /* <DEDUP_REMOVED lines=39> */
.L_x_5410:
[----:B------:R-:W-:Y:S05]  /*8610*/  BSYNC B0 ;  /* 0x0000000000007941 */ /* 0x000fea0003800000 */
.L_x_5409:
        /* <DEDUP_REMOVED lines=55> */
[----:B------:R-:W2:Y:S01]  /*8990*/  LDL R0, [R1+0x4c] ;  /* 0x00004c0001007983 */ /* 0x000ea20000100800 */
[----:B------:R-:W-:Y:S01]  /*89a0*/  ISETP.NE.U32.AND P0, PT, RZ, c[0x0][0x340], PT ;  /* 0x0000d000ff007a0c */ /* 0x000fe20003f05070 */
[----:B------:R-:W-:-:S02]  /*89b0*/  ULDC.64 UR4, c[0x0][0x18] ;  /* 0x0000060000047ab9 */ /* 0x000fc40000000a00 */
        /* <DEDUP_REMOVED lines=25> */
[----:B------:R-:W-:Y:S01]  /*8b50*/  IADD3.X R19, RZ, UR6, RZ, P2, !PT ;  /* 0x00000006ff137c10 */ /* 0x000fe200097fe4ff */
[----:B------:R-:W-:Y:S01]  /*8b60*/  @P4 IMAD.HI.U32 R7, R5, c[0x0][0x2c8], RZ ;  /* 0x0000b20005074a27 */ /* 0x000fe200078e00ff */
[----:B--2---:R-:W-:-:S03]  /*8b70*/  SHF.R.S32.HI R4, RZ, 0x1f, R0 ;  /* 0x0000001fff047819 */ /* 0x004fc60000011400 */
[----:B---3--:R-:W-:-:S04]  /*8b80*/  IMAD.WIDE.U32 R2, R0, c[0x0][0x178], RZ ;  /* 0x00005e0000027a25 */ /* 0x008fc800078e00ff */
        /* <DEDUP_REMOVED lines=36> */
.L_x_5567:
[----:B------:R-:W-:Y:S05]  /*8dd0*/  BRA.DIV ~URZ, `(.L_x_5413) ;  /* 0x000140127f007947 */ /* 0x000fea000b800000 */
[----:B------:R3:W4:Y:S02]  /*8de0*/  SHFL.IDX PT, R0, R14, RZ, 0x181f ;  /* 0x00181fff0e007589 */ /* 0x00072400000e0000 */
.L_x_5568:
        /* <DEDUP_REMOVED lines=16> */
.L_x_5415:
[----:B------:R-:W-:Y:S05]  /*8ef0*/  BSYNC B0 ;  /* 0x0000000000007941 */ /* 0x000fea0003800000 */
.L_x_5414:
[----:B------:R-:W-:Y:S05]  /*8f00*/  BRA.DIV ~URZ, `(.L_x_5416) ;  /* 0x00013f627f007947 */ /* 0x000fea000b800000 */
[----:B--2---:R2:W1:Y:S04]  /*8f10*/  SHFL.IDX PT, R4, R12, 0x1, 0x181f ;  /* 0x00381f000c047f89 */ /* 0x00446800000e0000 */
[----:B----4-:R2:W4:Y:S02]  /*8f20*/  SHFL.IDX PT, R0, R14, 0x1, 0x181f ;  /* 0x00381f000e007f89 */ /* 0x01052400000e0000 */
.L_x_5569:
        /* <DEDUP_REMOVED lines=16> */
.L_x_5418:
[----:B------:R-:W-:Y:S05]  /*9030*/  BSYNC B0 ;  /* 0x0000000000007941 */ /* 0x000fea0003800000 */
.L_x_5417:
[----:B------:R-:W-:Y:S05]  /*9040*/  BRA.DIV ~URZ, `(.L_x_5419) ;  /* 0x00013f127f007947 */ /* 0x000fea000b800000 */
[----:B-1----:R1:W2:Y:S02]  /*9050*/  SHFL.IDX PT, R4, R12, 0x2, 0x181f ;  /* 0x00581f000c047f89 */ /* 0x0022a400000e0000 */
.L_x_5570:
[----:B------:R-:W-:Y:S05]  /*9060*/  BRA.DIV ~URZ, `(.L_x_5420) ;  /* 0x00013f727f007947 */ /* 0x000fea000b800000 */
[----:B----4-:R4:W1:Y:S02]  /*9070*/  SHFL.IDX PT, R0, R14, 0x2, 0x181f ;  /* 0x00581f000e007f89 */ /* 0x01086400000e0000 */
.L_x_5571:
        /* <DEDUP_REMOVED lines=16> */
.L_x_5422:
[----:B------:R-:W-:Y:S05]  /*9180*/  BSYNC B0 ;  /* 0x0000000000007941 */ /* 0x000fea0003800000 */
.L_x_5421:
[----:B------:R-:W-:Y:S05]  /*9190*/  BRA.DIV ~URZ, `(.L_x_5423) ;  /* 0x00013ec27f007947 */ /* 0x000fea000b800000 */
[----:B-12---:R-:W1:Y:S04]  /*91a0*/  SHFL.IDX PT, R12, R12, 0x3, 0x181f ;  /* 0x00781f000c0c7f89 */ /* 0x006e6800000e0000 */
[----:B------:R2:W3:Y:S02]  /*91b0*/  SHFL.IDX PT, R0, R14, 0x3, 0x181f ;  /* 0x00781f000e007f89 */ /* 0x0004e400000e0000 */
.L_x_5572:
        /* <DEDUP_REMOVED lines=15> */
[----:B------:R-:W-:Y:S01]  /*92b0*/  STL.64 [R1+0x38], R24 ;  /* 0x0000381801007387 */ /* 0x000fe20000100a00 */
[----:B------:R-:W-:Y:S01]  /*92c0*/  IMAD.U32 R5, RZ, RZ, UR5 ;  /* 0x00000005ff057e24 */ /* 0x000fe2000f8e00ff */
[-C--:B------:R-:W-:Y:S02]  /*92d0*/  @!P0 LEA R8, P1, R234, R0.reuse, 0x1 ;  /* 0x00000000ea088211 */ /* 0x080fe400078208ff */
[----:B------:R-:W-:Y:S01]  /*92e0*/  @!P0 LEA R6, P2, R236, R0, 0x1 ;  /* 0x00000000ec068211 */ /* 0x000fe200078408ff */
[----:B------:R-:W-:Y:S01]  /*92f0*/  STL.64 [R1+0x28], R16 ;  /* 0x0000281001007387 */ /* 0x000fe20000100a00 */
        /* <DEDUP_REMOVED lines=9> */
[----:B------:R-:W-:-:S05]  /*9390*/  @!P0 LEA.HI.X R3, R237, R12, R242, 0x1, P1 ;  /* 0x0000000ced038211 */ /* 0x000fca00008f0cf2 */
[----:B------:R4:W-:Y:S01]  /*93a0*/  @!P0 LDGSTS.E.BYPASS.LTC128B.128 [R111+0x23100], [R2.64], !P5 ;  /* 0x23100000026f8fae */ /* 0x0009e2000e901d4a */
[----:B-1----:R-:W-:-:S03]  /*93b0*/  SHF.R.S32.HI R4, RZ, 0x1f, R21 ;  /* 0x0000001fff047819 */ /* 0x002fc60000011415 */
        /* <DEDUP_REMOVED lines=8> */
[----:B------:R-:W-:-:S04]  /*9440*/  LEA.HI R8, R18, R14, RZ, 0x3 ;  /* 0x0000000e12087211 */ /* 0x000fc800078f18ff */
[----:B------:R-:W-:-:S05]  /*9450*/  LOP3.LUT R0, R8, 0xfffffff8, RZ, 0xc0, !PT ;  /* 0xfffffff808007812 */ /* 0x000fca00078ec0ff */
[----:B------:R-:W-:-:S04]  /*9460*/  IMAD.IADD R0, R14, 0x1, -R0 ;  /* 0x000000010e007824 */ /* 0x000fc800078e0a00 */
[----:B------:R-:W-:-:S05]  /*9470*/  IMAD.SHL.U32 R187, R0, 0x8, RZ ;  /* 0x0000000800bb7824 */ /* 0x000fca00078e00ff */
[C---:B------:R-:W-:Y:S02]  /*9480*/  IADD3 R16, R187.reuse, 0x80, RZ ;  /* 0x00000080bb107810 */ /* 0x040fe40007ffe0ff */
[C---:B------:R-:W-:Y:S02]  /*9490*/  IADD3 R15, R187.reuse, 0x40, RZ ;  /* 0x00000040bb0f7810 */ /* 0x040fe40007ffe0ff */
[----:B------:R-:W-:Y:S02]  /*94a0*/  ISETP.GE.AND P6, PT, R16, c[0x0][0x1d4], PT ;  /* 0x0000750010007a0c */ /* 0x000fe40003fc6270 */
[----:B------:R-:W-:Y:S02]  /*94b0*/  ISETP.GE.AND P5, PT, R187, c[0x0][0x1d4], PT ;  /* 0x00007500bb007a0c */ /* 0x000fe40003fa6270 */
[----:B------:R-:W-:Y:S02]  /*94c0*/  ISETP.GE.AND P4, PT, R15, c[0x0][0x1d4], PT ;  /* 0x000075000f007a0c */ /* 0x000fe40003f86270 */
[----:B------:R-:W-:-:S02]  /*94d0*/  SEL R2, RZ, 0x10, P6 ;  /* 0x00000010ff027807 */ /* 0x000fc40003000000 */
[----:B---3--:R-:W-:Y:S01]  /*94e0*/  SHF.R.S32.HI R17, RZ, 0x3, R8 ;  /* 0x00000003ff117819 */ /* 0x008fe20000011408 */
[----:B------:R-:W-:Y:S01]  /*94f0*/  IMAD.MOV.U32 R21, RZ, RZ, c[0x0][0x2b8] ;  /* 0x0000ae00ff157624 */ /* 0x000fe200078e00ff */
[----:B------:R-:W-:Y:S01]  /*9500*/  BAR.SYNC.DEFER_BLOCKING 0x0 ;  /* 0x0000000000007b1d */ /* 0x000fe20000010000 */
[----:B------:R-:W-:-:S02]  /*9510*/  IMAD.SHL.U32 R168, R23, 0x40, RZ ;  /* 0x0000004017a87824 */ /* 0x000fc400078e00ff */
[----:B------:R-:W-:Y:S01]  /*9520*/  IMAD R196, R0, 0x20, R17 ;  /* 0x0000002000c47824 */ /* 0x000fe200078e0211 */
[----:B------:R-:W-:Y:S01]  /*9530*/  ISETP.NE.AND P1, PT, R21, 0x1, PT ;  /* 0x000000011500780c */ /* 0x000fe20003f25270 */
[----:B------:R-:W-:Y:S02]  /*9540*/  IMAD.MOV.U32 R181, RZ, RZ, RZ ;  /* 0x000000ffffb57224 */ /* 0x000fe400078e00ff */
[----:B------:R-:W-:-:S05]  /*9550*/  IMAD.IADD R2, R196, 0x1, R168 ;  /* 0x00000001c4027824 */ /* 0x000fca00078e02a8 */
        /* <DEDUP_REMOVED lines=149> */
.L_x_5573:
        /* <DEDUP_REMOVED lines=23> */
[----:B----4-:R2:W4:Y:S01]  /*a020*/  SHFL.IDX PT, R8, R5, 0x1, 0x181f ;  /* 0x00381f0005087f89 */ /* 0x01052200000e0000 */
[----:B------:R-:W-:-:S03]  /*a030*/  IMAD.MOV.U32 R9, RZ, RZ, R21 ;  /* 0x000000ffff097224 */ /* 0x000fc600078e0015 */
.L_x_5574:
[----:B--23--:R-:W-:Y:S02]  /*a040*/  IADD3 R6, -R13, 0x10, RZ ;  /* 0x000000100d067810 */ /* 0x00cfe40007ffe1ff */
[----:B------:R-:W-:-:S02]  /*a050*/  IADD3 R4, -R12, 0x10, RZ ;  /* 0x000000100c047810 */ /* 0x000fc40007ffe1ff */
[----:B------:R-:W-:Y:S02]  /*a060*/  LOP3.LUT R6, R6, 0xf, RZ, 0xc0, !PT ;  /* 0x0000000f06067812 */ /* 0x000fe400078ec0ff */
[----:B------:R-:W-:Y:S02]  /*a070*/  LOP3.LUT R4, R4, 0xf, RZ, 0xc0, !PT ;  /* 0x0000000f04047812 */ /* 0x000fe400078ec0ff */
[----:B------:R-:W-:Y:S02]  /*a080*/  IADD3 R6, P1, P0, R6, R0, R14 ;  /* 0x0000000006067210 */ /* 0x000fe4000783e00e */
[----:B------:R-:W-:Y:S02]  /*a090*/  IADD3 R2, -R9, 0x10, RZ ;  /* 0x0000001009027810 */ /* 0x000fe40007ffe1ff */
        /* <DEDUP_REMOVED lines=15> */
.L_x_5425:
[----:B------:R-:W-:Y:S05]  /*a190*/  BSYNC B0 ;  /* 0x0000000000007941 */ /* 0x000fea0003800000 */
.L_x_5424:
        /* <DEDUP_REMOVED lines=12> */
[----:B------:R-:W-:Y:S05]  /*a260*/  CALL.REL.NOINC `($_ZN7cutlass13device_kernelIN5flash19enable_sm80_to_sm89INS1_16FlashAttnFwdSm80INS1_25CollectiveMainloopFwdSm80ILi8ELi2ELb0EN4cute5tupleIJNS5_1CILi128EEENS7_ILi64EEENS7_ILi192EEEEEELi192ENS_10bfloat16_tEfNS_4arch4Sm80ELb0ELb1ELb0ELb1ELb1ELb1ELb1ELb1EEENS1_21CollectiveEpilogueFwdINS6_IJS8_SA_S9_EEENS6_IJNS7_ILi1EEESI_SI_EEESC_SE_Li256ELb1ELb1ELb1ELb0EEENS1_36VarlenDynamicPersistentTileSchedulerILi128ELi64ELi256ELi256ELb1ELb1ELb0ELb1ELb0ELb1EEEEEEEEEvNT_6ParamsE$_ZZN5flash25CollectiveMainloopFwdSm80ILi8ELi2ELb0EN4cute5tupleIJNS1_1CILi128EEENS3_ILi64EEENS3_ILi192EEEEEELi192EN7cutlass10bfloat16_tEfNS8_4arch4Sm80ELb0ELb1ELb0ELb1ELb1ELb1ELb1ELb1EE3mmaINS_16FlashAttnFwdSm80ISC_NS_21CollectiveEpilogueFwdINS2_IJS4_S6_S5_EEENS2_IJNS3_ILi1EEESH_SH_EEES9_SB_Li256ELb1ELb1ELb1ELb0EEENS_36VarlenDynamicPersistentTileSchedulerILi128ELi64ELi256ELi256ELb1ELb1ELb0ELb1ELb0ELb1EEEE13SharedStorageENS1_6TensorINS1_11ArrayEngineIfLm96EEENS1_6LayoutINS2_IJNS2_IJNS3_ILi2EEESS_EEESH_NS3_ILi24EEEEEENS2_IJNS2_IJSH_SS_EEENS3_ILi0EEENS3_ILi4EEEEEEEEEENS_7SoftmaxILi2ELi0EEEEEbRKNSC_6ParamsERT0_RT1_iRKNS_16SeqlenInfoQKNewKILb1ELb1EEENS2_IJiiiiEEERT_ENKUlvE_clEv) ;  /* 0x00015e3000007944 */ /* 0x000fea0003c00000 */
[----:B------:R-:W-:Y:S05]  /*a270*/  BSYNC B2 ;  /* 0x0000000000027941 */ /* 0x000fea0003800000 */
.L_x_5428:
        /* <DEDUP_REMOVED lines=33> */
.L_x_5575:
        /* <DEDUP_REMOVED lines=12> */
[C---:B--2---:R-:W-:Y:S02]  /*a550*/  IADD3 R2, P2, R0.reuse, R22, RZ ;  /* 0x0000001600027210 */ /* 0x044fe40007f5e0ff */
[C---:B------:R-:W-:Y:S02]  /*a560*/  IADD3 R18, P1, R0.reuse, R24, RZ ;  /* 0x0000001800127210 */ /* 0x040fe40007f3e0ff */
[----:B------:R-:W-:Y:S01]  /*a570*/  IADD3 R16, P0, R0, R27, RZ ;  /* 0x0000001b00107210 */ /* 0x000fe20007f1e0ff */
[C---:B----4-:R-:W-:Y:S01]  /*a580*/  IMAD.X R3, R8.reuse, 0x1, R23, P2 ;  /* 0x0000000108037824 */ /* 0x050fe200010e0617 */
[----:B------:R-:W2:Y:S01]  /*a590*/  SHFL.IDX PT, R0, R25, 0x1, 0x181f ;  /* 0x00381f0019007f89 */ /* 0x000ea200000e0000 */
[----:B------:R-:W-:-:S02]  /*a5a0*/  IMAD.X R19, R8, 0x1, R26, P1 ;  /* 0x0000000108137824 */ /* 0x000fc400008e061a */
[----:B------:R-:W-:Y:S01]  /*a5b0*/  IMAD.X R17, R8, 0x1, R28, P0 ;  /* 0x0000000108117824 */ /* 0x000fe200000e061c */
[----:B------:R-:W-:Y:S01]  /*a5c0*/  @!PT LDS RZ, [RZ] ;  /* 0x00000000fffff984 */ /* 0x000fe20000000800 */
[----:B------:R4:W-:Y:S04]  /*a5d0*/  LDGSTS.E.BYPASS.LTC128B.128 [R200+0x6100], [R2.64], !P5 ;  /* 0x0610000002c87fae */ /* 0x0009e8000e901d4a */
[----:B------:R4:W-:Y:S04]  /*a5e0*/  LDGSTS.E.BYPASS.LTC128B.128 [R200+0x8100], [R18.64], !P4 ;  /* 0x0810000012c87fae */ /* 0x0009e8000e101d4a */
[----:B------:R4:W-:Y:S04]  /*a5f0*/  LDGSTS.E.BYPASS.LTC128B.128 [R200+0xa100], [R16.64], !P6 ;  /* 0x0a10000010c87fae */ /* 0x0009e8000f101d4a */
[----:B------:R3:W1:Y:S02]  /*a600*/  SHFL.IDX PT, R8, R9, 0x1, 0x181f ;  /* 0x00381f0009087f89 */ /* 0x00066400000e0000 */
[----:B---3--:R-:W-:-:S02]  /*a610*/  IMAD.MOV.U32 R9, RZ, RZ, R29 ;  /* 0x000000ffff097224 */ /* 0x008fc400078e001d */
.L_x_5576:
[----:B--2-4-:R-:W-:Y:S02]  /*a620*/  IADD3 R2, -R21, 0x10, RZ ;  /* 0x0000001015027810 */ /* 0x014fe40007ffe1ff */
[----:B------:R-:W-:-:S02]  /*a630*/  IADD3 R3, -R20, 0x10, RZ ;  /* 0x0000001014037810 */ /* 0x000fc40007ffe1ff */
[----:B------:R-:W-:Y:S02]  /*a640*/  LOP3.LUT R2, R2, 0xf, RZ, 0xc0, !PT ;  /* 0x0000000f02027812 */ /* 0x000fe400078ec0ff */
[----:B------:R-:W-:Y:S02]  /*a650*/  ISETP.NE.U32.AND P2, PT, R21, RZ, PT ;  /* 0x000000ff1500720c */ /* 0x000fe40003f45070 */
[----:B------:R-:W-:Y:S02]  /*a660*/  IADD3 R18, P1, P0, R2, R0, R22 ;  /* 0x0000000002127210 */ /* 0x000fe4000783e016 */
[----:B------:R-:W-:Y:S02]  /*a670*/  LOP3.LUT R2, R3, 0xf, RZ, 0xc0, !PT ;  /* 0x0000000f03027812 */ /* 0x000fe400078ec0ff */
[----:B------:R-:W-:Y:S02]  /*a680*/  IADD3 R3, -R9, 0x10, RZ ;  /* 0x0000001009037810 */ /* 0x000fe40007ffe1ff */
        /* <DEDUP_REMOVED lines=14> */
.L_x_5430:
[----:B------:R-:W-:Y:S05]  /*a770*/  BSYNC B0 ;  /* 0x0000000000007941 */ /* 0x000fea0003800000 */
.L_x_5429:
        /* <DEDUP_REMOVED lines=12> */
[----:B--2---:R-:W2:Y:S01]  /*a840*/  LDL R102, [R1+0x4] ;  /* 0x0000040001667983 */ /* 0x004ea20000100800 */
[C---:B---3--:R-:W-:Y:S01]  /*a850*/  HMMA.16816.F32.BF16 R16, R4.reuse, R36, RZ ;  /* 0x000000240410723c */ /* 0x048fe200000418ff */
[----:B------:R-:W-:Y:S01]  /*a860*/  IMAD.MOV.U32 R169, RZ, RZ, 0x1 ;  /* 0x00000001ffa97424 */ /* 0x000fe200078e00ff */
[----:B------:R-:W-:Y:S01]  /*a870*/  ULDC UR4, c[0x0][0x324] ;  /* 0x0000c90000047ab9 */ /* 0x000fe20000000800 */
[----:B------:R-:W-:Y:S01]  /*a880*/  LDSM.16.M88.4 R20, [R175] ;  /* 0x00000000af14783b */ /* 0x000fe20000000200 */
[----:B------:R-:W-:Y:S02]  /*a890*/  ULOP3.LUT UR4, URZ, UR4, URZ, 0x33, !UPT ;  /* 0x000000043f047292 */ /* 0x000fe4000f8e333f */
[C---:B------:R-:W-:Y:S01]  /*a8a0*/  ISETP.NE.AND P0, PT, R169.reuse, c[0x0][0x2c4], PT ;  /* 0x0000b100a9007a0c */ /* 0x040fe20003f05270 */
[----:B------:R-:W1:Y:S01]  /*a8b0*/  LDSM.16.M88.4 R52, [R0] ;  /* 0x000000000034783b */ /* 0x000e620000000200 */
[----:B------:R-:W-:Y:S01]  /*a8c0*/  HMMA.16816.F32.BF16 R32, R4, R38, RZ ;  /* 0x000000260420723c */ /* 0x000fe200000418ff */
[----:B------:R-:W-:-:S02]  /*a8d0*/  ISETP.LE.AND P2, PT, R169, c[0x0][0x32c], PT ;  /* 0x0000cb00a9007a0c */ /* 0x000fc40003f43270 */
[----:B------:R-:W-:Y:S04]  /*a8e0*/  LDSM.16.M88.4 R64, [R0+0x1000] ;  /* 0x001000000040783b */ /* 0x000fe80000000200 */
[----:B------:R-:W-:Y:S01]  /*a8f0*/  LDSM.16.M88.4 R72, [R0+0x1800] ;  /* 0x001800000048783b */ /* 0x000fe20000000200 */
[C---:B----4-:R-:W-:Y:S03]  /*a900*/  HMMA.16816.F32.BF16 R28, R4.reuse, R40, RZ ;  /* 0x00000028041c723c */ /* 0x050fe600000418ff */
[----:B------:R-:W-:Y:S04]  /*a910*/  LDSM.16.M88.4 R80, [R2] ;  /* 0x000000000250783b */ /* 0x000fe80000000200 */
[----:B------:R-:W-:Y:S01]  /*a920*/  LDSM.16.M88.4 R92, [R177+0x2000] ;  /* 0x00200000b15c783b */ /* 0x000fe20000000200 */
[C---:B------:R-:W-:Y:S03]  /*a930*/  HMMA.16816.F32.BF16 R36, R4.reuse, R42, RZ ;  /* 0x0000002a0424723c */ /* 0x040fe600000418ff */
[----:B------:R-:W-:Y:S04]  /*a940*/  LDSM.16.M88.4 R88, [R101+0x2000] ;  /* 0x002000006558783b */ /* 0x000fe80000000200 */
[----:B------:R-:W-:Y:S01]  /*a950*/  LDSM.16.M88.4 R96, [R2+0x2000] ;  /* 0x002000000260783b */ /* 0x000fe20000000200 */
[C---:B------:R-:W-:Y:S08]  /*a960*/  HMMA.16816.F32.BF16 R40, R4.reuse, R44, RZ ;  /* 0x0000002c0428723c */ /* 0x040ff000000418ff */
[C---:B------:R-:W-:Y:S08]  /*a970*/  HMMA.16816.F32.BF16 R44, R4.reuse, R46, RZ ;  /* 0x0000002e042c723c */ /* 0x040ff000000418ff */
[C---:B-----5:R-:W-:Y:S08]  /*a980*/  HMMA.16816.F32.BF16 R48, R4.reuse, R56, RZ ;  /* 0x000000380430723c */ /* 0x060ff000000418ff */
[----:B------:R-:W-:Y:S01]  /*a990*/  HMMA.16816.F32.BF16 R24, R4, R58, RZ ;  /* 0x0000003a0418723c */ /* 0x000fe200000418ff */
[----:B------:R-:W3:Y:S04]  /*a9a0*/  LDSM.16.M88.4 R56, [R0+0x800] ;  /* 0x000800000038783b */ /* 0x000ee80000000200 */
[----:B------:R-:W4:Y:S03]  /*a9b0*/  LDSM.16.M88.4 R4, [R174] ;  /* 0x00000000ae04783b */ /* 0x000f260000000200 */
[C---:B------:R-:W-:Y:S08]  /*a9c0*/  HMMA.16816.F32.BF16 R16, R12.reuse, R60, R16 ;  /* 0x0000003c0c10723c */ /* 0x040ff00000041810 */
[C---:B------:R-:W-:Y:S08]  /*a9d0*/  HMMA.16816.F32.BF16 R28, R12.reuse, R68, R28 ;  /* 0x000000440c1c723c */ /* 0x040ff0000004181c */
[C---:B------:R-:W-:Y:S01]  /*a9e0*/  HMMA.16816.F32.BF16 R36, R12.reuse, R70, R36 ;  /* 0x000000460c24723c */ /* 0x040fe20000041824 */
[----:B------:R-:W-:Y:S07]  /*a9f0*/  LDSM.16.M88.4 R68, [R2+0x1000] ;  /* 0x001000000244783b */ /* 0x000fee0000000200 */
[C---:B------:R-:W-:Y:S08]  /*aa00*/  HMMA.16816.F32.BF16 R40, R12.reuse, R76, R40 ;  /* 0x0000004c0c28723c */ /* 0x040ff00000041828 */
[C---:B------:R-:W-:Y:S01]  /*aa10*/  HMMA.16816.F32.BF16 R44, R12.reuse, R78, R44 ;  /* 0x0000004e0c2c723c */ /* 0x040fe2000004182c */
[----:B------:R-:W-:Y:S07]  /*aa20*/  LDSM.16.M88.4 R76, [R2+0x1800] ;  /* 0x00180000024c783b */ /* 0x000fee0000000200 */
[C---:B------:R-:W-:Y:S01]  /*aa30*/  HMMA.16816.F32.BF16 R32, R12.reuse, R62, R32 ;  /* 0x0000003e0c20723c */ /* 0x040fe20000041820 */
[----:B------:R-:W4:Y:S07]  /*aa40*/  LDSM.16.M88.4 R60, [R2+0x800] ;  /* 0x00080000023c783b */ /* 0x000f2e0000000200 */
[C---:B------:R-:W-:Y:S08]  /*aa50*/  HMMA.16816.F32.BF16 R48, R12.reuse, R84, R48 ;  /* 0x000000540c30723c */ /* 0x040ff00000041830 */
[----:B------:R-:W-:Y:S01]  /*aa60*/  HMMA.16816.F32.BF16 R24, R12, R86, R24 ;  /* 0x000000560c18723c */ /* 0x000fe20000041818 */
[----:B------:R-:W-:Y:S07]  /*aa70*/  LDSM.16.M88.4 R84, [R0+0x2000] ;  /* 0x002000000054783b */ /* 0x000fee0000000200 */
[C---:B-1----:R-:W-:Y:S01]  /*aa80*/  HMMA.16816.F32.BF16 R12, R20.reuse, R52, R16 ;  /* 0x00000034140c723c */ /* 0x042fe20000041810 */
[----:B------:R-:W1:Y:S07]  /*aa90*/  LDSM.16.M88.4 R16, [R172+0x4000] ;  /* 0x00400000ac10783b */ /* 0x000e6e0000000200 */
[C---:B---3--:R-:W-:Y:S08]  /*aaa0*/  HMMA.16816.F32.BF16 R28, R20.reuse, R56, R28 ;  /* 0x00000038141c723c */ /* 0x048ff0000004181c */
[C---:B------:R-:W-:Y:S01]  /*aab0*/  HMMA.16816.F32.BF16 R36, R20.reuse, R58, R36 ;  /* 0x0000003a1424723c */ /* 0x040fe20000041824 */
[----:B------:R-:W3:Y:S07]  /*aac0*/  LDSM.16.M88.4 R56, [R177+0x2800] ;  /* 0x00280000b138783b */ /* 0x000eee0000000200 */
[C---:B------:R-:W-:Y:S08]  /*aad0*/  HMMA.16816.F32.BF16 R40, R20.reuse, R64, R40 ;  /* 0x000000401428723c */ /* 0x040ff00000041828 */
[C---:B------:R-:W-:Y:S01]  /*aae0*/  HMMA.16816.F32.BF16 R44, R20.reuse, R66, R44 ;  /* 0x00000042142c723c */ /* 0x040fe2000004182c */
[----:B------:R-:W1:Y:S07]  /*aaf0*/  LDSM.16.M88.4 R64, [R177+0x3000] ;  /* 0x00300000b140783b */ /* 0x000e6e0000000200 */
[C---:B------:R-:W-:Y:S08]  /*ab00*/  HMMA.16816.F32.BF16 R52, R20.reuse, R54, R32 ;  /* 0x000000361434723c */ /* 0x040ff00000041820 */
[C---:B------:R-:W-:Y:S08]  /*ab10*/  HMMA.16816.F32.BF16 R48, R20.reuse, R72, R48 ;  /* 0x000000481430723c */ /* 0x040ff00000041830 */
[----:B------:R-:W-:Y:S01]  /*ab20*/  HMMA.16816.F32.BF16 R24, R20, R74, R24 ;  /* 0x0000004a1418723c */ /* 0x000fe20000041818 */
[----:B------:R-:W1:Y:S04]  /*ab30*/  LDSM.16.M88.4 R72, [R177+0x3800] ;  /* 0x00380000b148783b */ /* 0x000e680000000200 */
[----:B------:R-:W1:Y:S03]  /*ab40*/  LDSM.16.M88.4 R20, [R173+0x4000] ;  /* 0x00400000ad14783b */ /* 0x000e660000000200 */
[C---:B----4-:R-:W-:Y:S08]  /*ab50*/  HMMA.16816.F32.BF16 R12, R4.reuse, R80, R12 ;  /* 0x00000050040c723c */ /* 0x050ff0000004180c */
[C---:B------:R-:W-:Y:S08]  /*ab60*/  HMMA.16816.F32.BF16 R28, R4.reuse, R60, R28 ;  /* 0x0000003c041c723c */ /* 0x040ff0000004181c */
[C---:B------:R-:W-:Y:S01]  /*ab70*/  HMMA.16816.F32.BF16 R36, R4.reuse, R62, R36 ;  /* 0x0000003e0424723c */ /* 0x040fe20000041824 */
[----:B------:R-:W4:Y:S07]  /*ab80*/  LDSM.16.M88.4 R60, [R101+0x2800] ;  /* 0x00280000653c783b */ /* 0x000f2e0000000200 */
[C---:B------:R-:W-:Y:S08]  /*ab90*/  HMMA.16816.F32.BF16 R40, R4.reuse, R68, R40 ;  /* 0x000000440428723c */ /* 0x040ff00000041828 */
[C---:B------:R-:W-:Y:S01]  /*aba0*/  HMMA.16816.F32.BF16 R44, R4.reuse, R70, R44 ;  /* 0x00000046042c723c */ /* 0x040fe2000004182c */
[----:B------:R-:W2:Y:S07]  /*abb0*/  LDSM.16.M88.4 R68, [R101+0x3000] ;  /* 0x003000006544783b */ /* 0x000eae0000000200 */
[C---:B------:R-:W-:Y:S01]  /*abc0*/  HMMA.16816.F32.BF16 R52, R4.reuse, R82, R52 ;  /* 0x000000520434723c */ /* 0x040fe20000041834 */
[----:B------:R-:W-:Y:S07]  /*abd0*/  LDSM.16.M88.4 R80, [R2+0x3800] ;  /* 0x003800000250783b */ /* 0x000fee0000000200 */
[C---:B------:R-:W-:Y:S08]  /*abe0*/  HMMA.16816.F32.BF16 R48, R4.reuse, R76, R48 ;  /* 0x0000004c0430723c */ /* 0x040ff00000041830 */
[----:B------:R-:W-:Y:S01]  /*abf0*/  HMMA.16816.F32.BF16 R24, R4, R78, R24 ;  /* 0x0000004e0418723c */ /* 0x000fe20000041818 */
[----:B------:R-:W2:Y:S07]  /*ac00*/  LDSM.16.M88.4 R76, [R101+0x3800] ;  /* 0x00380000654c783b */ /* 0x000eae0000000200 */
        /* <DEDUP_REMOVED lines=8> */
[C---:B------:R-:W-:Y:S01]  /*ac90*/  HMMA.16816.F32.BF16 R52, R16.reuse, R94, R52 ;  /* 0x0000005e1034723c */ /* 0x040fe20000041834 */
[----:B------:R-:W-:Y:S07]  /*aca0*/  LDSM.16.M88.4 R92, [R101+0x4000] ;  /* 0x00400000655c783b */ /* 0x000fee0000000200 */
[C---:B------:R-:W-:Y:S08]  /*acb0*/  HMMA.16816.F32.BF16 R48, R16.reuse, R72, R48 ;  /* 0x000000481030723c */ /* 0x040ff00000041830 */
[----:B------:R-:W-:Y:S01]  /*acc0*/  HMMA.16816.F32.BF16 R24, R16, R74, R24 ;  /* 0x0000004a1018723c */ /* 0x000fe20000041818 */
[----:B------:R-:W1:Y:S07]  /*acd0*/  LDSM.16.M88.4 R72, [R0+0x3800] ;  /* 0x003800000048783b */ /* 0x000e6e0000000200 */
[C---:B------:R-:W-:Y:S01]  /*ace0*/  HMMA.16816.F32.BF16 R16, R20.reuse, R88, R4 ;  /* 0x000000581410723c */ /* 0x040fe20000041804 */
[----:B------:R-:W1:Y:S07]  /*acf0*/  LDSM.16.M88.4 R4, [R174+0x4000] ;  /* 0x00400000ae04783b */ /* 0x000e6e0000000200 */
[C---:B----4-:R-:W-:Y:S08]  /*ad00*/  HMMA.16816.F32.BF16 R36, R20.reuse, R60, R32 ;  /* 0x0000003c1424723c */ /* 0x050ff00000041820 */
[C---:B------:R-:W-:Y:S01]  /*ad10*/  HMMA.16816.F32.BF16 R32, R20.reuse, R62, R28 ;  /* 0x0000003e1420723c */ /* 0x040fe2000004181c */
[----:B------:R-:W4:Y:S07]  /*ad20*/  LDSM.16.M88.4 R60, [R2+0x2800] ;  /* 0x00280000023c783b */ /* 0x000f2e0000000200 */
[C---:B--2---:R-:W-:Y:S08]  /*ad30*/  HMMA.16816.F32.BF16 R28, R20.reuse, R68, R40 ;  /* 0x00000044141c723c */ /* 0x044ff00000041828 */
[C---:B------:R-:W-:Y:S01]  /*ad40*/  HMMA.16816.F32.BF16 R44, R20.reuse, R70, R44 ;  /* 0x00000046142c723c */ /* 0x040fe2000004182c */
[----:B------:R-:W2:Y:S07]  /*ad50*/  LDSM.16.M88.4 R68, [R2+0x3000] ;  /* 0x003000000244783b */ /* 0x000eae0000000200 */
[C---:B------:R-:W-:Y:S01]  /*ad60*/  HMMA.16816.F32.BF16 R52, R20.reuse, R90, R52 ;  /* 0x0000005a1434723c */ /* 0x040fe20000041834 */
[----:B------:R-:W-:Y:S07]  /*ad70*/  LDSM.16.M88.4 R88, [R177+0x4000] ;  /* 0x00400000b158783b */ /* 0x000fee0000000200 */
[C---:B------:R-:W-:Y:S08]  /*ad80*/  HMMA.16816.F32.BF16 R48, R20.reuse, R76, R48 ;  /* 0x0000004c1430723c */ /* 0x040ff00000041830 */
[----:B------:R-:W-:Y:S01]  /*ad90*/  HMMA.16816.F32.BF16 R24, R20, R78, R24 ;  /* 0x0000004e1418723c */ /* 0x000fe20000041818 */
[----:B------:R-:W2:Y:S04]  /*ada0*/  LDSM.16.M88.4 R20, [R172+0x8000] ;  /* 0x00800000ac14783b */ /* 0x000ea80000000200 */
[----:B------:R-:W-:Y:S03]  /*adb0*/  LDSM.16.M88.4 R76, [R177+0x5800] ;  /* 0x00580000b14c783b */ /* 0x000fe60000000200 */
[C---:B-1----:R-:W-:Y:S08]  /*adc0*/  HMMA.16816.F32.BF16 R16, R12.reuse, R84, R16 ;  /* 0x000000540c10723c */ /* 0x042ff00000041810 */
[C---:B---3--:R-:W-:Y:S08]  /*add0*/  HMMA.16816.F32.BF16 R40, R12.reuse, R56, R36 ;  /* 0x000000380c28723c */ /* 0x048ff00000041824 */
[C---:B------:R-:W-:Y:S01]  /*ade0*/  HMMA.16816.F32.BF16 R36, R12.reuse, R58, R32 ;  /* 0x0000003a0c24723c */ /* 0x040fe20000041820 */
[----:B------:R-:W1:Y:S07]  /*adf0*/  LDSM.16.M88.4 R56, [R177+0x4800] ;  /* 0x00480000b138783b */ /* 0x000e6e0000000200 */
[C---:B------:R-:W-:Y:S08]  /*ae00*/  HMMA.16816.F32.BF16 R32, R12.reuse, R64, R28 ;  /* 0x000000400c20723c */ /* 0x040ff0000004181c */
[C---:B------:R-:W-:Y:S01]  /*ae10*/  HMMA.16816.F32.BF16 R28, R12.reuse, R66, R44 ;  /* 0x000000420c1c723c */ /* 0x040fe2000004182c */
[----:B------:R-:W3:Y:S07]  /*ae20*/  LDSM.16.M88.4 R64, [R177+0x5000] ;  /* 0x00500000b140783b */ /* 0x000eee0000000200 */
[C---:B------:R-:W-:Y:S01]  /*ae30*/  HMMA.16816.F32.BF16 R52, R12.reuse, R86, R52 ;  /* 0x000000560c34723c */ /* 0x040fe20000041834 */
[----:B------:R-:W-:Y:S07]  /*ae40*/  LDSM.16.M88.4 R84, [R0+0x4000] ;  /* 0x004000000054783b */ /* 0x000fee0000000200 */
[C---:B------:R-:W-:Y:S08]  /*ae50*/  HMMA.16816.F32.BF16 R48, R12.reuse, R72, R48 ;  /* 0x000000480c30723c */ /* 0x040ff00000041830 */
[----:B------:R-:W-:Y:S01]  /*ae60*/  HMMA.16816.F32.BF16 R24, R12, R74, R24 ;  /* 0x0000004a0c18723c */ /* 0x000fe20000041818 */
[----:B------:R-:W-:Y:S07]  /*ae70*/  LDSM.16.M88.4 R72, [R101+0x5000] ;  /* 0x005000006548783b */ /* 0x000fee0000000200 */
[C---:B------:R-:W-:Y:S01]  /*ae80*/  HMMA.16816.F32.BF16 R12, R4.reuse, R96, R16 ;  /* 0x00000060040c723c */ /* 0x040fe20000041810 */
[----:B------:R-:W1:Y:S07]  /*ae90*/  LDSM.16.M88.4 R16, [R173+0x8000] ;  /* 0x00800000ad10783b */ /* 0x000e6e0000000200 */
[C---:B----4-:R-:W-:Y:S08]  /*aea0*/  HMMA.16816.F32.BF16 R44, R4.reuse, R60, R40 ;  /* 0x0000003c042c723c */ /* 0x050ff00000041828 */
[C---:B------:R-:W-:Y:S01]  /*aeb0*/  HMMA.16816.F32.BF16 R40, R4.reuse, R62, R36 ;  /* 0x0000003e0428723c */ /* 0x040fe20000041824 */
[----:B------:R-:W4:Y:S07]  /*aec0*/  LDSM.16.M88.4 R60, [R101+0x4800] ;  /* 0x00480000653c783b */ /* 0x000f2e0000000200 */
[C---:B--2---:R-:W-:Y:S08]  /*aed0*/  HMMA.16816.F32.BF16 R36, R4.reuse, R68, R32 ;  /* 0x000000440424723c */ /* 0x044ff00000041820 */
[C---:B------:R-:W-:Y:S01]  /*aee0*/  HMMA.16816.F32.BF16 R32, R4.reuse, R70, R28 ;  /* 0x000000460420723c */ /* 0x040fe2000004181c */
[----:B------:R-:W-:Y:S07]  /*aef0*/  LDSM.16.M88.4 R68, [R0+0x5800] ;  /* 0x005800000044783b */ /* 0x000fee0000000200 */
[C---:B------:R-:W-:Y:S08]  /*af00*/  HMMA.16816.F32.BF16 R52, R4.reuse, R98, R52 ;  /* 0x000000620434723c */ /* 0x040ff00000041834 */
[C---:B------:R-:W-:Y:S08]  /*af10*/  HMMA.16816.F32.BF16 R28, R4.reuse, R80, R48 ;  /* 0x00000050041c723c */ /* 0x040ff00000041830 */
[----:B------:R-:W-:Y:S01]  /*af20*/  HMMA.16816.F32.BF16 R24, R4, R82, R24 ;  /* 0x000000520418723c */ /* 0x000fe20000041818 */
[----:B------:R-:W2:Y:S07]  /*af30*/  LDSM.16.M88.4 R80, [R101+0x5800] ;  /* 0x005800006550783b */ /* 0x000eae0000000200 */
[C---:B------:R-:W-:Y:S01]  /*af40*/  HMMA.16816.F32.BF16 R4, R20.reuse, R88, R12 ;  /* 0x000000581404723c */ /* 0x040fe2000004180c */
[----:B------:R-:W2:Y:S07]  /*af50*/  LDSM.16.M88.4 R12, [R175+0x8000] ;  /* 0x00800000af0c783b */ /* 0x000eae0000000200 */
[C---:B-1----:R-:W-:Y:S08]  /*af60*/  HMMA.16816.F32.BF16 R48, R20.reuse, R56, R44 ;  /* 0x000000381430723c */ /* 0x042ff0000004182c */
[C---:B------:R-:W-:Y:S01]  /*af70*/  HMMA.16816.F32.BF16 R44, R20.reuse, R58, R40 ;  /* 0x0000003a142c723c */ /* 0x040fe20000041828 */
[----:B------:R-:W-:Y:S07]  /*af80*/  LDSM.16.M88.4 R56, [R0+0x4800] ;  /* 0x004800000038783b */ /* 0x000fee0000000200 */
[C---:B---3--:R-:W-:Y:S08]  /*af90*/  HMMA.16816.F32.BF16 R40, R20.reuse, R64, R36 ;  /* 0x000000401428723c */ /* 0x048ff00000041824 */
[C---:B------:R-:W-:Y:S01]  /*afa0*/  HMMA.16816.F32.BF16 R36, R20.reuse, R66, R32 ;  /* 0x000000421424723c */ /* 0x040fe20000041820 */
[----:B------:R1:W-:Y:S07]  /*afb0*/  LDSM.16.M88.4 R64, [R0+0x5000] ;  /* 0x005000000040783b */ /* 0x0003ee0000000200 */
[C---:B------:R-:W-:Y:S08]  /*afc0*/  HMMA.16816.F32.BF16 R52, R20.reuse, R90, R52 ;  /* 0x0000005a1434723c */ /* 0x040ff00000041834 */
[C---:B------:R-:W-:Y:S08]  /*afd0*/  HMMA.16816.F32.BF16 R32, R20.reuse, R76, R28 ;  /* 0x0000004c1420723c */ /* 0x040ff0000004181c */
[----:B------:R-:W-:Y:S01]  /*afe0*/  HMMA.16816.F32.BF16 R24, R20, R78, R24 ;  /* 0x0000004e1418723c */ /* 0x000fe20000041818 */
[----:B------:R-:W-:Y:S01]  /*aff0*/  LDSM.16.M88.4 R76, [R2+0x4000] ;  /* 0x00400000024c783b */ /* 0x000fe20000000200 */
[----:B-1----:R-:W-:-:S04]  /*b000*/  SHF.R.S32.HI R0, RZ, 0x1f, R100 ;  /* 0x0000001fff007819 */ /* 0x002fc80000011464 */
[CC--:B------:R-:W-:Y:S02]  /*b010*/  LEA.HI R3, R0.reuse, R100.reuse, RZ, 0x2 ;  /* 0x0000006400037211 */ /* 0x0c0fe400078f10ff */
[----:B------:R-:W-:Y:S01]  /*b020*/  HMMA.16816.F32.BF16 R20, R16, R92, R4 ;  /* 0x0000005c1014723c */ /* 0x000fe20000041804 */
[----:B------:R-:W1:Y:S01]  /*b030*/  LDSM.16.M88.4 R4, [R174+0x8000] ;  /* 0x00800000ae04783b */ /* 0x000e620000000200 */
[----:B------:R-:W-:-:S04]  /*b040*/  LEA.HI R0, R0, R100, RZ, 0x5 ;  /* 0x0000006400007211 */ /* 0x000fc800078f28ff */
[----:B------:R-:W-:Y:S02]  /*b050*/  LOP3.LUT R8, R0, 0xffffffe0, RZ, 0xc0, !PT ;  /* 0xffffffe000087812 */ /* 0x000fe400078ec0ff */
[----:B------:R-:W-:Y:S01]  /*b060*/  HMMA.16816.F32.BF16 R28, R16, R94, R52 ;  /* 0x0000005e101c723c */ /* 0x000fe20000041834 */
[----:B------:R-:W3:Y:S01]  /*b070*/  LDSM.16.M88.4 R52, [R2+0x4800] ;  /* 0x004800000234783b */ /* 0x000ee20000000200 */
[----:B------:R-:W-:-:S06]  /*b080*/  SHF.R.S32.HI R9, RZ, 0x1f, R0 ;  /* 0x0000001fff097819 */ /* 0x000fcc0000011400 */
[C---:B----4-:R-:W-:Y:S08]  /*b090*/  HMMA.16816.F32.BF16 R48, R16.reuse, R60, R48 ;  /* 0x0000003c1030723c */ /* 0x050ff00000041830 */
[C---:B------:R-:W-:Y:S08]  /*b0a0*/  HMMA.16816.F32.BF16 R44, R16.reuse, R62, R44 ;  /* 0x0000003e102c723c */ /* 0x040ff0000004182c */
[C---:B------:R-:W-:Y:S08]  /*b0b0*/  HMMA.16816.F32.BF16 R40, R16.reuse, R72, R40 ;  /* 0x000000481028723c */ /* 0x040ff00000041828 */
[C---:B------:R-:W-:Y:S08]  /*b0c0*/  HMMA.16816.F32.BF16 R36, R16.reuse, R74, R36 ;  /* 0x0000004a1024723c */ /* 0x040ff00000041824 */
[C---:B--2---:R-:W-:Y:S08]  /*b0d0*/  HMMA.16816.F32.BF16 R32, R16.reuse, R80, R32 ;  /* 0x000000501020723c */ /* 0x044ff00000041820 */
[----:B------:R-:W-:Y:S08]  /*b0e0*/  HMMA.16816.F32.BF16 R24, R16, R82, R24 ;  /* 0x000000521018723c */ /* 0x000ff00000041818 */
[C---:B------:R-:W-:Y:S08]  /*b0f0*/  HMMA.16816.F32.BF16 R16, R12.reuse, R84, R20 ;  /* 0x000000540c10723c */ /* 0x040ff00000041814 */
[C---:B------:R-:W-:Y:S08]  /*b100*/  HMMA.16816.F32.BF16 R20, R12.reuse, R86, R28 ;  /* 0x000000560c14723c */ /* 0x040ff0000004181c */
[----:B------:R-:W-:Y:S01]  /*b110*/  HMMA.16816.F32.BF16 R28, R12, R70, R24 ;  /* 0x000000460c1c723c */ /* 0x000fe20000041818 */
[----:B------:R-:W2:Y:S07]  /*b120*/  LDSM.16.M88.4 R24, [R2+0x5000] ;  /* 0x005000000218783b */ /* 0x000eae0000000200 */
[----:B-1----:R-:W-:Y:S01]  /*b130*/  HMMA.16816.F32.BF16 R60, R4, R76, R16 ;  /* 0x0000004c043c723c */ /* 0x002fe20000041810 */
[----:B------:R1:W4:Y:S07]  /*b140*/  LDSM.16.M88.4 R16, [R2+0x5800] ;  /* 0x005800000210783b */ /* 0x00032e0000000200 */
[C---:B------:R-:W-:Y:S08]  /*b150*/  HMMA.16816.F32.BF16 R48, R12.reuse, R56, R48 ;  /* 0x000000380c30723c */ /* 0x040ff00000041830 */
[----:B------:R-:W-:Y:S01]  /*b160*/  HMMA.16816.F32.BF16 R44, R12, R58, R44 ;  /* 0x0000003a0c2c723c */ /* 0x000fe2000004182c */
[----:B-1----:R-:W-:-:S07]  /*b170*/  LOP3.LUT R2, R3, 0xfffffffc, RZ, 0xc0, !PT ;  /* 0xfffffffc03027812 */ /* 0x002fce00078ec0ff */
[----:B------:R-:W-:Y:S01]  /*b180*/  HMMA.16816.F32.BF16 R40, R12, R64, R40 ;  /* 0x000000400c28723c */ /* 0x000fe20000041828 */
[----:B------:R-:W-:Y:S01]  /*b190*/  SHF.R.S32.HI R3, RZ, 0x5, R0 ;  /* 0x00000005ff037819 */ /* 0x000fe20000011400 */
[C---:B------:R-:W-:Y:S02]  /*b1a0*/  IMAD.IADD R0, R100.reuse, 0x1, -R8 ;  /* 0x0000000164007824 */ /* 0x040fe400078e0a08 */
[----:B------:R-:W-:Y:S01]  /*b1b0*/  IMAD.IADD R2, R100, 0x1, -R2 ;  /* 0x0000000164027824 */ /* 0x000fe200078e0a02 */
[----:B------:R-:W-:-:S03]  /*b1c0*/  LEA.HI R9, R9, R3, RZ, 0x3 ;  /* 0x0000000309097211 */ /* 0x000fc600078f18ff */
[----:B------:R-:W-:Y:S01]  /*b1d0*/  HMMA.16816.F32.BF16 R36, R12, R66, R36 ;  /* 0x000000420c24723c */ /* 0x000fe20000041824 */
[----:B------:R-:W-:-:S04]  /*b1e0*/  LEA.HI R8, R2, R2, RZ, 0x1 ;  /* 0x0000000202087211 */ /* 0x000fc800078f08ff */
[----:B------:R-:W-:-:S03]  /*b1f0*/  LOP3.LUT R8, R8, 0x1ffffffe, RZ, 0xc0, !PT ;  /* 0x1ffffffe08087812 */ /* 0x000fc600078ec0ff */
[----:B------:R-:W-:Y:S02]  /*b200*/  HMMA.16816.F32.BF16 R32, R12, R68, R32 ;  /* 0x000000440c20723c */ /* 0x000fe40000041820 */
[----:B------:R-:W-:-:S04]  /*b210*/  IMAD.IADD R2, R2, 0x1, -R8 ;  /* 0x0000000102027824 */ /* 0x000fc800078e0a08 */
[----:B------:R-:W-:Y:S01]  /*b220*/  IMAD.SHL.U32 R222, R2, 0x8, RZ ;  /* 0x0000000802de7824 */ /* 0x000fe200078e00ff */
[----:B------:R-:W-:Y:S01]  /*b230*/  SHF.R.S32.HI R13, RZ, 0x1f, R0 ;  /* 0x0000001fff0d7819 */ /* 0x000fe20000011400 */
[----:B------:R-:W-:Y:S01]  /*b240*/  HMMA.16816.F32.BF16 R56, R4, R78, R20 ;  /* 0x0000004e0438723c */ /* 0x000fe20000041814 */
[----:B------:R-:W-:Y:S02]  /*b250*/  LOP3.LUT R12, R9, 0xffffff8, RZ, 0xc0, !PT ;  /* 0x0ffffff8090c7812 */ /* 0x000fe400078ec0ff */
[----:B------:R-:W-:-:S03]  /*b260*/  LEA.HI R9, R13, R0, RZ, 0x2 ;  /* 0x000000000d097211 */ /* 0x000fc600078f10ff */
[----:B------:R-:W-:Y:S01]  /*b270*/  IMAD.IADD R3, R3, 0x1, -R12 ;  /* 0x0000000103037824 */ /* 0x000fe200078e0a0c */
[----:B------:R-:W-:Y:S01]  /*b280*/  SHF.R.S32.HI R225, RZ, 0x2, R9 ;  /* 0x00000002ffe17819 */ /* 0x000fe20000011409 */
[----:B---3--:R-:W-:Y:S02]  /*b290*/  HMMA.16816.F32.BF16 R48, R4, R52, R48 ;  /* 0x000000340430723c */ /* 0x008fe40000041830 */
[----:B------:R-:W-:Y:S02]  /*b2a0*/  IMAD.SHL.U32 R223, R3, 0x10, RZ ;  /* 0x0000001003df7824 */ /* 0x000fe400078e00ff */
[----:B------:R-:W-:-:S04]  /*b2b0*/  IMAD R2, R102, 0x80, R225 ;  /* 0x0000008066027824 */ /* 0x000fc800078e02e1 */
[----:B------:R-:W-:Y:S01]  /*b2c0*/  HMMA.16816.F32.BF16 R44, R4, R54, R44 ;  /* 0x00000036042c723c */ /* 0x000fe2000004182c */
[----:B------:R-:W-:-:S05]  /*b2d0*/  IADD3 R8, R222, R2, R223 ;  /* 0x00000002de087210 */ /* 0x000fca0007ffe0df */
[----:B------:R-:W-:Y:S02]  /*b2e0*/  @P0 IMAD.HI.U32 R2, R8, c[0x0][0x2c8], RZ ;  /* 0x0000b20008020a27 */ /* 0x000fe400078e00ff */
[----:B--2---:R-:W-:Y:S03]  /*b2f0*/  HMMA.16816.F32.BF16 R40, R4, R24, R40 ;  /* 0x000000180428723c */ /* 0x004fe60000041828 */
[----:B------:R-:W-:Y:S02]  /*b300*/  @P0 SHF.R.U32.HI R8, RZ, c[0x0][0x2cc], R2 ;  /* 0x0000b300ff080a19 */ /* 0x000fe40000011602 */
[----:B------:R-:W-:-:S03]  /*b310*/  LOP3.LUT R2, R9, 0x7ffffffc, RZ, 0xc0, !PT ;  /* 0x7ffffffc09027812 */ /* 0x000fc600078ec0ff */
[----:B------:R-:W1:Y:S01]  /*b320*/  SHFL.IDX PT, R3, R8, RZ, 0x1c1f ;  /* 0x001c1fff08037589 */ /* 0x000e6200000e0000 */
[----:B------:R-:W-:Y:S01]  /*b330*/  HMMA.16816.F32.BF16 R36, R4, R26, R36 ;  /* 0x0000001a0424723c */ /* 0x000fe20000041824 */
[----:B------:R-:W-:Y:S01]  /*b340*/  IMAD.IADD R2, R0, 0x1, -R2 ;  /* 0x0000000100027824 */ /* 0x000fe200078e0a02 */
[----:B------:R-:W-:-:S03]  /*b350*/  IADD3 R0, R199, 0x1, -R168 ;  /* 0x00000001c7007810 */ /* 0x000fc60007ffe8a8 */
[----:B------:R-:W-:-:S03]  /*b360*/  IMAD.SHL.U32 R197, R2, 0x2, RZ ;  /* 0x0000000202c57824 */ /* 0x000fc600078e00ff */
[----:B----4-:R-:W-:Y:S02]  /*b370*/  HMMA.16816.F32.BF16 R32, R4, R16, R32 ;  /* 0x000000100420723c */ /* 0x010fe40000041820 */
[----:B------:R-:W-:-:S06]  /*b380*/  IADD3 R0, -R198, R0, -R197 ;  /* 0x00000000c6007210 */ /* 0x000fcc0007ffe9c5 */
[----:B------:R-:W-:Y:S07]  /*b390*/  HMMA.16816.F32.BF16 R28, R4, R18, R28 ;  /* 0x00000012041c723c */ /* 0x000fee000004181c */
[C---:B------:R-:W-:Y:S02]  /*b3a0*/  IADD3 R4, R0.reuse, c[0x0][0x328], RZ ;  /* 0x0000ca0000047a10 */ /* 0x040fe40007ffe0ff */
[----:B------:R-:W-:Y:S02]  /*b3b0*/  IADD3 R5, R0, UR4, RZ ;  /* 0x0000000400057c10 */ /* 0x000fe4000fffe0ff */
[----:B------:R-:W-:Y:S01]  /*b3c0*/  IADD3 R6, -R197, R199, -R168 ;  /* 0x000000c7c5067210 */ /* 0x000fe20007ffe9a8 */
[----:B-1----:R-:W-:-:S02]  /*b3d0*/  IMAD.IADD R2, R4, 0x1, R3 ;  /* 0x0000000104027824 */ /* 0x002fc400078e0203 */
[----:B------:R-:W-:-:S03]  /*b3e0*/  IMAD.IADD R0, R5, 0x1, R3 ;  /* 0x0000000105007824 */ /* 0x000fc600078e0203 */
        /* <DEDUP_REMOVED lines=12> */
.L_x_5435:
[----:B------:R-:W-:-:S13]  /*b4b0*/  ISETP.NE.AND P0, PT, R169, c[0x0][0x32c], PT ;  /* 0x0000cb00a9007a0c */ /* 0x000fda0003f05270 */
[----:B------:R-:W-:-:S05]  /*b4c0*/  @P0 IMAD.HI.U32 R7, R3, c[0x0][0x330], RZ ;  /* 0x0000cc0003070a27 */ /* 0x000fca00078e00ff */
[----:B------:R-:W-:Y:S02]  /*b4d0*/  @P0 SHF.R.U32.HI R3, RZ, c[0x0][0x334], R7 ;  /* 0x0000cd00ff030a19 */ /* 0x000fe40000011607 */
.L_x_5436:
[----:B------:R-:W-:Y:S05]  /*b4e0*/  BSYNC B0 ;  /* 0x0000000000007941 */ /* 0x000fea0003800000 */
.L_x_5434:
[----:B------:R-:W-:-:S04]  /*b4f0*/  IMAD R3, R3, c[0x0][0x32c], -R168 ;  /* 0x0000cb0003037a24 */ /* 0x000fc800078e0aa8 */
[----:B------:R-:W-:-:S05]  /*b500*/  IMAD.IADD R3, R3, 0x1, -R197 ;  /* 0x0000000103037824 */ /* 0x000fca00078e0ac5 */
[----:B------:R-:W-:Y:S02]  /*b510*/  IADD3 R7, R3, c[0x0][0x32c], RZ ;  /* 0x0000cb0003077a10 */ /* 0x000fe40007ffe0ff */
[----:B------:R-:W-:Y:S02]  /*b520*/  IMNMX R0, R0, R3, !PT ;  /* 0x0000000300007217 */ /* 0x000fe40007800200 */
[----:B------:R-:W-:Y:S02]  /*b530*/  IMNMX R2, R2, R7, PT ;  /* 0x0000000702027217 */ /* 0x000fe40003800200 */
.L_x_5433:
        /* <DEDUP_REMOVED lines=64> */
.L_x_5439:
[----:B------:R-:W-:-:S13]  /*b940*/  ISETP.NE.AND P0, PT, R169, c[0x0][0x32c], PT ;  /* 0x0000cb00a9007a0c */ /* 0x000fda0003f05270 */
[----:B------:R-:W-:-:S05]  /*b950*/  @P0 IMAD.HI.U32 R4, R3, c[0x0][0x330], RZ ;  /* 0x0000cc0003040a27 */ /* 0x000fca00078e00ff */
[----:B------:R-:W-:Y:S02]  /*b960*/  @P0 SHF.R.U32.HI R3, RZ, c[0x0][0x334], R4 ;  /* 0x0000cd00ff030a19 */ /* 0x000fe40000011604 */
.L_x_5440:
[----:B------:R-:W-:Y:S05]  /*b970*/  BSYNC B0 ;  /* 0x0000000000007941 */ /* 0x000fea0003800000 */
.L_x_5438:
[----:B------:R-:W-:-:S04]  /*b980*/  IMAD R3, R3, c[0x0][0x32c], -R168 ;  /* 0x0000cb0003037a24 */ /* 0x000fc800078e0aa8 */
[----:B------:R-:W-:-:S05]  /*b990*/  IMAD.IADD R3, R3, 0x1, -R197 ;  /* 0x0000000103037824 */ /* 0x000fca00078e0ac5 */
[----:B------:R-:W-:Y:S02]  /*b9a0*/  IADD3 R4, R3, c[0x0][0x32c], RZ ;  /* 0x0000cb0003047a10 */ /* 0x000fe40007ffe0ff */
[----:B------:R-:W-:Y:S02]  /*b9b0*/  IMNMX R0, R0, R3, !PT ;  /* 0x0000000300007217 */ /* 0x000fe40007800200 */
[----:B------:R-:W-:Y:S02]  /*b9c0*/  IMNMX R2, R2, R4, PT ;  /* 0x0000000402027217 */ /* 0x000fe40003800200 */
.L_x_5437:
        /* <DEDUP_REMOVED lines=14> */
[----:B------:R-:W-:Y:S02]  /*bab0*/  ISETP.LT.OR P0, PT, R2, 0x9, P0 ;  /* 0x000000090200780c */ /* 0x000fe40000701670 */
[----:B------:R-:W-:Y:S02]  /*bac0*/  ISETP.GT.AND P2, PT, R0, 0x9, P1 ;  /* 0x000000090000780c */ /* 0x000fe40000f44270 */
[----:B------:R-:W-:-:S02]  /*bad0*/  FMNMX.FTZ R104, R22, R104, !PT ;  /* 0x0000006816687209 */ /* 0x000fc40007810000 */
[----:B------:R-:W-:Y:S01]  /*bae0*/  FSEL R9, R58, -INF , !P0 ;  /* 0xff8000003a097808 */ /* 0x000fe20004000000 */
[----:B------:R-:W-:Y:S01]  /*baf0*/  LDSM.16.MT88.4 R52, [R179+0x800] ;  /* 0x00080000b334783b */ /* 0x000fe20000004200 */
[----:B------:R-:W-:Y:S02]  /*bb00*/  ISETP.LT.OR P2, PT, R2, 0xa, P2 ;  /* 0x0000000a0200780c */ /* 0x000fe40001741670 */
[----:B------:R-:W-:Y:S02]  /*bb10*/  ISETP.GT.AND P0, PT, R0, 0x10, P1 ;  /* 0x000000100000780c */ /* 0x000fe40000f04270 */
[----:B------:R-:W-:Y:S02]  /*bb20*/  FMNMX.FTZ R104, R86, R104, !PT ;  /* 0x0000006856687209 */ /* 0x000fe40007810000 */
[----:B------:R-:W-:Y:S02]  /*bb30*/  FSEL R7, R59, -INF , !P2 ;  /* 0xff8000003b077808 */ /* 0x000fe40005000000 */
[----:B------:R-:W-:Y:S01]  /*bb40*/  ISETP.LT.OR P0, PT, R2, 0x11, P0 ;  /* 0x000000110200780c */ /* 0x000fe20000701670 */
[----:B------:R-:W-:Y:S01]  /*bb50*/  LDSM.16.MT88.4 R56, [R178+0x2000] ;  /* 0x00200000b238783b */ /* 0x000fe20000004200 */
[----:B------:R-:W-:-:S02]  /*bb60*/  ISETP.GT.AND P2, PT, R0, RZ, P1 ;  /* 0x000000ff0000720c */ /* 0x000fc40000f44270 */
[----:B------:R-:W-:Y:S02]  /*bb70*/  FMNMX.FTZ R104, R85, R104, !PT ;  /* 0x0000006855687209 */ /* 0x000fe40007810000 */
[----:B------:R-:W-:Y:S02]  /*bb80*/  FSEL R17, R50, -INF , !P0 ;  /* 0xff80000032117808 */ /* 0x000fe40004000000 */
[----:B------:R-:W-:Y:S02]  /*bb90*/  ISETP.LT.OR P2, PT, R2, 0x1, P2 ;  /* 0x000000010200780c */ /* 0x000fe40001741670 */
[----:B------:R-:W-:Y:S02]  /*bba0*/  FMNMX.FTZ R104, R84, R104, !PT ;  /* 0x0000006854687209 */ /* 0x000fe40007810000 */
[----:B------:R-:W-:Y:S02]  /*bbb0*/  ISETP.GT.AND P0, PT, R0, 0x11, P1 ;  /* 0x000000110000780c */ /* 0x000fe40000f04270 */
[----:B------:R-:W-:-:S02]  /*bbc0*/  FSEL R5, R62, -INF , !P2 ;  /* 0xff8000003e057808 */ /* 0x000fc40005000000 */
[----:B------:R-:W-:Y:S01]  /*bbd0*/  FMNMX.FTZ R104, R83, R104, !PT ;  /* 0x0000006853687209 */ /* 0x000fe20007810000 */
[----:B------:R-:W-:Y:S01]  /*bbe0*/  LDSM.16.MT88.4 R60, [R178+0x2800] ;  /* 0x00280000b23c783b */ /* 0x000fe20000004200 */
[----:B------:R-:W-:Y:S02]  /*bbf0*/  ISETP.LT.OR P0, PT, R2, 0x12, P0 ;  /* 0x000000120200780c */ /* 0x000fe40000701670 */
[----:B------:R-:W-:Y:S02]  /*bc00*/  FMNMX.FTZ R3, R5, R6, !PT ;  /* 0x0000000605037209 */ /* 0x000fe40007810000 */
[----:B------:R-:W-:Y:S02]  /*bc10*/  FMNMX.FTZ R104, R82, R104, !PT ;  /* 0x0000006852687209 */ /* 0x000fe40007810000 */
[----:B------:R-:W-:Y:S02]  /*bc20*/  FSEL R16, R51, -INF , !P0 ;  /* 0xff80000033107808 */ /* 0x000fe40004000000 */
[C---:B------:R-:W-:Y:S01]  /*bc30*/  ISETP.GT.AND P0, PT, R0.reuse, 0x19, P1 ;  /* 0x000000190000780c */ /* 0x040fe20000f04270 */
[----:B------:R-:W-:Y:S01]  /*bc40*/  LDSM.16.MT88.4 R48, [R247+0x800] ;  /* 0x00080000f730783b */ /* 0x000fe20000004200 */
        /* <DEDUP_REMOVED lines=8> */
[----:B------:R-:W-:Y:S02]  /*bcd0*/  ISETP.GT.AND P0, PT, R0, 0x21, P1 ;  /* 0x000000210000780c */ /* 0x000fe40000f04270 */
[----:B------:R-:W-:Y:S02]  /*bce0*/  FSEL R8, R46, -INF , !P2 ;  /* 0xff8000002e087808 */ /* 0x000fe40005000000 */
[----:B------:R-:W-:Y:S02]  /*bcf0*/  FMNMX.FTZ R3, R17, R3, !PT ;  /* 0x0000000311037209 */ /* 0x000fe40007810000 */
[----:B------:R-:W-:Y:S02]  /*bd00*/  FMNMX.FTZ R104, R79, R104, !PT ;  /* 0x000000684f687209 */ /* 0x000fe40007810000 */
[----:B------:R-:W-:-:S02]  /*bd10*/  ISETP.GT.AND P2, PT, R0, 0x20, P1 ;  /* 0x000000200000780c */ /* 0x000fc40000f44270 */
[----:B------:R-:W-:Y:S01]  /*bd20*/  ISETP.LT.OR P0, PT, R2, 0x22, P0 ;  /* 0x000000220200780c */ /* 0x000fe20000701670 */
[----:B------:R-:W1:Y:S01]  /*bd30*/  SHFL.BFLY PT, R4, R104, 0x2, 0x1f ;  /* 0x0c401f0068047f89 */ /* 0x000e6200000e0000 */
[----:B------:R-:W-:Y:S02]  /*bd40*/  FMNMX.FTZ R3, R16, R3, !PT ;  /* 0x0000000310037209 */ /* 0x000fe40007810000 */
[----:B------:R-:W-:Y:S02]  /*bd50*/  ISETP.LT.OR P2, PT, R2, 0x21, P2 ;  /* 0x000000210200780c */ /* 0x000fe40001741670 */
[----:B------:R-:W-:Y:S02]  /*bd60*/  FSEL R77, R43, -INF , !P0 ;  /* 0xff8000002b4d7808 */ /* 0x000fe40004000000 */
[----:B------:R-:W-:Y:S02]  /*bd70*/  FMNMX.FTZ R3, R8, R3, !PT ;  /* 0x0000000308037209 */ /* 0x000fe40007810000 */
[----:B------:R-:W-:-:S02]  /*bd80*/  ISETP.GT.AND P0, PT, R0, 0x29, P1 ;  /* 0x000000290000780c */ /* 0x000fc40000f04270 */
[----:B------:R-:W-:Y:S02]  /*bd90*/  FSEL R78, R42, -INF , !P2 ;  /* 0xff8000002a4e7808 */ /* 0x000fe40005000000 */
[----:B------:R-:W-:Y:S01]  /*bda0*/  ISETP.GT.AND P2, PT, R0, 0x28, P1 ;  /* 0x000000280000780c */ /* 0x000fe20000f44270 */
[----:B------:R-:W-:Y:S01]  /*bdb0*/  LDSM.16.MT88.4 R40, [R179] ;  /* 0x00000000b328783b */ /* 0x000fe20000004200 */
[----:B------:R-:W-:Y:S02]  /*bdc0*/  FMNMX.FTZ R3, R20, R3, !PT ;  /* 0x0000000314037209 */ /* 0x000fe40007810000 */
[C---:B------:R-:W-:Y:S02]  /*bdd0*/  ISETP.LT.OR P0, PT, R2.reuse, 0x2a, P0 ;  /* 0x0000002a0200780c */ /* 0x040fe40000701670 */
[----:B------:R-:W-:Y:S02]  /*bde0*/  ISETP.LT.OR P2, PT, R2, 0x29, P2 ;  /* 0x000000290200780c */ /* 0x000fe40001741670 */
[----:B------:R-:W-:-:S02]  /*bdf0*/  FMNMX.FTZ R3, R78, R3, !PT ;  /* 0x000000034e037209 */ /* 0x000fc40007810000 */
[----:B------:R-:W-:Y:S02]  /*be00*/  FSEL R75, R39, -INF , !P0 ;  /* 0xff800000274b7808 */ /* 0x000fe40004000000 */
[----:B------:R-:W-:Y:S02]  /*be10*/  ISETP.GT.AND P0, PT, R0, 0x31, P1 ;  /* 0x000000310000780c */ /* 0x000fe40000f04270 */
[----:B------:R-:W-:Y:S02]  /*be20*/  FSEL R76, R38, -INF , !P2 ;  /* 0xff800000264c7808 */ /* 0x000fe40005000000 */
[----:B------:R-:W-:Y:S01]  /*be30*/  ISETP.GT.AND P2, PT, R0, 0x30, P1 ;  /* 0x000000300000780c */ /* 0x000fe20000f44270 */
[----:B------:R-:W-:Y:S01]  /*be40*/  LDSM.16.MT88.4 R36, [R178+0x800] ;  /* 0x00080000b224783b */ /* 0x000fe20000004200 */
[----:B------:R-:W-:Y:S02]  /*be50*/  FMNMX.FTZ R3, R77, R3, !PT ;  /* 0x000000034d037209 */ /* 0x000fe40007810000 */
[----:B------:R-:W-:-:S02]  /*be60*/  ISETP.LT.OR P0, PT, R2, 0x32, P0 ;  /* 0x000000320200780c */ /* 0x000fc40000701670 */
[----:B------:R-:W-:Y:S02]  /*be70*/  ISETP.LT.OR P2, PT, R2, 0x31, P2 ;  /* 0x000000310200780c */ /* 0x000fe40001741670 */
[----:B------:R-:W-:Y:S02]  /*be80*/  FMNMX.FTZ R105, R76, R3, !PT ;  /* 0x000000034c697209 */ /* 0x000fe40007810000 */
[----:B------:R-:W-:Y:S02]  /*be90*/  P2R R3, PR, RZ, 0x1 ;  /* 0x00000001ff037803 */ /* 0x000fe40000000000 */
[----:B------:R-:W-:Y:S02]  /*bea0*/  FSEL R74, R34, -INF , !P2 ;  /* 0xff800000224a7808 */ /* 0x000fe40005000000 */
[C---:B------:R-:W-:Y:S02]  /*beb0*/  ISETP.GT.AND P2, PT, R0.reuse, 0x38, P1 ;  /* 0x000000380000780c */ /* 0x040fe40000f44270 */
[----:B------:R-:W-:-:S02]  /*bec0*/  ISETP.GT.AND P0, PT, R0, 0x39, P1 ;  /* 0x000000390000780c */ /* 0x000fc40000f04270 */
[----:B------:R-:W-:Y:S02]  /*bed0*/  ISETP.NE.AND P1, PT, R3, RZ, PT ;  /* 0x000000ff0300720c */ /* 0x000fe40003f25270 */
[----:B-1----:R-:W-:Y:S02]  /*bee0*/  FMNMX.FTZ R104, R104, R4, !PT ;  /* 0x0000000468687209 */ /* 0x002fe40007810000 */
[----:B------:R-:W-:Y:S02]  /*bef0*/  FMNMX.FTZ R105, R75, R105, !PT ;  /* 0x000000694b697209 */ /* 0x000fe40007810000 */
[----:B------:R-:W-:Y:S01]  /*bf00*/  FSEL R73, R35, -INF , !P1 ;  /* 0xff80000023497808 */ /* 0x000fe20004800000 */
[----:B------:R-:W1:Y:S01]  /*bf10*/  SHFL.BFLY PT, R0, R104, 0x1, 0x1f ;  /* 0x0c201f0068007f89 */ /* 0x000e6200000e0000 */
[----:B------:R-:W-:Y:S02]  /*bf20*/  ISETP.LT.OR P1, PT, R2, 0x39, P2 ;  /* 0x000000390200780c */ /* 0x000fe40001721670 */
[----:B------:R-:W-:Y:S01]  /*bf30*/  FMNMX.FTZ R105, R74, R105, !PT ;  /* 0x000000694a697209 */ /* 0x000fe20007810000 */
[----:B------:R-:W-:Y:S01]  /*bf40*/  LDSM.16.MT88.4 R32, [R241+0x800] ;  /* 0x00080000f120783b */ /* 0x000fe20000004200 */
[----:B------:R-:W-:-:S02]  /*bf50*/  ISETP.LT.OR P0, PT, R2, 0x3a, P0 ;  /* 0x0000003a0200780c */ /* 0x000fc40000701670 */
[----:B------:R-:W-:Y:S02]  /*bf60*/  FSEL R72, R30, -INF , !P1 ;  /* 0xff8000001e487808 */ /* 0x000fe40004800000 */
[----:B------:R-:W-:Y:S02]  /*bf70*/  FMNMX.FTZ R105, R73, R105, !PT ;  /* 0x0000006949697209 */ /* 0x000fe40007810000 */
[----:B------:R-:W-:Y:S02]  /*bf80*/  FSEL R71, R31, -INF , !P0 ;  /* 0xff8000001f477808 */ /* 0x000fe40004000000 */
[----:B------:R-:W-:-:S04]  /*bf90*/  FMNMX.FTZ R105, R72, R105, !PT ;  /* 0x0000006948697209 */ /* 0x000fc80007810000 */
[----:B------:R-:W-:-:S05]  /*bfa0*/  FMNMX.FTZ R105, R71, R105, !PT ;  /* 0x0000006947697209 */ /* 0x000fca0007810000 */
[----:B------:R-:W3:Y:S01]  /*bfb0*/  SHFL.BFLY PT, R3, R105, 0x2, 0x1f ;  /* 0x0c401f0069037f89 */ /* 0x000ee200000e0000 */
[----:B-1----:R-:W-:-:S04]  /*bfc0*/  FMNMX.FTZ R104, R104, R0, !PT ;  /* 0x0000000068687209 */ /* 0x002fc80007810000 */
[C---:B------:R-:W-:Y:S01]  /*bfd0*/  FSETP.NEU.FTZ.AND P0, PT, R104.reuse, -INF , PT ;  /* 0xff8000006800780b */ /* 0x040fe20003f1d000 */
[----:B------:R-:W-:-:S05]  /*bfe0*/  FMUL.FTZ R2, R104, c[0x0][0x2d0] ;  /* 0x0000b40068027a20 */ /* 0x000fca0000410000 */
[----:B------:R-:W-:-:S05]  /*bff0*/  FSEL R2, R2, RZ, P0 ;  /* 0x000000ff02027208 */ /* 0x000fca0000000000 */
[----:B------:R-:W-:-:S04]  /*c000*/  FFMA.FTZ R0, R12, c[0x0][0x2d0], -R2 ;  /* 0x0000b4000c007a23 */ /* 0x000fc80000010802 */
[----:B------:R1:W-:Y:S01]  /*c010*/  MUFU.EX2 R88, R0 ;  /* 0x0000000000587308 */ /* 0x0003e20000000800 */
[----:B---3--:R-:W-:-:S05]  /*c020*/  FMNMX.FTZ R105, R105, R3, !PT ;  /* 0x0000000369697209 */ /* 0x008fca0007810000 */
[----:B------:R-:W3:Y:S01]  /*c030*/  SHFL.BFLY PT, R3, R105, 0x1, 0x1f ;  /* 0x0c201f0069037f89 */ /* 0x000ee200000e0000 */
[----:B-1----:R-:W-:-:S04]  /*c040*/  FFMA.FTZ R0, R13, c[0x0][0x2d0], -R2 ;  /* 0x0000b4000d007a23 */ /* 0x002fc80000010802 */
[----:B------:R1:W-:Y:S01]  /*c050*/  MUFU.EX2 R87, R0 ;  /* 0x0000000000577308 */ /* 0x0003e20000000800 */
[----:B---3--:R-:W-:Y:S01]  /*c060*/  FMNMX.FTZ R105, R105, R3, !PT ;  /* 0x0000000369697209 */ /* 0x008fe20007810000 */
[--C-:B------:R-:W-:Y:S02]  /*c070*/  FFMA.FTZ R3, R22, c[0x0][0x2d0], -R2.reuse ;  /* 0x0000b40016037a23 */ /* 0x100fe40000010802 */
[----:B-1----:R-:W-:Y:S01]  /*c080*/  FFMA.FTZ R0, R14, c[0x0][0x2d0], -R2 ;  /* 0x0000b4000e007a23 */ /* 0x002fe20000010802 */
[----:B------:R-:W-:-:S03]  /*c090*/  FSETP.NEU.FTZ.AND P0, PT, R105, -INF , PT ;  /* 0xff8000006900780b */ /* 0x000fc60003f1d000 */
[----:B------:R-:W-:Y:S08]  /*c0a0*/  MUFU.EX2 R100, R3 ;  /* 0x0000000300647308 */ /* 0x000ff00000000800 */
[----:B------:R1:W-:Y:S02]  /*c0b0*/  MUFU.EX2 R89, R0 ;  /* 0x0000000000597308 */ /* 0x0003e40000000800 */
[----:B-1----:R-:W-:-:S02]  /*c0c0*/  FFMA.FTZ R0, R15, c[0x0][0x2d0], -R2 ;  /* 0x0000b4000f007a23 */ /* 0x002fc40000010802 */
[----:B------:R-:W1:Y:S04]  /*c0d0*/  LDSM.16.MT88.4 R12, [R178] ;  /* 0x00000000b20c783b */ /* 0x000e680000004200 */
[----:B------:R3:W4:Y:S02]  /*c0e0*/  MUFU.EX2 R90, R0 ;  /* 0x00000000005a7308 */ /* 0x0007240000000800 */
[----:B---3--:R-:W-:Y:S01]  /*c0f0*/  FFMA.FTZ R0, R18, c[0x0][0x2d0], -R2 ;  /* 0x0000b40012007a23 */ /* 0x008fe20000010802 */
[----:B----4-:R-:W-:-:S05]  /*c100*/  F2FP.BF16.PACK_AB R18, R90, R89 ;  /* 0x000000595a12723e */ /* 0x010fca00000010ff */
[----:B------:R3:W-:Y:S02]  /*c110*/  MUFU.EX2 R92, R0 ;  /* 0x00000000005c7308 */ /* 0x0007e40000000800 */
[----:B---3--:R-:W-:-:S06]  /*c120*/  FFMA.FTZ R0, R19, c[0x0][0x2d0], -R2 ;  /* 0x0000b40013007a23 */ /* 0x008fcc0000010802 */
[----:B------:R3:W-:Y:S01]  /*c130*/  MUFU.EX2 R96, R0 ;  /* 0x0000000000607308 */ /* 0x0007e20000000800 */
[----:B--2---:R-:W-:Y:S01]  /*c140*/  LDSM.16.MT88.4 R44, [R103] ;  /* 0x00000000672c783b */ /* 0x004fe20000004200 */
[----:B---3--:R-:W-:-:S06]  /*c150*/  FFMA.FTZ R0, R21, c[0x0][0x2d0], -R2 ;  /* 0x0000b40015007a23 */ /* 0x008fcc0000010802 */
[----:B------:R2:W-:Y:S02]  /*c160*/  MUFU.EX2 R97, R0 ;  /* 0x0000000000617308 */ /* 0x0005e40000000800 */
[----:B--2---:R-:W-:-:S05]  /*c170*/  FMUL.FTZ R0, R105, c[0x0][0x2d0] ;  /* 0x0000b40069007a20 */ /* 0x004fca0000410000 */
[----:B------:R-:W-:-:S05]  /*c180*/  FSEL R0, R0, RZ, P0 ;  /* 0x000000ff00007208 */ /* 0x000fca0000000000 */
[----:B------:R-:W-:-:S04]  /*c190*/  FFMA.FTZ R3, R5, c[0x0][0x2d0], -R0 ;  /* 0x0000b40005037a23 */ /* 0x000fc80000010800 */
[----:B------:R2:W-:Y:S02]  /*c1a0*/  MUFU.EX2 R65, R3 ;  /* 0x0000000300417308 */ /* 0x0005e40000000800 */
[----:B--2---:R-:W-:-:S06]  /*c1b0*/  FFMA.FTZ R3, R6, c[0x0][0x2d0], -R0 ;  /* 0x0000b40006037a23 */ /* 0x004fcc0000010800 */
[----:B------:R2:W3:Y:S02]  /*c1c0*/  MUFU.EX2 R64, R3 ;  /* 0x0000000300407308 */ /* 0x0004e40000000800 */
[----:B--2---:R-:W-:-:S06]  /*c1d0*/  FFMA.FTZ R3, R9, c[0x0][0x2d0], -R0 ;  /* 0x0000b40009037a23 */ /* 0x004fcc0000010800 */
[----:B------:R2:W-:Y:S02]  /*c1e0*/  MUFU.EX2 R9, R3 ;  /* 0x0000000300097308 */ /* 0x0005e40000000800 */
[--C-:B--2---:R-:W-:Y:S02]  /*c1f0*/  FFMA.FTZ R3, R7, c[0x0][0x2d0], -R0.reuse ;  /* 0x0000b40007037a23 */ /* 0x104fe40000010800 */
[----:B------:R-:W2:Y:S04]  /*c200*/  LDSM.16.MT88.4 R4, [R241] ;  /* 0x00000000f104783b */ /* 0x000ea80000004200 */
[----:B------:R4:W5:Y:S02]  /*c210*/  MUFU.EX2 R66, R3 ;  /* 0x0000000300427308 */ /* 0x0009640000000800 */
[----:B----4-:R-:W-:Y:S01]  /*c220*/  FFMA.FTZ R3, R17, c[0x0][0x2d0], -R0 ;  /* 0x0000b40011037a23 */ /* 0x010fe20000010800 */
[----:B---3--:R-:W-:-:S02]  /*c230*/  F2FP.BF16.PACK_AB R17, R64, R65 ;  /* 0x000000414011723e */ /* 0x008fc400000010ff */
[----:B-----5:R-:W-:-:S03]  /*c240*/  F2FP.BF16.PACK_AB R19, R66, R9 ;  /* 0x000000094213723e */ /* 0x020fc600000010ff */
[----:B------:R3:W-:Y:S02]  /*c250*/  MUFU.EX2 R67, R3 ;  /* 0x0000000300437308 */ /* 0x0007e40000000800 */
[----:B---3--:R-:W-:Y:S01]  /*c260*/  FFMA.FTZ R3, R16, c[0x0][0x2d0], -R0 ;  /* 0x0000b40010037a23 */ /* 0x008fe20000010800 */
[----:B------:R-:W-:-:S05]  /*c270*/  F2FP.BF16.PACK_AB R16, R87, R88 ;  /* 0x000000585710723e */ /* 0x000fca00000010ff */
[----:B------:R3:W4:Y:S02]  /*c280*/  MUFU.EX2 R68, R3 ;  /* 0x0000000300447308 */ /* 0x0007240000000800 */
[C---:B-1----:R-:W-:Y:S07]  /*c290*/  HMMA.16816.F32.BF16 R28, R16.reuse, R12, RZ ;  /* 0x0000000c101c723c */ /* 0x042fee00000418ff */
[----:B------:R-:W-:Y:S01]  /*c2a0*/  F2FP.BF16.PACK_AB R12, R96, R92 ;  /* 0x0000005c600c723e */ /* 0x000fe200000010ff */
[----:B------:R-:W-:Y:S01]  /*c2b0*/  HMMA.16816.F32.BF16 R24, R16, R14, RZ ;  /* 0x0000000e1018723c */ /* 0x000fe200000418ff */
[----:B---3--:R-:W-:Y:S01]  /*c2c0*/  FFMA.FTZ R3, R8, c[0x0][0x2d0], -R0 ;  /* 0x0000b40008037a23 */ /* 0x008fe20000010800 */
[----:B----4-:R-:W-:-:S05]  /*c2d0*/  F2FP.BF16.PACK_AB R13, R68, R67 ;  /* 0x00000043440d723e */ /* 0x010fca00000010ff */
[----:B------:R-:W-:Y:S01]  /*c2e0*/  F2FP.BF16.PACK_AB R14, R100, R97 ;  /* 0x00000061640e723e */ /* 0x000fe200000010ff */
[----:B------:R1:W-:Y:S02]  /*c2f0*/  MUFU.EX2 R69, R3 ;  /* 0x0000000300457308 */ /* 0x0003e40000000800 */
[----:B-1----:R-:W-:Y:S02]  /*c300*/  FFMA.FTZ R3, R20, c[0x0][0x2d0], -R0 ;  /* 0x0000b40014037a23 */ /* 0x002fe40000010800 */
[C---:B--2---:R-:W-:Y:S04]  /*c310*/  HMMA.16816.F32.BF16 R20, R16.reuse, R4, RZ ;  /* 0x000000041014723c */ /* 0x044fe800000418ff */
[----:B------:R-:W1:Y:S04]  /*c320*/  MUFU.EX2 R70, R3 ;  /* 0x0000000300467308 */ /* 0x000e680000000800 */
[----:B------:R-:W-:Y:S01]  /*c330*/  HMMA.16816.F32.BF16 R4, R16, R6, RZ ;  /* 0x000000061004723c */ /* 0x000fe200000418ff */
[----:B-1----:R-:W-:Y:S01]  /*c340*/  F2FP.BF16.PACK_AB R15, R70, R69 ;  /* 0x00000045460f723e */ /* 0x002fe200000010ff */
[----:B------:R-:W-:-:S04]  /*c350*/  FADD.FTZ R3, R88, R87 ;  /* 0x0000005758037221 */ /* 0x000fc80000010000 */
[----:B------:R-:W-:Y:S02]  /*c360*/  FADD.FTZ R3, R89, R3 ;  /* 0x0000000359037221 */ /* 0x000fe40000010000 */
[----:B------:R-:W-:Y:S02]  /*c370*/  HMMA.16816.F32.BF16 R140, R12, R36, R28 ;  /* 0x000000240c8c723c */ /* 0x000fe4000004181c */
[----:B------:R-:W-:-:S04]  /*c380*/  FADD.FTZ R3, R90, R3 ;  /* 0x000000035a037221 */ /* 0x000fc80000010000 */
[----:B------:R-:W-:Y:S02]  /*c390*/  FADD.FTZ R8, R92, R3 ;  /* 0x000000035c087221 */ /* 0x000fe40000010000 */
[----:B------:R-:W-:Y:S01]  /*c3a0*/  HMMA.16816.F32.BF16 R164, R12, R32, R20 ;  /* 0x000000200ca4723c */ /* 0x000fe20000041814 */
[----:B------:R-:W-:-:S04]  /*c3b0*/  FADD.FTZ R3, R65, R64 ;  /* 0x0000004041037221 */ /* 0x000fc80000010000 */
[----:B------:R-:W-:Y:S02]  /*c3c0*/  FADD.FTZ R3, R9, R3 ;  /* 0x0000000309037221 */ /* 0x000fe40000010000 */
[----:B------:R-:W-:Y:S01]  /*c3d0*/  FFMA.FTZ R9, R84, c[0x0][0x2d0], -R2 ;  /* 0x0000b40054097a23 */ /* 0x000fe20000010802 */
[----:B------:R-:W-:Y:S01]  /*c3e0*/  HMMA.16816.F32.BF16 R160, R12, R34, R4 ;  /* 0x000000220ca0723c */ /* 0x000fe20000041804 */
[----:B------:R-:W-:-:S04]  /*c3f0*/  FADD.FTZ R3, R66, R3 ;  /* 0x0000000342037221 */ /* 0x000fc80000010000 */
[----:B------:R-:W-:-:S03]  /*c400*/  FADD.FTZ R3, R67, R3 ;  /* 0x0000000343037221 */ /* 0x000fc60000010000 */
[----:B------:R-:W-:Y:S01]  /*c410*/  HMMA.16816.F32.BF16 R32, R16, R40, RZ ;  /* 0x000000281020723c */ /* 0x000fe200000418ff */
[----:B------:R-:W-:-:S04]  /*c420*/  FADD.FTZ R3, R68, R3 ;  /* 0x0000000344037221 */ /* 0x000fc80000010000 */
[----:B------:R-:W-:-:S03]  /*c430*/  FADD.FTZ R3, R69, R3 ;  /* 0x0000000345037221 */ /* 0x000fc60000010000 */
[----:B------:R-:W-:Y:S01]  /*c440*/  HMMA.16816.F32.BF16 R28, R16, R42, RZ ;  /* 0x0000002a101c723c */ /* 0x000fe200000418ff */
[----:B------:R-:W1:Y:S07]  /*c450*/  LDSM.16.MT88.4 R40, [R241+0x2000] ;  /* 0x00200000f128783b */ /* 0x000e6e0000004200 */
[----:B------:R-:W-:Y:S01]  /*c460*/  HMMA.16816.F32.BF16 R132, R12, R38, R24 ;  /* 0x000000260c84723c */ /* 0x000fe20000041818 */
[----:B------:R-:W-:Y:S07]  /*c470*/  LDSM.16.MT88.4 R36, [R179+0x2800] ;  /* 0x00280000b324783b */ /* 0x000fee0000004200 */
[C---:B------:R-:W-:Y:S08]  /*c480*/  HMMA.16816.F32.BF16 R24, R16.reuse, R44, RZ ;  /* 0x0000002c1018723c */ /* 0x040ff000000418ff */
[----:B------:R-:W-:Y:S01]  /*c490*/  HMMA.16816.F32.BF16 R20, R16, R46, RZ ;  /* 0x0000002e1014723c */ /* 0x000fe200000418ff */
[----:B------:R-:W2:Y:S07]  /*c4a0*/  LDSM.16.MT88.4 R44, [R179+0x2000] ;  /* 0x00200000b32c783b */ /* 0x000eae0000004200 */
[----:B------:R-:W-:Y:S01]  /*c4b0*/  HMMA.16816.F32.BF16 R124, R12, R52, R32 ;  /* 0x000000340c7c723c */ /* 0x000fe20000041820 */
[----:B------:R-:W3:Y:S07]  /*c4c0*/  LDSM.16.MT88.4 R32, [R241+0x2800] ;  /* 0x00280000f120783b */ /* 0x000eee0000004200 */
[----:B------:R-:W-:Y:S08]  /*c4d0*/  HMMA.16816.F32.BF16 R4, R16, R56, RZ ;  /* 0x000000381004723c */ /* 0x000ff000000418ff */
[C---:B------:R-:W-:Y:S08]  /*c4e0*/  HMMA.16816.F32.BF16 R156, R12.reuse, R48, R24 ;  /* 0x000000300c9c723c */ /* 0x040ff00000041818 */
[----:B------:R-:W-:Y:S08]  /*c4f0*/  HMMA.16816.F32.BF16 R148, R12, R50, R20 ;  /* 0x000000320c94723c */ /* 0x000ff00000041814 */
[C---:B-1----:R-:W-:Y:S08]  /*c500*/  HMMA.16816.F32.BF16 R24, R16.reuse, R40, RZ ;  /* 0x000000281018723c */ /* 0x042ff000000418ff */
[----:B------:R-:W-:Y:S01]  /*c510*/  HMMA.16816.F32.BF16 R20, R16, R42, RZ ;  /* 0x0000002a1014723c */ /* 0x000fe200000418ff */
[----:B------:R-:W1:Y:S07]  /*c520*/  LDSM.16.MT88.4 R40, [R247+0x2000] ;  /* 0x00200000f728783b */ /* 0x000e6e0000004200 */
[----:B------:R-:W-:Y:S08]  /*c530*/  HMMA.16816.F32.BF16 R152, R12, R60, R4 ;  /* 0x0000003c0c98723c */ /* 0x000ff00000041804 */
[----:B--2---:R-:W-:Y:S08]  /*c540*/  HMMA.16816.F32.BF16 R4, R16, R44, RZ ;  /* 0x0000002c1004723c */ /* 0x004ff000000418ff */
[----:B------:R-:W-:Y:S08]  /*c550*/  HMMA.16816.F32.BF16 R116, R12, R54, R28 ;  /* 0x000000360c74723c */ /* 0x000ff0000004181c */
[----:B------:R-:W-:Y:S08]  /*c560*/  HMMA.16816.F32.BF16 R28, R16, R58, RZ ;  /* 0x0000003a101c723c */ /* 0x000ff000000418ff */
[C---:B---3--:R-:W-:Y:S01]  /*c570*/  HMMA.16816.F32.BF16 R56, R12.reuse, R32, R24 ;  /* 0x000000200c38723c */ /* 0x048fe20000041818 */
[----:B------:R-:W2:Y:S06]  /*c580*/  LDSM.16.MT88.4 R24, [R247+0x2800] ;  /* 0x00280000f718783b */ /* 0x000eac0000004200 */
[----:B------:R-:W-:Y:S01]  /*c590*/  FFMA.FTZ R33, R75, c[0x0][0x2d0], -R0 ;  /* 0x0000b4004b217a23 */ /* 0x000fe20000010800 */
[----:B------:R-:W-:Y:S07]  /*c5a0*/  HMMA.16816.F32.BF16 R136, R12, R36, R4 ;  /* 0x000000240c88723c */ /* 0x000fee0000041804 */
[----:B------:R-:W-:Y:S01]  /*c5b0*/  FFMA.FTZ R36, R79, c[0x0][0x2d0], -R2 ;  /* 0x0000b4004f247a23 */ /* 0x000fe20000010802 */
[----:B-1----:R-:W-:Y:S01]  /*c5c0*/  HMMA.16816.F32.BF16 R4, R16, R40, RZ ;  /* 0x000000281004723c */ /* 0x002fe200000418ff */
[----:B------:R-:W-:-:S07]  /*c5d0*/  FFMA.FTZ R37, R71, c[0x0][0x2d0], -R0 ;  /* 0x0000b40047257a23 */ /* 0x000fce0000010800 */
[C---:B------:R-:W-:Y:S01]  /*c5e0*/  HMMA.16816.F32.BF16 R48, R12.reuse, R62, R28 ;  /* 0x0000003e0c30723c */ /* 0x040fe2000004181c */
[----:B------:R-:W1:Y:S07]  /*c5f0*/  LDSM.16.MT88.4 R28, [R178+0x4000] ;  /* 0x00400000b21c783b */ /* 0x000e6e0000004200 */
[----:B------:R-:W-:Y:S07]  /*c600*/  HMMA.16816.F32.BF16 R60, R12, R34, R20 ;  /* 0x000000220c3c723c */ /* 0x000fee0000041814 */
[--C-:B------:R-:W-:Y:S01]  /*c610*/  FFMA.FTZ R34, R74, c[0x0][0x2d0], -R0.reuse ;  /* 0x0000b4004a227a23 */ /* 0x100fe20000010800 */
[----:B------:R-:W-:Y:S01]  /*c620*/  HMMA.16816.F32.BF16 R20, R16, R46, RZ ;  /* 0x0000002e1014723c */ /* 0x000fe200000418ff */
[----:B------:R-:W-:-:S07]  /*c630*/  FFMA.FTZ R35, R73, c[0x0][0x2d0], -R0 ;  /* 0x0000b40049237a23 */ /* 0x000fce0000010800 */
[----:B--2---:R-:W-:Y:S08]  /*c640*/  HMMA.16816.F32.BF16 R128, R12, R24, R4 ;  /* 0x000000180c80723c */ /* 0x004ff00000041804 */
[----:B------:R-:W-:Y:S08]  /*c650*/  HMMA.16816.F32.BF16 R4, R16, R42, RZ ;  /* 0x0000002a1004723c */ /* 0x000ff000000418ff */
[----:B------:R-:W-:Y:S01]  /*c660*/  HMMA.16816.F32.BF16 R120, R12, R38, R20 ;  /* 0x000000260c78723c */ /* 0x000fe20000041814 */
[----:B------:R-:W2:Y:S06]  /*c670*/  LDSM.16.MT88.4 R20, [R178+0x4800] ;  /* 0x00480000b214783b */ /* 0x000eac0000004200 */
[----:B------:R-:W-:-:S02]  /*c680*/  FFMA.FTZ R39, R80, c[0x0][0x2d0], -R2 ;  /* 0x0000b40050277a23 */ /* 0x000fc40000010802 */
[----:B------:R-:W-:-:S07]  /*c690*/  FFMA.FTZ R38, R72, c[0x0][0x2d0], -R0 ;  /* 0x0000b40048267a23 */ /* 0x000fce0000010800 */
[----:B------:R-:W-:Y:S01]  /*c6a0*/  HMMA.16816.F32.BF16 R112, R12, R26, R4 ;  /* 0x0000001a0c70723c */ /* 0x000fe20000041804 */
[----:B------:R-:W3:Y:S07]  /*c6b0*/  LDSM.16.MT88.4 R24, [R241+0x4000] ;  /* 0x00400000f118783b */ /* 0x000eee0000004200 */
[----:B-1----:R-:W-:Y:S07]  /*c6c0*/  HMMA.16816.F32.BF16 R4, R16, R28, RZ ;  /* 0x0000001c1004723c */ /* 0x002fee00000418ff */
[----:B------:R-:W-:-:S02]  /*c6d0*/  FFMA.FTZ R29, R86, c[0x0][0x2d0], -R2 ;  /* 0x0000b400561d7a23 */ /* 0x000fc40000010802 */
[--C-:B------:R-:W-:Y:S02]  /*c6e0*/  FFMA.FTZ R28, R85, c[0x0][0x2d0], -R2.reuse ;  /* 0x0000b400551c7a23 */ /* 0x100fe40000010802 */
[----:B------:R-:W-:Y:S01]  /*c6f0*/  MUFU.EX2 R32, R29 ;  /* 0x0000001d00207308 */ /* 0x000fe20000000800 */
[----:B------:R-:W-:Y:S07]  /*c700*/  LDSM.16.MT88.4 R84, [R241+0x5800] ;  /* 0x00580000f154783b */ /* 0x000fee0000004200 */
[----:B------:R-:W1:Y:S05]  /*c710*/  MUFU.EX2 R28, R28 ;  /* 0x0000001c001c7308 */ /* 0x000e6a0000000800 */
[----:B--2---:R-:W-:Y:S03]  /*c720*/  HMMA.16816.F32.BF16 R88, R12, R20, R4 ;  /* 0x000000140c58723c */ /* 0x004fe60000041804 */
[----:B------:R2:W-:Y:S05]  /*c730*/  MUFU.EX2 R29, R9 ;  /* 0x00000009001d7308 */ /* 0x0005ea0000000800 */
[----:B------:R-:W-:Y:S07]  /*c740*/  HMMA.16816.F32.BF16 R4, R16, R30, RZ ;  /* 0x0000001e1004723c */ /* 0x000fee00000418ff */
[----:B------:R-:W-:-:S02]  /*c750*/  FFMA.FTZ R30, R82, c[0x0][0x2d0], -R2 ;  /* 0x0000b400521e7a23 */ /* 0x000fc40000010802 */
[----:B------:R-:W-:Y:S02]  /*c760*/  FFMA.FTZ R31, R81, c[0x0][0x2d0], -R2 ;  /* 0x0000b400511f7a23 */ /* 0x000fe40000010802 */
[----:B--2---:R-:W-:Y:S11]  /*c770*/  FFMA.FTZ R9, R76, c[0x0][0x2d0], -R0 ;  /* 0x0000b4004c097a23 */ /* 0x004ff60000010800 */
[----:B------:R-:W-:Y:S02]  /*c780*/  @!UPT UIADD3 URZ, URZ, URZ, URZ ;  /* 0x0000003f3f3ff290 */ /* 0x000fe4000fffe03f */
[----:B------:R-:W-:Y:S01]  /*c790*/  HMMA.16816.F32.BF16 R92, R12, R22, R4 ;  /* 0x000000160c5c723c */ /* 0x000fe20000041804 */
[----:B------:R-:W2:Y:S06]  /*c7a0*/  LDSM.16.MT88.4 R20, [R241+0x4800] ;  /* 0x00480000f114783b */ /* 0x000eac0000004200 */
[----:B------:R-:W-:Y:S02]  /*c7b0*/  FADD.FTZ R4, R96, R8 ;  /* 0x0000000860047221 */ /* 0x000fe40000010000 */
[----:B------:R-:W-:Y:S02]  /*c7c0*/  FFMA.FTZ R8, R83, c[0x0][0x2d0], -R2 ;  /* 0x0000b40053087a23 */ /* 0x000fe40000010802 */
[----:B------:R-:W-:-:S02]  /*c7d0*/  FADD.FTZ R2, R97, R4 ;  /* 0x0000000461027221 */ /* 0x000fc40000010000 */
[----:B---3--:R-:W-:Y:S02]  /*c7e0*/  HMMA.16816.F32.BF16 R4, R16, R24, RZ ;  /* 0x000000181004723c */ /* 0x008fe400000418ff */
[----:B------:R-:W-:Y:S11]  /*c7f0*/  FADD.FTZ R2, R100, R2 ;  /* 0x0000000264027221 */ /* 0x000ff60000010000 */
[----:B------:R-:W-:Y:S11]  /*c800*/  @!UPT UIADD3 URZ, URZ, URZ, URZ ;  /* 0x0000003f3f3ff290 */ /* 0x000ff6000fffe03f */
[----:B--2---:R-:W-:Y:S01]  /*c810*/  HMMA.16816.F32.BF16 R96, R12, R20, R4 ;  /* 0x000000140c60723c */ /* 0x004fe20000041804 */
[----:B------:R2:W3:Y:S07]  /*c820*/  MUFU.EX2 R21, R8 ;  /* 0x0000000800157308 */ /* 0x0004ee0000000800 */
[----:B------:R-:W-:Y:S01]  /*c830*/  HMMA.16816.F32.BF16 R4, R16, R26, RZ ;  /* 0x0000001a1004723c */ /* 0x000fe200000418ff */
[----:B------:R-:W4:Y:S01]  /*c840*/  LDSM.16.MT88.4 R24, [R179+0x4000] ;  /* 0x00400000b318783b */ /* 0x000f220000004200 */
[----:B------:R-:W5:Y:S01]  /*c850*/  MUFU.EX2 R20, R30 ;  /* 0x0000001e00147308 */ /* 0x000f620000000800 */
[--C-:B--2---:R-:W-:Y:S11]  /*c860*/  FFMA.FTZ R8, R77, c[0x0][0x2d0], -R0.reuse ;  /* 0x0000b4004d087a23 */ /* 0x104ff60000010800 */
[----:B------:R-:W-:Y:S10]  /*c870*/  @!UPT UIADD3 URZ, URZ, URZ, URZ ;  /* 0x0000003f3f3ff290 */ /* 0x000ff4000fffe03f */
[----:B------:R-:W-:Y:S07]  /*c880*/  HMMA.16816.F32.BF16 R144, R12, R22, R4 ;  /* 0x000000160c90723c */ /* 0x000fee0000041804 */
[----:B------:R-:W-:Y:S01]  /*c890*/  FFMA.FTZ R7, R78, c[0x0][0x2d0], -R0 ;  /* 0x0000b4004e077a23 */ /* 0x000fe20000010800 */
[----:B-1----:R-:W-:Y:S01]  /*c8a0*/  F2FP.BF16.PACK_AB R4, R28, R32 ;  /* 0x000000201c04723e */ /* 0x002fe200000010ff */
[----:B------:R-:W-:Y:S01]  /*c8b0*/  FADD.FTZ R0, R32, R2 ;  /* 0x0000000220007221 */ /* 0x000fe20000010000 */
[----:B---3--:R-:W-:Y:S01]  /*c8c0*/  F2FP.BF16.PACK_AB R6, R21, R29 ;  /* 0x0000001d1506723e */ /* 0x008fe200000010ff */
[----:B------:R1:W2:Y:S01]  /*c8d0*/  MUFU.EX2 R2, R31 ;  /* 0x0000001f00027308 */ /* 0x0002a20000000800 */
[----:B------:R-:W-:-:S02]  /*c8e0*/  FADD.FTZ R5, R70, R3 ;  /* 0x0000000346057221 */ /* 0x000fc40000010000 */
[----:B------:R-:W-:Y:S01]  /*c8f0*/  FADD.FTZ R0, R28, R0 ;  /* 0x000000001c007221 */ /* 0x000fe20000010000 */
[----:B------:R-:W-:Y:S03]  /*c900*/  LDSM.16.MT88.4 R68, [R247+0x3800] ;  /* 0x00380000f744783b */ /* 0x000fe60000004200 */
        /* <DEDUP_REMOVED lines=10> */
[----:B------:R-:W-:Y:S08]  /*c9b0*/  MUFU.EX2 R0, R8 ;  /* 0x0000000800007308 */ /* 0x000ff00000000800 */
[----:B------:R-:W-:Y:S01]  /*c9c0*/  MUFU.EX2 R7, R9 ;  /* 0x0000000900077308 */ /* 0x000fe20000000800 */
[----:B--2---:R-:W-:-:S07]  /*c9d0*/  FADD.FTZ R5, R2, R5 ;  /* 0x0000000502057221 */ /* 0x004fce0000010000 */
[----:B------:R-:W2:Y:S01]  /*c9e0*/  MUFU.EX2 R24, R36 ;  /* 0x0000002400187308 */ /* 0x000ea20000000800 */
[----:B-1----:R-:W-:Y:S07]  /*c9f0*/  HMMA.16816.F32.BF16 R52, R12, R28, R20 ;  /* 0x0000001c0c34723c */ /* 0x002fee0000041814 */
[----:B------:R-:W-:Y:S01]  /*ca00*/  MUFU.EX2 R9, R34 ;  /* 0x0000002200097308 */ /* 0x000fe20000000800 */
[----:B------:R-:W-:Y:S01]  /*ca10*/  HMMA.16816.F32.BF16 R20, R16, R26, RZ ;  /* 0x0000001a1014723c */ /* 0x000fe200000418ff */
[----:B--2---:R-:W-:-:S06]  /*ca20*/  F2FP.BF16.PACK_AB R102, R24, R25 ;  /* 0x000000191866723e */ /* 0x004fcc00000010ff */
[----:B------:R-:W1:Y:S02]  /*ca30*/  MUFU.EX2 R8, R35 ;  /* 0x0000002300087308 */ /* 0x000e640000000800 */
[----:B-1----:R-:W-:Y:S11]  /*ca40*/  F2FP.BF16.PACK_AB R101, R8, R9 ;  /* 0x000000090865723e */ /* 0x002ff600000010ff */
[----:B------:R-:W-:Y:S04]  /*ca50*/  @!UPT UIADD3 URZ, URZ, URZ, URZ ;  /* 0x0000003f3f3ff290 */ /* 0x000fe8000fffe03f */
[----:B------:R-:W-:Y:S07]  /*ca60*/  HMMA.16816.F32.BF16 R44, R12, R30, R20 ;  /* 0x0000001e0c2c723c */ /* 0x000fee0000041814 */
[----:B------:R-:W-:Y:S02]  /*ca70*/  FADD.FTZ R20, R0, R5 ;  /* 0x0000000500147221 */ /* 0x000fe40000010000 */
[----:B------:R-:W-:Y:S02]  /*ca80*/  FADD.FTZ R5, R25, R32 ;  /* 0x0000002019057221 */ /* 0x000fe40000010000 */
[----:B------:R-:W-:Y:S01]  /*ca90*/  FADD.FTZ R20, R7, R20 ;  /* 0x0000001407147221 */ /* 0x000fe20000010000 */
[C---:B------:R-:W-:Y:S01]  /*caa0*/  F2FP.BF16.PACK_AB R7, R3.reuse, R7 ;  /* 0x000000070307723e */ /* 0x040fe200000010ff */
[----:B------:R-:W-:Y:S01]  /*cab0*/  FADD.FTZ R192, R24, R5 ;  /* 0x0000000518c07221 */ /* 0x000fe20000010000 */
[----:B------:R-:W-:Y:S01]  /*cac0*/  F2FP.BF16.PACK_AB R5, R0, R2 ;  /* 0x000000020005723e */ /* 0x000fe200000010ff */
[----:B------:R-:W-:Y:S01]  /*cad0*/  FADD.FTZ R20, R3, R20 ;  /* 0x0000001403147221 */ /* 0x000fe20000010000 */
[----:B------:R-:W1:Y:S03]  /*cae0*/  MUFU.EX2 R2, R38 ;  /* 0x0000002600027308 */ /* 0x000e660000000800 */
[----:B------:R-:W-:-:S02]  /*caf0*/  FADD.FTZ R0, R9, R20 ;  /* 0x0000001409007221 */ /* 0x000fc40000010000 */
[----:B------:R2:W3:Y:S02]  /*cb00*/  LDSM.16.MT88.4 R20, [R103+0x4000] ;  /* 0x004000006714783b */ /* 0x0004e40000004200 */
[----:B------:R-:W-:Y:S02]  /*cb10*/  FADD.FTZ R3, R8, R0 ;  /* 0x0000000008037221 */ /* 0x000fe40000010000 */
[----:B------:R-:W4:Y:S02]  /*cb20*/  MUFU.EX2 R0, R37 ;  /* 0x0000002500007308 */ /* 0x000f240000000800 */
[----:B-1----:R-:W-:-:S04]  /*cb30*/  FADD.FTZ R3, R2, R3 ;  /* 0x0000000302037221 */ /* 0x002fc80000010000 */
[C---:B----4-:R-:W-:Y:S01]  /*cb40*/  FADD.FTZ R193, R0.reuse, R3 ;  /* 0x0000000300c17221 */ /* 0x050fe20000010000 */
        /* <DEDUP_REMOVED lines=38> */
[----:B------:R-:W4:Y:S03]  /*cdb0*/  LDSM.16.MT88.4 R112, [R247+0x1800] ;  /* 0x00180000f770783b */ /* 0x000f260000004200 */
[C---:B---3--:R-:W-:Y:S08]  /*cdc0*/  HMMA.16816.F32.BF16 R124, R100.reuse, R120, R124 ;  /* 0x00000078647c723c */ /* 0x048ff0000004187c */
[C---:B------:R-:W-:Y:S08]  /*cdd0*/  HMMA.16816.F32.BF16 R136, R100.reuse, R138, R20 ;  /* 0x0000008a6488723c */ /* 0x040ff00000041814 */
[C---:B------:R-:W-:Y:S08]  /*cde0*/  HMMA.16816.F32.BF16 R120, R100.reuse, R122, R32 ;  /* 0x0000007a6478723c */ /* 0x040ff00000041820 */
[----:B-1----:R-:W-:Y:S08]  /*cdf0*/  HMMA.16816.F32.BF16 R132, R100, R128, R132 ;  /* 0x000000806484723c */ /* 0x002ff00000041884 */
[C---:B--2---:R-:W-:Y:S08]  /*ce00*/  HMMA.16816.F32.BF16 R88, R4.reuse, R12, R88 ;  /* 0x0000000c0458723c */ /* 0x044ff00000041858 */
[----:B------:R-:W-:Y:S01]  /*ce10*/  HMMA.16816.F32.BF16 R92, R4, R14, R92 ;  /* 0x0000000e045c723c */ /* 0x000fe2000004185c */
[----:B------:R-:W1:Y:S07]  /*ce20*/  LDSM.16.MT88.4 R12, [R241+0x5000] ;  /* 0x00500000f10c783b */ /* 0x000e6e0000004200 */
[C---:B----4-:R-:W-:Y:S08]  /*ce30*/  HMMA.16816.F32.BF16 R116, R100.reuse, R112, R116 ;  /* 0x000000706474723c */ /* 0x050ff00000041874 */
[C---:B------:R-:W-:Y:S08]  /*ce40*/  HMMA.16816.F32.BF16 R128, R100.reuse, R130, R28 ;  /* 0x000000826480723c */ /* 0x040ff0000004181c */
        /* <DEDUP_REMOVED lines=62> */
.L_x_5577:
        /* <DEDUP_REMOVED lines=25> */
[----:B-1-3--:R-:W-:-:S02]  /*d3c0*/  IMAD.MOV.U32 R5, RZ, RZ, R17 ;  /* 0x000000ffff057224 */ /* 0x00afc400078e0011 */
.L_x_5578:
[----:B--2---:R-:W-:Y:S02]  /*d3d0*/  IADD3 R2, -R13, 0x10, RZ ;  /* 0x000000100d027810 */ /* 0x004fe40007ffe1ff */
        /* <DEDUP_REMOVED lines=20> */
.L_x_5442:
[----:B------:R-:W-:Y:S05]  /*d520*/  BSYNC B0 ;  /* 0x0000000000007941 */ /* 0x000fea0003800000 */
.L_x_5441:
[----:B------:R-:W2:Y:S04]  /*d530*/  LDL R4, [R1+0x4] ;  /* 0x0000040001047983 */ /* 0x000ea80000100800 */
[----:B------:R-:W3:Y:S04]  /*d540*/  LDL R5, [R1+0x64] ;  /* 0x0000640001057983 */ /* 0x000ee80000100800 */
[----:B-1----:R-:W3:Y:S01]  /*d550*/  LDL R3, [R1+0x58] ;  /* 0x0000580001037983 */ /* 0x002ee20000100800 */
[----:B------:R-:W-:Y:S01]  /*d560*/  IMAD.MOV.U32 R6, RZ, RZ, 0x1 ;  /* 0x00000001ff067424 */ /* 0x000fe200078e00ff */
[----:B------:R-:W-:-:S02]  /*d570*/  IADD3 R180, R180, -0x2, RZ ;  /* 0xfffffffeb4b47810 */ /* 0x000fc40007ffe0ff */
[----:B------:R-:W0:Y:S02]  /*d580*/  LDGDEPBAR ;  /* 0x00000000000079af */ /* 0x000e240000000000 */
[C---:B------:R-:W-:Y:S02]  /*d590*/  ISETP.NE.AND P0, PT, R6.reuse, c[0x0][0x2c4], PT ;  /* 0x0000b10006007a0c */ /* 0x040fe40003f05270 */
[----:B------:R-:W-:Y:S01]  /*d5a0*/  ISETP.LE.AND P1, PT, R6, c[0x0][0x32c], PT ;  /* 0x0000cb0006007a0c */ /* 0x000fe20003f23270 */
[----:B--2---:R-:W-:-:S10]  /*d5b0*/  IMAD.SHL.U32 R4, R4, 0x80, RZ ;  /* 0x0000008004047824 */ /* 0x004fd400078e00ff */
[----:B------:R-:W-:-:S04]  /*d5c0*/  @P0 IMAD.HI.U32 R2, R4, c[0x0][0x2c8], RZ ;  /* 0x0000b20004020a27 */ /* 0x000fc800078e00ff */
[----:B------:R-:W-:Y:S01]  /*d5d0*/  IMAD.MOV.U32 R0, RZ, RZ, R4 ;  /* 0x000000ffff007224 */ /* 0x000fe200078e0004 */
[----:B------:R-:W-:-:S04]  /*d5e0*/  @P0 SHF.R.U32.HI R0, RZ, c[0x0][0x2cc], R2 ;  /* 0x0000b300ff000a19 */ /* 0x000fc80000011602 */
[----:B---3--:R-:W-:-:S04]  /*d5f0*/  IADD3 R2, -R3, R5, R0 ;  /* 0x0000000503027210 */ /* 0x008fc80007ffe100 */
        /* <DEDUP_REMOVED lines=12> */
.L_x_5447:
[----:B------:R-:W-:-:S13]  /*d6c0*/  ISETP.NE.AND P0, PT, R6, c[0x0][0x32c], PT ;  /* 0x0000cb0006007a0c */ /* 0x000fda0003f05270 */
[----:B------:R-:W-:-:S05]  /*d6d0*/  @P0 IMAD.HI.U32 R2, R3, c[0x0][0x330], RZ ;  /* 0x0000cc0003020a27 */ /* 0x000fca00078e00ff */
[----:B------:R-:W-:Y:S02]  /*d6e0*/  @P0 SHF.R.U32.HI R3, RZ, c[0x0][0x334], R2 ;  /* 0x0000cd00ff030a19 */ /* 0x000fe40000011602 */
.L_x_5448:
[----:B------:R-:W-:Y:S05]  /*d6f0*/  BSYNC B0 ;  /* 0x0000000000007941 */ /* 0x000fea0003800000 */
.L_x_5446:
[----:B------:R-:W-:-:S05]  /*d700*/  MOV R2, c[0x0][0x32c] ;  /* 0x0000cb0000027a02 */ /* 0x000fca0000000f00 */
[----:B------:R-:W-:-:S05]  /*d710*/  IMAD R3, R3, R2, c[0x0][0x32c] ;  /* 0x0000cb0003037624 */ /* 0x000fca00078e0202 */
[----:B------:R-:W-:-:S04]  /*d720*/  IMNMX R0, R0, R3, PT ;  /* 0x0000000300007217 */ /* 0x000fc80003800200 */
.L_x_5445:
        /* <DEDUP_REMOVED lines=10> */
.L_x_5466:
        /* <DEDUP_REMOVED lines=34> */
.L_x_5579:
[----:B------:R-:W-:-:S05]  /*d9f0*/  BRA.DIV ~URZ, `(.L_x_5453) ;  /* 0x000101927f007947 */ /* 0x000fca000b800000 */
[----:B------:R-:W5:Y:S01]  /*da00*/  SHFL.IDX PT, R2, R17, RZ, 0x181f ;  /* 0x00181fff11027589 */ /* 0x000f6200000e0000 */
        /* <DEDUP_REMOVED lines=9> */
[----:B------:R-:W-:Y:S02]  /*daa0*/  SEL R3, RZ, 0x10, P6 ;  /* 0x00000010ff037807 */ /* 0x000fe40003000000 */
[C---:B-----5:R-:W-:Y:S05]  /*dab0*/  IADD3 R6, P0, R2.reuse, R24, RZ ;  /* 0x0000001802067210 */ /* 0x060fea0007f1e0ff */
[C---:B---3--:R-:W-:Y:S05]  /*dac0*/  IMAD.X R7, R5.reuse, 0x1, R26, P0 ;  /* 0x0000000105077824 */ /* 0x048fea00000e061a */
[----:B------:R-:W-:Y:S01]  /*dad0*/  @!PT LDS RZ, [RZ] ;  /* 0x00000000fffff984 */ /* 0x000fe20000000800 */
[----:B------:R-:W-:Y:S01]  /*dae0*/  @!PT LDS RZ, [RZ] ;  /* 0x00000000fffff984 */ /* 0x000fe20000000800 */
[----:B------:R3:W-:Y:S02]  /*daf0*/  LDGSTS.E.BYPASS.LTC128B.128 [R4+0x100], [R6.64], !P5 ;  /* 0x0010000006047fae */ /* 0x0007e4000e901d4a */
[C---:B---3--:R-:W-:Y:S05]  /*db00*/  IADD3 R6, P0, R2.reuse, R16, RZ ;  /* 0x0000001002067210 */ /* 0x048fea0007f1e0ff */
[C---:B------:R-:W-:Y:S05]  /*db10*/  IMAD.X R7, R5.reuse, 0x1, R18, P0 ;  /* 0x0000000105077824 */ /* 0x040fea00000e0612 */
[----:B------:R3:W-:Y:S02]  /*db20*/  LDGSTS.E.BYPASS.LTC128B.128 [R4+0x2100], [R6.64], !P4 ;  /* 0x0210000006047fae */ /* 0x0007e4000e101d4a */
[----:B---3--:R-:W-:Y:S02]  /*db30*/  IADD3 R6, P0, R2, R19, RZ ;  /* 0x0000001302067210 */ /* 0x008fe40007f1e0ff */
[----:B------:R-:W3:Y:S03]  /*db40*/  SHFL.IDX PT, R2, R17, 0x1, 0x181f ;  /* 0x00381f0011027f89 */ /* 0x000ee600000e0000 */
[----:B------:R-:W-:Y:S02]  /*db50*/  IMAD.X R7, R5, 0x1, R25, P0 ;  /* 0x0000000105077824 */ /* 0x000fe400000e0619 */
[----:B------:R5:W4:Y:S04]  /*db60*/  SHFL.IDX PT, R5, R9, 0x1, 0x181f ;  /* 0x00381f0009057f89 */ /* 0x000b2800000e0000 */
[----:B------:R2:W-:Y:S01]  /*db70*/  LDGSTS.E.BYPASS.LTC128B.128 [R4+0x4100], [R6.64], !P6 ;  /* 0x0410000006047fae */ /* 0x0005e2000f101d4a */
[----:B----45:R-:W-:Y:S01]  /*db80*/  IMAD.MOV.U32 R9, RZ, RZ, R3 ;  /* 0x000000ffff097224 */ /* 0x030fe200078e0003 */
[----:B--2---:R-:W-:Y:S04]  /*db90*/  SEL R6, RZ, 0x10, P4 ;  /* 0x00000010ff067807 */ /* 0x004fe80002000000 */
.L_x_5580:
[----:B---3--:R-:W-:Y:S01]  /*dba0*/  ISETP.NE.U32.AND P2, PT, R6, RZ, PT ;  /* 0x000000ff0600720c */ /* 0x008fe20003f45070 */
[----:B------:R-:W-:Y:S01]  /*dbb0*/  IMAD.IADD R27, R200, 0x1, R27 ;  /* 0x00000001c81b7824 */ /* 0x000fe200078e021b */
[----:B------:R-:W-:Y:S02]  /*dbc0*/  IADD3 R6, -R6, 0x10, RZ ;  /* 0x0000001006067810 */ /* 0x000fe40007ffe1ff */
[----:B------:R-:W-:Y:S02]  /*dbd0*/  IADD3 R3, -R9, 0x10, RZ ;  /* 0x0000001009037810 */ /* 0x000fe40007ffe1ff */
        /* <DEDUP_REMOVED lines=16> */
.L_x_5451:
[----:B------:R-:W-:Y:S05]  /*dce0*/  BSYNC B0 ;  /* 0x0000000000007941 */ /* 0x000fea0003800000 */
.L_x_5450:
[----:B------:R-:W0:Y:S01]  /*dcf0*/  LDGDEPBAR ;  /* 0x00000000000079af */ /* 0x000e220000000000 */
[----:B------:R-:W-:Y:S01]  /*dd00*/  WARPSYNC 0xffffffff ;  /* 0xffffffff00007948 */ /* 0x000fe20003800000 */
[C---:B--23--:R-:W-:Y:S01]  /*dd10*/  HMMA.16816.F32.BF16 R4, R36.reuse, R12, RZ ;  /* 0x0000000c2404723c */ /* 0x04cfe200000418ff */
[----:B------:R-:W-:Y:S01]  /*dd20*/  IMAD.MOV.U32 R245, RZ, RZ, 0x1 ;  /* 0x00000001fff57424 */ /* 0x000fe200078e00ff */
[----:B------:R-:W-:Y:S02]  /*dd30*/  ULDC UR4, c[0x0][0x324] ;  /* 0x0000c90000047ab9 */ /* 0x000fe40000000800 */
[C---:B------:R-:W-:Y:S01]  /*dd40*/  IMAD.IADD R3, R170.reuse, 0x1, R0 ;  /* 0x00000001aa037824 */ /* 0x040fe200078e0200 */
[----:B------:R-:W-:Y:S01]  /*dd50*/  IADD3 R2, R171, R0, R170 ;  /* 0x00000000ab027210 */ /* 0x000fe20007ffe0aa */
[----:B------:R-:W-:Y:S01]  /*dd60*/  IMAD.IADD R9, R170, 0x1, R8 ;  /* 0x00000001aa097824 */ /* 0x000fe200078e0208 */
[----:B------:R-:W-:Y:S01]  /*dd70*/  ISETP.NE.AND P0, PT, R245, c[0x0][0x2c4], PT ;  /* 0x0000b100f5007a0c */ /* 0x000fe20003f05270 */
[C---:B------:R-:W-:Y:S01]  /*dd80*/  HMMA.16816.F32.BF16 R12, R36.reuse, R14, RZ ;  /* 0x0000000e240c723c */ /* 0x040fe200000418ff */
[----:B------:R-:W-:Y:S01]  /*dd90*/  IMAD.MOV.U32 R184, RZ, RZ, 0x1 ;  /* 0x00000001ffb87424 */ /* 0x000fe200078e00ff */
[----:B------:R-:W-:Y:S04]  /*dda0*/  ULOP3.LUT UR4, URZ, UR4, URZ, 0x33, !UPT ;  /* 0x000000043f047292 */ /* 0x000fe8000f8e333f */
[----:B------:R-:W-:Y:S02]  /*ddb0*/  ISETP.LE.AND P1, PT, R184, c[0x0][0x32c], PT ;  /* 0x0000cb00b8007a0c */ /* 0x000fe40003f23270 */
        /* <DEDUP_REMOVED lines=16> */
[C---:B------:R-:W-:Y:S01]  /*dec0*/  HMMA.16816.F32.BF16 R32, R148.reuse, R164, R32 ;  /* 0x000000a49420723c */ /* 0x040fe20000041820 */
[----:B------:R-:W3:Y:S07]  /*ded0*/  LDL R164, [R1+0x4] ;  /* 0x0000040001a47983 */ /* 0x000eee0000100800 */
        /* <DEDUP_REMOVED lines=26> */
[----:B------:R-:W2:Y:S06]  /*e080*/  LDSM.16.M88.4 R148, [R0+0x3000] ;  /* 0x003000000094783b */ /* 0x000eac0000000200 */
[----:B------:R-:W4:Y:S01]  /*e090*/  LDSM.16.M88.4 R160, [R0+0x3800] ;  /* 0x0038000000a0783b */ /* 0x000f220000000200 */
[C---:B-1----:R-:W-:Y:S08]  /*e0a0*/  HMMA.16816.F32.BF16 R4, R144.reuse, R152, R4 ;  /* 0x000000989004723c */ /* 0x042ff00000041804 */
[C---:B------:R-:W-:Y:S01]  /*e0b0*/  HMMA.16816.F32.BF16 R12, R144.reuse, R154, R12 ;  /* 0x0000009a900c723c */ /* 0x040fe2000004180c */
[----:B------:R-:W-:Y:S07]  /*e0c0*/  LDSM.16.M88.4 R152, [R8+0x2000] ;  /* 0x002000000898783b */ /* 0x000fee0000000200 */
[C---:B------:R-:W-:Y:S08]  /*e0d0*/  HMMA.16816.F32.BF16 R16, R144.reuse, R156, R16 ;  /* 0x0000009c9010723c */ /* 0x040ff00000041810 */
[C---:B------:R-:W-:Y:S08]  /*e0e0*/  HMMA.16816.F32.BF16 R20, R144.reuse, R158, R20 ;  /* 0x0000009e9014723c */ /* 0x040ff00000041814 */
[C---:B--2---:R-:W-:Y:S08]  /*e0f0*/  HMMA.16816.F32.BF16 R24, R144.reuse, R148, R24 ;  /* 0x000000949018723c */ /* 0x044ff00000041818 */
[C---:B------:R-:W-:Y:S01]  /*e100*/  HMMA.16816.F32.BF16 R28, R144.reuse, R150, R28 ;  /* 0x00000096901c723c */ /* 0x040fe2000004181c */
[----:B------:R-:W1:Y:S07]  /*e110*/  LDSM.16.M88.4 R148, [R173+0x4000] ;  /* 0x00400000ad94783b */ /* 0x000e6e0000000200 */
[C---:B----4-:R-:W-:Y:S07]  /*e120*/  HMMA.16816.F32.BF16 R32, R144.reuse, R160, R32 ;  /* 0x000000a09020723c */ /* 0x050fee0000041820 */
[----:B------:R-:W-:Y:S01]  /*e130*/  IMAD.IADD R160, R171, 0x1, R0 ;  /* 0x00000001aba07824 */ /* 0x000fe200078e0200 */
[----:B------:R-:W-:Y:S04]  /*e140*/  HMMA.16816.F32.BF16 R36, R144, R162, R36 ;  /* 0x000000a29024723c */ /* 0x000fe80000041824 */
[----:B------:R-:W2:Y:S06]  /*e150*/  LDSM.16.M88.4 R144, [R160+0x2800] ;  /* 0x00280000a090783b */ /* 0x000eac0000000200 */
[----:B------:R-:W4:Y:S01]  /*e160*/  LDSM.16.M88.4 R156, [R160+0x3000] ;  /* 0x00300000a09c783b */ /* 0x000f220000000200 */
[C---:B-1----:R-:W-:Y:S08]  /*e170*/  HMMA.16816.F32.BF16 R4, R148.reuse, R152, R4 ;  /* 0x000000989404723c */ /* 0x042ff00000041804 */
[C---:B------:R-:W-:Y:S01]  /*e180*/  HMMA.16816.F32.BF16 R12, R148.reuse, R154, R12 ;  /* 0x0000009a940c723c */ /* 0x040fe2000004180c */
[----:B------:R-:W-:Y:S07]  /*e190*/  LDSM.16.M88.4 R152, [R175+0x4000] ;  /* 0x00400000af98783b */ /* 0x000fee0000000200 */
[C---:B--2---:R-:W-:Y:S08]  /*e1a0*/  HMMA.16816.F32.BF16 R16, R148.reuse, R144, R16 ;  /* 0x000000909410723c */ /* 0x044ff00000041810 */
[C---:B------:R-:W-:Y:S01]  /*e1b0*/  HMMA.16816.F32.BF16 R20, R148.reuse, R146, R20 ;  /* 0x000000929414723c */ /* 0x040fe20000041814 */
[----:B------:R-:W1:Y:S07]  /*e1c0*/  LDSM.16.M88.4 R144, [R160+0x3800] ;  /* 0x00380000a090783b */ /* 0x000e6e0000000200 */
[C---:B----4-:R-:W-:Y:S08]  /*e1d0*/  HMMA.16816.F32.BF16 R24, R148.reuse, R156, R24 ;  /* 0x0000009c9418723c */ /* 0x050ff00000041818 */
[C---:B------:R-:W-:Y:S01]  /*e1e0*/  HMMA.16816.F32.BF16 R28, R148.reuse, R158, R28 ;  /* 0x0000009e941c723c */ /* 0x040fe2000004181c */
[----:B------:R-:W2:Y:S07]  /*e1f0*/  LDSM.16.M88.4 R156, [R3+0x2000] ;  /* 0x00200000039c783b */ /* 0x000eae0000000200 */
[C---:B-1----:R-:W-:Y:S08]  /*e200*/  HMMA.16816.F32.BF16 R32, R148.reuse, R144, R32 ;  /* 0x000000909420723c */ /* 0x042ff00000041820 */
[----:B------:R-:W-:Y:S01]  /*e210*/  HMMA.16816.F32.BF16 R36, R148, R146, R36 ;  /* 0x000000929424723c */ /* 0x000fe20000041824 */
[----:B------:R-:W1:Y:S06]  /*e220*/  LDSM.16.M88.4 R144, [R3+0x2800] ;  /* 0x002800000390783b */ /* 0x000e6c0000000200 */
[----:B------:R-:W4:Y:S01]  /*e230*/  LDSM.16.M88.4 R148, [R3+0x3000] ;  /* 0x003000000394783b */ /* 0x000f220000000200 */
[C---:B--2---:R-:W-:Y:S08]  /*e240*/  HMMA.16816.F32.BF16 R4, R152.reuse, R156, R4 ;  /* 0x0000009c9804723c */ /* 0x044ff00000041804 */
[C---:B------:R-:W-:Y:S01]  /*e250*/  HMMA.16816.F32.BF16 R12, R152.reuse, R158, R12 ;  /* 0x0000009e980c723c */ /* 0x040fe2000004180c */
[----:B------:R-:W2:Y:S07]  /*e260*/  LDSM.16.M88.4 R156, [R3+0x3800] ;  /* 0x00380000039c783b */ /* 0x000eae0000000200 */
[C---:B-1----:R-:W-:Y:S08]  /*e270*/  HMMA.16816.F32.BF16 R16, R152.reuse, R144, R16 ;  /* 0x000000909810723c */ /* 0x042ff00000041810 */
[C---:B------:R-:W-:Y:S01]  /*e280*/  HMMA.16816.F32.BF16 R20, R152.reuse, R146, R20 ;  /* 0x000000929814723c */ /* 0x040fe20000041814 */
[----:B------:R-:W-:Y:S07]  /*e290*/  LDSM.16.M88.4 R144, [R174+0x4000] ;  /* 0x00400000ae90783b */ /* 0x000fee0000000200 */
[C---:B----4-:R-:W-:Y:S08]  /*e2a0*/  HMMA.16816.F32.BF16 R24, R152.reuse, R148, R24 ;  /* 0x000000949818723c */ /* 0x050ff00000041818 */
        /* <DEDUP_REMOVED lines=18> */
[----:B------:R-:W4:Y:S01]  /*e3d0*/  LDSM.16.M88.4 R156, [R0+0x5000] ;  /* 0x00500000009c783b */ /* 0x000f220000000200 */
[C---:B-1----:R-:W-:Y:S08]  /*e3e0*/  HMMA.16816.F32.BF16 R4, R148.reuse, R152, R4 ;  /* 0x000000989404723c */ /* 0x042ff00000041804 */
[C---:B------:R-:W-:Y:S01]  /*e3f0*/  HMMA.16816.F32.BF16 R12, R148.reuse, R154, R12 ;  /* 0x0000009a940c723c */ /* 0x040fe2000004180c */
[----:B------:R-:W1:Y:S07]  /*e400*/  LDSM.16.M88.4 R152, [R0+0x5800] ;  /* 0x005800000098783b */ /* 0x000e6e0000000200 */
[C---:B--2---:R-:W-:Y:S08]  /*e410*/  HMMA.16816.F32.BF16 R16, R148.reuse, R144, R16 ;  /* 0x000000909410723c */ /* 0x044ff00000041810 */
[C---:B------:R-:W-:Y:S01]  /*e420*/  HMMA.16816.F32.BF16 R20, R148.reuse, R146, R20 ;  /* 0x000000929414723c */ /* 0x040fe20000041814 */
[----:B------:R-:W-:Y:S07]  /*e430*/  LDSM.16.M88.4 R144, [R173+0x8000] ;  /* 0x00800000ad90783b */ /* 0x000fee0000000200 */
[C---:B----4-:R-:W-:Y:S08]  /*e440*/  HMMA.16816.F32.BF16 R24, R148.reuse, R156, R24 ;  /* 0x0000009c9418723c */ /* 0x050ff00000041818 */
[C---:B------:R-:W-:Y:S01]  /*e450*/  HMMA.16816.F32.BF16 R28, R148.reuse, R158, R28 ;  /* 0x0000009e941c723c */ /* 0x040fe2000004181c */
[----:B------:R3:W2:Y:S07]  /*e460*/  LDSM.16.M88.4 R156, [R8+0x4000] ;  /* 0x00400000089c783b */ /* 0x0006ae0000000200 */
[C---:B-1----:R-:W-:Y:S08]  /*e470*/  HMMA.16816.F32.BF16 R32, R148.reuse, R152, R32 ;  /* 0x000000989420723c */ /* 0x042ff00000041820 */
[----:B------:R-:W-:Y:S01]  /*e480*/  HMMA.16816.F32.BF16 R36, R148, R154, R36 ;  /* 0x0000009a9424723c */ /* 0x000fe20000041824 */
[----:B------:R-:W1:Y:S06]  /*e490*/  LDSM.16.M88.4 R148, [R160+0x4800] ;  /* 0x00480000a094783b */ /* 0x000e6c0000000200 */
[----:B------:R-:W4:Y:S01]  /*e4a0*/  LDSM.16.M88.4 R152, [R160+0x5000] ;  /* 0x00500000a098783b */ /* 0x000f220000000200 */
[----:B---3--:R-:W-:Y:S05]  /*e4b0*/  IMAD R8, R164, 0x80, R225 ;  /* 0x00000080a4087824 */ /* 0x008fea00078e02e1 */
[----:B------:R-:W3:Y:S01]  /*e4c0*/  LDSM.16.M88.4 R160, [R160+0x5800] ;  /* 0x00580000a0a0783b */ /* 0x000ee20000000200 */
[----:B------:R-:W-:Y:S05]  /*e4d0*/  IADD3 R8, R222, R8, R223 ;  /* 0x00000008de087210 */ /* 0x000fea0007ffe0df */
[----:B------:R-:W-:Y:S01]  /*e4e0*/  @P0 IMAD.HI.U32 R0, R8, c[0x0][0x2c8], RZ ;  /* 0x0000b20008000a27 */ /* 0x000fe200078e00ff */
[C---:B--2---:R-:W-:Y:S05]  /*e4f0*/  HMMA.16816.F32.BF16 R4, R144.reuse, R156, R4 ;  /* 0x0000009c9004723c */ /* 0x044fea0000041804 */
[----:B------:R-:W-:Y:S02]  /*e500*/  @P0 SHF.R.U32.HI R8, RZ, c[0x0][0x2cc], R0 ;  /* 0x0000b300ff080a19 */ /* 0x000fe40000011600 */
[----:B------:R-:W-:Y:S01]  /*e510*/  ISETP.GE.AND P0, PT, R183, 0x1, PT ;  /* 0x00000001b700780c */ /* 0x000fe20003f06270 */
        /* <DEDUP_REMOVED lines=10> */
[----:B------:R-:W2:Y:S06]  /*e5c0*/  LDSM.16.M88.4 R144, [R3+0x5000] ;  /* 0x005000000390783b */ /* 0x000eac0000000200 */
[----:B------:R-:W3:Y:S06]  /*e5d0*/  LDSM.16.M88.4 R160, [R3+0x5800] ;  /* 0x0058000003a0783b */ /* 0x000eec0000000200 */
[----:B------:R-:W-:Y:S01]  /*e5e0*/  SHFL.IDX PT, R3, R8, RZ, 0x1c1f ;  /* 0x001c1fff08037589 */ /* 0x000fe200000e0000 */
        /* <DEDUP_REMOVED lines=11> */
[----:B------:R-:W3:Y:S06]  /*e6a0*/  LDSM.16.M88.4 R148, [R2+0x5000] ;  /* 0x005000000294783b */ /* 0x000eec0000000200 */
[----:B------:R4:W5:Y:S01]  /*e6b0*/  LDSM.16.M88.4 R160, [R2+0x5800] ;  /* 0x0058000002a0783b */ /* 0x0009620000000200 */
[C---:B-1----:R-:W-:Y:S07]  /*e6c0*/  HMMA.16816.F32.BF16 R4, R152.reuse, R156, R4 ;  /* 0x0000009c9804723c */ /* 0x042fee0000041804 */
[----:B------:R-:W-:Y:S01]  /*e6d0*/  IMAD.SHL.U32 R156, R180, 0x40, RZ ;  /* 0x00000040b49c7824 */ /* 0x000fe200078e00ff */
[C---:B------:R-:W-:Y:S04]  /*e6e0*/  HMMA.16816.F32.BF16 R12, R152.reuse, R158, R12 ;  /* 0x0000009e980c723c */ /* 0x040fe8000004180c */
[----:B------:R-:W-:Y:S04]  /*e6f0*/  IADD3 R0, -R197, 0x1, -R156 ;  /* 0x00000001c5007810 */ /* 0x000fe80007ffe99c */
[C---:B--2---:R-:W-:Y:S04]  /*e700*/  HMMA.16816.F32.BF16 R16, R152.reuse, R144, R16 ;  /* 0x000000909810723c */ /* 0x044fe80000041810 */
[----:B------:R-:W-:Y:S02]  /*e710*/  IADD3 R0, -R198, R0, R199 ;  /* 0x00000000c6007210 */ /* 0x000fe40007ffe1c7 */
[----:B----4-:R-:W-:Y:S02]  /*e720*/  IADD3 R2, R183, 0x1, RZ ;  /* 0x00000001b7027810 */ /* 0x010fe40007ffe0ff */
[C---:B------:R-:W-:Y:S04]  /*e730*/  HMMA.16816.F32.BF16 R20, R152.reuse, R146, R20 ;  /* 0x000000929814723c */ /* 0x040fe80000041814 */
[C---:B------:R-:W-:Y:S02]  /*e740*/  IADD3 R144, R0.reuse, c[0x0][0x328], RZ ;  /* 0x0000ca0000907a10 */ /* 0x040fe40007ffe0ff */
[----:B------:R-:W-:Y:S02]  /*e750*/  IADD3 R9, R0, UR4, RZ ;  /* 0x0000000400097c10 */ /* 0x000fe4000fffe0ff */
[C---:B---3--:R-:W-:Y:S04]  /*e760*/  HMMA.16816.F32.BF16 R24, R152.reuse, R148, R24 ;  /* 0x000000949818723c */ /* 0x048fe80000041818 */
[----:B------:R-:W-:Y:S01]  /*e770*/  SEL R183, R2, RZ, !P0 ;  /* 0x000000ff02b77207 */ /* 0x000fe20004000000 */
[--C-:B------:R-:W-:Y:S02]  /*e780*/  IMAD.IADD R2, R144, 0x1, R3.reuse ;  /* 0x0000000190027824 */ /* 0x100fe400078e0203 */
[----:B------:R-:W-:Y:S01]  /*e790*/  IMAD.IADD R0, R9, 0x1, R3 ;  /* 0x0000000109007824 */ /* 0x000fe200078e0203 */
[C---:B------:R-:W-:Y:S08]  /*e7a0*/  HMMA.16816.F32.BF16 R28, R152.reuse, R150, R28 ;  /* 0x00000096981c723c */ /* 0x040ff0000004181c */
[C---:B-----5:R-:W-:Y:S08]  /*e7b0*/  HMMA.16816.F32.BF16 R32, R152.reuse, R160, R32 ;  /* 0x000000a09820723c */ /* 0x060ff00000041820 */
[----:B------:R-:W-:Y:S01]  /*e7c0*/  HMMA.16816.F32.BF16 R36, R152, R162, R36 ;  /* 0x000000a29824723c */ /* 0x000fe20000041824 */
[----:B------:R-:W-:-:S07]  /*e7d0*/  @!P1 BRA `(.L_x_5454) ;  /* 0x0000018000009947 */ /* 0x000fce0003800000 */
        /* <DEDUP_REMOVED lines=13> */
.L_x_5456:
[----:B------:R-:W-:Y:S04]  /*e8b0*/  MOV R145, c[0x0][0x32c] ;  /* 0x0000cb0000917a02 */ /* 0x000fe80000000f00 */
[----:B------:R-:W-:Y:S11]  /*e8c0*/  ISETP.NE.AND P0, PT, R145, 0x1, PT ;  /* 0x000000019100780c */ /* 0x000ff60003f05270 */
[----:B------:R-:W-:Y:S02]  /*e8d0*/  @!UPT UIADD3 URZ, URZ, URZ, URZ ;  /* 0x0000003f3f3ff290 */ /* 0x000fe4000fffe03f */
[----:B------:R-:W-:Y:S05]  /*e8e0*/  @P0 IMAD.HI.U32 R145, R3, c[0x0][0x330], RZ ;  /* 0x0000cc0003910a27 */ /* 0x000fea00078e00ff */
[----:B------:R-:W-:Y:S02]  /*e8f0*/  @P0 SHF.R.U32.HI R3, RZ, c[0x0][0x334], R145 ;  /* 0x0000cd00ff030a19 */ /* 0x000fe40000011691 */
.L_x_5457:
[----:B------:R-:W-:Y:S05]  /*e900*/  BSYNC B0 ;  /* 0x0000000000007941 */ /* 0x000fea0003800000 */
.L_x_5455:
[----:B------:R-:W-:Y:S04]  /*e910*/  IMAD R3, R3, c[0x0][0x32c], -R156 ;  /* 0x0000cb0003037a24 */ /* 0x000fe800078e0a9c */
[----:B------:R-:W-:Y:S05]  /*e920*/  IMAD.IADD R3, R3, 0x1, -R197 ;  /* 0x0000000103037824 */ /* 0x000fea00078e0ac5 */
[----:B------:R-:W-:Y:S02]  /*e930*/  IMNMX R0, R0, R3, !PT ;  /* 0x0000000300007217 */ /* 0x000fe40007800200 */
[----:B------:R-:W-:Y:S04]  /*e940*/  IADD3 R3, R3, c[0x0][0x32c], RZ ;  /* 0x0000cb0003037a10 */ /* 0x000fe80007ffe0ff */
[----:B------:R-:W-:Y:S02]  /*e950*/  IMNMX R2, R2, R3, PT ;  /* 0x0000000302027217 */ /* 0x000fe40003800200 */
.L_x_5454:
[----:B------:R-:W-:Y:S01]  /*e960*/  ISETP.GT.AND P2, PT, R180, -0x1, PT ;  /* 0xffffffffb400780c */ /* 0x000fe20003f44270 */
[----:B------:R-:W1:Y:S03]  /*e970*/  SHFL.IDX PT, R8, R8, 0x1, 0x1c1f ;  /* 0x003c1f0008087f89 */ /* 0x000e6600000e0000 */
[----:B------:R-:W-:Y:S04]  /*e980*/  ISETP.GT.AND P0, PT, R0, RZ, P2 ;  /* 0x000000ff0000720c */ /* 0x000fe80001704270 */
[----:B------:R-:W-:Y:S04]  /*e990*/  ISETP.LT.OR P0, PT, R2, 0x1, P0 ;  /* 0x000000010200780c */ /* 0x000fe80000701670 */
[----:B------:R-:W-:Y:S02]  /*e9a0*/  FSEL R145, R4, -INF , !P0 ;  /* 0xff80000004917808 */ /* 0x000fe40004000000 */
[----:B------:R-:W-:Y:S04]  /*e9b0*/  ISETP.GT.AND P0, PT, R0, 0x1, P2 ;  /* 0x000000010000780c */ /* 0x000fe80001704270 */
[----:B------:R-:W-:Y:S04]  /*e9c0*/  ISETP.LT.OR P0, PT, R2, 0x2, P0 ;  /* 0x000000020200780c */ /* 0x000fe80000701670 */
[----:B------:R-:W-:Y:S02]  /*e9d0*/  FSEL R146, R5, -INF , !P0 ;  /* 0xff80000005927808 */ /* 0x000fe40004000000 */
[----:B------:R-:W-:Y:S01]  /*e9e0*/  ISETP.GT.AND P0, PT, R0, 0x8, P2 ;  /* 0x000000080000780c */ /* 0x000fe20001704270 */
[--C-:B-1----:R-:W-:Y:S02]  /*e9f0*/  IMAD.IADD R5, R144, 0x1, R8.reuse ;  /* 0x0000000190057824 */ /* 0x102fe400078e0208 */
[----:B------:R-:W-:Y:S01]  /*ea00*/  IMAD.IADD R4, R9, 0x1, R8 ;  /* 0x0000000109047824 */ /* 0x000fe200078e0208 */
        /* <DEDUP_REMOVED lines=55> */
.L_x_5460:
[----:B------:R-:W-:Y:S04]  /*ed80*/  MOV R2, c[0x0][0x32c] ;  /* 0x0000cb0000027a02 */ /* 0x000fe80000000f00 */
[----:B------:R-:W-:Y:S11]  /*ed90*/  ISETP.NE.AND P0, PT, R2, 0x1, PT ;  /* 0x000000010200780c */ /* 0x000ff60003f05270 */
[----:B------:R-:W-:Y:S02]  /*eda0*/  @!UPT UIADD3 URZ, URZ, URZ, URZ ;  /* 0x0000003f3f3ff290 */ /* 0x000fe4000fffe03f */
[----:B------:R-:W-:Y:S05]  /*edb0*/  @P0 IMAD.HI.U32 R2, R0, c[0x0][0x330], RZ ;  /* 0x0000cc0000020a27 */ /* 0x000fea00078e00ff */
[----:B------:R-:W-:Y:S02]  /*edc0*/  @P0 SHF.R.U32.HI R0, RZ, c[0x0][0x334], R2 ;  /* 0x0000cd00ff000a19 */ /* 0x000fe40000011602 */
.L_x_5461:
[----:B------:R-:W-:Y:S05]  /*edd0*/  BSYNC B0 ;  /* 0x0000000000007941 */ /* 0x000fea0003800000 */
.L_x_5459:
[----:B------:R-:W-:Y:S04]  /*ede0*/  IMAD R0, R0, c[0x0][0x32c], -R156 ;  /* 0x0000cb0000007a24 */ /* 0x000fe800078e0a9c */
[----:B------:R-:W-:Y:S05]  /*edf0*/  IMAD.IADD R0, R0, 0x1, -R197 ;  /* 0x0000000100007824 */ /* 0x000fea00078e0ac5 */
[----:B------:R-:W-:Y:S02]  /*ee00*/  IMNMX R4, R4, R0, !PT ;  /* 0x0000000004047217 */ /* 0x000fe40007800200 */
[----:B------:R-:W-:Y:S04]  /*ee10*/  IADD3 R0, R0, c[0x0][0x32c], RZ ;  /* 0x0000cb0000007a10 */ /* 0x000fe80007ffe0ff */
[----:B------:R-:W-:Y:S02]  /*ee20*/  IMNMX R5, R5, R0, PT ;  /* 0x0000000005057217 */ /* 0x000fe40003800200 */
.L_x_5458:
[----:B------:R-:W-:Y:S01]  /*ee30*/  FMNMX.FTZ R0, R145, R104, !PT ;  /* 0x0000006891007209 */ /* 0x000fe20007810000 */
[----:B------:R-:W-:Y:S04]  /*ee40*/  DEPBAR.LE SB0, 0x2 ;  /* 0x000080800000791a */ /* 0x000fe80000000000 */
[----:B------:R-:W-:Y:S01]  /*ee50*/  FMNMX.FTZ R0, R146, R0, !PT ;  /* 0x0000000092007209 */ /* 0x000fe20007810000 */
[----:B------:R-:W-:Y:S01]  /*ee60*/  BAR.SYNC.DEFER_BLOCKING 0x0 ;  /* 0x0000000000007b1d */ /* 0x000fe20000010000 */
        /* <DEDUP_REMOVED lines=62> */
[C---:B------:R-:W-:Y:S01]  /*f250*/  ISETP.LT.OR P0, PT, R5.reuse, 0x11, P0 ;  /* 0x000000110500780c */ /* 0x040fe20000701670 */
[C---:B------:R-:W-:Y:S02]  /*f260*/  FMUL.FTZ R32, R0.reuse, R116 ;  /* 0x0000007400207220 */ /* 0x040fe40000410000 */
[----:B------:R-:W-:Y:S01]  /*f270*/  FMUL.FTZ R33, R0, R117 ;  /* 0x0000007500217220 */ /* 0x000fe20000410000 */
[----:B------:R-:W-:Y:S01]  /*f280*/  FSEL R150, R18, -INF , !P0 ;  /* 0xff80000012967808 */ /* 0x000fe20004000000 */
[----:B------:R-:W-:Y:S01]  /*f290*/  FMUL.FTZ R36, R0, R112 ;  /* 0x0000007000247220 */ /* 0x000fe20000410000 */
[----:B------:R-:W-:Y:S01]  /*f2a0*/  ISETP.GT.AND P0, PT, R4, 0x11, P2 ;  /* 0x000000110400780c */ /* 0x000fe20001704270 */
[C---:B------:R-:W-:Y:S01]  /*f2b0*/  FMUL.FTZ R37, R0.reuse, R113 ;  /* 0x0000007100257220 */ /* 0x040fe20000410000 */
[----:B------:R-:W1:Y:S01]  /*f2c0*/  MUFU.EX2 R13, R13 ;  /* 0x0000000d000d7308 */ /* 0x000e620000000800 */
        /* <DEDUP_REMOVED lines=20> */
[C---:B------:R-:W-:Y:S01]  /*f410*/  FMUL.FTZ R45, R0.reuse, R45 ;  /* 0x0000002d002d7220 */ /* 0x040fe20000410000 */
[----:B-1----:R-:W-:Y:S01]  /*f420*/  F2FP.BF16.PACK_AB R146, R13, R12 ;  /* 0x0000000c0d92723e */ /* 0x002fe200000010ff */
        /* <DEDUP_REMOVED lines=48> */
[----:B------:R-:W-:Y:S03]  /*f730*/  FMUL.FTZ R101, R0, R101 ;  /* 0x0000006500657220 */ /* 0x000fe60000410000 */
[----:B------:R-:W-:Y:S04]  /*f740*/  ISETP.LT.OR P0, PT, R5, 0x32, P0 ;  /* 0x000000320500780c */ /* 0x000fe80000701670 */
[----:B------:R-:W-:Y:S02]  /*f750*/  FSEL R166, R35, -INF , !P0 ;  /* 0xff80000023a67808 */ /* 0x000fe40004000000 */
[----:B------:R-:W-:Y:S01]  /*f760*/  ISETP.GT.AND P0, PT, R4, 0x39, P2 ;  /* 0x000000390400780c */ /* 0x000fe20001704270 */
[----:B------:R-:W-:Y:S01]  /*f770*/  FADD.FTZ R4, R144, R2 ;  /* 0x0000000290047221 */ /* 0x000fe20000010000 */
[----:B------:R-:W-:Y:S02]  /*f780*/  FMNMX.FTZ R2, R6, R105, !PT ;  /* 0x0000006906027209 */ /* 0x000fe40007810000 */
[----:B------:R-:W-:Y:S01]  /*f790*/  ISETP.LT.OR P0, PT, R5, 0x3a, P0 ;  /* 0x0000003a0500780c */ /* 0x000fe20000701670 */
[----:B------:R-:W-:Y:S01]  /*f7a0*/  FMUL.FTZ R5, R0, R141 ;  /* 0x0000008d00057220 */ /* 0x000fe20000410000 */
[----:B------:R-:W-:Y:S02]  /*f7b0*/  FMNMX.FTZ R2, R7, R2, !PT ;  /* 0x0000000207027209 */ /* 0x000fe40007810000 */
[----:B------:R-:W-:Y:S02]  /*f7c0*/  FSEL R104, R39, -INF , !P0 ;  /* 0xff80000027687808 */ /* 0x000fe40004000000 */
[----:B------:R-:W-:Y:S02]  /*f7d0*/  FMNMX.FTZ R2, R147, R2, !PT ;  /* 0x0000000293027209 */ /* 0x000fe40007810000 */
[----:B------:R-:W-:Y:S02]  /*f7e0*/  F2FP.BF16.PACK_AB R144, R144, R145 ;  /* 0x000000919090723e */ /* 0x000fe400000010ff */
        /* <DEDUP_REMOVED lines=24> */
[----:B------:R-:W-:Y:S01]  /*f970*/  FSEL R148, R148, RZ, P0 ;  /* 0x000000ff94947208 */ /* 0x000fe20000000000 */
[----:B------:R-:W-:Y:S02]  /*f980*/  FMUL.FTZ R4, R0, R140 ;  /* 0x0000008c00047220 */ /* 0x000fe40000410000 */
        /* <DEDUP_REMOVED lines=112> */
[--C-:B-1----:R-:W-:Y:S04]  /*10090*/  FFMA.FTZ R112, R151, c[0x0][0x2d0], -R148.reuse ;  /* 0x0000b40097707a23 */ /* 0x102fe80000010894 */
        /* <DEDUP_REMOVED lines=10> */
[----:B------:R-:W-:Y:S01]  /*10140*/  MUFU.EX2 R154, R191 ;  /* 0x000000bf009a7308 */ /* 0x000fe20000000800 */
[C---:B------:R-:W-:Y:S09]  /*10150*/  HMMA.16816.F32.BF16 R4, R112.reuse, R116, R4 ;  /* 0x000000747004723c */ /* 0x040ff20000041804 */
[----:B------:R1:W-:Y:S01]  /*10160*/  MUFU.EX2 R125, R120 ;  /* 0x00000078007d7308 */ /* 0x0003e20000000800 */
[C---:B------:R-:W-:Y:S01]  /*10170*/  HMMA.16816.F32.BF16 R12, R112.reuse, R118, R12 ;  /* 0x00000076700c723c */ /* 0x040fe2000004180c */
[----:B------:R-:W2:Y:S02]  /*10180*/  LDSM.16.MT88.4 R116, [R2+0x800] ;  /* 0x000800000274783b */ /* 0x000ea40000004200 */
[--C-:B-1----:R-:W-:Y:S06]  /*10190*/  FFMA.FTZ R120, R155, c[0x0][0x2d0], -R148.reuse ;  /* 0x0000b4009b787a23 */ /* 0x102fec0000010894 */
[----:B------:R-:W1:Y:S10]  /*101a0*/  MUFU.EX2 R155, R190 ;  /* 0x000000be009b7308 */ /* 0x000e740000000800 */
[----:B------:R-:W3:Y:S01]  /*101b0*/  MUFU.EX2 R127, R120 ;  /* 0x00000078007f7308 */ /* 0x000ee20000000800 */
[C---:B--2---:R-:W-:Y:S03]  /*101c0*/  HMMA.16816.F32.BF16 R16, R112.reuse, R116, R16 ;  /* 0x000000747010723c */ /* 0x044fe60000041810 */
[----:B-1----:R-:W-:Y:S05]  /*101d0*/  F2FP.BF16.PACK_AB R144, R155, R154 ;  /* 0x0000009a9b90723e */ /* 0x002fea00000010ff */
        /* <DEDUP_REMOVED lines=32> */
[----:B------:R-:W-:Y:S06]  /*103e0*/  MUFU.EX2 R157, R189 ;  /* 0x000000bd009d7308 */ /* 0x000fec0000000800 */
[----:B------:R-:W-:Y:S01]  /*103f0*/  FFMA.FTZ R112, R158, c[0x0][0x2d0], -R148 ;  /* 0x0000b4009e707a23 */ /* 0x000fe20000010894 */
[----:B------:R-:W-:Y:S01]  /*10400*/  F2FP.BF16.PACK_AB R114, R167, R152 ;  /* 0x00000098a772723e */ /* 0x000fe200000010ff */
[----:B------:R-:W-:Y:S02]  /*10410*/  FADD.FTZ R113, R161, R129 ;  /* 0x00000081a1717221 */ /* 0x000fe40000010000 */
[----:B------:R1:W-:Y:S02]  /*10420*/  MUFU.EX2 R126, R116 ;  /* 0x00000074007e7308 */ /* 0x0003e40000000800 */
[----:B------:R-:W-:Y:S01]  /*10430*/  FADD.FTZ R129, R160, R113 ;  /* 0x00000071a0817221 */ /* 0x000fe20000010000 */
[----:B---3--:R-:W-:Y:S07]  /*10440*/  F2FP.BF16.PACK_AB R113, R127, R125 ;  /* 0x0000007d7f71723e */ /* 0x008fee00000010ff */
[----:B------:R2:W3:Y:S10]  /*10450*/  MUFU.EX2 R153, R112 ;  /* 0x0000007000997308 */ /* 0x0004f40000000800 */
[----:B------:R-:W4:Y:S01]  /*10460*/  MUFU.EX2 R158, R188 ;  /* 0x000000bc009e7308 */ /* 0x000f220000000800 */
[----:B-1----:R-:W1:Y:S01]  /*10470*/  LDSM.16.MT88.4 R116, [R0+0x1000] ;  /* 0x001000000074783b */ /* 0x002e620000004200 */
[----:B--2---:R-:W-:Y:S01]  /*10480*/  FADD.FTZ R112, R123, R131 ;  /* 0x000000837b707221 */ /* 0x004fe20000010000 */
[----:B---3--:R-:W-:Y:S03]  /*10490*/  F2FP.BF16.PACK_AB R115, R153, R126 ;  /* 0x0000007e9973723e */ /* 0x008fe600000010ff */
[----:B------:R-:W-:Y:S03]  /*104a0*/  FADD.FTZ R112, R121, R112 ;  /* 0x0000007079707221 */ /* 0x000fe60000010000 */
[----:B------:R-:W2:Y:S01]  /*104b0*/  LDSM.16.MT88.4 R120, [R2+0x1000] ;  /* 0x001000000278783b */ /* 0x000ea20000004200 */
[----:B------:R-:W-:Y:S01]  /*104c0*/  FADD.FTZ R112, R128, R112 ;  /* 0x0000007080707221 */ /* 0x000fe20000010000 */
[----:B----4-:R-:W-:Y:S03]  /*104d0*/  F2FP.BF16.PACK_AB R146, R158, R157 ;  /* 0x0000009d9e92723e */ /* 0x010fe600000010ff */
        /* <DEDUP_REMOVED lines=8> */
[C---:B--2---:R-:W-:Y:S04]  /*10560*/  HMMA.16816.F32.BF16 R16, R112.reuse, R120, R16 ;  /* 0x000000787010723c */ /* 0x044fe80000041810 */
[----:B------:R-:W-:Y:S04]  /*10570*/  FADD.FTZ R124, R133, R124 ;  /* 0x0000007c857c7221 */ /* 0x000fe80000010000 */
[C---:B------:R-:W-:Y:S01]  /*10580*/  HMMA.16816.F32.BF16 R20, R112.reuse, R122, R20 ;  /* 0x0000007a7014723c */ /* 0x040fe20000041814 */
[----:B------:R-:W2:Y:S03]  /*10590*/  LDSM.16.MT88.4 R120, [R3+0x1000] ;  /* 0x001000000378783b */ /* 0x000ea60000004200 */
[----:B------:R-:W-:Y:S04]  /*105a0*/  FADD.FTZ R152, R152, R124 ;  /* 0x0000007c98987221 */ /* 0x000fe80000010000 */
        /* <DEDUP_REMOVED lines=30> */
[C---:B--2---:R-:W-:Y:S08]  /*10790*/  HMMA.16816.F32.BF16 R96, R112.reuse, R120, R96 ;  /* 0x000000787060723c */ /* 0x044ff00000041860 */
[----:B------:R-:W-:Y:S01]  /*107a0*/  HMMA.16816.F32.BF16 R100, R112, R122, R100 ;  /* 0x0000007a7064723c */ /* 0x000fe20000041864 */
[----:B------:R-:W-:Y:S03]  /*107b0*/  LDSM.16.MT88.4 R112, [R3+0x1800] ;  /* 0x001800000370783b */ /* 0x000fe60000004200 */
[--C-:B-1----:R-:W-:Y:S01]  /*107c0*/  FFMA.FTZ R116, R164, c[0x0][0x2d0], -R148.reuse ;  /* 0x0000b400a4747a23 */ /* 0x102fe20000010894 */
        /* <DEDUP_REMOVED lines=80> */
[C---:B------:R-:W-:Y:S04]  /*10cd0*/  LEA R18, P0, R0.reuse, c[0x0][0x1c8], 0x1 ;  /* 0x0000720000127a11 */ /* 0x040fe800078008ff */
[----:B------:R-:W-:Y:S04]  /*10ce0*/  IADD3.X R5, R219, R3, R4, P1, !PT ;  /* 0x00000003db057210 */ /* 0x000fe80000ffe404 */
[----:B------:R-:W-:Y:S01]  /*10cf0*/  LEA.HI.X R5, R0, c[0x0][0x1cc], R5, 0x1, P0 ;  /* 0x0000730000057a11 */ /* 0x000fe200000f0c05 */
[----:B------:R-:W-:-:S05]  /*10d00*/  BRA.DIV ~URZ, `(.L_x_5464) ;  /* 0x0000d1527f007947 */ /* 0x000fca000b800000 */
[----:B------:R1:W2:Y:S02]  /*10d10*/  SHFL.IDX PT, R4, R5, RZ, 0x181f ;  /* 0x00181fff05047589 */ /* 0x0002a400000e0000 */
.L_x_5581:
        /* <DEDUP_REMOVED lines=24> */
[----:B------:R2:W-:Y:S01]  /*10ea0*/  LDGSTS.E.BYPASS.LTC128B.128 [R0+0x10100], [R6.64], !P6 ;  /* 0x1010000006007fae */ /* 0x0005e2000f101d4a */
[----:B-1--4-:R-:W-:Y:S03]  /*10eb0*/  IMAD.MOV.U32 R5, RZ, RZ, R3 ;  /* 0x000000ffff057224 */ /* 0x012fe600078e0003 */
.L_x_5582:
[----:B--23--:R-:W-:Y:S02]  /*10ec0*/  IADD3 R12, -R14, 0x10, RZ ;  /* 0x000000100e0c7810 */ /* 0x00cfe40007ffe1ff */
[C---:B------:R-:W-:Y:S02]  /*10ed0*/  IADD3 R6, -R5.reuse, 0x10, RZ ;  /* 0x0000001005067810 */ /* 0x040fe40007ffe1ff */
        /* <DEDUP_REMOVED lines=16> */
.L_x_5463:
[----:B------:R-:W-:Y:S05]  /*10fe0*/  BSYNC B0 ;  /* 0x0000000000007941 */ /* 0x000fea0003800000 */
.L_x_5462:
        /* <DEDUP_REMOVED lines=15> */
.L_x_5449:
        /* <DEDUP_REMOVED lines=23> */
.L_x_5469:
[----:B------:R-:W-:-:S13]  /*11250*/  ISETP.NE.AND P0, PT, R5, 0x1, PT ;  /* 0x000000010500780c */ /* 0x000fda0003f05270 */
[----:B------:R-:W-:-:S05]  /*11260*/  @P0 IMAD.HI.U32 R3, R0, c[0x0][0x330], RZ ;  /* 0x0000cc0000030a27 */ /* 0x000fca00078e00ff */
[----:B------:R-:W-:Y:S02]  /*11270*/  @P0 SHF.R.U32.HI R0, RZ, c[0x0][0x334], R3 ;  /* 0x0000cd00ff000a19 */ /* 0x000fe40000011603 */
.L_x_5470:
[----:B------:R-:W-:Y:S05]  /*11280*/  BSYNC B0 ;  /* 0x0000000000007941 */ /* 0x000fea0003800000 */
.L_x_5468:
[----:B------:R-:W-:-:S05]  /*11290*/  IMAD R0, R0, c[0x0][0x32c], RZ ;  /* 0x0000cb0000007a24 */ /* 0x000fca00078e02ff */
[----:B------:R-:W-:-:S04]  /*112a0*/  IMNMX R2, R2, R0, !PT ;  /* 0x0000000002027217 */ /* 0x000fc80007800200 */
.L_x_5467:
        /* <DEDUP_REMOVED lines=11> */
.L_x_5481:
        /* <DEDUP_REMOVED lines=34> */
.L_x_5583:
        /* <DEDUP_REMOVED lines=11> */
[----:B------:R-:W-:Y:S05]  /*11630*/  SEL R3, RZ, 0x10, P6 ;  /* 0x00000010ff037807 */ /* 0x000fea0003000000 */
[----:B------:R-:W-:Y:S01]  /*11640*/  IMAD.MOV.U32 R18, RZ, RZ, R3 ;  /* 0x000000ffff127224 */ /* 0x000fe200078e0003 */
        /* <DEDUP_REMOVED lines=9> */
[----:B------:R3:W4:Y:S03]  /*116e0*/  SHFL.IDX PT, R2, R19, 0x1, 0x181f ;  /* 0x00381f0013027f89 */ /* 0x00072600000e0000 */
[----:B------:R-:W-:Y:S02]  /*116f0*/  IMAD.X R7, R5, 0x1, R27, P0 ;  /* 0x0000000105077824 */ /* 0x000fe400000e061b */
[----:B------:R3:W2:Y:S04]  /*11700*/  SHFL.IDX PT, R5, R16, 0x1, 0x181f ;  /* 0x00381f0010057f89 */ /* 0x0006a800000e0000 */
[----:B------:R5:W-:Y:S02]  /*11710*/  LDGSTS.E.BYPASS.LTC128B.128 [R4+0x4100], [R6.64], !P6 ;  /* 0x0410000006047fae */ /* 0x000be4000f101d4a */
[----:B-----5:R-:W-:Y:S04]  /*11720*/  SEL R6, RZ, 0x10, P4 ;  /* 0x00000010ff067807 */ /* 0x020fe80002000000 */
.L_x_5584:
[----:B--234-:R-:W-:Y:S01]  /*11730*/  ISETP.NE.U32.AND P2, PT, R6, RZ, PT ;  /* 0x000000ff0600720c */ /* 0x01cfe20003f45070 */
        /* <DEDUP_REMOVED lines=19> */
.L_x_5473:
[----:B------:R-:W-:Y:S05]  /*11870*/  BSYNC B0 ;  /* 0x0000000000007941 */ /* 0x000fea0003800000 */
.L_x_5472:
[----:B------:R-:W0:Y:S01]  /*11880*/  LDGDEPBAR ;  /* 0x00000000000079af */ /* 0x000e220000000000 */
[----:B------:R-:W-:Y:S01]  /*11890*/  WARPSYNC 0xffffffff ;  /* 0xffffffff00007948 */ /* 0x000fe20003800000 */
[C---:B--23--:R-:W-:Y:S03]  /*118a0*/  HMMA.16816.F32.BF16 R4, R36.reuse, R12, RZ ;  /* 0x0000000c2404723c */ /* 0x04cfe600000418ff */
[----:B------:R-:W-:Y:S01]  /*118b0*/  ISETP.GE.AND P0, PT, R183, 0x1, PT ;  /* 0x00000001b700780c */ /* 0x000fe20003f06270 */
[C-C-:B------:R-:W-:Y:S01]  /*118c0*/  IMAD.IADD R3, R170.reuse, 0x1, R9.reuse ;  /* 0x00000001aa037824 */ /* 0x140fe200078e0209 */
        /* <DEDUP_REMOVED lines=112> */
[----:B------:R-:W3:Y:S07]  /*11fd0*/  LDSM.16.M88.4 R152, [R160+0x5000] ;  /* 0x00500000a098783b */ /* 0x000eee0000000200 */
        /* <DEDUP_REMOVED lines=71> */
.L_x_5585:
        /* <DEDUP_REMOVED lines=28> */
[----:B------:R-:W-:Y:S01]  /*12610*/  MUFU.EX2 R12, R12 ;  /* 0x0000000c000c7308 */ /* 0x000fe20000000800 */
[C---:B-1----:R-:W-:Y:S02]  /*12620*/  FFMA.FTZ R0, R2.reuse, R192, R144 ;  /* 0x000000c002007223 */ /* 0x042fe40000010090 */
[C---:B------:R-:W-:Y:S02]  /*12630*/  FMUL.FTZ R36, R2.reuse, R112 ;  /* 0x0000007002247220 */ /* 0x040fe40000410000 */
[C---:B------:R-:W-:Y:S05]  /*12640*/  FMUL.FTZ R37, R2.reuse, R113 ;  /* 0x0000007102257220 */ /* 0x040fea0000410000 */
[----:B------:R-:W1:Y:S01]  /*12650*/  MUFU.EX2 R13, R13 ;  /* 0x0000000d000d7308 */ /* 0x000e620000000800 */
[C---:B------:R-:W-:Y:S02]  /*12660*/  FMUL.FTZ R20, R2.reuse, R128 ;  /* 0x0000008002147220 */ /* 0x040fe40000410000 */
[C---:B------:R-:W-:Y:S01]  /*12670*/  FMUL.FTZ R21, R2.reuse, R129 ;  /* 0x0000008102157220 */ /* 0x040fe20000410000 */
[C---:B--2---:R-:W-:Y:S01]  /*12680*/  F2FP.BF16.PACK_AB R144, R5.reuse, R144 ;  /* 0x000000900590723e */ /* 0x044fe200000010ff */
[----:B------:R-:W-:Y:S02]  /*12690*/  FADD.FTZ R4, R5, R0 ;  /* 0x0000000005047221 */ /* 0x000fe40000010000 */
[----:B------:R-:W2:Y:S01]  /*126a0*/  SHFL.BFLY PT, R0, R105, 0x2, 0x1f ;  /* 0x0c401f0069007f89 */ /* 0x000ea200000e0000 */
[C---:B------:R-:W-:Y:S02]  /*126b0*/  FMUL.FTZ R5, R2.reuse, R141 ;  /* 0x0000008d02057220 */ /* 0x040fe40000410000 */
[----:B------:R3:W-:Y:S01]  /*126c0*/  MUFU.EX2 R147, R16 ;  /* 0x0000001000937308 */ /* 0x0007e20000000800 */
[C---:B------:R-:W-:Y:S02]  /*126d0*/  FMUL.FTZ R24, R2.reuse, R124 ;  /* 0x0000007c02187220 */ /* 0x040fe40000410000 */
[C---:B------:R-:W-:Y:S02]  /*126e0*/  FMUL.FTZ R25, R2.reuse, R125 ;  /* 0x0000007d02197220 */ /* 0x040fe40000410000 */
[C---:B------:R-:W-:Y:S02]  /*126f0*/  FMUL.FTZ R28, R2.reuse, R120 ;  /* 0x00000078021c7220 */ /* 0x040fe40000410000 */
[C---:B------:R-:W-:Y:S02]  /*12700*/  FMUL.FTZ R29, R2.reuse, R121 ;  /* 0x00000079021d7220 */ /* 0x040fe40000410000 */
[C---:B------:R-:W-:Y:S01]  /*12710*/  FMUL.FTZ R32, R2.reuse, R116 ;  /* 0x0000007402207220 */ /* 0x040fe20000410000 */
        /* <DEDUP_REMOVED lines=8> */
[----:B--2---:R-:W-:Y:S01]  /*127a0*/  FMNMX.FTZ R105, R105, R0, !PT ;  /* 0x0000000069697209 */ /* 0x004fe20007810000 */
[C---:B------:R-:W-:Y:S02]  /*127b0*/  FMUL.FTZ R48, R2.reuse, R48 ;  /* 0x0000003002307220 */ /* 0x040fe40000410000 */
[C---:B---3--:R-:W-:Y:S02]  /*127c0*/  FMUL.FTZ R16, R2.reuse, R132 ;  /* 0x0000008402107220 */ /* 0x048fe40000410000 */
[----:B------:R-:W1:Y:S01]  /*127d0*/  SHFL.BFLY PT, R0, R105, 0x1, 0x1f ;  /* 0x0c201f0069007f89 */ /* 0x000e6200000e0000 */
[C---:B------:R-:W-:Y:S02]  /*127e0*/  FMUL.FTZ R49, R2.reuse, R49 ;  /* 0x0000003102317220 */ /* 0x040fe40000410000 */
[C---:B------:R-:W-:Y:S01]  /*127f0*/  FMUL.FTZ R52, R2.reuse, R52 ;  /* 0x0000003402347220 */ /* 0x040fe20000410000 */
[----:B------:R-:W-:Y:S01]  /*12800*/  MUFU.EX2 R121, R165 ;  /* 0x000000a500797308 */ /* 0x000fe20000000800 */
[C---:B------:R-:W-:Y:S02]  /*12810*/  FMUL.FTZ R53, R2.reuse, R53 ;  /* 0x0000003502357220 */ /* 0x040fe40000410000 */
[C---:B------:R-:W-:Y:S01]  /*12820*/  FMUL.FTZ R56, R2.reuse, R56 ;  /* 0x0000003802387220 */ /* 0x040fe20000410000 */
[----:B----4-:R-:W-:Y:S01]  /*12830*/  F2FP.BF16.PACK_AB R116, R9, R147 ;  /* 0x000000930974723e */ /* 0x010fe200000010ff */
        /* <DEDUP_REMOVED lines=10> */
[C---:B------:R-:W-:Y:S01]  /*128e0*/  FMUL.FTZ R72, R2.reuse, R72 ;  /* 0x0000004802487220 */ /* 0x040fe20000410000 */
[----:B------:R-:W-:Y:S01]  /*128f0*/  MUFU.EX2 R124, R162 ;  /* 0x000000a2007c7308 */ /* 0x000fe20000000800 */
[----:B------:R-:W-:Y:S02]  /*12900*/  FMUL.FTZ R73, R2, R73 ;  /* 0x0000004902497220 */ /* 0x000fe40000410000 */
[----:B------:R-:W-:Y:S01]  /*12910*/  FADD.FTZ R0, -R105, R8 ;  /* 0x0000000869007221 */ /* 0x000fe20000010100 */
[----:B------:R-:W-:Y:S01]  /*12920*/  IADD3 R8, R179, R168, RZ ;  /* 0x000000a8b3087210 */ /* 0x000fe20007ffe0ff */
        /* <DEDUP_REMOVED lines=44> */
[----:B------:R-:W-:Y:S01]  /*12bf0*/  IADD3 R2, R178, R168, RZ ;  /* 0x000000a8b2027210 */ /* 0x000fe20007ffe0ff */
[----:B------:R-:W-:Y:S01]  /*12c00*/  FADD.FTZ R3, R147, R3 ;  /* 0x0000000393037221 */ /* 0x000fe20000010000 */
[----:B-1----:R-:W-:Y:S01]  /*12c10*/  F2FP.BF16.PACK_AB R147, R132, R129 ;  /* 0x000000818493723e */ /* 0x002fe200000010ff */
[----:B------:R-:W-:Y:S01]  /*12c20*/  FMUL.FTZ R38, R0, R114 ;  /* 0x0000007200267220 */ /* 0x000fe20000410000 */
[----:B------:R-:W-:Y:S01]  /*12c30*/  MUFU.EX2 R154, R154 ;  /* 0x0000009a009a7308 */ /* 0x000fe20000000800 */
[----:B------:R-:W1:Y:S01]  /*12c40*/  LDSM.16.MT88.4 R148, [R2] ;  /* 0x000000000294783b */ /* 0x000e620000004200 */
[----:B------:R-:W-:Y:S01]  /*12c50*/  FADD.FTZ R120, R9, R3 ;  /* 0x0000000309787221 */ /* 0x000fe20000010000 */
[----:B------:R-:W-:Y:S01]  /*12c60*/  IADD3 R3, R176, R2, RZ ;  /* 0x00000002b0037210 */ /* 0x000fe20007ffe0ff */
[C---:B------:R-:W-:Y:S02]  /*12c70*/  FMUL.FTZ R39, R0.reuse, R115 ;  /* 0x0000007300277220 */ /* 0x040fe40000410000 */
[C---:B------:R-:W-:Y:S01]  /*12c80*/  FFMA.FTZ R6, R0.reuse, R193, R145 ;  /* 0x000000c100067223 */ /* 0x040fe20000010091 */
[C---:B------:R-:W-:Y:S01]  /*12c90*/  F2FP.BF16.PACK_AB R145, R7.reuse, R145 ;  /* 0x000000910791723e */ /* 0x040fe200000010ff */
[C---:B------:R-:W-:Y:S01]  /*12ca0*/  FMUL.FTZ R14, R0.reuse, R138 ;  /* 0x0000008a000e7220 */ /* 0x040fe20000410000 */
[----:B------:R-:W2:Y:S01]  /*12cb0*/  LDSM.16.MT88.4 R112, [R3] ;  /* 0x000000000370783b */ /* 0x000ea20000004200 */
[----:B------:R-:W-:Y:S01]  /*12cc0*/  FADD.FTZ R128, R7, R6 ;  /* 0x0000000607807221 */ /* 0x000fe20000010000 */
[----:B------:R-:W3:Y:S01]  /*12cd0*/  MUFU.EX2 R155, R155 ;  /* 0x0000009b009b7308 */ /* 0x000ee20000000800 */
[C---:B------:R-:W-:Y:S02]  /*12ce0*/  FMUL.FTZ R6, R0.reuse, R142 ;  /* 0x0000008e00067220 */ /* 0x040fe40000410000 */
[C---:B------:R-:W-:Y:S02]  /*12cf0*/  FMUL.FTZ R7, R0.reuse, R143 ;  /* 0x0000008f00077220 */ /* 0x040fe40000410000 */
[C---:B------:R-:W-:Y:S02]  /*12d00*/  FMUL.FTZ R15, R0.reuse, R139 ;  /* 0x0000008b000f7220 */ /* 0x040fe40000410000 */
        /* <DEDUP_REMOVED lines=10> */
[----:B------:R-:W-:Y:S02]  /*12db0*/  FADD.FTZ R126, R129, R128 ;  /* 0x00000080817e7221 */ /* 0x000fe40000010000 */
[----:B------:R-:W-:Y:S01]  /*12dc0*/  LDSM.16.MT88.4 R128, [R3+0x1800] ;  /* 0x001800000380783b */ /* 0x000fe20000004200 */
[C---:B------:R-:W-:Y:S02]  /*12dd0*/  FMUL.FTZ R27, R0.reuse, R127 ;  /* 0x0000007f001b7220 */ /* 0x040fe40000410000 */
[C---:B------:R-:W-:Y:S02]  /*12de0*/  FMUL.FTZ R34, R0.reuse, R118 ;  /* 0x0000007600227220 */ /* 0x040fe40000410000 */
[C---:B------:R-:W-:Y:S01]  /*12df0*/  FMUL.FTZ R35, R0.reuse, R119 ;  /* 0x0000007700237220 */ /* 0x040fe20000410000 */
[C---:B-1----:R-:W-:Y:S01]  /*12e00*/  HMMA.16816.F32.BF16 R4, R144.reuse, R148, R4 ;  /* 0x000000949004723c */ /* 0x042fe20000041804 */
[----:B------:R-:W1:Y:S04]  /*12e10*/  MUFU.EX2 R118, R156 ;  /* 0x0000009c00767308 */ /* 0x000e680000000800 */
[----:B---3--:R-:W-:Y:S01]  /*12e20*/  F2FP.BF16.PACK_AB R119, R155, R154 ;  /* 0x0000009a9b77723e */ /* 0x008fe200000010ff */
[C---:B------:R-:W-:Y:S02]  /*12e30*/  FMUL.FTZ R42, R0.reuse, R42 ;  /* 0x0000002a002a7220 */ /* 0x040fe40000410000 */
[C---:B------:R-:W-:Y:S03]  /*12e40*/  HMMA.16816.F32.BF16 R12, R144.reuse, R150, R12 ;  /* 0x00000096900c723c */ /* 0x040fe6000004180c */
[----:B------:R-:W-:Y:S01]  /*12e50*/  MUFU.EX2 R160, R160 ;  /* 0x000000a000a07308 */ /* 0x000fe20000000800 */
[C---:B------:R-:W-:Y:S02]  /*12e60*/  FMUL.FTZ R43, R0.reuse, R43 ;  /* 0x0000002b002b7220 */ /* 0x040fe40000410000 */
[C---:B------:R-:W-:Y:S02]  /*12e70*/  FMUL.FTZ R46, R0.reuse, R46 ;  /* 0x0000002e002e7220 */ /* 0x040fe40000410000 */
[C---:B--2---:R-:W-:Y:S04]  /*12e80*/  HMMA.16816.F32.BF16 R16, R144.reuse, R112, R16 ;  /* 0x000000709010723c */ /* 0x044fe80000041810 */
[C---:B------:R-:W-:Y:S01]  /*12e90*/  FMUL.FTZ R47, R0.reuse, R47 ;  /* 0x0000002f002f7220 */ /* 0x040fe20000410000 */
[----:B------:R-:W-:Y:S01]  /*12ea0*/  MUFU.EX2 R161, R161 ;  /* 0x000000a100a17308 */ /* 0x000fe20000000800 */
[C---:B------:R-:W-:Y:S02]  /*12eb0*/  FMUL.FTZ R50, R0.reuse, R50 ;  /* 0x0000003200327220 */ /* 0x040fe40000410000 */
[C---:B------:R-:W-:Y:S01]  /*12ec0*/  HMMA.16816.F32.BF16 R20, R144.reuse, R114, R20 ;  /* 0x000000729014723c */ /* 0x040fe20000041814 */
[----:B------:R-:W2:Y:S03]  /*12ed0*/  LDSM.16.MT88.4 R112, [R8] ;  /* 0x000000000870783b */ /* 0x000ea60000004200 */
        /* <DEDUP_REMOVED lines=22> */
[C---:B--2---:R-:W-:Y:S03]  /*13040*/  HMMA.16816.F32.BF16 R24, R144.reuse, R112, R24 ;  /* 0x000000709018723c */ /* 0x044fe60000041818 */
[C---:B------:R-:W-:Y:S02]  /*13050*/  FMUL.FTZ R87, R0.reuse, R87 ;  /* 0x0000005700577220 */ /* 0x040fe40000410000 */
[C---:B------:R-:W-:Y:S02]  /*13060*/  FMUL.FTZ R90, R0.reuse, R90 ;  /* 0x0000005a005a7220 */ /* 0x040fe40000410000 */
[C---:B------:R-:W-:Y:S01]  /*13070*/  FMUL.FTZ R91, R0.reuse, R91 ;  /* 0x0000005b005b7220 */ /* 0x040fe20000410000 */
[C---:B------:R-:W-:Y:S04]  /*13080*/  HMMA.16816.F32.BF16 R28, R144.reuse, R114, R28 ;  /* 0x00000072901c723c */ /* 0x040fe8000004181c */
[C---:B------:R-:W-:Y:S02]  /*13090*/  FMUL.FTZ R94, R0.reuse, R94 ;  /* 0x0000005e005e7220 */ /* 0x040fe40000410000 */
[C---:B------:R-:W-:Y:S02]  /*130a0*/  FMUL.FTZ R95, R0.reuse, R95 ;  /* 0x0000005f005f7220 */ /* 0x040fe40000410000 */
[C---:B------:R-:W-:Y:S04]  /*130b0*/  FMUL.FTZ R98, R0.reuse, R98 ;  /* 0x0000006200627220 */ /* 0x040fe80000410000 */
[C---:B------:R-:W-:Y:S02]  /*130c0*/  FMUL.FTZ R99, R0.reuse, R99 ;  /* 0x0000006300637220 */ /* 0x040fe40000410000 */
[C---:B------:R-:W-:Y:S02]  /*130d0*/  FMUL.FTZ R102, R0.reuse, R102 ;  /* 0x0000006600667220 */ /* 0x040fe40000410000 */
[----:B------:R-:W-:Y:S01]  /*130e0*/  FMUL.FTZ R103, R0, R103 ;  /* 0x0000006700677220 */ /* 0x000fe20000410000 */
[----:B------:R-:W-:Y:S01]  /*130f0*/  IADD3 R0, R176, R8, RZ ;  /* 0x00000008b0007210 */ /* 0x000fe20007ffe0ff */
[----:B------:R-:W-:Y:S02]  /*13100*/  FADD.FTZ R9, R117, R120 ;  /* 0x0000007875097221 */ /* 0x000fe40000010000 */
[----:B------:R-:W2:Y:S02]  /*13110*/  MUFU.EX2 R120, R164 ;  /* 0x000000a400787308 */ /* 0x000ea40000000800 */
[----:B------:R-:W3:Y:S01]  /*13120*/  LDSM.16.MT88.4 R112, [R0] ;  /* 0x000000000070783b */ /* 0x000ee20000004200 */
[C---:B-1----:R-:W-:Y:S01]  /*13130*/  FADD.FTZ R9, R118.reuse, R9 ;  /* 0x0000000976097221 */ /* 0x042fe20000010000 */
[----:B------:R-:W-:Y:S02]  /*13140*/  F2FP.BF16.PACK_AB R118, R118, R117 ;  /* 0x000000757676723e */ /* 0x000fe400000010ff */
[----:B------:R-:W-:Y:S01]  /*13150*/  F2FP.BF16.PACK_AB R117, R152, R153 ;  /* 0x000000999875723e */ /* 0x000fe200000010ff */
[----:B------:R-:W-:Y:S04]  /*13160*/  FADD.FTZ R9, R121, R9 ;  /* 0x0000000979097221 */ /* 0x000fe80000010000 */
[----:B--2---:R-:W-:Y:S04]  /*13170*/  FADD.FTZ R9, R120, R9 ;  /* 0x0000000978097221 */ /* 0x004fe80000010000 */
[----:B------:R-:W-:Y:S04]  /*13180*/  FADD.FTZ R9, R125, R9 ;  /* 0x000000097d097221 */ /* 0x000fe80000010000 */
[----:B------:R-:W-:Y:S01]  /*13190*/  FADD.FTZ R9, R124, R9 ;  /* 0x000000097c097221 */ /* 0x000fe20000010000 */
        /* <DEDUP_REMOVED lines=28> */
[----:B------:R-:W-:Y:S02]  /*13360*/  F2FP.BF16.PACK_AB R145, R150, R151 ;  /* 0x000000979691723e */ /* 0x000fe400000010ff */
[----:B------:R-:W-:Y:S03]  /*13370*/  F2FP.BF16.PACK_AB R147, R148, R149 ;  /* 0x000000959493723e */ /* 0x000fe600000010ff */
        /* <DEDUP_REMOVED lines=165> */
.L_x_5586:
        /* <DEDUP_REMOVED lines=24> */
[----:B------:R1:W-:Y:S02]  /*13f50*/  LDGSTS.E.BYPASS.LTC128B.128 [R0+0x10100], [R6.64], !P6 ;  /* 0x1010000006007fae */ /* 0x0003e4000f101d4a */
[----:B-1-3--:R-:W-:Y:S03]  /*13f60*/  IMAD.MOV.U32 R5, RZ, RZ, R3 ;  /* 0x000000ffff057224 */ /* 0x00afe600078e0003 */
.L_x_5587:
[----:B--2---:R-:W-:Y:S02]  /*13f70*/  IADD3 R6, P0, R2, R9, RZ ;  /* 0x0000000902067210 */ /* 0x004fe40007f1e0ff */
[----:B------:R-:W-:Y:S03]  /*13f80*/  IADD3 R3, -R5, 0x10, RZ ;  /* 0x0000001005037810 */ /* 0x000fe60007ffe1ff */
[----:B----4-:R-:W-:Y:S01]  /*13f90*/  IMAD.X R7, R4, 0x1, R14, P0 ;  /* 0x0000000104077824 */ /* 0x010fe200000e060e */
[----:B------:R-:W-:Y:S04]  /*13fa0*/  LOP3.LUT R3, R3, 0xf, RZ, 0xc0, !PT ;  /* 0x0000000f03037812 */ /* 0x000fe800078ec0ff */
[----:B------:R-:W-:Y:S01]  /*13fb0*/  @!PT LDS RZ, [RZ] ;  /* 0x00000000fffff984 */ /* 0x000fe20000000800 */
[----:B------:R-:W-:Y:S01]  /*13fc0*/  @!PT LDS RZ, [RZ] ;  /* 0x00000000fffff984 */ /* 0x000fe20000000800 */
[----:B------:R-:W-:Y:S01]  /*13fd0*/  @!PT LDS RZ, [RZ] ;  /* 0x00000000fffff984 */ /* 0x000fe20000000800 */
[----:B------:R1:W-:Y:S02]  /*13fe0*/  LDGSTS.E.BYPASS.LTC128B.128 [R0+0xd100], [R6.64], !P5 ;  /* 0x0d10000006007fae */ /* 0x0003e4000e901d4a */
[----:B-1----:R-:W-:Y:S04]  /*13ff0*/  IADD3 R6, -R8, 0x10, RZ ;  /* 0x0000001008067810 */ /* 0x002fe80007ffe1ff */
        /* <DEDUP_REMOVED lines=9> */
.L_x_5478:
[----:B------:R-:W-:Y:S05]  /*14090*/  BSYNC B0 ;  /* 0x0000000000007941 */ /* 0x000fea0003800000 */
.L_x_5477:
[C---:B------:R-:W-:Y:S01]  /*140a0*/  ISETP.GT.AND P0, PT, R180.reuse, R191, PT ;  /* 0x000000bfb400720c */ /* 0x040fe20003f04270 */
[----:B------:R-:W0:Y:S01]  /*140b0*/  LDGDEPBAR ;  /* 0x00000000000079af */ /* 0x000e220000000000 */
[C---:B------:R-:W-:Y:S01]  /*140c0*/  ISETP.GE.AND P1, PT, R169.reuse, 0x1, PT ;  /* 0x00000001a900780c */ /* 0x040fe20003f26270 */
[----:B------:R-:W-:Y:S01]  /*140d0*/  IMAD.MOV.U32 R8, RZ, RZ, R105 ;  /* 0x000000ffff087224 */ /* 0x000fe200078e0069 */
[----:B------:R-:W-:Y:S01]  /*140e0*/  IADD3 R169, R169, 0x1, RZ ;  /* 0x00000001a9a97810 */ /* 0x000fe20007ffe0ff */
[----:B-1----:R-:W-:Y:S01]  /*140f0*/  IMAD.MOV.U32 R0, RZ, RZ, R104 ;  /* 0x000000ffff007224 */ /* 0x002fe200078e0068 */
[----:B------:R-:W-:Y:S02]  /*14100*/  IADD3 R180, R180, -0x1, RZ ;  /* 0xffffffffb4b47810 */ /* 0x000fe40007ffe0ff */
[----:B------:R-:W-:Y:S05]  /*14110*/  SEL R169, R169, RZ, !P1 ;  /* 0x000000ffa9a97207 */ /* 0x000fea0004800000 */
[----:B------:R-:W-:-:S05]  /*14120*/  @P0 BRA `(.L_x_5481) ;  /* 0xffffd23000000947 */ /* 0x000fca000383ffff */
.L_x_5471:
[----:B------:R-:W-:-:S13]  /*14130*/  ISETP.GE.AND P0, PT, R180, R201, PT ;  /* 0x000000c9b400720c */ /* 0x000fda0003f06270 */
[----:B------:R-:W-:Y:S05]  /*14140*/  @!P0 BRA `(.L_x_5482) ;  /* 0x0000376000008947 */ /* 0x000fea0003800000 */
[----:B------:R-:W-:Y:S02]  /*14150*/  MOV R9, R105 ;  /* 0x0000006900097202 */ /* 0x000fe40000000f00 */
[----:B------:R-:W-:Y:S02]  /*14160*/  MOV R8, R104 ;  /* 0x0000006800087202 */ /* 0x000fe40000000f00 */
.L_x_5499:
        /* <DEDUP_REMOVED lines=34> */
.L_x_5588:
        /* <DEDUP_REMOVED lines=20> */
[----:B------:R3:W4:Y:S02]  /*144d0*/  SHFL.IDX PT, R2, R17, 0x1, 0x181f ;  /* 0x00381f0011027f89 */ /* 0x00072400000e0000 */
[----:B------:R-:W-:Y:S02]  /*144e0*/  IADD3.X R7, R5, R26, RZ, P0, !PT ;  /* 0x0000001a05077210 */ /* 0x000fe400007fe4ff */
[----:B------:R3:W2:Y:S04]  /*144f0*/  SHFL.IDX PT, R5, R16, 0x1, 0x181f ;  /* 0x00381f0010057f89 */ /* 0x0006a800000e0000 */
[----:B------:R3:W-:Y:S03]  /*14500*/  LDGSTS.E.BYPASS.LTC128B.128 [R4+0x4100], [R6.64], !P6 ;  /* 0x0410000006047fae */ /* 0x0007e6000f101d4a */
.L_x_5589:
[----:B---34-:R-:W-:Y:S01]  /*14510*/  IADD3 R6, P0, R2, R18, RZ ;  /* 0x0000001202067210 */ /* 0x018fe20007f1e0ff */
[----:B------:R-:W-:Y:S04]  /*14520*/  IMAD.IADD R32, R200, 0x1, R32 ;  /* 0x00000001c8207824 */ /* 0x000fe800078e0220 */
[C---:B--2---:R-:W-:Y:S05]  /*14530*/  IMAD.X R7, R5.reuse, 0x1, R25, P0 ;  /* 0x0000000105077824 */ /* 0x044fea00000e0619 */
        /* <DEDUP_REMOVED lines=10> */
.L_x_5484:
[----:B------:R-:W-:Y:S05]  /*145e0*/  BSYNC B0 ;  /* 0x0000000000007941 */ /* 0x000fea0003800000 */
.L_x_5483:
[----:B------:R-:W0:Y:S01]  /*145f0*/  LDGDEPBAR ;  /* 0x00000000000079af */ /* 0x000e220000000000 */
[----:B------:R-:W-:Y:S01]  /*14600*/  WARPSYNC 0xffffffff ;  /* 0xffffffff00007948 */ /* 0x000fe20003800000 */
[C---:B--23--:R-:W-:Y:S01]  /*14610*/  HMMA.16816.F32.BF16 R4, R36.reuse, R12, RZ ;  /* 0x0000000c2404723c */ /* 0x04cfe200000418ff */
[----:B------:R-:W-:Y:S01]  /*14620*/  IMAD.MOV.U32 R184, RZ, RZ, 0x1 ;  /* 0x00000001ffb87424 */ /* 0x000fe200078e00ff */
[----:B------:R-:W-:Y:S02]  /*14630*/  ULDC UR4, c[0x0][0x324] ;  /* 0x0000c90000047ab9 */ /* 0x000fe40000000800 */
[C---:B------:R-:W-:Y:S01]  /*14640*/  IMAD.IADD R3, R170.reuse, 0x1, R0 ;  /* 0x00000001aa037824 */ /* 0x040fe200078e0200 */
[C---:B------:R-:W-:Y:S01]  /*14650*/  IADD3 R2, R171.reuse, R0, R170 ;  /* 0x00000000ab027210 */ /* 0x040fe20007ffe0aa */
[----:B------:R-:W-:Y:S01]  /*14660*/  IMAD.IADD R105, R170, 0x1, R104 ;  /* 0x00000001aa697824 */ /* 0x000fe200078e0268 */
[----:B------:R-:W-:Y:S01]  /*14670*/  ISETP.LE.AND P1, PT, R184, c[0x0][0x32c], PT ;  /* 0x0000cb00b8007a0c */ /* 0x000fe20003f23270 */
[C---:B------:R-:W-:Y:S01]  /*14680*/  HMMA.16816.F32.BF16 R12, R36.reuse, R14, RZ ;  /* 0x0000000e240c723c */ /* 0x040fe200000418ff */
[----:B------:R-:W-:Y:S07]  /*14690*/  ULOP3.LUT UR4, URZ, UR4, URZ, 0x33, !UPT ;  /* 0x000000043f047292 */ /* 0x000fee000f8e333f */
        /* <DEDUP_REMOVED lines=113> */
[----:B------:R-:W-:Y:S01]  /*14db0*/  IADD3 R104, R222, R104, R223 ;  /* 0x00000068de687210 */ /* 0x000fe20007ffe0df */
[C---:B--2---:R-:W-:Y:S08]  /*14dc0*/  HMMA.16816.F32.BF16 R4, R144.reuse, R156, R4 ;  /* 0x0000009c9004723c */ /* 0x044ff00000041804 */
        /* <DEDUP_REMOVED lines=26> */
[----:B------:R-:W-:Y:S01]  /*14f70*/  IMAD.MOV.U32 R157, RZ, RZ, 0x1 ;  /* 0x00000001ff9d7424 */ /* 0x000fe200078e00ff */
[C---:B------:R-:W-:Y:S04]  /*14f80*/  HMMA.16816.F32.BF16 R12, R152.reuse, R158, R12 ;  /* 0x0000009e980c723c */ /* 0x040fe8000004180c */
[----:B------:R-:W-:Y:S01]  /*14f90*/  ISETP.NE.AND P0, PT, R157, c[0x0][0x2c4], PT ;  /* 0x0000b1009d007a0c */ /* 0x000fe20003f05270 */
[----:B------:R-:W-:Y:S03]  /*14fa0*/  IMAD.SHL.U32 R156, R180, 0x40, RZ ;  /* 0x00000040b49c7824 */ /* 0x000fe600078e00ff */
[C---:B--2---:R-:W-:Y:S04]  /*14fb0*/  HMMA.16816.F32.BF16 R16, R152.reuse, R144, R16 ;  /* 0x000000909810723c */ /* 0x044fe80000041810 */
[----:B----4-:R-:W-:Y:S04]  /*14fc0*/  IADD3 R2, R183, 0x1, RZ ;  /* 0x00000001b7027810 */ /* 0x010fe80007ffe0ff */
[C---:B------:R-:W-:Y:S04]  /*14fd0*/  HMMA.16816.F32.BF16 R20, R152.reuse, R146, R20 ;  /* 0x000000929814723c */ /* 0x040fe80000041814 */
[----:B------:R-:W-:Y:S04]  /*14fe0*/  @P0 IMAD.HI.U32 R0, R104, c[0x0][0x2c8], RZ ;  /* 0x0000b20068000a27 */ /* 0x000fe800078e00ff */
[C---:B---3--:R-:W-:Y:S04]  /*14ff0*/  HMMA.16816.F32.BF16 R24, R152.reuse, R148, R24 ;  /* 0x000000949818723c */ /* 0x048fe80000041818 */
[----:B------:R-:W-:Y:S02]  /*15000*/  @P0 SHF.R.U32.HI R104, RZ, c[0x0][0x2cc], R0 ;  /* 0x0000b300ff680a19 */ /* 0x000fe40000011600 */
[----:B------:R-:W-:Y:S02]  /*15010*/  IADD3 R0, -R197, 0x1, -R156 ;  /* 0x00000001c5007810 */ /* 0x000fe40007ffe99c */
[C---:B------:R-:W-:Y:S01]  /*15020*/  HMMA.16816.F32.BF16 R28, R152.reuse, R150, R28 ;  /* 0x00000096981c723c */ /* 0x040fe2000004181c */
[----:B------:R-:W1:Y:S02]  /*15030*/  SHFL.IDX PT, R3, R104, RZ, 0x1c1f ;  /* 0x001c1fff68037589 */ /* 0x000e6400000e0000 */
[----:B------:R-:W-:Y:S02]  /*15040*/  ISETP.GE.AND P0, PT, R183, 0x1, PT ;  /* 0x00000001b700780c */ /* 0x000fe40003f06270 */
[----:B------:R-:W-:Y:S02]  /*15050*/  IADD3 R0, -R198, R0, R199 ;  /* 0x00000000c6007210 */ /* 0x000fe40007ffe1c7 */
[----:B------:R-:W-:Y:S01]  /*15060*/  SEL R183, R2, RZ, !P0 ;  /* 0x000000ff02b77207 */ /* 0x000fe20004000000 */
[C---:B-----5:R-:W-:Y:S04]  /*15070*/  HMMA.16816.F32.BF16 R32, R152.reuse, R160, R32 ;  /* 0x000000a09820723c */ /* 0x060fe80000041820 */
[C---:B------:R-:W-:Y:S02]  /*15080*/  IADD3 R144, R0.reuse, c[0x0][0x328], RZ ;  /* 0x0000ca0000907a10 */ /* 0x040fe40007ffe0ff */
[----:B------:R-:W-:Y:S02]  /*15090*/  IADD3 R105, R0, UR4, RZ ;  /* 0x0000000400697c10 */ /* 0x000fe4000fffe0ff */
[----:B------:R-:W-:Y:S04]  /*150a0*/  HMMA.16816.F32.BF16 R36, R152, R162, R36 ;  /* 0x000000a29824723c */ /* 0x000fe80000041824 */
[--C-:B-1----:R-:W-:Y:S02]  /*150b0*/  IMAD.IADD R2, R144, 0x1, R3.reuse ;  /* 0x0000000190027824 */ /* 0x102fe400078e0203 */
[----:B------:R-:W-:Y:S02]  /*150c0*/  IMAD.IADD R0, R105, 0x1, R3 ;  /* 0x0000000169007824 */ /* 0x000fe400078e0203 */
        /* <DEDUP_REMOVED lines=12> */
.L_x_5489:
[----:B------:R-:W-:Y:S11]  /*15190*/  ISETP.NE.AND P0, PT, R157, c[0x0][0x32c], PT ;  /* 0x0000cb009d007a0c */ /* 0x000ff60003f05270 */
[----:B------:R-:W-:Y:S02]  /*151a0*/  @!UPT UIADD3 URZ, URZ, URZ, URZ ;  /* 0x0000003f3f3ff290 */ /* 0x000fe4000fffe03f */
[----:B------:R-:W-:Y:S05]  /*151b0*/  @P0 IMAD.HI.U32 R145, R3, c[0x0][0x330], RZ ;  /* 0x0000cc0003910a27 */ /* 0x000fea00078e00ff */
[----:B------:R-:W-:Y:S02]  /*151c0*/  @P0 SHF.R.U32.HI R3, RZ, c[0x0][0x334], R145 ;  /* 0x0000cd00ff030a19 */ /* 0x000fe40000011691 */
.L_x_5490:
[----:B------:R-:W-:Y:S05]  /*151d0*/  BSYNC B0 ;  /* 0x0000000000007941 */ /* 0x000fea0003800000 */
.L_x_5488:
[----:B------:R-:W-:Y:S04]  /*151e0*/  IMAD R3, R3, c[0x0][0x32c], -R156 ;  /* 0x0000cb0003037a24 */ /* 0x000fe800078e0a9c */
[----:B------:R-:W-:Y:S05]  /*151f0*/  IMAD.IADD R3, R3, 0x1, -R197 ;  /* 0x0000000103037824 */ /* 0x000fea00078e0ac5 */
[----:B------:R-:W-:Y:S02]  /*15200*/  IMNMX R0, R0, R3, !PT ;  /* 0x0000000300007217 */ /* 0x000fe40007800200 */
[----:B------:R-:W-:Y:S04]  /*15210*/  IADD3 R3, R3, c[0x0][0x32c], RZ ;  /* 0x0000cb0003037a10 */ /* 0x000fe80007ffe0ff */
[----:B------:R-:W-:Y:S02]  /*15220*/  IMNMX R2, R2, R3, PT ;  /* 0x0000000302027217 */ /* 0x000fe40003800200 */
.L_x_5487:
[----:B------:R-:W-:Y:S04]  /*15230*/  ISETP.GT.AND P2, PT, R180, -0x1, PT ;  /* 0xffffffffb400780c */ /* 0x000fe80003f44270 */
[----:B------:R-:W-:Y:S04]  /*15240*/  ISETP.GT.AND P0, PT, R0, RZ, P2 ;  /* 0x000000ff0000720c */ /* 0x000fe80001704270 */
[----:B------:R-:W-:Y:S04]  /*15250*/  ISETP.LT.OR P0, PT, R2, 0x1, P0 ;  /* 0x000000010200780c */ /* 0x000fe80000701670 */
[----:B------:R-:W-:Y:S02]  /*15260*/  FSEL R145, R4, -INF , !P0 ;  /* 0xff80000004917808 */ /* 0x000fe40004000000 */
[----:B------:R-:W-:Y:S01]  /*15270*/  ISETP.GT.AND P0, PT, R0, 0x1, P2 ;  /* 0x000000010000780c */ /* 0x000fe20001704270 */
[----:B------:R-:W1:Y:S03]  /*15280*/  SHFL.IDX PT, R4, R104, 0x1, 0x1c1f ;  /* 0x003c1f0068047f89 */ /* 0x000e6600000e0000 */
[----:B------:R-:W-:Y:S04]  /*15290*/  ISETP.LT.OR P0, PT, R2, 0x2, P0 ;  /* 0x000000020200780c */ /* 0x000fe80000701670 */
[----:B------:R-:W-:Y:S02]  /*152a0*/  FSEL R5, R5, -INF , !P0 ;  /* 0xff80000005057808 */ /* 0x000fe40004000000 */
[----:B------:R-:W-:Y:S04]  /*152b0*/  ISETP.GT.AND P0, PT, R0, 0x8, P2 ;  /* 0x000000080000780c */ /* 0x000fe80001704270 */
[----:B------:R-:W-:Y:S04]  /*152c0*/  ISETP.LT.OR P0, PT, R2, 0x9, P0 ;  /* 0x000000090200780c */ /* 0x000fe80000701670 */
[----:B------:R-:W-:Y:S02]  /*152d0*/  FSEL R12, R12, -INF , !P0 ;  /* 0xff8000000c0c7808 */ /* 0x000fe40004000000 */
[----:B------:R-:W-:Y:S04]  /*152e0*/  ISETP.GT.AND P0, PT, R0, 0x9, P2 ;  /* 0x000000090000780c */ /* 0x000fe80001704270 */
[----:B------:R-:W-:Y:S01]  /*152f0*/  ISETP.LT.OR P0, PT, R2, 0xa, P0 ;  /* 0x0000000a0200780c */ /* 0x000fe20000701670 */
[--C-:B-1----:R-:W-:Y:S03]  /*15300*/  IMAD.IADD R3, R144, 0x1, R4.reuse ;  /* 0x0000000190037824 */ /* 0x102fe600078e0204 */
        /* <DEDUP_REMOVED lines=50> */
.L_x_5493:
[----:B------:R-:W-:Y:S11]  /*15630*/  ISETP.NE.AND P0, PT, R157, c[0x0][0x32c], PT ;  /* 0x0000cb009d007a0c */ /* 0x000ff60003f05270 */
[----:B------:R-:W-:Y:S02]  /*15640*/  @!UPT UIADD3 URZ, URZ, URZ, URZ ;  /* 0x0000003f3f3ff290 */ /* 0x000fe4000fffe03f */
[----:B------:R-:W-:Y:S05]  /*15650*/  @P0 IMAD.HI.U32 R4, R0, c[0x0][0x330], RZ ;  /* 0x0000cc0000040a27 */ /* 0x000fea00078e00ff */
[----:B------:R-:W-:Y:S02]  /*15660*/  @P0 SHF.R.U32.HI R0, RZ, c[0x0][0x334], R4 ;  /* 0x0000cd00ff000a19 */ /* 0x000fe40000011604 */
.L_x_5494:
[----:B------:R-:W-:Y:S05]  /*15670*/  BSYNC B0 ;  /* 0x0000000000007941 */ /* 0x000fea0003800000 */
.L_x_5492:
[----:B------:R-:W-:Y:S04]  /*15680*/  IMAD R0, R0, c[0x0][0x32c], -R156 ;  /* 0x0000cb0000007a24 */ /* 0x000fe800078e0a9c */
[----:B------:R-:W-:Y:S05]  /*15690*/  IMAD.IADD R0, R0, 0x1, -R197 ;  /* 0x0000000100007824 */ /* 0x000fea00078e0ac5 */
[----:B------:R-:W-:Y:S02]  /*156a0*/  IMNMX R2, R2, R0, !PT ;  /* 0x0000000002027217 */ /* 0x000fe40007800200 */
[----:B------:R-:W-:Y:S04]  /*156b0*/  IADD3 R0, R0, c[0x0][0x32c], RZ ;  /* 0x0000cb0000007a10 */ /* 0x000fe80007ffe0ff */
[----:B------:R-:W-:Y:S02]  /*156c0*/  IMNMX R3, R3, R0, PT ;  /* 0x0000000003037217 */ /* 0x000fe40003800200 */
.L_x_5491:
        /* <DEDUP_REMOVED lines=39> */
[--C-:B------:R-:W-:Y:S01]  /*15940*/  FFMA.FTZ R12, R12, c[0x0][0x2d0], -R4.reuse ;  /* 0x0000b4000c0c7a23 */ /* 0x100fe20000010804 */
[----:B------:R-:W-:Y:S01]  /*15950*/  FMNMX.FTZ R105, R6, R9, !PT ;  /* 0x0000000906697209 */ /* 0x000fe20007810000 */
[--C-:B------:R-:W-:Y:S01]  /*15960*/  FFMA.FTZ R13, R13, c[0x0][0x2d0], -R4.reuse ;  /* 0x0000b4000d0d7a23 */ /* 0x100fe20000010804 */
[----:B------:R-:W-:Y:S01]  /*15970*/  ISETP.LT.OR P0, PT, R3, 0x2, P0 ;  /* 0x000000020300780c */ /* 0x000fe20000701670 */
[--C-:B------:R-:W-:Y:S02]  /*15980*/  FFMA.FTZ R161, R17, c[0x0][0x2d0], -R4.reuse ;  /* 0x0000b40011a17a23 */ /* 0x100fe40000010804 */
[--C-:B------:R-:W-:Y:S01]  /*15990*/  FFMA.FTZ R191, R32, c[0x0][0x2d0], -R4.reuse ;  /* 0x0000b40020bf7a23 */ /* 0x100fe20000010804 */
[----:B------:R-:W-:Y:S01]  /*159a0*/  FSEL R7, R7, -INF , !P0 ;  /* 0xff80000007077808 */ /* 0x000fe20004000000 */
[----:B------:R-:W1:Y:S01]  /*159b0*/  MUFU.EX2 R0, R0 ;  /* 0x0000000000007308 */ /* 0x000e620000000800 */
        /* <DEDUP_REMOVED lines=21> */
[C---:B-1----:R-:W-:Y:S01]  /*15b10*/  FMUL.FTZ R32, R0.reuse, R116 ;  /* 0x0000007400207220 */ /* 0x042fe20000410000 */
[----:B------:R-:W-:Y:S01]  /*15b20*/  ISETP.LT.OR P0, PT, R3, 0x11, P0 ;  /* 0x000000110300780c */ /* 0x000fe20000701670 */
[C---:B------:R-:W-:Y:S02]  /*15b30*/  FMUL.FTZ R33, R0.reuse, R117 ;  /* 0x0000007500217220 */ /* 0x040fe40000410000 */
[----:B------:R-:W-:Y:S01]  /*15b40*/  FMUL.FTZ R36, R0, R112 ;  /* 0x0000007000247220 */ /* 0x000fe20000410000 */
[----:B------:R-:W-:Y:S01]  /*15b50*/  FSEL R149, R18, -INF , !P0 ;  /* 0xff80000012957808 */ /* 0x000fe20004000000 */
[----:B------:R-:W1:Y:S01]  /*15b60*/  MUFU.EX2 R13, R13 ;  /* 0x0000000d000d7308 */ /* 0x000e620000000800 */
        /* <DEDUP_REMOVED lines=72> */
[----:B------:R-:W-:Y:S01]  /*15ff0*/  FFMA.FTZ R167, R29, c[0x0][0x2d0], -R4 ;  /* 0x0000b4001da77a23 */ /* 0x000fe20000010804 */
        /* <DEDUP_REMOVED lines=10> */
[----:B------:R-:W-:Y:S01]  /*160a0*/  FMUL.FTZ R101, R0, R101 ;  /* 0x0000006500657220 */ /* 0x000fe20000410000 */
[----:B------:R-:W-:Y:S02]  /*160b0*/  MUFU.EX2 R167, R167 ;  /* 0x000000a700a77308 */ /* 0x000fe40000000800 */
[----:B------:R-:W-:Y:S02]  /*160c0*/  FSEL R166, R35, -INF , !P0 ;  /* 0xff80000023a67808 */ /* 0x000fe40004000000 */
[----:B------:R-:W-:Y:S01]  /*160d0*/  ISETP.GT.AND P0, PT, R2, 0x39, P2 ;  /* 0x000000390200780c */ /* 0x000fe20001704270 */
[----:B------:R-:W-:Y:S01]  /*160e0*/  FFMA.FTZ R2, R0, R192, R144 ;  /* 0x000000c000027223 */ /* 0x000fe20000010090 */
[----:B------:R-:W-:Y:S02]  /*160f0*/  FMNMX.FTZ R105, R166, R105, !PT ;  /* 0x00000069a6697209 */ /* 0x000fe40007810000 */
[----:B------:R-:W-:Y:S01]  /*16100*/  ISETP.LT.OR P0, PT, R3, 0x3a, P0 ;  /* 0x0000003a0300780c */ /* 0x000fe20000701670 */
[----:B------:R-:W-:Y:S01]  /*16110*/  FADD.FTZ R3, R5, R2 ;  /* 0x0000000205037221 */ /* 0x000fe20000010000 */
[----:B------:R-:W-:Y:S02]  /*16120*/  FMNMX.FTZ R105, R164, R105, !PT ;  /* 0x00000069a4697209 */ /* 0x000fe40007810000 */
[----:B------:R-:W-:Y:S02]  /*16130*/  FSEL R163, R39, -INF , !P0 ;  /* 0xff80000027a37808 */ /* 0x000fe40004000000 */
[----:B------:R-:W-:Y:S01]  /*16140*/  F2FP.BF16.PACK_AB R144, R5, R144 ;  /* 0x000000900590723e */ /* 0x000fe200000010ff */
[----:B------:R-:W-:Y:S01]  /*16150*/  FMUL.FTZ R5, R0, R141 ;  /* 0x0000008d00057220 */ /* 0x000fe20000410000 */
[----:B------:R-:W-:Y:S05]  /*16160*/  FMNMX.FTZ R105, R163, R105, !PT ;  /* 0x00000069a3697209 */ /* 0x000fea0007810000 */
[----:B------:R-:W1:Y:S02]  /*16170*/  SHFL.BFLY PT, R2, R105, 0x2, 0x1f ;  /* 0x0c401f0069027f89 */ /* 0x000e6400000e0000 */
[----:B-1----:R-:W-:Y:S06]  /*16180*/  FMNMX.FTZ R105, R105, R2, !PT ;  /* 0x0000000269697209 */ /* 0x002fec0007810000 */
[----:B------:R-:W1:Y:S02]  /*16190*/  SHFL.BFLY PT, R2, R105, 0x1, 0x1f ;  /* 0x0c201f0069027f89 */ /* 0x000e6400000e0000 */
[----:B-1----:R-:W-:Y:S01]  /*161a0*/  FMNMX.FTZ R105, R105, R2, !PT ;  /* 0x0000000269697209 */ /* 0x002fe20007810000 */
[----:B------:R-:W-:Y:S02]  /*161b0*/  FADD.FTZ R2, R12, R3 ;  /* 0x000000030c027221 */ /* 0x000fe40000010000 */
[C---:B------:R-:W-:Y:S01]  /*161c0*/  FMUL.FTZ R12, R0.reuse, R136 ;  /* 0x00000088000c7220 */ /* 0x040fe20000410000 */
[----:B------:R-:W-:Y:S01]  /*161d0*/  FSETP.NEU.FTZ.AND P0, PT, R105, -INF , PT ;  /* 0xff8000006900780b */ /* 0x000fe20003f1d000 */
[----:B------:R-:W-:Y:S02]  /*161e0*/  FADD.FTZ R158, R13, R2 ;  /* 0x000000020d9e7221 */ /* 0x000fe40000010000 */
[----:B------:R-:W-:Y:S01]  /*161f0*/  FMUL.FTZ R13, R0, R137 ;  /* 0x00000089000d7220 */ /* 0x000fe20000410000 */
[C---:B------:R-:W-:Y:S05]  /*16200*/  FSEL R2, R105.reuse, RZ, P0 ;  /* 0x000000ff69027208 */ /* 0x040fea0000000000 */
[----:B------:R-:W-:Y:S02]  /*16210*/  FADD.FTZ R2, -R2, R9 ;  /* 0x0000000902027221 */ /* 0x000fe40000010100 */
[----:B------:R-:W-:Y:S02]  /*16220*/  FMUL.FTZ R9, R105, c[0x0][0x2d0] ;  /* 0x0000b40069097a20 */ /* 0x000fe40000410000 */
[----:B------:R-:W-:Y:S03]  /*16230*/  FMUL.FTZ R2, R2, c[0x0][0x2d0] ;  /* 0x0000b40002027a20 */ /* 0x000fe60000410000 */
[----:B------:R-:W-:Y:S03]  /*16240*/  FSEL R9, R9, RZ, P0 ;  /* 0x000000ff09097208 */ /* 0x000fe60000000000 */
[----:B------:R-:W1:Y:S02]  /*16250*/  MUFU.EX2 R2, R2 ;  /* 0x0000000200027308 */ /* 0x000e640000000800 */
[--C-:B------:R-:W-:Y:S02]  /*16260*/  FFMA.FTZ R145, R6, c[0x0][0x2d0], -R9.reuse ;  /* 0x0000b40006917a23 */ /* 0x100fe40000010809 */
[--C-:B------:R-:W-:Y:S02]  /*16270*/  FFMA.FTZ R7, R7, c[0x0][0x2d0], -R9.reuse ;  /* 0x0000b40007077a23 */ /* 0x100fe40000010809 */
[----:B------:R-:W-:Y:S04]  /*16280*/  FFMA.FTZ R3, R147, c[0x0][0x2d0], -R9 ;  /* 0x0000b40093037a23 */ /* 0x000fe80000010809 */
[----:B------:R-:W2:Y:S10]  /*16290*/  MUFU.EX2 R145, R145 ;  /* 0x0000009100917308 */ /* 0x000eb40000000800 */
[----:B------:R-:W3:Y:S01]  /*162a0*/  MUFU.EX2 R0, R7 ;  /* 0x0000000700007308 */ /* 0x000ee20000000800 */
[C---:B-1----:R-:W-:Y:S02]  /*162b0*/  FMUL.FTZ R38, R2.reuse, R114 ;  /* 0x0000007202267220 */ /* 0x042fe40000410000 */
[C---:B------:R-:W-:Y:S02]  /*162c0*/  FMUL.FTZ R39, R2.reuse, R115 ;  /* 0x0000007302277220 */ /* 0x040fe40000410000 */
[C---:B------:R-:W-:Y:S02]  /*162d0*/  FMUL.FTZ R14, R2.reuse, R138 ;  /* 0x0000008a020e7220 */ /* 0x040fe40000410000 */
[C---:B------:R-:W-:Y:S03]  /*162e0*/  FMUL.FTZ R15, R2.reuse, R139 ;  /* 0x0000008b020f7220 */ /* 0x040fe60000410000 */
[----:B------:R-:W1:Y:S01]  /*162f0*/  MUFU.EX2 R3, R3 ;  /* 0x0000000300037308 */ /* 0x000e620000000800 */
        /* <DEDUP_REMOVED lines=9> */
[C---:B------:R-:W-:Y:S02]  /*16390*/  FMUL.FTZ R7, R2.reuse, R143 ;  /* 0x0000008f02077220 */ /* 0x040fe40000410000 */
[C---:B------:R-:W-:Y:S02]  /*163a0*/  FMUL.FTZ R22, R2.reuse, R130 ;  /* 0x0000008202167220 */ /* 0x040fe40000410000 */
[----:B------:R-:W2:Y:S01]  /*163b0*/  LDSM.16.MT88.4 R112, [R0] ;  /* 0x000000000070783b */ /* 0x000ea20000004200 */
        /* <DEDUP_REMOVED lines=41> */
[----:B-1----:R-:W-:Y:S01]  /*16650*/  FADD.FTZ R131, R3, R8 ;  /* 0x0000000803837221 */ /* 0x002fe20000010000 */
[----:B------:R-:W-:Y:S01]  /*16660*/  IADD3 R8, R179, R168, RZ ;  /* 0x000000a8b3087210 */ /* 0x000fe20007ffe0ff */
[----:B------:R-:W1:Y:S02]  /*16670*/  MUFU.EX2 R123, R2 ;  /* 0x00000002007b7308 */ /* 0x000e640000000800 */
[----:B-1----:R-:W-:Y:S02]  /*16680*/  F2FP.BF16.PACK_AB R147, R123, R3 ;  /* 0x000000037b93723e */ /* 0x002fe400000010ff */
[C---:B------:R-:W-:Y:S02]  /*16690*/  IADD3 R2, R176.reuse, R0, RZ ;  /* 0x00000000b0027210 */ /* 0x040fe40007ffe0ff */
[----:B------:R-:W-:Y:S03]  /*166a0*/  IADD3 R3, R176, R8, RZ ;  /* 0x00000008b0037210 */ /* 0x000fe60007ffe0ff */
[C---:B--2---:R-:W-:Y:S08]  /*166b0*/  HMMA.16816.F32.BF16 R4, R144.reuse, R112, R4 ;  /* 0x000000709004723c */ /* 0x044ff00000041804 */
        /* <DEDUP_REMOVED lines=55> */
[--C-:B-1----:R-:W-:Y:S02]  /*16a30*/  FFMA.FTZ R120, R154, c[0x0][0x2d0], -R9.reuse ;  /* 0x0000b4009a787a23 */ /* 0x102fe40000010809 */
[----:B------:R-:W-:Y:S10]  /*16a40*/  MUFU.EX2 R154, R191 ;  /* 0x000000bf009a7308 */ /* 0x000ff40000000800 */
        /* <DEDUP_REMOVED lines=184> */
.L_x_5590:
        /* <DEDUP_REMOVED lines=23> */
.L_x_5591:
        /* <DEDUP_REMOVED lines=12> */
.L_x_5496:
[----:B------:R-:W-:Y:S05]  /*17800*/  BSYNC B0 ;  /* 0x0000000000007941 */ /* 0x000fea0003800000 */
.L_x_5495:
        /* <DEDUP_REMOVED lines=10> */
.L_x_5482:
[----:B------:R-:W-:Y:S05]  /*178b0*/  BRA.DIV ~URZ, `(.L_x_5500) ;  /* 0x000076027f007947 */ /* 0x000fea000b800000 */
[----:B------:R1:W2:Y:S02]  /*178c0*/  SHFL.BFLY PT, R0, R192, 0x2, 0x1f ;  /* 0x0c401f00c0007f89 */ /* 0x0002a400000e0000 */
.L_x_5592:
[----:B--2---:R-:W-:Y:S01]  /*178d0*/  FADD.FTZ R0, R0, R192 ;  /* 0x000000c000007221 */ /* 0x004fe20000010000 */
[----:B------:R-:W-:Y:S05]  /*178e0*/  BRA.DIV ~URZ, `(.L_x_5501) ;  /* 0x000076327f007947 */ /* 0x000fea000b800000 */
[----:B------:R-:W2:Y:S04]  /*178f0*/  SHFL.BFLY PT, R2, R193, 0x2, 0x1f ;  /* 0x0c401f00c1027f89 */ /* 0x000ea800000e0000 */
[----:B------:R-:W3:Y:S01]  /*17900*/  SHFL.BFLY PT, R4, R0, 0x1, 0x1f ;  /* 0x0c201f0000047f89 */ /* 0x000ee200000e0000 */
[----:B--2---:R-:W-:-:S02]  /*17910*/  FADD.FTZ R193, R2, R193 ;  /* 0x000000c102c17221 */ /* 0x004fc40000010000 */
[----:B---3--:R-:W-:-:S03]  /*17920*/  FADD.FTZ R0, R0, R4 ;  /* 0x0000000400007221 */ /* 0x008fc60000010000 */
[----:B------:R2:W3:Y:S04]  /*17930*/  SHFL.BFLY PT, R3, R193, 0x1, 0x1f ;  /* 0x0c201f00c1037f89 */ /* 0x0004e800000e0000 */
.L_x_5593:
        /* <DEDUP_REMOVED lines=60> */
[----:B-----5:R-:W-:Y:S02]  /*17d00*/  @P1 FMUL.FTZ R5, R4, 0.69314718246459960938 ;  /* 0x3f31721804051820 */ /* 0x020fe40000410000 */
        /* <DEDUP_REMOVED lines=56> */
.L_x_5411:
        /* <DEDUP_REMOVED lines=17> */
.L_x_5503:
[----:B------:R-:W-:Y:S05]  /*181a0*/  BSYNC B0 ;  /* 0x0000000000007941 */ /* 0x000fea0003800000 */
.L_x_5502:
        /* <DEDUP_REMOVED lines=42> */
[----:B---3--:R-:W-:-:S02]  /*18450*/  IMAD.IADD R3, R0, 0x1, R4 ;  /* 0x0000000100037824 */ /* 0x008fc400078e0204 */
[----:B------:R-:W-:Y:S01]  /*18460*/  IMAD.IADD R4, R4, 0x1, R2 ;  /* 0x0000000104047824 */ /* 0x000fe200078e0202 */
[----:B----4-:R-:W-:Y:S02]  /*18470*/  F2FP.BF16.PACK_AB R5, R133, R132 ;  /* 0x000000848505723e */ /* 0x010fe400000010ff */
[----:B------:R1:W-:Y:S01]  /*18480*/  STS [R3+0x480], R7 ;  /* 0x0004800703007388 */ /* 0x0003e20000000800 */
[----:B--2---:R-:W-:-:S03]  /*18490*/  F2FP.BF16.PACK_AB R6, R129, R128 ;  /* 0x000000808106723e */ /* 0x004fc600000010ff */
        /* <DEDUP_REMOVED lines=98> */
.L_x_5506:
[----:B-1----:R-:W2:Y:S01]  /*18ac0*/  LDL R4, [R1+0x128] ;  /* 0x0001280001047983 */ /* 0x002ea20000100800 */
[----:B------:R-:W-:Y:S01]  /*18ad0*/  IMAD.MOV.U32 R0, RZ, RZ, 0x368 ;  /* 0x00000368ff007424 */ /* 0x000fe200078e00ff */
[----:B------:R-:W-:Y:S02]  /*18ae0*/  ISETP.GT.AND P2, PT, R3, 0x1, PT ;  /* 0x000000010300780c */ /* 0x000fe40003f44270 */
[----:B------:R-:W3:Y:S01]  /*18af0*/  LDL R25, [R1+0x124] ;  /* 0x0001240001197983 */ /* 0x000ee20000100800 */
[----:B------:R-:W-:-:S02]  /*18b00*/  ISETP.NE.U32.AND P0, PT, RZ, c[0x0][0x500], PT ;  /* 0x00014000ff007a0c */ /* 0x000fc40003f05070 */
[----:B------:R-:W-:Y:S02]  /*18b10*/  SEL R0, R0, 0x328, P2 ;  /* 0x0000032800007807 */ /* 0x000fe40001000000 */
[----:B------:R-:W-:Y:S02]  /*18b20*/  ISETP.NE.AND.EX P0, PT, RZ, c[0x0][0x504], PT, P0 ;  /* 0x00014100ff007a0c */ /* 0x000fe40003f05300 */
[----:B------:R1:W4:Y:S01]  /*18b30*/  LDC.64 R6, c[0x0][R0+0x170] ;  /* 0x00005c0000067b82 */ /* 0x0003220000000a00 */
[----:B------:R-:W-:-:S07]  /*18b40*/  SHF.R.S32.HI R3, RZ, 0x1f, R227 ;  /* 0x0000001fff037819 */ /* 0x000fce00000114e3 */
[----:B------:R1:W4:Y:S08]  /*18b50*/  LDC.64 R16, c[0x0][R0+0x168] ;  /* 0x00005a0000107b82 */ /* 0x0003300000000a00 */
[----:B------:R1:W2:Y:S08]  /*18b60*/  LDC.64 R18, c[0x0][R0+0x178] ;  /* 0x00005e0000127b82 */ /* 0x0002b00000000a00 */
[----:B------:R1:W2:Y:S01]  /*18b70*/  LDC.64 R20, c[0x0][R0+0x160] ;  /* 0x0000580000147b82 */ /* 0x0002a20000000a00 */
[----:B------:R-:W-:-:S02]  /*18b80*/  SEL R5, R3, RZ, !P0 ;  /* 0x000000ff03057207 */ /* 0x000fc40004000000 */
[----:B------:R-:W-:Y:S01]  /*18b90*/  LOP3.LUT R3, R226, 0xffff, RZ, 0xc0, !PT ;  /* 0x0000ffffe2037812 */ /* 0x000fe200078ec0ff */
[----:B-1----:R-:W-:-:S05]  /*18ba0*/  IMAD.MOV.U32 R0, RZ, RZ, c[0x0][0x4e8] ;  /* 0x00013a00ff007624 */ /* 0x002fca00078e00ff */
[----:B------:R-:W-:Y:S02]  /*18bb0*/  ISETP.NE.AND P3, PT, R0, 0x1, PT ;  /* 0x000000010000780c */ /* 0x000fe40003f65270 */
[----:B------:R-:W-:Y:S01]  /*18bc0*/  SEL R0, R227, RZ, !P0 ;  /* 0x000000ffe3007207 */ /* 0x000fe20004000000 */
[-C--:B----4-:R-:W-:Y:S01]  /*18bd0*/  IMAD.WIDE.U32 R8, R16, R3.reuse, RZ ;  /* 0x0000000310087225 */ /* 0x090fe200078e00ff */
        /* <DEDUP_REMOVED lines=40> */
[----:B---3--:R-:W-:-:S03]  /*18e60*/  IMAD.IADD R13, R25, 0x1, R240 ;  /* 0x00000001190d7824 */ /* 0x008fc600078e02f0 */
        /* <DEDUP_REMOVED lines=60> */
.L_x_5594:
[----:B------:R-:W-:Y:S05]  /*19230*/  BRA.DIV ~URZ, `(.L_x_5509) ;  /* 0x00005e627f007947 */ /* 0x000fea000b800000 */
[----:B------:R3:W4:Y:S02]  /*19240*/  SHFL.IDX PT, R0, R14, RZ, 0x181f ;  /* 0x00181fff0e007589 */ /* 0x00072400000e0000 */
.L_x_5595:
        /* <DEDUP_REMOVED lines=16> */
.L_x_5511:
[----:B------:R-:W-:Y:S05]  /*19350*/  BSYNC B0 ;  /* 0x0000000000007941 */ /* 0x000fea0003800000 */
.L_x_5510:
[----:B------:R-:W-:Y:S05]  /*19360*/  BRA.DIV ~URZ, `(.L_x_5512) ;  /* 0x00005db27f007947 */ /* 0x000fea000b800000 */
[----:B--2---:R2:W1:Y:S04]  /*19370*/  SHFL.IDX PT, R4, R5, 0x1, 0x181f ;  /* 0x00381f0005047f89 */ /* 0x00446800000e0000 */
[----:B----4-:R2:W4:Y:S02]  /*19380*/  SHFL.IDX PT, R0, R14, 0x1, 0x181f ;  /* 0x00381f000e007f89 */ /* 0x01052400000e0000 */
.L_x_5596:
        /* <DEDUP_REMOVED lines=16> */
.L_x_5514:
[----:B------:R-:W-:Y:S05]  /*19490*/  BSYNC B0 ;  /* 0x0000000000007941 */ /* 0x000fea0003800000 */
.L_x_5513:
[----:B------:R-:W-:Y:S05]  /*194a0*/  BRA.DIV ~URZ, `(.L_x_5515) ;  /* 0x00005d627f007947 */ /* 0x000fea000b800000 */
[----:B-1----:R1:W2:Y:S02]  /*194b0*/  SHFL.IDX PT, R4, R5, 0x2, 0x181f ;  /* 0x00581f0005047f89 */ /* 0x0022a400000e0000 */
.L_x_5597:
[----:B------:R-:W-:Y:S05]  /*194c0*/  BRA.DIV ~URZ, `(.L_x_5516) ;  /* 0x00005dc27f007947 */ /* 0x000fea000b800000 */
[----:B----4-:R4:W1:Y:S02]  /*194d0*/  SHFL.IDX PT, R0, R14, 0x2, 0x181f ;  /* 0x00581f000e007f89 */ /* 0x01086400000e0000 */
.L_x_5598:
        /* <DEDUP_REMOVED lines=16> */
.L_x_5518:
[----:B------:R-:W-:Y:S05]  /*195e0*/  BSYNC B0 ;  /* 0x0000000000007941 */ /* 0x000fea0003800000 */
.L_x_5517:
[----:B------:R-:W-:Y:S05]  /*195f0*/  BRA.DIV ~URZ, `(.L_x_5519) ;  /* 0x00005d127f007947 */ /* 0x000fea000b800000 */
[----:B-1----:R1:W3:Y:S04]  /*19600*/  SHFL.IDX PT, R6, R5, 0x3, 0x181f ;  /* 0x00781f0005067f89 */ /* 0x0022e800000e0000 */
[----:B------:R1:W4:Y:S02]  /*19610*/  SHFL.IDX PT, R0, R14, 0x3, 0x181f ;  /* 0x00781f000e007f89 */ /* 0x00032400000e0000 */
.L_x_5599:
        /* <DEDUP_REMOVED lines=17> */
.L_x_5507:
[----:B------:R-:W-:Y:S02]  /*19730*/  IMAD R9, R9, c[0x0][0x408], RZ ;  /* 0x0001020009097a24 */ /* 0x000fe400078e02ff */
[----:B-1----:R-:W-:-:S04]  /*19740*/  IMAD.WIDE.U32 R4, R2, c[0x0][0x408], RZ ;  /* 0x0001020002047a25 */ /* 0x002fc800078e00ff */
        /* <DEDUP_REMOVED lines=31> */
.L_x_5600:
[----:B------:R-:W-:Y:S05]  /*19940*/  BRA.DIV ~URZ, `(.L_x_5522) ;  /* 0x00005b327f007947 */ /* 0x000fea000b800000 */
[----:B------:R3:W4:Y:S02]  /*19950*/  SHFL.IDX PT, R0, R15, RZ, 0x1c1f ;  /* 0x001c1fff0f007589 */ /* 0x00072400000e0000 */
.L_x_5601:
        /* <DEDUP_REMOVED lines=22> */
[----:B-----5:R-:W-:-:S13]  /*19ac0*/  ISETP.GE.AND P0, PT, R22, c[0x0][0x3c8], PT ;  /* 0x0000f20016007a0c */ /* 0x020fda0003f06270 */
[----:B------:R-:W-:-:S04]  /*19ad0*/  @!P0 LEA R2, P6, R22, R0, 0x2 ;  /* 0x0000000016028211 */ /* 0x000fc800078c10ff */
[----:B---3--:R-:W-:Y:S02]  /*19ae0*/  @!P0 LEA.HI.X R3, R22, R4, R31, 0x2, P6 ;  /* 0x0000000416038211 */ /* 0x008fe400030f141f */
[----:B------:R-:W3:Y:S01]  /*19af0*/  LDL R22, [R1+0x108] ;  /* 0x0001080001167983 */ /* 0x000ee20000100800 */
[----:B----4-:R-:W-:Y:S02]  /*19b00*/  ISETP.GE.AND P1, PT, R12, c[0x0][0x3c8], PT ;  /* 0x0000f2000c007a0c */ /* 0x010fe40003f26270 */
[----:B--2---:R-:W-:Y:S01]  /*19b10*/  ISETP.GE.AND P2, PT, R32, c[0x0][0x3c8], PT ;  /* 0x0000f20020007a0c */ /* 0x004fe20003f46270 */
[----:B------:R-:W2:Y:S01]  /*19b20*/  LDL R31, [R1+0xec] ;  /* 0x0000ec00011f7983 */ /* 0x000ea20000100800 */
[----:B------:R-:W-:-:S09]  /*19b30*/  ISETP.GE.AND P5, PT, R24, c[0x0][0x3c8], PT ;  /* 0x0000f20018007a0c */ /* 0x000fd20003fa6270 */
[----:B------:R-:W-:-:S04]  /*19b40*/  @!P1 LEA R6, P3, R12, R0, 0x2 ;  /* 0x000000000c069211 */ /* 0x000fc800078610ff */
[----:B------:R-:W-:Y:S02]  /*19b50*/  @!P1 LEA.HI.X R7, R12, R4, R26, 0x2, P3 ;  /* 0x000000040c079211 */ /* 0x000fe400018f141a */
[----:B------:R-:W4:Y:S01]  /*19b60*/  LDL R26, [R1+0x10c] ;  /* 0x00010c00011a7983 */ /* 0x000f220000100800 */
[----:B------:R-:W-:Y:S02]  /*19b70*/  @!P2 IMAD.MOV.U32 R8, RZ, RZ, R0 ;  /* 0x000000ffff08a224 */ /* 0x000fe400078e0000 */
[----:B------:R-:W-:Y:S01]  /*19b80*/  @!P2 IMAD.MOV.U32 R9, RZ, RZ, R4 ;  /* 0x000000ffff09a224 */ /* 0x000fe200078e0004 */
[----:B------:R-:W-:Y:S01]  /*19b90*/  ISETP.GE.AND P3, PT, R17, c[0x0][0x3c8], PT ;  /* 0x0000f20011007a0c */ /* 0x000fe20003f66270 */
[----:B------:R-:W5:Y:S02]  /*19ba0*/  LDL R12, [R1+0x9c] ;  /* 0x00009c00010c7983 */ /* 0x000f640000100800 */
[----:B------:R-:W-:Y:S01]  /*19bb0*/  @!P2 IMAD.WIDE R8, R32, 0x4, R8 ;  /* 0x000000042008a825 */ /* 0x000fe200078e0208 */
[----:B------:R-:W-:Y:S01]  /*19bc0*/  ISETP.GE.AND P4, PT, R18, c[0x0][0x3c8], PT ;  /* 0x0000f20012007a0c */ /* 0x000fe20003f86270 */
[----:B------:R-:W2:Y:S04]  /*19bd0*/  LDL R32, [R1+0x90] ;  /* 0x0000900001207983 */ /* 0x000ea80000100800 */
[----:B------:R1:W-:Y:S04]  /*19be0*/  @!P2 ST.E.64 [R8.64], R140 ;  /* 0x0000008c0800a985 */ /* 0x0003e8000c101b0a */
[----:B------:R-:W-:Y:S04]  /*19bf0*/  @!P1 ST.E.64 [R6.64], R136 ;  /* 0x0000008806009985 */ /* 0x000fe8000c101b0a */
[----:B------:R1:W-:Y:S01]  /*19c00*/  @!P0 ST.E.64 [R2.64], R132 ;  /* 0x0000008402008985 */ /* 0x0003e2000c101b0a */
[----:B------:R-:W-:-:S02]  /*19c10*/  ISETP.GE.AND P6, PT, R20, c[0x0][0x3c8], PT ;  /* 0x0000f20014007a0c */ /* 0x000fc40003fc6270 */
[----:B-1----:R-:W-:-:S04]  /*19c20*/  @!P5 LEA R8, P0, R24, R0, 0x2 ;  /* 0x000000001808d211 */ /* 0x002fc800078010ff */
[----:B------:R-:W-:Y:S02]  /*19c30*/  @!P5 LEA.HI.X R9, R24, R4, R30, 0x2, P0 ;  /* 0x000000041809d211 */ /* 0x000fe400000f141e */
[----:B------:R-:W2:Y:S01]  /*19c40*/  LDL R24, [R1+0x104] ;  /* 0x0001040001187983 */ /* 0x000ea20000100800 */
[CC--:B------:R-:W-:Y:S02]  /*19c50*/  @!P3 LEA R2, P0, R17.reuse, R0.reuse, 0x2 ;  /* 0x000000001102b211 */ /* 0x0c0fe400078010ff */
[----:B------:R-:W-:Y:S01]  /*19c60*/  @!P4 LEA R6, P1, R18, R0, 0x2 ;  /* 0x000000001206c211 */ /* 0x000fe200078210ff */
[----:B------:R-:W2:Y:S01]  /*19c70*/  LDL R30, [R1+0x8c] ;  /* 0x00008c00011e7983 */ /* 0x000ea20000100800 */
[----:B------:R-:W-:-:S03]  /*19c80*/  @!P3 LEA.HI.X R3, R17, R4, R27, 0x2, P0 ;  /* 0x000000041103b211 */ /* 0x000fc600000f141b */
[----:B------:R-:W2:Y:S01]  /*19c90*/  LDL R17, [R1+0xfc] ;  /* 0x0000fc0001117983 */ /* 0x000ea20000100800 */
[----:B------:R-:W-:-:S03]  /*19ca0*/  @!P4 LEA.HI.X R7, R18, R4, R21, 0x2, P1 ;  /* 0x000000041207c211 */ /* 0x000fc600008f1415 */
[----:B------:R-:W2:Y:S04]  /*19cb0*/  LDL R21, [R1+0x100] ;  /* 0x0001000001157983 */ /* 0x000ea80000100800 */
[----:B------:R-:W-:Y:S04]  /*19cc0*/  @!P5 ST.E.64 [R8.64], R128 ;  /* 0x000000800800d985 */ /* 0x000fe8000c101b0a */
[----:B------:R-:W-:Y:S04]  /*19cd0*/  @!P4 ST.E.64 [R6.64], R124 ;  /* 0x0000007c0600c985 */ /* 0x000fe8000c101b0a */
[----:B------:R1:W-:Y:S04]  /*19ce0*/  @!P3 ST.E.64 [R2.64], R120 ;  /* 0x000000780200b985 */ /* 0x0003e8000c101b0a */
[----:B------:R-:W2:Y:S01]  /*19cf0*/  LDL R18, [R1+0x94] ;  /* 0x0000940001127983 */ /* 0x000ea20000100800 */
[----:B-1----:R-:W-:-:S04]  /*19d00*/  @!P6 LEA R2, P4, R20, R0, 0x2 ;  /* 0x000000001402e211 */ /* 0x002fc800078810ff */
[----:B---3--:R-:W-:Y:S02]  /*19d10*/  @!P6 LEA.HI.X R3, R20, R4, R22, 0x2, P4 ;  /* 0x000000041403e211 */ /* 0x008fe400020f1416 */
[----:B------:R-:W3:Y:S04]  /*19d20*/  LDL R22, [R1+0xf8] ;  /* 0x0000f80001167983 */ /* 0x000ee80000100800 */
[----:B------:R-:W3:Y:S01]  /*19d30*/  LDL R20, [R1+0xf4] ;  /* 0x0000f40001147983 */ /* 0x000ee20000100800 */
[----:B------:R-:W-:Y:S02]  /*19d40*/  ISETP.GE.AND P5, PT, R25, c[0x0][0x3c8], PT ;  /* 0x0000f20019007a0c */ /* 0x000fe40003fa6270 */
[----:B------:R-:W-:Y:S02]  /*19d50*/  ISETP.GE.AND P2, PT, R252, c[0x0][0x3c8], PT ;  /* 0x0000f200fc007a0c */ /* 0x000fe40003f46270 */
[----:B------:R-:W-:-:S02]  /*19d60*/  SHF.R.S32.HI R27, RZ, 0x1f, R252 ;  /* 0x0000001fff1b7819 */ /* 0x000fc400000114fc */
[----:B------:R-:W-:-:S07]  /*19d70*/  ISETP.GE.AND P3, PT, R23, c[0x0][0x3c8], PT ;  /* 0x0000f20017007a0c */ /* 0x000fce0003f66270 */
[CC--:B------:R-:W-:Y:S02]  /*19d80*/  @!P5 LEA R6, P0, R25.reuse, R0.reuse, 0x2 ;  /* 0x000000001906d211 */ /* 0x0c0fe400078010ff */
[C---:B------:R-:W-:Y:S02]  /*19d90*/  @!P2 LEA R8, P1, R252.reuse, R0, 0x2 ;  /* 0x00000000fc08a211 */ /* 0x040fe400078210ff */
[-C--:B----4-:R-:W-:Y:S02]  /*19da0*/  @!P5 LEA.HI.X R7, R25, R4.reuse, R26, 0x2, P0 ;  /* 0x000000041907d211 */ /* 0x090fe400000f141a */
[C---:B------:R-:W-:Y:S01]  /*19db0*/  ISETP.GE.AND P0, PT, R252.reuse, c[0x0][0x3c8], PT ;  /* 0x0000f200fc007a0c */ /* 0x040fe20003f06270 */
[----:B------:R-:W4:Y:S01]  /*19dc0*/  LDL R25, [R1+0x84] ;  /* 0x0000840001197983 */ /* 0x000f220000100800 */
[----:B------:R-:W-:Y:S02]  /*19dd0*/  @!P2 LEA.HI.X R9, R252, R4, R27, 0x2, P1 ;  /* 0x00000004fc09a211 */ /* 0x000fe400008f141b */
[----:B-----5:R-:W-:Y:S01]  /*19de0*/  ISETP.GE.AND P1, PT, R12, c[0x0][0x3c8], PT ;  /* 0x0000f2000c007a0c */ /* 0x020fe20003f26270 */
[----:B------:R-:W5:Y:S01]  /*19df0*/  LDL R27, [R1+0x88] ;  /* 0x00008800011b7983 */ /* 0x000f620000100800 */
[----:B------:R-:W-:-:S03]  /*19e00*/  ISETP.GE.AND P2, PT, R19, c[0x0][0x3c8], PT ;  /* 0x0000f20013007a0c */ /* 0x000fc60003f46270 */
[----:B------:R-:W4:Y:S04]  /*19e10*/  LDL R26, [R1+0xe4] ;  /* 0x0000e400011a7983 */ /* 0x000f280000100800 */
[----:B------:R1:W-:Y:S04]  /*19e20*/  @!P0 ST.E.64 [R8.64], R116 ;  /* 0x0000007408008985 */ /* 0x0003e8000c101b0a */
[----:B------:R2:W-:Y:S04]  /*19e30*/  @!P5 ST.E.64 [R6.64], R112 ;  /* 0x000000700600d985 */ /* 0x0005e8000c101b0a */
[----:B------:R2:W-:Y:S01]  /*19e40*/  @!P6 ST.E.64 [R2.64], R40 ;  /* 0x000000280200e985 */ /* 0x0005e2000c101b0a */
[----:B------:R-:W-:-:S02]  /*19e50*/  ISETP.GE.AND P6, PT, R13, c[0x0][0x3c8], PT ;  /* 0x0000f2000d007a0c */ /* 0x000fc40003fc6270 */
[----:B-1----:R-:W-:-:S04]  /*19e60*/  @!P3 LEA R8, P0, R23, R0, 0x2 ;  /* 0x000000001708b211 */ /* 0x002fc800078010ff */
[----:B--2---:R-:W-:Y:S02]  /*19e70*/  @!P3 LEA.HI.X R9, R23, R4, R24, 0x2, P0 ;  /* 0x000000041709b211 */ /* 0x004fe400000f1418 */
[-C--:B------:R-:W-:Y:S01]  /*19e80*/  @!P2 LEA R6, P4, R19, R0.reuse, 0x2 ;  /* 0x000000001306a211 */ /* 0x080fe200078810ff */
[----:B------:R-:W2:Y:S01]  /*19e90*/  LDL R23, [R1+0x7c] ;  /* 0x00007c0001177983 */ /* 0x000ea20000100800 */
[----:B------:R-:W-:-:S04]  /*19ea0*/  @!P1 LEA R2, P0, R12, R0, 0x2 ;  /* 0x000000000c029211 */ /* 0x000fc800078010ff */
[-C--:B------:R-:W-:Y:S02]  /*19eb0*/  @!P1 LEA.HI.X R3, R12, R4.reuse, R17, 0x2, P0 ;  /* 0x000000040c039211 */ /* 0x080fe400000f1411 */
[----:B------:R-:W2:Y:S01]  /*19ec0*/  LDL R12, [R1+0x80] ;  /* 0x00008000010c7983 */ /* 0x000ea20000100800 */
[----:B------:R-:W-:-:S03]  /*19ed0*/  @!P2 LEA.HI.X R7, R19, R4, R21, 0x2, P4 ;  /* 0x000000041307a211 */ /* 0x000fc600020f1415 */
[----:B------:R-:W-:Y:S04]  /*19ee0*/  @!P3 ST.E.64 [R8.64], R44 ;  /* 0x0000002c0800b985 */ /* 0x000fe8000c101b0a */
[----:B------:R1:W-:Y:S01]  /*19ef0*/  @!P2 ST.E.64 [R6.64], R48 ;  /* 0x000000300600a985 */ /* 0x0003e2000c101b0a */
[----:B------:R-:W-:-:S03]  /*19f00*/  ISETP.GE.AND P3, PT, R251, c[0x0][0x3c8], PT ;  /* 0x0000f200fb007a0c */ /* 0x000fc60003f66270 */
[----:B------:R-:W2:Y:S01]  /*19f10*/  LDL R21, [R1+0x78] ;  /* 0x0000780001157983 */ /* 0x000ea20000100800 */
[----:B------:R-:W-:-:S03]  /*19f20*/  ISETP.GE.AND P5, PT, R18, c[0x0][0x3c8], PT ;  /* 0x0000f20012007a0c */ /* 0x000fc60003fa6270 */
[----:B------:R-:W2:Y:S04]  /*19f30*/  LDL R19, [R1+0x74] ;  /* 0x0000740001137983 */ /* 0x000ea80000100800 */
[----:B------:R-:W2:Y:S01]  /*19f40*/  LDL R17, [R1+0x70] ;  /* 0x0000700001117983 */ /* 0x000ea20000100800 */
[-C--:B-1----:R-:W-:Y:S02]  /*19f50*/  @!P6 LEA R6, P4, R13, R0.reuse, 0x2 ;  /* 0x000000000d06e211 */ /* 0x082fe400078810ff */
[C---:B------:R-:W-:Y:S02]  /*19f60*/  @!P3 LEA R8, P0, R251.reuse, R0, 0x2 ;  /* 0x00000000fb08b211 */ /* 0x040fe400078010ff */
[----:B------:R-:W-:Y:S01]  /*19f70*/  SHF.R.S32.HI R24, RZ, 0x1f, R251 ;  /* 0x0000001fff187819 */ /* 0x000fe200000114fb */
[----:B------:R1:W-:Y:S03]  /*19f80*/  @!P1 ST.E.64 [R2.64], R52 ;  /* 0x0000003402009985 */ /* 0x0003e6000c101b0a */
[----:B------:R-:W-:-:S02]  /*19f90*/  @!P3 LEA.HI.X R9, R251, R4, R24, 0x2, P0 ;  /* 0x00000004fb09b211 */ /* 0x000fc400000f1418 */
[----:B------:R-:W2:Y:S01]  /*19fa0*/  LDL R24, [R1+0xdc] ;  /* 0x0000dc0001187983 */ /* 0x000ea20000100800 */
[C---:B-1----:R-:W-:Y:S02]  /*19fb0*/  @!P5 LEA R2, P3, R18.reuse, R0, 0x2 ;  /* 0x000000001202d211 */ /* 0x042fe400078610ff */
[-C--:B---3--:R-:W-:Y:S02]  /*19fc0*/  @!P6 LEA.HI.X R7, R13, R4.reuse, R22, 0x2, P4 ;  /* 0x000000040d07e211 */ /* 0x088fe400020f1416 */
[----:B------:R-:W3:Y:S01]  /*19fd0*/  LDL R13, [R1+0xe0] ;  /* 0x0000e000010d7983 */ /* 0x000ee20000100800 */
[----:B------:R-:W-:-:S03]  /*19fe0*/  @!P5 LEA.HI.X R3, R18, R4, R20, 0x2, P3 ;  /* 0x000000041203d211 */ /* 0x000fc600018f1414 */
[----:B------:R-:W3:Y:S04]  /*19ff0*/  LDL R22, [R1+0xd8] ;  /* 0x0000d80001167983 */ /* 0x000ee80000100800 */
[----:B------:R-:W3:Y:S04]  /*1a000*/  LDL R20, [R1+0xd4] ;  /* 0x0000d40001147983 */ /* 0x000ee80000100800 */
[----:B------:R-:W3:Y:S01]  /*1a010*/  LDL R18, [R1+0xd0] ;  /* 0x0000d00001127983 */ /* 0x000ee20000100800 */
[----:B------:R-:W-:Y:S02]  /*1a020*/  ISETP.GE.AND P4, PT, R251, c[0x0][0x3c8], PT ;  /* 0x0000f200fb007a0c */ /* 0x000fe40003f86270 */
[----:B------:R-:W-:-:S02]  /*1a030*/  ISETP.GE.AND P1, PT, R30, c[0x0][0x3c8], PT ;  /* 0x0000f2001e007a0c */ /* 0x000fc40003f26270 */
[----:B------:R-:W-:-:S09]  /*1a040*/  ISETP.GE.AND P2, PT, R32, c[0x0][0x3c8], PT ;  /* 0x0000f20020007a0c */ /* 0x000fd20003f46270 */
[----:B------:R-:W-:Y:S04]  /*1a050*/  @!P4 ST.E.64 [R8.64], R56 ;  /* 0x000000380800c985 */ /* 0x000fe8000c101b0a */
[----:B------:R1:W-:Y:S01]  /*1a060*/  @!P6 ST.E.64 [R6.64], R60 ;  /* 0x0000003c0600e985 */ /* 0x0003e2000c101b0a */
[----:B-----5:R-:W-:-:S03]  /*1a070*/  ISETP.GE.AND P0, PT, R27, c[0x0][0x3c8], PT ;  /* 0x0000f2001b007a0c */ /* 0x020fc60003f06270 */
[----:B------:R5:W-:Y:S01]  /*1a080*/  @!P5 ST.E.64 [R2.64], R64 ;  /* 0x000000400200d985 */ /* 0x000be2000c101b0a */
[----:B----4-:R-:W-:Y:S02]  /*1a090*/  ISETP.GE.AND P5, PT, R25, c[0x0][0x3c8], PT ;  /* 0x0000f20019007a0c */ /* 0x010fe40003fa6270 */
[-C--:B-1----:R-:W-:Y:S02]  /*1a0a0*/  @!P1 LEA R6, P4, R30, R0.reuse, 0x2 ;  /* 0x000000001e069211 */ /* 0x082fe400078810ff */
[----:B------:R-:W-:-:S05]  /*1a0b0*/  @!P2 LEA R8, P3, R32, R0, 0x2 ;  /* 0x000000002008a211 */ /* 0x000fca00078610ff */
[----:B-----5:R-:W-:Y:S02]  /*1a0c0*/  @!P0 LEA R2, P6, R27, R0, 0x2 ;  /* 0x000000001b028211 */ /* 0x020fe400078c10ff */
[----:B------:R-:W-:-:S04]  /*1a0d0*/  @!P2 LEA.HI.X R9, R32, R4, R33, 0x2, P3 ;  /* 0x000000042009a211 */ /* 0x000fc800018f1421 */
[----:B------:R-:W-:-:S04]  /*1a0e0*/  P2R R3, PR, RZ, 0x10 ;  /* 0x00000010ff037803 */ /* 0x000fc80000000000 */
[----:B------:R-:W-:Y:S02]  /*1a0f0*/  ISETP.NE.AND P3, PT, R3, RZ, PT ;  /* 0x000000ff0300720c */ /* 0x000fe40003f65270 */
[----:B--2---:R-:W-:Y:S02]  /*1a100*/  ISETP.GE.AND P4, PT, R12, c[0x0][0x3c8], PT ;  /* 0x0000f2000c007a0c */ /* 0x004fe40003f86270 */
        /* <DEDUP_REMOVED lines=12> */
[----:B------:R-:W-:Y:S02]  /*1a1d0*/  ISETP.GE.AND P0, PT, R17, c[0x0][0x3c8], PT ;  /* 0x0000f20011007a0c */ /* 0x000fe40003f06270 */
[----:B---3--:R-:W-:Y:S02]  /*1a1e0*/  @!P4 LEA.HI.X R3, R12, R4, R13, 0x2, P6 ;  /* 0x000000040c03c211 */ /* 0x008fe400030f140d */
[----:B------:R-:W-:-:S03]  /*1a1f0*/  @!P3 LEA R12, P5, R23, R0, 0x2 ;  /* 0x00000000170cb211 */ /* 0x000fc600078a10ff */
        /* <DEDUP_REMOVED lines=14> */
.L_x_5524:
[----:B------:R-:W-:Y:S05]  /*1a2e0*/  BSYNC B0 ;  /* 0x0000000000007941 */ /* 0x000fea0003800000 */
.L_x_5523:
[----:B------:R-:W-:Y:S05]  /*1a2f0*/  BRA.DIV ~URZ, `(.L_x_5525) ;  /* 0x000052027f007947 */ /* 0x000fea000b800000 */
[----:B--2---:R2:W1:Y:S04]  /*1a300*/  SHFL.IDX PT, R4, R5, 0x1, 0x1c1f ;  /* 0x003c1f0005047f89 */ /* 0x00446800000e0000 */
[----:B----4-:R2:W4:Y:S02]  /*1a310*/  SHFL.IDX PT, R0, R15, 0x1, 0x1c1f ;  /* 0x003c1f000f007f89 */ /* 0x01052400000e0000 */
.L_x_5602:
        /* <DEDUP_REMOVED lines=36> */
[----:B-1----:R-:W-:Y:S01]  /*1a560*/  @!P1 LEA R6, P6, R19, R0, 0x2 ;  /* 0x0000000013069211 */ /* 0x002fe200078c10ff */
[----:B------:R-:W4:Y:S01]  /*1a570*/  LDL R24, [R1+0x8c] ;  /* 0x00008c0001187983 */ /* 0x000f220000100800 */
[----:B------:R-:W-:Y:S02]  /*1a580*/  ISETP.GE.AND P0, PT, R5, c[0x0][0x3c8], PT ;  /* 0x0000f20005007a0c */ /* 0x000fe40003f06270 */
[----:B------:R-:W-:Y:S01]  /*1a590*/  ISETP.GE.AND P4, PT, R252, c[0x0][0x3c8], PT ;  /* 0x0000f200fc007a0c */ /* 0x000fe20003f86270 */
[----:B------:R-:W5:Y:S08]  /*1a5a0*/  LDL R25, [R1+0xec] ;  /* 0x0000ec0001197983 */ /* 0x000f700000100800 */
        /* <DEDUP_REMOVED lines=8> */
[----:B------:R-:W-:Y:S04]  /*1a630*/  @!P1 ST.E.64 [R6.64], R130 ;  /* 0x0000008206009985 */ /* 0x000fe8000c101b0a */
[----:B------:R1:W-:Y:S04]  /*1a640*/  @!P0 ST.E.64 [R2.64], R126 ;  /* 0x0000007e02008985 */ /* 0x0003e8000c101b0a */
[----:B------:R-:W4:Y:S01]  /*1a650*/  LDL R19, [R1+0x104] ;  /* 0x0001040001137983 */ /* 0x000f220000100800 */
[----:B------:R-:W-:-:S02]  /*1a660*/  SHF.R.S32.HI R5, RZ, 0x1f, R252 ;  /* 0x0000001fff057819 */ /* 0x000fc400000114fc */
[----:B------:R-:W-:Y:S01]  /*1a670*/  ISETP.GE.AND P5, PT, R22, c[0x0][0x3c8], PT ;  /* 0x0000f20016007a0c */ /* 0x000fe20003fa6270 */
[----:B------:R-:W4:Y:S01]  /*1a680*/  LDL R15, [R1+0x98] ;  /* 0x00009800010f7983 */ /* 0x000f220000100800 */
[-C--:B-1----:R-:W-:Y:S02]  /*1a690*/  @!P3 LEA R2, P1, R21, R0.reuse, 0x2 ;  /* 0x000000001502b211 */ /* 0x082fe400078210ff */
[----:B------:R-:W-:-:S04]  /*1a6a0*/  @!P4 LEA R6, P6, R252, R0, 0x2 ;  /* 0x00000000fc06c211 */ /* 0x000fc800078c10ff */
[----:B------:R-:W-:Y:S02]  /*1a6b0*/  @!P4 LEA.HI.X R7, R252, R4, R5, 0x2, P6 ;  /* 0x00000004fc07c211 */ /* 0x000fe400030f1405 */
[----:B------:R-:W-:Y:S01]  /*1a6c0*/  ISETP.GE.AND P2, PT, R17, c[0x0][0x3c8], PT ;  /* 0x0000f20011007a0c */ /* 0x000fe20003f46270 */
[----:B------:R-:W5:Y:S04]  /*1a6d0*/  LDL R5, [R1+0x94] ;  /* 0x0000940001057983 */ /* 0x000f680000100800 */
[----:B------:R-:W-:-:S04]  /*1a6e0*/  P2R R3, PR, RZ, 0x2 ;  /* 0x00000002ff037803 */ /* 0x000fc80000000000 */
[----:B------:R-:W-:-:S04]  /*1a6f0*/  ISETP.NE.AND P6, PT, R3, RZ, PT ;  /* 0x000000ff0300720c */ /* 0x000fc80003fc5270 */
[----:B------:R-:W-:Y:S02]  /*1a700*/  @!P3 LEA.HI.X R3, R21, R4, R14, 0x2, P6 ;  /* 0x000000041503b211 */ /* 0x000fe400030f140e */
[----:B------:R-:W5:Y:S01]  /*1a710*/  LDL R14, [R1+0xfc] ;  /* 0x0000fc00010e7983 */ /* 0x000f620000100800 */
[----:B------:R-:W-:Y:S02]  /*1a720*/  @!P5 LEA R8, P0, R22, R0, 0x2 ;  /* 0x000000001608d211 */ /* 0x000fe400078010ff */
[----:B------:R-:W-:Y:S01]  /*1a730*/  ISETP.GE.AND P1, PT, R18, c[0x0][0x3c8], PT ;  /* 0x0000f20012007a0c */ /* 0x000fe20003f26270 */
[----:B------:R-:W5:Y:S01]  /*1a740*/  LDL R21, [R1+0xe0] ;  /* 0x0000e00001157983 */ /* 0x000f620000100800 */
[----:B------:R-:W-:-:S03]  /*1a750*/  @!P5 LEA.HI.X R9, R22, R4, R23, 0x2, P0 ;  /* 0x000000041609d211 */ /* 0x000fc600000f1417 */
        /* <DEDUP_REMOVED lines=11> */
[----:B------:R-:W-:-:S09]  /*1a810*/  ISETP.GE.AND P4, PT, R251, c[0x0][0x3c8], PT ;  /* 0x0000f200fb007a0c */ /* 0x000fd20003f86270 */
[----:B------:R-:W-:-:S04]  /*1a820*/  P2R R2, PR, RZ, 0x40 ;  /* 0x00000040ff027803 */ /* 0x000fc80000000000 */
[----:B------:R-:W-:Y:S02]  /*1a830*/  ISETP.NE.AND P3, PT, R2, RZ, PT ;  /* 0x000000ff0200720c */ /* 0x000fe40003f65270 */
[----:B------:R-:W-:Y:S02]  /*1a840*/  @!P0 LEA R2, P6, R12, R0, 0x2 ;  /* 0x000000000c028211 */ /* 0x000fe400078c10ff */
[-C--:B----4-:R-:W-:Y:S01]  /*1a850*/  @!P1 LEA.HI.X R7, R18, R4.reuse, R19, 0x2, P3 ;  /* 0x0000000412079211 */ /* 0x090fe200018f1413 */
[----:B------:R-:W-:Y:S01]  /*1a860*/  @!P2 ST.E.64 [R8.64], R42 ;  /* 0x0000002a0800a985 */ /* 0x000fe2000c101b0a */
[----:B------:R-:W-:Y:S02]  /*1a870*/  ISETP.GE.AND P5, PT, R13, c[0x0][0x3c8], PT ;  /* 0x0000f2000d007a0c */ /* 0x000fe40003fa6270 */
[----:B------:R-:W-:Y:S01]  /*1a880*/  @!P0 LEA.HI.X R3, R12, R4, R16, 0x2, P6 ;  /* 0x000000040c038211 */ /* 0x000fe200030f1410 */
[----:B------:R1:W-:Y:S04]  /*1a890*/  @!P1 ST.E.64 [R6.64], R46 ;  /* 0x0000002e06009985 */ /* 0x0003e8000c101b0a */
[----:B------:R-:W4:Y:S04]  /*1a8a0*/  LDL R12, [R1+0x84] ;  /* 0x00008400010c7983 */ /* 0x000f280000100800 */
[----:B------:R5:W-:Y:S01]  /*1a8b0*/  @!P0 ST.E.64 [R2.64], R50 ;  /* 0x0000003202008985 */ /* 0x000be2000c101b0a */
[----:B------:R-:W-:-:S03]  /*1a8c0*/  ISETP.GE.AND P3, PT, R15, c[0x0][0x3c8], PT ;  /* 0x0000f2000f007a0c */ /* 0x000fc60003f66270 */
[----:B------:R-:W2:Y:S04]  /*1a8d0*/  LDL R18, [R1+0x7c] ;  /* 0x00007c0001127983 */ /* 0x000ea80000100800 */
[----:B------:R-:W2:Y:S04]  /*1a8e0*/  LDL R16, [R1+0x78] ;  /* 0x0000780001107983 */ /* 0x000ea80000100800 */
[----:B------:R-:W2:Y:S01]  /*1a8f0*/  LDL R19, [R1+0xdc] ;  /* 0x0000dc0001137983 */ /* 0x000ea20000100800 */
[-C--:B-1----:R-:W-:Y:S02]  /*1a900*/  @!P4 LEA R6, P6, R251, R0.reuse, 0x2 ;  /* 0x00000000fb06c211 */ /* 0x082fe400078c10ff */
[----:B------:R-:W-:-:S04]  /*1a910*/  @!P5 LEA R8, P0, R13, R0, 0x2 ;  /* 0x000000000d08d211 */ /* 0x000fc800078010ff */
[----:B-----5:R-:W-:Y:S02]  /*1a920*/  @!P5 LEA.HI.X R9, R13, R4, R14, 0x2, P0 ;  /* 0x000000040d09d211 */ /* 0x020fe400000f140e */
[----:B------:R-:W-:Y:S01]  /*1a930*/  SHF.R.S32.HI R13, RZ, 0x1f, R251 ;  /* 0x0000001fff0d7819 */ /* 0x000fe200000114fb */
[----:B------:R-:W5:Y:S04]  /*1a940*/  LDL R14, [R1+0x74] ;  /* 0x00007400010e7983 */ /* 0x000f680000100800 */
[----:B------:R-:W-:-:S04]  /*1a950*/  P2R R2, PR, RZ, 0x40 ;  /* 0x00000040ff027803 */ /* 0x000fc80000000000 */
[----:B------:R-:W-:-:S04]  /*1a960*/  ISETP.NE.AND P0, PT, R2, RZ, PT ;  /* 0x000000ff0200720c */ /* 0x000fc80003f05270 */
[----:B------:R-:W-:Y:S02]  /*1a970*/  @!P4 LEA.HI.X R7, R251, R4, R13, 0x2, P0 ;  /* 0x00000004fb07c211 */ /* 0x000fe400000f140d */
[----:B------:R-:W5:Y:S01]  /*1a980*/  LDL R13, [R1+0xe4] ;  /* 0x0000e400010d7983 */ /* 0x000f620000100800 */
[----:B------:R-:W-:Y:S02]  /*1a990*/  ISETP.GE.AND P2, PT, R5, c[0x0][0x3c8], PT ;  /* 0x0000f20005007a0c */ /* 0x000fe40003f46270 */
[C---:B------:R-:W-:Y:S01]  /*1a9a0*/  @!P3 LEA R2, P6, R15.reuse, R0, 0x2 ;  /* 0x000000000f02b211 */ /* 0x040fe200078c10ff */
        /* <DEDUP_REMOVED lines=12> */
[----:B------:R-:W-:Y:S02]  /*1aa70*/  ISETP.GE.AND P5, PT, R22, c[0x0][0x3c8], PT ;  /* 0x0000f20016007a0c */ /* 0x000fe40003fa6270 */
[----:B----4-:R-:W-:-:S09]  /*1aa80*/  @!P0 LEA R2, P6, R24, R0, 0x2 ;  /* 0x0000000018028211 */ /* 0x010fd200078c10ff */
[----:B------:R-:W-:-:S04]  /*1aa90*/  P2R R3, PR, RZ, 0x10 ;  /* 0x00000010ff037803 */ /* 0x000fc80000000000 */
[----:B------:R-:W-:Y:S02]  /*1aaa0*/  ISETP.NE.AND P3, PT, R3, RZ, PT ;  /* 0x000000ff0300720c */ /* 0x000fe40003f65270 */
[----:B------:R-:W-:Y:S02]  /*1aab0*/  ISETP.GE.AND P4, PT, R12, c[0x0][0x3c8], PT ;  /* 0x0000f2000c007a0c */ /* 0x000fe40003f86270 */
[-C--:B------:R-:W-:Y:S02]  /*1aac0*/  @!P1 LEA.HI.X R7, R26, R4.reuse, R27, 0x2, P3 ;  /* 0x000000041a079211 */ /* 0x080fe400018f141b */
[----:B------:R-:W-:Y:S01]  /*1aad0*/  @!P0 LEA.HI.X R3, R24, R4, R25, 0x2, P6 ;  /* 0x0000000418038211 */ /* 0x000fe200030f1419 */
[----:B------:R-:W-:Y:S01]  /*1aae0*/  @!P2 ST.E.64 [R8.64], R66 ;  /* 0x000000420800a985 */ /* 0x000fe2000c101b0a */
[----:B--2---:R-:W-:-:S03]  /*1aaf0*/  ISETP.GE.AND P3, PT, R20, c[0x0][0x3c8], PT ;  /* 0x0000f20014007a0c */ /* 0x004fc60003f66270 */
        /* <DEDUP_REMOVED lines=8> */
[----:B-----5:R-:W-:Y:S02]  /*1ab80*/  @!P4 LEA.HI.X R3, R12, R4, R13, 0x2, P6 ;  /* 0x000000040c03c211 */ /* 0x020fe400030f140d */
        /* <DEDUP_REMOVED lines=23> */
.L_x_5505:
        /* <DEDUP_REMOVED lines=18> */
.L_x_5526:
[----:B------:R-:W3:Y:S01]  /*1ae20*/  S2R R24, SR_TID.X ;  /* 0x0000000000187919 */ /* 0x000ee20000002100 */
[----:B-1----:R-:W-:Y:S01]  /*1ae30*/  SHF.R.S32.HI R2, RZ, 0x1f, R227 ;  /* 0x0000001fff027819 */ /* 0x002fe200000114e3 */
[----:B------:R-:W-:Y:S01]  /*1ae40*/  BSSY B0, `(.L_x_5527) ;  /* 0x0000036000007945 */ /* 0x000fe20003800000 */
[----:B------:R-:W-:-:S02]  /*1ae50*/  LOP3.LUT R14, R226, 0xffff, RZ, 0xc0, !PT ;  /* 0x0000ffffe20e7812 */ /* 0x000fc400078ec0ff */
[----:B-----5:R-:W-:Y:S02]  /*1ae60*/  SHF.R.S32.HI R20, RZ, 0x1f, R0 ;  /* 0x0000001fff147819 */ /* 0x020fe40000011400 */
[----:B------:R-:W-:Y:S02]  /*1ae70*/  SEL R15, R227, RZ, !P2 ;  /* 0x000000ffe30f7207 */ /* 0x000fe40005000000 */
[----:B------:R-:W-:Y:S02]  /*1ae80*/  SEL R23, R2, RZ, !P2 ;  /* 0x000000ff02177207 */ /* 0x000fe40005000000 */
[----:B---3--:R-:W-:-:S13]  /*1ae90*/  ISETP.GT.AND P0, PT, R24, 0x7f, PT ;  /* 0x0000007f1800780c */ /* 0x008fda0003f04270 */
        /* <DEDUP_REMOVED lines=48> */
.L_x_5528:
[----:B------:R-:W-:Y:S05]  /*1b1a0*/  BSYNC B0 ;  /* 0x0000000000007941 */ /* 0x000fea0003800000 */
.L_x_5527:
[----:B------:R-:W-:-:S13]  /*1b1b0*/  ISETP.GT.AND P0, PT, R21, 0x1, PT ;  /* 0x000000011500780c */ /* 0x000fda0003f04270 */
[----:B------:R-:W-:Y:S05]  /*1b1c0*/  @P0 BRA `(.L_x_5520) ;  /* 0x0000074000000947 */ /* 0x000fea0003800000 */
[----:B-1----:R-:W-:Y:S01]  /*1b1d0*/  SHF.R.S32.HI R5, RZ, 0x1f, R24 ;  /* 0x0000001fff057819 */ /* 0x002fe20000011418 */
[----:B------:R-:W-:Y:S01]  /*1b1e0*/  IMAD R4, R20, c[0x0][0x3a0], RZ ;  /* 0x0000e80014047a24 */ /* 0x000fe200078e02ff */
[----:B------:R-:W-:Y:S02]  /*1b1f0*/  MOV R2, c[0x0][0x4e8] ;  /* 0x00013a0000027a02 */ /* 0x000fe40000000f00 */
[----:B------:R-:W-:Y:S02]  /*1b200*/  LEA.HI R5, R5, R24, RZ, 0x3 ;  /* 0x0000001805057211 */ /* 0x000fe400078f18ff */
[----:B------:R-:W-:Y:S01]  /*1b210*/  ISETP.NE.AND P0, PT, R2, 0x1, PT ;  /* 0x000000010200780c */ /* 0x000fe20003f05270 */
[----:B------:R-:W-:Y:S01]  /*1b220*/  IMAD.WIDE.U32 R2, R0, c[0x0][0x3a0], RZ ;  /* 0x0000e80000027a25 */ /* 0x000fe200078e00ff */
[----:B------:R-:W-:Y:S02]  /*1b230*/  LOP3.LUT R5, R5, 0xfffffff8, RZ, 0xc0, !PT ;  /* 0xfffffff805057812 */ /* 0x000fe400078ec0ff */
[----:B------:R-:W-:Y:S01]  /*1b240*/  IADD3 R13, R246, R240, RZ ;  /* 0x000000f0f60d7210 */ /* 0x000fe20007ffe0ff */
[----:B------:R-:W-:Y:S01]  /*1b250*/  IMAD R0, R0, c[0x0][0x3a4], R4 ;  /* 0x0000e90000007a24 */ /* 0x000fe200078e0204 */
[----:B------:R-:W-:-:S03]  /*1b260*/  IADD3 R5, -R5, R24, RZ ;  /* 0x0000001805057210 */ /* 0x000fc60007ffe1ff */
[----:B------:R-:W-:Y:S01]  /*1b270*/  IMAD.IADD R3, R3, 0x1, R0 ;  /* 0x0000000103037824 */ /* 0x000fe200078e0200 */
[----:B------:R-:W-:Y:S01]  /*1b280*/  LEA R4, R5, R246, 0x5 ;  /* 0x000000f605047211 */ /* 0x000fe200078e28ff */
[----:B------:R-:W-:Y:S02]  /*1b290*/  IMAD R5, R23, c[0x0][0x3f0], RZ ;  /* 0x0000fc0017057a24 */ /* 0x000fe400078e02ff */
[----:B------:R-:W-:Y:S01]  /*1b2a0*/  IMAD.WIDE.U32 R2, R14, c[0x0][0x3e8], R2 ;  /* 0x0000fa000e027a25 */ /* 0x000fe200078e0002 */
[----:B------:R-:W-:-:S03]  /*1b2b0*/  IADD3 R4, R240, R4, RZ ;  /* 0x00000004f0047210 */ /* 0x000fc60007ffe0ff */
[----:B------:R-:W-:Y:S01]  /*1b2c0*/  IMAD R3, R14, c[0x0][0x3ec], R3 ;  /* 0x0000fb000e037a24 */ /* 0x000fe200078e0203 */
[----:B------:R-:W-:Y:S01]  /*1b2d0*/  MOV R0, R4 ;  /* 0x0000000400007202 */ /* 0x000fe20000000f00 */
[----:B------:R-:W-:-:S04]  /*1b2e0*/  @P0 IMAD.HI.U32 R6, R4, c[0x0][0x4ec], RZ ;  /* 0x00013b0004060a27 */ /* 0x000fc800078e00ff */
[C---:B------:R-:W-:Y:S01]  /*1b2f0*/  IMAD R7, R15.reuse, c[0x0][0x3f4], R5 ;  /* 0x0000fd000f077a24 */ /* 0x040fe200078e0205 */
[----:B------:R-:W-:Y:S01]  /*1b300*/  @P0 SHF.R.U32.HI R0, RZ, c[0x0][0x4f0], R6 ;  /* 0x00013c00ff000a19 */ /* 0x000fe20000011606 */
[----:B------:R-:W-:-:S03]  /*1b310*/  IMAD.WIDE.U32 R2, R15, c[0x0][0x3f0], R2 ;  /* 0x0000fc000f027a25 */ /* 0x000fc600078e0002 */
[----:B------:R-:W-:Y:S01]  /*1b320*/  SHF.R.S32.HI R6, RZ, 0x1f, R0 ;  /* 0x0000001fff067819 */ /* 0x000fe20000011400 */
[----:B------:R-:W-:Y:S01]  /*1b330*/  IMAD.IADD R3, R3, 0x1, R7 ;  /* 0x0000000103037824 */ /* 0x000fe200078e0207 */
        /* <DEDUP_REMOVED lines=15> */
.L_x_5603:
[----:B------:R-:W-:Y:S05]  /*1b430*/  BRA.DIV ~URZ, `(.L_x_5530) ;  /* 0x000042327f007947 */ /* 0x000fea000b800000 */
[----:B------:R4:W1:Y:S02]  /*1b440*/  SHFL.IDX PT, R0, R14, RZ, 0x181f ;  /* 0x00181fff0e007589 */ /* 0x00086400000e0000 */
.L_x_5604:
        /* <DEDUP_REMOVED lines=16> */
.L_x_5532:
[----:B------:R-:W-:Y:S05]  /*1b550*/  BSYNC B0 ;  /* 0x0000000000007941 */ /* 0x000fea0003800000 */
.L_x_5531:
[----:B------:R-:W-:Y:S05]  /*1b560*/  BRA.DIV ~URZ, `(.L_x_5533) ;  /* 0x000041827f007947 */ /* 0x000fea000b800000 */
[----:B---3--:R3:W2:Y:S04]  /*1b570*/  SHFL.IDX PT, R4, R5, 0x1, 0x181f ;  /* 0x00381f0005047f89 */ /* 0x0086a800000e0000 */
[----:B-1----:R3:W1:Y:S02]  /*1b580*/  SHFL.IDX PT, R0, R14, 0x1, 0x181f ;  /* 0x00381f000e007f89 */ /* 0x00266400000e0000 */
.L_x_5605:
        /* <DEDUP_REMOVED lines=16> */
.L_x_5535:
[----:B------:R-:W-:Y:S05]  /*1b690*/  BSYNC B0 ;  /* 0x0000000000007941 */ /* 0x000fea0003800000 */
.L_x_5534:
[----:B------:R-:W-:Y:S05]  /*1b6a0*/  BRA.DIV ~URZ, `(.L_x_5536) ;  /* 0x000041327f007947 */ /* 0x000fea000b800000 */
[----:B--2---:R2:W3:Y:S02]  /*1b6b0*/  SHFL.IDX PT, R4, R5, 0x2, 0x181f ;  /* 0x00581f0005047f89 */ /* 0x0044e400000e0000 */
.L_x_5606:
[----:B------:R-:W-:Y:S05]  /*1b6c0*/  BRA.DIV ~URZ, `(.L_x_5537) ;  /* 0x000041927f007947 */ /* 0x000fea000b800000 */
[----:B-1----:R1:W2:Y:S02]  /*1b6d0*/  SHFL.IDX PT, R0, R14, 0x2, 0x181f ;  /* 0x00581f000e007f89 */ /* 0x0022a400000e0000 */
.L_x_5607:
        /* <DEDUP_REMOVED lines=16> */
.L_x_5539:
[----:B------:R-:W-:Y:S05]  /*1b7e0*/  BSYNC B0 ;  /* 0x0000000000007941 */ /* 0x000fea0003800000 */
.L_x_5538:
[----:B------:R-:W-:Y:S05]  /*1b7f0*/  BRA.DIV ~URZ, `(.L_x_5540) ;  /* 0x000040e27f007947 */ /* 0x000fea000b800000 */
[----:B---3--:R3:W1:Y:S04]  /*1b800*/  SHFL.IDX PT, R4, R5, 0x3, 0x181f ;  /* 0x00781f0005047f89 */ /* 0x00866800000e0000 */
[----:B--2---:R3:W2:Y:S02]  /*1b810*/  SHFL.IDX PT, R0, R14, 0x3, 0x181f ;  /* 0x00781f000e007f89 */ /* 0x0046a400000e0000 */
.L_x_5608:
        /* <DEDUP_REMOVED lines=15> */
.L_x_5520:
[----:B------:R-:W-:Y:S05]  /*1b910*/  BSYNC B1 ;  /* 0x0000000000017941 */ /* 0x000fea0003800000 */
.L_x_5504:
[----:B------:R-:W-:-:S13]  /*1b920*/  ISETP.NE.AND P0, PT, RZ, UR8, PT ;  /* 0x00000008ff007c0c */ /* 0x000fda000bf05270 */
[----:B------:R-:W-:Y:S01]  /*1b930*/  @P0 WARPSYNC 0xffffffff ;  /* 0xffffffff00000948 */ /* 0x000fe20003800000 */
[----:B------:R-:W-:Y:S06]  /*1b940*/  @P0 BAR.SYNC.DEFER_BLOCKING 0x5, 0x100 ;  /* 0x0144000000000b1d */ /* 0x000fec0000010000 */
[----:B------:R-:W5:Y:S02]  /*1b950*/  @P0 LDS.128 R224, [0x24100] ;  /* 0x02410000ffe00984 */ /* 0x000f640000000c00 */
[----:B--2-45:R-:W-:Y:S01]  /*1b960*/  @P0 MOV R0, R225 ;  /* 0x000000e100000202 */ /* 0x034fe20000000f00 */
[----:B------:R-:W-:-:S04]  /*1b970*/  @P0 IMAD.MOV.U32 R249, RZ, RZ, R224 ;  /* 0x000000fffff90224 */ /* 0x000fc800078e00e0 */
[----:B------:R2:W-:Y:S04]  /*1b980*/  @P0 STL [R1+0xc4], R0 ;  /* 0x0000c40001000387 */ /* 0x0005e80000100800 */
[----:B------:R-:W-:Y:S06]  /*1b990*/  @P0 BAR.ARV 0x4, 0x100 ;  /* 0x0104000000000b1d */ /* 0x000fec0000002000 */
[----:B------:R-:W-:Y:S05]  /*1b9a0*/  @P0 BRA `(.L_x_5541) ;  /* 0x00000f8000000947 */ /* 0x000fea0003800000 */
[----:B--2---:R-:W2:Y:S01]  /*1b9b0*/  S2R R0, SR_TID.X ;  /* 0x0000000000007919 */ /* 0x004ea20000002100 */
[----:B-1----:R-:W-:Y:S01]  /*1b9c0*/  IMAD.MOV.U32 R7, RZ, RZ, RZ ;  /* 0x000000ffff077224 */ /* 0x002fe200078e00ff */
[----:B--23--:R-:W-:-:S04]  /*1b9d0*/  LOP3.LUT R14, R0, 0x1f, RZ, 0xc0, !PT ;  /* 0x0000001f000e7812 */ /* 0x00cfc800078ec0ff */
[----:B------:R-:W-:Y:S01]  /*1b9e0*/  ISETP.NE.AND P6, PT, R14, 0x1f, PT ;  /* 0x0000001f0e00780c */ /* 0x000fe20003fc5270 */
[----:B------:R-:W-:Y:S10]  /*1b9f0*/  BRA.DIV ~URZ, `(.L_x_5542) ;  /* 0x00003fd27f007947 */ /* 0x000ff4000b800000 */
[----:B------:R1:W2:Y:S02]  /*1ba00*/  SHFL.IDX PT, R9, R29, RZ, 0x1f ;  /* 0x00001fff1d097589 */ /* 0x0002a400000e0000 */
.L_x_5609:
[----:B------:R-:W-:Y:S05]  /*1ba10*/  BRA.DIV ~URZ, `(.L_x_5543) ;  /* 0x000040327f007947 */ /* 0x000fea000b800000 */
[----:B------:R3:W4:Y:S02]  /*1ba20*/  SHFL.IDX PT, R8, R29, 0x1, 0x1f ;  /* 0x00201f001d087f89 */ /* 0x00072400000e0000 */
.L_x_5610:
        /* <DEDUP_REMOVED lines=18> */
.L_x_5611:
        /* <DEDUP_REMOVED lines=16> */
.L_x_5612:
[----:B---3--:R-:W-:Y:S01]  /*1bc50*/  IMAD R0, R0, c[0x0][0x538], RZ ;  /* 0x00014e0000007a24 */ /* 0x008fe200078e02ff */
[----:B------:R-:W-:Y:S04]  /*1bc60*/  BSSY B1, `(.L_x_5546) ;  /* 0x00000c1000017945 */ /* 0x000fe80003800000 */
[----:B----4-:R-:W-:-:S04]  /*1bc70*/  IADD3 R8, R0, R8, RZ ;  /* 0x0000000800087210 */ /* 0x010fc80007ffe0ff */
[----:B--2---:R-:W-:-:S13]  /*1bc80*/  ISETP.GT.AND P0, PT, R8, R9, PT ;  /* 0x000000090800720c */ /* 0x004fda0003f04270 */
[----:B------:R-:W-:Y:S05]  /*1bc90*/  @P0 BRA `(.L_x_5547) ;  /* 0x0000024000000947 */ /* 0x000fea0003800000 */
.L_x_5551:
        /* <DEDUP_REMOVED lines=16> */
.L_x_5613:
        /* <DEDUP_REMOVED lines=16> */
.L_x_5614:
[----:B--2---:R-:W-:-:S05]  /*1bea0*/  IMAD R0, R0, c[0x0][0x538], RZ ;  /* 0x00014e0000007a24 */ /* 0x004fca00078e02ff */
[----:B------:R-:W-:-:S04]  /*1beb0*/  IADD3 R8, R0, R8, RZ ;  /* 0x0000000800087210 */ /* 0x000fc80007ffe0ff */
[----:B------:R-:W-:-:S13]  /*1bec0*/  ISETP.GT.AND P0, PT, R8, R9, PT ;  /* 0x000000090800720c */ /* 0x000fda0003f04270 */
[----:B-1----:R-:W-:Y:S05]  /*1bed0*/  @!P0 BRA `(.L_x_5551) ;  /* 0xfffffdc000008947 */ /* 0x002fea000383ffff */
.L_x_5547:
[----:B------:R-:W-:-:S05]  /*1bee0*/  IADD3 R5, -R0, R8, RZ ;  /* 0x0000000800057210 */ /* 0x000fca0007ffe1ff */
[----:B------:R-:W-:-:S05]  /*1bef0*/  IMAD R0, R4, c[0x0][0x538], R5 ;  /* 0x00014e0004007a24 */ /* 0x000fca00078e0205 */
[----:B------:R-:W-:Y:S01]  /*1bf00*/  ISETP.GT.AND P0, PT, R0, R9, PT ;  /* 0x000000090000720c */ /* 0x000fe20003f04270 */
[----:B------:R-:W-:-:S12]  /*1bf10*/  BRA.DIV ~URZ, `(.L_x_5552) ;  /* 0x00003fc27f007947 */ /* 0x000fd8000b800000 */
[----:B------:R-:W-:-:S04]  /*1bf20*/  VOTE.ANY R12, PT, !P0 ;  /* 0x00000000000c7806 */ /* 0x000fc800040e0100 */
.L_x_5615:
[----:B------:R-:W2:Y:S02]  /*1bf30*/  POPC R0, R12 ;  /* 0x0000000c00007309 */ /* 0x000ea40000000000 */
[----:B--2---:R-:W-:Y:S01]  /*1bf40*/  IADD3 R227, R0, R227, RZ ;  /* 0x000000e300e37210 */ /* 0x004fe20007ffe0ff */
[----:B------:R-:W-:Y:S05]  /*1bf50*/  BRA.DIV ~URZ, `(.L_x_5553) ;  /* 0x00003fd27f007947 */ /* 0x000fea000b800000 */
[----:B------:R2:W3:Y:S04]  /*1bf60*/  SHFL.IDX PT, R8, R6, R0, 0x1f ;  /* 0x00001f0006087589 */ /* 0x0004e800000e0000 */
[----:B------:R2:W4:Y:S02]  /*1bf70*/  SHFL.IDX PT, R7, R7, R0, 0x1f ;  /* 0x00001f0007077589 */ /* 0x00052400000e0000 */
.L_x_5616:
[----:B------:R-:W-:Y:S01]  /*1bf80*/  ISETP.NE.AND P0, PT, R12, RZ, PT ;  /* 0x000000ff0c00720c */ /* 0x000fe20003f05270 */
[----:B------:R-:W-:-:S12]  /*1bf90*/  BSSY B0, `(.L_x_5554) ;  /* 0x0000005000007945 */ /* 0x000fd80003800000 */
[----:B------:R-:W-:Y:S05]  /*1bfa0*/  @!P0 BRA `(.L_x_5555) ;  /* 0x0000003000008947 */ /* 0x000fea0003800000 */
[----:B--2---:R-:W-:Y:S01]  /*1bfb0*/  IADD3 R0, R0, -0x1, RZ ;  /* 0xffffffff00007810 */ /* 0x004fe20007ffe0ff */
[----:B------:R-:W-:Y:S05]  /*1bfc0*/  BRA.DIV ~URZ, `(.L_x_5556) ;  /* 0x000040527f007947 */ /* 0x000fea000b800000 */
[----:B------:R2:W1:Y:S02]  /*1bfd0*/  SHFL.IDX PT, R13, R4, R0, 0x1f ;  /* 0x00001f00040d7589 */ /* 0x00046400000e0000 */
.L_x_5555:
[----:B------:R-:W-:Y:S05]  /*1bfe0*/  BSYNC B0 ;  /* 0x0000000000007941 */ /* 0x000fea0003800000 */
.L_x_5554:
        /* <DEDUP_REMOVED lines=64> */
.L_x_5558:
        /* <DEDUP_REMOVED lines=63> */
.L_x_5559:
[----:B------:R-:W-:Y:S05]  /*1c7e0*/  BSYNC B0 ;  /* 0x0000000000007941 */ /* 0x000fea0003800000 */
.L_x_5557:
[----:B------:R-:W-:-:S04]  /*1c7f0*/  LOP3.LUT R2, RZ, R2, RZ, 0x33, !PT ;  /* 0x00000002ff027212 */ /* 0x000fc800078e33ff */
[----:B------:R-:W-:-:S05]  /*1c800*/  IADD3 R0, R2, R8, RZ ;  /* 0x0000000802007210 */ /* 0x000fca0007ffe0ff */
[----:B------:R1:W-:Y:S01]  /*1c810*/  STL [R1+0xc4], R0 ;  /* 0x0000c40001007387 */ /* 0x0003e20000100800 */
[----:B------:R-:W-:Y:S05]  /*1c820*/  BRA `(.L_x_5560) ;  /* 0x0000004000007947 */ /* 0x000fea0003800000 */
.L_x_5548:
[----:B------:R2:W-:Y:S01]  /*1c830*/  STL [R1+0xc4], RZ ;  /* 0x0000c4ff01007387 */ /* 0x0005e20000100800 */
[----:B------:R-:W-:Y:S02]  /*1c840*/  MOV R249, R9 ;  /* 0x0000000900f97202 */ /* 0x000fe40000000f00 */
[----:B------:R-:W-:Y:S02]  /*1c850*/  MOV R226, RZ ;  /* 0x000000ff00e27202 */ /* 0x000fe40000000f00 */
[----:B------:R-:W-:Y:S02]  /*1c860*/  MOV R227, c[0x0][0x53c] ;  /* 0x00014f0000e37a02 */ /* 0x000fe40000000f00 */
.L_x_5560:
[----:B------:R-:W-:Y:S05]  /*1c870*/  BSYNC B1 ;  /* 0x0000000000017941 */ /* 0x000fea0003800000 */
.L_x_5546:
        /* <DEDUP_REMOVED lines=11> */
.L_x_5541:
[----:B------:R-:W-:-:S13]  /*1c930*/  ISETP.GE.AND P0, PT, R227, c[0x0][0x53c], PT ;  /* 0x00014f00e3007a0c */ /* 0x000fda0003f06270 */
[----:B-123--:R-:W-:Y:S01]  /*1c940*/  @P0 CALL.REL.NOINC `(.L_x_5561) ;  /* 0x0000001000000944 */ /* 0x00efe20003c00000 */
[----:B------:R-:W-:Y:S05]  /*1c950*/  BRA `(.L_x_5562) ;  /* 0xfffe547000007947 */ /* 0x000fea000383ffff */
.L_x_5561:
[----:B------:R-:W-:Y:S05]  /*1c960*/  EXIT ;  /* 0x000000000000794d */ /* 0x000fea0003800000 */
.L_x_5350:
[----:B------:R-:W-:Y:S01]  /*1c970*/  IMAD.MOV.U32 R0, RZ, RZ, R5 ;  /* 0x000000ffff007224 */ /* 0x000fe200078e0005 */
[----:B------:R-:W-:Y:S02]  /*1c980*/  MOV R3, 0x1 ;  /* 0x0000000100037802 */ /* 0x000fe40000000f00 */
[----:B------:R-:W-:Y:S02]  /*1c990*/  MOV R2, 0x1c9b0 ;  /* 0x0001c9b000027802 */ /* 0x000fe40000000f00 */
[----:B------:R-:W-:Y:S05]  /*1c9a0*/  CALL.REL.NOINC `($__internal_92_$__cuda_sm70_shflsync_up_p) ;  /* 0x0000baa000007944 */ /* 0x000fea0003c00000 */
[----:B------:R-:W-:Y:S01]  /*1c9b0*/  MOV R0, R4 ;  /* 0x0000000400007202 */ /* 0x000fe20000000f00 */
[----:B------:R-:W-:Y:S05]  /*1c9c0*/  BRA `(.L_x_5563) ;  /* 0xfffe3af000007947 */ /* 0x000fea000383ffff */
.L_x_5351:
[----:B------:R-:W-:Y:S01]  /*1c9d0*/  IMAD.MOV.U32 R0, RZ, RZ, R5 ;  /* 0x000000ffff007224 */ /* 0x000fe200078e0005 */
[----:B------:R-:W-:Y:S02]  /*1c9e0*/  MOV R3, 0x2 ;  /* 0x0000000200037802 */ /* 0x000fe40000000f00 */
[----:B------:R-:W-:Y:S02]  /*1c9f0*/  MOV R2, 0x1ca10 ;  /* 0x0001ca1000027802 */ /* 0x000fe40000000f00 */
[----:B------:R-:W-:Y:S05]  /*1ca00*/  CALL.REL.NOINC `($__internal_92_$__cuda_sm70_shflsync_up_p) ;  /* 0x0000ba4000007944 */ /* 0x000fea0003c00000 */
[----:B------:R-:W-:Y:S01]  /*1ca10*/  SEL R4, R4, RZ, P4 ;  /* 0x000000ff04047207 */ /* 0x000fe20002000000 */
[----:B------:R-:W-:Y:S01]  /*1ca20*/  IMAD.MOV.U32 R3, RZ, RZ, 0x4 ;  /* 0x00000004ff037424 */ /* 0x000fe200078e00ff */
[----:B------:R-:W-:-:S03]  /*1ca30*/  MOV R2, 0x1ca60 ;  /* 0x0001ca6000027802 */ /* 0x000fc60000000f00 */
[----:B------:R-:W-:Y:S02]  /*1ca40*/  IMAD.IADD R0, R5, 0x1, R4 ;  /* 0x0000000105007824 */ /* 0x000fe400078e0204 */
        /* <DEDUP_REMOVED lines=13> */
[----:B------:R-:W-:Y:S02]  /*1cb20*/  MOV R2, 0x1f ;  /* 0x0000001f00027802 */ /* 0x000fe40000000f00 */
[----:B------:R-:W-:Y:S01]  /*1cb30*/  MOV R184, 0xffffffff ;  /* 0xffffffff00b87802 */ /* 0x000fe20000000f00 */
[----:B------:R-:W-:Y:S01]  /*1cb40*/  IMAD.IADD R4, R0, 0x1, R4 ;  /* 0x0000000100047824 */ /* 0x000fe200078e0204 */
[----:B------:R-:W-:-:S03]  /*1cb50*/  MOV R3, 0x1cb80 ;  /* 0x0001cb8000037802 */ /* 0x000fc60000000f00 */
[----:B------:R-:W-:Y:S02]  /*1cb60*/  IMAD.MOV.U32 R35, RZ, RZ, R4 ;  /* 0x000000ffff237224 */ /* 0x000fe400078e0004 */
[----:B------:R-:W-:Y:S05]  /*1cb70*/  CALL.REL.NOINC `($__internal_91_$__cuda_sm70_shflsync_idx_p) ;  /* 0x0000b88000007944 */ /* 0x000fea0003c00000 */
[----:B------:R-:W-:Y:S01]  /*1cb80*/  MOV R0, R185 ;  /* 0x000000b900007202 */ /* 0x000fe20000000f00 */
[----:B------:R-:W-:Y:S05]  /*1cb90*/  BRA `(.L_x_5564) ;  /* 0xfffe3a2000007947 */ /* 0x000fea000383ffff */
.L_x_5353:
[----:B------:R-:W-:Y:S02]  /*1cba0*/  SEL R0, RZ, 0x1, P0 ;  /* 0x00000001ff007807 */ /* 0x000fe40000000000 */
[----:B------:R-:W-:Y:S02]  /*1cbb0*/  MOV R2, 0x1cbd0 ;  /* 0x0001cbd000027802 */ /* 0x000fe40000000f00 */
[----:B------:R-:W-:Y:S05]  /*1cbc0*/  CALL.REL.NOINC `($__internal_93_$__cuda_sm70_votesync_ballot) ;  /* 0x0000b8e000007944 */ /* 0x000fea0003c00000 */
[----:B------:R-:W-:Y:S01]  /*1cbd0*/  MOV R6, R0 ;  /* 0x0000000000067202 */ /* 0x000fe20000000f00 */
[----:B------:R-:W-:Y:S05]  /*1cbe0*/  BRA `(.L_x_5565) ;  /* 0xfffe3a6000007947 */ /* 0x000fea000383ffff */
.L_x_5354:
[----:B------:R-:W-:Y:S01]  /*1cbf0*/  IMAD.MOV.U32 R35, RZ, RZ, R9 ;  /* 0x000000ffff237224 */ /* 0x000fe200078e0009 */
[----:B------:R-:W-:Y:S01]  /*1cc00*/  MOV R34, 0x1f ;  /* 0x0000001f00227802 */ /* 0x000fe20000000f00 */
[----:B------:R-:W-:Y:S01]  /*1cc10*/  IMAD.MOV.U32 R2, RZ, RZ, R0 ;  /* 0x000000ffff027224 */ /* 0x000fe200078e0000 */
[----:B------:R-:W-:Y:S02]  /*1cc20*/  MOV R184, 0xffffffff ;  /* 0xffffffff00b87802 */ /* 0x000fe40000000f00 */
[----:B------:R-:W-:Y:S02]  /*1cc30*/  MOV R3, 0x1cc50 ;  /* 0x0001cc5000037802 */ /* 0x000fe40000000f00 */
[----:B------:R-:W-:Y:S05]  /*1cc40*/  CALL.REL.NOINC `($__internal_91_$__cuda_sm70_shflsync_idx_p) ;  /* 0x0000b7b000007944 */ /* 0x000fea0003c00000 */
[----:B------:R-:W-:Y:S01]  /*1cc50*/  IMAD.MOV.U32 R12, RZ, RZ, R185 ;  /* 0x000000ffff0c7224 */ /* 0x000fe200078e00b9 */
[----:B------:R-:W-:Y:S01]  /*1cc60*/  MOV R5, RZ ;  /* 0x000000ff00057202 */ /* 0x000fe20000000f00 */
[----:B------:R-:W-:Y:S01]  /*1cc70*/  IMAD.MOV.U32 R35, RZ, RZ, R8 ;  /* 0x000000ffff237224 */ /* 0x000fe200078e0008 */
[----:B------:R-:W-:Y:S01]  /*1cc80*/  MOV R34, 0x1f ;  /* 0x0000001f00227802 */ /* 0x000fe20000000f00 */
[----:B------:R-:W-:Y:S01]  /*1cc90*/  IMAD.MOV.U32 R2, RZ, RZ, R0 ;  /* 0x000000ffff027224 */ /* 0x000fe200078e0000 */
[----:B------:R-:W-:-:S02]  /*1cca0*/  MOV R184, 0xffffffff ;  /* 0xffffffff00b87802 */ /* 0x000fc40000000f00 */
[----:B------:R-:W-:Y:S02]  /*1ccb0*/  MOV R3, 0x1ccd0 ;  /* 0x0001ccd000037802 */ /* 0x000fe40000000f00 */
[----:B------:R-:W-:Y:S05]  /*1ccc0*/  CALL.REL.NOINC `($__internal_91_$__cuda_sm70_shflsync_idx_p) ;  /* 0x0000b73000007944 */ /* 0x000fea0003c00000 */
[----:B------:R-:W-:Y:S01]  /*1ccd0*/  MOV R9, R185 ;  /* 0x000000b900097202 */ /* 0x000fe20000000f00 */
[----:B------:R-:W-:Y:S05]  /*1cce0*/  BRA `(.L_x_5566) ;  /* 0xfffe39c000007947 */ /* 0x000fea000383ffff */
.L_x_5357:
[----:B------:R-:W-:Y:S01]  /*1ccf0*/  IMAD.MOV.U32 R35, RZ, RZ, R4 ;  /* 0x000000ffff237224 */ /* 0x000fe200078e0004 */
[----:B------:R-:W-:Y:S01]  /*1cd00*/  MOV R34, 0x1f ;  /* 0x0000001f00227802 */ /* 0x000fe20000000f00 */
[----:B------:R-:W-:Y:S01]  /*1cd10*/  IMAD.MOV.U32 R2, RZ, RZ, R0 ;  /* 0x000000ffff027224 */ /* 0x000fe200078e0000 */
[----:B------:R-:W-:Y:S02]  /*1cd20*/  MOV R184, 0xffffffff ;  /* 0xffffffff00b87802 */ /* 0x000fe40000000f00 */
[----:B------:R-:W-:Y:S02]  /*1cd30*/  MOV R3, 0x1cd50 ;  /* 0x0001cd5000037802 */ /* 0x000fe40000000f00 */
[----:B--23--:R-:W-:Y:S05]  /*1cd40*/  CALL.REL.NOINC `($__internal_91_$__cuda_sm70_shflsync_idx_p) ;  /* 0x0000b6b000007944 */ /* 0x00cfea0003c00000 */
[----:B------:R-:W-:Y:S01]  /*1cd50*/  MOV R5, R185 ;  /* 0x000000b900057202 */ /* 0x000fe20000000f00 */
[----:B------:R-:W-:Y:S05]  /*1cd60*/  BRA `(.L_x_5356) ;  /* 0xfffe39a000007947 */ /* 0x000fea000383ffff */
.L_x_5412:
[----:B------:R-:W-:Y:S01]  /*1cd70*/  IMAD.MOV.U32 R35, RZ, RZ, R12 ;  /* 0x000000ffff237224 */ /* 0x000fe200078e000c */
[----:B------:R-:W-:Y:S01]  /*1cd80*/  MOV R34, 0x181f ;  /* 0x0000181f00227802 */ /* 0x000fe20000000f00 */
[----:B------:R-:W-:Y:S01]  /*1cd90*/  IMAD.MOV.U32 R2, RZ, RZ, RZ ;  /* 0x000000ffff027224 */ /* 0x000fe200078e00ff */
[----:B------:R-:W-:-:S02]  /*1cda0*/  MOV R184, 0xffffffff ;  /* 0xffffffff00b87802 */ /* 0x000fc40000000f00 */
[----:B------:R-:W-:Y:S02]  /*1cdb0*/  MOV R3, 0x1cdd0 ;  /* 0x0001cdd000037802 */ /* 0x000fe40000000f00 */
[----:B-----5:R-:W-:Y:S05]  /*1cdc0*/  CALL.REL.NOINC `($__internal_91_$__cuda_sm70_shflsync_idx_p) ;  /* 0x0000b63000007944 */ /* 0x020fea0003c00000 */
[----:B------:R-:W-:Y:S01]  /*1cdd0*/  MOV R4, R185 ;  /* 0x000000b900047202 */ /* 0x000fe20000000f00 */
[----:B------:R-:W-:Y:S05]  /*1cde0*/  BRA `(.L_x_5567) ;  /* 0xfffebfe000007947 */ /* 0x000fea000383ffff */
.L_x_5413:
[----:B------:R-:W-:Y:S01]  /*1cdf0*/  IMAD.MOV.U32 R35, RZ, RZ, R14 ;  /* 0x000000ffff237224 */ /* 0x000fe200078e000e */
[----:B------:R-:W-:Y:S01]  /*1ce00*/  MOV R34, 0x181f ;  /* 0x0000181f00227802 */ /* 0x000fe20000000f00 */
[----:B------:R-:W-:Y:S01]  /*1ce10*/  IMAD.MOV.U32 R2, RZ, RZ, RZ ;  /* 0x000000ffff027224 */ /* 0x000fe200078e00ff */
[----:B------:R-:W-:Y:S02]  /*1ce20*/  MOV R184, 0xffffffff ;  /* 0xffffffff00b87802 */ /* 0x000fe40000000f00 */
[----:B------:R-:W-:Y:S02]  /*1ce30*/  MOV R3, 0x1ce50 ;  /* 0x0001ce5000037802 */ /* 0x000fe40000000f00 */
[----:B-12--5:R-:W-:Y:S05]  /*1ce40*/  CALL.REL.NOINC `($__internal_91_$__cuda_sm70_shflsync_idx_p) ;  /* 0x0000b5b000007944 */ /* 0x026fea0003c00000 */
[----:B------:R-:W-:Y:S01]  /*1ce50*/  MOV R0, R185 ;  /* 0x000000b900007202 */ /* 0x000fe20000000f00 */
[----:B------:R-:W-:Y:S05]  /*1ce60*/  BRA `(.L_x_5568) ;  /* 0xfffebf8000007947 */ /* 0x000fea000383ffff */
.L_x_5416:
[----:B------:R-:W-:Y:S01]  /*1ce70*/  IMAD.MOV.U32 R35, RZ, RZ, R12 ;  /* 0x000000ffff237224 */ /* 0x000fe200078e000c */
[----:B------:R-:W-:Y:S01]  /*1ce80*/  MOV R34, 0x181f ;  /* 0x0000181f00227802 */ /* 0x000fe20000000f00 */
[----:B--2---:R-:W-:Y:S01]  /*1ce90*/  IMAD.MOV.U32 R2, RZ, RZ, 0x1 ;  /* 0x00000001ff027424 */ /* 0x004fe200078e00ff */
[----:B------:R-:W-:-:S02]  /*1cea0*/  MOV R184, 0xffffffff ;  /* 0xffffffff00b87802 */ /* 0x000fc40000000f00 */
[----:B------:R-:W-:Y:S02]  /*1ceb0*/  MOV R3, 0x1ced0 ;  /* 0x0001ced000037802 */ /* 0x000fe40000000f00 */
[----:B-1-345:R-:W-:Y:S05]  /*1cec0*/  CALL.REL.NOINC `($__internal_91_$__cuda_sm70_shflsync_idx_p) ;  /* 0x0000b53000007944 */ /* 0x03afea0003c00000 */
[----:B------:R-:W-:Y:S01]  /*1ced0*/  IMAD.MOV.U32 R4, RZ, RZ, R185 ;  /* 0x000000ffff047224 */ /* 0x000fe200078e00b9 */
[----:B------:R-:W-:Y:S01]  /*1cee0*/  MOV R35, R14 ;  /* 0x0000000e00237202 */ /* 0x000fe20000000f00 */
[----:B------:R-:W-:Y:S01]  /*1cef0*/  IMAD.MOV.U32 R2, RZ, RZ, 0x1 ;  /* 0x00000001ff027424 */ /* 0x000fe200078e00ff */
[----:B------:R-:W-:Y:S01]  /*1cf00*/  MOV R34, 0x181f ;  /* 0x0000181f00227802 */ /* 0x000fe20000000f00 */
[----:B------:R-:W-:Y:S01]  /*1cf10*/  IMAD.MOV.U32 R184, RZ, RZ, -0x1 ;  /* 0xffffffffffb87424 */ /* 0x000fe200078e00ff */
[----:B------:R-:W-:Y:S02]  /*1cf20*/  MOV R3, 0x1cf40 ;  /* 0x0001cf4000037802 */ /* 0x000fe40000000f00 */
[----:B------:R-:W-:Y:S05]  /*1cf30*/  CALL.REL.NOINC `($__internal_91_$__cuda_sm70_shflsync_idx_p) ;  /* 0x0000b4c000007944 */ /* 0x000fea0003c00000 */
[----:B------:R-:W-:Y:S01]  /*1cf40*/  MOV R0, R185 ;  /* 0x000000b900007202 */ /* 0x000fe20000000f00 */
[----:B------:R-:W-:Y:S05]  /*1cf50*/  BRA `(.L_x_5569) ;  /* 0xfffebfd000007947 */ /* 0x000fea000383ffff */
.L_x_5419:
[----:B------:R-:W-:Y:S01]  /*1cf60*/  IMAD.MOV.U32 R35, RZ, RZ, R12 ;  /* 0x000000ffff237224 */ /* 0x000fe200078e000c */
[----:B------:R-:W-:Y:S01]  /*1cf70*/  MOV R34, 0x181f ;  /* 0x0000181f00227802 */ /* 0x000fe20000000f00 */
[----:B-1----:R-:W-:Y:S01]  /*1cf80*/  IMAD.MOV.U32 R2, RZ, RZ, 0x2 ;  /* 0x00000002ff027424 */ /* 0x002fe200078e00ff */
[----:B------:R-:W-:Y:S02]  /*1cf90*/  MOV R184, 0xffffffff ;  /* 0xffffffff00b87802 */ /* 0x000fe40000000f00 */
[----:B------:R-:W-:-:S02]  /*1cfa0*/  MOV R3, 0x1cfc0 ;  /* 0x0001cfc000037802 */ /* 0x000fc40000000f00 */
[----:B--2345:R-:W-:Y:S05]  /*1cfb0*/  CALL.REL.NOINC `($__internal_91_$__cuda_sm70_shflsync_idx_p) ;  /* 0x0000b44000007944 */ /* 0x03cfea0003c00000 */
[----:B------:R-:W-:Y:S01]  /*1cfc0*/  MOV R4, R185 ;  /* 0x000000b900047202 */ /* 0x000fe20000000f00 */
[----:B------:R-:W-:Y:S05]  /*1cfd0*/  BRA `(.L_x_5570) ;  /* 0xfffec08000007947 */ /* 0x000fea000383ffff */
.L_x_5420:
[----:B------:R-:W-:Y:S01]  /*1cfe0*/  IMAD.MOV.U32 R35, RZ, RZ, R14 ;  /* 0x000000ffff237224 */ /* 0x000fe200078e000e */
[----:B------:R-:W-:Y:S01]  /*1cff0*/  MOV R34, 0x181f ;  /* 0x0000181f00227802 */ /* 0x000fe20000000f00 */
[----:B------:R-:W-:Y:S01]  /*1d000*/  IMAD.MOV.U32 R2, RZ, RZ, 0x2 ;  /* 0x00000002ff027424 */ /* 0x000fe200078e00ff */
[----:B------:R-:W-:-:S02]  /*1d010*/  MOV R184, 0xffffffff ;  /* 0xffffffff00b87802 */ /* 0x000fc40000000f00 */
[----:B------:R-:W-:Y:S02]  /*1d020*/  MOV R3, 0x1d040 ;  /* 0x0001d04000037802 */ /* 0x000fe40000000f00 */
[----:B-12345:R-:W-:Y:S05]  /*1d030*/  CALL.REL.NOINC `($__internal_91_$__cuda_sm70_shflsync_idx_p) ;  /* 0x0000b3c000007944 */ /* 0x03efea0003c00000 */
[----:B------:R-:W-:Y:S01]  /*1d040*/  MOV R0, R185 ;  /* 0x000000b900007202 */ /* 0x000fe20000000f00 */
[----:B------:R-:W-:Y:S05]  /*1d050*/  BRA `(.L_x_5571) ;  /* 0xfffec02000007947 */ /* 0x000fea000383ffff */
.L_x_5423:
[----:B------:R-:W-:Y:S01]  /*1d060*/  IMAD.MOV.U32 R35, RZ, RZ, R12 ;  /* 0x000000ffff237224 */ /* 0x000fe200078e000c */
[----:B------:R-:W-:Y:S01]  /*1d070*/  MOV R34, 0x181f ;  /* 0x0000181f00227802 */ /* 0x000fe20000000f00 */
[----:B-1----:R-:W-:Y:S01]  /*1d080*/  IMAD.MOV.U32 R2, RZ, RZ, 0x3 ;  /* 0x00000003ff027424 */ /* 0x002fe200078e00ff */
[----:B------:R-:W-:Y:S02]  /*1d090*/  MOV R184, 0xffffffff ;  /* 0xffffffff00b87802 */ /* 0x000fe40000000f00 */
[----:B------:R-:W-:Y:S02]  /*1d0a0*/  MOV R3, 0x1d0c0 ;  /* 0x0001d0c000037802 */ /* 0x000fe40000000f00 */
[----:B--2345:R-:W-:Y:S05]  /*1d0b0*/  CALL.REL.NOINC `($__internal_91_$__cuda_sm70_shflsync_idx_p) ;  /* 0x0000b34000007944 */ /* 0x03cfea0003c00000 */
[----:B------:R-:W-:Y:S01]  /*1d0c0*/  IMAD.MOV.U32 R12, RZ, RZ, R185 ;  /* 0x000000ffff0c7224 */ /* 0x000fe200078e00b9 */
[----:B------:R-:W-:Y:S01]  /*1d0d0*/  MOV R35, R14 ;  /* 0x0000000e00237202 */ /* 0x000fe20000000f00 */
[----:B------:R-:W-:Y:S01]  /*1d0e0*/  IMAD.MOV.U32 R2, RZ, RZ, 0x3 ;  /* 0x00000003ff027424 */ /* 0x000fe200078e00ff */
[----:B------:R-:W-:Y:S01]  /*1d0f0*/  MOV R34, 0x181f ;  /* 0x0000181f00227802 */ /* 0x000fe20000000f00 */
[----:B------:R-:W-:Y:S01]  /*1d100*/  IMAD.MOV.U32 R184, RZ, RZ, -0x1 ;  /* 0xffffffffffb87424 */ /* 0x000fe200078e00ff */
[----:B------:R-:W-:-:S02]  /*1d110*/  MOV R3, 0x1d130 ;  /* 0x0001d13000037802 */ /* 0x000fc40000000f00 */
[----:B------:R-:W-:Y:S05]  /*1d120*/  CALL.REL.NOINC `($__internal_91_$__cuda_sm70_shflsync_idx_p) ;  /* 0x0000b2d000007944 */ /* 0x000fea0003c00000 */
[----:B------:R-:W-:Y:S01]  /*1d130*/  MOV R0, R185 ;  /* 0x000000b900007202 */ /* 0x000fe20000000f00 */
[----:B------:R-:W-:Y:S05]  /*1d140*/  BRA `(.L_x_5572) ;  /* 0xfffec07000007947 */ /* 0x000fea000383ffff */
.L_x_5426:
[----:B------:R-:W-:Y:S01]  /*1d150*/  IMAD.MOV.U32 R35, RZ, RZ, R5 ;  /* 0x000000ffff237224 */ /* 0x000fe200078e0005 */
[----:B------:R-:W-:Y:S01]  /*1d160*/  MOV R34, 0x181f ;  /* 0x0000181f00227802 */ /* 0x000fe20000000f00 */
[----:B------:R-:W-:Y:S01]  /*1d170*/  IMAD.MOV.U32 R2, RZ, RZ, RZ ;  /* 0x000000ffff027224 */ /* 0x000fe200078e00ff */
[----:B------:R-:W-:-:S02]  /*1d180*/  MOV R184, 0xffffffff ;  /* 0xffffffff00b87802 */ /* 0x000fc40000000f00 */
[----:B------:R-:W-:Y:S02]  /*1d190*/  MOV R3, 0x1d1b0 ;  /* 0x0001d1b000037802 */ /* 0x000fe40000000f00 */
[----:B------:R-:W-:Y:S05]  /*1d1a0*/  CALL.REL.NOINC `($__internal_91_$__cuda_sm70_shflsync_idx_p) ;  /* 0x0000b25000007944 */ /* 0x000fea0003c00000 */
[----:B------:R-:W-:Y:S01]  /*1d1b0*/  MOV R4, R185 ;  /* 0x000000b900047202 */ /* 0x000fe20000000f00 */
[----:B------:R-:W-:Y:S05]  /*1d1c0*/  BRA `(.L_x_5573) ;  /* 0xfffecce000007947 */ /* 0x000fea000383ffff */
.L_x_5427:
[----:B------:R-:W-:Y:S01]  /*1d1d0*/  IMAD.MOV.U32 R35, RZ, RZ, R15 ;  /* 0x000000ffff237224 */ /* 0x000fe200078e000f */
[----:B------:R-:W-:Y:S01]  /*1d1e0*/  MOV R34, 0x181f ;  /* 0x0000181f00227802 */ /* 0x000fe20000000f00 */
[----:B------:R-:W-:Y:S01]  /*1d1f0*/  IMAD.MOV.U32 R2, RZ, RZ, RZ ;  /* 0x000000ffff027224 */ /* 0x000fe200078e00ff */
[----:B------:R-:W-:Y:S02]  /*1d200*/  MOV R184, 0xffffffff ;  /* 0xffffffff00b87802 */ /* 0x000fe40000000f00 */
[----:B------:R-:W-:Y:S02]  /*1d210*/  MOV R3, 0x1d230 ;  /* 0x0001d23000037802 */ /* 0x000fe40000000f00 */
[----:B-12---:R-:W-:Y:S05]  /*1d220*/  CALL.REL.NOINC `($__internal_91_$__cuda_sm70_shflsync_idx_p) ;  /* 0x0000b1d000007944 */ /* 0x006fea0003c00000 */
[----:B------:R-:W-:Y:S01]  /*1d230*/  IMAD.SHL.U32 R14, R187, 0x2, RZ ;  /* 0x00000002bb0e7824 */ /* 0x000fe200078e00ff */
[----:B------:R-:W-:Y:S01]  /*1d240*/  SHF.R.S32.HI R0, RZ, 0x1f, R187 ;  /* 0x0000001fff007819 */ /* 0x000fe200000114bb */
[C---:B------:R-:W-:Y:S01]  /*1d250*/  IMAD.SHL.U32 R17, R195.reuse, 0x2, RZ ;  /* 0x00000002c3117824 */ /* 0x040fe200078e00ff */
[----:B------:R-:W-:Y:S01]  /*1d260*/  SHF.L.U64.HI R18, R195, 0x1, R206 ;  /* 0x00000001c3127819 */ /* 0x000fe200000102ce */
[C---:B------:R-:W-:Y:S01]  /*1d270*/  IMAD.SHL.U32 R19, R194.reuse, 0x2, RZ ;  /* 0x00000002c2137824 */ /* 0x040fe200078e00ff */
[----:B------:R-:W-:Y:S01]  /*1d280*/  SHF.L.U64.HI R16, R187, 0x1, R0 ;  /* 0x00000001bb107819 */ /* 0x000fe20000010200 */
[----:B------:R-:W-:Y:S01]  /*1d290*/  IMAD.MOV.U32 R35, RZ, RZ, R5 ;  /* 0x000000ffff237224 */ /* 0x000fe200078e0005 */
[C---:B------:R-:W-:Y:S01]  /*1d2a0*/  IADD3 R8, P0, R185.reuse, R14, RZ ;  /* 0x0000000eb9087210 */ /* 0x040fe20007f1e0ff */
[----:B------:R-:W-:Y:S01]  /*1d2b0*/  IMAD.MOV.U32 R34, RZ, RZ, 0x181f ;  /* 0x0000181fff227424 */ /* 0x000fe200078e00ff */
[C---:B------:R-:W-:Y:S01]  /*1d2c0*/  IADD3 R6, P1, R185.reuse, R17, RZ ;  /* 0x00000011b9067210 */ /* 0x040fe20007f3e0ff */
[----:B------:R-:W-:Y:S01]  /*1d2d0*/  IMAD.MOV.U32 R184, RZ, RZ, -0x1 ;  /* 0xffffffffffb87424 */ /* 0x000fe200078e00ff */
[----:B------:R-:W-:Y:S01]  /*1d2e0*/  SHF.L.U64.HI R20, R194, 0x1, R205 ;  /* 0x00000001c2147819 */ /* 0x000fe200000102cd */
[C---:B------:R-:W-:Y:S01]  /*1d2f0*/  IMAD.X R9, R4.reuse, 0x1, R16, P0 ;  /* 0x0000000104097824 */ /* 0x040fe200000e0610 */
        /* <DEDUP_REMOVED lines=8> */
[----:B------:R-:W-:Y:S02]  /*1d380*/  SEL R13, RZ, 0x10, P5 ;  /* 0x00000010ff0d7807 */ /* 0x000fe40002800000 */
[----:B------:R2:W-:Y:S01]  /*1d390*/  LDGSTS.E.BYPASS.LTC128B.128 [R200+0x14100], [R6.64], !P4 ;  /* 0x1410000006c87fae */ /* 0x0005e2000e101d4a */
[----:B------:R-:W-:-:S03]  /*1d3a0*/  SEL R12, RZ, 0x10, P4 ;  /* 0x00000010ff0c7807 */ /* 0x000fc60002000000 */
[----:B------:R3:W-:Y:S01]  /*1d3b0*/  LDGSTS.E.BYPASS.LTC128B.128 [R200+0x16100], [R2.64], !P6 ;  /* 0x1610000002c87fae */ /* 0x0007e2000f101d4a */
[----:B-1----:R-:W-:Y:S02]  /*1d3c0*/  IMAD.MOV.U32 R9, RZ, RZ, R0 ;  /* 0x000000ffff097224 */ /* 0x002fe400078e0000 */
[----:B---3--:R-:W-:Y:S01]  /*1d3d0*/  IMAD.MOV.U32 R2, RZ, RZ, 0x1 ;  /* 0x00000001ff027424 */ /* 0x008fe200078e00ff */
[----:B------:R-:W-:Y:S02]  /*1d3e0*/  MOV R3, 0x1d400 ;  /* 0x0001d40000037802 */ /* 0x000fe40000000f00 */
[----:B--2---:R-:W-:Y:S05]  /*1d3f0*/  CALL.REL.NOINC `($__internal_91_$__cuda_sm70_shflsync_idx_p) ;  /* 0x0000b00000007944 */ /* 0x004fea0003c00000 */
        /* <DEDUP_REMOVED lines=9> */
.L_x_5431:
[----:B------:R-:W-:Y:S01]  /*1d490*/  IMAD.MOV.U32 R35, RZ, RZ, R9 ;  /* 0x000000ffff237224 */ /* 0x000fe200078e0009 */
[----:B------:R-:W-:Y:S01]  /*1d4a0*/  MOV R34, 0x181f ;  /* 0x0000181f00227802 */ /* 0x000fe20000000f00 */
[----:B------:R-:W-:Y:S01]  /*1d4b0*/  IMAD.MOV.U32 R2, RZ, RZ, RZ ;  /* 0x000000ffff027224 */ /* 0x000fe200078e00ff */
[----:B------:R-:W-:-:S02]  /*1d4c0*/  MOV R184, 0xffffffff ;  /* 0xffffffff00b87802 */ /* 0x000fc40000000f00 */
[----:B------:R-:W-:Y:S02]  /*1d4d0*/  MOV R3, 0x1d4f0 ;  /* 0x0001d4f000037802 */ /* 0x000fe40000000f00 */
[----:B-12345:R-:W-:Y:S05]  /*1d4e0*/  CALL.REL.NOINC `($__internal_91_$__cuda_sm70_shflsync_idx_p) ;  /* 0x0000af1000007944 */ /* 0x03efea0003c00000 */
[----:B------:R-:W-:Y:S01]  /*1d4f0*/  MOV R8, R185 ;  /* 0x000000b900087202 */ /* 0x000fe20000000f00 */
[----:B------:R-:W-:Y:S05]  /*1d500*/  BRA `(.L_x_5575) ;  /* 0xfffecf8000007947 */ /* 0x000fea000383ffff */
.L_x_5432:
[----:B------:R-:W-:Y:S01]  /*1d510*/  IMAD.MOV.U32 R35, RZ, RZ, R25 ;  /* 0x000000ffff237224 */ /* 0x000fe200078e0019 */
[----:B------:R-:W-:Y:S01]  /*1d520*/  MOV R34, 0x181f ;  /* 0x0000181f00227802 */ /* 0x000fe20000000f00 */
[----:B------:R-:W-:Y:S01]  /*1d530*/  IMAD.MOV.U32 R2, RZ, RZ, RZ ;  /* 0x000000ffff027224 */ /* 0x000fe200078e00ff */
[----:B------:R-:W-:Y:S02]  /*1d540*/  MOV R184, 0xffffffff ;  /* 0xffffffff00b87802 */ /* 0x000fe40000000f00 */
[----:B------:R-:W-:Y:S02]  /*1d550*/  MOV R3, 0x1d570 ;  /* 0x0001d57000037802 */ /* 0x000fe40000000f00 */
[----:B-12345:R-:W-:Y:S05]  /*1d560*/  CALL.REL.NOINC `($__internal_91_$__cuda_sm70_shflsync_idx_p) ;  /* 0x0000ae9000007944 */ /* 0x03efea0003c00000 */
        /* <DEDUP_REMOVED lines=28> */
[----:B-1----:R-:W-:Y:S05]  /*1d730*/  CALL.REL.NOINC `($__internal_91_$__cuda_sm70_shflsync_idx_p) ;  /* 0x0000acc000007944 */ /* 0x002fea0003c00000 */
        /* <DEDUP_REMOVED lines=9> */
.L_x_5443:
        /* <DEDUP_REMOVED lines=8> */
.L_x_5444:
        /* <DEDUP_REMOVED lines=13> */
[----:B------:R-:W-:Y:S01]  /*1d920*/  IADD3 R2, P0, R185, R8, RZ ;  /* 0x00000008b9027210 */ /* 0x000fe20007f1e0ff */
[----:B------:R-:W-:Y:S01]  /*1d930*/  IMAD.MOV.U32 R34, RZ, RZ, 0x181f ;  /* 0x0000181fff227424 */ /* 0x000fe200078e00ff */
[----:B------:R-:W-:Y:S01]  /*1d940*/  SHF.L.U64.HI R15, R194, 0x1, R205 ;  /* 0x00000001c20f7819 */ /* 0x000fe200000102cd */
[----:B------:R-:W-:Y:S01]  /*1d950*/  IMAD.MOV.U32 R184, RZ, RZ, -0x1 ;  /* 0xffffffffffb87424 */ /* 0x000fe200078e00ff */
[----:B------:R-:W-:Y:S01]  /*1d960*/  SEL R0, RZ, 0x10, P6 ;  /* 0x00000010ff007807 */ /* 0x000fe20003000000 */
[----:B------:R-:W-:Y:S01]  /*1d970*/  IMAD.X R3, R4, 0x1, R9, P0 ;  /* 0x0000000104037824 */ /* 0x000fe200000e0609 */
[----:B------:R-:W-:-:S02]  /*1d980*/  SEL R13, RZ, 0x10, P5 ;  /* 0x00000010ff0d7807 */ /* 0x000fc40002800000 */
[----:B------:R-:W-:Y:S01]  /*1d990*/  SEL R12, RZ, 0x10, P4 ;  /* 0x00000010ff0c7807 */ /* 0x000fe20002000000 */
[----:B------:R-:W-:Y:S01]  /*1d9a0*/  IMAD.MOV.U32 R5, RZ, RZ, R0 ;  /* 0x000000ffff057224 */ /* 0x000fe200078e0000 */
        /* <DEDUP_REMOVED lines=12> */
[----:B------:R-:W-:Y:S05]  /*1da70*/  CALL.REL.NOINC `($__internal_91_$__cuda_sm70_shflsync_idx_p) ;  /* 0x0000a98000007944 */ /* 0x000fea0003c00000 */
        /* <DEDUP_REMOVED lines=9> */
.L_x_5452:
[----:B------:R-:W-:Y:S01]  /*1db10*/  MOV R34, 0x181f ;  /* 0x0000181f00227802 */ /* 0x000fe20000000f00 */
[----:B------:R-:W-:Y:S01]  /*1db20*/  IMAD.MOV.U32 R35, RZ, RZ, R9 ;  /* 0x000000ffff237224 */ /* 0x000fe200078e0009 */
[----:B------:R-:W-:Y:S01]  /*1db30*/  MOV R184, 0xffffffff ;  /* 0xffffffff00b87802 */ /* 0x000fe20000000f00 */
[----:B------:R-:W-:Y:S01]  /*1db40*/  IMAD.MOV.U32 R2, RZ, RZ, RZ ;  /* 0x000000ffff027224 */ /* 0x000fe200078e00ff */
[----:B------:R-:W-:Y:S02]  /*1db50*/  MOV R3, 0x1db70 ;  /* 0x0001db7000037802 */ /* 0x000fe40000000f00 */
[----:B-1234-:R-:W-:Y:S05]  /*1db60*/  CALL.REL.NOINC `($__internal_91_$__cuda_sm70_shflsync_idx_p) ;  /* 0x0000a89000007944 */ /* 0x01efea0003c00000 */
[----:B------:R-:W-:Y:S01]  /*1db70*/  MOV R5, R185 ;  /* 0x000000b900057202 */ /* 0x000fe20000000f00 */
[----:B------:R-:W-:-:S05]  /*1db80*/  BRA `(.L_x_5579) ;  /* 0xfffefe6000007947 */ /* 0x000fca000383ffff */
.L_x_5453:
[----:B------:R-:W-:Y:S01]  /*1db90*/  MOV R34, 0x181f ;  /* 0x0000181f00227802 */ /* 0x000fe20000000f00 */
[----:B------:R-:W-:Y:S01]  /*1dba0*/  IMAD.MOV.U32 R35, RZ, RZ, R17 ;  /* 0x000000ffff237224 */ /* 0x000fe200078e0011 */
[----:B------:R-:W-:Y:S01]  /*1dbb0*/  MOV R184, 0xffffffff ;  /* 0xffffffff00b87802 */ /* 0x000fe20000000f00 */
[----:B------:R-:W-:Y:S01]  /*1dbc0*/  IMAD.MOV.U32 R2, RZ, RZ, RZ ;  /* 0x000000ffff027224 */ /* 0x000fe200078e00ff */
[----:B------:R-:W-:Y:S02]  /*1dbd0*/  MOV R3, 0x1dbf0 ;  /* 0x0001dbf000037802 */ /* 0x000fe40000000f00 */
[----:B-1234-:R-:W-:Y:S05]  /*1dbe0*/  CALL.REL.NOINC `($__internal_91_$__cuda_sm70_shflsync_idx_p) ;  /* 0x0000a81000007944 */ /* 0x01efea0003c00000 */
[----:B------:R-:W-:Y:S01]  /*1dbf0*/  SHF.R.S32.HI R2, RZ, 0x1f, R187 ;  /* 0x0000001fff027819 */ /* 0x000fe200000114bb */
[----:B------:R-:W-:Y:S01]  /*1dc00*/  IMAD.SHL.U32 R24, R187, 0x2, RZ ;  /* 0x00000002bb187824 */ /* 0x000fe200078e00ff */
[----:B------:R-:W-:Y:S01]  /*1dc10*/  SHF.L.U64.HI R18, R195, 0x1, R206 ;  /* 0x00000001c3127819 */ /* 0x000fe200000102ce */
[----:B------:R-:W-:Y:S01]  /*1dc20*/  IMAD R27, R183, 0x6000, RZ ;  /* 0x00006000b71b7824 */ /* 0x000fe200078e02ff */
[----:B------:R-:W-:Y:S01]  /*1dc30*/  SHF.L.U64.HI R26, R187, 0x1, R2 ;  /* 0x00000001bb1a7819 */ /* 0x000fe20000010202 */
[----:B------:R-:W-:Y:S01]  /*1dc40*/  IMAD.SHL.U32 R16, R195, 0x2, RZ ;  /* 0x00000002c3107824 */ /* 0x000fe200078e00ff */
[----:B------:R-:W-:Y:S01]  /*1dc50*/  IADD3 R2, P0, R185, R24, RZ ;  /* 0x00000018b9027210 */ /* 0x000fe20007f1e0ff */
[----:B------:R-:W-:Y:S01]  /*1dc60*/  IMAD.IADD R4, R200, 0x1, R27 ;  /* 0x00000001c8047824 */ /* 0x000fe200078e021b */
[C---:B------:R-:W-:Y:S01]  /*1dc70*/  SHF.L.U64.HI R25, R194.reuse, 0x1, R205 ;  /* 0x00000001c2197819 */ /* 0x040fe200000102cd */
[----:B------:R-:W-:Y:S01]  /*1dc80*/  IMAD.SHL.U32 R19, R194, 0x2, RZ ;  /* 0x00000002c2137824 */ /* 0x000fe200078e00ff */
[----:B------:R-:W-:Y:S01]  /*1dc90*/  SEL R7, RZ, 0x10, P6 ;  /* 0x00000010ff077807 */ /* 0x000fe20003000000 */
[----:B------:R-:W-:Y:S01]  /*1dca0*/  IMAD.X R3, R5, 0x1, R26, P0 ;  /* 0x0000000105037824 */ /* 0x000fe200000e061a */
[----:B------:R-:W-:Y:S01]  /*1dcb0*/  MOV R35, R9 ;  /* 0x0000000900237202 */ /* 0x000fe20000000f00 */
[----:B------:R-:W-:Y:S01]  /*1dcc0*/  IMAD.MOV.U32 R184, RZ, RZ, -0x1 ;  /* 0xffffffffffb87424 */ /* 0x000fe200078e00ff */
[----:B------:R-:W-:Y:S01]  /*1dcd0*/  SEL R6, RZ, 0x10, P4 ;  /* 0x00000010ff067807 */ /* 0x000fe20002000000 */
[----:B------:R-:W-:Y:S01]  /*1dce0*/  IMAD.MOV.U32 R9, RZ, RZ, R7 ;  /* 0x000000ffff097224 */ /* 0x000fe200078e0007 */
[----:B------:R-:W-:Y:S01]  /*1dcf0*/  @!PT LDS RZ, [RZ] ;  /* 0x00000000fffff984 */ /* 0x000fe20000000800 */
[----:B------:R-:W-:Y:S01]  /*1dd00*/  @!PT LDS RZ, [RZ] ;  /* 0x00000000fffff984 */ /* 0x000fe20000000800 */
[----:B------:R-:W-:Y:S01]  /*1dd10*/  @!PT LDS RZ, [RZ] ;  /* 0x00000000fffff984 */ /* 0x000fe20000000800 */
[----:B------:R1:W-:Y:S01]  /*1dd20*/  LDGSTS.E.BYPASS.LTC128B.128 [R4+0x100], [R2.64], !P5 ;  /* 0x0010000002047fae */ /* 0x0003e2000e901d4a */
[----:B------:R-:W-:Y:S02]  /*1dd30*/  MOV R34, 0x181f ;  /* 0x0000181f00227802 */ /* 0x000fe40000000f00 */
[----:B-1----:R-:W-:Y:S04]  /*1dd40*/  IADD3 R2, P0, R185, R16, RZ ;  /* 0x00000010b9027210 */ /* 0x002fe80007f1e0ff */
[----:B------:R-:W-:Y:S05]  /*1dd50*/  IADD3.X R3, R5, R18, RZ, P0, !PT ;  /* 0x0000001205037210 */ /* 0x000fea00007fe4ff */
[----:B------:R1:W-:Y:S02]  /*1dd60*/  LDGSTS.E.BYPASS.LTC128B.128 [R4+0x2100], [R2.64], !P4 ;  /* 0x0210000002047fae */ /* 0x0003e4000e101d4a */
[----:B-1----:R-:W-:Y:S05]  /*1dd70*/  IADD3 R2, P0, R185, R19, RZ ;  /* 0x00000013b9027210 */ /* 0x002fea0007f1e0ff */
[----:B------:R-:W-:Y:S05]  /*1dd80*/  IMAD.X R3, R5, 0x1, R25, P0 ;  /* 0x0000000105037824 */ /* 0x000fea00000e0619 */
[----:B------:R1:W-:Y:S02]  /*1dd90*/  LDGSTS.E.BYPASS.LTC128B.128 [R4+0x4100], [R2.64], !P6 ;  /* 0x0410000002047fae */ /* 0x0003e4000f101d4a */
[----:B-1----:R-:W-:Y:S01]  /*1dda0*/  MOV R3, 0x1ddd0 ;  /* 0x0001ddd000037802 */ /* 0x002fe20000000f00 */
[----:B------:R-:W-:Y:S03]  /*1ddb0*/  IMAD.MOV.U32 R2, RZ, RZ, 0x1 ;  /* 0x00000001ff027424 */ /* 0x000fe600078e00ff */
[----:B------:R-:W-:Y:S05]  /*1ddc0*/  CALL.REL.NOINC `($__internal_91_$__cuda_sm70_shflsync_idx_p) ;  /* 0x0000a63000007944 */ /* 0x000fea0003c00000 */
[----:B------:R-:W-:Y:S01]  /*1ddd0*/  MOV R35, R17 ;  /* 0x0000001100237202 */ /* 0x000fe20000000f00 */
[----:B------:R-:W-:Y:S01]  /*1dde0*/  IMAD.MOV.U32 R5, RZ, RZ, R185 ;  /* 0x000000ffff057224 */ /* 0x000fe200078e00b9 */
[----:B------:R-:W-:Y:S01]  /*1ddf0*/  MOV R34, 0x181f ;  /* 0x0000181f00227802 */ /* 0x000fe20000000f00 */
[----:B------:R-:W-:Y:S01]  /*1de00*/  IMAD.MOV.U32 R2, RZ, RZ, 0x1 ;  /* 0x00000001ff027424 */ /* 0x000fe200078e00ff */
[----:B------:R-:W-:Y:S01]  /*1de10*/  MOV R3, 0x1de40 ;  /* 0x0001de4000037802 */ /* 0x000fe20000000f00 */
[----:B------:R-:W-:Y:S02]  /*1de20*/  IMAD.MOV.U32 R184, RZ, RZ, -0x1 ;  /* 0xffffffffffb87424 */ /* 0x000fe400078e00ff */
[----:B------:R-:W-:Y:S05]  /*1de30*/  CALL.REL.NOINC `($__internal_91_$__cuda_sm70_shflsync_idx_p) ;  /* 0x0000a5c000007944 */ /* 0x000fea0003c00000 */
[----:B------:R-:W-:Y:S01]  /*1de40*/  MOV R2, R185 ;  /* 0x000000b900027202 */ /* 0x000fe20000000f00 */
[----:B------:R-:W-:-:S05]  /*1de50*/  BRA `(.L_x_5580) ;  /* 0xfffefd4000007947 */ /* 0x000fca000383ffff */
.L_x_5464:
[----:B------:R-:W-:Y:S01]  /*1de60*/  MOV R34, 0x181f ;  /* 0x0000181f00227802 */ /* 0x000fe20000000f00 */
[----:B------:R-:W-:Y:S01]  /*1de70*/  IMAD.MOV.U32 R35, RZ, RZ, R5 ;  /* 0x000000ffff237224 */ /* 0x000fe200078e0005 */
[----:B------:R-:W-:Y:S01]  /*1de80*/  MOV R184, 0xffffffff ;  /* 0xffffffff00b87802 */ /* 0x000fe20000000f00 */
[----:B------:R-:W-:Y:S01]  /*1de90*/  IMAD.MOV.U32 R2, RZ, RZ, RZ ;  /* 0x000000ffff027224 */ /* 0x000fe200078e00ff */
[----:B------:R-:W-:Y:S02]  /*1dea0*/  MOV R3, 0x1dec0 ;  /* 0x0001dec000037802 */ /* 0x000fe40000000f00 */
[----:B------:R-:W-:Y:S05]  /*1deb0*/  CALL.REL.NOINC `($__internal_91_$__cuda_sm70_shflsync_idx_p) ;  /* 0x0000a54000007944 */ /* 0x000fea0003c00000 */
[----:B------:R-:W-:Y:S01]  /*1dec0*/  MOV R4, R185 ;  /* 0x000000b900047202 */ /* 0x000fe20000000f00 */
[----:B------:R-:W-:-:S05]  /*1ded0*/  BRA `(.L_x_5581) ;  /* 0xffff2e4000007947 */ /* 0x000fca000383ffff */
.L_x_5465:
[----:B------:R-:W-:Y:S01]  /*1dee0*/  MOV R34, 0x181f ;  /* 0x0000181f00227802 */ /* 0x000fe20000000f00 */
[----:B------:R-:W-:Y:S01]  /*1def0*/  IMAD.MOV.U32 R35, RZ, RZ, R18 ;  /* 0x000000ffff237224 */ /* 0x000fe200078e0012 */
[----:B------:R-:W-:Y:S01]  /*1df00*/  MOV R184, 0xffffffff ;  /* 0xffffffff00b87802 */ /* 0x000fe20000000f00 */
[----:B------:R-:W-:Y:S01]  /*1df10*/  IMAD.MOV.U32 R2, RZ, RZ, RZ ;  /* 0x000000ffff027224 */ /* 0x000fe200078e00ff */
[----:B------:R-:W-:Y:S02]  /*1df20*/  MOV R3, 0x1df40 ;  /* 0x0001df4000037802 */ /* 0x000fe40000000f00 */
[----:B-12---:R-:W-:Y:S05]  /*1df30*/  CALL.REL.NOINC `($__internal_91_$__cuda_sm70_shflsync_idx_p) ;  /* 0x0000a4c000007944 */ /* 0x006fea0003c00000 */
[----:B------:R-:W-:Y:S01]  /*1df40*/  SHF.R.S32.HI R0, RZ, 0x1f, R187 ;  /* 0x0000001fff007819 */ /* 0x000fe200000114bb */
[----:B------:R-:W-:Y:S01]  /*1df50*/  IMAD.SHL.U32 R20, R187, 0x2, RZ ;  /* 0x00000002bb147824 */ /* 0x000fe200078e00ff */
[C---:B------:R-:W-:Y:S01]  /*1df60*/  SHF.L.U64.HI R19, R195.reuse, 0x1, R206 ;  /* 0x00000001c3137819 */ /* 0x040fe200000102ce */
[----:B------:R-:W-:Y:S01]  /*1df70*/  IMAD.SHL.U32 R15, R195, 0x2, RZ ;  /* 0x00000002c30f7824 */ /* 0x000fe200078e00ff */
[----:B------:R-:W-:Y:S01]  /*1df80*/  SHF.L.U64.HI R21, R187, 0x1, R0 ;  /* 0x00000001bb157819 */ /* 0x000fe20000010200 */
[----:B------:R-:W-:Y:S01]  /*1df90*/  IMAD.SHL.U32 R0, R6, 0x2, RZ ;  /* 0x0000000206007824 */ /* 0x000fe200078e00ff */
[C---:B------:R-:W-:Y:S01]  /*1dfa0*/  IADD3 R2, P0, R185.reuse, R20, RZ ;  /* 0x00000014b9027210 */ /* 0x040fe20007f1e0ff */
[C---:B------:R-:W-:Y:S01]  /*1dfb0*/  IMAD.SHL.U32 R17, R194.reuse, 0x2, RZ ;  /* 0x00000002c2117824 */ /* 0x040fe200078e00ff */
[----:B------:R-:W-:Y:S01]  /*1dfc0*/  SHF.L.U64.HI R16, R194, 0x1, R205 ;  /* 0x00000001c2107819 */ /* 0x000fe200000102cd */
[----:B------:R-:W-:Y:S01]  /*1dfd0*/  IMAD.MOV.U32 R35, RZ, RZ, R5 ;  /* 0x000000ffff237224 */ /* 0x000fe200078e0005 */
[----:B------:R-:W-:Y:S01]  /*1dfe0*/  SEL R7, RZ, 0x10, P6 ;  /* 0x00000010ff077807 */ /* 0x000fe20003000000 */
[C---:B------:R-:W-:Y:S01]  /*1dff0*/  IMAD.X R3, R4.reuse, 0x1, R21, P0 ;  /* 0x0000000104037824 */ /* 0x040fe200000e0615 */
[----:B------:R-:W-:Y:S01]  /*1e000*/  SEL R14, RZ, 0x10, P4 ;  /* 0x00000010ff0e7807 */ /* 0x000fe20002000000 */
[----:B------:R-:W-:Y:S01]  /*1e010*/  IMAD.MOV.U32 R184, RZ, RZ, -0x1 ;  /* 0xffffffffffb87424 */ /* 0x000fe200078e00ff */
[----:B------:R-:W-:Y:S01]  /*1e020*/  MOV R34, 0x181f ;  /* 0x0000181f00227802 */ /* 0x000fe20000000f00 */
[----:B------:R-:W-:Y:S01]  /*1e030*/  IMAD.MOV.U32 R5, RZ, RZ, R7 ;  /* 0x000000ffff057224 */ /* 0x000fe200078e0007 */
        /* <DEDUP_REMOVED lines=22> */
.L_x_5474:
        /* <DEDUP_REMOVED lines=8> */
.L_x_5475:
        /* <DEDUP_REMOVED lines=45> */
.L_x_5476:
[----:B------:R-:W-:Y:S01]  /*1e4f0*/  MOV R9, 0x2 ;  /* 0x0000000200097802 */ /* 0x000fe20000000f00 */
[----:B------:R-:W-:Y:S01]  /*1e500*/  IMAD.MOV.U32 R2, RZ, RZ, R104 ;  /* 0x000000ffff027224 */ /* 0x000fe200078e0068 */
[----:B------:R-:W-:Y:S02]  /*1e510*/  MOV R3, 0x1e530 ;  /* 0x0001e53000037802 */ /* 0x000fe40000000f00 */
[----:B------:R-:W-:Y:S05]  /*1e520*/  CALL.REL.NOINC `($__internal_90_$__cuda_sm70_shflsync_bfly_p) ;  /* 0x00009e8000007944 */ /* 0x000fea0003c00000 */
[----:B------:R-:W-:Y:S01]  /*1e530*/  MOV R2, R9 ;  /* 0x0000000900027202 */ /* 0x000fe20000000f00 */
[----:B------:R-:W-:-:S05]  /*1e540*/  BRA `(.L_x_5585) ;  /* 0xffff3f0000007947 */ /* 0x000fca000383ffff */
.L_x_5479:
        /* <DEDUP_REMOVED lines=8> */
.L_x_5480:
        /* <DEDUP_REMOVED lines=44> */
.L_x_5485:
        /* <DEDUP_REMOVED lines=8> */
.L_x_5486:
        /* <DEDUP_REMOVED lines=42> */
.L_x_5497:
        /* <DEDUP_REMOVED lines=8> */
.L_x_5498:
        /* <DEDUP_REMOVED lines=41> */
.L_x_5500:
[----:B------:R-:W-:Y:S01]  /*1eec0*/  IMAD.MOV.U32 R2, RZ, RZ, R192 ;  /* 0x000000ffff027224 */ /* 0x000fe200078e00c0 */
[----:B------:R-:W-:-:S02]  /*1eed0*/  MOV R9, 0x2 ;  /* 0x0000000200097802 */ /* 0x000fc40000000f00 */
[----:B------:R-:W-:Y:S02]  /*1eee0*/  MOV R3, 0x1ef00 ;  /* 0x0001ef0000037802 */ /* 0x000fe40000000f00 */
[----:B------:R-:W-:Y:S05]  /*1eef0*/  CALL.REL.NOINC `($__internal_90_$__cuda_sm70_shflsync_bfly_p) ;  /* 0x000094b000007944 */ /* 0x000fea0003c00000 */
[----:B------:R-:W-:Y:S01]  /*1ef00*/  MOV R0, R9 ;  /* 0x0000000900007202 */ /* 0x000fe20000000f00 */
[----:B------:R-:W-:Y:S05]  /*1ef10*/  BRA `(.L_x_5592) ;  /* 0xffff89b000007947 */ /* 0x000fea000383ffff */
.L_x_5501:
[----:B------:R-:W-:Y:S01]  /*1ef20*/  IMAD.MOV.U32 R2, RZ, RZ, R0 ;  /* 0x000000ffff027224 */ /* 0x000fe200078e0000 */
[----:B------:R-:W-:Y:S02]  /*1ef30*/  MOV R9, 0x1 ;  /* 0x0000000100097802 */ /* 0x000fe40000000f00 */
[----:B------:R-:W-:Y:S02]  /*1ef40*/  MOV R3, 0x1ef60 ;  /* 0x0001ef6000037802 */ /* 0x000fe40000000f00 */
[----:B-1----:R-:W-:Y:S05]  /*1ef50*/  CALL.REL.NOINC `($__internal_90_$__cuda_sm70_shflsync_bfly_p) ;  /* 0x0000945000007944 */ /* 0x002fea0003c00000 */
[----:B------:R-:W-:Y:S01]  /*1ef60*/  FADD.FTZ R0, R0, R9 ;  /* 0x0000000900007221 */ /* 0x000fe20000010000 */
[----:B------:R-:W-:Y:S02]  /*1ef70*/  MOV R2, R193 ;  /* 0x000000c100027202 */ /* 0x000fe40000000f00 */
[----:B------:R-:W-:Y:S02]  /*1ef80*/  MOV R9, 0x2 ;  /* 0x0000000200097802 */ /* 0x000fe40000000f00 */
[----:B------:R-:W-:Y:S02]  /*1ef90*/  MOV R3, 0x1efb0 ;  /* 0x0001efb000037802 */ /* 0x000fe40000000f00 */
[----:B------:R-:W-:Y:S05]  /*1efa0*/  CALL.REL.NOINC `($__internal_90_$__cuda_sm70_shflsync_bfly_p) ;  /* 0x0000940000007944 */ /* 0x000fea0003c00000 */
[----:B------:R-:W-:Y:S01]  /*1efb0*/  FADD.FTZ R193, R193, R9 ;  /* 0x00000009c1c17221 */ /* 0x000fe20000010000 */
[----:B------:R-:W-:-:S02]  /*1efc0*/  MOV R9, 0x1 ;  /* 0x0000000100097802 */ /* 0x000fc40000000f00 */
[----:B------:R-:W-:Y:S02]  /*1efd0*/  MOV R3, 0x1f000 ;  /* 0x0001f00000037802 */ /* 0x000fe40000000f00 */
[----:B------:R-:W-:Y:S02]  /*1efe0*/  MOV R2, R193 ;  /* 0x000000c100027202 */ /* 0x000fe40000000f00 */
[----:B------:R-:W-:Y:S05]  /*1eff0*/  CALL.REL.NOINC `($__internal_90_$__cuda_sm70_shflsync_bfly_p) ;  /* 0x000093b000007944 */ /* 0x000fea0003c00000 */
[----:B------:R-:W-:Y:S01]  /*1f000*/  MOV R3, R9 ;  /* 0x0000000900037202 */ /* 0x000fe20000000f00 */
[----:B------:R-:W-:Y:S05]  /*1f010*/  BRA `(.L_x_5593) ;  /* 0xffff892000007947 */ /* 0x000fea000383ffff */
.L_x_5508:
[----:B-1234-:R-:W-:Y:S01]  /*1f020*/  IMAD.MOV.U32 R35, RZ, RZ, R5 ;  /* 0x000000ffff237224 */ /* 0x01efe200078e0005 */
[----:B------:R-:W-:Y:S01]  /*1f030*/  MOV R34, 0x181f ;  /* 0x0000181f00227802 */ /* 0x000fe20000000f00 */
[----:B------:R-:W-:Y:S01]  /*1f040*/  IMAD.MOV.U32 R2, RZ, RZ, RZ ;  /* 0x000000ffff027224 */ /* 0x000fe200078e00ff */
[----:B------:R-:W-:Y:S02]  /*1f050*/  MOV R184, 0xffffffff ;  /* 0xffffffff00b87802 */ /* 0x000fe40000000f00 */
[----:B------:R-:W-:Y:S02]  /*1f060*/  MOV R3, 0x1f080 ;  /* 0x0001f08000037802 */ /* 0x000fe40000000f00 */
[----:B------:R-:W-:Y:S05]  /*1f070*/  CALL.REL.NOINC `($__internal_91_$__cuda_sm70_shflsync_idx_p) ;  /* 0x0000938000007944 */ /* 0x000fea0003c00000 */
[----:B------:R-:W-:Y:S01]  /*1f080*/  MOV R4, R185 ;  /* 0x000000b900047202 */ /* 0x000fe20000000f00 */
[----:B------:R-:W-:Y:S05]  /*1f090*/  BRA `(.L_x_5594) ;  /* 0xffffa19000007947 */ /* 0x000fea000383ffff */
.L_x_5509:
[----:B------:R-:W-:Y:S01]  /*1f0a0*/  IMAD.MOV.U32 R35, RZ, RZ, R14 ;  /* 0x000000ffff237224 */ /* 0x000fe200078e000e */
[----:B------:R-:W-:Y:S01]  /*1f0b0*/  MOV R34, 0x181f ;  /* 0x0000181f00227802 */ /* 0x000fe20000000f00 */
[----:B------:R-:W-:Y:S01]  /*1f0c0*/  IMAD.MOV.U32 R2, RZ, RZ, RZ ;  /* 0x000000ffff027224 */ /* 0x000fe200078e00ff */
[----:B------:R-:W-:-:S02]  /*1f0d0*/  MOV R184, 0xffffffff ;  /* 0xffffffff00b87802 */ /* 0x000fc40000000f00 */
[----:B------:R-:W-:Y:S02]  /*1f0e0*/  MOV R3, 0x1f100 ;  /* 0x0001f10000037802 */ /* 0x000fe40000000f00 */
[----:B-12---:R-:W-:Y:S05]  /*1f0f0*/  CALL.REL.NOINC `($__internal_91_$__cuda_sm70_shflsync_idx_p) ;  /* 0x0000930000007944 */ /* 0x006fea0003c00000 */
[----:B------:R-:W-:Y:S01]  /*1f100*/  MOV R0, R185 ;  /* 0x000000b900007202 */ /* 0x000fe20000000f00 */
[----:B------:R-:W-:Y:S05]  /*1f110*/  BRA `(.L_x_5595) ;  /* 0xffffa13000007947 */ /* 0x000fea000383ffff */
.L_x_5512:
[----:B------:R-:W-:Y:S01]  /*1f120*/  IMAD.MOV.U32 R35, RZ, RZ, R5 ;  /* 0x000000ffff237224 */ /* 0x000fe200078e0005 */
[----:B------:R-:W-:Y:S01]  /*1f130*/  MOV R34, 0x181f ;  /* 0x0000181f00227802 */ /* 0x000fe20000000f00 */
[----:B--2---:R-:W-:Y:S01]  /*1f140*/  IMAD.MOV.U32 R2, RZ, RZ, 0x1 ;  /* 0x00000001ff027424 */ /* 0x004fe200078e00ff */
[----:B------:R-:W-:Y:S02]  /*1f150*/  MOV R184, 0xffffffff ;  /* 0xffffffff00b87802 */ /* 0x000fe40000000f00 */
[----:B------:R-:W-:Y:S02]  /*1f160*/  MOV R3, 0x1f180 ;  /* 0x0001f18000037802 */ /* 0x000fe40000000f00 */
[----:B-1-34-:R-:W-:Y:S05]  /*1f170*/  CALL.REL.NOINC `($__internal_91_$__cuda_sm70_shflsync_idx_p) ;  /* 0x0000928000007944 */ /* 0x01afea0003c00000 */
        /* <DEDUP_REMOVED lines=9> */
.L_x_5515:
[----:B------:R-:W-:Y:S01]  /*1f210*/  IMAD.MOV.U32 R35, RZ, RZ, R5 ;  /* 0x000000ffff237224 */ /* 0x000fe200078e0005 */
[----:B------:R-:W-:Y:S01]  /*1f220*/  MOV R34, 0x181f ;  /* 0x0000181f00227802 */ /* 0x000fe20000000f00 */
[----:B-1----:R-:W-:Y:S01]  /*1f230*/  IMAD.MOV.U32 R2, RZ, RZ, 0x2 ;  /* 0x00000002ff027424 */ /* 0x002fe200078e00ff */
[----:B------:R-:W-:-:S02]  /*1f240*/  MOV R184, 0xffffffff ;  /* 0xffffffff00b87802 */ /* 0x000fc40000000f00 */
[----:B------:R-:W-:Y:S02]  /*1f250*/  MOV R3, 0x1f270 ;  /* 0x0001f27000037802 */ /* 0x000fe40000000f00 */
[----:B--234-:R-:W-:Y:S05]  /*1f260*/  CALL.REL.NOINC `($__internal_91_$__cuda_sm70_shflsync_idx_p) ;  /* 0x0000919000007944 */ /* 0x01cfea0003c00000 */
[----:B------:R-:W-:Y:S01]  /*1f270*/  MOV R4, R185 ;  /* 0x000000b900047202 */ /* 0x000fe20000000f00 */
[----:B------:R-:W-:Y:S05]  /*1f280*/  BRA `(.L_x_5597) ;  /* 0xffffa23000007947 */ /* 0x000fea000383ffff */
.L_x_5516:
[----:B------:R-:W-:Y:S01]  /*1f290*/  IMAD.MOV.U32 R35, RZ, RZ, R14 ;  /* 0x000000ffff237224 */ /* 0x000fe200078e000e */
[----:B------:R-:W-:Y:S01]  /*1f2a0*/  MOV R34, 0x181f ;  /* 0x0000181f00227802 */ /* 0x000fe20000000f00 */
[----:B------:R-:W-:Y:S01]  /*1f2b0*/  IMAD.MOV.U32 R2, RZ, RZ, 0x2 ;  /* 0x00000002ff027424 */ /* 0x000fe200078e00ff */
[----:B------:R-:W-:Y:S02]  /*1f2c0*/  MOV R184, 0xffffffff ;  /* 0xffffffff00b87802 */ /* 0x000fe40000000f00 */
[----:B------:R-:W-:Y:S02]  /*1f2d0*/  MOV R3, 0x1f2f0 ;  /* 0x0001f2f000037802 */ /* 0x000fe40000000f00 */
[----:B-1234-:R-:W-:Y:S05]  /*1f2e0*/  CALL.REL.NOINC `($__internal_91_$__cuda_sm70_shflsync_idx_p) ;  /* 0x0000911000007944 */ /* 0x01efea0003c00000 */
[----:B------:R-:W-:Y:S01]  /*1f2f0*/  MOV R0, R185 ;  /* 0x000000b900007202 */ /* 0x000fe20000000f00 */
[----:B------:R-:W-:Y:S05]  /*1f300*/  BRA `(.L_x_5598) ;  /* 0xffffa1d000007947 */ /* 0x000fea000383ffff */
.L_x_5519:
[----:B------:R-:W-:Y:S01]  /*1f310*/  IMAD.MOV.U32 R35, RZ, RZ, R5 ;  /* 0x000000ffff237224 */ /* 0x000fe200078e0005 */
[----:B------:R-:W-:Y:S01]  /*1f320*/  MOV R34, 0x181f ;  /* 0x0000181f00227802 */ /* 0x000fe20000000f00 */
[----:B-1----:R-:W-:Y:S01]  /*1f330*/  IMAD.MOV.U32 R2, RZ, RZ, 0x3 ;  /* 0x00000003ff027424 */ /* 0x002fe200078e00ff */
[----:B------:R-:W-:-:S02]  /*1f340*/  MOV R184, 0xffffffff ;  /* 0xffffffff00b87802 */ /* 0x000fc40000000f00 */
[----:B------:R-:W-:Y:S02]  /*1f350*/  MOV R3, 0x1f370 ;  /* 0x0001f37000037802 */ /* 0x000fe40000000f00 */
[----:B--234-:R-:W-:Y:S05]  /*1f360*/  CALL.REL.NOINC `($__internal_91_$__cuda_sm70_shflsync_idx_p) ;  /* 0x0000909000007944 */ /* 0x01cfea0003c00000 */
        /* <DEDUP_REMOVED lines=9> */
.L_x_5521:
[----:B------:R-:W-:Y:S01]  /*1f400*/  IMAD.MOV.U32 R35, RZ, RZ, R5 ;  /* 0x000000ffff237224 */ /* 0x000fe200078e0005 */
[----:B------:R-:W-:Y:S01]  /*1f410*/  MOV R34, 0x1c1f ;  /* 0x00001c1f00227802 */ /* 0x000fe20000000f00 */
[----:B------:R-:W-:Y:S01]  /*1f420*/  IMAD.MOV.U32 R2, RZ, RZ, RZ ;  /* 0x000000ffff027224 */ /* 0x000fe200078e00ff */
[----:B------:R-:W-:Y:S02]  /*1f430*/  MOV R184, 0xffffffff ;  /* 0xffffffff00b87802 */ /* 0x000fe40000000f00 */
[----:B------:R-:W-:-:S02]  /*1f440*/  MOV R3, 0x1f460 ;  /* 0x0001f46000037802 */ /* 0x000fc40000000f00 */
[----:B------:R-:W-:Y:S05]  /*1f450*/  CALL.REL.NOINC `($__internal_91_$__cuda_sm70_shflsync_idx_p) ;  /* 0x00008fa000007944 */ /* 0x000fea0003c00000 */
[----:B------:R-:W-:Y:S01]  /*1f460*/  MOV R4, R185 ;  /* 0x000000b900047202 */ /* 0x000fe20000000f00 */
[----:B------:R-:W-:Y:S05]  /*1f470*/  BRA `(.L_x_5600) ;  /* 0xffffa4c000007947 */ /* 0x000fea000383ffff */
.L_x_5522:
        /* <DEDUP_REMOVED lines=8> */
.L_x_5525:
[----:B------:R-:W-:Y:S01]  /*1f500*/  IMAD.MOV.U32 R35, RZ, RZ, R5 ;  /* 0x000000ffff237224 */ /* 0x000fe200078e0005 */
[----:B------:R-:W-:Y:S01]  /*1f510*/  MOV R34, 0x1c1f ;  /* 0x00001c1f00227802 */ /* 0x000fe20000000f00 */
[----:B-1----:R-:W-:Y:S01]  /*1f520*/  IMAD.MOV.U32 R2, RZ, RZ, 0x1 ;  /* 0x00000001ff027424 */ /* 0x002fe200078e00ff */
[----:B------:R-:W-:Y:S02]  /*1f530*/  MOV R184, 0xffffffff ;  /* 0xffffffff00b87802 */ /* 0x000fe40000000f00 */
[----:B------:R-:W-:Y:S02]  /*1f540*/  MOV R3, 0x1f560 ;  /* 0x0001f56000037802 */ /* 0x000fe40000000f00 */
[----:B--234-:R-:W-:Y:S05]  /*1f550*/  CALL.REL.NOINC `($__internal_91_$__cuda_sm70_shflsync_idx_p) ;  /* 0x00008ea000007944 */ /* 0x01cfea0003c00000 */
        /* <DEDUP_REMOVED lines=9> */
.L_x_5529:
[----:B------:R-:W-:Y:S01]  /*1f5f0*/  IMAD.MOV.U32 R35, RZ, RZ, R5 ;  /* 0x000000ffff237224 */ /* 0x000fe200078e0005 */
[----:B------:R-:W-:Y:S01]  /*1f600*/  MOV R34, 0x181f ;  /* 0x0000181f00227802 */ /* 0x000fe20000000f00 */
[----:B------:R-:W-:Y:S01]  /*1f610*/  IMAD.MOV.U32 R2, RZ, RZ, RZ ;  /* 0x000000ffff027224 */ /* 0x000fe200078e00ff */
[----:B------:R-:W-:-:S02]  /*1f620*/  MOV R184, 0xffffffff ;  /* 0xffffffff00b87802 */ /* 0x000fc40000000f00 */
[----:B------:R-:W-:Y:S02]  /*1f630*/  MOV R3, 0x1f650 ;  /* 0x0001f65000037802 */ /* 0x000fe40000000f00 */
[----:B--2---:R-:W-:Y:S05]  /*1f640*/  CALL.REL.NOINC `($__internal_91_$__cuda_sm70_shflsync_idx_p) ;  /* 0x00008db000007944 */ /* 0x004fea0003c00000 */
[----:B------:R-:W-:Y:S01]  /*1f650*/  MOV R4, R185 ;  /* 0x000000b900047202 */ /* 0x000fe20000000f00 */
[----:B------:R-:W-:Y:S05]  /*1f660*/  BRA `(.L_x_5603) ;  /* 0xffffbdc000007947 */ /* 0x000fea000383ffff */
.L_x_5530:
[----:B------:R-:W-:Y:S01]  /*1f670*/  IMAD.MOV.U32 R35, RZ, RZ, R14 ;  /* 0x000000ffff237224 */ /* 0x000fe200078e000e */
[----:B------:R-:W-:Y:S01]  /*1f680*/  MOV R34, 0x181f ;  /* 0x0000181f00227802 */ /* 0x000fe20000000f00 */
[----:B------:R-:W-:Y:S01]  /*1f690*/  IMAD.MOV.U32 R2, RZ, RZ, RZ ;  /* 0x000000ffff027224 */ /* 0x000fe200078e00ff */
[----:B------:R-:W-:Y:S02]  /*1f6a0*/  MOV R184, 0xffffffff ;  /* 0xffffffff00b87802 */ /* 0x000fe40000000f00 */
[----:B------:R-:W-:Y:S02]  /*1f6b0*/  MOV R3, 0x1f6d0 ;  /* 0x0001f6d000037802 */ /* 0x000fe40000000f00 */
[----:B-123--:R-:W-:Y:S05]  /*1f6c0*/  CALL.REL.NOINC `($__internal_91_$__cuda_sm70_shflsync_idx_p) ;  /* 0x00008d3000007944 */ /* 0x00efea0003c00000 */
[----:B------:R-:W-:Y:S01]  /*1f6d0*/  MOV R0, R185 ;  /* 0x000000b900007202 */ /* 0x000fe20000000f00 */
[----:B------:R-:W-:Y:S05]  /*1f6e0*/  BRA `(.L_x_5604) ;  /* 0xffffbd6000007947 */ /* 0x000fea000383ffff */
.L_x_5533:
        /* <DEDUP_REMOVED lines=15> */
.L_x_5536:
[----:B------:R-:W-:Y:S01]  /*1f7e0*/  IMAD.MOV.U32 R35, RZ, RZ, R5 ;  /* 0x000000ffff237224 */ /* 0x000fe200078e0005 */
[----:B------:R-:W-:Y:S01]  /*1f7f0*/  MOV R34, 0x181f ;  /* 0x0000181f00227802 */ /* 0x000fe20000000f00 */
[----:B-1----:R-:W-:Y:S01]  /*1f800*/  IMAD.MOV.U32 R2, RZ, RZ, 0x2 ;  /* 0x00000002ff027424 */ /* 0x002fe200078e00ff */
[----:B------:R-:W-:Y:S02]  /*1f810*/  MOV R184, 0xffffffff ;  /* 0xffffffff00b87802 */ /* 0x000fe40000000f00 */
[----:B------:R-:W-:-:S02]  /*1f820*/  MOV R3, 0x1f840 ;  /* 0x0001f84000037802 */ /* 0x000fc40000000f00 */
[----:B--234-:R-:W-:Y:S05]  /*1f830*/  CALL.REL.NOINC `($__internal_91_$__cuda_sm70_shflsync_idx_p) ;  /* 0x00008bc000007944 */ /* 0x01cfea0003c00000 */
[----:B------:R-:W-:Y:S01]  /*1f840*/  MOV R4, R185 ;  /* 0x000000b900047202 */ /* 0x000fe20000000f00 */
[----:B------:R-:W-:Y:S05]  /*1f850*/  BRA `(.L_x_5606) ;  /* 0xffffbe6000007947 */ /* 0x000fea000383ffff */
.L_x_5537:
        /* <DEDUP_REMOVED lines=8> */
.L_x_5540:
        /* <DEDUP_REMOVED lines=15> */
.L_x_5542:
        /* <DEDUP_REMOVED lines=8> */
.L_x_5543:
[----:B------:R-:W-:Y:S01]  /*1fa50*/  IMAD.MOV.U32 R35, RZ, RZ, R29 ;  /* 0x000000ffff237224 */ /* 0x000fe200078e001d */
[----:B------:R-:W-:Y:S01]  /*1fa60*/  MOV R34, 0x1f ;  /* 0x0000001f00227802 */ /* 0x000fe20000000f00 */
[----:B------:R-:W-:Y:S01]  /*1fa70*/  IMAD.MOV.U32 R2, RZ, RZ, 0x1 ;  /* 0x00000001ff027424 */ /* 0x000fe200078e00ff */
[----:B------:R-:W-:Y:S02]  /*1fa80*/  MOV R184, 0xffffffff ;  /* 0xffffffff00b87802 */ /* 0x000fe40000000f00 */
[----:B------:R-:W-:Y:S02]  /*1fa90*/  MOV R3, 0x1fab0 ;  /* 0x0001fab000037802 */ /* 0x000fe40000000f00 */
[----:B-12---:R-:W-:Y:S05]  /*1faa0*/  CALL.REL.NOINC `($__internal_91_$__cuda_sm70_shflsync_idx_p) ;  /* 0x0000895000007944 */ /* 0x006fea0003c00000 */
[----:B------:R-:W-:Y:S01]  /*1fab0*/  MOV R8, R185 ;  /* 0x000000b900087202 */ /* 0x000fe20000000f00 */
[----:B------:R-:W-:Y:S05]  /*1fac0*/  BRA `(.L_x_5610) ;  /* 0xffffbf6000007947 */ /* 0x000fea000383ffff */
.L_x_5544:
[----:B------:R-:W-:Y:S02]  /*1fad0*/  MOV R3, 0x1 ;  /* 0x0000000100037802 */ /* 0x000fe40000000f00 */
[----:B------:R-:W-:Y:S02]  /*1fae0*/  MOV R2, 0x1fb00 ;  /* 0x0001fb0000027802 */ /* 0x000fe40000000f00 */
[----:B-1234-:R-:W-:Y:S05]  /*1faf0*/  CALL.REL.NOINC `($__internal_92_$__cuda_sm70_shflsync_up_p) ;  /* 0x0000895000007944 */ /* 0x01efea0003c00000 */
[----:B------:R-:W-:Y:S05]  /*1fb00*/  BRA `(.L_x_5611) ;  /* 0xffffc04000007947 */ /* 0x000fea000383ffff */
.L_x_5545:
[----:B------:R-:W-:Y:S02]  /*1fb10*/  MOV R3, 0x2 ;  /* 0x0000000200037802 */ /* 0x000fe40000000f00 */
[----:B------:R-:W-:-:S02]  /*1fb20*/  MOV R2, 0x1fb40 ;  /* 0x0001fb4000027802 */ /* 0x000fc40000000f00 */
[----:B--2-4-:R-:W-:Y:S05]  /*1fb30*/  CALL.REL.NOINC `($__internal_92_$__cuda_sm70_shflsync_up_p) ;  /* 0x0000891000007944 */ /* 0x014fea0003c00000 */
        /* <DEDUP_REMOVED lines=25> */
.L_x_5549:
[----:B------:R-:W-:Y:S02]  /*1fcd0*/  MOV R3, 0x1 ;  /* 0x0000000100037802 */ /* 0x000fe40000000f00 */
[----:B------:R-:W-:Y:S02]  /*1fce0*/  MOV R2, 0x1fd00 ;  /* 0x0001fd0000027802 */ /* 0x000fe40000000f00 */
[----:B------:R-:W-:Y:S05]  /*1fcf0*/  CALL.REL.NOINC `($__internal_92_$__cuda_sm70_shflsync_up_p) ;  /* 0x0000875000007944 */ /* 0x000fea0003c00000 */
[----:B------:R-:W-:Y:S01]  /*1fd00*/  MOV R2, R4 ;  /* 0x0000000400027202 */ /* 0x000fe20000000f00 */
[----:B------:R-:W-:Y:S05]  /*1fd10*/  BRA `(.L_x_5613) ;  /* 0xffffc08000007947 */ /* 0x000fea000383ffff */
.L_x_5550:
        /* <DEDUP_REMOVED lines=28> */
.L_x_5552:
[----:B------:R-:W-:Y:S02]  /*1fee0*/  SEL R0, RZ, 0x1, P0 ;  /* 0x00000001ff007807 */ /* 0x000fe40000000000 */
[----:B------:R-:W-:Y:S02]  /*1fef0*/  MOV R2, 0x1ff10 ;  /* 0x0001ff1000027802 */ /* 0x000fe40000000f00 */
[----:B-1----:R-:W-:Y:S05]  /*1ff00*/  CALL.REL.NOINC `($__internal_93_$__cuda_sm70_votesync_ballot) ;  /* 0x000085a000007944 */ /* 0x002fea0003c00000 */
[----:B------:R-:W-:Y:S01]  /*1ff10*/  MOV R12, R0 ;  /* 0x00000000000c7202 */ /* 0x000fe20000000f00 */
[----:B------:R-:W-:Y:S05]  /*1ff20*/  BRA `(.L_x_5615) ;  /* 0xffffc00000007947 */ /* 0x000fea000383ffff */
.L_x_5553:
[----:B------:R-:W-:Y:S01]  /*1ff30*/  IMAD.MOV.U32 R35, RZ, RZ, R6 ;  /* 0x000000ffff237224 */ /* 0x000fe200078e0006 */
[----:B------:R-:W-:Y:S01]  /*1ff40*/  MOV R34, 0x1f ;  /* 0x0000001f00227802 */ /* 0x000fe20000000f00 */
[----:B------:R-:W-:Y:S01]  /*1ff50*/  IMAD.MOV.U32 R2, RZ, RZ, R0 ;  /* 0x000000ffff027224 */ /* 0x000fe200078e0000 */
[----:B------:R-:W-:Y:S02]  /*1ff60*/  MOV R184, 0xffffffff ;  /* 0xffffffff00b87802 */ /* 0x000fe40000000f00 */
[----:B------:R-:W-:Y:S02]  /*1ff70*/  MOV R3, 0x1ff90 ;  /* 0x0001ff9000037802 */ /* 0x000fe40000000f00 */
[----:B-1----:R-:W-:Y:S05]  /*1ff80*/  CALL.REL.NOINC `($__internal_91_$__cuda_sm70_shflsync_idx_p) ;  /* 0x0000847000007944 */ /* 0x002fea0003c00000 */
[----:B------:R-:W-:Y:S01]  /*1ff90*/  IMAD.MOV.U32 R8, RZ, RZ, R185 ;  /* 0x000000ffff087224 */ /* 0x000fe200078e00b9 */
[----:B------:R-:W-:Y:S01]  /*1ffa0*/  MOV R35, R7 ;  /* 0x0000000700237202 */ /* 0x000fe20000000f00 */
[----:B------:R-:W-:Y:S01]  /*1ffb0*/  IMAD.MOV.U32 R2, RZ, RZ, R0 ;  /* 0x000000ffff027224 */ /* 0x000fe200078e0000 */
[----:B------:R-:W-:Y:S01]  /*1ffc0*/  MOV R34, 0x1f ;  /* 0x0000001f00227802 */ /* 0x000fe20000000f00 */
[----:B------:R-:W-:Y:S01]  /*1ffd0*/  IMAD.MOV.U32 R184, RZ, RZ, -0x1 ;  /* 0xffffffffffb87424 */ /* 0x000fe200078e00ff */
[----:B------:R-:W-:-:S02]  /*1ffe0*/  MOV R3, 0x20000 ;  /* 0x0002000000037802 */ /* 0x000fc40000000f00 */
[----:B------:R-:W-:Y:S05]  /*1fff0*/  CALL.REL.NOINC `($__internal_91_$__cuda_sm70_shflsync_idx_p) ;  /* 0x0000840000007944 */ /* 0x000fea0003c00000 */
[----:B------:R-:W-:Y:S01]  /*20000*/  MOV R7, R185 ;  /* 0x000000b900077202 */ /* 0x000fe20000000f00 */
[----:B------:R-:W-:Y:S05]  /*20010*/  BRA `(.L_x_5616) ;  /* 0xffffbf6000007947 */ /* 0x000fea000383ffff */
.L_x_5556:
[----:B------:R-:W-:Y:S01]  /*20020*/  IMAD.MOV.U32 R35, RZ, RZ, R4 ;  /* 0x000000ffff237224 */ /* 0x000fe200078e0004 */
[----:B------:R-:W-:Y:S01]  /*20030*/  MOV R34, 0x1f ;  /* 0x0000001f00227802 */ /* 0x000fe20000000f00 */
[----:B------:R-:W-:Y:S01]  /*20040*/  IMAD.MOV.U32 R2, RZ, RZ, R0 ;  /* 0x000000ffff027224 */ /* 0x000fe200078e0000 */
[----:B------:R-:W-:-:S02]  /*20050*/  MOV R184, 0xffffffff ;  /* 0xffffffff00b87802 */ /* 0x000fc40000000f00 */
[----:B------:R-:W-:Y:S02]  /*20060*/  MOV R3, 0x20080 ;  /* 0x0002008000037802 */ /* 0x000fe40000000f00 */
[----:B-1-34-:R-:W-:Y:S05]  /*20070*/  CALL.REL.NOINC `($__internal_91_$__cuda_sm70_shflsync_idx_p) ;  /* 0x0000838000007944 */ /* 0x01afea0003c00000 */
[----:B------:R-:W-:Y:S01]  /*20080*/  MOV R13, R185 ;  /* 0x000000b9000d7202 */ /* 0x000fe20000000f00 */
[----:B------:R-:W-:Y:S05]  /*20090*/  BRA `(.L_x_5555) ;  /* 0xffffbf4000007947 */ /* 0x000fea000383ffff */
        .type           $_ZN7cutlass13device_kernelIN5flash19enable_sm80_to_sm89INS1_16FlashAttnFwdSm80INS1_25CollectiveMainloopFwdSm80ILi8ELi2ELb0EN4cute5tupleIJNS5_1CILi128EEENS7_ILi64EEENS7_ILi192EEEEEELi192ENS_10bfloat16_tEfNS_4arch4Sm80ELb0ELb1ELb0ELb1ELb1ELb1ELb1ELb1EEENS1_21CollectiveEpilogueFwdINS6_IJS8_SA_S9_EEENS6_IJNS7_ILi1EEESI_SI_EEESC_SE_Li256ELb1ELb1ELb1ELb0EEENS1_36VarlenDynamicPersistentTileSchedulerILi128ELi64ELi256ELi256ELb1ELb1ELb0ELb1ELb0ELb1EEEEEEEEEvNT_6ParamsE$_ZZN5flash25CollectiveMainloopFwdSm80ILi8ELi2ELb0EN4cute5tupleIJNS1_1CILi128EEENS3_ILi64EEENS3_ILi192EEEEEELi192EN7cutlass10bfloat16_tEfNS8_4arch4Sm80ELb0ELb1ELb0ELb1ELb1ELb1ELb1ELb1EE3mmaINS_16FlashAttnFwdSm80ISC_NS_21CollectiveEpilogueFwdINS2_IJS4_S6_S5_EEENS2_IJNS3_ILi1EEESH_SH_EEES9_SB_Li256ELb1ELb1ELb1ELb0EEENS_36VarlenDynamicPersistentTileSchedulerILi128ELi64ELi256ELi256ELb1ELb1ELb0ELb1ELb0ELb1EEEE13SharedStorageENS1_6TensorINS1_11ArrayEngineIfLm96EEENS1_6LayoutINS2_IJNS2_IJNS3_ILi2EEESS_EEESH_NS3_ILi24EEEEEENS2_IJNS2_IJSH_SS_EEENS3_ILi0EEENS3_ILi4EEEEEEEEEENS_7SoftmaxILi2ELi0EEEEEbRKNSC_6ParamsERT0_RT1_iRKNS_16SeqlenInfoQKNewKILb1ELb1EEENS2_IJiiiiEEERT_ENKUlvE_clEv,@function
        .size           $_ZN7cutlass13device_kernelIN5flash19enable_sm80_to_sm89INS1_16FlashAttnFwdSm80INS1_25CollectiveMainloopFwdSm80ILi8ELi2ELb0EN4cute5tupleIJNS5_1CILi128EEENS7_ILi64EEENS7_ILi192EEEEEELi192ENS_10bfloat16_tEfNS_4arch4Sm80ELb0ELb1ELb0ELb1ELb1ELb1ELb1ELb1EEENS1_21CollectiveEpilogueFwdINS6_IJS8_SA_S9_EEENS6_IJNS7_ILi1EEESI_SI_EEESC_SE_Li256ELb1ELb1ELb1ELb0EEENS1_36VarlenDynamicPersistentTileSchedulerILi128ELi64ELi256ELi256ELb1ELb1ELb0ELb1ELb0ELb1EEEEEEEEEvNT_6ParamsE$_ZZN5flash25CollectiveMainloopFwdSm80ILi8ELi2ELb0EN4cute5tupleIJNS1_1CILi128EEENS3_ILi64EEENS3_ILi192EEEEEELi192EN7cutlass10bfloat16_tEfNS8_4arch4Sm80ELb0ELb1ELb0ELb1ELb1ELb1ELb1ELb1EE3mmaINS_16FlashAttnFwdSm80ISC_NS_21CollectiveEpilogueFwdINS2_IJS4_S6_S5_EEENS2_IJNS3_ILi1EEESH_SH_EEES9_SB_Li256ELb1ELb1ELb1ELb0EEENS_36VarlenDynamicPersistentTileSchedulerILi128ELi64ELi256ELi256ELb1ELb1ELb0ELb1ELb0ELb1EEEE13SharedStorageENS1_6TensorINS1_11ArrayEngineIfLm96EEENS1_6LayoutINS2_IJNS2_IJNS3_ILi2EEESS_EEESH_NS3_ILi24EEEEEENS2_IJNS2_IJSH_SS_EEENS3_ILi0EEENS3_ILi4EEEEEEEEEENS_7SoftmaxILi2ELi0EEEEEbRKNSC_6ParamsERT0_RT1_iRKNS_16SeqlenInfoQKNewKILb1ELb1EEENS2_IJiiiiEEERT_ENKUlvE_clEv,($__internal_90_$__cuda_sm70_shflsync_bfly_p - $_ZN7cutlass13device_kernelIN5flash19enable_sm80_to_sm89INS1_16FlashAttnFwdSm80INS1_25CollectiveMainloopFwdSm80ILi8ELi2ELb0EN4cute5tupleIJNS5_1CILi128EEENS7_ILi64EEENS7_ILi192EEEEEELi192ENS_10bfloat16_tEfNS_4arch4Sm80ELb0ELb1ELb0ELb1ELb1ELb1ELb1ELb1EEENS1_21CollectiveEpilogueFwdINS6_IJS8_SA_S9_EEENS6_IJNS7_ILi1EEESI_SI_EEESC_SE_Li256ELb1ELb1ELb1ELb0EEENS1_36VarlenDynamicPersistentTileSchedulerILi128ELi64ELi256ELi256ELb1ELb1ELb0ELb1ELb0ELb1EEEEEEEEEvNT_6ParamsE$_ZZN5flash25CollectiveMainloopFwdSm80ILi8ELi2ELb0EN4cute5tupleIJNS1_1CILi128EEENS3_ILi64EEENS3_ILi192EEEEEELi192EN7cutlass10bfloat16_tEfNS8_4arch4Sm80ELb0ELb1ELb0ELb1ELb1ELb1ELb1ELb1EE3mmaINS_16FlashAttnFwdSm80ISC_NS_21CollectiveEpilogueFwdINS2_IJS4_S6_S5_EEENS2_IJNS3_ILi1EEESH_SH_EEES9_SB_Li256ELb1ELb1ELb1ELb0EEENS_36VarlenDynamicPersistentTileSchedulerILi128ELi64ELi256ELi256ELb1ELb1ELb0ELb1ELb0ELb1EEEE13SharedStorageENS1_6TensorINS1_11ArrayEngineIfLm96EEENS1_6LayoutINS2_IJNS2_IJNS3_ILi2EEESS_EEESH_NS3_ILi24EEEEEENS2_IJNS2_IJSH_SS_EEENS3_ILi0EEENS3_ILi4EEEEEEEEEENS_7SoftmaxILi2ELi0EEEEEbRKNSC_6ParamsERT0_RT1_iRKNS_16SeqlenInfoQKNewKILb1ELb1EEENS2_IJiiiiEEERT_ENKUlvE_clEv)
$_ZN7cutlass13device_kernelIN5flash19enable_sm80_to_sm89INS1_16FlashAttnFwdSm80INS1_25CollectiveMainloopFwdSm80ILi8ELi2ELb0EN4cute5tupleIJNS5_1CILi128EEENS7_ILi64EEENS7_ILi192EEEEEELi192ENS_10bfloat16_tEfNS_4arch4Sm80ELb0ELb1ELb0ELb1ELb1ELb1ELb1ELb1EEENS1_21CollectiveEpilogueFwdINS6_IJS8_SA_S9_EEENS6_IJNS7_ILi1EEESI_SI_EEESC_SE_Li256ELb1ELb1ELb1ELb0EEENS1_36VarlenDynamicPersistentTileSchedulerILi128ELi64ELi256ELi256ELb1ELb1ELb0ELb1ELb0ELb1EEEEEEEEEvNT_6ParamsE$_ZZN5flash25CollectiveMainloopFwdSm80ILi8ELi2ELb0EN4cute5tupleIJNS1_1CILi128EEENS3_ILi64EEENS3_ILi192EEEEEELi192EN7cutlass10bfloat16_tEfNS8_4arch4Sm80ELb0ELb1ELb0ELb1ELb1ELb1ELb1ELb1EE3mmaINS_16FlashAttnFwdSm80ISC_NS_21CollectiveEpilogueFwdINS2_IJS4_S6_S5_EEENS2_IJNS3_ILi1EEESH_SH_EEES9_SB_Li256ELb1ELb1ELb1ELb0EEENS_36VarlenDynamicPersistentTileSchedulerILi128ELi64ELi256ELi256ELb1ELb1ELb0ELb1ELb0ELb1EEEE13SharedStorageENS1_6TensorINS1_11ArrayEngineIfLm96EEENS1_6LayoutINS2_IJNS2_IJNS3_ILi2EEESS_EEESH_NS3_ILi24EEEEEENS2_IJNS2_IJSH_SS_EEENS3_ILi0EEENS3_ILi4EEEEEEEEEENS_7SoftmaxILi2ELi0EEEEEbRKNSC_6ParamsERT0_RT1_iRKNS_16SeqlenInfoQKNewKILb1ELb1EEENS2_IJiiiiEEERT_ENKUlvE_clEv:
        /* <DEDUP_REMOVED lines=9> */
[----:B------:R-:W-:Y:S05]  /*20130*/  RET.REL.NODEC R2 `(_ZN7cutlass13device_kernelIN5flash19enable_sm80_to_sm89INS1_16FlashAttnFwdSm80INS1_25CollectiveMainloopFwdSm80ILi8ELi2ELb0EN4cute5tupleIJNS5_1CILi128EEENS7_ILi64EEENS7_ILi192EEEEEELi192ENS_10bfloat16_tEfNS_4arch4Sm80ELb0ELb1ELb0ELb1ELb1ELb1ELb1ELb1EEENS1_21CollectiveEpilogueFwdINS6_IJS8_SA_S9_EEENS6_IJNS7_ILi1EEESI_SI_EEESC_SE_Li256ELb1ELb1ELb1ELb0EEENS1_36VarlenDynamicPersistentTileSchedulerILi128ELi64ELi256ELi256ELb1ELb1ELb0ELb1ELb0ELb1EEEEEEEEEvNT_6ParamsE) ;  /* 0xfffdfec002007950 */ /* 0x000fea0003c3ffff */
.L_x_5617:
        /* <DEDUP_REMOVED lines=43> */
.L_x_5620:
[----:B------:R-:W-:Y:S05]  /*203f0*/  BSYNC B0 ;  /* 0x0000000000007941 */ /* 0x000fea0003800000 */
.L_x_5619:
        /* <DEDUP_REMOVED lines=17> */
.L_x_5669:
[----:B------:R-:W-:Y:S05]  /*20510*/  BRA.DIV ~URZ, `(.L_x_5622) ;  /* 0x000077927f007947 */ /* 0x000fea000b800000 */
[----:B------:R3:W4:Y:S04]  /*20520*/  SHFL.IDX PT, R4, R42, RZ, 0x1c1f ;  /* 0x001c1fff2a047589 */ /* 0x00072800000e0000 */
[----:B------:R3:W1:Y:S04]  /*20530*/  SHFL.IDX PT, R6, R36, RZ, 0x1c1f ;  /* 0x001c1fff24067589 */ /* 0x00066800000e0000 */
[----:B------:R3:W2:Y:S02]  /*20540*/  SHFL.IDX PT, R2, R43, RZ, 0x1c1f ;  /* 0x001c1fff2b027589 */ /* 0x0006a400000e0000 */
.L_x_5670:
        /* <DEDUP_REMOVED lines=81> */
.L_x_5624:
[----:B------:R-:W-:Y:S05]  /*20a60*/  BSYNC B0 ;  /* 0x0000000000007941 */ /* 0x000fea0003800000 */
.L_x_5623:
        /* <DEDUP_REMOVED lines=41> */
.L_x_5671:
        /* <DEDUP_REMOVED lines=79> */
.L_x_5627:
[----:B------:R-:W-:Y:S05]  /*211f0*/  BSYNC B0 ;  /* 0x0000000000007941 */ /* 0x000fea0003800000 */
.L_x_5626:
        /* <DEDUP_REMOVED lines=9> */
[----:B------:R-:W-:Y:S01]  /*21290*/  IMAD.MOV.U32 R62, RZ, RZ, 0x20 ;  /* 0x00000020ff3e7424 */ /* 0x000fe200078e00ff */
        /* <DEDUP_REMOVED lines=47> */
[----:B------:R-:W-:Y:S01]  /*21590*/  IMAD.MOV.U32 R2, RZ, RZ, R52 ;  /* 0x000000ffff027224 */ /* 0x000fe200078e0034 */
[----:B------:R-:W-:Y:S01]  /*215a0*/  SEL R62, R62, 0xffffffe0, !P1 ;  /* 0xffffffe03e3e7807 */ /* 0x000fe20004800000 */
[----:B------:R-:W-:-:S03]  /*215b0*/  IMAD.SHL.U32 R7, R49, 0x10, RZ ;  /* 0x0000001031077824 */ /* 0x000fc600078e00ff */
[----:B------:R-:W-:Y:S01]  /*215c0*/  PRMT R86, R86, 0x5410, R2 ;  /* 0x0000541056567816 */ /* 0x000fe20000000002 */
[----:B------:R-:W-:Y:S01]  /*215d0*/  IMAD.MOV.U32 R2, RZ, RZ, R43 ;  /* 0x000000ffff027224 */ /* 0x000fe200078e002b */
[----:B------:R-:W-:Y:S02]  /*215e0*/  LOP3.LUT R63, R6, 0xfffffe00, R7, 0xf8, !PT ;  /* 0xfffffe00063f7812 */ /* 0x000fe400078ef807 */
[----:B------:R-:W-:Y:S02]  /*215f0*/  PRMT R86, R4, 0x7610, R86 ;  /* 0x0000761004567816 */ /* 0x000fe40000000056 */
[----:B------:R-:W-:Y:S01]  /*21600*/  PRMT R82, R2, 0x5410, R3 ;  /* 0x0000541002527816 */ /* 0x000fe20000000003 */
        /* <DEDUP_REMOVED lines=12> */
[----:B------:R-:W-:Y:S02]  /*216d0*/  PRMT R3, R75, 0x5410, R3 ;  /* 0x000054104b037816 */ /* 0x000fe40000000003 */
[----:B------:R-:W-:Y:S02]  /*216e0*/  PRMT R2, R74, 0x5410, R2 ;  /* 0x000054104a027816 */ /* 0x000fe40000000002 */
[----:B------:R-:W-:-:S02]  /*216f0*/  SHF.R.U64 R9, R16, 0x10, R17 ;  /* 0x0000001010097819 */ /* 0x000fc40000001211 */
[C---:B------:R-:W-:Y:S01]  /*21700*/  SHF.L.U32 R28, R3.reuse, 0x10, RZ ;  /* 0x00000010031c7819 */ /* 0x040fe200000006ff */
        /* <DEDUP_REMOVED lines=39> */
.L_x_5631:
[----:B------:R-:W-:Y:S05]  /*21980*/  BSYNC B0 ;  /* 0x0000000000007941 */ /* 0x000fea0003800000 */
.L_x_5630:
        /* <DEDUP_REMOVED lines=55> */
.L_x_5633:
[----:B------:R-:W-:Y:S05]  /*21d00*/  BSYNC B0 ;  /* 0x0000000000007941 */ /* 0x000fea0003800000 */
.L_x_5632:
        /* <DEDUP_REMOVED lines=51> */
.L_x_5635:
[----:B------:R-:W-:Y:S05]  /*22040*/  BSYNC B0 ;  /* 0x0000000000007941 */ /* 0x000fea0003800000 */
.L_x_5634:
        /* <DEDUP_REMOVED lines=56> */
.L_x_5637:
[----:B------:R-:W-:Y:S05]  /*223d0*/  BSYNC B0 ;  /* 0x0000000000007941 */ /* 0x000fea0003800000 */
.L_x_5636:
        /* <DEDUP_REMOVED lines=51> */
.L_x_5639:
[----:B------:R-:W-:Y:S05]  /*22710*/  BSYNC B0 ;  /* 0x0000000000007941 */ /* 0x000fea0003800000 */
.L_x_5638:
        /* <DEDUP_REMOVED lines=55> */
.L_x_5629:
[----:B------:R-:W-:Y:S05]  /*22a90*/  BSYNC B1 ;  /* 0x0000000000017941 */ /* 0x000fea0003800000 */
.L_x_5628:
[----:B-1----:R-:W-:Y:S01]  /*22aa0*/  IADD3 R2, R69, 0x40, RZ ;  /* 0x0000004045027810 */ /* 0x002fe20007ffe0ff */
[----:B------:R-:W-:-:S03]  /*22ab0*/  IMAD.MOV.U32 R3, RZ, RZ, 0x0 ;  /* 0x00000000ff037424 */ /* 0x000fc600078e00ff */
[----:B------:R-:W-:Y:S01]  /*22ac0*/  ISETP.GE.AND P0, PT, R2, R68, PT ;  /* 0x000000440200720c */ /* 0x000fe20003f06270 */
[----:B------:R-:W-:-:S12]  /*22ad0*/  IMAD.MOV.U32 R2, RZ, RZ, R116 ;  /* 0x000000ffff027224 */ /* 0x000fd800078e0074 */
[----:B------:R-:W-:Y:S05]  /*22ae0*/  @P0 RET.REL.NODEC R2 `(_ZN7cutlass13device_kernelIN5flash19enable_sm80_to_sm89INS1_16FlashAttnFwdSm80INS1_25CollectiveMainloopFwdSm80ILi8ELi2ELb0EN4cute5tupleIJNS5_1CILi128EEENS7_ILi64EEENS7_ILi192EEEEEELi192ENS_10bfloat16_tEfNS_4arch4Sm80ELb0ELb1ELb0ELb1ELb1ELb1ELb1ELb1EEENS1_21CollectiveEpilogueFwdINS6_IJS8_SA_S9_EEENS6_IJNS7_ILi1EEESI_SI_EEESC_SE_Li256ELb1ELb1ELb1ELb0EEENS1_36VarlenDynamicPersistentTileSchedulerILi128ELi64ELi256ELi256ELb1ELb1ELb0ELb1ELb0ELb1EEEEEEEEEvNT_6ParamsE) ;  /* 0xfffdd51002000950 */ /* 0x000fea0003c3ffff */
        /* <DEDUP_REMOVED lines=50> */
.L_x_5641:
[----:B------:R-:W-:Y:S05]  /*22e10*/  BSYNC B0 ;  /* 0x0000000000007941 */ /* 0x000fea0003800000 */
.L_x_5640:
        /* <DEDUP_REMOVED lines=56> */
.L_x_5643:
[----:B------:R-:W-:Y:S05]  /*231a0*/  BSYNC B0 ;  /* 0x0000000000007941 */ /* 0x000fea0003800000 */
.L_x_5642:
        /* <DEDUP_REMOVED lines=51> */
.L_x_5645:
[----:B------:R-:W-:Y:S05]  /*234e0*/  BSYNC B0 ;  /* 0x0000000000007941 */ /* 0x000fea0003800000 */
.L_x_5644:
        /* <DEDUP_REMOVED lines=56> */
.L_x_5647:
[----:B------:R-:W-:Y:S05]  /*23870*/  BSYNC B0 ;  /* 0x0000000000007941 */ /* 0x000fea0003800000 */
.L_x_5646:
        /* <DEDUP_REMOVED lines=51> */
.L_x_5649:
[----:B------:R-:W-:Y:S05]  /*23bb0*/  BSYNC B0 ;  /* 0x0000000000007941 */ /* 0x000fea0003800000 */
.L_x_5648:
[----:B------:R-:W-:Y:S01]  /*23bc0*/  IADD3 R0, R0, 0x50, RZ ;  /* 0x0000005000007810 */ /* 0x000fe20007ffe0ff */
[----:B------:R-:W-:Y:S02]  /*23bd0*/  IMAD.MOV.U32 R2, RZ, RZ, R116 ;  /* 0x000000ffff027224 */ /* 0x000fe400078e0074 */
[----:B------:R-:W-:Y:S01]  /*23be0*/  IMAD.MOV.U32 R3, RZ, RZ, 0x0 ;  /* 0x00000000ff037424 */ /* 0x000fe200078e00ff */
[----:B------:R-:W-:-:S13]  /*23bf0*/  ISETP.GE.AND P0, PT, R0, R29, PT ;  /* 0x0000001d0000720c */ /* 0x000fda0003f06270 */
[----:B------:R-:W-:Y:S05]  /*23c00*/  @P0 RET.REL.NODEC R2 `(_ZN7cutlass13device_kernelIN5flash19enable_sm80_to_sm89INS1_16FlashAttnFwdSm80INS1_25CollectiveMainloopFwdSm80ILi8ELi2ELb0EN4cute5tupleIJNS5_1CILi128EEENS7_ILi64EEENS7_ILi192EEEEEELi192ENS_10bfloat16_tEfNS_4arch4Sm80ELb0ELb1ELb0ELb1ELb1ELb1ELb1ELb1EEENS1_21CollectiveEpilogueFwdINS6_IJS8_SA_S9_EEENS6_IJNS7_ILi1EEESI_SI_EEESC_SE_Li256ELb1ELb1ELb1ELb0EEENS1_36VarlenDynamicPersistentTileSchedulerILi128ELi64ELi256ELi256ELb1ELb1ELb0ELb1ELb0ELb1EEEEEEEEEvNT_6ParamsE) ;  /* 0xfffdc3f002000950 */ /* 0x000fea0003c3ffff */
        /* <DEDUP_REMOVED lines=54> */
[----:B------:R-:W-:Y:S05]  /*23f70*/  RET.REL.NODEC R2 `(_ZN7cutlass13device_kernelIN5flash19enable_sm80_to_sm89INS1_16FlashAttnFwdSm80INS1_25CollectiveMainloopFwdSm80ILi8ELi2ELb0EN4cute5tupleIJNS5_1CILi128EEENS7_ILi64EEENS7_ILi192EEEEEELi192ENS_10bfloat16_tEfNS_4arch4Sm80ELb0ELb1ELb0ELb1ELb1ELb1ELb1ELb1EEENS1_21CollectiveEpilogueFwdINS6_IJS8_SA_S9_EEENS6_IJNS7_ILi1EEESI_SI_EEESC_SE_Li256ELb1ELb1ELb1ELb0EEENS1_36VarlenDynamicPersistentTileSchedulerILi128ELi64ELi256ELi256ELb1ELb1ELb0ELb1ELb0ELb1EEEEEEEEEvNT_6ParamsE) ;  /* 0xfffdc08002007950 */ /* 0x000fea0003c3ffff */
.L_x_5618:
        /* <DEDUP_REMOVED lines=8> */
.L_x_5651:
[----:B------:R-:W-:Y:S05]  /*24000*/  BSYNC B0 ;  /* 0x0000000000007941 */ /* 0x000fea0003800000 */
.L_x_5650:
        /* <DEDUP_REMOVED lines=18> */
.L_x_5672:
[----:B------:R-:W-:Y:S05]  /*24130*/  BRA.DIV ~URZ, `(.L_x_5653) ;  /* 0x00003f227f007947 */ /* 0x000fea000b800000 */
[----:B------:R3:W4:Y:S01]  /*24140*/  SHFL.IDX PT, R8, R25, RZ, 0x1c1f ;  /* 0x001c1fff19087589 */ /* 0x00072200000e0000 */
[----:B--2---:R-:W-:-:S03]  /*24150*/  MOV R9, R0 ;  /* 0x0000000000097202 */ /* 0x004fc60000000f00 */
[----:B------:R3:W2:Y:S04]  /*24160*/  SHFL.IDX PT, R16, R22, RZ, 0x1c1f ;  /* 0x001c1fff16107589 */ /* 0x0006a800000e0000 */
[----:B------:R3:W1:Y:S02]  /*24170*/  SHFL.IDX PT, R2, R30, RZ, 0x1c1f ;  /* 0x001c1fff1e027589 */ /* 0x00066400000e0000 */
.L_x_5673:
        /* <DEDUP_REMOVED lines=18> */
[C---:B------:R-:W-:Y:S01]  /*242a0*/  ISETP.GE.AND P0, PT, R68.reuse, R29, PT ;  /* 0x0000001d4400720c */ /* 0x040fe20003f06270 */
[----:B------:R-:W-:Y:S01]  /*242b0*/  CS2R R14, SRZ ;  /* 0x00000000000e7805 */ /* 0x000fe2000001ff00 */
[----:B------:R-:W-:Y:S01]  /*242c0*/  CS2R R12, SRZ ;  /* 0x00000000000c7805 */ /* 0x000fe2000001ff00 */
[----:B------:R-:W-:Y:S01]  /*242d0*/  CS2R R6, SRZ ;  /* 0x0000000000067805 */ /* 0x000fe2000001ff00 */
[----:B------:R-:W-:Y:S01]  /*242e0*/  CS2R R4, SRZ ;  /* 0x0000000000047805 */ /* 0x000fe2000001ff00 */
[C---:B------:R-:W-:Y:S01]  /*242f0*/  IADD3 R20, R68.reuse, 0x20, RZ ;  /* 0x0000002044147810 */ /* 0x040fe20007ffe0ff */
[----:B------:R-:W-:Y:S01]  /*24300*/  ULDC.64 UR4, c[0x0][0x118] ;  /* 0x0000460000047ab9 */ /* 0x000fe20000000a00 */
[----:B------:R-:W-:-:S06]  /*24310*/  IADD3 R21, R68, 0x40, RZ ;  /* 0x0000004044157810 */ /* 0x000fcc0007ffe0ff */
[----:B----4-:R-:W-:-:S04]  /*24320*/  @!P0 IMAD.WIDE R18, R68, 0x2, R8 ;  /* 0x0000000244128825 */ /* 0x010fc800078e0208 */
[----:B-1----:R-:W-:Y:S01]  /*24330*/  @!P0 IMAD.WIDE R16, R68, 0x2, R2 ;  /* 0x0000000244108825 */ /* 0x002fe200078e0202 */
[----:B------:R1:W5:Y:S01]  /*24340*/  @!P0 LD.E.128 R12, [R18.64] ;  /* 0x00000004120c8980 */ /* 0x000362000c101d00 */
[----:B------:R-:W-:-:S03]  /*24350*/  ISETP.GE.AND P1, PT, R20, R29, PT ;  /* 0x0000001d1400720c */ /* 0x000fc60003f26270 */
        /* <DEDUP_REMOVED lines=13> */
[----:B--2---:R-:W-:-:S03]  /*24430*/  @!P1 SHF.R.S32.HI R16, RZ, 0x1f, R20 ;  /* 0x0000001fff109819 */ /* 0x004fc60000011414 */
[----:B-1----:R-:W-:Y:S01]  /*24440*/  @!P0 IMAD.WIDE R18, R0, 0x2, R8 ;  /* 0x0000000200128825 */ /* 0x002fe200078e0208 */
[----:B------:R-:W-:-:S04]  /*24450*/  @!P1 LEA.HI R16, R16, R20, RZ, 0x3 ;  /* 0x0000001410109211 */ /* 0x000fc800078f18ff */
[----:B------:R1:W5:Y:S01]  /*24460*/  @!P0 LD.E.128 R52, [R18.64] ;  /* 0x0000000412348980 */ /* 0x000362000c101d00 */
[----:B------:R-:W-:-:S05]  /*24470*/  @!P1 LOP3.LUT R16, R16, 0xfffffff8, RZ, 0xc0, !PT ;  /* 0xfffffff810109812 */ /* 0x000fca00078ec0ff */
[----:B------:R-:W-:-:S04]  /*24480*/  @!P1 IMAD.WIDE R20, R16, 0x2, R8 ;  /* 0x0000000210149825 */ /* 0x000fc800078e0208 */
[--C-:B------:R-:W-:Y:S01]  /*24490*/  @!P1 IMAD.WIDE R8, R16, 0x2, R2.reuse ;  /* 0x0000000210089825 */ /* 0x100fe200078e0202 */
[----:B------:R1:W5:Y:S03]  /*244a0*/  @!P1 LD.E.128 R40, [R20.64] ;  /* 0x0000000414289980 */ /* 0x000366000c101d00 */
[----:B------:R-:W-:Y:S01]  /*244b0*/  @!P0 IMAD.WIDE R2, R0, 0x2, R2 ;  /* 0x0000000200028825 */ /* 0x000fe200078e0202 */
[----:B------:R1:W5:Y:S04]  /*244c0*/  @!P1 LD.E.128 R44, [R8.64] ;  /* 0x00000004082c9980 */ /* 0x000368000c101d00 */
[----:B------:R1:W5:Y:S02]  /*244d0*/  @!P0 LD.E.128 R56, [R2.64] ;  /* 0x0000000402388980 */ /* 0x000364000c101d00 */
.L_x_5655:
[----:B------:R-:W-:Y:S05]  /*244e0*/  BSYNC B0 ;  /* 0x0000000000007941 */ /* 0x000fea0003800000 */
.L_x_5654:
[----:B-1--45:R-:W-:Y:S01]  /*244f0*/  IMAD.MOV.U32 R8, RZ, RZ, R54 ;  /* 0x000000ffff087224 */ /* 0x032fe200078e0036 */
[----:B------:R-:W-:Y:S01]  /*24500*/  MOV R0, R53 ;  /* 0x0000003500007202 */ /* 0x000fe20000000f00 */
        /* <DEDUP_REMOVED lines=40> */
.L_x_5674:
        /* <DEDUP_REMOVED lines=24> */
[----:B--2-4-:R-:W-:-:S04]  /*24910*/  @!P0 IMAD.WIDE R18, R68, 0x2, R8 ;  /* 0x0000000244128825 */ /* 0x014fc800078e0208 */
        /* <DEDUP_REMOVED lines=27> */
.L_x_5658:
[----:B------:R-:W-:Y:S05]  /*24ad0*/  BSYNC B0 ;  /* 0x0000000000007941 */ /* 0x000fea0003800000 */
.L_x_5657:
[----:B-1----:R-:W3:Y:S01]  /*24ae0*/  LDL.64 R2, [R27+0x20] ;  /* 0x000020001b027983 */ /* 0x002ee20000100a00 */
[----:B------:R-:W-:-:S04]  /*24af0*/  DEPBAR.LE SB0, 0x3 ;  /* 0x000080c00000791a */ /* 0x000fc80000000000 */
[----:B--2-4-:R-:W2:Y:S01]  /*24b00*/  LDL.64 R8, [R27+0x28] ;  /* 0x000028001b087983 */ /* 0x014ea20000100a00 */
[----:B------:R-:W-:Y:S01]  /*24b10*/  WARPSYNC 0xffffffff ;  /* 0xffffffff00007948 */ /* 0x000fe20003800000 */
[----:B------:R-:W-:Y:S02]  /*24b20*/  ULDC.64 UR4, c[0x0][0x118] ;  /* 0x0000460000047ab9 */ /* 0x000fe40000000a00 */
[----:B------:R-:W-:Y:S01]  /*24b30*/  BAR.SYNC.DEFER_BLOCKING 0x0 ;  /* 0x0000000000007b1d */ /* 0x000fe20000010000 */
[----:B-----5:R-:W-:-:S05]  /*24b40*/  MOV R0, R85 ;  /* 0x0000005500007202 */ /* 0x020fca0000000f00 */
[----:B---3--:R1:W3:Y:S04]  /*24b50*/  LD.E R16, [R2.64] ;  /* 0x0000000402107980 */ /* 0x0082e8000c101900 */
[----:B--2---:R2:W5:Y:S01]  /*24b60*/  LD.E.64 R50, [R8.64] ;  /* 0x0000000408327980 */ /* 0x004562000c101b00 */
[----:B------:R-:W-:Y:S01]  /*24b70*/  BSSY B1, `(.L_x_5659) ;  /* 0x0000194000017945 */ /* 0x000fe20003800000 */
        /* <DEDUP_REMOVED lines=64> */
[--C-:B------:R-:W-:Y:S02]  /*24f80*/  SHF.R.U64 R4, R4, 0x10, R5.reuse ;  /* 0x0000001004047819 */ /* 0x100fe40000001205 */
[----:B------:R-:W-:Y:S02]  /*24f90*/  SHF.R.U32.HI R3, RZ, 0x10, R5 ;  /* 0x00000010ff037819 */ /* 0x000fe40000011605 */
[--C-:B------:R-:W-:Y:S02]  /*24fa0*/  SHF.R.U64 R5, R6, 0x10, R7.reuse ;  /* 0x0000001006057819 */ /* 0x100fe40000001207 */
[----:B------:R-:W-:Y:S02]  /*24fb0*/  SHF.R.U32.HI R6, RZ, 0x10, R7 ;  /* 0x00000010ff067819 */ /* 0x000fe40000011607 */
[----:B------:R-:W-:Y:S02]  /*24fc0*/  SHF.R.U64 R8, R12, 0x10, R13 ;  /* 0x000000100c087819 */ /* 0x000fe4000000120d */
[----:B------:R-:W-:-:S02]  /*24fd0*/  PRMT R27, R26, 0x5432, R4 ;  /* 0x000054321a1b7816 */ /* 0x000fc40000000004 */
[C---:B------:R-:W-:Y:S02]  /*24fe0*/  PRMT R25, R33.reuse, 0x5432, R5 ;  /* 0x0000543221197816 */ /* 0x040fe40000000005 */
[----:B------:R-:W-:Y:S02]  /*24ff0*/  PRMT R24, R33, 0x5410, R6 ;  /* 0x0000541021187816 */ /* 0x000fe40000000006 */
[--C-:B------:R-:W-:Y:S02]  /*25000*/  SHF.R.U64 R9, R14, 0x10, R15.reuse ;  /* 0x000000100e097819 */ /* 0x100fe4000000120f */
[----:B------:R-:W-:Y:S02]  /*25010*/  SHF.R.U32.HI R2, RZ, 0x10, R15 ;  /* 0x00000010ff027819 */ /* 0x000fe4000001160f */
[----:B------:R-:W-:Y:S02]  /*25020*/  PRMT R32, R32, 0x5410, R8 ;  /* 0x0000541020207816 */ /* 0x000fe40000000008 */
[----:B------:R-:W-:-:S02]  /*25030*/  SHF.R.U32.HI R0, RZ, 0x10, R13 ;  /* 0x00000010ff007819 */ /* 0x000fc4000001160d */
[----:B------:R-:W-:Y:S02]  /*25040*/  PRMT R26, R26, 0x5410, R3 ;  /* 0x000054101a1a7816 */ /* 0x000fe40000000003 */
[----:B------:R-:W-:Y:S02]  /*25050*/  PRMT R31, R31, 0x5410, R0 ;  /* 0x000054101f1f7816 */ /* 0x000fe40000000000 */
[C---:B------:R-:W-:Y:S02]  /*25060*/  PRMT R30, R70.reuse, 0x5432, R9 ;  /* 0x00005432461e7816 */ /* 0x040fe40000000009 */
[----:B------:R-:W-:Y:S01]  /*25070*/  PRMT R28, R70, 0x5410, R2 ;  /* 0x00005410461c7816 */ /* 0x000fe20000000002 */
[C---:B--2---:R-:W-:Y:S01]  /*25080*/  IMAD.U32 R34, R20.reuse, 0x10000, RZ ;  /* 0x0001000014227824 */ /* 0x044fe200078e00ff */
[----:B------:R-:W-:Y:S01]  /*25090*/  LOP3.LUT R33, R20, 0xffff0000, RZ, 0xc0, !PT ;  /* 0xffff000014217812 */ /* 0x000fe200078ec0ff */
[C---:B------:R-:W-:Y:S01]  /*250a0*/  IMAD.U32 R20, R21.reuse, 0x10000, RZ ;  /* 0x0001000015147824 */ /* 0x040fe200078e00ff */
[----:B------:R-:W-:Y:S01]  /*250b0*/  LOP3.LUT R15, R21, 0xffff0000, RZ, 0xc0, !PT ;  /* 0xffff0000150f7812 */ /* 0x000fe200078ec0ff */
[----:B------:R-:W-:Y:S01]  /*250c0*/  IMAD.U32 R12, R23, 0x10000, RZ ;  /* 0x00010000170c7824 */ /* 0x000fe200078e00ff */
[----:B------:R-:W-:Y:S01]  /*250d0*/  SHF.L.U32 R21, R27, 0x10, RZ ;  /* 0x000000101b157819 */ /* 0x000fe200000006ff */
[----:B------:R-:W-:Y:S01]  /*250e0*/  IMAD.U32 R14, R22, 0x10000, RZ ;  /* 0x00010000160e7824 */ /* 0x000fe200078e00ff */
[----:B------:R-:W-:Y:S01]  /*250f0*/  LOP3.LUT R9, R23, 0xffff0000, RZ, 0xc0, !PT ;  /* 0xffff000017097812 */ /* 0x000fe200078ec0ff */
[C---:B---3--:R-:W-:Y:S01]  /*25100*/  IMAD.U32 R8, R16.reuse, 0x10000, RZ ;  /* 0x0001000010087824 */ /* 0x048fe200078e00ff */
[----:B------:R-:W-:Y:S01]  /*25110*/  LOP3.LUT R7, R16, 0xffff0000, RZ, 0xc0, !PT ;  /* 0xffff000010077812 */ /* 0x000fe200078ec0ff */
[C---:B------:R-:W-:Y:S01]  /*25120*/  IMAD.U32 R6, R17.reuse, 0x10000, RZ ;  /* 0x0001000011067824 */ /* 0x040fe200078e00ff */
[----:B------:R-:W-:Y:S01]  /*25130*/  LOP3.LUT R5, R17, 0xffff0000, RZ, 0xc0, !PT ;  /* 0xffff000011057812 */ /* 0x000fe200078ec0ff */
[----:B------:R-:W-:Y:S01]  /*25140*/  IMAD.U32 R17, R32, 0x10000, RZ ;  /* 0x0001000020117824 */ /* 0x000fe200078e00ff */
[----:B------:R-:W-:Y:S01]  /*25150*/  LOP3.LUT R23, R27, 0xffff0000, RZ, 0xc0, !PT ;  /* 0xffff00001b177812 */ /* 0x000fe200078ec0ff */
[----:B------:R-:W-:Y:S01]  /*25160*/  FMUL.FTZ R16, R8, R21 ;  /* 0x0000001508107220 */ /* 0x000fe20000410000 */
[----:B------:R-:W-:Y:S01]  /*25170*/  LOP3.LUT R3, R18, 0xffff0000, RZ, 0xc0, !PT ;  /* 0xffff000012037812 */ /* 0x000fe200078ec0ff */
[-C--:B------:R-:W-:Y:S01]  /*25180*/  FMUL.FTZ R8, R8, R17.reuse ;  /* 0x0000001108087220 */ /* 0x080fe20000410000 */
[C---:B------:R-:W-:Y:S01]  /*25190*/  LOP3.LUT R0, R19.reuse, 0xffff0000, RZ, 0xc0, !PT ;  /* 0xffff000013007812 */ /* 0x040fe200078ec0ff */
[----:B------:R-:W-:Y:S01]  /*251a0*/  FFMA.FTZ R35, R34, R17, -R16 ;  /* 0x0000001122237223 */ /* 0x000fe20000010810 */
[----:B------:R-:W-:Y:S01]  /*251b0*/  LOP3.LUT R17, R32, 0xffff0000, RZ, 0xc0, !PT ;  /* 0xffff000020117812 */ /* 0x000fe200078ec0ff */
[----:B------:R-:W-:Y:S01]  /*251c0*/  IMAD.U32 R4, R18, 0x10000, RZ ;  /* 0x0001000012047824 */ /* 0x000fe200078e00ff */
[----:B------:R-:W-:Y:S01]  /*251d0*/  LOP3.LUT R32, R26, 0xffff0000, RZ, 0xc0, !PT ;  /* 0xffff00001a207812 */ /* 0x000fe200078ec0ff */
[----:B------:R-:W-:Y:S01]  /*251e0*/  IMAD.U32 R2, R19, 0x10000, RZ ;  /* 0x0001000013027824 */ /* 0x000fe200078e00ff */
[----:B------:R-:W-:Y:S01]  /*251f0*/  LOP3.LUT R13, R22, 0xffff0000, RZ, 0xc0, !PT ;  /* 0xffff0000160d7812 */ /* 0x000fe200078ec0ff */
[----:B------:R-:W-:-:S02]  /*25200*/  IMAD.U32 R18, R26, 0x10000, RZ ;  /* 0x000100001a127824 */ /* 0x000fc400078e00ff */
[----:B------:R-:W-:Y:S02]  /*25210*/  IMAD.U32 R19, R31, 0x10000, RZ ;  /* 0x000100001f137824 */ /* 0x000fe400078e00ff */
[----:B------:R-:W-:Y:S02]  /*25220*/  FFMA.FTZ R27, R34, R21, R8 ;  /* 0x00000015221b7223 */ /* 0x000fe40000010008 */
[C---:B------:R-:W-:Y:S02]  /*25230*/  FMUL.FTZ R16, R7.reuse, R23 ;  /* 0x0000001707107220 */ /* 0x040fe40000410000 */
[----:B------:R-:W-:Y:S02]  /*25240*/  FMUL.FTZ R8, R7, R17 ;  /* 0x0000001107087220 */ /* 0x000fe40000410000 */
[C---:B------:R-:W-:Y:S02]  /*25250*/  FMUL.FTZ R7, R6.reuse, R18 ;  /* 0x0000001206077220 */ /* 0x040fe40000410000 */
[----:B------:R-:W-:-:S02]  /*25260*/  FMUL.FTZ R6, R6, R19 ;  /* 0x0000001306067220 */ /* 0x000fc40000410000 */
[----:B------:R-:W-:Y:S01]  /*25270*/  FFMA.FTZ R19, R20, R19, -R7 ;  /* 0x0000001314137223 */ /* 0x000fe20000010807 */
[----:B------:R-:W-:Y:S01]  /*25280*/  LOP3.LUT R7, R31, 0xffff0000, RZ, 0xc0, !PT ;  /* 0xffff00001f077812 */ /* 0x000fe200078ec0ff */
[----:B------:R-:W-:Y:S01]  /*25290*/  FFMA.FTZ R22, R33, R17, -R16 ;  /* 0x0000001121167223 */ /* 0x000fe20000010810 */
[----:B------:R-:W-:Y:S01]  /*252a0*/  SHF.L.U32 R16, R30, 0x10, RZ ;  /* 0x000000101e107819 */ /* 0x000fe200000006ff */
[----:B------:R-:W-:Y:S02]  /*252b0*/  FFMA.FTZ R18, R20, R18, R6 ;  /* 0x0000001214127223 */ /* 0x000fe40000010006 */
[----:B------:R-:W-:Y:S02]  /*252c0*/  FMUL.FTZ R6, R5, R32 ;  /* 0x0000002005067220 */ /* 0x000fe40000410000 */
[C---:B------:R-:W-:Y:S01]  /*252d0*/  IMAD.U32 R20, R25.reuse, 0x10000, RZ ;  /* 0x0001000019147824 */ /* 0x040fe200078e00ff */
[----:B------:R-:W-:Y:S01]  /*252e0*/  LOP3.LUT R25, R25, 0xffff0000, RZ, 0xc0, !PT ;  /* 0xffff000019197812 */ /* 0x000fe200078ec0ff */
[----:B------:R-:W-:Y:S01]  /*252f0*/  FFMA.FTZ R21, R33, R23, R8 ;  /* 0x0000001721157223 */ /* 0x000fe20000010008 */
[----:B------:R-:W-:Y:S01]  /*25300*/  LOP3.LUT R23, R24, 0xffff0000, RZ, 0xc0, !PT ;  /* 0xffff000018177812 */ /* 0x000fe200078ec0ff */
[----:B------:R-:W-:-:S02]  /*25310*/  FFMA.FTZ R17, R15, R7, -R6 ;  /* 0x000000070f117223 */ /* 0x000fc40000010806 */
[----:B------:R-:W-:Y:S02]  /*25320*/  IMAD.U32 R26, R24, 0x10000, RZ ;  /* 0x00010000181a7824 */ /* 0x000fe400078e00ff */
[----:B------:R-:W-:Y:S02]  /*25330*/  FMUL.FTZ R5, R5, R7 ;  /* 0x0000000705057220 */ /* 0x000fe40000410000 */
[----:B------:R-:W-:Y:S02]  /*25340*/  IMAD.U32 R8, R28, 0x10000, RZ ;  /* 0x000100001c087824 */ /* 0x000fe400078e00ff */
[C---:B------:R-:W-:Y:S02]  /*25350*/  FMUL.FTZ R6, R4.reuse, R16 ;  /* 0x0000001004067220 */ /* 0x040fe40000410000 */
[----:B------:R-:W-:Y:S02]  /*25360*/  FMUL.FTZ R7, R4, R20 ;  /* 0x0000001404077220 */ /* 0x000fe40000410000 */
[----:B------:R-:W-:-:S02]  /*25370*/  FMUL.FTZ R4, R2, R26 ;  /* 0x0000001a02047220 */ /* 0x000fc40000410000 */
[----:B------:R-:W-:Y:S01]  /*25380*/  FFMA.FTZ R6, R14, R20, R6 ;  /* 0x000000140e067223 */ /* 0x000fe20000010006 */
[----:B------:R-:W-:Y:S01]  /*25390*/  LOP3.LUT R20, R30, 0xffff0000, RZ, 0xc0, !PT ;  /* 0xffff00001e147812 */ /* 0x000fe200078ec0ff */
[----:B------:R-:W-:Y:S02]  /*253a0*/  FMUL.FTZ R2, R2, R8 ;  /* 0x0000000802027220 */ /* 0x000fe40000410000 */
[----:B------:R-:W-:Y:S01]  /*253b0*/  FFMA.FTZ R16, R14, R16, -R7 ;  /* 0x000000100e107223 */ /* 0x000fe20000010807 */
[----:B------:R-:W-:Y:S01]  /*253c0*/  LOP3.LUT R14, R28, 0xffff0000, RZ, 0xc0, !PT ;  /* 0xffff00001c0e7812 */ /* 0x000fe200078ec0ff */
[----:B------:R-:W-:Y:S02]  /*253d0*/  FFMA.FTZ R5, R15, R32, R5 ;  /* 0x000000200f057223 */ /* 0x000fe40000010005 */
[C---:B------:R-:W-:Y:S02]  /*253e0*/  FFMA.FTZ R15, R12.reuse, R8, -R4 ;  /* 0x000000080c0f7223 */ /* 0x040fe40000010804 */
[----:B------:R-:W-:Y:S01]  /*253f0*/  FFMA.FTZ R8, R12, R26, R2 ;  /* 0x0000001a0c087223 */ /* 0x000fe20000010002 */
[----:B------:R-:W-:Y:S01]  /*25400*/  F2FP.BF16.PACK_AB R12, R22, R35 ;  /* 0x00000023160c723e */ /* 0x000fe200000010ff */
[----:B------:R-:W-:Y:S01]  /*25410*/  FMUL.FTZ R2, R3, R25 ;  /* 0x0000001903027220 */ /* 0x000fe20000410000 */
[----:B------:R-:W-:Y:S01]  /*25420*/  F2FP.BF16.PACK_AB R5, R5, R18 ;  /* 0x000000120505723e */ /* 0x000fe200000010ff */
[----:B------:R-:W-:-:S02]  /*25430*/  FMUL.FTZ R3, R3, R20 ;  /* 0x0000001403037220 */ /* 0x000fc40000410000 */
[C---:B------:R-:W-:Y:S02]  /*25440*/  FMUL.FTZ R7, R0.reuse, R23 ;  /* 0x0000001700077220 */ /* 0x040fe40000410000 */
[----:B------:R-:W-:Y:S02]  /*25450*/  FMUL.FTZ R4, R0, R14 ;  /* 0x0000000e00047220 */ /* 0x000fe40000410000 */
[C---:B------:R-:W-:Y:S02]  /*25460*/  FFMA.FTZ R2, R13.reuse, R20, -R2 ;  /* 0x000000140d027223 */ /* 0x040fe40000010802 */
[----:B------:R-:W-:Y:S01]  /*25470*/  FFMA.FTZ R0, R13, R25, R3 ;  /* 0x000000190d007223 */ /* 0x000fe20000010003 */
[----:B------:R-:W-:Y:S01]  /*25480*/  F2FP.BF16.PACK_AB R13, R17, R19 ;  /* 0x00000013110d723e */ /* 0x000fe200000010ff */
[C---:B------:R-:W-:Y:S01]  /*25490*/  FFMA.FTZ R7, R9.reuse, R14, -R7 ;  /* 0x0000000e09077223 */ /* 0x040fe20000010807 */
        /* <DEDUP_REMOVED lines=8> */
.L_x_5662:
[----:B------:R-:W-:Y:S05]  /*25520*/  BSYNC B0 ;  /* 0x0000000000007941 */ /* 0x000fea0003800000 */
.L_x_5661:
        /* <DEDUP_REMOVED lines=77> */
[----:B------:R-:W-:Y:S02]  /*25a00*/  FFMA.FTZ R30, R25, R15, -R6 ;  /* 0x0000000f191e7223 */ /* 0x000fe40000010806 */
        /* <DEDUP_REMOVED lines=46> */
.L_x_5664:
[----:B------:R-:W-:Y:S05]  /*25cf0*/  BSYNC B0 ;  /* 0x0000000000007941 */ /* 0x000fea0003800000 */
.L_x_5663:
        /* <DEDUP_REMOVED lines=123> */
.L_x_5660:
[----:B------:R-:W-:Y:S05]  /*264b0*/  BSYNC B1 ;  /* 0x0000000000017941 */ /* 0x000fea0003800000 */
.L_x_5659:
[----:B------:R-:W-:Y:S01]  /*264c0*/  IADD3 R0, R69, 0x40, RZ ;  /* 0x0000004045007810 */ /* 0x000fe20007ffe0ff */
[----:B------:R-:W-:Y:S02]  /*264d0*/  IMAD.MOV.U32 R2, RZ, RZ, R116 ;  /* 0x000000ffff027224 */ /* 0x000fe400078e0074 */
[----:B------:R-:W-:Y:S01]  /*264e0*/  IMAD.MOV.U32 R3, RZ, RZ, 0x0 ;  /* 0x00000000ff037424 */ /* 0x000fe200078e00ff */
[----:B------:R-:W-:-:S13]  /*264f0*/  ISETP.GE.AND P0, PT, R0, R71, PT ;  /* 0x000000470000720c */ /* 0x000fda0003f06270 */
[----:B------:R-:W-:Y:S05]  /*26500*/  @P0 RET.REL.NODEC R2 `(_ZN7cutlass13device_kernelIN5flash19enable_sm80_to_sm89INS1_16FlashAttnFwdSm80INS1_25CollectiveMainloopFwdSm80ILi8ELi2ELb0EN4cute5tupleIJNS5_1CILi128EEENS7_ILi64EEENS7_ILi192EEEEEELi192ENS_10bfloat16_tEfNS_4arch4Sm80ELb0ELb1ELb0ELb1ELb1ELb1ELb1ELb1EEENS1_21CollectiveEpilogueFwdINS6_IJS8_SA_S9_EEENS6_IJNS7_ILi1EEESI_SI_EEESC_SE_Li256ELb1ELb1ELb1ELb0EEENS1_36VarlenDynamicPersistentTileSchedulerILi128ELi64ELi256ELi256ELb1ELb1ELb0ELb1ELb0ELb1EEEEEEEEEvNT_6ParamsE) ;  /* 0xfffd9af002000950 */ /* 0x000fea0003c3ffff */
        /* <DEDUP_REMOVED lines=36> */
[----:B------:R-:W-:Y:S02]  /*26750*/  PRMT R31, R98, 0x5432, R2 ;  /* 0x00005432621f7816 */ /* 0x000fe40000000002 */
[C---:B------:R-:W-:Y:S02]  /*26760*/  PRMT R28, R99.reuse, 0x5432, R8 ;  /* 0x00005432631c7816 */ /* 0x040fe40000000008 */
[----:B------:R-:W-:Y:S02]  /*26770*/  PRMT R24, R99, 0x5410, R9 ;  /* 0x0000541063187816 */ /* 0x000fe40000000009 */
[----:B------:R-:W-:-:S02]  /*26780*/  PRMT R22, R96, 0x5410, R17 ;  /* 0x0000541060167816 */ /* 0x000fc40000000011 */
[----:B------:R-:W-:Y:S02]  /*26790*/  PRMT R21, R97, 0x5432, R18 ;  /* 0x0000543261157816 */ /* 0x000fe40000000012 */
[----:B------:R-:W-:Y:S02]  /*267a0*/  SHF.R.U32.HI R3, RZ, 0x10, R61 ;  /* 0x00000010ff037819 */ /* 0x000fe4000001163d */
[----:B------:R-:W-:Y:S01]  /*267b0*/  LOP3.LUT R37, R23, 0xffff0000, RZ, 0xc0, !PT ;  /* 0xffff000017257812 */ /* 0x000fe200078ec0ff */
[----:B------:R-:W-:Y:S01]  /*267c0*/  IMAD.U32 R23, R22, 0x10000, RZ ;  /* 0x0001000016177824 */ /* 0x000fe200078e00ff */
        /* <DEDUP_REMOVED lines=34> */
[----:B------:R-:W-:Y:S02]  /*269f0*/  FMUL.FTZ R6, R8, R22 ;  /* 0x0000001608067220 */ /* 0x000fe40000410000 */
        /* <DEDUP_REMOVED lines=12> */
[C---:B------:R-:W-:Y:S02]  /*26ac0*/  FMUL.FTZ R5, R3.reuse, R25 ;  /* 0x0000001903057220 */ /* 0x040fe40000410000 */
[----:B------:R-:W-:Y:S01]  /*26ad0*/  FFMA.FTZ R19, R18, R12, -R7 ;  /* 0x0000000c12137223 */ /* 0x000fe20000010807 */
        /* <DEDUP_REMOVED lines=23> */
.L_x_5666:
[----:B------:R-:W-:Y:S05]  /*26c50*/  BSYNC B0 ;  /* 0x0000000000007941 */ /* 0x000fea0003800000 */
.L_x_5665:
        /* <DEDUP_REMOVED lines=44> */
[----:B------:R-:W-:Y:S02]  /*26f20*/  PRMT R31, R103, 0x5432, R2 ;  /* 0x00005432671f7816 */ /* 0x000fe40000000002 */
[C---:B------:R-:W-:Y:S02]  /*26f30*/  PRMT R28, R104.reuse, 0x5432, R8 ;  /* 0x00005432681c7816 */ /* 0x040fe40000000008 */
        /* <DEDUP_REMOVED lines=78> */
.L_x_5668:
[----:B------:R-:W-:Y:S05]  /*27420*/  BSYNC B0 ;  /* 0x0000000000007941 */ /* 0x000fea0003800000 */
.L_x_5667:
[----:B-1----:R-:W-:Y:S01]  /*27430*/  IADD3 R4, R68, 0x40, RZ ;  /* 0x0000004044047810 */ /* 0x002fe20007ffe0ff */
[----:B------:R-:W-:Y:S02]  /*27440*/  IMAD.MOV.U32 R2, RZ, RZ, R116 ;  /* 0x000000ffff027224 */ /* 0x000fe400078e0074 */
[----:B------:R-:W-:Y:S01]  /*27450*/  IMAD.MOV.U32 R3, RZ, RZ, 0x0 ;  /* 0x00000000ff037424 */ /* 0x000fe200078e00ff */
[----:B------:R-:W-:-:S13]  /*27460*/  ISETP.GE.AND P0, PT, R4, R29, PT ;  /* 0x0000001d0400720c */ /* 0x000fda0003f06270 */
[----:B------:R-:W-:Y:S05]  /*27470*/  @P0 RET.REL.NODEC R2 `(_ZN7cutlass13device_kernelIN5flash19enable_sm80_to_sm89INS1_16FlashAttnFwdSm80INS1_25CollectiveMainloopFwdSm80ILi8ELi2ELb0EN4cute5tupleIJNS5_1CILi128EEENS7_ILi64EEENS7_ILi192EEEEEELi192ENS_10bfloat16_tEfNS_4arch4Sm80ELb0ELb1ELb0ELb1ELb1ELb1ELb1ELb1EEENS1_21CollectiveEpilogueFwdINS6_IJS8_SA_S9_EEENS6_IJNS7_ILi1EEESI_SI_EEESC_SE_Li256ELb1ELb1ELb1ELb0EEENS1_36VarlenDynamicPersistentTileSchedulerILi128ELi64ELi256ELi256ELb1ELb1ELb0ELb1ELb0ELb1EEEEEEEEEvNT_6ParamsE) ;  /* 0xfffd8b8002000950 */ /* 0x000fea0003c3ffff */
        /* <DEDUP_REMOVED lines=35> */
[C---:B------:R-:W-:Y:S01]  /*276b0*/  IMAD.U32 R34, R22.reuse, 0x10000, RZ ;  /* 0x0001000016227824 */ /* 0x040fe200078e00ff */
        /* <DEDUP_REMOVED lines=10> */
[C---:B------:R-:W-:Y:S02]  /*27760*/  PRMT R20, R113.reuse, 0x5432, R20 ;  /* 0x0000543271147816 */ /* 0x040fe40000000014 */
        /* <DEDUP_REMOVED lines=29> */
[C---:B------:R-:W-:Y:S02]  /*27940*/  FFMA.FTZ R29, R25.reuse, R29, -R5 ;  /* 0x0000001d191d7223 */ /* 0x040fe40000010805 */
        /* <DEDUP_REMOVED lines=27> */
[----:B------:R-:W-:Y:S02]  /*27b00*/  FMUL.FTZ R7, R6, R23 ;  /* 0x0000001706077220 */ /* 0x000fe40000410000 */
        /* <DEDUP_REMOVED lines=17> */
[----:B------:R-:W-:Y:S05]  /*27c20*/  RET.REL.NODEC R2 `(_ZN7cutlass13device_kernelIN5flash19enable_sm80_to_sm89INS1_16FlashAttnFwdSm80INS1_25CollectiveMainloopFwdSm80ILi8ELi2ELb0EN4cute5tupleIJNS5_1CILi128EEENS7_ILi64EEENS7_ILi192EEEEEELi192ENS_10bfloat16_tEfNS_4arch4Sm80ELb0ELb1ELb0ELb1ELb1ELb1ELb1ELb1EEENS1_21CollectiveEpilogueFwdINS6_IJS8_SA_S9_EEENS6_IJNS7_ILi1EEESI_SI_EEESC_SE_Li256ELb1ELb1ELb1ELb0EEENS1_36VarlenDynamicPersistentTileSchedulerILi128ELi64ELi256ELi256ELb1ELb1ELb0ELb1ELb0ELb1EEEEEEEEEvNT_6ParamsE) ;  /* 0xfffd83d002007950 */ /* 0x000fea0003c3ffff */
.L_x_5621:
[----:B------:R-:W-:Y:S01]  /*27c30*/  IMAD.MOV.U32 R35, RZ, RZ, R37 ;  /* 0x000000ffff237224 */ /* 0x000fe200078e0025 */
[----:B------:R-:W-:Y:S01]  /*27c40*/  MOV R34, 0x1c1f ;  /* 0x00001c1f00227802 */ /* 0x000fe20000000f00 */
[----:B------:R-:W-:Y:S01]  /*27c50*/  IMAD.MOV.U32 R2, RZ, RZ, RZ ;  /* 0x000000ffff027224 */ /* 0x000fe200078e00ff */
[----:B------:R-:W-:Y:S02]  /*27c60*/  MOV R184, 0xffffffff ;  /* 0xffffffff00b87802 */ /* 0x000fe40000000f00 */
[----:B------:R-:W-:Y:S02]  /*27c70*/  MOV R3, 0x27c90 ;  /* 0x00027c9000037802 */ /* 0x000fe40000000f00 */
[----:B------:R-:W-:Y:S05]  /*27c80*/  CALL.REL.NOINC `($__internal_91_$__cuda_sm70_shflsync_idx_p) ;  /* 0x0000077000007944 */ /* 0x000fea0003c00000 */
[----:B------:R-:W-:Y:S01]  /*27c90*/  MOV R5, R185 ;  /* 0x000000b900057202 */ /* 0x000fe20000000f00 */
[----:B------:R-:W-:Y:S05]  /*27ca0*/  BRA `(.L_x_5669) ;  /* 0xffff886000007947 */ /* 0x000fea000383ffff */
.L_x_5622:
[----:B------:R-:W-:Y:S01]  /*27cb0*/  IMAD.MOV.U32 R35, RZ, RZ, R42 ;  /* 0x000000ffff237224 */ /* 0x000fe200078e002a */
[----:B------:R-:W-:Y:S01]  /*27cc0*/  MOV R34, 0x1c1f ;  /* 0x00001c1f00227802 */ /* 0x000fe20000000f00 */
[----:B------:R-:W-:Y:S01]  /*27cd0*/  IMAD.MOV.U32 R2, RZ, RZ, RZ ;  /* 0x000000ffff027224 */ /* 0x000fe200078e00ff */
[----:B------:R-:W-:-:S02]  /*27ce0*/  MOV R184, 0xffffffff ;  /* 0xffffffff00b87802 */ /* 0x000fc40000000f00 */
[----:B------:R-:W-:Y:S02]  /*27cf0*/  MOV R3, 0x27d10 ;  /* 0x00027d1000037802 */ /* 0x000fe40000000f00 */
[----:B-12---:R-:W-:Y:S05]  /*27d00*/  CALL.REL.NOINC `($__internal_91_$__cuda_sm70_shflsync_idx_p) ;  /* 0x000006f000007944 */ /* 0x006fea0003c00000 */
[----:B------:R-:W-:Y:S01]  /*27d10*/  IMAD.MOV.U32 R35, RZ, RZ, R36 ;  /* 0x000000ffff237224 */ /* 0x000fe200078e0024 */
[----:B------:R-:W-:Y:S01]  /*27d20*/  MOV R2, RZ ;  /* 0x000000ff00027202 */ /* 0x000fe20000000f00 */
[----:B------:R-:W-:Y:S01]  /*27d30*/  IMAD.MOV.U32 R34, RZ, RZ, 0x1c1f ;  /* 0x00001c1fff227424 */ /* 0x000fe200078e00ff */
[----:B------:R-:W-:Y:S01]  /*27d40*/  MOV R184, 0xffffffff ;  /* 0xffffffff00b87802 */ /* 0x000fe20000000f00 */
[----:B------:R-:W-:Y:S01]  /*27d50*/  IMAD.MOV.U32 R4, RZ, RZ, R185 ;  /* 0x000000ffff047224 */ /* 0x000fe200078e00b9 */
[----:B------:R-:W-:Y:S02]  /*27d60*/  MOV R3, 0x27d80 ;  /* 0x00027d8000037802 */ /* 0x000fe40000000f00 */
[----:B------:R-:W-:Y:S05]  /*27d70*/  CALL.REL.NOINC `($__internal_91_$__cuda_sm70_shflsync_idx_p) ;  /* 0x0000068000007944 */ /* 0x000fea0003c00000 */
[----:B------:R-:W-:Y:S01]  /*27d80*/  IMAD.MOV.U32 R6, RZ, RZ, R185 ;  /* 0x000000ffff067224 */ /* 0x000fe200078e00b9 */
[----:B------:R-:W-:Y:S01]  /*27d90*/  MOV R35, R43 ;  /* 0x0000002b00237202 */ /* 0x000fe20000000f00 */
[----:B------:R-:W-:Y:S01]  /*27da0*/  IMAD.MOV.U32 R2, RZ, RZ, RZ ;  /* 0x000000ffff027224 */ /* 0x000fe200078e00ff */
[----:B------:R-:W-:Y:S01]  /*27db0*/  MOV R34, 0x1c1f ;  /* 0x00001c1f00227802 */ /* 0x000fe20000000f00 */
[----:B------:R-:W-:Y:S01]  /*27dc0*/  IMAD.MOV.U32 R184, RZ, RZ, -0x1 ;  /* 0xffffffffffb87424 */ /* 0x000fe200078e00ff */
[----:B------:R-:W-:-:S02]  /*27dd0*/  MOV R3, 0x27df0 ;  /* 0x00027df000037802 */ /* 0x000fc40000000f00 */
[----:B------:R-:W-:Y:S05]  /*27de0*/  CALL.REL.NOINC `($__internal_91_$__cuda_sm70_shflsync_idx_p) ;  /* 0x0000061000007944 */ /* 0x000fea0003c00000 */
[----:B------:R-:W-:Y:S01]  /*27df0*/  MOV R2, R185 ;  /* 0x000000b900027202 */ /* 0x000fe20000000f00 */
[----:B------:R-:W-:Y:S05]  /*27e00*/  BRA `(.L_x_5670) ;  /* 0xffff874000007947 */ /* 0x000fea000383ffff */
.L_x_5625:
[----:B------:R-:W-:Y:S01]  /*27e10*/  IMAD.MOV.U32 R35, RZ, RZ, R37 ;  /* 0x000000ffff237224 */ /* 0x000fe200078e0025 */
[----:B------:R-:W-:Y:S01]  /*27e20*/  MOV R34, 0x1c1f ;  /* 0x00001c1f00227802 */ /* 0x000fe20000000f00 */
[----:B------:R-:W-:Y:S01]  /*27e30*/  IMAD.MOV.U32 R2, RZ, RZ, 0x1 ;  /* 0x00000001ff027424 */ /* 0x000fe200078e00ff */
[----:B------:R-:W-:-:S02]  /*27e40*/  MOV R184, 0xffffffff ;  /* 0xffffffff00b87802 */ /* 0x000fc40000000f00 */
[----:B------:R-:W-:Y:S02]  /*27e50*/  MOV R3, 0x27e70 ;  /* 0x00027e7000037802 */ /* 0x000fe40000000f00 */
[----:B---3--:R-:W-:Y:S05]  /*27e60*/  CALL.REL.NOINC `($__internal_91_$__cuda_sm70_shflsync_idx_p) ;  /* 0x0000059000007944 */ /* 0x008fea0003c00000 */
[----:B------:R-:W-:Y:S01]  /*27e70*/  IMAD.MOV.U32 R5, RZ, RZ, R185 ;  /* 0x000000ffff057224 */ /* 0x000fe200078e00b9 */
[----:B------:R-:W-:Y:S01]  /*27e80*/  MOV R35, R42 ;  /* 0x0000002a00237202 */ /* 0x000fe20000000f00 */
[----:B------:R-:W-:Y:S01]  /*27e90*/  IMAD.MOV.U32 R2, RZ, RZ, 0x1 ;  /* 0x00000001ff027424 */ /* 0x000fe200078e00ff */
[----:B------:R-:W-:Y:S01]  /*27ea0*/  MOV R34, 0x1c1f ;  /* 0x00001c1f00227802 */ /* 0x000fe20000000f00 */
[----:B------:R-:W-:Y:S01]  /*27eb0*/  IMAD.MOV.U32 R184, RZ, RZ, -0x1 ;  /* 0xffffffffffb87424 */ /* 0x000fe200078e00ff */
[----:B------:R-:W-:Y:S02]  /*27ec0*/  MOV R3, 0x27ee0 ;  /* 0x00027ee000037802 */ /* 0x000fe40000000f00 */
[----:B------:R-:W-:Y:S05]  /*27ed0*/  CALL.REL.NOINC `($__internal_91_$__cuda_sm70_shflsync_idx_p) ;  /* 0x0000052000007944 */ /* 0x000fea0003c00000 */
[----:B------:R-:W-:Y:S01]  /*27ee0*/  IMAD.MOV.U32 R35, RZ, RZ, R36 ;  /* 0x000000ffff237224 */ /* 0x000fe200078e0024 */
[----:B------:R-:W-:Y:S01]  /*27ef0*/  MOV R2, 0x1 ;  /* 0x0000000100027802 */ /* 0x000fe20000000f00 */
[----:B------:R-:W-:Y:S01]  /*27f00*/  IMAD.MOV.U32 R34, RZ, RZ, 0x1c1f ;  /* 0x00001c1fff227424 */ /* 0x000fe200078e00ff */
[----:B------:R-:W-:Y:S01]  /*27f10*/  MOV R184, 0xffffffff ;  /* 0xffffffff00b87802 */ /* 0x000fe20000000f00 */
[----:B------:R-:W-:Y:S01]  /*27f20*/  IMAD.MOV.U32 R4, RZ, RZ, R185 ;  /* 0x000000ffff047224 */ /* 0x000fe200078e00b9 */
[----:B------:R-:W-:-:S02]  /*27f30*/  MOV R3, 0x27f50 ;  /* 0x00027f5000037802 */ /* 0x000fc40000000f00 */
[----:B------:R-:W-:Y:S05]  /*27f40*/  CALL.REL.NOINC `($__internal_91_$__cuda_sm70_shflsync_idx_p) ;  /* 0x000004b000007944 */ /* 0x000fea0003c00000 */
        /* <DEDUP_REMOVED lines=9> */
.L_x_5652:
        /* <DEDUP_REMOVED lines=8> */
.L_x_5653:
[----:B------:R-:W-:Y:S01]  /*28060*/  IMAD.MOV.U32 R35, RZ, RZ, R25 ;  /* 0x000000ffff237224 */ /* 0x000fe200078e0019 */
[----:B------:R-:W-:Y:S01]  /*28070*/  MOV R34, 0x1c1f ;  /* 0x00001c1f00227802 */ /* 0x000fe20000000f00 */
[----:B------:R-:W-:Y:S01]  /*28080*/  IMAD.MOV.U32 R2, RZ, RZ, RZ ;  /* 0x000000ffff027224 */ /* 0x000fe200078e00ff */
[----:B------:R-:W-:Y:S02]  /*28090*/  MOV R184, 0xffffffff ;  /* 0xffffffff00b87802 */ /* 0x000fe40000000f00 */
[----:B------:R-:W-:Y:S02]  /*280a0*/  MOV R3, 0x280c0 ;  /* 0x000280c000037802 */ /* 0x000fe40000000f00 */
[----:B-12---:R-:W-:Y:S05]  /*280b0*/  CALL.REL.NOINC `($__internal_91_$__cuda_sm70_shflsync_idx_p) ;  /* 0x0000034000007944 */ /* 0x006fea0003c00000 */
[----:B------:R-:W-:Y:S01]  /*280c0*/  IMAD.MOV.U32 R35, RZ, RZ, R22 ;  /* 0x000000ffff237224 */ /* 0x000fe200078e0016 */
[----:B------:R-:W-:Y:S01]  /*280d0*/  MOV R34, 0x1c1f ;  /* 0x00001c1f00227802 */ /* 0x000fe20000000f00 */
[----:B------:R-:W-:Y:S01]  /*280e0*/  IMAD.MOV.U32 R2, RZ, RZ, RZ ;  /* 0x000000ffff027224 */ /* 0x000fe200078e00ff */
[----:B------:R-:W-:Y:S01]  /*280f0*/  MOV R8, R185 ;  /* 0x000000b900087202 */ /* 0x000fe20000000f00 */
[----:B------:R-:W-:Y:S01]  /*28100*/  IMAD.MOV.U32 R184, RZ, RZ, -0x1 ;  /* 0xffffffffffb87424 */ /* 0x000fe200078e00ff */
[----:B------:R-:W-:-:S02]  /*28110*/  MOV R9, R0 ;  /* 0x0000000000097202 */ /* 0x000fc40000000f00 */
[----:B------:R-:W-:Y:S02]  /*28120*/  MOV R3, 0x28140 ;  /* 0x0002814000037802 */ /* 0x000fe40000000f00 */
[----:B------:R-:W-:Y:S05]  /*28130*/  CALL.REL.NOINC `($__internal_91_$__cuda_sm70_shflsync_idx_p) ;  /* 0x000002c000007944 */ /* 0x000fea0003c00000 */
[----:B------:R-:W-:Y:S01]  /*28140*/  IMAD.MOV.U32 R16, RZ, RZ, R185 ;  /* 0x000000ffff107224 */ /* 0x000fe200078e00b9 */
[----:B------:R-:W-:Y:S01]  /*28150*/  MOV R35, R30 ;  /* 0x0000001e00237202 */ /* 0x000fe20000000f00 */
[----:B------:R-:W-:Y:S01]  /*28160*/  IMAD.MOV.U32 R2, RZ, RZ, RZ ;  /* 0x000000ffff027224 */ /* 0x000fe200078e00ff */
[----:B------:R-:W-:Y:S01]  /*28170*/  MOV R34, 0x1c1f ;  /* 0x00001c1f00227802 */ /* 0x000fe20000000f00 */
[----:B------:R-:W-:Y:S01]  /*28180*/  IMAD.MOV.U32 R184, RZ, RZ, -0x1 ;  /* 0xffffffffffb87424 */ /* 0x000fe200078e00ff */
[----:B------:R-:W-:Y:S02]  /*28190*/  MOV R3, 0x281b0 ;  /* 0x000281b000037802 */ /* 0x000fe40000000f00 */
[----:B------:R-:W-:Y:S05]  /*281a0*/  CALL.REL.NOINC `($__internal_91_$__cuda_sm70_shflsync_idx_p) ;  /* 0x0000025000007944 */ /* 0x000fea0003c00000 */
[----:B------:R-:W-:Y:S01]  /*281b0*/  MOV R2, R185 ;  /* 0x000000b900027202 */ /* 0x000fe20000000f00 */
[----:B------:R-:W-:Y:S05]  /*281c0*/  BRA `(.L_x_5673) ;  /* 0xffffbfb000007947 */ /* 0x000fea000383ffff */
.L_x_5656:
[----:B------:R-:W-:Y:S01]  /*281d0*/  IMAD.MOV.U32 R35, RZ, RZ, R23 ;  /* 0x000000ffff237224 */ /* 0x000fe200078e0017 */
[----:B------:R-:W-:Y:S01]  /*281e0*/  MOV R34, 0x1c1f ;  /* 0x00001c1f00227802 */ /* 0x000fe20000000f00 */
[----:B------:R-:W-:Y:S01]  /*281f0*/  IMAD.MOV.U32 R2, RZ, RZ, 0x1 ;  /* 0x00000001ff027424 */ /* 0x000fe200078e00ff */
[----:B------:R-:W-:Y:S02]  /*28200*/  MOV R184, 0xffffffff ;  /* 0xffffffff00b87802 */ /* 0x000fe40000000f00 */
[----:B------:R-:W-:-:S02]  /*28210*/  MOV R3, 0x28230 ;  /* 0x0002823000037802 */ /* 0x000fc40000000f00 */
[----:B---3--:R-:W-:Y:S05]  /*28220*/  CALL.REL.NOINC `($__internal_91_$__cuda_sm70_shflsync_idx_p) ;  /* 0x000001d000007944 */ /* 0x008fea0003c00000 */
[----:B------:R-:W-:Y:S01]  /*28230*/  IMAD.MOV.U32 R0, RZ, RZ, R185 ;  /* 0x000000ffff007224 */ /* 0x000fe200078e00b9 */
[----:B------:R-:W-:Y:S01]  /*28240*/  MOV R35, R25 ;  /* 0x0000001900237202 */ /* 0x000fe20000000f00 */
[----:B------:R-:W-:Y:S01]  /*28250*/  IMAD.MOV.U32 R2, RZ, RZ, 0x1 ;  /* 0x00000001ff027424 */ /* 0x000fe200078e00ff */
[----:B------:R-:W-:Y:S01]  /*28260*/  MOV R34, 0x1c1f ;  /* 0x00001c1f00227802 */ /* 0x000fe20000000f00 */
[----:B------:R-:W-:Y:S01]  /*28270*/  IMAD.MOV.U32 R184, RZ, RZ, -0x1 ;  /* 0xffffffffffb87424 */ /* 0x000fe200078e00ff */
[----:B------:R-:W-:-:S02]  /*28280*/  MOV R3, 0x282a0 ;  /* 0x000282a000037802 */ /* 0x000fc40000000f00 */
[----:B------:R-:W-:Y:S05]  /*28290*/  CALL.REL.NOINC `($__internal_91_$__cuda_sm70_shflsync_idx_p) ;  /* 0x0000016000007944 */ /* 0x000fea0003c00000 */
[----:B------:R-:W-:Y:S01]  /*282a0*/  IMAD.MOV.U32 R35, RZ, RZ, R22 ;  /* 0x000000ffff237224 */ /* 0x000fe200078e0016 */
[----:B------:R-:W-:Y:S01]  /*282b0*/  MOV R34, 0x1c1f ;  /* 0x00001c1f00227802 */ /* 0x000fe20000000f00 */
[----:B------:R-:W-:Y:S01]  /*282c0*/  IMAD.MOV.U32 R2, RZ, RZ, 0x1 ;  /* 0x00000001ff027424 */ /* 0x000fe200078e00ff */
[----:B------:R-:W-:Y:S01]  /*282d0*/  MOV R8, R185 ;  /* 0x000000b900087202 */ /* 0x000fe20000000f00 */
[----:B------:R-:W-:Y:S01]  /*282e0*/  IMAD.MOV.U32 R184, RZ, RZ, -0x1 ;  /* 0xffffffffffb87424 */ /* 0x000fe200078e00ff */
[----:B------:R-:W-:-:S02]  /*282f0*/  MOV R9, R0 ;  /* 0x0000000000097202 */ /* 0x000fc40000000f00 */
        /* <DEDUP_REMOVED lines=11> */
        .weak           $__internal_90_$__cuda_sm70_shflsync_bfly_p
        .type           $__internal_90_$__cuda_sm70_shflsync_bfly_p,@function
        .size           $__internal_90_$__cuda_sm70_shflsync_bfly_p,($__internal_91_$__cuda_sm70_shflsync_idx_p - $__internal_90_$__cuda_sm70_shflsync_bfly_p)
$__internal_90_$__cuda_sm70_shflsync_bfly_p:
[----:B------:R-:W-:Y:S04]  /*283b0*/  WARPSYNC R207 ;  /* 0x000000cf00007348 */ /* 0x000fe80003800000 */
[----:B------:R1:W2:Y:S02]  /*283c0*/  SHFL.BFLY PT, R9, R2, R9, R245 ;  /* 0x0c00000902097389 */ /* 0x0002a400000e00f5 */
[----:B-1----:R-:W-:-:S02]  /*283d0*/  MOV R2, R3 ;  /* 0x0000000300027202 */ /* 0x002fc40000000f00 */
[----:B------:R-:W-:-:S04]  /*283e0*/  MOV R3, 0x0 ;  /* 0x0000000000037802 */ /* 0x000fc80000000f00 */
[----:B--2---:R-:W-:Y:S05]  /*283f0*/  RET.REL.NODEC R2 `(_ZN7cutlass13device_kernelIN5flash19enable_sm80_to_sm89INS1_16FlashAttnFwdSm80INS1_25CollectiveMainloopFwdSm80ILi8ELi2ELb0EN4cute5tupleIJNS5_1CILi128EEENS7_ILi64EEENS7_ILi192EEEEEELi192ENS_10bfloat16_tEfNS_4arch4Sm80ELb0ELb1ELb0ELb1ELb1ELb1ELb1ELb1EEENS1_21CollectiveEpilogueFwdINS6_IJS8_SA_S9_EEENS6_IJNS7_ILi1EEESI_SI_EEESC_SE_Li256ELb1ELb1ELb1ELb0EEENS1_36VarlenDynamicPersistentTileSchedulerILi128ELi64ELi256ELi256ELb1ELb1ELb0ELb1ELb0ELb1EEEEEEEEEvNT_6ParamsE) ;  /* 0xfffd7c0002007950 */ /* 0x004fea0003c3ffff */
        .weak           $__internal_91_$__cuda_sm70_shflsync_idx_p
        .type           $__internal_91_$__cuda_sm70_shflsync_idx_p,@function
        .size           $__internal_91_$__cuda_sm70_shflsync_idx_p,($__internal_92_$__cuda_sm70_shflsync_up_p - $__internal_91_$__cuda_sm70_shflsync_idx_p)
$__internal_91_$__cuda_sm70_shflsync_idx_p:
[----:B------:R-:W-:Y:S04]  /*28400*/  WARPSYNC R184 ;  /* 0x000000b800007348 */ /* 0x000fe80003800000 */
[----:B------:R1:W2:Y:S02]  /*28410*/  SHFL.IDX PT, R185, R35, R2, R34 ;  /* 0x0000000223b97389 */ /* 0x0002a400000e0022 */
[----:B-1----:R-:W-:Y:S02]  /*28420*/  MOV R2, R3 ;  /* 0x0000000300027202 */ /* 0x002fe40000000f00 */
[----:B------:R-:W-:-:S04]  /*28430*/  MOV R3, 0x0 ;  /* 0x0000000000037802 */ /* 0x000fc80000000f00 */
[----:B--2---:R-:W-:Y:S05]  /*28440*/  RET.REL.NODEC R2 `(_ZN7cutlass13device_kernelIN5flash19enable_sm80_to_sm89INS1_16FlashAttnFwdSm80INS1_25CollectiveMainloopFwdSm80ILi8ELi2ELb0EN4cute5tupleIJNS5_1CILi128EEENS7_ILi64EEENS7_ILi192EEEEEELi192ENS_10bfloat16_tEfNS_4arch4Sm80ELb0ELb1ELb0ELb1ELb1ELb1ELb1ELb1EEENS1_21CollectiveEpilogueFwdINS6_IJS8_SA_S9_EEENS6_IJNS7_ILi1EEESI_SI_EEESC_SE_Li256ELb1ELb1ELb1ELb0EEENS1_36VarlenDynamicPersistentTileSchedulerILi128ELi64ELi256ELi256ELb1ELb1ELb0ELb1ELb0ELb1EEEEEEEEEvNT_6ParamsE) ;  /* 0xfffd7bb002007950 */ /* 0x004fea0003c3ffff */
        .weak           $__internal_92_$__cuda_sm70_shflsync_up_p
        .type           $__internal_92_$__cuda_sm70_shflsync_up_p,@function
        .size           $__internal_92_$__cuda_sm70_shflsync_up_p,($__internal_93_$__cuda_sm70_votesync_ballot - $__internal_92_$__cuda_sm70_shflsync_up_p)
$__internal_92_$__cuda_sm70_shflsync_up_p:
[----:B------:R-:W-:Y:S02]  /*28450*/  MOV R4, RZ ;  /* 0x000000ff00047202 */ /* 0x000fe40000000f00 */
[----:B------:R-:W-:-:S04]  /*28460*/  MOV R12, 0xffffffff ;  /* 0xffffffff000c7802 */ /* 0x000fc80000000f00 */
[----:B------:R-:W-:Y:S04]  /*28470*/  WARPSYNC R12 ;  /* 0x0000000c00007348 */ /* 0x000fe80003800000 */
[----:B------:R1:W2:Y:S02]  /*28480*/  SHFL.UP PT, R4, R0, R3, R4 ;  /* 0x0400000300047389 */ /* 0x0002a400000e0004 */
[----:B-1----:R-:W-:-:S04]  /*28490*/  MOV R3, 0x0 ;  /* 0x0000000000037802 */ /* 0x002fc80000000f00 */
[----:B--2---:R-:W-:Y:S05]  /*284a0*/  RET.REL.NODEC R2 `(_ZN7cutlass13device_kernelIN5flash19enable_sm80_to_sm89INS1_16FlashAttnFwdSm80INS1_25CollectiveMainloopFwdSm80ILi8ELi2ELb0EN4cute5tupleIJNS5_1CILi128EEENS7_ILi64EEENS7_ILi192EEEEEELi192ENS_10bfloat16_tEfNS_4arch4Sm80ELb0ELb1ELb0ELb1ELb1ELb1ELb1ELb1EEENS1_21CollectiveEpilogueFwdINS6_IJS8_SA_S9_EEENS6_IJNS7_ILi1EEESI_SI_EEESC_SE_Li256ELb1ELb1ELb1ELb0EEENS1_36VarlenDynamicPersistentTileSchedulerILi128ELi64ELi256ELi256ELb1ELb1ELb0ELb1ELb0ELb1EEEEEEEEEvNT_6ParamsE) ;  /* 0xfffd7b5002007950 */ /* 0x004fea0003c3ffff */
        .weak           $__internal_93_$__cuda_sm70_votesync_ballot
        .type           $__internal_93_$__cuda_sm70_votesync_ballot,@function
        .size           $__internal_93_$__cuda_sm70_votesync_ballot,(.L_x_6335 - $__internal_93_$__cuda_sm70_votesync_ballot)
$__internal_93_$__cuda_sm70_votesync_ballot:
[----:B------:R-:W-:Y:S01]  /*284b0*/  ISETP.NE.U32.AND P0, PT, R0, 0x1, PT ;  /* 0x000000010000780c */ /* 0x000fe20003f05070 */
[----:B------:R-:W-:-:S04]  /*284c0*/  IMAD.MOV.U32 R3, RZ, RZ, -0x1 ;  /* 0xffffffffff037424 */ /* 0x000fc800078e00ff */
[----:B------:R-:W-:Y:S08]  /*284d0*/  WARPSYNC R3 ;  /* 0x0000000300007348 */ /* 0x000ff00003800000 */
[----:B------:R-:W-:-:S04]  /*284e0*/  VOTE.ANY R0, PT, !P0 ;  /* 0x0000000000007806 */ /* 0x000fc800040e0100 */
[----:B------:R-:W-:Y:S01]  /*284f0*/  LOP3.LUT R0, R0, R3, RZ, 0xc0, !PT ;  /* 0x0000000300007212 */ /* 0x000fe200078ec0ff */
[----:B------:R-:W-:-:S04]  /*28500*/  IMAD.MOV.U32 R3, RZ, RZ, 0x0 ;  /* 0x00000000ff037424 */ /* 0x000fc800078e00ff */
[----:B------:R-:W-:Y:S05]  /*28510*/  RET.REL.NODEC R2 `(_ZN7cutlass13device_kernelIN5flash19enable_sm80_to_sm89INS1_16FlashAttnFwdSm80INS1_25CollectiveMainloopFwdSm80ILi8ELi2ELb0EN4cute5tupleIJNS5_1CILi128EEENS7_ILi64EEENS7_ILi192EEEEEELi192ENS_10bfloat16_tEfNS_4arch4Sm80ELb0ELb1ELb0ELb1ELb1ELb1ELb1ELb1EEENS1_21CollectiveEpilogueFwdINS6_IJS8_SA_S9_EEENS6_IJNS7_ILi1EEESI_SI_EEESC_SE_Li256ELb1ELb1ELb1ELb0EEENS1_36VarlenDynamicPersistentTileSchedulerILi128ELi64ELi256ELi256ELb1ELb1ELb0ELb1ELb0ELb1EEEEEEEEEvNT_6ParamsE) ;  /* 0xfffd7ae002007950 */ /* 0x000fea0003c3ffff */
.L_x_5675:
        /* <DEDUP_REMOVED lines=14> */
.L_x_6335:


//--------------------- .text._ZN7cutlass13device_kernelIN5flash19enable_sm80_to_sm89INS1_16FlashAttnFwdSm80INS1_25CollectiveMainloopFwdSm80ILi8ELi2ELb0EN4cute5tupleIJNS5_1CILi128EEENS7_ILi64EEENS7_ILi192EEEEEELi192ENS_10bfloat16_tEfNS_4arch4Sm80ELb1ELb0ELb0ELb0ELb1ELb0ELb1ELb1EEENS1_21CollectiveEpilogueFwdINS6_IJS8_SA_S9_EEENS6_IJNS7_ILi1EEESI_SI_EEESC_SE_Li256ELb0ELb1ELb1ELb0EEENS1_30DynamicPersistentTileSchedulerILi256ELi256ELb1ELb1ELb0EEEEEEEEEvNT_6ParamsE --------------------------
	.section	.text._ZN7cutlass13device_kernelIN5flash19enable_sm80_to_sm89INS1_16FlashAttnFwdSm80INS1_25CollectiveMainloopFwdSm80ILi8ELi2ELb0EN4cute5tupleIJNS5_1CILi128EEENS7_ILi64EEENS7_ILi192EEEEEELi192ENS_10bfloat16_tEfNS_4arch4Sm80ELb1ELb0ELb0ELb0ELb1ELb0ELb1ELb1EEENS1_21CollectiveEpilogueFwdINS6_IJS8_SA_S9_EEENS6_IJNS7_ILi1EEESI_SI_EEESC_SE_Li256ELb0ELb1ELb1ELb0EEENS1_30DynamicPersistentTileSchedulerILi256ELi256ELb1ELb1ELb0EEEEEEEEEvNT_6ParamsE,"ax",@progbits
	.sectioninfo	@"SHI_REGISTERS=255"
	.align	128
.text._ZN7cutlass13device_kernelIN5flash19enable_sm80_to_sm89INS1_16FlashAttnFwdSm80INS1_25CollectiveMainloopFwdSm80ILi8ELi2ELb0EN4cute5tupleIJNS5_1CILi128EEENS7_ILi64EEENS7_ILi192EEEEEELi192ENS_10bfloat16_tEfNS_4arch4Sm80ELb1ELb0ELb0ELb0ELb1ELb0ELb1ELb1EEENS1_21CollectiveEpilogueFwdINS6_IJS8_SA_S9_EEENS6_IJNS7_ILi1EEESI_SI_EEESC_SE_Li256ELb0ELb1ELb1ELb0EEENS1_30DynamicPersistentTileSchedulerILi256ELi256ELb1ELb1ELb0EEEEEEEEEvNT_6ParamsE:
        .type           _ZN7cutlass13device_kernelIN5flash19enable_sm80_to_sm89INS1_16FlashAttnFwdSm80INS1_25CollectiveMainloopFwdSm80ILi8ELi2ELb0EN4cute5tupleIJNS5_1CILi128EEENS7_ILi64EEENS7_ILi192EEEEEELi192ENS_10bfloat16_tEfNS_4arch4Sm80ELb1ELb0ELb0ELb0ELb1ELb0ELb1ELb1EEENS1_21CollectiveEpilogueFwdINS6_IJS8_SA_S9_EEENS6_IJNS7_ILi1EEESI_SI_EEESC_SE_Li256ELb0ELb1ELb1ELb0EEENS1_30DynamicPersistentTileSchedulerILi256ELi256ELb1ELb1ELb0EEEEEEEEEvNT_6ParamsE,@function
        .size           _ZN7cutlass13device_kernelIN5flash19enable_sm80_to_sm89INS1_16FlashAttnFwdSm80INS1_25CollectiveMainloopFwdSm80ILi8ELi2ELb0EN4cute5tupleIJNS5_1CILi128EEENS7_ILi64EEENS7_ILi192EEEEEELi192ENS_10bfloat16_tEfNS_4arch4Sm80ELb1ELb0ELb0ELb0ELb1ELb0ELb1ELb1EEENS1_21CollectiveEpilogueFwdINS6_IJS8_SA_S9_EEENS6_IJNS7_ILi1EEESI_SI_EEESC_SE_Li256ELb0ELb1ELb1ELb0EEENS1_30DynamicPersistentTileSchedulerILi256ELi256ELb1ELb1ELb0EEEEEEEEEvNT_6ParamsE,(.L_x_6341 - _ZN7cutlass13device_kernelIN5flash19enable_sm80_to_sm89INS1_16FlashAttnFwdSm80INS1_25CollectiveMainloopFwdSm80ILi8ELi2ELb0EN4cute5tupleIJNS5_1CILi128EEENS7_ILi64EEENS7_ILi192EEEEEELi192ENS_10bfloat16_tEfNS_4arch4Sm80ELb1ELb0ELb0ELb0ELb1ELb0ELb1ELb1EEENS1_21CollectiveEpilogueFwdINS6_IJS8_SA_S9_EEENS6_IJNS7_ILi1EEESI_SI_EEESC_SE_Li256ELb0ELb1ELb1ELb0EEENS1_30DynamicPersistentTileSchedulerILi256ELi256ELb1ELb1ELb0EEEEEEEEEvNT_6ParamsE)
        .other          _ZN7cutlass13device_kernelIN5flash19enable_sm80_to_sm89INS1_16FlashAttnFwdSm80INS1_25CollectiveMainloopFwdSm80ILi8ELi2ELb0EN4cute5tupleIJNS5_1CILi128EEENS7_ILi64EEENS7_ILi192EEEEEELi192ENS_10bfloat16_tEfNS_4arch4Sm80ELb1ELb0ELb0ELb0ELb1ELb0ELb1ELb1EEENS1_21CollectiveEpilogueFwdINS6_IJS8_SA_S9_EEENS6_IJNS7_ILi1EEESI_SI_EEESC_SE_Li256ELb0ELb1ELb1ELb0EEENS1_30DynamicPersistentTileSchedulerILi256ELi256ELb1ELb1ELb0EEEEEEEEEvNT_6ParamsE,@"STO_CUDA_ENTRY STV_DEFAULT"
_ZN7cutlass13device_kernelIN5flash19enable_sm80_to_sm89INS1_16FlashAttnFwdSm80INS1_25CollectiveMainloopFwdSm80ILi8ELi2ELb0EN4cute5tupleIJNS5_1CILi128EEENS7_ILi64EEENS7_ILi192EEEEEELi192ENS_10bfloat16_tEfNS_4arch4Sm80ELb1ELb0ELb0ELb0ELb1ELb0ELb1ELb1EEENS1_21CollectiveEpilogueFwdINS6_IJS8_SA_S9_EEENS6_IJNS7_ILi1EEESI_SI_EEESC_SE_Li256ELb0ELb1ELb1ELb0EEENS1_30DynamicPersistentTileSchedulerILi256ELi256ELb1ELb1ELb0EEEEEEEEEvNT_6ParamsE:
        /* <DEDUP_REMOVED lines=97> */
[----:B------:R-:W-:Y:S01]  /*0610*/  IADD3 R11, R222, 0x28, RZ ;  /* 0x00000028de0b7810 */ /* 0x000fe20007ffe0ff */
        /* <DEDUP_REMOVED lines=53> */
.L_x_5740:
        /* <DEDUP_REMOVED lines=18> */
.L_x_5677:
[----:B------:R-:W-:-:S04]  /*0a90*/  MOV R0, c[0x0][0x554] ;  /* 0x0001550000007a02 */ /* 0x000fc80000000f00 */
[----:B------:R-:W-:Y:S02]  /*0aa0*/  ISETP.NE.AND P0, PT, R0, 0x1, PT ;  /* 0x000000010000780c */ /* 0x000fe40003f05270 */
[----:B------:R-:W-:-:S11]  /*0ab0*/  MOV R0, R2 ;  /* 0x0000000200007202 */ /* 0x000fd60000000f00 */
[----:B------:R-:W-:-:S05]  /*0ac0*/  @P0 IMAD.HI.U32 R4, R2, c[0x0][0x558], RZ ;  /* 0x0001560002040a27 */ /* 0x000fca00078e00ff */
[----:B------:R-:W-:-:S05]  /*0ad0*/  @P0 SHF.R.U32.HI R0, RZ, c[0x0][0x55c], R4 ;  /* 0x00015700ff000a19 */ /* 0x000fca0000011604 */
[----:B------:R-:W-:Y:S02]  /*0ae0*/  IMAD R4, R0, c[0x0][0x554], RZ ;  /* 0x0001550000047a24 */ /* 0x000fe400078e02ff */
.L_x_5678:
[----:B------:R-:W-:Y:S05]  /*0af0*/  BSYNC B0 ;  /* 0x0000000000007941 */ /* 0x000fea0003800000 */
.L_x_5676:
        /* <DEDUP_REMOVED lines=78> */
.L_x_5680:
[----:B------:R-:W-:Y:S05]  /*0fe0*/  BSYNC B0 ;  /* 0x0000000000007941 */ /* 0x000fea0003800000 */
.L_x_5679:
        /* <DEDUP_REMOVED lines=96> */
.L_x_5741:
[----:B------:R-:W-:Y:S05]  /*15f0*/  BRA.DIV ~URZ, `(.L_x_5683) ;  /* 0x0000c5227f007947 */ /* 0x000fea000b800000 */
[----:B------:R3:W4:Y:S02]  /*1600*/  SHFL.IDX PT, R0, R11, RZ, 0x181f ;  /* 0x00181fff0b007589 */ /* 0x00072400000e0000 */
.L_x_5742:
        /* <DEDUP_REMOVED lines=21> */
.L_x_5685:
[----:B------:R-:W-:Y:S05]  /*1760*/  BSYNC B0 ;  /* 0x0000000000007941 */ /* 0x000fea0003800000 */
.L_x_5684:
[----:B------:R-:W-:Y:S05]  /*1770*/  BRA.DIV ~URZ, `(.L_x_5686) ;  /* 0x0000c4127f007947 */ /* 0x000fea000b800000 */
[----:B--2---:R2:W1:Y:S04]  /*1780*/  SHFL.IDX PT, R8, R9, 0x1, 0x181f ;  /* 0x00381f0009087f89 */ /* 0x00446800000e0000 */
[----:B----4-:R2:W4:Y:S02]  /*1790*/  SHFL.IDX PT, R0, R11, 0x1, 0x181f ;  /* 0x00381f000b007f89 */ /* 0x01052400000e0000 */
.L_x_5743:
        /* <DEDUP_REMOVED lines=19> */
.L_x_5688:
[----:B------:R-:W-:Y:S05]  /*18d0*/  BSYNC B0 ;  /* 0x0000000000007941 */ /* 0x000fea0003800000 */
.L_x_5687:
[----:B------:R-:W-:Y:S05]  /*18e0*/  BRA.DIV ~URZ, `(.L_x_5689) ;  /* 0x0000c3727f007947 */ /* 0x000fea000b800000 */
[----:B-1----:R1:W2:Y:S02]  /*18f0*/  SHFL.IDX PT, R8, R9, 0x2, 0x181f ;  /* 0x00581f0009087f89 */ /* 0x0022a400000e0000 */
.L_x_5744:
[----:B------:R-:W-:Y:S05]  /*1900*/  BRA.DIV ~URZ, `(.L_x_5690) ;  /* 0x0000c3c27f007947 */ /* 0x000fea000b800000 */
[----:B----4-:R4:W1:Y:S02]  /*1910*/  SHFL.IDX PT, R0, R11, 0x2, 0x181f ;  /* 0x00581f000b007f89 */ /* 0x01086400000e0000 */
.L_x_5745:
        /* <DEDUP_REMOVED lines=19> */
.L_x_5692:
[----:B------:R-:W-:Y:S05]  /*1a50*/  BSYNC B0 ;  /* 0x0000000000007941 */ /* 0x000fea0003800000 */
.L_x_5691:
[----:B------:R-:W-:Y:S05]  /*1a60*/  BRA.DIV ~URZ, `(.L_x_5693) ;  /* 0x0000c2d27f007947 */ /* 0x000fea000b800000 */
[----:B--2---:R2:W3:Y:S04]  /*1a70*/  SHFL.IDX PT, R8, R9, 0x3, 0x181f ;  /* 0x00781f0009087f89 */ /* 0x0044e800000e0000 */
[----:B-1----:R2:W1:Y:S02]  /*1a80*/  SHFL.IDX PT, R0, R11, 0x3, 0x181f ;  /* 0x00781f000b007f89 */ /* 0x00246400000e0000 */
.L_x_5746:
        /* <DEDUP_REMOVED lines=179> */
.L_x_5747:
        /* <DEDUP_REMOVED lines=20> */
.L_x_5748:
        /* <DEDUP_REMOVED lines=21> */
.L_x_5695:
[----:B------:R-:W-:Y:S05]  /*2850*/  BSYNC B0 ;  /* 0x0000000000007941 */ /* 0x000fea0003800000 */
.L_x_5694:
        /* <DEDUP_REMOVED lines=45> */
.L_x_5749:
        /* <DEDUP_REMOVED lines=21> */
.L_x_5750:
        /* <DEDUP_REMOVED lines=21> */
.L_x_5699:
[----:B------:R-:W-:Y:S05]  /*2dd0*/  BSYNC B0 ;  /* 0x0000000000007941 */ /* 0x000fea0003800000 */
.L_x_5698:
[----:B--2---:R-:W2:Y:S01]  /*2de0*/  LDL R3, [R1+0x4] ;  /* 0x0000040001037983 */ /* 0x004ea20000100800 */
[----:B------:R-:W-:Y:S01]  /*2df0*/  IMAD.MOV.U32 R0, RZ, RZ, 0x40 ;  /* 0x00000040ff007424 */ /* 0x000fe200078e00ff */
[----:B------:R-:W-:-:S02]  /*2e00*/  LOP3.LUT P0, RZ, R207, 0x4, RZ, 0xc0, !PT ;  /* 0x00000004cfff7812 */ /* 0x000fc4000780c0ff */
[----:B------:R-:W0:Y:S01]  /*2e10*/  LDGDEPBAR ;  /* 0x00000000000079af */ /* 0x000e220000000000 */
[----:B------:R-:W-:Y:S01]  /*2e20*/  WARPSYNC 0xffffffff ;  /* 0xffffffff00007948 */ /* 0x000fe20003800000 */
[C---:B---34-:R-:W-:Y:S01]  /*2e30*/  HMMA.16816.F32.BF16 R44, R8.reuse, R40, RZ ;  /* 0x00000028082c723c */ /* 0x058fe200000418ff */
[----:B------:R-:W-:Y:S01]  /*2e40*/  SEL R166, R0, 0xffffffc0, !P0 ;  /* 0xffffffc000a67807 */ /* 0x000fe20004000000 */
[----:B------:R-:W-:Y:S03]  /*2e50*/  LDSM.16.M88.4 R16, [R165] ;  /* 0x00000000a510783b */ /* 0x000fe60000000200 */
[----:B------:R-:W-:Y:S01]  /*2e60*/  IADD3 R0, R166, R169, R167 ;  /* 0x000000a9a6007210 */ /* 0x000fe20007ffe0a7 */
[----:B------:R-:W-:Y:S01]  /*2e70*/  IMAD.IADD R2, R169, 0x1, R166 ;  /* 0x00000001a9027824 */ /* 0x000fe200078e02a6 */
[----:B------:R-:W-:Y:S01]  /*2e80*/  LDSM.16.M88.4 R88, [R169+0x2000] ;  /* 0x00200000a958783b */ /* 0x000fe20000000200 */
[C---:B------:R-:W-:Y:S03]  /*2e90*/  HMMA.16816.F32.BF16 R40, R8.reuse, R42, RZ ;  /* 0x0000002a0828723c */ /* 0x040fe600000418ff */
[----:B------:R-:W3:Y:S04]  /*2ea0*/  LDSM.16.M88.4 R68, [R2] ;  /* 0x000000000244783b */ /* 0x000ee80000000200 */
[----:B------:R-:W4:Y:S01]  /*2eb0*/  LDSM.16.M88.4 R76, [R2+0x800] ;  /* 0x00080000024c783b */ /* 0x000f220000000200 */
[C---:B------:R-:W-:Y:S03]  /*2ec0*/  HMMA.16816.F32.BF16 R36, R8.reuse, R32, RZ ;  /* 0x000000200824723c */ /* 0x040fe600000418ff */
[----:B------:R-:W5:Y:S04]  /*2ed0*/  LDSM.16.M88.4 R80, [R2+0x1000] ;  /* 0x001000000250783b */ /* 0x000f680000000200 */
[----:B------:R-:W-:Y:S01]  /*2ee0*/  LDSM.16.M88.4 R92, [R0+0x800] ;  /* 0x00080000005c783b */ /* 0x000fe20000000200 */
[C---:B------:R-:W-:Y:S03]  /*2ef0*/  HMMA.16816.F32.BF16 R32, R8.reuse, R34, RZ ;  /* 0x000000220820723c */ /* 0x040fe600000418ff */
[----:B------:R-:W-:Y:S04]  /*2f00*/  LDSM.16.M88.4 R84, [R169+0x2800] ;  /* 0x00280000a954783b */ /* 0x000fe80000000200 */
[----:B------:R-:W-:Y:S01]  /*2f10*/  LDSM.16.M88.4 R96, [R169+0x3800] ;  /* 0x00380000a960783b */ /* 0x000fe20000000200 */
[C---:B------:R-:W-:Y:S08]  /*2f20*/  HMMA.16816.F32.BF16 R28, R8.reuse, R48, RZ ;  /* 0x00000030081c723c */ /* 0x040ff000000418ff */
[C---:B------:R-:W-:Y:S08]  /*2f30*/  HMMA.16816.F32.BF16 R24, R8.reuse, R50, RZ ;  /* 0x000000320818723c */ /* 0x040ff000000418ff */
[C---:B------:R-:W-:Y:S08]  /*2f40*/  HMMA.16816.F32.BF16 R12, R8.reuse, R52, RZ ;  /* 0x00000034080c723c */ /* 0x040ff000000418ff */
[----:B------:R-:W-:Y:S08]  /*2f50*/  HMMA.16816.F32.BF16 R8, R8, R54, RZ ;  /* 0x000000360808723c */ /* 0x000ff000000418ff */
[C---:B-1----:R-:W-:Y:S08]  /*2f60*/  HMMA.16816.F32.BF16 R52, R4.reuse, R56, R44 ;  /* 0x000000380434723c */ /* 0x042ff0000004182c */
[C---:B------:R-:W-:Y:S08]  /*2f70*/  HMMA.16816.F32.BF16 R44, R4.reuse, R58, R40 ;  /* 0x0000003a042c723c */ /* 0x040ff00000041828 */
[C---:B------:R-:W-:Y:S08]  /*2f80*/  HMMA.16816.F32.BF16 R36, R4.reuse, R60, R36 ;  /* 0x0000003c0424723c */ /* 0x040ff00000041824 */
[C---:B------:R-:W-:Y:S08]  /*2f90*/  HMMA.16816.F32.BF16 R40, R4.reuse, R62, R32 ;  /* 0x0000003e0428723c */ /* 0x040ff00000041820 */
[C---:B------:R-:W-:Y:S08]  /*2fa0*/  HMMA.16816.F32.BF16 R48, R4.reuse, R64, R28 ;  /* 0x000000400430723c */ /* 0x040ff0000004181c */
[C---:B------:R-:W-:Y:S01]  /*2fb0*/  HMMA.16816.F32.BF16 R60, R4.reuse, R66, R24 ;  /* 0x00000042043c723c */ /* 0x040fe20000041818 */
[----:B------:R-:W1:Y:S07]  /*2fc0*/  LDSM.16.M88.4 R64, [R2+0x1800] ;  /* 0x001800000240783b */ /* 0x000e6e0000000200 */
[C---:B------:R-:W-:Y:S01]  /*2fd0*/  HMMA.16816.F32.BF16 R56, R4.reuse, R72, R12 ;  /* 0x000000480438723c */ /* 0x040fe2000004180c */
[----:B------:R-:W-:Y:S07]  /*2fe0*/  LDSM.16.M88.4 R12, [R164] ;  /* 0x00000000a40c783b */ /* 0x000fee0000000200 */
[----:B------:R-:W-:Y:S01]  /*2ff0*/  HMMA.16816.F32.BF16 R32, R4, R74, R8 ;  /* 0x0000004a0420723c */ /* 0x000fe20000041808 */
[----:B------:R-:W1:Y:S04]  /*3000*/  LDSM.16.M88.4 R72, [R0] ;  /* 0x000000000048783b */ /* 0x000e680000000200 */
[----:B------:R-:W-:Y:S03]  /*3010*/  LDSM.16.M88.4 R8, [R162+0x4000] ;  /* 0x00400000a208783b */ /* 0x000fe60000000200 */
[C---:B---3--:R-:W-:Y:S01]  /*3020*/  HMMA.16816.F32.BF16 R28, R16.reuse, R68, R52 ;  /* 0x00000044101c723c */ /* 0x048fe20000041834 */
[----:B------:R-:W3:Y:S07]  /*3030*/  LDSM.16.M88.4 R52, [R0+0x1000] ;  /* 0x001000000034783b */ /* 0x000eee0000000200 */
[C---:B------:R-:W-:Y:S08]  /*3040*/  HMMA.16816.F32.BF16 R24, R16.reuse, R70, R44 ;  /* 0x000000461018723c */ /* 0x040ff0000004182c */
[C---:B----4-:R-:W-:Y:S08]  /*3050*/  HMMA.16816.F32.BF16 R40, R16.reuse, R78, R40 ;  /* 0x0000004e1028723c */ /* 0x050ff00000041828 */
[C---:B-----5:R-:W-:Y:S08]  /*3060*/  HMMA.16816.F32.BF16 R48, R16.reuse, R80, R48 ;  /* 0x000000501030723c */ /* 0x060ff00000041830 */
[C---:B------:R-:W-:Y:S01]  /*3070*/  HMMA.16816.F32.BF16 R60, R16.reuse, R82, R60 ;  /* 0x00000052103c723c */ /* 0x040fe2000004183c */
[----:B------:R-:W4:Y:S07]  /*3080*/  LDSM.16.M88.4 R80, [R0+0x1800] ;  /* 0x001800000050783b */ /* 0x000f2e0000000200 */
[C---:B------:R-:W-:Y:S01]  /*3090*/  HMMA.16816.F32.BF16 R4, R16.reuse, R76, R36 ;  /* 0x0000004c1004723c */ /* 0x040fe20000041824 */
[----:B------:R-:W5:Y:S07]  /*30a0*/  LDSM.16.M88.4 R76, [R169+0x3000] ;  /* 0x00300000a94c783b */ /* 0x000f6e0000000200 */
[C---:B-1----:R-:W-:Y:S08]  /*30b0*/  HMMA.16816.F32.BF16 R68, R16.reuse, R64, R56 ;  /* 0x000000401044723c */ /* 0x042ff00000041838 */
[----:B------:R-:W-:Y:S08]  /*30c0*/  HMMA.16816.F32.BF16 R64, R16, R66, R32 ;  /* 0x000000421040723c */ /* 0x000ff00000041820 */
[C---:B------:R-:W-:Y:S08]  /*30d0*/  HMMA.16816.F32.BF16 R44, R12.reuse, R74, R24 ;  /* 0x0000004a0c2c723c */ /* 0x040ff00000041818 */
[C---:B------:R-:W-:Y:S08]  /*30e0*/  HMMA.16816.F32.BF16 R32, R12.reuse, R94, R40 ;  /* 0x0000005e0c20723c */ /* 0x040ff00000041828 */
[C---:B------:R-:W-:Y:S01]  /*30f0*/  HMMA.16816.F32.BF16 R56, R12.reuse, R72, R28 ;  /* 0x000000480c38723c */ /* 0x040fe2000004181c */
[----:B------:R-:W-:Y:S07]  /*3100*/  LDSM.16.M88.4 R72, [R20+0x3000] ;  /* 0x003000001448783b */ /* 0x000fee0000000200 */
[C---:B------:R-:W-:Y:S01]  /*3110*/  HMMA.16816.F32.BF16 R36, R12.reuse, R92, R4 ;  /* 0x0000005c0c24723c */ /* 0x040fe20000041804 */
[----:B------:R-:W-:Y:S04]  /*3120*/  LDSM.16.M88.4 R4, [R163+0x4000] ;  /* 0x00400000a304783b */ /* 0x000fe80000000200 */
[----:B------:R-:W1:Y:S03]  /*3130*/  LDSM.16.M88.4 R92, [R20+0x2000] ;  /* 0x00200000145c783b */ /* 0x000e660000000200 */
[C---:B---3--:R-:W-:Y:S08]  /*3140*/  HMMA.16816.F32.BF16 R28, R12.reuse, R52, R48 ;  /* 0x000000340c1c723c */ /* 0x048ff00000041830 */
[C---:B------:R-:W-:Y:S01]  /*3150*/  HMMA.16816.F32.BF16 R24, R12.reuse, R54, R60 ;  /* 0x000000360c18723c */ /* 0x040fe2000004183c */
[----:B------:R-:W3:Y:S07]  /*3160*/  LDSM.16.M88.4 R60, [R20+0x2800] ;  /* 0x00280000143c783b */ /* 0x000eee0000000200 */
[C---:B----4-:R-:W-:Y:S01]  /*3170*/  HMMA.16816.F32.BF16 R16, R12.reuse, R80, R68 ;  /* 0x000000500c10723c */ /* 0x050fe20000041844 */
[----:B------:R-:W-:Y:S07]  /*3180*/  LDSM.16.M88.4 R68, [R2+0x3000] ;  /* 0x003000000244783b */ /* 0x000fee0000000200 */
[----:B------:R-:W-:Y:S01]  /*3190*/  HMMA.16816.F32.BF16 R64, R12, R82, R64 ;  /* 0x000000520c40723c */ /* 0x000fe20000041840 */
[----:B------:R-:W-:Y:S07]  /*31a0*/  LDSM.16.M88.4 R80, [R2+0x3800] ;  /* 0x003800000250783b */ /* 0x000fee0000000200 */
[C---:B------:R-:W-:Y:S08]  /*31b0*/  HMMA.16816.F32.BF16 R52, R8.reuse, R90, R44 ;  /* 0x0000005a0834723c */ /* 0x040ff0000004182c */
[C---:B------:R-:W-:Y:S01]  /*31c0*/  HMMA.16816.F32.BF16 R44, R8.reuse, R86, R32 ;  /* 0x00000056082c723c */ /* 0x040fe20000041820 */
[----:B------:R-:W4:Y:S07]  /*31d0*/  LDSM.16.M88.4 R32, [R20+0x3800] ;  /* 0x003800001420783b */ /* 0x000f2e0000000200 */
[C---:B------:R-:W-:Y:S08]  /*31e0*/  HMMA.16816.F32.BF16 R12, R8.reuse, R88, R56 ;  /* 0x00000058080c723c */ /* 0x040ff00000041838 */
[C---:B------:R-:W-:Y:S01]  /*31f0*/  HMMA.16816.F32.BF16 R48, R8.reuse, R84, R36 ;  /* 0x000000540830723c */ /* 0x040fe20000041824 */
[----:B------:R-:W-:Y:S07]  /*3200*/  LDSM.16.M88.4 R84, [R2+0x2800] ;  /* 0x002800000254783b */ /* 0x000fee0000000200 */
[----:B-----5:R-:W-:Y:S01]  /*3210*/  HMMA.16816.F32.BF16 R40, R8, R76, R28 ;  /* 0x0000004c0828723c */ /* 0x020fe2000004181c */
[----:B--2---:R-:W-:-:S07]  /*3220*/  IMAD.IADD R206, R3, 0x1, R238 ;  /* 0x0000000103ce7824 */ /* 0x004fce00078e02ee */
[C---:B------:R-:W-:Y:S01]  /*3230*/  HMMA.16816.F32.BF16 R36, R8.reuse, R78, R24 ;  /* 0x0000004e0824723c */ /* 0x040fe20000041818 */
[----:B------:R-:W-:Y:S07]  /*3240*/  LDSM.16.M88.4 R76, [R2+0x2000] ;  /* 0x00200000024c783b */ /* 0x000fee0000000200 */
[C---:B------:R-:W-:Y:S01]  /*3250*/  HMMA.16816.F32.BF16 R28, R8.reuse, R96, R16 ;  /* 0x00000060081c723c */ /* 0x040fe20000041810 */
[----:B------:R-:W2:Y:S07]  /*3260*/  LDSM.16.M88.4 R16, [R165+0x4000] ;  /* 0x00400000a510783b */ /* 0x000eae0000000200 */
[----:B------:R-:W-:Y:S08]  /*3270*/  HMMA.16816.F32.BF16 R24, R8, R98, R64 ;  /* 0x000000620818723c */ /* 0x000ff00000041840 */
[C---:B-1----:R-:W-:Y:S08]  /*3280*/  HMMA.16816.F32.BF16 R12, R4.reuse, R92, R12 ;  /* 0x0000005c040c723c */ /* 0x042ff0000004180c */
[C---:B------:R-:W-:Y:S08]  /*3290*/  HMMA.16816.F32.BF16 R8, R4.reuse, R94, R52 ;  /* 0x0000005e0408723c */ /* 0x040ff00000041834 */
[C---:B---3--:R-:W-:Y:S08]  /*32a0*/  HMMA.16816.F32.BF16 R64, R4.reuse, R62, R44 ;  /* 0x0000003e0440723c */ /* 0x048ff0000004182c */
[C---:B------:R-:W-:Y:S08]  /*32b0*/  HMMA.16816.F32.BF16 R56, R4.reuse, R60, R48 ;  /* 0x0000003c0438723c */ /* 0x040ff00000041830 */
[C---:B------:R-:W-:Y:S08]  /*32c0*/  HMMA.16816.F32.BF16 R60, R4.reuse, R72, R40 ;  /* 0x00000048043c723c */ /* 0x040ff00000041828 */
[C---:B------:R-:W-:Y:S01]  /*32d0*/  HMMA.16816.F32.BF16 R52, R4.reuse, R74, R36 ;  /* 0x0000004a0434723c */ /* 0x040fe20000041824 */
[----:B------:R-:W-:Y:S07]  /*32e0*/  LDSM.16.M88.4 R72, [R0+0x3000] ;  /* 0x003000000048783b */ /* 0x000fee0000000200 */
[C---:B----4-:R-:W-:Y:S01]  /*32f0*/  HMMA.16816.F32.BF16 R48, R4.reuse, R32, R28 ;  /* 0x000000200430723c */ /* 0x050fe2000004181c */
[----:B------:R-:W-:Y:S07]  /*3300*/  LDSM.16.M88.4 R28, [R0+0x2000] ;  /* 0x00200000001c783b */ /* 0x000fee0000000200 */
[----:B------:R-:W-:Y:S01]  /*3310*/  HMMA.16816.F32.BF16 R44, R4, R34, R24 ;  /* 0x00000022042c723c */ /* 0x000fe20000041818 */
[----:B------:R-:W1:Y:S04]  /*3320*/  LDSM.16.M88.4 R4, [R164+0x4000] ;  /* 0x00400000a404783b */ /* 0x000e680000000200 */
[----:B------:R-:W3:Y:S03]  /*3330*/  LDSM.16.M88.4 R32, [R0+0x2800] ;  /* 0x002800000020783b */ /* 0x000ee60000000200 */
[C---:B--2---:R-:W-:Y:S01]  /*3340*/  HMMA.16816.F32.BF16 R36, R16.reuse, R76, R12 ;  /* 0x0000004c1024723c */ /* 0x044fe2000004180c */
[----:B------:R-:W-:Y:S07]  /*3350*/  LDSM.16.M88.4 R12, [R162+0x8000] ;  /* 0x00800000a20c783b */ /* 0x000fee0000000200 */
[C---:B------:R-:W-:Y:S01]  /*3360*/  HMMA.16816.F32.BF16 R24, R16.reuse, R78, R8 ;  /* 0x0000004e1018723c */ /* 0x040fe20000041808 */
[----:B------:R-:W-:Y:S07]  /*3370*/  LDSM.16.M88.4 R76, [R169+0x5000] ;  /* 0x00500000a94c783b */ /* 0x000fee0000000200 */
[C---:B------:R-:W-:Y:S01]  /*3380*/  HMMA.16816.F32.BF16 R40, R16.reuse, R86, R64 ;  /* 0x000000561028723c */ /* 0x040fe20000041840 */
[----:B------:R-:W2:Y:S07]  /*3390*/  LDSM.16.M88.4 R64, [R0+0x3800] ;  /* 0x003800000040783b */ /* 0x000eae0000000200 */
[C---:B------:R-:W-:Y:S01]  /*33a0*/  HMMA.16816.F32.BF16 R8, R16.reuse, R84, R56 ;  /* 0x000000541008723c */ /* 0x040fe20000041838 */
[----:B------:R-:W-:Y:S07]  /*33b0*/  LDSM.16.M88.4 R84, [R169+0x5800] ;  /* 0x00580000a954783b */ /* 0x000fee0000000200 */
[C---:B------:R-:W-:Y:S08]  /*33c0*/  HMMA.16816.F32.BF16 R60, R16.reuse, R68, R60 ;  /* 0x00000044103c723c */ /* 0x040ff0000004183c */
[C---:B------:R-:W-:Y:S01]  /*33d0*/  HMMA.16816.F32.BF16 R56, R16.reuse, R70, R52 ;  /* 0x000000461038723c */ /* 0x040fe20000041834 */
[----:B------:R-:W4:Y:S07]  /*33e0*/  LDSM.16.M88.4 R68, [R169+0x4000] ;  /* 0x00400000a944783b */ /* 0x000f2e0000000200 */
[C---:B------:R-:W-:Y:S08]  /*33f0*/  HMMA.16816.F32.BF16 R52, R16.reuse, R80, R48 ;  /* 0x000000501034723c */ /* 0x040ff00000041830 */
[----:B------:R-:W-:Y:S01]  /*3400*/  HMMA.16816.F32.BF16 R48, R16, R82, R44 ;  /* 0x000000521030723c */ /* 0x000fe2000004182c */
[----:B------:R-:W5:Y:S07]  /*3410*/  LDSM.16.M88.4 R80, [R169+0x4800] ;  /* 0x00480000a950783b */ /* 0x000f6e0000000200 */
[C---:B-1----:R-:W-:Y:S08]  /*3420*/  HMMA.16816.F32.BF16 R44, R4.reuse, R28, R36 ;  /* 0x0000001c042c723c */ /* 0x042ff00000041824 */
[C---:B------:R-:W-:Y:S08]  /*3430*/  HMMA.16816.F32.BF16 R36, R4.reuse, R30, R24 ;  /* 0x0000001e0424723c */ /* 0x040ff00000041818 */
[C---:B---3--:R-:W-:Y:S01]  /*3440*/  HMMA.16816.F32.BF16 R28, R4.reuse, R32, R8 ;  /* 0x00000020041c723c */ /* 0x048fe20000041808 */
[----:B------:R-:W-:Y:S07]  /*3450*/  LDSM.16.M88.4 R8, [R163+0x8000] ;  /* 0x00800000a308783b */ /* 0x000fee0000000200 */
[C---:B------:R-:W-:Y:S08]  /*3460*/  HMMA.16816.F32.BF16 R24, R4.reuse, R34, R40 ;  /* 0x000000220418723c */ /* 0x040ff00000041828 */
[C---:B------:R-:W-:Y:S01]  /*3470*/  HMMA.16816.F32.BF16 R16, R4.reuse, R72, R60 ;  /* 0x000000480410723c */ /* 0x040fe2000004183c */
[----:B------:R-:W-:Y:S07]  /*3480*/  LDSM.16.M88.4 R60, [R2+0x4800] ;  /* 0x00480000023c783b */ /* 0x000fee0000000200 */
[C---:B------:R-:W-:Y:S01]  /*3490*/  HMMA.16816.F32.BF16 R32, R4.reuse, R74, R56 ;  /* 0x0000004a0420723c */ /* 0x040fe20000041838 */
[----:B------:R-:W1:Y:S04]  /*34a0*/  LDSM.16.M88.4 R56, [R20+0x4000] ;  /* 0x004000001438783b */ /* 0x000e680000000200 */
[----:B------:R-:W-:Y:S03]  /*34b0*/  LDSM.16.M88.4 R72, [R20+0x5800] ;  /* 0x005800001448783b */ /* 0x000fe60000000200 */
[C---:B--2---:R-:W-:Y:S08]  /*34c0*/  HMMA.16816.F32.BF16 R52, R4.reuse, R64, R52 ;  /* 0x000000400434723c */ /* 0x044ff00000041834 */
[----:B------:R-:W-:Y:S01]  /*34d0*/  HMMA.16816.F32.BF16 R48, R4, R66, R48 ;  /* 0x000000420430723c */ /* 0x000fe20000041830 */
[----:B------:R-:W2:Y:S04]  /*34e0*/  LDSM.16.M88.4 R64, [R20+0x4800] ;  /* 0x004800001440783b */ /* 0x000ea80000000200 */
[----:B------:R-:W-:Y:S03]  /*34f0*/  LDSM.16.M88.4 R4, [R165+0x8000] ;  /* 0x00800000a504783b */ /* 0x000fe60000000200 */
[C---:B----4-:R-:W-:Y:S08]  /*3500*/  HMMA.16816.F32.BF16 R44, R12.reuse, R68, R44 ;  /* 0x000000440c2c723c */ /* 0x050ff0000004182c */
[C---:B------:R-:W-:Y:S01]  /*3510*/  HMMA.16816.F32.BF16 R40, R12.reuse, R70, R36 ;  /* 0x000000460c28723c */ /* 0x040fe20000041824 */
[----:B------:R3:W4:Y:S07]  /*3520*/  LDSM.16.M88.4 R68, [R20+0x5000] ;  /* 0x005000001444783b */ /* 0x00072e0000000200 */
[C---:B-----5:R-:W-:Y:S08]  /*3530*/  HMMA.16816.F32.BF16 R36, R12.reuse, R80, R28 ;  /* 0x000000500c24723c */ /* 0x060ff0000004181c */
[C---:B------:R-:W-:Y:S08]  /*3540*/  HMMA.16816.F32.BF16 R28, R12.reuse, R82, R24 ;  /* 0x000000520c1c723c */ /* 0x040ff00000041818 */
[C---:B------:R-:W-:Y:S08]  /*3550*/  HMMA.16816.F32.BF16 R24, R12.reuse, R76, R16 ;  /* 0x0000004c0c18723c */ /* 0x040ff00000041810 */
[C---:B---3--:R-:W-:Y:S01]  /*3560*/  HMMA.16816.F32.BF16 R20, R12.reuse, R78, R32 ;  /* 0x0000004e0c14723c */ /* 0x048fe20000041820 */
[----:B------:R-:W3:Y:S07]  /*3570*/  LDSM.16.M88.4 R76, [R2+0x4000] ;  /* 0x00400000024c783b */ /* 0x000eee0000000200 */
[C---:B------:R-:W-:Y:S08]  /*3580*/  HMMA.16816.F32.BF16 R16, R12.reuse, R84, R52 ;  /* 0x000000540c10723c */ /* 0x040ff00000041834 */
[----:B------:R-:W-:Y:S08]  /*3590*/  HMMA.16816.F32.BF16 R12, R12, R86, R48 ;  /* 0x000000560c0c723c */ /* 0x000ff00000041830 */
[C---:B-1----:R-:W-:Y:S08]  /*35a0*/  HMMA.16816.F32.BF16 R52, R8.reuse, R56, R44 ;  /* 0x000000380834723c */ /* 0x042ff0000004182c */
[C---:B------:R-:W-:Y:S01]  /*35b0*/  HMMA.16816.F32.BF16 R32, R8.reuse, R58, R40 ;  /* 0x0000003a0820723c */ /* 0x040fe20000041828 */
[----:B------:R-:W-:Y:S07]  /*35c0*/  LDSM.16.M88.4 R56, [R0+0x4000] ;  /* 0x004000000038783b */ /* 0x000fee0000000200 */
[C---:B--2---:R-:W-:Y:S08]  /*35d0*/  HMMA.16816.F32.BF16 R48, R8.reuse, R64, R36 ;  /* 0x000000400830723c */ /* 0x044ff00000041824 */
[C---:B----4-:R-:W-:Y:S08]  /*35e0*/  HMMA.16816.F32.BF16 R40, R8.reuse, R68, R24 ;  /* 0x000000440828723c */ /* 0x050ff00000041818 */
[C---:B------:R-:W-:Y:S08]  /*35f0*/  HMMA.16816.F32.BF16 R36, R8.reuse, R70, R20 ;  /* 0x000000460824723c */ /* 0x040ff00000041814 */
[C---:B------:R-:W-:Y:S01]  /*3600*/  HMMA.16816.F32.BF16 R24, R8.reuse, R72, R16 ;  /* 0x000000480818723c */ /* 0x040fe20000041810 */
[----:B------:R-:W1:Y:S07]  /*3610*/  LDSM.16.M88.4 R16, [R2+0x5800] ;  /* 0x005800000210783b */ /* 0x000e6e0000000200 */
[C---:B------:R-:W-:Y:S01]  /*3620*/  HMMA.16816.F32.BF16 R44, R8.reuse, R66, R28 ;  /* 0x00000042082c723c */ /* 0x040fe2000004181c */
[----:B------:R2:W-:Y:S04]  /*3630*/  LDSM.16.M88.4 R28, [R2+0x5000] ;  /* 0x00500000021c783b */ /* 0x0005e80000000200 */
[----:B------:R-:W-:Y:S03]  /*3640*/  LDSM.16.M88.4 R64, [R0+0x5000] ;  /* 0x005000000040783b */ /* 0x000fe60000000200 */
[----:B------:R-:W-:Y:S01]  /*3650*/  HMMA.16816.F32.BF16 R20, R8, R74, R12 ;  /* 0x0000004a0814723c */ /* 0x000fe2000004180c */
[----:B------:R-:W4:Y:S07]  /*3660*/  LDSM.16.M88.4 R8, [R164+0x8000] ;  /* 0x00800000a408783b */ /* 0x000f2e0000000200 */
[C---:B---3--:R-:W-:Y:S01]  /*3670*/  HMMA.16816.F32.BF16 R12, R4.reuse, R76, R52 ;  /* 0x0000004c040c723c */ /* 0x048fe20000041834 */
[----:B------:R-:W3:Y:S07]  /*3680*/  LDSM.16.M88.4 R52, [R0+0x4800] ;  /* 0x004800000034783b */ /* 0x000eee0000000200 */
[----:B------:R-:W-:Y:S01]  /*3690*/  HMMA.16816.F32.BF16 R48, R4, R60, R48 ;  /* 0x0000003c0430723c */ /* 0x000fe20000041830 */
[----:B------:R-:W5:Y:S01]  /*36a0*/  LDL R60, [R1] ;  /* 0x00000000013c7983 */ /* 0x000f620000100800 */
[----:B--2---:R-:W-:-:S06]  /*36b0*/  @P4 IMAD.HI.U32 R2, R206, c[0x0][0x2c8], RZ ;  /* 0x0000b200ce024a27 */ /* 0x004fcc00078e00ff */
[C---:B------:R-:W-:Y:S08]  /*36c0*/  HMMA.16816.F32.BF16 R32, R4.reuse, R78, R32 ;  /* 0x0000004e0420723c */ /* 0x040ff00000041820 */
[C---:B-1----:R-:W-:Y:S08]  /*36d0*/  HMMA.16816.F32.BF16 R24, R4.reuse, R16, R24 ;  /* 0x000000100418723c */ /* 0x042ff00000041818 */
[----:B------:R-:W-:Y:S08]  /*36e0*/  HMMA.16816.F32.BF16 R20, R4, R18, R20 ;  /* 0x000000120414723c */ /* 0x000ff00000041814 */
[----:B----4-:R-:W-:Y:S01]  /*36f0*/  HMMA.16816.F32.BF16 R16, R8, R56, R12 ;  /* 0x000000380810723c */ /* 0x010fe2000004180c */
[----:B------:R1:W-:Y:S01]  /*3700*/  LDSM.16.M88.4 R12, [R0+0x5800] ;  /* 0x00580000000c783b */ /* 0x0003e20000000200 */
[----:B------:R-:W-:Y:S01]  /*3710*/  IMAD.MOV.U32 R3, RZ, RZ, c[0x0][0x2ac] ;  /* 0x0000ab00ff037624 */ /* 0x000fe200078e00ff */
[----:B------:R-:W-:-:S04]  /*3720*/  DEPBAR.LE SB0, 0x2 ;  /* 0x000080800000791a */ /* 0x000fc80000000000 */
[----:B------:R-:W-:Y:S01]  /*3730*/  BAR.SYNC.DEFER_BLOCKING 0x0 ;  /* 0x0000000000007b1d */ /* 0x000fe20000010000 */
[C---:B------:R-:W-:Y:S08]  /*3740*/  HMMA.16816.F32.BF16 R44, R4.reuse, R62, R44 ;  /* 0x0000003e042c723c */ /* 0x040ff0000004182c */
[----:B------:R-:W-:Y:S01]  /*3750*/  HMMA.16816.F32.BF16 R40, R4, R28, R40 ;  /* 0x0000001c0428723c */ /* 0x000fe20000041828 */
[----:B-1----:R-:W-:Y:S01]  /*3760*/  IMAD.MOV.U32 R0, RZ, RZ, R206 ;  /* 0x000000ffff007224 */ /* 0x002fe200078e00ce */
[----:B------:R-:W-:-:S06]  /*3770*/  @P4 SHF.R.U32.HI R0, RZ, c[0x0][0x2cc], R2 ;  /* 0x0000b300ff004a19 */ /* 0x000fcc0000011602 */
[----:B------:R-:W-:Y:S01]  /*3780*/  HMMA.16816.F32.BF16 R36, R4, R30, R36 ;  /* 0x0000001e0424723c */ /* 0x000fe20000041824 */
[----:B------:R-:W1:Y:S04]  /*3790*/  SHFL.IDX PT, R4, R0, RZ, 0x1c1f ;  /* 0x001c1fff00047589 */ /* 0x000e6800000e0000 */
[----:B------:R2:W4:Y:S03]  /*37a0*/  SHFL.IDX PT, R2, R0, 0x1, 0x1c1f ;  /* 0x003c1f0000027f89 */ /* 0x00052600000e0000 */
[C---:B------:R-:W-:Y:S01]  /*37b0*/  HMMA.16816.F32.BF16 R32, R8.reuse, R58, R32 ;  /* 0x0000003a0820723c */ /* 0x040fe20000041820 */
[----:B------:R-:W-:Y:S04]  /*37c0*/  LDSM.16.MT88.4 R28, [R171+0x800] ;  /* 0x00080000ab1c783b */ /* 0x000fe80000004200 */
[----:B------:R-:W-:Y:S03]  /*37d0*/  LDSM.16.MT88.4 R56, [R170+0x4000] ;  /* 0x00400000aa38783b */ /* 0x000fe60000004200 */
[----:B---3--:R-:W-:Y:S01]  /*37e0*/  HMMA.16816.F32.BF16 R48, R8, R52, R48 ;  /* 0x000000340830723c */ /* 0x008fe20000041830 */
[----:B------:R-:W-:Y:S04]  /*37f0*/  LDSM.16.MT88.4 R72, [R171+0x2800] ;  /* 0x00280000ab48783b */ /* 0x000fe80000004200 */
[----:B------:R-:W-:Y:S01]  /*3800*/  LDSM.16.MT88.4 R68, [R239+0x2800] ;  /* 0x00280000ef44783b */ /* 0x000fe20000004200 */
[----:B--2---:R-:W-:-:S04]  /*3810*/  IMAD.MOV.U32 R0, RZ, RZ, 0x1 ;  /* 0x00000001ff007424 */ /* 0x004fc800078e00ff */
[----:B------:R-:W-:-:S04]  /*3820*/  IMAD R0, R224, -0x40, R0 ;  /* 0xffffffc0e0007824 */ /* 0x000fc800078e0200 */
[----:B------:R-:W-:-:S05]  /*3830*/  IMAD R0, R3, c[0x0][0x1d0], R0 ;  /* 0x0000740003007a24 */ /* 0x000fca00078e0200 */
[--C-:B------:R-:W-:Y:S01]  /*3840*/  IADD3 R0, R0, -c[0x0][0x168], -R222.reuse ;  /* 0x80005a0000007a10 */ /* 0x100fe20007ffe8de */
[----:B------:R-:W-:-:S04]  /*3850*/  IMAD.IADD R3, R100, 0x1, -R222 ;  /* 0x0000000164037824 */ /* 0x000fc800078e0ade */
[C---:B-1----:R-:W-:Y:S02]  /*3860*/  IMAD.IADD R4, R0.reuse, 0x1, R4 ;  /* 0x0000000100047824 */ /* 0x042fe400078e0204 */
[----:B----4-:R-:W-:-:S03]  /*3870*/  IMAD.IADD R0, R0, 0x1, R2 ;  /* 0x0000000100007824 */ /* 0x010fc600078e0202 */
[C---:B------:R-:W-:Y:S01]  /*3880*/  IMNMX R2, R3.reuse, R4, PT ;  /* 0x0000000403027217 */ /* 0x040fe20003800200 */
[C---:B------:R-:W-:Y:S01]  /*3890*/  HMMA.16816.F32.BF16 R44, R8.reuse, R54, R44 ;  /* 0x00000036082c723c */ /* 0x040fe2000004182c */
[----:B------:R-:W-:Y:S01]  /*38a0*/  IMNMX R0, R3, R0, PT ;  /* 0x0000000003007217 */ /* 0x000fe20003800200 */
[----:B------:R-:W-:Y:S01]  /*38b0*/  LDSM.16.MT88.4 R52, [R239+0x2000] ;  /* 0x00200000ef34783b */ /* 0x000fe20000004200 */
[C---:B------:R-:W-:Y:S02]  /*38c0*/  ISETP.GT.AND P0, PT, R2.reuse, RZ, PT ;  /* 0x000000ff0200720c */ /* 0x040fe40003f04270 */
[C---:B------:R-:W-:Y:S02]  /*38d0*/  ISETP.GT.AND P1, PT, R2.reuse, 0x1, PT ;  /* 0x000000010200780c */ /* 0x040fe40003f24270 */
[----:B------:R-:W-:Y:S01]  /*38e0*/  ISETP.GT.AND P6, PT, R2, 0x8, PT ;  /* 0x000000080200780c */ /* 0x000fe20003fc4270 */
[----:B------:R-:W-:Y:S01]  /*38f0*/  HMMA.16816.F32.BF16 R40, R8, R64, R40 ;  /* 0x000000400828723c */ /* 0x000fe20000041828 */
[----:B------:R-:W-:-:S02]  /*3900*/  FSEL R4, R16, -INF , P0 ;  /* 0xff80000010047808 */ /* 0x000fc40000000000 */
[----:B------:R-:W-:-:S05]  /*3910*/  ISETP.GT.AND P0, PT, R2, 0x9, PT ;  /* 0x000000090200780c */ /* 0x000fca0003f04270 */
[----:B------:R-:W-:Y:S01]  /*3920*/  HMMA.16816.F32.BF16 R36, R8, R66, R36 ;  /* 0x000000420824723c */ /* 0x000fe20000041824 */
[----:B------:R-:W-:-:S07]  /*3930*/  FSEL R7, R32, -INF , P6 ;  /* 0xff80000020077808 */ /* 0x000fce0003000000 */
[C---:B------:R-:W-:Y:S08]  /*3940*/  HMMA.16816.F32.BF16 R24, R8.reuse, R12, R24 ;  /* 0x0000000c0818723c */ /* 0x040ff00000041818 */
[----:B------:R-:W-:Y:S07]  /*3950*/  HMMA.16816.F32.BF16 R20, R8, R14, R20 ;  /* 0x0000000e0814723c */ /* 0x000fee0000041814 */
[----:B------:R-:W-:-:S02]  /*3960*/  FSEL R8, R17, -INF , P1 ;  /* 0xff80000011087808 */ /* 0x000fc40000800000 */
[----:B------:R-:W-:Y:S02]  /*3970*/  ISETP.GT.AND P1, PT, R0, 0x1, PT ;  /* 0x000000010000780c */ /* 0x000fe40003f24270 */
[----:B------:R-:W-:Y:S02]  /*3980*/  FMNMX.FTZ R3, R4, R8, !PT ;  /* 0x0000000804037209 */ /* 0x000fe40007810000 */
[----:B------:R-:W-:Y:S02]  /*3990*/  ISETP.GT.AND P5, PT, R0, RZ, PT ;  /* 0x000000ff0000720c */ /* 0x000fe40003fa4270 */
        /* <DEDUP_REMOVED lines=29> */
[C---:B------:R-:W-:Y:S02]  /*3b70*/  ISETP.GT.AND P0, PT, R2.reuse, 0x30, PT ;  /* 0x000000300200780c */ /* 0x040fe40003f04270 */
[C---:B------:R-:W-:Y:S02]  /*3b80*/  ISETP.GT.AND P1, PT, R2.reuse, 0x31, PT ;  /* 0x000000310200780c */ /* 0x040fe40003f24270 */
[C---:B------:R-:W-:Y:S02]  /*3b90*/  ISETP.GT.AND P6, PT, R2.reuse, 0x38, PT ;  /* 0x000000380200780c */ /* 0x040fe40003fc4270 */
[----:B------:R-:W-:-:S02]  /*3ba0*/  ISETP.GT.AND P5, PT, R2, 0x39, PT ;  /* 0x000000390200780c */ /* 0x000fc40003fa4270 */
[----:B------:R-:W-:Y:S02]  /*3bb0*/  FMNMX.FTZ R2, R83, R3, !PT ;  /* 0x0000000353027209 */ /* 0x000fe40007810000 */
[----:B------:R-:W-:Y:S02]  /*3bc0*/  FSEL R177, R24, -INF , P0 ;  /* 0xff80000018b17808 */ /* 0x000fe40000000000 */
[----:B------:R-:W-:Y:S02]  /*3bd0*/  ISETP.GT.AND P0, PT, R0, 0x9, PT ;  /* 0x000000090000780c */ /* 0x000fe40003f04270 */
[----:B------:R-:W-:Y:S02]  /*3be0*/  FMNMX.FTZ R3, R18, R19, !PT ;  /* 0x0000001312037209 */ /* 0x000fe40007810000 */
[----:B------:R-:W-:Y:S02]  /*3bf0*/  FMNMX.FTZ R2, R82, R2, !PT ;  /* 0x0000000252027209 */ /* 0x000fe40007810000 */
[----:B------:R-:W-:-:S02]  /*3c00*/  FSEL R175, R25, -INF , P1 ;  /* 0xff80000019af7808 */ /* 0x000fc40000800000 */
[----:B------:R-:W-:Y:S02]  /*3c10*/  FSEL R14, R35, -INF , P0 ;  /* 0xff800000230e7808 */ /* 0x000fe40000000000 */
[C---:B------:R-:W-:Y:S01]  /*3c20*/  ISETP.GT.AND P1, PT, R0.reuse, 0x10, PT ;  /* 0x000000100000780c */ /* 0x040fe20003f24270 */
[----:B------:R-:W-:Y:S01]  /*3c30*/  LDSM.16.MT88.4 R32, [R237] ;  /* 0x00000000ed20783b */ /* 0x000fe20000004200 */
[----:B------:R-:W-:Y:S02]  /*3c40*/  FMNMX.FTZ R3, R15, R3, !PT ;  /* 0x000000030f037209 */ /* 0x000fe40007810000 */
[----:B------:R-:W-:Y:S02]  /*3c50*/  FMNMX.FTZ R2, R177, R2, !PT ;  /* 0x00000002b1027209 */ /* 0x000fe40007810000 */
[----:B------:R-:W-:Y:S02]  /*3c60*/  ISETP.GT.AND P0, PT, R0, 0x11, PT ;  /* 0x000000110000780c */ /* 0x000fe40003f04270 */
[----:B------:R-:W-:-:S02]  /*3c70*/  FSEL R13, R50, -INF , P1 ;  /* 0xff800000320d7808 */ /* 0x000fc40000800000 */
[----:B------:R-:W-:Y:S02]  /*3c80*/  FSEL R174, R20, -INF , P6 ;  /* 0xff80000014ae7808 */ /* 0x000fe40003000000 */
        /* <DEDUP_REMOVED lines=13> */
[----:B------:R-:W-:Y:S01]  /*3d60*/  ISETP.GT.AND P1, PT, R0, 0x20, PT ;  /* 0x000000200000780c */ /* 0x000fe20003f24270 */
[----:B------:R-:W1:Y:S01]  /*3d70*/  SHFL.BFLY PT, R3, R125, 0x2, 0x1f ;  /* 0x0c401f007d037f89 */ /* 0x000e6200000e0000 */
[----:B------:R-:W-:Y:S02]  /*3d80*/  FMNMX.FTZ R2, R16, R2, !PT ;  /* 0x0000000210027209 */ /* 0x000fe40007810000 */
[----:B------:R-:W-:Y:S01]  /*3d90*/  ISETP.GT.AND P0, PT, R0, 0x21, PT ;  /* 0x000000210000780c */ /* 0x000fe20003f04270 */
[----:B------:R-:W-:Y:S01]  /*3da0*/  LDSM.16.MT88.4 R44, [R237+0x2000] ;  /* 0x00200000ed2c783b */ /* 0x000fe20000004200 */
[----:B------:R-:W-:Y:S02]  /*3db0*/  FSEL R78, R42, -INF , P1 ;  /* 0xff8000002a4e7808 */ /* 0x000fe40000800000 */
[----:B------:R-:W-:-:S02]  /*3dc0*/  FMNMX.FTZ R2, R17, R2, !PT ;  /* 0x0000000211027209 */ /* 0x000fc40007810000 */
[----:B------:R-:W-:Y:S02]  /*3dd0*/  FSEL R77, R43, -INF , P0 ;  /* 0xff8000002b4d7808 */ /* 0x000fe40000000000 */
[----:B------:R-:W-:Y:S01]  /*3de0*/  ISETP.GT.AND P1, PT, R0, 0x28, PT ;  /* 0x000000280000780c */ /* 0x000fe20003f24270 */
[----:B------:R-:W-:Y:S01]  /*3df0*/  LDSM.16.MT88.4 R40, [R237+0x800] ;  /* 0x00080000ed28783b */ /* 0x000fe20000004200 */
[----:B------:R-:W-:Y:S02]  /*3e00*/  FMNMX.FTZ R2, R78, R2, !PT ;  /* 0x000000024e027209 */ /* 0x000fe40007810000 */
[----:B------:R-:W-:Y:S02]  /*3e10*/  ISETP.GT.AND P0, PT, R0, 0x29, PT ;  /* 0x000000290000780c */ /* 0x000fe40003f04270 */
[----:B------:R-:W-:Y:S02]  /*3e20*/  FSEL R76, R38, -INF , P1 ;  /* 0xff800000264c7808 */ /* 0x000fe40000800000 */
[----:B------:R-:W-:-:S02]  /*3e30*/  FMNMX.FTZ R2, R77, R2, !PT ;  /* 0x000000024d027209 */ /* 0x000fc40007810000 */
[----:B------:R-:W-:Y:S02]  /*3e40*/  FSEL R79, R39, -INF , P0 ;  /* 0xff800000274f7808 */ /* 0x000fe40000000000 */
[----:B------:R-:W-:Y:S01]  /*3e50*/  ISETP.GT.AND P1, PT, R0, 0x30, PT ;  /* 0x000000300000780c */ /* 0x000fe20003f24270 */
[----:B------:R-:W-:Y:S01]  /*3e60*/  LDSM.16.MT88.4 R36, [R171] ;  /* 0x00000000ab24783b */ /* 0x000fe20000004200 */
[----:B------:R-:W-:Y:S02]  /*3e70*/  FMNMX.FTZ R2, R76, R2, !PT ;  /* 0x000000024c027209 */ /* 0x000fe40007810000 */
[----:B------:R-:W-:Y:S01]  /*3e80*/  ISETP.GT.AND P0, PT, R0, 0x31, PT ;  /* 0x000000310000780c */ /* 0x000fe20003f04270 */
[----:B-----5:R-:W-:Y:S01]  /*3e90*/  LDSM.16.MT88.4 R64, [R60+0x4000] ;  /* 0x004000003c40783b */ /* 0x020fe20000004200 */
[----:B------:R-:W-:Y:S02]  /*3ea0*/  FSEL R161, R26, -INF , P1 ;  /* 0xff8000001aa17808 */ /* 0x000fe40000800000 */
[----:B------:R-:W-:-:S02]  /*3eb0*/  FMNMX.FTZ R2, R79, R2, !PT ;  /* 0x000000024f027209 */ /* 0x000fc40007810000 */
[----:B------:R-:W-:Y:S02]  /*3ec0*/  FSEL R160, R27, -INF , P0 ;  /* 0xff8000001ba07808 */ /* 0x000fe40000000000 */
[C---:B------:R-:W-:Y:S01]  /*3ed0*/  ISETP.GT.AND P1, PT, R0.reuse, 0x38, PT ;  /* 0x000000380000780c */ /* 0x040fe20003f24270 */
[----:B------:R-:W-:Y:S01]  /*3ee0*/  LDSM.16.MT88.4 R24, [R170+0x800] ;  /* 0x00080000aa18783b */ /* 0x000fe20000004200 */
[----:B------:R-:W-:Y:S02]  /*3ef0*/  FMNMX.FTZ R2, R161, R2, !PT ;  /* 0x00000002a1027209 */ /* 0x000fe40007810000 */
[----:B-1----:R-:W-:Y:S02]  /*3f00*/  FMNMX.FTZ R125, R125, R3, !PT ;  /* 0x000000037d7d7209 */ /* 0x002fe40007810000 */
[----:B------:R-:W-:Y:S02]  /*3f10*/  ISETP.GT.AND P0, PT, R0, 0x39, PT ;  /* 0x000000390000780c */ /* 0x000fe40003f04270 */
[----:B------:R-:W-:-:S02]  /*3f20*/  FSEL R95, R22, -INF , P1 ;  /* 0xff800000165f7808 */ /* 0x000fc40000800000 */
[----:B------:R-:W-:Y:S01]  /*3f30*/  FMNMX.FTZ R124, R160, R2, !PT ;  /* 0x00000002a07c7209 */ /* 0x000fe20007810000 */
[----:B------:R-:W1:Y:S01]  /*3f40*/  SHFL.BFLY PT, R0, R125, 0x1, 0x1f ;  /* 0x0c201f007d007f89 */ /* 0x000e6200000e0000 */
[----:B------:R-:W-:Y:S02]  /*3f50*/  FSEL R94, R23, -INF , P0 ;  /* 0xff800000175e7808 */ /* 0x000fe40000000000 */
[----:B------:R-:W-:-:S04]  /*3f60*/  FMNMX.FTZ R124, R95, R124, !PT ;  /* 0x0000007c5f7c7209 */ /* 0x000fc80007810000 */
[----:B------:R-:W-:-:S05]  /*3f70*/  FMNMX.FTZ R124, R94, R124, !PT ;  /* 0x0000007c5e7c7209 */ /* 0x000fca0007810000 */
[----:B------:R-:W2:Y:S01]  /*3f80*/  SHFL.BFLY PT, R3, R124, 0x2, 0x1f ;  /* 0x0c401f007c037f89 */ /* 0x000ea200000e0000 */
[----:B-1----:R-:W-:-:S04]  /*3f90*/  FMNMX.FTZ R125, R125, R0, !PT ;  /* 0x000000007d7d7209 */ /* 0x002fc80007810000 */
[C---:B------:R-:W-:Y:S01]  /*3fa0*/  FSETP.NEU.FTZ.AND P0, PT, R125.reuse, -INF , PT ;  /* 0xff8000007d00780b */ /* 0x040fe20003f1d000 */
[----:B------:R-:W-:-:S05]  /*3fb0*/  FMUL.FTZ R2, R125, c[0x0][0x2d0] ;  /* 0x0000b4007d027a20 */ /* 0x000fca0000410000 */
[----:B------:R-:W-:Y:S02]  /*3fc0*/  FSEL R2, R2, RZ, P0 ;  /* 0x000000ff02027208 */ /* 0x000fe40000000000 */
[----:B--2---:R-:W-:-:S03]  /*3fd0*/  FMNMX.FTZ R124, R124, R3, !PT ;  /* 0x000000037c7c7209 */ /* 0x004fc60007810000 */
[--C-:B------:R-:W-:Y:S02]  /*3fe0*/  FFMA.FTZ R0, R4, c[0x0][0x2d0], -R2.reuse ;  /* 0x0000b40004007a23 */ /* 0x100fe40000010802 */
[----:B------:R-:W1:Y:S02]  /*3ff0*/  SHFL.BFLY PT, R3, R124, 0x1, 0x1f ;  /* 0x0c201f007c037f89 */ /* 0x000e6400000e0000 */
[----:B------:R2:W-:Y:S02]  /*4000*/  MUFU.EX2 R225, R0 ;  /* 0x0000000000e17308 */ /* 0x0005e40000000800 */
[----:B--2---:R-:W-:-:S06]  /*4010*/  FFMA.FTZ R0, R8, c[0x0][0x2d0], -R2 ;  /* 0x0000b40008007a23 */ /* 0x004fcc0000010802 */
[----:B------:R2:W3:Y:S02]  /*4020*/  MUFU.EX2 R223, R0 ;  /* 0x0000000000df7308 */ /* 0x0004e40000000800 */
[----:B--2---:R-:W-:-:S06]  /*4030*/  FFMA.FTZ R0, R7, c[0x0][0x2d0], -R2 ;  /* 0x0000b40007007a23 */ /* 0x004fcc0000010802 */
[----:B------:R2:W-:Y:S01]  /*4040*/  MUFU.EX2 R226, R0 ;  /* 0x0000000000e27308 */ /* 0x0005e20000000800 */
[----:B-1----:R-:W-:Y:S01]  /*4050*/  FMNMX.FTZ R124, R124, R3, !PT ;  /* 0x000000037c7c7209 */ /* 0x002fe20007810000 */
[----:B--2---:R-:W-:-:S06]  /*4060*/  FFMA.FTZ R0, R6, c[0x0][0x2d0], -R2 ;  /* 0x0000b40006007a23 */ /* 0x004fcc0000010802 */
[----:B------:R1:W2:Y:S01]  /*4070*/  MUFU.EX2 R228, R0 ;  /* 0x0000000000e47308 */ /* 0x0002a20000000800 */
[--C-:B------:R-:W-:Y:S01]  /*4080*/  FFMA.FTZ R3, R10, c[0x0][0x2d0], -R2.reuse ;  /* 0x0000b4000a037a23 */ /* 0x100fe20000010802 */
[----:B------:R-:W-:Y:S01]  /*4090*/  FSETP.NEU.FTZ.AND P0, PT, R124, -INF , PT ;  /* 0xff8000007c00780b */ /* 0x000fe20003f1d000 */
[----:B-1----:R-:W-:-:S05]  /*40a0*/  FFMA.FTZ R0, R5, c[0x0][0x2d0], -R2 ;  /* 0x0000b40005007a23 */ /* 0x002fca0000010802 */
[----:B------:R-:W-:Y:S01]  /*40b0*/  MUFU.EX2 R229, R3 ;  /* 0x0000000300e57308 */ /* 0x000fe20000000800 */
[----:B------:R-:W1:Y:S07]  /*40c0*/  LDSM.16.MT88.4 R4, [R170] ;  /* 0x00000000aa04783b */ /* 0x000e6e0000004200 */
[----:B------:R4:W-:Y:S02]  /*40d0*/  MUFU.EX2 R227, R0 ;  /* 0x0000000000e37308 */ /* 0x0009e40000000800 */
[----:B----4-:R-:W-:-:S06]  /*40e0*/  FFMA.FTZ R0, R9, c[0x0][0x2d0], -R2 ;  /* 0x0000b40009007a23 */ /* 0x010fcc0000010802 */
[----:B------:R4:W-:Y:S01]  /*40f0*/  MUFU.EX2 R230, R0 ;  /* 0x0000000000e67308 */ /* 0x0009e20000000800 */
[----:B------:R-:W-:Y:S02]  /*4100*/  FFMA.FTZ R3, R12, c[0x0][0x2d0], -R2 ;  /* 0x0000b4000c037a23 */ /* 0x000fe40000010802 */
[----:B----4-:R-:W-:-:S05]  /*4110*/  FMUL.FTZ R0, R124, c[0x0][0x2d0] ;  /* 0x0000b4007c007a20 */ /* 0x010fca0000410000 */
[----:B------:R4:W-:Y:S01]  /*4120*/  MUFU.EX2 R231, R3 ;  /* 0x0000000300e77308 */ /* 0x0009e20000000800 */
[----:B------:R-:W-:-:S05]  /*4130*/  FSEL R0, R0, RZ, P0 ;  /* 0x000000ff00007208 */ /* 0x000fca0000000000 */
[----:B----4-:R-:W-:-:S04]  /*4140*/  FFMA.FTZ R3, R18, c[0x0][0x2d0], -R0 ;  /* 0x0000b40012037a23 */ /* 0x010fc80000010800 */
[----:B------:R4:W-:Y:S02]  /*4150*/  MUFU.EX2 R179, R3 ;  /* 0x0000000300b37308 */ /* 0x0009e40000000800 */
[----:B----4-:R-:W-:-:S06]  /*4160*/  FFMA.FTZ R3, R19, c[0x0][0x2d0], -R0 ;  /* 0x0000b40013037a23 */ /* 0x010fcc0000010800 */
[----:B------:R4:W5:Y:S02]  /*4170*/  MUFU.EX2 R178, R3 ;  /* 0x0000000300b27308 */ /* 0x0009640000000800 */
[----:B----4-:R-:W-:-:S06]  /*4180*/  FFMA.FTZ R3, R15, c[0x0][0x2d0], -R0 ;  /* 0x0000b4000f037a23 */ /* 0x010fcc0000010800 */
[----:B------:R4:W-:Y:S02]  /*4190*/  MUFU.EX2 R193, R3 ;  /* 0x0000000300c17308 */ /* 0x0009e40000000800 */
[----:B----4-:R-:W-:-:S06]  /*41a0*/  FFMA.FTZ R3, R14, c[0x0][0x2d0], -R0 ;  /* 0x0000b4000e037a23 */ /* 0x010fcc0000010800 */
[----:B------:R4:W1:Y:S01]  /*41b0*/  MUFU.EX2 R195, R3 ;  /* 0x0000000300c37308 */ /* 0x0008620000000800 */
[----:B---3--:R-:W-:Y:S02]  /*41c0*/  F2FP.BF16.PACK_AB R8, R223, R225 ;  /* 0x000000e1df08723e */ /* 0x008fe400000010ff */
[----:B--2---:R-:W-:Y:S02]  /*41d0*/  F2FP.BF16.PACK_AB R10, R228, R226 ;  /* 0x000000e2e40a723e */ /* 0x004fe400000010ff */
[----:B-----5:R-:W-:Y:S01]  /*41e0*/  F2FP.BF16.PACK_AB R9, R178, R179 ;  /* 0x000000b3b209723e */ /* 0x020fe200000010ff */
[----:B----4-:R-:W-:-:S04]  /*41f0*/  FFMA.FTZ R3, R13, c[0x0][0x2d0], -R0 ;  /* 0x0000b4000d037a23 */ /* 0x010fc80000010800 */
[----:B------:R2:W-:Y:S02]  /*4200*/  MUFU.EX2 R194, R3 ;  /* 0x0000000300c27308 */ /* 0x0005e40000000800 */
[----:B--2---:R-:W-:Y:S01]  /*4210*/  FFMA.FTZ R3, R11, c[0x0][0x2d0], -R0 ;  /* 0x0000b4000b037a23 */ /* 0x004fe20000010800 */
[----:B-1----:R-:W-:-:S05]  /*4220*/  F2FP.BF16.PACK_AB R11, R195, R193 ;  /* 0x000000c1c30b723e */ /* 0x002fca00000010ff */
[----:B------:R1:W2:Y:S02]  /*4230*/  MUFU.EX2 R203, R3 ;  /* 0x0000000300cb7308 */ /* 0x0002a40000000800 */
[----:B------:R-:W-:Y:S01]  /*4240*/  HMMA.16816.F32.BF16 R20, R8, R4, RZ ;  /* 0x000000040814723c */ /* 0x000fe200000418ff */
[----:B-1----:R-:W-:-:S05]  /*4250*/  FFMA.FTZ R3, R16, c[0x0][0x2d0], -R0 ;  /* 0x0000b40010037a23 */ /* 0x002fca0000010800 */
[----:B------:R1:W-:Y:S02]  /*4260*/  MUFU.EX2 R202, R3 ;  /* 0x0000000300ca7308 */ /* 0x0003e40000000800 */
[----:B-1----:R-:W-:Y:S02]  /*4270*/  FFMA.FTZ R3, R17, c[0x0][0x2d0], -R0 ;  /* 0x0000b40011037a23 */ /* 0x002fe40000010800 */
[----:B------:R-:W-:Y:S04]  /*4280*/  HMMA.16816.F32.BF16 R16, R8, R6, RZ ;  /* 0x000000060810723c */ /* 0x000fe800000418ff */
[----:B------:R-:W1:Y:S01]  /*4290*/  MUFU.EX2 R208, R3 ;  /* 0x0000000300d07308 */ /* 0x000e620000000800 */
[----:B------:R-:W-:Y:S02]  /*42a0*/  F2FP.BF16.PACK_AB R4, R230, R227 ;  /* 0x000000e3e604723e */ /* 0x000fe400000010ff */
[----:B--2---:R-:W-:-:S02]  /*42b0*/  F2FP.BF16.PACK_AB R5, R203, R194 ;  /* 0x000000c2cb05723e */ /* 0x004fc400000010ff */
[----:B------:R-:W-:Y:S01]  /*42c0*/  F2FP.BF16.PACK_AB R6, R231, R229 ;  /* 0x000000e5e706723e */ /* 0x000fe200000010ff */
[----:B------:R-:W-:Y:S01]  /*42d0*/  HMMA.16816.F32.BF16 R12, R8, R32, RZ ;  /* 0x00000020080c723c */ /* 0x000fe200000418ff */
[----:B-1----:R-:W-:-:S07]  /*42e0*/  F2FP.BF16.PACK_AB R7, R208, R202 ;  /* 0x000000cad007723e */ /* 0x002fce00000010ff */
[C---:B------:R-:W-:Y:S08]  /*42f0*/  HMMA.16816.F32.BF16 R128, R4.reuse, R24, R20 ;  /* 0x000000180480723c */ /* 0x040ff00000041814 */
[----:B------:R-:W-:Y:S01]  /*4300*/  HMMA.16816.F32.BF16 R148, R4, R26, R16 ;  /* 0x0000001a0494723c */ /* 0x000fe20000041810 */
[----:B------:R-:W1:Y:S04]  /*4310*/  LDSM.16.MT88.4 R24, [R60] ;  /* 0x000000003c18783b */ /* 0x000e680000004200 */
        /* <DEDUP_REMOVED lines=92> */
[C---:B---3--:R-:W-:Y:S08]  /*48e0*/  HMMA.16816.F32.BF16 R116, R4.reuse, R16, R140 ;  /* 0x000000100474723c */ /* 0x048ff0000004188c */
        /* <DEDUP_REMOVED lines=10> */
[C---:B---3--:R-:W-:Y:S01]  /*4990*/  HMMA.16816.F32.BF16 R152, R4.reuse, R16, R104 ;  /* 0x000000100498723c */ /* 0x048fe20000041868 */
[----:B------:R-:W-:Y:S07]  /*49a0*/  LDSM.16.MT88.4 R104, [R237+0x1800] ;  /* 0x00180000ed68783b */ /* 0x000fee0000004200 */
        /* <DEDUP_REMOVED lines=44> */
[----:B------:R-:W-:-:S07]  /*4c70*/  FADD.FTZ R0, R203, R0 ;  /* 0x00000000cb007221 */ /* 0x000fce0000010000 */
[----:B------:R-:W-:Y:S01]  /*4c80*/  HMMA.16816.F32.BF16 R44, R96, R48, R84 ;  /* 0x00000030602c723c */ /* 0x000fe20000041854 */
[----:B------:R-:W-:-:S07]  /*4c90*/  FADD.FTZ R2, R230, R2 ;  /* 0x00000002e6027221 */ /* 0x000fce0000010000 */
[----:B------:R-:W-:Y:S01]  /*4ca0*/  HMMA.16816.F32.BF16 R120, R96, R122, R72 ;  /* 0x0000007a6078723c */ /* 0x000fe20000041848 */
[----:B------:R-:W1:Y:S01]  /*4cb0*/  LDSM.16.MT88.4 R72, [R170+0x5800] ;  /* 0x00580000aa48783b */ /* 0x000e620000004200 */
[----:B------:R-:W-:-:S06]  /*4cc0*/  FADD.FTZ R0, R202, R0 ;  /* 0x00000000ca007221 */ /* 0x000fcc0000010000 */
[C---:B------:R-:W-:Y:S01]  /*4cd0*/  HMMA.16816.F32.BF16 R40, R96.reuse, R42, R80 ;  /* 0x0000002a6028723c */ /* 0x040fe20000041850 */
[----:B------:R-:W2:Y:S07]  /*4ce0*/  LDSM.16.MT88.4 R80, [R237+0x5800] ;  /* 0x00580000ed50783b */ /* 0x000eae0000004200 */
[----:B------:R-:W-:Y:S01]  /*4cf0*/  HMMA.16816.F32.BF16 R48, R96, R50, R88 ;  /* 0x000000326030723c */ /* 0x000fe20000041858 */
[----:B------:R-:W3:Y:S01]  /*4d00*/  LDSM.16.MT88.4 R88, [R171+0x5800] ;  /* 0x00580000ab58783b */ /* 0x000ee20000004200 */
        /* <DEDUP_REMOVED lines=79> */
.L_x_5751:
        /* <DEDUP_REMOVED lines=21> */
.L_x_5752:
        /* <DEDUP_REMOVED lines=21> */
.L_x_5703:
[----:B------:R-:W-:Y:S05]  /*54a0*/  BSYNC B0 ;  /* 0x0000000000007941 */ /* 0x000fea0003800000 */
.L_x_5702:
        /* <DEDUP_REMOVED lines=20> */
.L_x_5715:
        /* <DEDUP_REMOVED lines=21> */
[C---:B------:R-:W-:Y:S01]  /*5740*/  IMAD.SHL.U32 R23, R201.reuse, 0x2, RZ ;  /* 0x00000002c9177824 */ /* 0x040fe200078e00ff */
        /* <DEDUP_REMOVED lines=21> */
.L_x_5753:
        /* <DEDUP_REMOVED lines=22> */
.L_x_5754:
        /* <DEDUP_REMOVED lines=21> */
.L_x_5708:
[----:B------:R-:W-:Y:S05]  /*5b50*/  BSYNC B0 ;  /* 0x0000000000007941 */ /* 0x000fea0003800000 */
.L_x_5707:
        /* <DEDUP_REMOVED lines=133> */
[----:B------:R3:W4:Y:S01]  /*63b0*/  LDSM.16.M88.4 R152, [R3+0x5800] ;  /* 0x005800000398783b */ /* 0x0007220000000200 */
[C---:B-1----:R-:W-:Y:S05]  /*63c0*/  HMMA.16816.F32.BF16 R4, R140.reuse, R144, R4 ;  /* 0x000000908c04723c */ /* 0x042fea0000041804 */
[----:B---3--:R-:W-:Y:S03]  /*63d0*/  @P4 IMAD.HI.U32 R3, R206, c[0x0][0x2c8], RZ ;  /* 0x0000b200ce034a27 */ /* 0x008fe600078e00ff */
[C---:B------:R-:W-:Y:S01]  /*63e0*/  HMMA.16816.F32.BF16 R8, R140.reuse, R146, R8 ;  /* 0x000000928c08723c */ /* 0x040fe20000041808 */
[----:B------:R-:W-:Y:S03]  /*63f0*/  LDSM.16.M88.4 R144, [R164+0x8000] ;  /* 0x00800000a490783b */ /* 0x000fe60000000200 */
[----:B------:R-:W-:Y:S04]  /*6400*/  @P4 SHF.R.U32.HI R0, RZ, c[0x0][0x2cc], R3 ;  /* 0x0000b300ff004a19 */ /* 0x000fe80000011603 */
[C---:B------:R-:W-:Y:S01]  /*6410*/  HMMA.16816.F32.BF16 R12, R140.reuse, R148, R12 ;  /* 0x000000948c0c723c */ /* 0x040fe2000004180c */
[----:B------:R-:W-:Y:S07]  /*6420*/  SHFL.IDX PT, R3, R0, 0x1, 0x1c1f ;  /* 0x003c1f0000037f89 */ /* 0x000fee00000e0000 */
[C---:B------:R-:W-:Y:S01]  /*6430*/  HMMA.16816.F32.BF16 R16, R140.reuse, R150, R16 ;  /* 0x000000968c10723c */ /* 0x040fe20000041810 */
[----:B------:R1:W3:Y:S07]  /*6440*/  LDSM.16.M88.4 R148, [R125+0x4000] ;  /* 0x004000007d94783b */ /* 0x0002ee0000000200 */
[C---:B--2---:R-:W-:Y:S01]  /*6450*/  HMMA.16816.F32.BF16 R20, R140.reuse, R136, R20 ;  /* 0x000000888c14723c */ /* 0x044fe20000041814 */
[----:B------:R2:W-:Y:S07]  /*6460*/  SHFL.IDX PT, R124, R0, RZ, 0x1c1f ;  /* 0x001c1fff007c7589 */ /* 0x0005ee00000e0000 */
[C---:B------:R-:W-:Y:S01]  /*6470*/  HMMA.16816.F32.BF16 R24, R140.reuse, R138, R24 ;  /* 0x0000008a8c18723c */ /* 0x040fe20000041818 */
[----:B------:R-:W5:Y:S07]  /*6480*/  LDSM.16.M88.4 R136, [R2+0x4800] ;  /* 0x004800000288783b */ /* 0x000f6e0000000200 */
[C---:B----4-:R-:W-:Y:S01]  /*6490*/  HMMA.16816.F32.BF16 R28, R140.reuse, R152, R28 ;  /* 0x000000988c1c723c */ /* 0x050fe2000004181c */
[----:B-1----:R-:W-:Y:S07]  /*64a0*/  MOV R125, c[0x0][0x2ac] ;  /* 0x0000ab00007d7a02 */ /* 0x002fee0000000f00 */
[----:B------:R-:W-:Y:S01]  /*64b0*/  HMMA.16816.F32.BF16 R32, R140, R154, R32 ;  /* 0x0000009a8c20723c */ /* 0x000fe20000041820 */
[----:B------:R-:W1:Y:S03]  /*64c0*/  LDSM.16.M88.4 R140, [R2+0x5000] ;  /* 0x00500000028c783b */ /* 0x000e660000000200 */
[----:B--2---:R-:W-:Y:S04]  /*64d0*/  IADD3 R0, -R222, 0x1, -R199 ;  /* 0x00000001de007810 */ /* 0x004fe80007ffe9c7 */
[C---:B---3--:R-:W-:Y:S05]  /*64e0*/  HMMA.16816.F32.BF16 R4, R144.reuse, R148, R4 ;  /* 0x000000949004723c */ /* 0x048fea0000041804 */
[----:B------:R-:W-:Y:S03]  /*64f0*/  IMAD R0, R125, c[0x0][0x1d0], R0 ;  /* 0x000074007d007a24 */ /* 0x000fe600078e0200 */
[C---:B------:R-:W-:Y:S01]  /*6500*/  HMMA.16816.F32.BF16 R8, R144.reuse, R150, R8 ;  /* 0x000000969008723c */ /* 0x040fe20000041808 */
[----:B------:R2:W3:Y:S01]  /*6510*/  LDSM.16.M88.4 R148, [R2+0x5800] ;  /* 0x005800000294783b */ /* 0x0004e20000000200 */
[----:B------:R-:W-:Y:S04]  /*6520*/  DEPBAR.LE SB0, 0x2 ;  /* 0x000080800000791a */ /* 0x000fe80000000000 */
[----:B------:R-:W-:Y:S02]  /*6530*/  IADD3 R0, R0, -c[0x0][0x168], RZ ;  /* 0x80005a0000007a10 */ /* 0x000fe40007ffe0ff */
[C---:B-----5:R-:W-:Y:S01]  /*6540*/  HMMA.16816.F32.BF16 R12, R144.reuse, R136, R12 ;  /* 0x00000088900c723c */ /* 0x060fe2000004180c */
[----:B------:R-:W-:Y:S07]  /*6550*/  BAR.SYNC.DEFER_BLOCKING 0x0 ;  /* 0x0000000000007b1d */ /* 0x000fee0000010000 */
[C---:B------:R-:W-:Y:S08]  /*6560*/  HMMA.16816.F32.BF16 R16, R144.reuse, R138, R16 ;  /* 0x0000008a9010723c */ /* 0x040ff00000041810 */
[C---:B-1----:R-:W-:Y:S04]  /*6570*/  HMMA.16816.F32.BF16 R20, R144.reuse, R140, R20 ;  /* 0x0000008c9014723c */ /* 0x042fe80000041814 */
[C---:B--2---:R-:W-:Y:S02]  /*6580*/  IADD3 R2, R0.reuse, R124, RZ ;  /* 0x0000007c00027210 */ /* 0x044fe40007ffe0ff */
[----:B------:R-:W-:Y:S02]  /*6590*/  IADD3 R0, R0, R3, RZ ;  /* 0x0000000300007210 */ /* 0x000fe40007ffe0ff */
[C---:B------:R-:W-:Y:S03]  /*65a0*/  HMMA.16816.F32.BF16 R24, R144.reuse, R142, R24 ;  /* 0x0000008e9018723c */ /* 0x040fe60000041818 */
[C---:B------:R-:W-:Y:S02]  /*65b0*/  ISETP.GT.AND P6, PT, R2.reuse, RZ, PT ;  /* 0x000000ff0200720c */ /* 0x040fe40003fc4270 */
[----:B------:R-:W-:Y:S02]  /*65c0*/  ISETP.GT.AND P5, PT, R2, 0x1, PT ;  /* 0x000000010200780c */ /* 0x000fe40003fa4270 */
[----:B------:R-:W-:Y:S01]  /*65d0*/  FSEL R4, R4, -INF , P6 ;  /* 0xff80000004047808 */ /* 0x000fe20003000000 */
[C---:B---3--:R-:W-:Y:S04]  /*65e0*/  HMMA.16816.F32.BF16 R28, R144.reuse, R148, R28 ;  /* 0x00000094901c723c */ /* 0x048fe8000004181c */
[----:B------:R-:W-:Y:S02]  /*65f0*/  FMNMX.FTZ R3, R4, R126, !PT ;  /* 0x0000007e04037209 */ /* 0x000fe40007810000 */
[----:B------:R-:W-:Y:S02]  /*6600*/  FSEL R5, R5, -INF , P5 ;  /* 0xff80000005057808 */ /* 0x000fe40002800000 */
[C---:B------:R-:W-:Y:S01]  /*6610*/  ISETP.GT.AND P6, PT, R2.reuse, 0x8, PT ;  /* 0x000000080200780c */ /* 0x040fe20003fc4270 */
[----:B------:R-:W-:Y:S03]  /*6620*/  HMMA.16816.F32.BF16 R32, R144, R150, R32 ;  /* 0x000000969020723c */ /* 0x000fe60000041820 */
[----:B------:R-:W-:Y:S02]  /*6630*/  ISETP.GT.AND P5, PT, R2, 0x9, PT ;  /* 0x000000090200780c */ /* 0x000fe40003fa4270 */
[----:B------:R-:W-:Y:S02]  /*6640*/  FSEL R8, R8, -INF , P6 ;  /* 0xff80000008087808 */ /* 0x000fe40003000000 */
[----:B------:R-:W-:Y:S02]  /*6650*/  FMNMX.FTZ R3, R5, R3, !PT ;  /* 0x0000000305037209 */ /* 0x000fe40007810000 */
[----:B------:R-:W-:Y:S02]  /*6660*/  FSEL R9, R9, -INF , P5 ;  /* 0xff80000009097808 */ /* 0x000fe40002800000 */
[----:B------:R-:W-:Y:S02]  /*6670*/  ISETP.GT.AND P6, PT, R2, 0x10, PT ;  /* 0x000000100200780c */ /* 0x000fe40003fc4270 */
[----:B------:R-:W-:Y:S02]  /*6680*/  FMNMX.FTZ R3, R8, R3, !PT ;  /* 0x0000000308037209 */ /* 0x000fe40007810000 */
[----:B------:R-:W-:Y:S02]  /*6690*/  ISETP.GT.AND P1, PT, R0, RZ, PT ;  /* 0x000000ff0000720c */ /* 0x000fe40003f24270 */
[----:B------:R-:W-:Y:S02]  /*66a0*/  FSEL R143, R12, -INF , P6 ;  /* 0xff8000000c8f7808 */ /* 0x000fe40003000000 */
[----:B------:R-:W-:Y:S02]  /*66b0*/  FMNMX.FTZ R3, R9, R3, !PT ;  /* 0x0000000309037209 */ /* 0x000fe40007810000 */
[----:B------:R-:W-:Y:S02]  /*66c0*/  FSEL R6, R6, -INF , P1 ;  /* 0xff80000006067808 */ /* 0x000fe40000800000 */
[----:B------:R-:W-:Y:S02]  /*66d0*/  ISETP.GT.AND P0, PT, R0, 0x1, PT ;  /* 0x000000010000780c */ /* 0x000fe40003f04270 */
[----:B------:R-:W-:Y:S02]  /*66e0*/  ISETP.GT.AND P5, PT, R2, 0x11, PT ;  /* 0x000000110200780c */ /* 0x000fe40003fa4270 */
[----:B------:R-:W-:Y:S02]  /*66f0*/  ISETP.GT.AND P1, PT, R0, 0x8, PT ;  /* 0x000000080000780c */ /* 0x000fe40003f24270 */
[----:B------:R-:W-:Y:S02]  /*6700*/  FSEL R7, R7, -INF , P0 ;  /* 0xff80000007077808 */ /* 0x000fe40000000000 */
[----:B------:R-:W-:Y:S02]  /*6710*/  FMNMX.FTZ R125, R143, R3, !PT ;  /* 0x000000038f7d7209 */ /* 0x000fe40007810000 */
[----:B------:R-:W-:Y:S02]  /*6720*/  FMNMX.FTZ R3, R6, R127, !PT ;  /* 0x0000007f06037209 */ /* 0x000fe40007810000 */
[----:B------:R-:W-:Y:S02]  /*6730*/  FSEL R152, R13, -INF , P5 ;  /* 0xff8000000d987808 */ /* 0x000fe40002800000 */
[----:B------:R-:W-:Y:S02]  /*6740*/  FSEL R10, R10, -INF , P1 ;  /* 0xff8000000a0a7808 */ /* 0x000fe40000800000 */
[C---:B------:R-:W-:Y:S02]  /*6750*/  ISETP.GT.AND P1, PT, R0.reuse, 0x10, PT ;  /* 0x000000100000780c */ /* 0x040fe40003f24270 */
[----:B------:R-:W-:Y:S02]  /*6760*/  ISETP.GT.AND P0, PT, R0, 0x9, PT ;  /* 0x000000090000780c */ /* 0x000fe40003f04270 */
[----:B------:R-:W-:Y:S02]  /*6770*/  ISETP.GT.AND P6, PT, R2, 0x18, PT ;  /* 0x000000180200780c */ /* 0x000fe40003fc4270 */
[----:B------:R-:W-:Y:S02]  /*6780*/  FMNMX.FTZ R3, R7, R3, !PT ;  /* 0x0000000307037209 */ /* 0x000fe40007810000 */
[----:B------:R-:W-:Y:S02]  /*6790*/  FSEL R153, R14, -INF , P1 ;  /* 0xff8000000e997808 */ /* 0x000fe40000800000 */
[----:B------:R-:W-:Y:S02]  /*67a0*/  FSEL R11, R11, -INF , P0 ;  /* 0xff8000000b0b7808 */ /* 0x000fe40000000000 */
[----:B------:R-:W-:Y:S02]  /*67b0*/  ISETP.GT.AND P0, PT, R0, 0x11, PT ;  /* 0x000000110000780c */ /* 0x000fe40003f04270 */
[----:B------:R-:W-:Y:S02]  /*67c0*/  FSEL R148, R16, -INF , P6 ;  /* 0xff80000010947808 */ /* 0x000fe40003000000 */
[----:B------:R-:W-:Y:S02]  /*67d0*/  ISETP.GT.AND P5, PT, R2, 0x19, PT ;  /* 0x000000190200780c */ /* 0x000fe40003fa4270 */
[----:B------:R-:W-:Y:S02]  /*67e0*/  ISETP.GT.AND P1, PT, R0, 0x18, PT ;  /* 0x000000180000780c */ /* 0x000fe40003f24270 */
[----:B------:R-:W-:Y:S02]  /*67f0*/  FMNMX.FTZ R125, R152, R125, !PT ;  /* 0x0000007d987d7209 */ /* 0x000fe40007810000 */
[----:B------:R-:W-:Y:S02]  /*6800*/  FMNMX.FTZ R3, R10, R3, !PT ;  /* 0x000000030a037209 */ /* 0x000fe40007810000 */
[----:B------:R-:W-:Y:S02]  /*6810*/  FSEL R154, R15, -INF , P0 ;  /* 0xff8000000f9a7808 */ /* 0x000fe40000000000 */
[----:B------:R-:W-:Y:S02]  /*6820*/  FSEL R149, R17, -INF , P5 ;  /* 0xff80000011957808 */ /* 0x000fe40002800000 */
[----:B------:R-:W-:Y:S02]  /*6830*/  FSEL R155, R18, -INF , P1 ;  /* 0xff800000129b7808 */ /* 0x000fe40000800000 */
[----:B------:R-:W-:Y:S02]  /*6840*/  ISETP.GT.AND P1, PT, R2, 0x20, PT ;  /* 0x000000200200780c */ /* 0x000fe40003f24270 */
[----:B------:R-:W-:Y:S02]  /*6850*/  ISETP.GT.AND P0, PT, R0, 0x19, PT ;  /* 0x000000190000780c */ /* 0x000fe40003f04270 */
[----:B------:R-:W-:Y:S02]  /*6860*/  FMNMX.FTZ R125, R148, R125, !PT ;  /* 0x0000007d947d7209 */ /* 0x000fe40007810000 */
[----:B------:R-:W-:Y:S02]  /*6870*/  FMNMX.FTZ R3, R11, R3, !PT ;  /* 0x000000030b037209 */ /* 0x000fe40007810000 */
[----:B------:R-:W-:Y:S02]  /*6880*/  FSEL R146, R20, -INF , P1 ;  /* 0xff80000014927808 */ /* 0x000fe40000800000 */
[----:B------:R-:W-:Y:S02]  /*6890*/  FSEL R156, R19, -INF , P0 ;  /* 0xff800000139c7808 */ /* 0x000fe40000000000 */
[----:B------:R-:W-:Y:S02]  /*68a0*/  ISETP.GT.AND P0, PT, R2, 0x21, PT ;  /* 0x000000210200780c */ /* 0x000fe40003f04270 */
[----:B------:R-:W-:Y:S02]  /*68b0*/  FMNMX.FTZ R125, R149, R125, !PT ;  /* 0x0000007d957d7209 */ /* 0x000fe40007810000 */
[----:B------:R-:W-:Y:S02]  /*68c0*/  ISETP.GT.AND P6, PT, R0, 0x20, PT ;  /* 0x000000200000780c */ /* 0x000fe40003fc4270 */
[C---:B------:R-:W-:Y:S02]  /*68d0*/  ISETP.GT.AND P1, PT, R2.reuse, 0x29, PT ;  /* 0x000000290200780c */ /* 0x040fe40003f24270 */
[----:B------:R-:W-:Y:S02]  /*68e0*/  ISETP.GT.AND P5, PT, R2, 0x28, PT ;  /* 0x000000280200780c */ /* 0x000fe40003fa4270 */
[----:B------:R-:W-:Y:S02]  /*68f0*/  FMNMX.FTZ R3, R153, R3, !PT ;  /* 0x0000000399037209 */ /* 0x000fe40007810000 */
[----:B------:R-:W-:Y:S02]  /*6900*/  FSEL R151, R21, -INF , P0 ;  /* 0xff80000015977808 */ /* 0x000fe40000000000 */
[----:B------:R-:W-:Y:S02]  /*6910*/  FMNMX.FTZ R125, R146, R125, !PT ;  /* 0x0000007d927d7209 */ /* 0x000fe40007810000 */
[----:B------:R-:W-:Y:S02]  /*6920*/  FSEL R147, R22, -INF , P6 ;  /* 0xff80000016937808 */ /* 0x000fe40003000000 */
[C---:B------:R-:W-:Y:S02]  /*6930*/  ISETP.GT.AND P0, PT, R2.reuse, 0x30, PT ;  /* 0x000000300200780c */ /* 0x040fe40003f04270 */
[C---:B------:R-:W-:Y:S02]  /*6940*/  ISETP.GT.AND P6, PT, R2.reuse, 0x31, PT ;  /* 0x000000310200780c */ /* 0x040fe40003fc4270 */
[----:B------:R-:W-:Y:S02]  /*6950*/  FSEL R150, R25, -INF , P1 ;  /* 0xff80000019967808 */ /* 0x000fe40000800000 */
[----:B------:R-:W-:Y:S02]  /*6960*/  ISETP.GT.AND P1, PT, R2, 0x39, PT ;  /* 0x000000390200780c */ /* 0x000fe40003f24270 */
[----:B------:R-:W-:Y:S02]  /*6970*/  FSEL R158, R24, -INF , P5 ;  /* 0xff800000189e7808 */ /* 0x000fe40002800000 */
[----:B------:R-:W-:Y:S02]  /*6980*/  ISETP.GT.AND P5, PT, R2, 0x38, PT ;  /* 0x000000380200780c */ /* 0x000fe40003fa4270 */
[----:B------:R-:W-:Y:S02]  /*6990*/  FMNMX.FTZ R2, R154, R3, !PT ;  /* 0x000000039a027209 */ /* 0x000fe40007810000 */
[----:B------:R-:W-:Y:S02]  /*69a0*/  FMNMX.FTZ R125, R151, R125, !PT ;  /* 0x0000007d977d7209 */ /* 0x000fe40007810000 */
[----:B------:R-:W-:Y:S02]  /*69b0*/  FMNMX.FTZ R2, R155, R2, !PT ;  /* 0x000000029b027209 */ /* 0x000fe40007810000 */
[----:B------:R-:W-:Y:S02]  /*69c0*/  FMNMX.FTZ R125, R158, R125, !PT ;  /* 0x0000007d9e7d7209 */ /* 0x000fe40007810000 */
[----:B------:R-:W-:Y:S02]  /*69d0*/  FSEL R186, R28, -INF , P0 ;  /* 0xff8000001cba7808 */ /* 0x000fe40000000000 */
[----:B------:R-:W-:Y:S02]  /*69e0*/  ISETP.GT.AND P0, PT, R0, 0x21, PT ;  /* 0x000000210000780c */ /* 0x000fe40003f04270 */
[----:B------:R-:W-:Y:S02]  /*69f0*/  FMNMX.FTZ R2, R156, R2, !PT ;  /* 0x000000029c027209 */ /* 0x000fe40007810000 */
[----:B------:R-:W-:Y:S02]  /*6a00*/  FMNMX.FTZ R125, R150, R125, !PT ;  /* 0x0000007d967d7209 */ /* 0x000fe40007810000 */
[----:B------:R-:W-:Y:S02]  /*6a10*/  FSEL R144, R23, -INF , P0 ;  /* 0xff80000017907808 */ /* 0x000fe40000000000 */
[----:B------:R-:W-:Y:S02]  /*6a20*/  ISETP.GT.AND P0, PT, R0, 0x28, PT ;  /* 0x000000280000780c */ /* 0x000fe40003f04270 */
[----:B------:R-:W-:Y:S02]  /*6a30*/  FMNMX.FTZ R2, R147, R2, !PT ;  /* 0x0000000293027209 */ /* 0x000fe40007810000 */
[----:B------:R-:W-:Y:S02]  /*6a40*/  FSEL R185, R29, -INF , P6 ;  /* 0xff8000001db97808 */ /* 0x000fe40003000000 */
[----:B------:R-:W-:Y:S02]  /*6a50*/  FMNMX.FTZ R125, R186, R125, !PT ;  /* 0x0000007dba7d7209 */ /* 0x000fe40007810000 */
[----:B------:R-:W-:Y:S02]  /*6a60*/  FSEL R181, R33, -INF , P1 ;  /* 0xff80000021b57808 */ /* 0x000fe40000800000 */
        /* <DEDUP_REMOVED lines=9> */
[----:B------:R-:W-:Y:S02]  /*6b00*/  FSEL R184, R30, -INF , P1 ;  /* 0xff8000001eb87808 */ /* 0x000fe40000800000 */
[C---:B------:R-:W-:Y:S02]  /*6b10*/  ISETP.GT.AND P0, PT, R0.reuse, 0x31, PT ;  /* 0x000000310000780c */ /* 0x040fe40003f04270 */
[----:B------:R-:W-:Y:S02]  /*6b20*/  FMNMX.FTZ R2, R157, R2, !PT ;  /* 0x000000029d027209 */ /* 0x000fe40007810000 */
[----:B------:R-:W-:Y:S02]  /*6b30*/  FMNMX.FTZ R125, R181, R125, !PT ;  /* 0x0000007db57d7209 */ /* 0x000fe40007810000 */
[----:B------:R-:W-:Y:S02]  /*6b40*/  FSEL R183, R31, -INF , P0 ;  /* 0xff8000001fb77808 */ /* 0x000fe40000000000 */
[----:B------:R-:W-:Y:S01]  /*6b50*/  ISETP.GT.AND P1, PT, R0, 0x38, PT ;  /* 0x000000380000780c */ /* 0x000fe20003f24270 */
[----:B------:R-:W1:Y:S01]  /*6b60*/  SHFL.BFLY PT, R3, R125, 0x2, 0x1f ;  /* 0x0c401f007d037f89 */ /* 0x000e6200000e0000 */
[----:B------:R-:W-:Y:S02]  /*6b70*/  FMNMX.FTZ R2, R184, R2, !PT ;  /* 0x00000002b8027209 */ /* 0x000fe40007810000 */
[----:B------:R-:W-:Y:S02]  /*6b80*/  FSEL R187, R34, -INF , P1 ;  /* 0xff80000022bb7808 */ /* 0x000fe40000800000 */
[----:B------:R-:W-:Y:S02]  /*6b90*/  ISETP.GT.AND P0, PT, R0, 0x39, PT ;  /* 0x000000390000780c */ /* 0x000fe40003f04270 */
[----:B------:R-:W-:Y:S02]  /*6ba0*/  FMNMX.FTZ R0, R183, R2, !PT ;  /* 0x00000002b7007209 */ /* 0x000fe40007810000 */
[----:B------:R-:W-:Y:S02]  /*6bb0*/  FSEL R191, R35, -INF , P0 ;  /* 0xff80000023bf7808 */ /* 0x000fe40000000000 */
[----:B------:R-:W-:Y:S04]  /*6bc0*/  FMNMX.FTZ R0, R187, R0, !PT ;  /* 0x00000000bb007209 */ /* 0x000fe80007810000 */
        /* <DEDUP_REMOVED lines=8> */
[----:B------:R-:W-:Y:S05]  /*6c50*/  FMUL.FTZ R141, R125, c[0x0][0x2d0] ;  /* 0x0000b4007d8d7a20 */ /* 0x000fea0000410000 */
[----:B------:R-:W-:Y:S05]  /*6c60*/  FSEL R141, R141, RZ, P1 ;  /* 0x000000ff8d8d7208 */ /* 0x000fea0000800000 */
[--C-:B------:R-:W-:Y:S04]  /*6c70*/  FFMA.FTZ R2, R4, c[0x0][0x2d0], -R141.reuse ;  /* 0x0000b40004027a23 */ /* 0x100fe8000001088d */
[----:B------:R1:W-:Y:S01]  /*6c80*/  MUFU.EX2 R190, R2 ;  /* 0x0000000200be7308 */ /* 0x0003e20000000800 */
[----:B--2---:R-:W-:Y:S01]  /*6c90*/  FMNMX.FTZ R124, R0, R124, !PT ;  /* 0x0000007c007c7209 */ /* 0x004fe20007810000 */
[--C-:B------:R-:W-:Y:S03]  /*6ca0*/  FFMA.FTZ R0, R8, c[0x0][0x2d0], -R141.reuse ;  /* 0x0000b40008007a23 */ /* 0x100fe6000001088d */
[C---:B------:R-:W-:Y:S01]  /*6cb0*/  FSETP.NEU.FTZ.AND P0, PT, R124.reuse, -INF , PT ;  /* 0xff8000007c00780b */ /* 0x040fe20003f1d000 */
[----:B------:R-:W-:Y:S04]  /*6cc0*/  FMUL.FTZ R142, R124, c[0x0][0x2d0] ;  /* 0x0000b4007c8e7a20 */ /* 0x000fe80000410000 */
[----:B------:R2:W-:Y:S01]  /*6cd0*/  MUFU.EX2 R197, R0 ;  /* 0x0000000000c57308 */ /* 0x0005e20000000800 */
[----:B------:R-:W-:Y:S05]  /*6ce0*/  FSEL R142, R142, RZ, P0 ;  /* 0x000000ff8e8e7208 */ /* 0x000fea0000000000 */
[----:B------:R-:W-:Y:S04]  /*6cf0*/  FFMA.FTZ R3, R11, c[0x0][0x2d0], -R142 ;  /* 0x0000b4000b037a23 */ /* 0x000fe8000001088e */
[----:B------:R3:W-:Y:S01]  /*6d00*/  MUFU.EX2 R193, R3 ;  /* 0x0000000300c17308 */ /* 0x0007e20000000800 */
[--C-:B-1----:R-:W-:Y:S09]  /*6d10*/  FFMA.FTZ R2, R5, c[0x0][0x2d0], -R141.reuse ;  /* 0x0000b40005027a23 */ /* 0x102ff2000001088d */
[----:B------:R1:W4:Y:S01]  /*6d20*/  MUFU.EX2 R189, R2 ;  /* 0x0000000200bd7308 */ /* 0x0003220000000800 */
[----:B--2---:R-:W-:Y:S09]  /*6d30*/  FFMA.FTZ R0, R9, c[0x0][0x2d0], -R141 ;  /* 0x0000b40009007a23 */ /* 0x004ff2000001088d */
[----:B------:R2:W5:Y:S01]  /*6d40*/  MUFU.EX2 R196, R0 ;  /* 0x0000000000c47308 */ /* 0x0005620000000800 */
[----:B---3--:R-:W-:Y:S05]  /*6d50*/  IADD3 R3, R171, R160, RZ ;  /* 0x000000a0ab037210 */ /* 0x008fea0007ffe0ff */
[----:B------:R-:W-:Y:S01]  /*6d60*/  LDSM.16.MT88.4 R28, [R3] ;  /* 0x00000000031c783b */ /* 0x000fe20000004200 */
[----:B-1----:R-:W-:Y:S02]  /*6d70*/  FSEL R2, R125, RZ, P1 ;  /* 0x000000ff7d027208 */ /* 0x002fe40000800000 */
[----:B----4-:R-:W-:Y:S02]  /*6d80*/  F2FP.BF16.PACK_AB R136, R189, R190 ;  /* 0x000000bebd88723e */ /* 0x010fe400000010ff */
[----:B------:R-:W-:Y:S01]  /*6d90*/  ISETP.GE.AND P1, PT, R198, 0x1, PT ;  /* 0x00000001c600780c */ /* 0x000fe20003f26270 */
[----:B------:R-:W-:Y:S01]  /*6da0*/  FADD.FTZ R2, -R2, R126 ;  /* 0x0000007e02027221 */ /* 0x000fe20000010100 */
[----:B------:R-:W-:Y:S03]  /*6db0*/  IADD3 R126, R170, R160, RZ ;  /* 0x000000a0aa7e7210 */ /* 0x000fe60007ffe0ff */
[----:B------:R-:W-:Y:S01]  /*6dc0*/  FMUL.FTZ R2, R2, c[0x0][0x2d0] ;  /* 0x0000b40002027a20 */ /* 0x000fe20000410000 */
[----:B------:R-:W-:Y:S01]  /*6dd0*/  IADD3 R140, R168, R126, RZ ;  /* 0x0000007ea88c7210 */ /* 0x000fe20007ffe0ff */
[--C-:B--2---:R-:W-:Y:S01]  /*6de0*/  FFMA.FTZ R0, R6, c[0x0][0x2d0], -R142.reuse ;  /* 0x0000b40006007a23 */ /* 0x104fe2000001088e */
[----:B------:R-:W1:Y:S01]  /*6df0*/  LDSM.16.MT88.4 R12, [R126] ;  /* 0x000000007e0c783b */ /* 0x000e620000004200 */
[----:B-----5:R-:W-:Y:S02]  /*6e00*/  F2FP.BF16.PACK_AB R138, R196, R197 ;  /* 0x000000c5c48a723e */ /* 0x020fe400000010ff */
[----:B------:R2:W-:Y:S05]  /*6e10*/  MUFU.EX2 R188, R0 ;  /* 0x0000000000bc7308 */ /* 0x0005ea0000000800 */
[----:B------:R-:W3:Y:S05]  /*6e20*/  LDSM.16.MT88.4 R20, [R140] ;  /* 0x000000008c14783b */ /* 0x000eea0000004200 */
[----:B------:R-:W4:Y:S01]  /*6e30*/  MUFU.EX2 R2, R2 ;  /* 0x0000000200027308 */ /* 0x000f220000000800 */
[--C-:B--2---:R-:W-:Y:S09]  /*6e40*/  FFMA.FTZ R0, R7, c[0x0][0x2d0], -R142.reuse ;  /* 0x0000b40007007a23 */ /* 0x104ff2000001088e */
[----:B------:R2:W5:Y:S01]  /*6e50*/  MUFU.EX2 R195, R0 ;  /* 0x0000000000c37308 */ /* 0x0005620000000800 */
        /* <DEDUP_REMOVED lines=9> */
[--C-:B--2---:R-:W-:Y:S01]  /*6ef0*/  FFMA.FTZ R0, R10, c[0x0][0x2d0], -R142.reuse ;  /* 0x0000b4000a007a23 */ /* 0x104fe2000001088e */
[----:B-----5:R-:W-:Y:S01]  /*6f00*/  F2FP.BF16.PACK_AB R137, R195, R188 ;  /* 0x000000bcc389723e */ /* 0x020fe200000010ff */
        /* <DEDUP_REMOVED lines=14> */
[----:B--2---:R-:W-:Y:S01]  /*6ff0*/  FSEL R0, R124, RZ, P0 ;  /* 0x000000ff7c007208 */ /* 0x004fe20000000000 */
[C---:B------:R-:W-:Y:S01]  /*7000*/  FMUL.FTZ R60, R2.reuse, R60 ;  /* 0x0000003c023c7220 */ /* 0x040fe20000410000 */
        /* <DEDUP_REMOVED lines=25> */
[----:B------:R-:W-:Y:S01]  /*71a0*/  LDSM.16.MT88.4 R132, [R126+0x1800] ;  /* 0x001800007e84783b */ /* 0x000fe20000004200 */
[C---:B-1----:R-:W-:Y:S05]  /*71b0*/  HMMA.16816.F32.BF16 R4, R136.reuse, R12, R4 ;  /* 0x0000000c8804723c */ /* 0x042fea0000041804 */
[----:B------:R-:W-:Y:S02]  /*71c0*/  FMUL.FTZ R18, R0, R106 ;  /* 0x0000006a00127220 */ /* 0x000fe40000410000 */
[C---:B------:R-:W-:Y:S01]  /*71d0*/  FMUL.FTZ R12, R2.reuse, R100 ;  /* 0x00000064020c7220 */ /* 0x040fe20000410000 */
[C---:B------:R-:W-:Y:S04]  /*71e0*/  HMMA.16816.F32.BF16 R8, R136.reuse, R14, R8 ;  /* 0x0000000e8808723c */ /* 0x040fe80000041808 */
[----:B------:R-:W-:Y:S02]  /*71f0*/  FMUL.FTZ R13, R2, R101 ;  /* 0x00000065020d7220 */ /* 0x000fe40000410000 */
[C---:B------:R-:W-:Y:S02]  /*7200*/  FMUL.FTZ R19, R0.reuse, R107 ;  /* 0x0000006b00137220 */ /* 0x040fe40000410000 */
[C---:B------:R-:W-:Y:S01]  /*7210*/  FMUL.FTZ R14, R0.reuse, R102 ;  /* 0x00000066000e7220 */ /* 0x040fe20000410000 */
[----:B------:R-:W-:Y:S03]  /*7220*/  LDSM.16.MT88.4 R104, [R126+0x2000] ;  /* 0x002000007e68783b */ /* 0x000fe60000004200 */
[C---:B------:R-:W-:Y:S02]  /*7230*/  FMUL.FTZ R15, R0.reuse, R103 ;  /* 0x00000067000f7220 */ /* 0x040fe40000410000 */
[C---:B------:R-:W-:Y:S02]  /*7240*/  FMUL.FTZ R26, R0.reuse, R114 ;  /* 0x00000072001a7220 */ /* 0x040fe40000410000 */
[C---:B------:R-:W-:Y:S01]  /*7250*/  FMUL.FTZ R27, R0.reuse, R115 ;  /* 0x00000073001b7220 */ /* 0x040fe20000410000 */
[----:B------:R-:W1:Y:S01]  /*7260*/  LDSM.16.MT88.4 R100, [R127] ;  /* 0x000000007f64783b */ /* 0x000e620000004200 */
[C---:B------:R-:W-:Y:S01]  /*7270*/  FMUL.FTZ R34, R0.reuse, R122 ;  /* 0x0000007a00227220 */ /* 0x040fe20000410000 */
[C---:B---3--:R-:W-:Y:S03]  /*7280*/  HMMA.16816.F32.BF16 R12, R136.reuse, R20, R12 ;  /* 0x00000014880c723c */ /* 0x048fe6000004180c */
[C---:B------:R-:W-:Y:S02]  /*7290*/  FMUL.FTZ R35, R0.reuse, R123 ;  /* 0x0000007b00237220 */ /* 0x040fe40000410000 */
[----:B------:R-:W-:Y:S01]  /*72a0*/  FMUL.FTZ R38, R0, R38 ;  /* 0x0000002600267220 */ /* 0x000fe20000410000 */
[----:B------:R-:W-:Y:S01]  /*72b0*/  LDSM.16.MT88.4 R120, [R127+0x1800] ;  /* 0x001800007f78783b */ /* 0x000fe20000004200 */
        /* <DEDUP_REMOVED lines=29> */
[C---:B------:R-:W-:Y:S04]  /*7490*/  HMMA.16816.F32.BF16 R36, R136.reuse, R104, R36 ;  /* 0x000000688824723c */ /* 0x040fe80000041824 */
        /* <DEDUP_REMOVED lines=13> */
[----:B------:R-:W-:Y:S01]  /*7570*/  FMUL.FTZ R91, R0, R91 ;  /* 0x0000005b005b7220 */ /* 0x000fe20000410000 */
[C---:B-1----:R-:W-:Y:S03]  /*7580*/  HMMA.16816.F32.BF16 R44, R136.reuse, R100, R44 ;  /* 0x00000064882c723c */ /* 0x042fe6000004182c */
[--C-:B------:R-:W-:Y:S02]  /*7590*/  FFMA.FTZ R108, R143, c[0x0][0x2d0], -R141.reuse ;  /* 0x0000b4008f6c7a23 */ /* 0x100fe4000001088d */
[----:B------:R-:W-:Y:S02]  /*75a0*/  FMUL.FTZ R93, R2, R93 ;  /* 0x0000005d025d7220 */ /* 0x000fe40000410000 */
[----:B------:R1:W3:Y:S01]  /*75b0*/  MUFU.EX2 R180, R108 ;  /* 0x0000006c00b47308 */ /* 0x0002e20000000800 */
[C---:B------:R-:W-:Y:S01]  /*75c0*/  HMMA.16816.F32.BF16 R48, R136.reuse, R102, R48 ;  /* 0x000000668830723c */ /* 0x040fe20000041830 */
[----:B------:R-:W4:Y:S03]  /*75d0*/  LDSM.16.MT88.4 R100, [R127+0x2000] ;  /* 0x002000007f64783b */ /* 0x000f260000004200 */
[C---:B------:R-:W-:Y:S02]  /*75e0*/  FMUL.FTZ R94, R0.reuse, R94 ;  /* 0x0000005e005e7220 */ /* 0x040fe40000410000 */
[----:B------:R-:W-:Y:S02]  /*75f0*/  FMUL.FTZ R95, R0, R95 ;  /* 0x0000005f005f7220 */ /* 0x000fe40000410000 */
[C---:B--2---:R-:W-:Y:S04]  /*7600*/  HMMA.16816.F32.BF16 R52, R136.reuse, R104, R52 ;  /* 0x000000688834723c */ /* 0x044fe80000041834 */
[C---:B------:R-:W-:Y:S02]  /*7610*/  FMUL.FTZ R96, R2.reuse, R96 ;  /* 0x0000006002607220 */ /* 0x040fe40000410000 */
[----:B------:R-:W-:Y:S02]  /*7620*/  FMUL.FTZ R97, R2, R97 ;  /* 0x0000006102617220 */ /* 0x000fe40000410000 */
[C---:B------:R-:W-:Y:S01]  /*7630*/  HMMA.16816.F32.BF16 R56, R136.reuse, R106, R56 ;  /* 0x0000006a8838723c */ /* 0x040fe20000041838 */
[----:B------:R-:W2:Y:S03]  /*7640*/  LDSM.16.MT88.4 R104, [R126+0x4000] ;  /* 0x004000007e68783b */ /* 0x000ea60000004200 */
[C---:B------:R-:W-:Y:S02]  /*7650*/  FMUL.FTZ R98, R0.reuse, R98 ;  /* 0x0000006200627220 */ /* 0x040fe40000410000 */
[----:B------:R-:W-:Y:S02]  /*7660*/  FMUL.FTZ R99, R0, R99 ;  /* 0x0000006300637220 */ /* 0x000fe40000410000 */
[----:B-1----:R-:W-:Y:S04]  /*7670*/  FFMA.FTZ R108, R153, c[0x0][0x2d0], -R142 ;  /* 0x0000b400996c7a23 */ /* 0x002fe8000001088e */
[----:B------:R1:W5:Y:S01]  /*7680*/  MUFU.EX2 R178, R108 ;  /* 0x0000006c00b27308 */ /* 0x0003620000000800 */
[--C-:B------:R-:W-:Y:S02]  /*7690*/  FFMA.FTZ R112, R151, c[0x0][0x2d0], -R141.reuse ;  /* 0x0000b40097707a23 */ /* 0x100fe4000001088d */
[--C-:B------:R-:W-:Y:S02]  /*76a0*/  FFMA.FTZ R116, R185, c[0x0][0x2d0], -R141.reuse ;  /* 0x0000b400b9747a23 */ /* 0x100fe4000001088d */
[--C-:B------:R-:W-:Y:S02]  /*76b0*/  FFMA.FTZ R117, R182, c[0x0][0x2d0], -R141.reuse ;  /* 0x0000b400b6757a23 */ /* 0x100fe4000001088d */
[----:B------:R-:W-:Y:S02]  /*76c0*/  FFMA.FTZ R2, R2, R202, R190 ;  /* 0x000000ca02027223 */ /* 0x000fe400000100be */
[----:B------:R-:W-:Y:S01]  /*76d0*/  FFMA.FTZ R0, R0, R203, R188 ;  /* 0x000000cb00007223 */ /* 0x000fe200000100bc */
[----:B------:R3:W-:Y:S01]  /*76e0*/  MUFU.EX2 R153, R112 ;  /* 0x0000007000997308 */ /* 0x0007e20000000800 */
[----:B------:R-:W-:Y:S01]  /*76f0*/  FADD.FTZ R2, R189, R2 ;  /* 0x00000002bd027221 */ /* 0x000fe20000010000 */
[C---:B----4-:R-:W-:Y:S03]  /*7700*/  HMMA.16816.F32.BF16 R60, R136.reuse, R100, R60 ;  /* 0x00000064883c723c */ /* 0x050fe6000004183c */
[----:B------:R-:W-:Y:S02]  /*7710*/  FADD.FTZ R0, R195, R0 ;  /* 0x00000000c3007221 */ /* 0x000fe40000010000 */
[----:B------:R-:W-:Y:S02]  /*7720*/  FADD.FTZ R2, R197, R2 ;  /* 0x00000002c5027221 */ /* 0x000fe40000010000 */
[----:B------:R-:W-:Y:S01]  /*7730*/  FADD.FTZ R0, R194, R0 ;  /* 0x00000000c2007221 */ /* 0x000fe20000010000 */
[C---:B------:R-:W-:Y:S01]  /*7740*/  HMMA.16816.F32.BF16 R64, R136.reuse, R102, R64 ;  /* 0x000000668840723c */ /* 0x040fe20000041840 */
[----:B------:R-:W4:Y:S03]  /*7750*/  LDSM.16.MT88.4 R100, [R140+0x4000] ;  /* 0x004000008c64783b */ /* 0x000f260000004200 */
[----:B-1----:R-:W-:Y:S02]  /*7760*/  FFMA.FTZ R108, R154, c[0x0][0x2d0], -R142 ;  /* 0x0000b4009a6c7a23 */ /* 0x002fe4000001088e */
[----:B------:R-:W-:Y:S02]  /*7770*/  FADD.FTZ R2, R196, R2 ;  /* 0x00000002c4027221 */ /* 0x000fe40000010000 */
[C---:B--2---:R-:W-:Y:S01]  /*7780*/  HMMA.16816.F32.BF16 R68, R136.reuse, R104, R68 ;  /* 0x000000688844723c */ /* 0x044fe20000041844 */
[----:B------:R1:W2:Y:S03]  /*7790*/  MUFU.EX2 R177, R108 ;  /* 0x0000006c00b17308 */ /* 0x0002a60000000800 */
[----:B------:R-:W-:Y:S02]  /*77a0*/  FADD.FTZ R0, R193, R0 ;  /* 0x00000000c1007221 */ /* 0x000fe40000010000 */
[----:B---3--:R-:W-:Y:S02]  /*77b0*/  FFMA.FTZ R112, R147, c[0x0][0x2d0], -R142 ;  /* 0x0000b40093707a23 */ /* 0x008fe4000001088e */
[C---:B------:R-:W-:Y:S01]  /*77c0*/  HMMA.16816.F32.BF16 R72, R136.reuse, R106, R72 ;  /* 0x0000006a8848723c */ /* 0x040fe20000041848 */
[----:B------:R-:W3:Y:S02]  /*77d0*/  LDSM.16.MT88.4 R104, [R3+0x4000] ;  /* 0x004000000368783b */ /* 0x000ee40000004200 */
[----:B------:R4:W-:Y:S01]  /*77e0*/  MUFU.EX2 R151, R112 ;  /* 0x0000007000977308 */ /* 0x0009e20000000800 */
[----:B------:R-:W-:Y:S02]  /*77f0*/  FADD.FTZ R2, R180, R2 ;  /* 0x00000002b4027221 */ /* 0x000fe40000010000 */
[----:B-----5:R-:W-:Y:S07]  /*7800*/  FADD.FTZ R0, R178, R0 ;  /* 0x00000000b2007221 */ /* 0x020fee0000010000 */
[----:B------:R-:W-:Y:S01]  /*7810*/  MUFU.EX2 R147, R116 ;  /* 0x0000007400937308 */ /* 0x000fe20000000800 */
[----:B-1----:R-:W-:Y:S01]  /*7820*/  LDSM.16.MT88.4 R108, [R140+0x800] ;  /* 0x000800008c6c783b */ /* 0x002fe20000004200 */
[----:B--2---:R-:W-:Y:S01]  /*7830*/  FADD.FTZ R0, R177, R0 ;  /* 0x00000000b1007221 */ /* 0x004fe20000010000 */
[C---:B----4-:R-:W-:Y:S03]  /*7840*/  HMMA.16816.F32.BF16 R76, R136.reuse, R100, R76 ;  /* 0x00000064884c723c */ /* 0x050fe6000004184c */
[----:B------:R-:W-:Y:S04]  /*7850*/  FFMA.FTZ R112, R144, c[0x0][0x2d0], -R142 ;  /* 0x0000b40090707a23 */ /* 0x000fe8000001088e */
[--C-:B------:R-:W-:Y:S01]  /*7860*/  FFMA.FTZ R100, R152, c[0x0][0x2d0], -R141.reuse ;  /* 0x0000b40098647a23 */ /* 0x100fe2000001088d */
[C---:B------:R-:W-:Y:S01]  /*7870*/  HMMA.16816.F32.BF16 R80, R136.reuse, R102, R80 ;  /* 0x000000668850723c */ /* 0x040fe20000041850 */
[----:B------:R1:W-:Y:S07]  /*7880*/  MUFU.EX2 R152, R112 ;  /* 0x0000007000987308 */ /* 0x0003ee0000000800 */
[C---:B---3--:R-:W-:Y:S03]  /*7890*/  HMMA.16816.F32.BF16 R84, R136.reuse, R104, R84 ;  /* 0x000000688854723c */ /* 0x048fe60000041854 */
[----:B------:R2:W3:Y:S04]  /*78a0*/  MUFU.EX2 R179, R100 ;  /* 0x0000006400b37308 */ /* 0x0004e80000000800 */
[--C-:B------:R-:W-:Y:S01]  /*78b0*/  FFMA.FTZ R104, R148, c[0x0][0x2d0], -R141.reuse ;  /* 0x0000b40094687a23 */ /* 0x100fe2000001088d */
[C---:B------:R-:W-:Y:S05]  /*78c0*/  HMMA.16816.F32.BF16 R88, R136.reuse, R106, R88 ;  /* 0x0000006a8858723c */ /* 0x040fea0000041858 */
[----:B------:R4:W5:Y:S01]  /*78d0*/  MUFU.EX2 R175, R104 ;  /* 0x0000006800af7308 */ /* 0x0009620000000800 */
[--C-:B-1----:R-:W-:Y:S09]  /*78e0*/  FFMA.FTZ R112, R158, c[0x0][0x2d0], -R141.reuse ;  /* 0x0000b4009e707a23 */ /* 0x102ff2000001088d */
[----:B------:R1:W-:Y:S01]  /*78f0*/  MUFU.EX2 R154, R112 ;  /* 0x00000070009a7308 */ /* 0x0003e20000000800 */
[----:B--2---:R-:W2:Y:S01]  /*7900*/  LDSM.16.MT88.4 R100, [R127+0x4000] ;  /* 0x004000007f64783b */ /* 0x004ea20000004200 */
[----:B---3--:R-:W-:Y:S02]  /*7910*/  FADD.FTZ R2, R179, R2 ;  /* 0x00000002b3027221 */ /* 0x008fe40000010000 */
[--C-:B----4-:R-:W-:Y:S02]  /*7920*/  FFMA.FTZ R104, R149, c[0x0][0x2d0], -R141.reuse ;  /* 0x0000b40095687a23 */ /* 0x110fe4000001088d */
[----:B-----5:R-:W-:Y:S04]  /*7930*/  FADD.FTZ R2, R175, R2 ;  /* 0x00000002af027221 */ /* 0x020fe80000010000 */
[----:B------:R3:W4:Y:S01]  /*7940*/  MUFU.EX2 R174, R104 ;  /* 0x0000006800ae7308 */ /* 0x0007220000000800 */
[--C-:B-1----:R-:W-:Y:S01]  /*7950*/  FFMA.FTZ R112, R150, c[0x0][0x2d0], -R141.reuse ;  /* 0x0000b40096707a23 */ /* 0x102fe2000001088d */
[----:B---3--:R-:W1:Y:S01]  /*7960*/  LDSM.16.MT88.4 R104, [R126+0x800] ;  /* 0x000800007e68783b */ /* 0x008e620000004200 */
[C---:B----4-:R-:W-:Y:S01]  /*7970*/  FADD.FTZ R2, R174.reuse, R2 ;  /* 0x00000002ae027221 */ /* 0x050fe20000010000 */
[C---:B--2---:R-:W-:Y:S07]  /*7980*/  HMMA.16816.F32.BF16 R92, R136.reuse, R100, R92 ;  /* 0x00000064885c723c */ /* 0x044fee000004185c */
[--C-:B------:R-:W-:Y:S01]  /*7990*/  FFMA.FTZ R100, R155, c[0x0][0x2d0], -R142.reuse ;  /* 0x0000b4009b647a23 */ /* 0x100fe2000001088e */
[----:B------:R-:W-:Y:S01]  /*79a0*/  HMMA.16816.F32.BF16 R96, R136, R102, R96 ;  /* 0x000000668860723c */ /* 0x000fe20000041860 */
[----:B------:R2:W-:Y:S03]  /*79b0*/  MUFU.EX2 R155, R112 ;  /* 0x00000070009b7308 */ /* 0x0005e60000000800 */
[----:B------:R-:W-:Y:S03]  /*79c0*/  F2FP.BF16.PACK_AB R101, R177, R178 ;  /* 0x000000b2b165723e */ /* 0x000fe600000010ff */
[----:B------:R-:W-:Y:S04]  /*79d0*/  F2FP.BF16.PACK_AB R102, R174, R175 ;  /* 0x000000afae66723e */ /* 0x000fe800000010ff */
[----:B------:R3:W4:Y:S01]  /*79e0*/  MUFU.EX2 R160, R100 ;  /* 0x0000006400a07308 */ /* 0x0007220000000800 */
[--C-:B--2---:R-:W-:Y:S09]  /*79f0*/  FFMA.FTZ R112, R186, c[0x0][0x2d0], -R141.reuse ;  /* 0x0000b400ba707a23 */ /* 0x104ff2000001088d */
[----:B------:R2:W5:Y:S01]  /*7a00*/  MUFU.EX2 R144, R112 ;  /* 0x0000007000907308 */ /* 0x0005620000000800 */
[----:B---3--:R-:W-:Y:S02]  /*7a10*/  FFMA.FTZ R100, R156, c[0x0][0x2d0], -R142 ;  /* 0x0000b4009c647a23 */ /* 0x008fe4000001088e */
[----:B----4-:R-:W-:Y:S07]  /*7a20*/  FADD.FTZ R0, R160, R0 ;  /* 0x00000000a0007221 */ /* 0x010fee0000010000 */
[----:B------:R3:W4:Y:S01]  /*7a30*/  MUFU.EX2 R159, R100 ;  /* 0x00000064009f7308 */ /* 0x0007220000000800 */
[----:B--2---:R-:W-:Y:S01]  /*7a40*/  LDSM.16.MT88.4 R112, [R127+0x5000] ;  /* 0x005000007f70783b */ /* 0x004fe20000004200 */
[----:B-----5:R-:W-:Y:S02]  /*7a50*/  F2FP.BF16.PACK_AB R136, R147, R144 ;  /* 0x000000909388723e */ /* 0x020fe400000010ff */
[----:B---3--:R-:W-:Y:S01]  /*7a60*/  F2FP.BF16.PACK_AB R100, R179, R180 ;  /* 0x000000b4b364723e */ /* 0x008fe200000010ff */
[C---:B----4-:R-:W-:Y:S01]  /*7a70*/  FADD.FTZ R0, R159.reuse, R0 ;  /* 0x000000009f007221 */ /* 0x050fe20000010000 */
[----:B------:R-:W-:Y:S03]  /*7a80*/  F2FP.BF16.PACK_AB R103, R159, R160 ;  /* 0x000000a09f67723e */ /* 0x000fe600000010ff */
[----:B------:R-:W-:Y:S04]  /*7a90*/  FADD.FTZ R0, R151, R0 ;  /* 0x0000000097007221 */ /* 0x000fe80000010000 */
[C---:B-1----:R-:W-:Y:S05]  /*7aa0*/  HMMA.16816.F32.BF16 R4, R100.reuse, R104, R4 ;  /* 0x000000686404723c */ /* 0x042fea0000041804 */
[----:B------:R-:W-:Y:S03]  /*7ab0*/  FADD.FTZ R0, R152, R0 ;  /* 0x0000000098007221 */ /* 0x000fe60000010000 */
        /* <DEDUP_REMOVED lines=29> */
[----:B------:R-:W-:Y:S03]  /*7c90*/  MUFU.EX2 R146, R117 ;  /* 0x0000007500927308 */ /* 0x000fe60000000800 */
[----:B------:R-:W-:Y:S07]  /*7ca0*/  FFMA.FTZ R141, R181, c[0x0][0x2d0], -R141 ;  /* 0x0000b400b58d7a23 */ /* 0x000fee000001088d */
[----:B------:R2:W3:Y:S10]  /*7cb0*/  MUFU.EX2 R156, R108 ;  /* 0x0000006c009c7308 */ /* 0x0004f40000000800 */
[----:B------:R-:W4:Y:S01]  /*7cc0*/  MUFU.EX2 R148, R141 ;  /* 0x0000008d00947308 */ /* 0x000f220000000800 */
[C---:B-1----:R-:W-:Y:S07]  /*7cd0*/  HMMA.16816.F32.BF16 R84, R100.reuse, R104, R84 ;  /* 0x000000686454723c */ /* 0x042fee0000041854 */
[----:B------:R-:W-:Y:S01]  /*7ce0*/  FFMA.FTZ R104, R145, c[0x0][0x2d0], -R142 ;  /* 0x0000b40091687a23 */ /* 0x000fe2000001088e */
[C---:B------:R-:W-:Y:S01]  /*7cf0*/  HMMA.16816.F32.BF16 R88, R100.reuse, R106, R88 ;  /* 0x0000006a6458723c */ /* 0x040fe20000041858 */
[----:B--2---:R-:W1:Y:S02]  /*7d00*/  LDSM.16.MT88.4 R108, [R127+0x4800] ;  /* 0x004800007f6c783b */ /* 0x004e640000004200 */
[----:B------:R2:W5:Y:S01]  /*7d10*/  MUFU.EX2 R150, R104 ;  /* 0x0000006800967308 */ /* 0x0005620000000800 */
[----:B---3--:R-:W-:Y:S04]  /*7d20*/  FADD.FTZ R2, R156, R2 ;  /* 0x000000029c027221 */ /* 0x008fe80000010000 */
[----:B------:R-:W-:Y:S01]  /*7d30*/  FADD.FTZ R2, R153, R2 ;  /* 0x0000000299027221 */ /* 0x000fe20000010000 */
[----:B----4-:R-:W-:Y:S03]  /*7d40*/  F2FP.BF16.PACK_AB R138, R148, R146 ;  /* 0x00000092948a723e */ /* 0x010fe600000010ff */
[----:B------:R-:W-:Y:S04]  /*7d50*/  FADD.FTZ R2, R154, R2 ;  /* 0x000000029a027221 */ /* 0x000fe80000010000 */
[----:B------:R-:W-:Y:S01]  /*7d60*/  FADD.FTZ R2, R155, R2 ;  /* 0x000000029b027221 */ /* 0x000fe20000010000 */
[----:B--2---:R-:W2:Y:S01]  /*7d70*/  LDSM.16.MT88.4 R104, [R126+0x1000] ;  /* 0x001000007e68783b */ /* 0x004ea20000004200 */
[----:B-----5:R-:W-:Y:S01]  /*7d80*/  FADD.FTZ R0, R150, R0 ;  /* 0x0000000096007221 */ /* 0x020fe20000010000 */
[C---:B-1----:R-:W-:Y:S07]  /*7d90*/  HMMA.16816.F32.BF16 R92, R100.reuse, R108, R92 ;  /* 0x0000006c645c723c */ /* 0x042fee000004185c */
[--C-:B------:R-:W-:Y:S01]  /*7da0*/  FFMA.FTZ R108, R157, c[0x0][0x2d0], -R142.reuse ;  /* 0x0000b4009d6c7a23 */ /* 0x100fe2000001088e */
[----:B------:R-:W-:Y:S03]  /*7db0*/  HMMA.16816.F32.BF16 R96, R100, R110, R96 ;  /* 0x0000006e6460723c */ /* 0x000fe60000041860 */
[----:B------:R1:W3:Y:S04]  /*7dc0*/  MUFU.EX2 R149, R108 ;  /* 0x0000006c00957308 */ /* 0x0002e80000000800 */
[----:B------:R-:W-:Y:S02]  /*7dd0*/  F2FP.BF16.PACK_AB R100, R153, R156 ;  /* 0x0000009c9964723e */ /* 0x000fe400000010ff */
[----:B------:R-:W-:Y:S03]  /*7de0*/  F2FP.BF16.PACK_AB R101, R152, R151 ;  /* 0x000000979865723e */ /* 0x000fe600000010ff */
[----:B------:R-:W-:Y:S01]  /*7df0*/  F2FP.BF16.PACK_AB R102, R155, R154 ;  /* 0x0000009a9b66723e */ /* 0x000fe200000010ff */
[----:B-1----:R-:W1:Y:S01]  /*7e00*/  LDSM.16.MT88.4 R108, [R140+0x1000] ;  /* 0x001000008c6c783b */ /* 0x002e620000004200 */
[----:B---3--:R-:W-:Y:S07]  /*7e10*/  F2FP.BF16.PACK_AB R103, R149, R150 ;  /* 0x000000969567723e */ /* 0x008fee00000010ff */
        /* <DEDUP_REMOVED lines=32> */
[C---:B------:R-:W-:Y:S01]  /*8020*/  HMMA.16816.F32.BF16 R88, R100.reuse, R106, R88 ;  /* 0x0000006a6458723c */ /* 0x040fe20000041858 */
[----:B------:R-:W2:Y:S07]  /*8030*/  LDSM.16.MT88.4 R104, [R140+0x1800] ;  /* 0x001800008c68783b */ /* 0x000eae0000004200 */
[C---:B------:R-:W-:Y:S04]  /*8040*/  HMMA.16816.F32.BF16 R92, R100.reuse, R112, R92 ;  /* 0x00000070645c723c */ /* 0x040fe8000004185c */
[--C-:B-1----:R-:W-:Y:S04]  /*8050*/  FFMA.FTZ R108, R183, c[0x0][0x2d0], -R142.reuse ;  /* 0x0000b400b76c7a23 */ /* 0x102fe8000001088e */
[----:B------:R-:W-:Y:S01]  /*8060*/  HMMA.16816.F32.BF16 R96, R100, R114, R96 ;  /* 0x000000726460723c */ /* 0x000fe20000041860 */
[----:B------:R1:W3:Y:S01]  /*8070*/  MUFU.EX2 R145, R108 ;  /* 0x0000006c00917308 */ /* 0x0002e20000000800 */
[----:B------:R-:W4:Y:S02]  /*8080*/  LDSM.16.MT88.4 R112, [R3+0x1800] ;  /* 0x001800000370783b */ /* 0x000f240000004200 */
[--C-:B-1----:R-:W-:Y:S01]  /*8090*/  FFMA.FTZ R108, R187, c[0x0][0x2d0], -R142.reuse ;  /* 0x0000b400bb6c7a23 */ /* 0x102fe2000001088e */
[----:B---3--:R-:W-:Y:S01]  /*80a0*/  F2FP.BF16.PACK_AB R137, R145, R143 ;  /* 0x0000008f9189723e */ /* 0x008fe200000010ff */
[----:B------:R-:W-:Y:S05]  /*80b0*/  FFMA.FTZ R142, R191, c[0x0][0x2d0], -R142 ;  /* 0x0000b400bf8e7a23 */ /* 0x000fea000001088e */
[----:B------:R-:W-:Y:S10]  /*80c0*/  MUFU.EX2 R141, R108 ;  /* 0x0000006c008d7308 */ /* 0x000ff40000000800 */
[----:B------:R-:W1:Y:S02]  /*80d0*/  MUFU.EX2 R142, R142 ;  /* 0x0000008e008e7308 */ /* 0x000e640000000800 */
[----:B-1----:R-:W-:Y:S07]  /*80e0*/  F2FP.BF16.PACK_AB R139, R142, R141 ;  /* 0x0000008d8e8b723e */ /* 0x002fee00000010ff */
[C---:B------:R-:W-:Y:S01]  /*80f0*/  HMMA.16816.F32.BF16 R128, R136.reuse, R132, R4 ;  /* 0x000000848880723c */ /* 0x040fe20000041804 */
[----:B------:R-:W1:Y:S07]  /*8100*/  LDSM.16.MT88.4 R4, [R126+0x3800] ;  /* 0x003800007e04783b */ /* 0x000e6e0000004200 */
[C---:B------:R-:W-:Y:S01]  /*8110*/  HMMA.16816.F32.BF16 R132, R136.reuse, R134, R8 ;  /* 0x000000868884723c */ /* 0x040fe20000041808 */
[----:B------:R-:W3:Y:S07]  /*8120*/  LDSM.16.MT88.4 R8, [R140+0x3800] ;  /* 0x003800008c08783b */ /* 0x000eee0000004200 */
[C---:B--2---:R-:W-:Y:S01]  /*8130*/  HMMA.16816.F32.BF16 R100, R136.reuse, R104, R12 ;  /* 0x000000688864723c */ /* 0x044fe2000004180c */
[----:B------:R-:W2:Y:S07]  /*8140*/  LDSM.16.MT88.4 R12, [R3+0x3800] ;  /* 0x00380000030c783b */ /* 0x000eae0000004200 */
[C---:B------:R-:W-:Y:S01]  /*8150*/  HMMA.16816.F32.BF16 R104, R136.reuse, R106, R16 ;  /* 0x0000006a8868723c */ /* 0x040fe20000041810 */
[----:B------:R-:W5:Y:S07]  /*8160*/  LDSM.16.MT88.4 R16, [R127+0x3800] ;  /* 0x003800007f10783b */ /* 0x000f6e0000004200 */
[C---:B----4-:R-:W-:Y:S01]  /*8170*/  HMMA.16816.F32.BF16 R108, R136.reuse, R112, R20 ;  /* 0x00000070886c723c */ /* 0x050fe20000041814 */
[----:B------:R-:W-:Y:S07]  /*8180*/  LDSM.16.MT88.4 R20, [R140+0x5800] ;  /* 0x005800008c14783b */ /* 0x000fee0000004200 */
[C---:B------:R-:W-:Y:S08]  /*8190*/  HMMA.16816.F32.BF16 R112, R136.reuse, R114, R24 ;  /* 0x000000728870723c */ /* 0x040ff00000041818 */
[C---:B------:R-:W-:Y:S08]  /*81a0*/  HMMA.16816.F32.BF16 R116, R136.reuse, R120, R28 ;  /* 0x000000788874723c */ /* 0x040ff0000004181c */
[C---:B------:R-:W-:Y:S08]  /*81b0*/  HMMA.16816.F32.BF16 R120, R136.reuse, R122, R32 ;  /* 0x0000007a8878723c */ /* 0x040ff00000041820 */
[C---:B-1----:R-:W-:Y:S08]  /*81c0*/  HMMA.16816.F32.BF16 R36, R136.reuse, R4, R36 ;  /* 0x000000048824723c */ /* 0x042ff00000041824 */
[C---:B------:R-:W-:Y:S01]  /*81d0*/  HMMA.16816.F32.BF16 R40, R136.reuse, R6, R40 ;  /* 0x000000068828723c */ /* 0x040fe20000041828 */
[----:B------:R-:W1:Y:S07]  /*81e0*/  LDSM.16.MT88.4 R4, [R126+0x5800] ;  /* 0x005800007e04783b */ /* 0x000e6e0000004200 */
[C---:B---3--:R-:W-:Y:S08]  /*81f0*/  HMMA.16816.F32.BF16 R44, R136.reuse, R8, R44 ;  /* 0x00000008882c723c */ /* 0x048ff0000004182c */
[C---:B------:R-:W-:Y:S01]  /*8200*/  HMMA.16816.F32.BF16 R48, R136.reuse, R10, R48 ;  /* 0x0000000a8830723c */ /* 0x040fe20000041830 */
[----:B------:R3:W4:Y:S07]  /*8210*/  LDSM.16.MT88.4 R8, [R3+0x5800] ;  /* 0x005800000308783b */ /* 0x00072e0000004200 */
[C---:B--2---:R-:W-:Y:S08]  /*8220*/  HMMA.16816.F32.BF16 R52, R136.reuse, R12, R52 ;  /* 0x0000000c8834723c */ /* 0x044ff00000041834 */
[C---:B------:R-:W-:Y:S08]  /*8230*/  HMMA.16816.F32.BF16 R56, R136.reuse, R14, R56 ;  /* 0x0000000e8838723c */ /* 0x040ff00000041838 */
[C---:B-----5:R-:W-:Y:S04]  /*8240*/  HMMA.16816.F32.BF16 R60, R136.reuse, R16, R60 ;  /* 0x00000010883c723c */ /* 0x060fe8000004183c */
[----:B---3--:R-:W-:Y:S02]  /*8250*/  FADD.FTZ R3, R149, R0 ;  /* 0x0000000095037221 */ /* 0x008fe40000010000 */
        /* <DEDUP_REMOVED lines=16> */
[C---:B----4-:R-:W-:Y:S08]  /*8360*/  HMMA.16816.F32.BF16 R84, R136.reuse, R8, R84 ;  /* 0x000000088854723c */ /* 0x050ff00000041854 */
        /* <DEDUP_REMOVED lines=12> */
[C---:B------:R-:W-:Y:S01]  /*8430*/  IMAD.SHL.U32 R17, R201.reuse, 0x2, RZ ;  /* 0x00000002c9117824 */ /* 0x040fe200078e00ff */
        /* <DEDUP_REMOVED lines=31> */
.L_x_5755:
        /* <DEDUP_REMOVED lines=22> */
.L_x_5756:
        /* <DEDUP_REMOVED lines=21> */
.L_x_5712:
[----:B------:R-:W-:Y:S05]  /*88e0*/  BSYNC B0 ;  /* 0x0000000000007941 */ /* 0x000fea0003800000 */
.L_x_5711:
        /* <DEDUP_REMOVED lines=9> */
.L_x_5706:
[----:B------:R-:W-:Y:S01]  /*8980*/  ISETP.GE.AND P0, PT, R172, R204, PT ;  /* 0x000000ccac00720c */ /* 0x000fe20003f06270 */
[----:B------:R-:W-:Y:S01]  /*8990*/  IMAD.MOV.U32 R179, RZ, RZ, 0x1f ;  /* 0x0000001fffb37424 */ /* 0x000fe200078e00ff */
[----:B------:R-:W-:-:S11]  /*89a0*/  MOV R178, 0xffffffff ;  /* 0xffffffff00b27802 */ /* 0x000fd60000000f00 */
[----:B------:R-:W-:Y:S05]  /*89b0*/  @!P0 BRA `(.L_x_5716) ;  /* 0x00002ea000008947 */ /* 0x000fea0003800000 */
[----:B------:R-:W-:Y:S02]  /*89c0*/  MOV R126, R124 ;  /* 0x0000007c007e7202 */ /* 0x000fe40000000f00 */
[----:B------:R-:W-:Y:S02]  /*89d0*/  MOV R0, R125 ;  /* 0x0000007d00007202 */ /* 0x000fe40000000f00 */
.L_x_5726:
        /* <DEDUP_REMOVED lines=43> */
.L_x_5757:
        /* <DEDUP_REMOVED lines=22> */
.L_x_5758:
        /* <DEDUP_REMOVED lines=21> */
.L_x_5718:
[----:B------:R-:W-:Y:S05]  /*8f40*/  BSYNC B0 ;  /* 0x0000000000007941 */ /* 0x000fea0003800000 */
.L_x_5717:
        /* <DEDUP_REMOVED lines=189> */
.L_x_5759:
        /* <DEDUP_REMOVED lines=23> */
[--C-:B------:R-:W-:Y:S01]  /*9c90*/  FFMA.FTZ R21, R21, c[0x0][0x2d0], -R144.reuse ;  /* 0x0000b40015157a23 */ /* 0x100fe20000010890 */
[----:B-1----:R-:W-:Y:S02]  /*9ca0*/  FMNMX.FTZ R124, R124, R3, !PT ;  /* 0x000000037c7c7209 */ /* 0x002fe40007810000 */
[----:B------:R-:W1:Y:S01]  /*9cb0*/  MUFU.EX2 R158, R5 ;  /* 0x00000005009e7308 */ /* 0x000e620000000800 */
[-C--:B------:R-:W-:Y:S01]  /*9cc0*/  IADD3 R3, R171, R160.reuse, RZ ;  /* 0x000000a0ab037210 */ /* 0x080fe20007ffe0ff */
[----:B------:R-:W-:Y:S02]  /*9cd0*/  FFMA.FTZ R25, R25, c[0x0][0x2d0], -R144 ;  /* 0x0000b40019197a23 */ /* 0x000fe40000010890 */
[----:B--2---:R-:W-:Y:S01]  /*9ce0*/  FADD.FTZ R0, -R124, R126 ;  /* 0x0000007e7c007221 */ /* 0x004fe20000010100 */
[----:B------:R-:W-:Y:S01]  /*9cf0*/  IADD3 R126, R170, R160, RZ ;  /* 0x000000a0aa7e7210 */ /* 0x000fe20007ffe0ff */
[----:B------:R-:W-:Y:S01]  /*9d00*/  FMUL.FTZ R145, R124, c[0x0][0x2d0] ;  /* 0x0000b4007c917a20 */ /* 0x000fe20000410000 */
[----:B------:R-:W-:Y:S01]  /*9d10*/  IADD3 R127, R168, R3, RZ ;  /* 0x00000003a87f7210 */ /* 0x000fe20007ffe0ff */
[----:B------:R-:W-:Y:S02]  /*9d20*/  FMUL.FTZ R0, R0, c[0x0][0x2d0] ;  /* 0x0000b40000007a20 */ /* 0x000fe40000410000 */
[----:B------:R-:W2:Y:S01]  /*9d30*/  LDSM.16.MT88.4 R140, [R126] ;  /* 0x000000007e8c783b */ /* 0x000ea20000004200 */
[--C-:B------:R-:W-:Y:S01]  /*9d40*/  FFMA.FTZ R6, R6, c[0x0][0x2d0], -R145.reuse ;  /* 0x0000b40006067a23 */ /* 0x100fe20000010891 */
[----:B------:R4:W-:Y:S01]  /*9d50*/  MUFU.EX2 R159, R8 ;  /* 0x00000008009f7308 */ /* 0x0009e20000000800 */
[--C-:B------:R-:W-:Y:S02]  /*9d60*/  FFMA.FTZ R7, R7, c[0x0][0x2d0], -R145.reuse ;  /* 0x0000b40007077a23 */ /* 0x100fe40000010891 */
[--C-:B------:R-:W-:Y:S02]  /*9d70*/  FFMA.FTZ R10, R10, c[0x0][0x2d0], -R145.reuse ;  /* 0x0000b4000a0a7a23 */ /* 0x100fe40000010891 */
[--C-:B------:R-:W-:Y:S02]  /*9d80*/  FFMA.FTZ R11, R11, c[0x0][0x2d0], -R145.reuse ;  /* 0x0000b4000b0b7a23 */ /* 0x100fe40000010891 */
[C---:B---3--:R-:W-:Y:S02]  /*9d90*/  FMUL.FTZ R4, R2.reuse, R128 ;  /* 0x0000008002047220 */ /* 0x048fe40000410000 */
[C---:B------:R-:W-:Y:S01]  /*9da0*/  FMUL.FTZ R100, R2.reuse, R100 ;  /* 0x0000006402647220 */ /* 0x040fe20000410000 */
[----:B------:R-:W3:Y:S01]  /*9db0*/  MUFU.EX2 R177, R9 ;  /* 0x0000000900b17308 */ /* 0x000ee20000000800 */
[----:B------:R-:W-:Y:S01]  /*9dc0*/  FMUL.FTZ R101, R2, R101 ;  /* 0x0000006502657220 */ /* 0x000fe20000410000 */
[----:B-1----:R-:W-:Y:S01]  /*9dd0*/  F2FP.BF16.PACK_AB R136, R158, R149 ;  /* 0x000000959e88723e */ /* 0x002fe200000010ff */
[C---:B------:R-:W-:Y:S02]  /*9de0*/  FMUL.FTZ R5, R2.reuse, R129 ;  /* 0x0000008102057220 */ /* 0x040fe40000410000 */
[C---:B------:R-:W-:Y:S02]  /*9df0*/  FMUL.FTZ R104, R2.reuse, R104 ;  /* 0x0000006802687220 */ /* 0x040fe40000410000 */
[C---:B------:R-:W-:Y:S02]  /*9e00*/  FMUL.FTZ R105, R2.reuse, R105 ;  /* 0x0000006902697220 */ /* 0x040fe40000410000 */
[C---:B------:R-:W-:Y:S01]  /*9e10*/  FMUL.FTZ R108, R2.reuse, R108 ;  /* 0x0000006c026c7220 */ /* 0x040fe20000410000 */
[----:B------:R-:W1:Y:S01]  /*9e20*/  MUFU.EX2 R0, R0 ;  /* 0x0000000000007308 */ /* 0x000e620000000800 */
[C---:B------:R-:W-:Y:S02]  /*9e30*/  FMUL.FTZ R109, R2.reuse, R109 ;  /* 0x0000006d026d7220 */ /* 0x040fe40000410000 */
[C---:B------:R-:W-:Y:S02]  /*9e40*/  FMUL.FTZ R112, R2.reuse, R112 ;  /* 0x0000007002707220 */ /* 0x040fe40000410000 */
[C---:B----4-:R-:W-:Y:S02]  /*9e50*/  FMUL.FTZ R8, R2.reuse, R132 ;  /* 0x0000008402087220 */ /* 0x050fe40000410000 */
[C---:B------:R-:W-:Y:S02]  /*9e60*/  FMUL.FTZ R113, R2.reuse, R113 ;  /* 0x0000007102717220 */ /* 0x040fe40000410000 */
[C---:B------:R-:W-:Y:S01]  /*9e70*/  FMUL.FTZ R116, R2.reuse, R116 ;  /* 0x0000007402747220 */ /* 0x040fe20000410000 */
[----:B------:R4:W-:Y:S01]  /*9e80*/  MUFU.EX2 R148, R6 ;  /* 0x0000000600947308 */ /* 0x0009e20000000800 */
[C---:B------:R-:W-:Y:S02]  /*9e90*/  FMUL.FTZ R117, R2.reuse, R117 ;  /* 0x0000007502757220 */ /* 0x040fe40000410000 */
[C---:B------:R-:W-:Y:S01]  /*9ea0*/  FMUL.FTZ R120, R2.reuse, R120 ;  /* 0x0000007802787220 */ /* 0x040fe20000410000 */
[----:B---3--:R-:W-:Y:S01]  /*9eb0*/  F2FP.BF16.PACK_AB R138, R177, R159 ;  /* 0x0000009fb18a723e */ /* 0x008fe200000010ff */
        /* <DEDUP_REMOVED lines=8> */
[C---:B------:R-:W-:Y:S01]  /*9f40*/  FMUL.FTZ R106, R0.reuse, R106 ;  /* 0x0000006a006a7220 */ /* 0x040fe20000410000 */
[----:B------:R1:W-:Y:S01]  /*9f50*/  MUFU.EX2 R174, R10 ;  /* 0x0000000a00ae7308 */ /* 0x0003e20000000800 */
[C---:B------:R-:W-:Y:S02]  /*9f60*/  FMUL.FTZ R107, R0.reuse, R107 ;  /* 0x0000006b006b7220 */ /* 0x040fe40000410000 */
[C---:B------:R-:W-:Y:S02]  /*9f70*/  FMUL.FTZ R110, R0.reuse, R110 ;  /* 0x0000006e006e7220 */ /* 0x040fe40000410000 */
[C---:B----4-:R-:W-:Y:S02]  /*9f80*/  FMUL.FTZ R6, R0.reuse, R130 ;  /* 0x0000008200067220 */ /* 0x050fe40000410000 */
[C---:B------:R-:W-:Y:S02]  /*9f90*/  FMUL.FTZ R111, R0.reuse, R111 ;  /* 0x0000006f006f7220 */ /* 0x040fe40000410000 */
[C---:B------:R-:W-:Y:S01]  /*9fa0*/  FMUL.FTZ R114, R0.reuse, R114 ;  /* 0x0000007200727220 */ /* 0x040fe20000410000 */
[----:B------:R-:W4:Y:S01]  /*9fb0*/  MUFU.EX2 R175, R11 ;  /* 0x0000000b00af7308 */ /* 0x000f220000000800 */
        /* <DEDUP_REMOVED lines=9> */
[C---:B-1----:R-:W-:Y:S02]  /*a050*/  FMUL.FTZ R10, R0.reuse, R134 ;  /* 0x00000086000a7220 */ /* 0x042fe40000410000 */
[----:B------:R-:W-:Y:S02]  /*a060*/  FMUL.FTZ R39, R0, R39 ;  /* 0x0000002700277220 */ /* 0x000fe40000410000 */
[----:B------:R-:W-:Y:S01]  /*a070*/  FMUL.FTZ R41, R2, R41 ;  /* 0x0000002902297220 */ /* 0x000fe20000410000 */
[----:B------:R-:W-:Y:S01]  /*a080*/  MUFU.EX2 R155, R17 ;  /* 0x00000011009b7308 */ /* 0x000fe20000000800 */
[C---:B------:R-:W-:Y:S02]  /*a090*/  FMUL.FTZ R42, R0.reuse, R42 ;  /* 0x0000002a002a7220 */ /* 0x040fe40000410000 */
[C---:B------:R-:W-:Y:S01]  /*a0a0*/  FMUL.FTZ R43, R0.reuse, R43 ;  /* 0x0000002b002b7220 */ /* 0x040fe20000410000 */
[----:B----4-:R-:W-:Y:S01]  /*a0b0*/  F2FP.BF16.PACK_AB R139, R175, R174 ;  /* 0x000000aeaf8b723e */ /* 0x010fe200000010ff */
[----:B------:R-:W-:Y:S02]  /*a0c0*/  FMUL.FTZ R11, R0, R135 ;  /* 0x00000087000b7220 */ /* 0x000fe40000410000 */
[----:B------:R-:W-:Y:S01]  /*a0d0*/  LDSM.16.MT88.4 R132, [R126+0x1800] ;  /* 0x001800007e84783b */ /* 0x000fe20000004200 */
[--C-:B------:R-:W-:Y:S02]  /*a0e0*/  FFMA.FTZ R18, R18, c[0x0][0x2d0], -R145.reuse ;  /* 0x0000b40012127a23 */ /* 0x100fe40000010891 */
[--C-:B------:R-:W-:Y:S01]  /*a0f0*/  FFMA.FTZ R19, R19, c[0x0][0x2d0], -R145.reuse ;  /* 0x0000b40013137a23 */ /* 0x100fe20000010891 */
[C---:B--2---:R-:W-:Y:S01]  /*a100*/  HMMA.16816.F32.BF16 R4, R136.reuse, R140, R4 ;  /* 0x0000008c8804723c */ /* 0x044fe20000041804 */
[----:B------:R-:W-:Y:S04]  /*a110*/  MUFU.EX2 R150, R18 ;  /* 0x0000001200967308 */ /* 0x000fe80000000800 */
[--C-:B------:R-:W-:Y:S02]  /*a120*/  FFMA.FTZ R22, R22, c[0x0][0x2d0], -R145.reuse ;  /* 0x0000b40016167a23 */ /* 0x100fe40000010891 */
[----:B------:R-:W-:Y:S01]  /*a130*/  IADD3 R140, R168, R126, RZ ;  /* 0x0000007ea88c7210 */ /* 0x000fe20007ffe0ff */
[C---:B------:R-:W-:Y:S03]  /*a140*/  HMMA.16816.F32.BF16 R8, R136.reuse, R142, R8 ;  /* 0x0000008e8808723c */ /* 0x040fe60000041808 */
[----:B------:R1:W-:Y:S01]  /*a150*/  MUFU.EX2 R151, R19 ;  /* 0x0000001300977308 */ /* 0x0003e20000000800 */
[----:B------:R-:W2:Y:S01]  /*a160*/  LDSM.16.MT88.4 R128, [R140] ;  /* 0x000000008c80783b */ /* 0x000ea20000004200 */
[--C-:B------:R-:W-:Y:S02]  /*a170*/  FFMA.FTZ R23, R23, c[0x0][0x2d0], -R145.reuse ;  /* 0x0000b40017177a23 */ /* 0x100fe40000010891 */
[--C-:B------:R-:W-:Y:S02]  /*a180*/  FFMA.FTZ R26, R26, c[0x0][0x2d0], -R145.reuse ;  /* 0x0000b4001a1a7a23 */ /* 0x100fe40000010891 */
[----:B------:R-:W-:Y:S03]  /*a190*/  FFMA.FTZ R27, R27, c[0x0][0x2d0], -R145 ;  /* 0x0000b4001b1b7a23 */ /* 0x000fe60000010891 */
        /* <DEDUP_REMOVED lines=10> */
[----:B-1----:R-:W-:Y:S01]  /*a240*/  LDSM.16.MT88.4 R16, [R140+0x800] ;  /* 0x000800008c10783b */ /* 0x002fe20000004200 */
        /* <DEDUP_REMOVED lines=10> */
[C---:B--2---:R-:W-:Y:S03]  /*a2f0*/  HMMA.16816.F32.BF16 R100, R136.reuse, R128, R100 ;  /* 0x000000808864723c */ /* 0x044fe60000041864 */
[C---:B------:R-:W-:Y:S02]  /*a300*/  FMUL.FTZ R60, R2.reuse, R60 ;  /* 0x0000003c023c7220 */ /* 0x040fe40000410000 */
[----:B------:R-:W-:Y:S02]  /*a310*/  FMUL.FTZ R61, R2, R61 ;  /* 0x0000003d023d7220 */ /* 0x000fe40000410000 */
[C---:B------:R-:W-:Y:S01]  /*a320*/  FMUL.FTZ R62, R0.reuse, R62 ;  /* 0x0000003e003e7220 */ /* 0x040fe20000410000 */
[C---:B------:R-:W-:Y:S01]  /*a330*/  HMMA.16816.F32.BF16 R104, R136.reuse, R130, R104 ;  /* 0x000000828868723c */ /* 0x040fe20000041868 */
[----:B------:R-:W1:Y:S01]  /*a340*/  LDSM.16.MT88.4 R128, [R3] ;  /* 0x000000000380783b */ /* 0x000e620000004200 */
[----:B------:R-:W2:Y:S02]  /*a350*/  MUFU.EX2 R154, R13 ;  /* 0x0000000d009a7308 */ /* 0x000ea40000000800 */
        /* <DEDUP_REMOVED lines=11> */
[----:B--2---:R-:W-:Y:S01]  /*a410*/  F2FP.BF16.PACK_AB R12, R154, R147 ;  /* 0x000000939a0c723e */ /* 0x004fe200000010ff */
        /* <DEDUP_REMOVED lines=29> */
[--C-:B------:R-:W-:Y:S02]  /*a5f0*/  FFMA.FTZ R24, R24, c[0x0][0x2d0], -R144.reuse ;  /* 0x0000b40018187a23 */ /* 0x100fe40000010890 */
[----:B------:R-:W-:Y:S01]  /*a600*/  FFMA.FTZ R2, R2, R202, R149 ;  /* 0x000000ca02027223 */ /* 0x000fe20000010095 */
[C---:B-1----:R-:W-:Y:S01]  /*a610*/  HMMA.16816.F32.BF16 R116, R136.reuse, R128, R116 ;  /* 0x000000808874723c */ /* 0x042fe20000041874 */
[----:B------:R1:W-:Y:S02]  /*a620*/  MUFU.EX2 R146, R24 ;  /* 0x0000001800927308 */ /* 0x0003e40000000800 */
[--C-:B------:R-:W-:Y:S02]  /*a630*/  FFMA.FTZ R14, R14, c[0x0][0x2d0], -R145.reuse ;  /* 0x0000b4000e0e7a23 */ /* 0x100fe40000010891 */
[--C-:B------:R-:W-:Y:S02]  /*a640*/  FFMA.FTZ R15, R15, c[0x0][0x2d0], -R145.reuse ;  /* 0x0000b4000f0f7a23 */ /* 0x100fe40000010891 */
[--C-:B------:R-:W-:Y:S01]  /*a650*/  FFMA.FTZ R28, R28, c[0x0][0x2d0], -R144.reuse ;  /* 0x0000b4001c1c7a23 */ /* 0x100fe20000010890 */
[C---:B------:R-:W-:Y:S01]  /*a660*/  HMMA.16816.F32.BF16 R120, R136.reuse, R130, R120 ;  /* 0x000000828878723c */ /* 0x040fe20000041878 */
[----:B------:R-:W2:Y:S02]  /*a670*/  LDSM.16.MT88.4 R128, [R126+0x2000] ;  /* 0x002000007e80783b */ /* 0x000ea40000004200 */
[----:B------:R3:W4:Y:S01]  /*a680*/  MUFU.EX2 R153, R14 ;  /* 0x0000000e00997308 */ /* 0x0007220000000800 */
[--C-:B------:R-:W-:Y:S02]  /*a690*/  FFMA.FTZ R29, R29, c[0x0][0x2d0], -R144.reuse ;  /* 0x0000b4001d1d7a23 */ /* 0x100fe40000010890 */
[--C-:B------:R-:W-:Y:S02]  /*a6a0*/  FFMA.FTZ R32, R32, c[0x0][0x2d0], -R144.reuse ;  /* 0x0000b40020207a23 */ /* 0x100fe40000010890 */
[----:B------:R-:W-:Y:S04]  /*a6b0*/  FFMA.FTZ R33, R33, c[0x0][0x2d0], -R144 ;  /* 0x0000b40021217a23 */ /* 0x000fe80000010890 */
[--C-:B------:R-:W-:Y:S01]  /*a6c0*/  FFMA.FTZ R30, R30, c[0x0][0x2d0], -R145.reuse ;  /* 0x0000b4001e1e7a23 */ /* 0x100fe20000010891 */
[----:B------:R-:W5:Y:S01]  /*a6d0*/  MUFU.EX2 R152, R15 ;  /* 0x0000000f00987308 */ /* 0x000f620000000800 */
[--C-:B------:R-:W-:Y:S02]  /*a6e0*/  FFMA.FTZ R31, R31, c[0x0][0x2d0], -R145.reuse ;  /* 0x0000b4001f1f7a23 */ /* 0x100fe40000010891 */
[--C-:B------:R-:W-:Y:S02]  /*a6f0*/  FFMA.FTZ R34, R34, c[0x0][0x2d0], -R145.reuse ;  /* 0x0000b40022227a23 */ /* 0x100fe40000010891 */
[----:B-1----:R-:W-:Y:S02]  /*a700*/  FFMA.FTZ R24, R0, R203, R148 ;  /* 0x000000cb00187223 */ /* 0x002fe40000010094 */
[----:B------:R-:W-:Y:S02]  /*a710*/  FADD.FTZ R0, R158, R2 ;  /* 0x000000029e007221 */ /* 0x000fe40000010000 */
[----:B------:R-:W-:Y:S01]  /*a720*/  FADD.FTZ R2, R157, R24 ;  /* 0x000000189d027221 */ /* 0x000fe20000010000 */
[----:B------:R-:W-:Y:S01]  /*a730*/  MUFU.EX2 R28, R28 ;  /* 0x0000001c001c7308 */ /* 0x000fe20000000800 */
[----:B------:R-:W-:Y:S02]  /*a740*/  FFMA.FTZ R35, R35, c[0x0][0x2d0], -R145 ;  /* 0x0000b40023237a23 */ /* 0x000fe40000010891 */
[----:B------:R-:W-:Y:S01]  /*a750*/  FADD.FTZ R0, R159, R0 ;  /* 0x000000009f007221 */ /* 0x000fe20000010000 */
[----:B---3--:R-:W-:Y:S01]  /*a760*/  F2FP.BF16.PACK_AB R14, R155, R156 ;  /* 0x0000009c9b0e723e */ /* 0x008fe200000010ff */
[----:B------:R-:W-:Y:S02]  /*a770*/  FADD.FTZ R2, R174, R2 ;  /* 0x00000002ae027221 */ /* 0x000fe40000010000 */
[----:B------:R-:W-:Y:S02]  /*a780*/  FADD.FTZ R0, R177, R0 ;  /* 0x00000000b1007221 */ /* 0x000fe40000010000 */
[----:B------:R-:W-:Y:S01]  /*a790*/  FADD.FTZ R2, R175, R2 ;  /* 0x00000002af027221 */ /* 0x000fe20000010000 */
[----:B------:R-:W-:Y:S01]  /*a7a0*/  MUFU.EX2 R29, R29 ;  /* 0x0000001d001d7308 */ /* 0x000fe20000000800 */
[----:B------:R-:W-:Y:S02]  /*a7b0*/  FADD.FTZ R0, R147, R0 ;  /* 0x0000000093007221 */ /* 0x000fe40000010000 */
[----:B----4-:R-:W-:Y:S01]  /*a7c0*/  FADD.FTZ R2, R153, R2 ;  /* 0x0000000299027221 */ /* 0x010fe20000010000 */
[----:B-----5:R-:W-:Y:S01]  /*a7d0*/  F2FP.BF16.PACK_AB R13, R152, R153 ;  /* 0x00000099980d723e */ /* 0x020fe200000010ff */
[----:B------:R-:W-:Y:S01]  /*a7e0*/  FADD.FTZ R0, R154, R0 ;  /* 0x000000009a007221 */ /* 0x000fe20000010000 */
[----:B------:R-:W-:Y:S01]  /*a7f0*/  F2FP.BF16.PACK_AB R15, R151, R150 ;  /* 0x00000096970f723e */ /* 0x000fe200000010ff */
[----:B------:R-:W-:Y:S01]  /*a800*/  FADD.FTZ R2, R152, R2 ;  /* 0x0000000298027221 */ /* 0x000fe20000010000 */
[C---:B--2---:R-:W-:Y:S02]  /*a810*/  HMMA.16816.F32.BF16 R36, R136.reuse, R128, R36 ;  /* 0x000000808824723c */ /* 0x044fe40000041824 */
[----:B------:R-:W-:Y:S01]  /*a820*/  MUFU.EX2 R32, R32 ;  /* 0x0000002000207308 */ /* 0x000fe20000000800 */
[----:B------:R-:W-:Y:S02]  /*a830*/  FADD.FTZ R0, R156, R0 ;  /* 0x000000009c007221 */ /* 0x000fe40000010000 */
[----:B------:R-:W-:Y:S02]  /*a840*/  FADD.FTZ R2, R150, R2 ;  /* 0x0000000296027221 */ /* 0x000fe40000010000 */
[----:B------:R-:W-:Y:S01]  /*a850*/  FADD.FTZ R0, R155, R0 ;  /* 0x000000009b007221 */ /* 0x000fe20000010000 */
[C---:B------:R-:W-:Y:S01]  /*a860*/  HMMA.16816.F32.BF16 R40, R136.reuse, R130, R40 ;  /* 0x000000828828723c */ /* 0x040fe20000041828 */
[----:B------:R-:W1:Y:S03]  /*a870*/  LDSM.16.MT88.4 R128, [R140+0x2000] ;  /* 0x002000008c80783b */ /* 0x000e660000004200 */
[----:B------:R-:W-:Y:S01]  /*a880*/  MUFU.EX2 R33, R33 ;  /* 0x0000002100217308 */ /* 0x000fe20000000800 */
[----:B------:R-:W-:Y:S02]  /*a890*/  FADD.FTZ R2, R151, R2 ;  /* 0x0000000297027221 */ /* 0x000fe40000010000 */
[----:B------:R-:W-:Y:S05]  /*a8a0*/  FADD.FTZ R0, R142, R0 ;  /* 0x000000008e007221 */ /* 0x000fea0000010000 */
[----:B------:R-:W-:Y:S02]  /*a8b0*/  FADD.FTZ R0, R141, R0 ;  /* 0x000000008d007221 */ /* 0x000fe40000010000 */
[----:B------:R-:W-:Y:S02]  /*a8c0*/  MUFU.EX2 R30, R30 ;  /* 0x0000001e001e7308 */ /* 0x000fe40000000800 */
[----:B------:R-:W-:Y:S08]  /*a8d0*/  FADD.FTZ R0, R146, R0 ;  /* 0x0000000092007221 */ /* 0x000ff00000010000 */
[----:B------:R-:W-:Y:S10]  /*a8e0*/  MUFU.EX2 R31, R31 ;  /* 0x0000001f001f7308 */ /* 0x000ff40000000800 */
[----:B------:R-:W-:Y:S01]  /*a8f0*/  MUFU.EX2 R34, R34 ;  /* 0x0000002200227308 */ /* 0x000fe20000000800 */
[C---:B-1----:R-:W-:Y:S09]  /*a900*/  HMMA.16816.F32.BF16 R44, R136.reuse, R128, R44 ;  /* 0x00000080882c723c */ /* 0x042ff2000004182c */
[----:B------:R-:W-:Y:S01]  /*a910*/  MUFU.EX2 R35, R35 ;  /* 0x0000002300237308 */ /* 0x000fe20000000800 */
        /* <DEDUP_REMOVED lines=22> */
[----:B------:R-:W-:Y:S01]  /*aa80*/  MUFU.EX2 R136, R26 ;  /* 0x0000001a00887308 */ /* 0x000fe20000000800 */
[----:B--2---:R-:W-:Y:S09]  /*aa90*/  FADD.FTZ R2, R138, R2 ;  /* 0x000000028a027221 */ /* 0x004ff20000010000 */
[----:B------:R2:W5:Y:S01]  /*aaa0*/  MUFU.EX2 R137, R27 ;  /* 0x0000001b00897308 */ /* 0x0005620000000800 */
[----:B---3--:R-:W-:Y:S01]  /*aab0*/  LDSM.16.MT88.4 R20, [R140+0x1000] ;  /* 0x001000008c14783b */ /* 0x008fe20000004200 */
[----:B----4-:R-:W-:Y:S01]  /*aac0*/  FADD.FTZ R2, R139, R2 ;  /* 0x000000028b027221 */ /* 0x010fe20000010000 */
[C---:B-1----:R-:W-:Y:S08]  /*aad0*/  HMMA.16816.F32.BF16 R4, R12.reuse, R128, R4 ;  /* 0x000000800c04723c */ /* 0x042ff00000041804 */
[C---:B------:R-:W-:Y:S01]  /*aae0*/  HMMA.16816.F32.BF16 R8, R12.reuse, R130, R8 ;  /* 0x000000820c08723c */ /* 0x040fe20000041808 */
[----:B--2---:R-:W-:Y:S07]  /*aaf0*/  LDSM.16.MT88.4 R24, [R3+0x1800] ;  /* 0x001800000318783b */ /* 0x004fee0000004200 */
[C---:B------:R-:W-:Y:S08]  /*ab00*/  HMMA.16816.F32.BF16 R100, R12.reuse, R16, R100 ;  /* 0x000000100c64723c */ /* 0x040ff00000041864 */
        /* <DEDUP_REMOVED lines=33> */
[----:B------:R-:W-:Y:S03]  /*ad20*/  F2FP.BF16.PACK_AB R14, R143, R146 ;  /* 0x000000928f0e723e */ /* 0x000fe600000010ff */
[----:B------:R-:W-:Y:S02]  /*ad30*/  F2FP.BF16.PACK_AB R13, R139, R138 ;  /* 0x0000008a8b0d723e */ /* 0x000fe400000010ff */
[----:B-----5:R-:W-:Y:S07]  /*ad40*/  F2FP.BF16.PACK_AB R15, R137, R136 ;  /* 0x00000088890f723e */ /* 0x020fee00000010ff */
        /* <DEDUP_REMOVED lines=40> */
[C---:B------:R-:W-:Y:S01]  /*afd0*/  HMMA.16816.F32.BF16 R128, R12.reuse, R132, R4 ;  /* 0x000000840c80723c */ /* 0x040fe20000041804 */
[----:B------:R-:W2:Y:S07]  /*afe0*/  LDSM.16.MT88.4 R4, [R127+0x1800] ;  /* 0x001800007f04783b */ /* 0x000eae0000004200 */
[C---:B------:R-:W-:Y:S01]  /*aff0*/  HMMA.16816.F32.BF16 R132, R12.reuse, R134, R8 ;  /* 0x000000860c84723c */ /* 0x040fe20000041808 */
[----:B------:R-:W3:Y:S07]  /*b000*/  LDSM.16.MT88.4 R8, [R126+0x3800] ;  /* 0x003800007e08783b */ /* 0x000eee0000004200 */
[C---:B-1----:R-:W-:Y:S08]  /*b010*/  HMMA.16816.F32.BF16 R100, R12.reuse, R16, R100 ;  /* 0x000000100c64723c */ /* 0x042ff00000041864 */
[C---:B------:R-:W-:Y:S01]  /*b020*/  HMMA.16816.F32.BF16 R104, R12.reuse, R18, R104 ;  /* 0x000000120c68723c */ /* 0x040fe20000041868 */
[----:B------:R-:W1:Y:S07]  /*b030*/  LDSM.16.MT88.4 R16, [R140+0x3800] ;  /* 0x003800008c10783b */ /* 0x000e6e0000004200 */
[C---:B------:R-:W-:Y:S08]  /*b040*/  HMMA.16816.F32.BF16 R108, R12.reuse, R24, R108 ;  /* 0x000000180c6c723c */ /* 0x040ff0000004186c */
[C---:B------:R-:W-:Y:S01]  /*b050*/  HMMA.16816.F32.BF16 R112, R12.reuse, R26, R112 ;  /* 0x0000001a0c70723c */ /* 0x040fe20000041870 */
[----:B------:R4:W-:Y:S07]  /*b060*/  LDSM.16.MT88.4 R24, [R3+0x5800] ;  /* 0x005800000318783b */ /* 0x0009ee0000004200 */
[C---:B--2---:R-:W-:Y:S08]  /*b070*/  HMMA.16816.F32.BF16 R116, R12.reuse, R4, R116 ;  /* 0x000000040c74723c */ /* 0x044ff00000041874 */
[C---:B------:R-:W-:Y:S01]  /*b080*/  HMMA.16816.F32.BF16 R120, R12.reuse, R6, R120 ;  /* 0x000000060c78723c */ /* 0x040fe20000041878 */
[----:B------:R-:W2:Y:S07]  /*b090*/  LDSM.16.MT88.4 R4, [R127+0x3800] ;  /* 0x003800007f04783b */ /* 0x000eae0000004200 */
[C---:B---3--:R-:W-:Y:S04]  /*b0a0*/  HMMA.16816.F32.BF16 R36, R12.reuse, R8, R36 ;  /* 0x000000080c24723c */ /* 0x048fe80000041824 */
[----:B----4-:R-:W-:Y:S02]  /*b0b0*/  FADD.FTZ R3, R136, R2 ;  /* 0x0000000288037221 */ /* 0x010fe40000010000 */
[----:B------:R-:W-:Y:S02]  /*b0c0*/  FADD.FTZ R2, R143, R0 ;  /* 0x000000008f027221 */ /* 0x000fe40000010000 */
[C---:B------:R-:W-:Y:S01]  /*b0d0*/  HMMA.16816.F32.BF16 R40, R12.reuse, R10, R40 ;  /* 0x0000000a0c28723c */ /* 0x040fe20000041828 */
[----:B------:R-:W3:Y:S03]  /*b0e0*/  LDSM.16.MT88.4 R8, [R126+0x5800] ;  /* 0x005800007e08783b */ /* 0x000ee60000004200 */
[----:B------:R-:W-:Y:S01]  /*b0f0*/  FADD.FTZ R0, R137, R3 ;  /* 0x0000000389007221 */ /* 0x000fe20000010000 */
[----:B------:R-:W-:Y:S01]  /*b100*/  IADD3 R3, R172, -0x2, RZ ;  /* 0xfffffffeac037810 */ /* 0x000fe20007ffe0ff */
[----:B------:R-:W-:Y:S02]  /*b110*/  FADD.FTZ R2, R28, R2 ;  /* 0x000000021c027221 */ /* 0x000fe40000010000 */
[C---:B-1----:R-:W-:Y:S03]  /*b120*/  HMMA.16816.F32.BF16 R44, R12.reuse, R16, R44 ;  /* 0x000000100c2c723c */ /* 0x042fe6000004182c */
[----:B------:R-:W-:Y:S01]  /*b130*/  ISETP.GE.AND P0, PT, R3, R204, PT ;  /* 0x000000cc0300720c */ /* 0x000fe20003f06270 */
[----:B------:R-:W-:Y:S02]  /*b140*/  FADD.FTZ R0, R30, R0 ;  /* 0x000000001e007221 */ /* 0x000fe40000010000 */
[----:B------:R-:W-:Y:S02]  /*b150*/  FADD.FTZ R2, R29, R2 ;  /* 0x000000021d027221 */ /* 0x000fe40000010000 */
        /* <DEDUP_REMOVED lines=11> */
[C---:B------:R-:W-:Y:S08]  /*b210*/  HMMA.16816.F32.BF16 R64, R12.reuse, R6, R64 ;  /* 0x000000060c40723c */ /* 0x040ff00000041840 */
[C---:B---3--:R-:W-:Y:S08]  /*b220*/  HMMA.16816.F32.BF16 R68, R12.reuse, R8, R68 ;  /* 0x000000080c44723c */ /* 0x048ff00000041844 */
[C---:B------:R-:W-:Y:S08]  /*b230*/  HMMA.16816.F32.BF16 R72, R12.reuse, R10, R72 ;  /* 0x0000000a0c48723c */ /* 0x040ff00000041848 */
[C---:B-1----:R-:W-:Y:S08]  /*b240*/  HMMA.16816.F32.BF16 R76, R12.reuse, R16, R76 ;  /* 0x000000100c4c723c */ /* 0x042ff0000004184c */
[C---:B------:R-:W-:Y:S08]  /*b250*/  HMMA.16816.F32.BF16 R80, R12.reuse, R18, R80 ;  /* 0x000000120c50723c */ /* 0x040ff00000041850 */
[C---:B------:R-:W-:Y:S08]  /*b260*/  HMMA.16816.F32.BF16 R84, R12.reuse, R24, R84 ;  /* 0x000000180c54723c */ /* 0x040ff00000041854 */
[C---:B------:R-:W-:Y:S08]  /*b270*/  HMMA.16816.F32.BF16 R88, R12.reuse, R26, R88 ;  /* 0x0000001a0c58723c */ /* 0x040ff00000041858 */
[C---:B----4-:R-:W-:Y:S08]  /*b280*/  HMMA.16816.F32.BF16 R92, R12.reuse, R20, R92 ;  /* 0x000000140c5c723c */ /* 0x050ff0000004185c */
        /* <DEDUP_REMOVED lines=40> */
.L_x_5760:
        /* <DEDUP_REMOVED lines=21> */
.L_x_5761:
        /* <DEDUP_REMOVED lines=21> */
.L_x_5723:
[----:B------:R-:W-:Y:S05]  /*b7b0*/  BSYNC B0 ;  /* 0x0000000000007941 */ /* 0x000fea0003800000 */
.L_x_5722:
        /* <DEDUP_REMOVED lines=10> */
.L_x_5716:
[----:B------:R-:W-:Y:S05]  /*b860*/  BRA.DIV ~URZ, `(.L_x_5727) ;  /* 0x000039127f007947 */ /* 0x000fea000b800000 */
[----:B------:R1:W2:Y:S02]  /*b870*/  SHFL.BFLY PT, R0, R202, 0x2, 0x1f ;  /* 0x0c401f00ca007f89 */ /* 0x0002a400000e0000 */
.L_x_5762:
[----:B--2---:R-:W-:Y:S01]  /*b880*/  FADD.FTZ R0, R0, R202 ;  /* 0x000000ca00007221 */ /* 0x004fe20000010000 */
[----:B------:R-:W-:Y:S05]  /*b890*/  BRA.DIV ~URZ, `(.L_x_5728) ;  /* 0x000039427f007947 */ /* 0x000fea000b800000 */
[----:B------:R-:W2:Y:S04]  /*b8a0*/  SHFL.BFLY PT, R4, R203, 0x2, 0x1f ;  /* 0x0c401f00cb047f89 */ /* 0x000ea800000e0000 */
[----:B------:R-:W3:Y:S01]  /*b8b0*/  SHFL.BFLY PT, R2, R0, 0x1, 0x1f ;  /* 0x0c201f0000027f89 */ /* 0x000ee200000e0000 */
[----:B--2---:R-:W-:-:S02]  /*b8c0*/  FADD.FTZ R4, R4, R203 ;  /* 0x000000cb04047221 */ /* 0x004fc40000010000 */
[----:B---3--:R-:W-:-:S03]  /*b8d0*/  FADD.FTZ R0, R0, R2 ;  /* 0x0000000200007221 */ /* 0x008fc60000010000 */
[----:B------:R2:W3:Y:S04]  /*b8e0*/  SHFL.BFLY PT, R3, R4, 0x1, 0x1f ;  /* 0x0c201f0004037f89 */ /* 0x0004e800000e0000 */
.L_x_5763:
        /* <DEDUP_REMOVED lines=117> */
.L_x_5681:
        /* <DEDUP_REMOVED lines=17> */
.L_x_5730:
[----:B------:R-:W-:Y:S05]  /*c150*/  BSYNC B0 ;  /* 0x0000000000007941 */ /* 0x000fea0003800000 */
.L_x_5729:
        /* <DEDUP_REMOVED lines=15> */
[----:B-1---5:R-:W-:Y:S05]  /*c250*/  CALL.REL.NOINC `($__internal_95_$__cuda_sm70_shflsync_idx_p) ;  /* 0x0000314000007944 */ /* 0x022fea0003c00000 */
.L_x_5733:
        /* <DEDUP_REMOVED lines=14> */
[----:B------:R-:W4:Y:S03]  /*c340*/  S2R R21, SR_TID.X ;  /* 0x0000000000157919 */ /* 0x000f260000002100 */
        /* <DEDUP_REMOVED lines=11> */
[----:B----4-:R-:W-:Y:S01]  /*c400*/  SHF.R.S32.HI R19, RZ, 0x1f, R21 ;  /* 0x0000001fff137819 */ /* 0x010fe20000011415 */
        /* <DEDUP_REMOVED lines=79> */
[----:B------:R-:W2:Y:S01]  /*c900*/  SHFL.IDX PT, R5, R7, RZ, 0x1c1f ;  /* 0x001c1fff07057589 */ /* 0x000ea200000e0000 */
[----:B------:R-:W-:-:S03]  /*c910*/  IMAD.WIDE.U32 R2, R0, c[0x0][0x430], R2 ;  /* 0x00010c0000027a25 */ /* 0x000fc600078e0002 */
[----:B------:R-:W-:Y:S01]  /*c920*/  SHFL.IDX PT, R6, R6, 0x1, 0x1c1f ;  /* 0x003c1f0006067f89 */ /* 0x000fe200000e0000 */
[----:B---3--:R-:W-:-:S03]  /*c930*/  IMAD.IADD R0, R20, 0x1, R238 ;  /* 0x0000000114007824 */ /* 0x008fc600078e02ee */
        /* <DEDUP_REMOVED lines=10> */
[----:B--2---:R2:W-:Y:S01]  /*c9e0*/  @!P2 ST.E [R4.64], R17 ;  /* 0x000000110400a985 */ /* 0x0045e2000c101906 */
        /* <DEDUP_REMOVED lines=17> */
[----:B--234-:R-:W-:Y:S02]  /*cb00*/  @!P5 IMAD.WIDE R6, R222, 0x4, R2 ;  /* 0x00000004de06d825 */ /* 0x01cfe400078e0202 */
[----:B------:R-:W-:-:S03]  /*cb10*/  @!P1 LEA R4, P3, R143, R2, 0x2 ;  /* 0x000000028f049211 */ /* 0x000fc600078610ff */
[----:B------:R2:W-:Y:S01]  /*cb20*/  @!P5 ST.E.64 [R6.64], R128 ;  /* 0x000000800600d985 */ /* 0x0005e2000c101b06 */
[----:B------:R-:W-:Y:S02]  /*cb30*/  @!P1 LEA.HI.X R5, R143, R3, R144, 0x2, P3 ;  /* 0x000000038f059211 */ /* 0x000fe400018f1490 */
[----:B------:R-:W-:-:S03]  /*cb40*/  ISETP.GE.AND P5, PT, R137, c[0x0][0x3c8], PT ;  /* 0x0000f20089007a0c */ /* 0x000fc60003fa6270 */
[----:B------:R3:W-:Y:S01]  /*cb50*/  @!P1 ST.E.64 [R4.64], R132 ;  /* 0x0000008404009985 */ /* 0x0007e2000c101b06 */
[----:B------:R-:W-:Y:S02]  /*cb60*/  ISETP.GE.AND P1, PT, R127, c[0x0][0x3c8], PT ;  /* 0x0000f2007f007a0c */ /* 0x000fe40003f26270 */
[----:B--2---:R-:W-:-:S04]  /*cb70*/  @!P4 LEA R6, P3, R141, R2, 0x2 ;  /* 0x000000028d06c211 */ /* 0x004fc800078610ff */
[----:B------:R-:W-:Y:S02]  /*cb80*/  @!P4 LEA.HI.X R7, R141, R3, R142, 0x2, P3 ;  /* 0x000000038d07c211 */ /* 0x000fe400018f148e */
[----:B---3--:R-:W-:-:S03]  /*cb90*/  @!P2 LEA R4, P3, R139, R2, 0x2 ;  /* 0x000000028b04a211 */ /* 0x008fc600078610ff */
        /* <DEDUP_REMOVED lines=60> */
[----:B--2---:R-:W-:-:S04]  /*cf60*/  @!P3 LEA R6, P4, R246, R2, 0x2 ;  /* 0x00000002f606b211 */ /* 0x004fc800078810ff */
        /* <DEDUP_REMOVED lines=11> */
[----:B--2---:R-:W-:-:S04]  /*d020*/  @!P4 LEA R6, P1, R243, R2, 0x2 ;  /* 0x00000002f306c211 */ /* 0x004fc800078210ff */
        /* <DEDUP_REMOVED lines=8> */
.L_x_5735:
[----:B------:R-:W-:Y:S05]  /*d0b0*/  BSYNC B0 ;  /* 0x0000000000007941 */ /* 0x000fea0003800000 */
.L_x_5734:
[----:B----4-:R4:W1:Y:S04]  /*d0c0*/  SHFL.IDX PT, R3, R10, 0x1, 0x1c1f ;  /* 0x003c1f000a037f89 */ /* 0x01086800000e0000 */
[----:B---3--:R4:W3:Y:S01]  /*d0d0*/  SHFL.IDX PT, R2, R11, 0x1, 0x1c1f ;  /* 0x003c1f000b027f89 */ /* 0x0088e200000e0000 */
[----:B------:R-:W-:Y:S05]  /*d0e0*/  @P0 BRA `(.L_x_5736) ;  /* 0x0000089000000947 */ /* 0x000fea0003800000 */
[----:B------:R-:W-:Y:S02]  /*d0f0*/  ISETP.GE.AND P1, PT, R222, c[0x0][0x3c8], PT ;  /* 0x0000f200de007a0c */ /* 0x000fe40003f26270 */
[----:B------:R-:W-:Y:S02]  /*d100*/  ISETP.GE.AND P2, PT, R143, c[0x0][0x3c8], PT ;  /* 0x0000f2008f007a0c */ /* 0x000fe40003f46270 */
[----:B------:R-:W-:Y:S02]  /*d110*/  ISETP.GE.AND P3, PT, R141, c[0x0][0x3c8], PT ;  /* 0x0000f2008d007a0c */ /* 0x000fe40003f66270 */
[----:B------:R-:W-:-:S07]  /*d120*/  ISETP.GE.AND P0, PT, R139, c[0x0][0x3c8], PT ;  /* 0x0000f2008b007a0c */ /* 0x000fce0003f06270 */
[----:B-123--:R-:W-:Y:S02]  /*d130*/  @!P1 IMAD.WIDE R6, R222, 0x4, R2 ;  /* 0x00000004de069825 */ /* 0x00efe400078e0202 */
        /* <DEDUP_REMOVED lines=56> */
[----:B---3--:R-:W-:-:S03]  /*d4c0*/  @!P3 LEA R8, P2, R249, R2, 0x2 ;  /* 0x00000002f908b211 */ /* 0x008fc600078410ff */
        /* <DEDUP_REMOVED lines=35> */
.L_x_5732:
[----:B------:R-:W2:Y:S02]  /*d700*/  S2R R3, SR_TID.X ;  /* 0x0000000000037919 */ /* 0x000ea40000002100 */
[----:B--2---:R-:W-:-:S13]  /*d710*/  ISETP.GT.AND P0, PT, R3, 0x7f, PT ;  /* 0x0000007f0300780c */ /* 0x004fda0003f04270 */
        /* <DEDUP_REMOVED lines=38> */
.L_x_5736:
[----:B------:R-:W-:Y:S05]  /*d980*/  BSYNC B1 ;  /* 0x0000000000017941 */ /* 0x000fea0003800000 */
.L_x_5731:
[----:B--2---:R-:W2:Y:S02]  /*d990*/  LDL R0, [R1+0x8] ;  /* 0x0000080001007983 */ /* 0x004ea40000100800 */
[----:B--2---:R-:W-:-:S13]  /*d9a0*/  ISETP.NE.AND P0, PT, R0, RZ, PT ;  /* 0x000000ff0000720c */ /* 0x004fda0003f05270 */
[----:B------:R-:W-:Y:S01]  /*d9b0*/  @P0 WARPSYNC 0xffffffff ;  /* 0xffffffff00000948 */ /* 0x000fe20003800000 */
[----:B------:R-:W-:Y:S06]  /*d9c0*/  @P0 BAR.SYNC.DEFER_BLOCKING 0x5, 0x100 ;  /* 0x0144000000000b1d */ /* 0x000fec0000010000 */
[----:B------:R-:W2:Y:S04]  /*d9d0*/  @P0 LDS R240, [0x24100] ;  /* 0x02410000fff00984 */ /* 0x000ea80000000800 */
[----:B------:R-:W-:Y:S06]  /*d9e0*/  @P0 BAR.ARV 0x4, 0x100 ;  /* 0x0104000000000b1d */ /* 0x000fec0000002000 */
[----:B------:R-:W-:Y:S05]  /*d9f0*/  @P0 BRA `(.L_x_5737) ;  /* 0x0000007000000947 */ /* 0x000fea0003800000 */
[----:B------:R-:W-:Y:S05]  /*da00*/  BRA.DIV ~URZ, `(.L_x_5738) ;  /* 0x000018d27f007947 */ /* 0x000fea000b800000 */
[----:B------:R4:W3:Y:S02]  /*da10*/  SHFL.IDX PT, R0, R18, RZ, 0x1f ;  /* 0x00001fff12007589 */ /* 0x0008e400000e0000 */
.L_x_5764:
[----:B------:R-:W-:Y:S01]  /*da20*/  WARPSYNC 0xffffffff ;  /* 0xffffffff00007948 */ /* 0x000fe20003800000 */
[----:B------:R-:W-:Y:S01]  /*da30*/  BAR.SYNC.DEFER_BLOCKING 0x4, 0x100 ;  /* 0x0104000000007b1d */ /* 0x000fe20000010000 */
[----:B--23--:R-:W-:-:S05]  /*da40*/  MOV R240, R0 ;  /* 0x0000000000f07202 */ /* 0x00cfca0000000f00 */
[----:B------:R2:W-:Y:S04]  /*da50*/  @!P6 STS [0x24100], R18 ;  /* 0x02410012ff00e388 */ /* 0x0005e80000000800 */
[----:B------:R-:W-:Y:S06]  /*da60*/  BAR.ARV 0x5, 0x100 ;  /* 0x0144000000007b1d */ /* 0x000fec0000002000 */
.L_x_5737:
[----:B--2---:R-:W-:-:S13]  /*da70*/  ISETP.GE.AND P0, PT, R240, c[0x0][0x538], PT ;  /* 0x00014e00f0007a0c */ /* 0x004fda0003f06270 */
[----:B-1-345:R-:W-:Y:S01]  /*da80*/  @P0 CALL.REL.NOINC `(.L_x_5739) ;  /* 0x0000001000000944 */ /* 0x03afe20003c00000 */
[----:B------:R-:W-:Y:S05]  /*da90*/  BRA `(.L_x_5740) ;  /* 0xffff2ed000007947 */ /* 0x000fea000383ffff */
.L_x_5739:
[----:B------:R-:W-:Y:S05]  /*daa0*/  EXIT ;  /* 0x000000000000794d */ /* 0x000fea0003800000 */
.L_x_5682:
[----:B------:R-:W-:Y:S01]  /*dab0*/  IMAD.MOV.U32 R30, RZ, RZ, R9 ;  /* 0x000000ffff1e7224 */ /* 0x000fe200078e0009 */
[----:B------:R-:W-:Y:S01]  /*dac0*/  MOV R29, RZ ;  /* 0x000000ff001d7202 */ /* 0x000fe20000000f00 */
[----:B------:R-:W-:Y:S01]  /*dad0*/  IMAD.MOV.U32 R3, RZ, RZ, 0x181f ;  /* 0x0000181fff037424 */ /* 0x000fe200078e00ff */
[----:B------:R-:W-:Y:S02]  /*dae0*/  MOV R2, 0xdb00 ;  /* 0x0000db0000027802 */ /* 0x000fe40000000f00 */
[----:B-----5:R-:W-:Y:S05]  /*daf0*/  CALL.REL.NOINC `($__internal_95_$__cuda_sm70_shflsync_idx_p) ;  /* 0x000018a000007944 */ /* 0x020fea0003c00000 */
[----:B------:R-:W-:Y:S01]  /*db00*/  MOV R8, R29 ;  /* 0x0000001d00087202 */ /* 0x000fe20000000f00 */
[----:B------:R-:W-:Y:S05]  /*db10*/  BRA `(.L_x_5741) ;  /* 0xffff3ad000007947 */ /* 0x000fea000383ffff */
.L_x_5683:
[----:B------:R-:W-:Y:S01]  /*db20*/  IMAD.MOV.U32 R30, RZ, RZ, R11 ;  /* 0x000000ffff1e7224 */ /* 0x000fe200078e000b */
[----:B------:R-:W-:Y:S01]  /*db30*/  MOV R29, RZ ;  /* 0x000000ff001d7202 */ /* 0x000fe20000000f00 */
[----:B------:R-:W-:Y:S01]  /*db40*/  IMAD.MOV.U32 R3, RZ, RZ, 0x181f ;  /* 0x0000181fff037424 */ /* 0x000fe200078e00ff */
[----:B------:R-:W-:Y:S02]  /*db50*/  MOV R2, 0xdb70 ;  /* 0x0000db7000027802 */ /* 0x000fe40000000f00 */
[----:B-12--5:R-:W-:Y:S05]  /*db60*/  CALL.REL.NOINC `($__internal_95_$__cuda_sm70_shflsync_idx_p) ;  /* 0x0000183000007944 */ /* 0x026fea0003c00000 */
[----:B------:R-:W-:Y:S01]  /*db70*/  MOV R0, R29 ;  /* 0x0000001d00007202 */ /* 0x000fe20000000f00 */
[----:B------:R-:W-:Y:S05]  /*db80*/  BRA `(.L_x_5742) ;  /* 0xffff3a8000007947 */ /* 0x000fea000383ffff */
.L_x_5686:
[----:B------:R-:W-:Y:S01]  /*db90*/  IMAD.MOV.U32 R30, RZ, RZ, R9 ;  /* 0x000000ffff1e7224 */ /* 0x000fe200078e0009 */
[----:B------:R-:W-:Y:S01]  /*dba0*/  MOV R29, 0x1 ;  /* 0x00000001001d7802 */ /* 0x000fe20000000f00 */
[----:B--2---:R-:W-:Y:S01]  /*dbb0*/  IMAD.MOV.U32 R3, RZ, RZ, 0x181f ;  /* 0x0000181fff037424 */ /* 0x004fe200078e00ff */
[----:B------:R-:W-:-:S02]  /*dbc0*/  MOV R2, 0xdbe0 ;  /* 0x0000dbe000027802 */ /* 0x000fc40000000f00 */
[----:B-1-345:R-:W-:Y:S05]  /*dbd0*/  CALL.REL.NOINC `($__internal_95_$__cuda_sm70_shflsync_idx_p) ;  /* 0x000017c000007944 */ /* 0x03afea0003c00000 */
[----:B------:R-:W-:Y:S01]  /*dbe0*/  IMAD.MOV.U32 R8, RZ, RZ, R29 ;  /* 0x000000ffff087224 */ /* 0x000fe200078e001d */
[----:B------:R-:W-:Y:S01]  /*dbf0*/  MOV R29, 0x1 ;  /* 0x00000001001d7802 */ /* 0x000fe20000000f00 */
[----:B------:R-:W-:Y:S01]  /*dc00*/  IMAD.MOV.U32 R30, RZ, RZ, R11 ;  /* 0x000000ffff1e7224 */ /* 0x000fe200078e000b */
[----:B------:R-:W-:-:S02]  /*dc10*/  MOV R3, 0x181f ;  /* 0x0000181f00037802 */ /* 0x000fc40000000f00 */
[----:B------:R-:W-:Y:S02]  /*dc20*/  MOV R2, 0xdc40 ;  /* 0x0000dc4000027802 */ /* 0x000fe40000000f00 */
[----:B------:R-:W-:Y:S05]  /*dc30*/  CALL.REL.NOINC `($__internal_95_$__cuda_sm70_shflsync_idx_p) ;  /* 0x0000176000007944 */ /* 0x000fea0003c00000 */
[----:B------:R-:W-:Y:S01]  /*dc40*/  MOV R0, R29 ;  /* 0x0000001d00007202 */ /* 0x000fe20000000f00 */
[----:B------:R-:W-:Y:S05]  /*dc50*/  BRA `(.L_x_5743) ;  /* 0xffff3b4000007947 */ /* 0x000fea000383ffff */
.L_x_5689:
[----:B------:R-:W-:Y:S01]  /*dc60*/  IMAD.MOV.U32 R30, RZ, RZ, R9 ;  /* 0x000000ffff1e7224 */ /* 0x000fe200078e0009 */
[----:B------:R-:W-:Y:S01]  /*dc70*/  MOV R29, 0x2 ;  /* 0x00000002001d7802 */ /* 0x000fe20000000f00 */
[----:B-1----:R-:W-:Y:S01]  /*dc80*/  IMAD.MOV.U32 R3, RZ, RZ, 0x181f ;  /* 0x0000181fff037424 */ /* 0x002fe200078e00ff */
[----:B------:R-:W-:Y:S02]  /*dc90*/  MOV R2, 0xdcb0 ;  /* 0x0000dcb000027802 */ /* 0x000fe40000000f00 */
[----:B--2345:R-:W-:Y:S05]  /*dca0*/  CALL.REL.NOINC `($__internal_95_$__cuda_sm70_shflsync_idx_p) ;  /* 0x000016f000007944 */ /* 0x03cfea0003c00000 */
[----:B------:R-:W-:Y:S01]  /*dcb0*/  MOV R8, R29 ;  /* 0x0000001d00087202 */ /* 0x000fe20000000f00 */
[----:B------:R-:W-:Y:S05]  /*dcc0*/  BRA `(.L_x_5744) ;  /* 0xffff3c3000007947 */ /* 0x000fea000383ffff */
.L_x_5690:
[----:B------:R-:W-:Y:S01]  /*dcd0*/  IMAD.MOV.U32 R30, RZ, RZ, R11 ;  /* 0x000000ffff1e7224 */ /* 0x000fe200078e000b */
[----:B------:R-:W-:Y:S01]  /*dce0*/  MOV R29, 0x2 ;  /* 0x00000002001d7802 */ /* 0x000fe20000000f00 */
[----:B------:R-:W-:Y:S01]  /*dcf0*/  IMAD.MOV.U32 R3, RZ, RZ, 0x181f ;  /* 0x0000181fff037424 */ /* 0x000fe200078e00ff */
[----:B------:R-:W-:Y:S02]  /*dd00*/  MOV R2, 0xdd20 ;  /* 0x0000dd2000027802 */ /* 0x000fe40000000f00 */
[----:B-12345:R-:W-:Y:S05]  /*dd10*/  CALL.REL.NOINC `($__internal_95_$__cuda_sm70_shflsync_idx_p) ;  /* 0x0000168000007944 */ /* 0x03efea0003c00000 */
[----:B------:R-:W-:Y:S01]  /*dd20*/  MOV R0, R29 ;  /* 0x0000001d00007202 */ /* 0x000fe20000000f00 */
[----:B------:R-:W-:Y:S05]  /*dd30*/  BRA `(.L_x_5745) ;  /* 0xffff3be000007947 */ /* 0x000fea000383ffff */
.L_x_5693:
[----:B------:R-:W-:Y:S01]  /*dd40*/  IMAD.MOV.U32 R30, RZ, RZ, R9 ;  /* 0x000000ffff1e7224 */ /* 0x000fe200078e0009 */
[----:B------:R-:W-:Y:S01]  /*dd50*/  MOV R29, 0x3 ;  /* 0x00000003001d7802 */ /* 0x000fe20000000f00 */
[----:B-1----:R-:W-:Y:S01]  /*dd60*/  IMAD.MOV.U32 R3, RZ, RZ, 0x181f ;  /* 0x0000181fff037424 */ /* 0x002fe200078e00ff */
[----:B------:R-:W-:-:S02]  /*dd70*/  MOV R2, 0xdd90 ;  /* 0x0000dd9000027802 */ /* 0x000fc40000000f00 */
[----:B--2345:R-:W-:Y:S05]  /*dd80*/  CALL.REL.NOINC `($__internal_95_$__cuda_sm70_shflsync_idx_p) ;  /* 0x0000161000007944 */ /* 0x03cfea0003c00000 */
        /* <DEDUP_REMOVED lines=8> */
.L_x_5696:
[----:B------:R-:W-:Y:S01]  /*de10*/  IMAD.MOV.U32 R30, RZ, RZ, R9 ;  /* 0x000000ffff1e7224 */ /* 0x000fe200078e0009 */
[----:B------:R-:W-:Y:S01]  /*de20*/  MOV R29, RZ ;  /* 0x000000ff001d7202 */ /* 0x000fe20000000f00 */
[----:B------:R-:W-:Y:S01]  /*de30*/  IMAD.MOV.U32 R3, RZ, RZ, 0x181f ;  /* 0x0000181fff037424 */ /* 0x000fe200078e00ff */
[----:B------:R-:W-:Y:S02]  /*de40*/  MOV R2, 0xde60 ;  /* 0x0000de6000027802 */ /* 0x000fe40000000f00 */
[----:B------:R-:W-:Y:S05]  /*de50*/  CALL.REL.NOINC `($__internal_95_$__cuda_sm70_shflsync_idx_p) ;  /* 0x0000154000007944 */ /* 0x000fea0003c00000 */
[----:B------:R-:W-:Y:S01]  /*de60*/  MOV R8, R29 ;  /* 0x0000001d00087202 */ /* 0x000fe20000000f00 */
[----:B------:R-:W-:Y:S05]  /*de70*/  BRA `(.L_x_5747) ;  /* 0xffff474000007947 */ /* 0x000fea000383ffff */
.L_x_5697:
[----:B------:R-:W-:Y:S01]  /*de80*/  IMAD.MOV.U32 R30, RZ, RZ, R12 ;  /* 0x000000ffff1e7224 */ /* 0x000fe200078e000c */
[----:B------:R-:W-:Y:S01]  /*de90*/  MOV R29, RZ ;  /* 0x000000ff001d7202 */ /* 0x000fe20000000f00 */
[----:B------:R-:W-:Y:S01]  /*dea0*/  IMAD.MOV.U32 R3, RZ, RZ, 0x181f ;  /* 0x0000181fff037424 */ /* 0x000fe200078e00ff */
[----:B------:R-:W-:Y:S02]  /*deb0*/  MOV R2, 0xded0 ;  /* 0x0000ded000027802 */ /* 0x000fe40000000f00 */
[----:B-12---:R-:W-:Y:S05]  /*dec0*/  CALL.REL.NOINC `($__internal_95_$__cuda_sm70_shflsync_idx_p) ;  /* 0x000014d000007944 */ /* 0x006fea0003c00000 */
[C---:B------:R-:W-:Y:S01]  /*ded0*/  IADD3 R6, P6, R29.reuse, R17, RZ ;  /* 0x000000111d067210 */ /* 0x040fe20007fde0ff */
[----:B------:R-:W-:Y:S01]  /*dee0*/  IMAD.MOV.U32 R30, RZ, RZ, R9 ;  /* 0x000000ffff1e7224 */ /* 0x000fe200078e0009 */
[----:B------:R-:W-:-:S02]  /*def0*/  IADD3 R4, P5, R29, R18, RZ ;  /* 0x000000121d047210 */ /* 0x000fc40007fbe0ff */
[----:B------:R-:W-:Y:S01]  /*df00*/  IADD3 R2, P0, R29, R19, RZ ;  /* 0x000000131d027210 */ /* 0x000fe20007f1e0ff */
[----:B------:R-:W-:Y:S01]  /*df10*/  IMAD.X R7, R8, 0x1, R14, P6 ;  /* 0x0000000108077824 */ /* 0x000fe200030e060e */
        /* <DEDUP_REMOVED lines=17> */
[----:B-1----:R-:W-:Y:S05]  /*e030*/  CALL.REL.NOINC `($__internal_95_$__cuda_sm70_shflsync_idx_p) ;  /* 0x0000136000007944 */ /* 0x002fea0003c00000 */
        /* <DEDUP_REMOVED lines=8> */
.L_x_5700:
[----:B------:R-:W-:Y:S01]  /*e0c0*/  IMAD.MOV.U32 R30, RZ, RZ, R13 ;  /* 0x000000ffff1e7224 */ /* 0x000fe200078e000d */
[----:B------:R-:W-:Y:S01]  /*e0d0*/  MOV R29, RZ ;  /* 0x000000ff001d7202 */ /* 0x000fe20000000f00 */
[----:B------:R-:W-:Y:S01]  /*e0e0*/  IMAD.MOV.U32 R3, RZ, RZ, 0x181f ;  /* 0x0000181fff037424 */ /* 0x000fe200078e00ff */
[----:B------:R-:W-:Y:S02]  /*e0f0*/  MOV R2, 0xe110 ;  /* 0x0000e11000027802 */ /* 0x000fe40000000f00 */
[----:B-1234-:R-:W-:Y:S05]  /*e100*/  CALL.REL.NOINC `($__internal_95_$__cuda_sm70_shflsync_idx_p) ;  /* 0x0000129000007944 */ /* 0x01efea0003c00000 */
[----:B------:R-:W-:Y:S01]  /*e110*/  MOV R12, R29 ;  /* 0x0000001d000c7202 */ /* 0x000fe20000000f00 */
[----:B------:R-:W-:Y:S05]  /*e120*/  BRA `(.L_x_5749) ;  /* 0xffff4a0000007947 */ /* 0x000fea000383ffff */
.L_x_5701:
[----:B------:R-:W-:Y:S01]  /*e130*/  IMAD.MOV.U32 R30, RZ, RZ, R21 ;  /* 0x000000ffff1e7224 */ /* 0x000fe200078e0015 */
[----:B------:R-:W-:Y:S01]  /*e140*/  MOV R29, RZ ;  /* 0x000000ff001d7202 */ /* 0x000fe20000000f00 */
[----:B------:R-:W-:Y:S01]  /*e150*/  IMAD.MOV.U32 R3, RZ, RZ, 0x181f ;  /* 0x0000181fff037424 */ /* 0x000fe200078e00ff */
[----:B------:R-:W-:Y:S02]  /*e160*/  MOV R2, 0xe180 ;  /* 0x0000e18000027802 */ /* 0x000fe40000000f00 */
[----:B-1234-:R-:W-:Y:S05]  /*e170*/  CALL.REL.NOINC `($__internal_95_$__cuda_sm70_shflsync_idx_p) ;  /* 0x0000122000007944 */ /* 0x01efea0003c00000 */
        /* <DEDUP_REMOVED lines=31> */
.L_x_5704:
[----:B------:R-:W-:Y:S01]  /*e370*/  IMAD.MOV.U32 R30, RZ, RZ, R5 ;  /* 0x000000ffff1e7224 */ /* 0x000fe200078e0005 */
[----:B------:R-:W-:Y:S01]  /*e380*/  MOV R29, RZ ;  /* 0x000000ff001d7202 */ /* 0x000fe20000000f00 */
[----:B------:R-:W-:Y:S01]  /*e390*/  IMAD.MOV.U32 R3, RZ, RZ, 0x181f ;  /* 0x0000181fff037424 */ /* 0x000fe200078e00ff */
[----:B------:R-:W-:Y:S02]  /*e3a0*/  MOV R2, 0xe3c0 ;  /* 0x0000e3c000027802 */ /* 0x000fe40000000f00 */
[----:B------:R-:W-:Y:S05]  /*e3b0*/  CALL.REL.NOINC `($__internal_95_$__cuda_sm70_shflsync_idx_p) ;  /* 0x00000fe000007944 */ /* 0x000fea0003c00000 */
[----:B------:R-:W-:Y:S01]  /*e3c0*/  MOV R4, R29 ;  /* 0x0000001d00047202 */ /* 0x000fe20000000f00 */
[----:B------:R-:W-:Y:S05]  /*e3d0*/  BRA `(.L_x_5751) ;  /* 0xffff6e2000007947 */ /* 0x000fea000383ffff */
.L_x_5705:
[----:B------:R-:W-:Y:S01]  /*e3e0*/  IMAD.MOV.U32 R30, RZ, RZ, R12 ;  /* 0x000000ffff1e7224 */ /* 0x000fe200078e000c */
[----:B------:R-:W-:Y:S01]  /*e3f0*/  MOV R29, RZ ;  /* 0x000000ff001d7202 */ /* 0x000fe20000000f00 */
[----:B------:R-:W-:Y:S01]  /*e400*/  IMAD.MOV.U32 R3, RZ, RZ, 0x181f ;  /* 0x0000181fff037424 */ /* 0x000fe200078e00ff */
[----:B------:R-:W-:Y:S02]  /*e410*/  MOV R2, 0xe430 ;  /* 0x0000e43000027802 */ /* 0x000fe40000000f00 */
[----:B-12---:R-:W-:Y:S05]  /*e420*/  CALL.REL.NOINC `($__internal_95_$__cuda_sm70_shflsync_idx_p) ;  /* 0x00000f7000007944 */ /* 0x006fea0003c00000 */
        /* <DEDUP_REMOVED lines=22> */
[----:B-1----:R-:W-:Y:S05]  /*e590*/  CALL.REL.NOINC `($__internal_95_$__cuda_sm70_shflsync_idx_p) ;  /* 0x00000e0000007944 */ /* 0x002fea0003c00000 */
[----:B------:R-:W-:Y:S01]  /*e5a0*/  IMAD.MOV.U32 R4, RZ, RZ, R29 ;  /* 0x000000ffff047224 */ /* 0x000fe200078e001d */
[----:B------:R-:W-:Y:S01]  /*e5b0*/  MOV R29, 0x1 ;  /* 0x00000001001d7802 */ /* 0x000fe20000000f00 */
[----:B------:R-:W-:Y:S01]  /*e5c0*/  IMAD.MOV.U32 R30, RZ, RZ, R12 ;  /* 0x000000ffff1e7224 */ /* 0x000fe200078e000c */
[----:B------:R-:W-:Y:S02]  /*e5d0*/  MOV R3, 0x181f ;  /* 0x0000181f00037802 */ /* 0x000fe40000000f00 */
[----:B------:R-:W-:Y:S02]  /*e5e0*/  MOV R2, 0xe600 ;  /* 0x0000e60000027802 */ /* 0x000fe40000000f00 */
[----:B------:R-:W-:Y:S05]  /*e5f0*/  CALL.REL.NOINC `($__internal_95_$__cuda_sm70_shflsync_idx_p) ;  /* 0x00000da000007944 */ /* 0x000fea0003c00000 */
[----:B------:R-:W-:Y:S01]  /*e600*/  MOV R0, R29 ;  /* 0x0000001d00007202 */ /* 0x000fe20000000f00 */
[----:B------:R-:W-:Y:S05]  /*e610*/  BRA `(.L_x_5752) ;  /* 0xffff6d3000007947 */ /* 0x000fea000383ffff */
.L_x_5709:
[----:B------:R-:W-:Y:S01]  /*e620*/  MOV R29, RZ ;  /* 0x000000ff001d7202 */ /* 0x000fe20000000f00 */
[----:B------:R-:W-:Y:S01]  /*e630*/  IMAD.MOV.U32 R30, RZ, RZ, R12 ;  /* 0x000000ffff1e7224 */ /* 0x000fe200078e000c */
[----:B------:R-:W-:Y:S01]  /*e640*/  MOV R2, 0xe670 ;  /* 0x0000e67000027802 */ /* 0x000fe20000000f00 */
[----:B------:R-:W-:Y:S02]  /*e650*/  IMAD.MOV.U32 R3, RZ, RZ, 0x181f ;  /* 0x0000181fff037424 */ /* 0x000fe400078e00ff */
[----:B-1234-:R-:W-:Y:S05]  /*e660*/  CALL.REL.NOINC `($__internal_95_$__cuda_sm70_shflsync_idx_p) ;  /* 0x00000d3000007944 */ /* 0x01efea0003c00000 */
[----:B------:R-:W-:Y:S01]  /*e670*/  MOV R5, R29 ;  /* 0x0000001d00057202 */ /* 0x000fe20000000f00 */
[----:B------:R-:W-:-:S05]  /*e680*/  BRA `(.L_x_5753) ;  /* 0xffff721000007947 */ /* 0x000fca000383ffff */
.L_x_5710:
[----:B------:R-:W-:Y:S01]  /*e690*/  MOV R29, RZ ;  /* 0x000000ff001d7202 */ /* 0x000fe20000000f00 */
[----:B------:R-:W-:Y:S01]  /*e6a0*/  IMAD.MOV.U32 R30, RZ, RZ, R14 ;  /* 0x000000ffff1e7224 */ /* 0x000fe200078e000e */
[----:B------:R-:W-:Y:S01]  /*e6b0*/  MOV R2, 0xe6e0 ;  /* 0x0000e6e000027802 */ /* 0x000fe20000000f00 */
[----:B------:R-:W-:Y:S02]  /*e6c0*/  IMAD.MOV.U32 R3, RZ, RZ, 0x181f ;  /* 0x0000181fff037424 */ /* 0x000fe400078e00ff */
[----:B-1234-:R-:W-:Y:S05]  /*e6d0*/  CALL.REL.NOINC `($__internal_95_$__cuda_sm70_shflsync_idx_p) ;  /* 0x00000cc000007944 */ /* 0x01efea0003c00000 */
        /* <DEDUP_REMOVED lines=23> */
[----:B------:R-:W-:Y:S05]  /*e850*/  CALL.REL.NOINC `($__internal_95_$__cuda_sm70_shflsync_idx_p) ;  /* 0x00000b4000007944 */ /* 0x000fea0003c00000 */
[----:B------:R-:W-:Y:S01]  /*e860*/  MOV R3, 0x181f ;  /* 0x0000181f00037802 */ /* 0x000fe20000000f00 */
[----:B------:R-:W-:Y:S01]  /*e870*/  IMAD.MOV.U32 R5, RZ, RZ, R29 ;  /* 0x000000ffff057224 */ /* 0x000fe200078e001d */
[----:B------:R-:W-:Y:S01]  /*e880*/  MOV R29, 0x1 ;  /* 0x00000001001d7802 */ /* 0x000fe20000000f00 */
[----:B------:R-:W-:Y:S01]  /*e890*/  IMAD.MOV.U32 R30, RZ, RZ, R14 ;  /* 0x000000ffff1e7224 */ /* 0x000fe200078e000e */
[----:B------:R-:W-:Y:S02]  /*e8a0*/  MOV R2, 0xe8c0 ;  /* 0x0000e8c000027802 */ /* 0x000fe40000000f00 */
[----:B------:R-:W-:Y:S05]  /*e8b0*/  CALL.REL.NOINC `($__internal_95_$__cuda_sm70_shflsync_idx_p) ;  /* 0x00000ae000007944 */ /* 0x000fea0003c00000 */
[----:B------:R-:W-:Y:S01]  /*e8c0*/  MOV R2, R29 ;  /* 0x0000001d00027202 */ /* 0x000fe20000000f00 */
[----:B------:R-:W-:-:S05]  /*e8d0*/  BRA `(.L_x_5754) ;  /* 0xffff712000007947 */ /* 0x000fca000383ffff */
.L_x_5713:
[----:B------:R-:W-:Y:S01]  /*e8e0*/  MOV R29, RZ ;  /* 0x000000ff001d7202 */ /* 0x000fe20000000f00 */
[----:B------:R-:W-:Y:S01]  /*e8f0*/  IMAD.MOV.U32 R30, RZ, RZ, R5 ;  /* 0x000000ffff1e7224 */ /* 0x000fe200078e0005 */
[----:B------:R-:W-:Y:S01]  /*e900*/  MOV R2, 0xe930 ;  /* 0x0000e93000027802 */ /* 0x000fe20000000f00 */
[----:B------:R-:W-:Y:S02]  /*e910*/  IMAD.MOV.U32 R3, RZ, RZ, 0x181f ;  /* 0x0000181fff037424 */ /* 0x000fe400078e00ff */
[----:B------:R-:W-:Y:S05]  /*e920*/  CALL.REL.NOINC `($__internal_95_$__cuda_sm70_shflsync_idx_p) ;  /* 0x00000a7000007944 */ /* 0x000fea0003c00000 */
[----:B------:R-:W-:Y:S01]  /*e930*/  MOV R4, R29 ;  /* 0x0000001d00047202 */ /* 0x000fe20000000f00 */
[----:B------:R-:W-:-:S05]  /*e940*/  BRA `(.L_x_5755) ;  /* 0xffff9ce000007947 */ /* 0x000fca000383ffff */
.L_x_5714:
[----:B------:R-:W-:Y:S01]  /*e950*/  MOV R29, RZ ;  /* 0x000000ff001d7202 */ /* 0x000fe20000000f00 */
[----:B------:R-:W-:Y:S01]  /*e960*/  IMAD.MOV.U32 R30, RZ, RZ, R12 ;  /* 0x000000ffff1e7224 */ /* 0x000fe200078e000c */
[----:B------:R-:W-:Y:S01]  /*e970*/  MOV R2, 0xe9a0 ;  /* 0x0000e9a000027802 */ /* 0x000fe20000000f00 */
[----:B------:R-:W-:Y:S02]  /*e980*/  IMAD.MOV.U32 R3, RZ, RZ, 0x181f ;  /* 0x0000181fff037424 */ /* 0x000fe400078e00ff */
[----:B-12---:R-:W-:Y:S05]  /*e990*/  CALL.REL.NOINC `($__internal_95_$__cuda_sm70_shflsync_idx_p) ;  /* 0x00000a0000007944 */ /* 0x006fea0003c00000 */
        /* <DEDUP_REMOVED lines=23> */
[----:B--2---:R-:W-:Y:S05]  /*eb10*/  CALL.REL.NOINC `($__internal_95_$__cuda_sm70_shflsync_idx_p) ;  /* 0x0000088000007944 */ /* 0x004fea0003c00000 */
        /* <DEDUP_REMOVED lines=8> */
.L_x_5719:
[----:B------:R-:W-:Y:S01]  /*eba0*/  MOV R29, RZ ;  /* 0x000000ff001d7202 */ /* 0x000fe20000000f00 */
[----:B------:R-:W-:Y:S01]  /*ebb0*/  IMAD.MOV.U32 R30, RZ, RZ, R12 ;  /* 0x000000ffff1e7224 */ /* 0x000fe200078e000c */
[----:B------:R-:W-:Y:S01]  /*ebc0*/  MOV R2, 0xebf0 ;  /* 0x0000ebf000027802 */ /* 0x000fe20000000f00 */
[----:B------:R-:W-:Y:S02]  /*ebd0*/  IMAD.MOV.U32 R3, RZ, RZ, 0x181f ;  /* 0x0000181fff037424 */ /* 0x000fe400078e00ff */
[----:B-1234-:R-:W-:Y:S05]  /*ebe0*/  CALL.REL.NOINC `($__internal_95_$__cuda_sm70_shflsync_idx_p) ;  /* 0x000007b000007944 */ /* 0x01efea0003c00000 */
[----:B------:R-:W-:Y:S01]  /*ebf0*/  MOV R5, R29 ;  /* 0x0000001d00057202 */ /* 0x000fe20000000f00 */
[----:B------:R-:W-:-:S05]  /*ec00*/  BRA `(.L_x_5757) ;  /* 0xffffa08000007947 */ /* 0x000fca000383ffff */
.L_x_5720:
        /* <DEDUP_REMOVED lines=37> */
.L_x_5721:
[----:B------:R-:W-:Y:S01]  /*ee60*/  MOV R127, 0x2 ;  /* 0x00000002007f7802 */ /* 0x000fe20000000f00 */
[----:B------:R-:W-:Y:S01]  /*ee70*/  IMAD.MOV.U32 R2, RZ, RZ, R125 ;  /* 0x000000ffff027224 */ /* 0x000fe200078e007d */
[----:B------:R-:W-:Y:S02]  /*ee80*/  MOV R3, 0xeea0 ;  /* 0x0000eea000037802 */ /* 0x000fe40000000f00 */
[----:B------:R-:W-:Y:S05]  /*ee90*/  CALL.REL.NOINC `($__internal_94_$__cuda_sm70_shflsync_bfly_p) ;  /* 0x000004b000007944 */ /* 0x000fea0003c00000 */
[----:B------:R-:W-:Y:S01]  /*eea0*/  MOV R2, R127 ;  /* 0x0000007f00027202 */ /* 0x000fe20000000f00 */
[----:B------:R-:W-:-:S05]  /*eeb0*/  BRA `(.L_x_5759) ;  /* 0xffffac6000007947 */ /* 0x000fca000383ffff */
.L_x_5724:
[----:B------:R-:W-:Y:S01]  /*eec0*/  MOV R29, RZ ;  /* 0x000000ff001d7202 */ /* 0x000fe20000000f00 */
[----:B------:R-:W-:Y:S01]  /*eed0*/  IMAD.MOV.U32 R30, RZ, RZ, R5 ;  /* 0x000000ffff1e7224 */ /* 0x000fe200078e0005 */
[----:B------:R-:W-:Y:S01]  /*eee0*/  MOV R2, 0xef10 ;  /* 0x0000ef1000027802 */ /* 0x000fe20000000f00 */
[----:B------:R-:W-:Y:S02]  /*eef0*/  IMAD.MOV.U32 R3, RZ, RZ, 0x181f ;  /* 0x0000181fff037424 */ /* 0x000fe400078e00ff */
[----:B------:R-:W-:Y:S05]  /*ef00*/  CALL.REL.NOINC `($__internal_95_$__cuda_sm70_shflsync_idx_p) ;  /* 0x0000049000007944 */ /* 0x000fea0003c00000 */
[----:B------:R-:W-:Y:S01]  /*ef10*/  MOV R4, R29 ;  /* 0x0000001d00047202 */ /* 0x000fe20000000f00 */
[----:B------:R-:W-:-:S05]  /*ef20*/  BRA `(.L_x_5760) ;  /* 0xffffc5e000007947 */ /* 0x000fca000383ffff */
.L_x_5725:
        /* <DEDUP_REMOVED lines=37> */
.L_x_5727:
[----:B------:R-:W-:Y:S01]  /*f180*/  IMAD.MOV.U32 R2, RZ, RZ, R202 ;  /* 0x000000ffff027224 */ /* 0x000fe200078e00ca */
[----:B------:R-:W-:-:S02]  /*f190*/  MOV R127, 0x2 ;  /* 0x00000002007f7802 */ /* 0x000fc40000000f00 */
[----:B------:R-:W-:Y:S02]  /*f1a0*/  MOV R3, 0xf1c0 ;  /* 0x0000f1c000037802 */ /* 0x000fe40000000f00 */
[----:B------:R-:W-:Y:S05]  /*f1b0*/  CALL.REL.NOINC `($__internal_94_$__cuda_sm70_shflsync_bfly_p) ;  /* 0x0000019000007944 */ /* 0x000fea0003c00000 */
[----:B------:R-:W-:Y:S01]  /*f1c0*/  MOV R0, R127 ;  /* 0x0000007f00007202 */ /* 0x000fe20000000f00 */
[----:B------:R-:W-:Y:S05]  /*f1d0*/  BRA `(.L_x_5762) ;  /* 0xffffc6a000007947 */ /* 0x000fea000383ffff */
.L_x_5728:
[----:B------:R-:W-:Y:S01]  /*f1e0*/  IMAD.MOV.U32 R2, RZ, RZ, R0 ;  /* 0x000000ffff027224 */ /* 0x000fe200078e0000 */
[----:B------:R-:W-:Y:S02]  /*f1f0*/  MOV R127, 0x1 ;  /* 0x00000001007f7802 */ /* 0x000fe40000000f00 */
[----:B------:R-:W-:Y:S02]  /*f200*/  MOV R3, 0xf220 ;  /* 0x0000f22000037802 */ /* 0x000fe40000000f00 */
[----:B-1----:R-:W-:Y:S05]  /*f210*/  CALL.REL.NOINC `($__internal_94_$__cuda_sm70_shflsync_bfly_p) ;  /* 0x0000013000007944 */ /* 0x002fea0003c00000 */
[----:B------:R-:W-:Y:S01]  /*f220*/  FADD.FTZ R0, R0, R127 ;  /* 0x0000007f00007221 */ /* 0x000fe20000010000 */
[----:B------:R-:W-:Y:S02]  /*f230*/  MOV R2, R203 ;  /* 0x000000cb00027202 */ /* 0x000fe40000000f00 */
[----:B------:R-:W-:Y:S02]  /*f240*/  MOV R127, 0x2 ;  /* 0x00000002007f7802 */ /* 0x000fe40000000f00 */
[----:B------:R-:W-:Y:S02]  /*f250*/  MOV R3, 0xf270 ;  /* 0x0000f27000037802 */ /* 0x000fe40000000f00 */
[----:B------:R-:W-:Y:S05]  /*f260*/  CALL.REL.NOINC `($__internal_94_$__cuda_sm70_shflsync_bfly_p) ;  /* 0x000000e000007944 */ /* 0x000fea0003c00000 */
[----:B------:R-:W-:Y:S01]  /*f270*/  FADD.FTZ R4, R203, R127 ;  /* 0x0000007fcb047221 */ /* 0x000fe20000010000 */
[----:B------:R-:W-:-:S02]  /*f280*/  MOV R127, 0x1 ;  /* 0x00000001007f7802 */ /* 0x000fc40000000f00 */
[----:B------:R-:W-:Y:S02]  /*f290*/  MOV R3, 0xf2c0 ;  /* 0x0000f2c000037802 */ /* 0x000fe40000000f00 */
[----:B------:R-:W-:Y:S02]  /*f2a0*/  MOV R2, R4 ;  /* 0x0000000400027202 */ /* 0x000fe40000000f00 */
[----:B------:R-:W-:Y:S05]  /*f2b0*/  CALL.REL.NOINC `($__internal_94_$__cuda_sm70_shflsync_bfly_p) ;  /* 0x0000009000007944 */ /* 0x000fea0003c00000 */
[----:B------:R-:W-:Y:S01]  /*f2c0*/  MOV R3, R127 ;  /* 0x0000007f00037202 */ /* 0x000fe20000000f00 */
[----:B------:R-:W-:Y:S05]  /*f2d0*/  BRA `(.L_x_5763) ;  /* 0xffffc61000007947 */ /* 0x000fea000383ffff */
.L_x_5738:
[----:B------:R-:W-:Y:S01]  /*f2e0*/  IMAD.MOV.U32 R30, RZ, RZ, R18 ;  /* 0x000000ffff1e7224 */ /* 0x000fe200078e0012 */
[----:B------:R-:W-:Y:S01]  /*f2f0*/  MOV R29, RZ ;  /* 0x000000ff001d7202 */ /* 0x000fe20000000f00 */
[----:B-1----:R-:W-:Y:S01]  /*f300*/  IMAD.MOV.U32 R3, RZ, RZ, 0x1f ;  /* 0x0000001fff037424 */ /* 0x002fe200078e00ff */
[----:B---3--:R-:W-:Y:S02]  /*f310*/  MOV R2, 0xf330 ;  /* 0x0000f33000027802 */ /* 0x008fe40000000f00 */
[----:B--2-45:R-:W-:Y:S05]  /*f320*/  CALL.REL.NOINC `($__internal_95_$__cuda_sm70_shflsync_idx_p) ;  /* 0x0000007000007944 */ /* 0x034fea0003c00000 */
[----:B------:R-:W-:Y:S01]  /*f330*/  MOV R0, R29 ;  /* 0x0000001d00007202 */ /* 0x000fe20000000f00 */
[----:B------:R-:W-:Y:S05]  /*f340*/  BRA `(.L_x_5764) ;  /* 0xffffe6d000007947 */ /* 0x000fea000383ffff */
        .weak           $__internal_94_$__cuda_sm70_shflsync_bfly_p
        .type           $__internal_94_$__cuda_sm70_shflsync_bfly_p,@function
        .size           $__internal_94_$__cuda_sm70_shflsync_bfly_p,($__internal_95_$__cuda_sm70_shflsync_idx_p - $__internal_94_$__cuda_sm70_shflsync_bfly_p)
$__internal_94_$__cuda_sm70_shflsync_bfly_p:
[----:B------:R-:W-:Y:S04]  /*f350*/  WARPSYNC R178 ;  /* 0x000000b200007348 */ /* 0x000fe80003800000 */
[----:B------:R1:W2:Y:S02]  /*f360*/  SHFL.BFLY PT, R127, R2, R127, R179 ;  /* 0x0c00007f027f7389 */ /* 0x0002a400000e00b3 */
[----:B-1----:R-:W-:-:S02]  /*f370*/  MOV R2, R3 ;  /* 0x0000000300027202 */ /* 0x002fc40000000f00 */
[----:B------:R-:W-:-:S04]  /*f380*/  MOV R3, 0x0 ;  /* 0x0000000000037802 */ /* 0x000fc80000000f00 */
[----:B--2---:R-:W-:Y:S05]  /*f390*/  RET.REL.NODEC R2 `(_ZN7cutlass13device_kernelIN5flash19enable_sm80_to_sm89INS1_16FlashAttnFwdSm80INS1_25CollectiveMainloopFwdSm80ILi8ELi2ELb0EN4cute5tupleIJNS5_1CILi128EEENS7_ILi64EEENS7_ILi192EEEEEELi192ENS_10bfloat16_tEfNS_4arch4Sm80ELb1ELb0ELb0ELb0ELb1ELb0ELb1ELb1EEENS1_21CollectiveEpilogueFwdINS6_IJS8_SA_S9_EEENS6_IJNS7_ILi1EEESI_SI_EEESC_SE_Li256ELb0ELb1ELb1ELb0EEENS1_30DynamicPersistentTileSchedulerILi256ELi256ELb1ELb1ELb0EEEEEEEEEvNT_6ParamsE) ;  /* 0xffff0c6002007950 */ /* 0x004fea0003c3ffff */
        .weak           $__internal_95_$__cuda_sm70_shflsync_idx_p
        .type           $__internal_95_$__cuda_sm70_shflsync_idx_p,@function
        .size           $__internal_95_$__cuda_sm70_shflsync_idx_p,(.L_x_6341 - $__internal_95_$__cuda_sm70_shflsync_idx_p)
$__internal_95_$__cuda_sm70_shflsync_idx_p:
[----:B------:R-:W-:-:S04]  /*f3a0*/  MOV R31, 0xffffffff ;  /* 0xffffffff001f7802 */ /* 0x000fc80000000f00 */
[----:B------:R-:W-:Y:S04]  /*f3b0*/  WARPSYNC R31 ;  /* 0x0000001f00007348 */ /* 0x000fe80003800000 */
[----:B------:R1:W2:Y:S02]  /*f3c0*/  SHFL.IDX PT, R29, R30, R29, R3 ;  /* 0x0000001d1e1d7389 */ /* 0x0002a400000e0003 */
[----:B-1----:R-:W-:-:S04]  /*f3d0*/  MOV R3, 0x0 ;  /* 0x0000000000037802 */ /* 0x002fc80000000f00 */
[----:B--2---:R-:W-:Y:S05]  /*f3e0*/  RET.REL.NODEC R2 `(_ZN7cutlass13device_kernelIN5flash19enable_sm80_to_sm89INS1_16FlashAttnFwdSm80INS1_25CollectiveMainloopFwdSm80ILi8ELi2ELb0EN4cute5tupleIJNS5_1CILi128EEENS7_ILi64EEENS7_ILi192EEEEEELi192ENS_10bfloat16_tEfNS_4arch4Sm80ELb1ELb0ELb0ELb0ELb1ELb0ELb1ELb1EEENS1_21CollectiveEpilogueFwdINS6_IJS8_SA_S9_EEENS6_IJNS7_ILi1EEESI_SI_EEESC_SE_Li256ELb0ELb1ELb1ELb0EEENS1_30DynamicPersistentTileSchedulerILi256ELi256ELb1ELb1ELb0EEEEEEEEEvNT_6ParamsE) ;  /* 0xffff0c1002007950 */ /* 0x004fea0003c3ffff */
.L_x_5765:
        /* <DEDUP_REMOVED lines=9> */
.L_x_6341:


//--------------------- .text._ZN7cutlass13device_kernelIN5flash19enable_sm80_to_sm89INS1_16FlashAttnFwdSm80INS1_25CollectiveMainloopFwdSm80ILi8ELi2ELb0EN4cute5tupleIJNS5_1CILi128EEENS7_ILi64EEENS7_ILi192EEEEEELi192ENS_10bfloat16_tEfNS_4arch4Sm80ELb1ELb0ELb0ELb1ELb1ELb0ELb1ELb1EEENS1_21CollectiveEpilogueFwdINS6_IJS8_SA_S9_EEENS6_IJNS7_ILi1EEESI_SI_EEESC_SE_Li256ELb1ELb1ELb1ELb0EEENS1_36VarlenDynamicPersistentTileSchedulerILi128ELi64ELi256ELi256ELb1ELb1ELb0ELb1ELb1ELb1EEEEEEEEEvNT_6ParamsE --------------------------
	.section	.text._ZN7cutlass13device_kernelIN5flash19enable_sm80_to_sm89INS1_16FlashAttnFwdSm80INS1_25CollectiveMainloopFwdSm80ILi8ELi2ELb0EN4cute5tupleIJNS5_1CILi128EEENS7_ILi64EEENS7_ILi192EEEEEELi192ENS_10bfloat16_tEfNS_4arch4Sm80ELb1ELb0ELb0ELb1ELb1ELb0ELb1ELb1EEENS1_21CollectiveEpilogueFwdINS6_IJS8_SA_S9_EEENS6_IJNS7_ILi1EEESI_SI_EEESC_SE_Li256ELb1ELb1ELb1ELb0EEENS1_36VarlenDynamicPersistentTileSchedulerILi128ELi64ELi256ELi256ELb1ELb1ELb0ELb1ELb1ELb1EEEEEEEEEvNT_6ParamsE,"ax",@progbits
	.sectioninfo	@"SHI_REGISTERS=255"
	.align	128
.text._ZN7cutlass13device_kernelIN5flash19enable_sm80_to_sm89INS1_16FlashAttnFwdSm80INS1_25CollectiveMainloopFwdSm80ILi8ELi2ELb0EN4cute5tupleIJNS5_1CILi128EEENS7_ILi64EEENS7_ILi192EEEEEELi192ENS_10bfloat16_tEfNS_4arch4Sm80ELb1ELb0ELb0ELb1ELb1ELb0ELb1ELb1EEENS1_21CollectiveEpilogueFwdINS6_IJS8_SA_S9_EEENS6_IJNS7_ILi1EEESI_SI_EEESC_SE_Li256ELb1ELb1ELb1ELb0EEENS1_36VarlenDynamicPersistentTileSchedulerILi128ELi64ELi256ELi256ELb1ELb1ELb0ELb1ELb1ELb1EEEEEEEEEvNT_6ParamsE:
        .type           _ZN7cutlass13device_kernelIN5flash19enable_sm80_to_sm89INS1_16FlashAttnFwdSm80INS1_25CollectiveMainloopFwdSm80ILi8ELi2ELb0EN4cute5tupleIJNS5_1CILi128EEENS7_ILi64EEENS7_ILi192EEEEEELi192ENS_10bfloat16_tEfNS_4arch4Sm80ELb1ELb0ELb0ELb1ELb1ELb0ELb1ELb1EEENS1_21CollectiveEpilogueFwdINS6_IJS8_SA_S9_EEENS6_IJNS7_ILi1EEESI_SI_EEESC_SE_Li256ELb1ELb1ELb1ELb0EEENS1_36VarlenDynamicPersistentTileSchedulerILi128ELi64ELi256ELi256ELb1ELb1ELb0ELb1ELb1ELb1EEEEEEEEEvNT_6ParamsE,@function
        .size           _ZN7cutlass13device_kernelIN5flash19enable_sm80_to_sm89INS1_16FlashAttnFwdSm80INS1_25CollectiveMainloopFwdSm80ILi8ELi2ELb0EN4cute5tupleIJNS5_1CILi128EEENS7_ILi64EEENS7_ILi192EEEEEELi192ENS_10bfloat16_tEfNS_4arch4Sm80ELb1ELb0ELb0ELb1ELb1ELb0ELb1ELb1EEENS1_21CollectiveEpilogueFwdINS6_IJS8_SA_S9_EEENS6_IJNS7_ILi1EEESI_SI_EEESC_SE_Li256ELb1ELb1ELb1ELb0EEENS1_36VarlenDynamicPersistentTileSchedulerILi128ELi64ELi256ELi256ELb1ELb1ELb0ELb1ELb1ELb1EEEEEEEEEvNT_6ParamsE,(.L_x_6344 - _ZN7cutlass13device_kernelIN5flash19enable_sm80_to_sm89INS1_16FlashAttnFwdSm80INS1_25CollectiveMainloopFwdSm80ILi8ELi2ELb0EN4cute5tupleIJNS5_1CILi128EEENS7_ILi64EEENS7_ILi192EEEEEELi192ENS_10bfloat16_tEfNS_4arch4Sm80ELb1ELb0ELb0ELb1ELb1ELb0ELb1ELb1EEENS1_21CollectiveEpilogueFwdINS6_IJS8_SA_S9_EEENS6_IJNS7_ILi1EEESI_SI_EEESC_SE_Li256ELb1ELb1ELb1ELb0EEENS1_36VarlenDynamicPersistentTileSchedulerILi128ELi64ELi256ELi256ELb1ELb1ELb0ELb1ELb1ELb1EEEEEEEEEvNT_6ParamsE)
        .other          _ZN7cutlass13device_kernelIN5flash19enable_sm80_to_sm89INS1_16FlashAttnFwdSm80INS1_25CollectiveMainloopFwdSm80ILi8ELi2ELb0EN4cute5tupleIJNS5_1CILi128EEENS7_ILi64EEENS7_ILi192EEEEEELi192ENS_10bfloat16_tEfNS_4arch4Sm80ELb1ELb0ELb0ELb1ELb1ELb0ELb1ELb1EEENS1_21CollectiveEpilogueFwdINS6_IJS8_SA_S9_EEENS6_IJNS7_ILi1EEESI_SI_EEESC_SE_Li256ELb1ELb1ELb1ELb0EEENS1_36VarlenDynamicPersistentTileSchedulerILi128ELi64ELi256ELi256ELb1ELb1ELb0ELb1ELb1ELb1EEEEEEEEEvNT_6ParamsE,@"STO_CUDA_ENTRY STV_DEFAULT"
_ZN7cutlass13device_kernelIN5flash19enable_sm80_to_sm89INS1_16FlashAttnFwdSm80INS1_25CollectiveMainloopFwdSm80ILi8ELi2ELb0EN4cute5tupleIJNS5_1CILi128EEENS7_ILi64EEENS7_ILi192EEEEEELi192ENS_10bfloat16_tEfNS_4arch4Sm80ELb1ELb0ELb0ELb1ELb1ELb0ELb1ELb1EEENS1_21CollectiveEpilogueFwdINS6_IJS8_SA_S9_EEENS6_IJNS7_ILi1EEESI_SI_EEESC_SE_Li256ELb1ELb1ELb1ELb0EEENS1_36VarlenDynamicPersistentTileSchedulerILi128ELi64ELi256ELi256ELb1ELb1ELb0ELb1ELb1ELb1EEEEEEEEEvNT_6ParamsE:
        /* <DEDUP_REMOVED lines=52> */
.L_x_5771:
        /* <DEDUP_REMOVED lines=16> */
.L_x_5895:
        /* <DEDUP_REMOVED lines=16> */
.L_x_5896:
[----:B---3--:R-:W-:-:S05]  /*0540*/  IMAD R0, R0, c[0x0][0x538], RZ ;  /* 0x00014e0000007a24 */ /* 0x008fca00078e02ff */
[----:B------:R-:W-:-:S04]  /*0550*/  IADD3 R6, R0, R6, RZ ;  /* 0x0000000600067210 */ /* 0x000fc80007ffe0ff */
[----:B------:R-:W-:-:S13]  /*0560*/  ISETP.GT.AND P0, PT, R6, UR4, PT ;  /* 0x0000000406007c0c */ /* 0x000fda000bf04270 */
[----:B-12---:R-:W-:Y:S05]  /*0570*/  @!P0 BRA `(.L_x_5771) ;  /* 0xfffffdc000008947 */ /* 0x006fea000383ffff */
.L_x_5767:
[----:B------:R-:W-:-:S05]  /*0580*/  IADD3 R10, -R0, R6, RZ ;  /* 0x00000006000a7210 */ /* 0x000fca0007ffe1ff */
[----:B------:R-:W-:-:S05]  /*0590*/  IMAD R0, R4, c[0x0][0x538], R10 ;  /* 0x00014e0004007a24 */ /* 0x000fca00078e020a */
[----:B------:R-:W-:Y:S01]  /*05a0*/  ISETP.GT.AND P0, PT, R0, UR4, PT ;  /* 0x0000000400007c0c */ /* 0x000fe2000bf04270 */
[----:B------:R-:W-:-:S12]  /*05b0*/  BRA.DIV ~URZ, `(.L_x_5772) ;  /* 0x000114a27f007947 */ /* 0x000fd8000b800000 */
[----:B------:R-:W-:-:S04]  /*05c0*/  VOTE.ANY R6, PT, !P0 ;  /* 0x0000000000067806 */ /* 0x000fc800040e0100 */
.L_x_5897:
[----:B------:R-:W2:Y:S02]  /*05d0*/  POPC R0, R6 ;  /* 0x0000000600007309 */ /* 0x000ea40000000000 */
[----:B-12---:R-:W-:Y:S01]  /*05e0*/  IADD3 R227, R0, R7, RZ ;  /* 0x0000000700e37210 */ /* 0x006fe20007ffe0ff */
[----:B------:R-:W-:Y:S05]  /*05f0*/  BRA.DIV ~URZ, `(.L_x_5773) ;  /* 0x000114b27f007947 */ /* 0x000fea000b800000 */
[----:B------:R1:W2:Y:S01]  /*0600*/  SHFL.IDX PT, R225, R9, R0, 0x1f ;  /* 0x00001f0009e17589 */ /* 0x0002a200000e0000 */
[----:B------:R-:W-:-:S03]  /*0610*/  MOV R5, RZ ;  /* 0x000000ff00057202 */ /* 0x000fc60000000f00 */
[----:B------:R1:W3:Y:S04]  /*0620*/  SHFL.IDX PT, R9, R8, R0, 0x1f ;  /* 0x00001f0008097589 */ /* 0x0002e800000e0000 */
.L_x_5898:
[----:B------:R-:W-:Y:S01]  /*0630*/  ISETP.NE.AND P0, PT, R6, RZ, PT ;  /* 0x000000ff0600720c */ /* 0x000fe20003f05270 */
[----:B------:R-:W-:-:S12]  /*0640*/  BSSY B0, `(.L_x_5774) ;  /* 0x0000005000007945 */ /* 0x000fd80003800000 */
[----:B------:R-:W-:Y:S05]  /*0650*/  @!P0 BRA `(.L_x_5775) ;  /* 0x0000003000008947 */ /* 0x000fea0003800000 */
[----:B------:R-:W-:Y:S01]  /*0660*/  IADD3 R2, R0, -0x1, RZ ;  /* 0xffffffff00027810 */ /* 0x000fe20007ffe0ff */
[----:B------:R-:W-:Y:S05]  /*0670*/  BRA.DIV ~URZ, `(.L_x_5776) ;  /* 0x000115127f007947 */ /* 0x000fea000b800000 */
[----:B------:R4:W1:Y:S02]  /*0680*/  SHFL.IDX PT, R5, R4, R2, 0x1f ;  /* 0x00001f0204057589 */ /* 0x00086400000e0000 */
.L_x_5775:
[----:B------:R-:W-:Y:S05]  /*0690*/  BSYNC B0 ;  /* 0x0000000000007941 */ /* 0x000fea0003800000 */
.L_x_5774:
        /* <DEDUP_REMOVED lines=67> */
.L_x_5778:
        /* <DEDUP_REMOVED lines=68> */
.L_x_5779:
[----:B------:R-:W-:Y:S05]  /*0f10*/  BSYNC B0 ;  /* 0x0000000000007941 */ /* 0x000fea0003800000 */
.L_x_5777:
[----:B------:R-:W-:-:S04]  /*0f20*/  LOP3.LUT R0, RZ, R0, RZ, 0x33, !PT ;  /* 0x00000000ff007212 */ /* 0x000fc800078e33ff */
[----:B------:R-:W-:Y:S01]  /*0f30*/  IADD3 R225, R0, R225, RZ ;  /* 0x000000e100e17210 */ /* 0x000fe20007ffe0ff */
[----:B------:R-:W-:Y:S05]  /*0f40*/  BRA `(.L_x_5780) ;  /* 0x0000004000007947 */ /* 0x000fea0003800000 */
.L_x_5768:
[----:B-1----:R-:W-:Y:S01]  /*0f50*/  IMAD.MOV.U32 R225, RZ, RZ, RZ ;  /* 0x000000ffffe17224 */ /* 0x002fe200078e00ff */
[----:B------:R-:W-:Y:S01]  /*0f60*/  MOV R226, RZ ;  /* 0x000000ff00e27202 */ /* 0x000fe20000000f00 */
[----:B------:R-:W-:Y:S01]  /*0f70*/  IMAD.U32 R224, RZ, RZ, UR4 ;  /* 0x00000004ffe07e24 */ /* 0x000fe2000f8e00ff */
[----:B------:R-:W-:Y:S02]  /*0f80*/  MOV R227, c[0x0][0x53c] ;  /* 0x00014f0000e37a02 */ /* 0x000fe40000000f00 */
.L_x_5780:
[----:B------:R-:W-:Y:S01]  /*0f90*/  ISETP.NE.AND P0, PT, R12, RZ, PT ;  /* 0x000000ff0c00720c */ /* 0x000fe20003f05270 */
[----:B------:R-:W-:-:S12]  /*0fa0*/  WARPSYNC 0xffffffff ;  /* 0xffffffff00007948 */ /* 0x000fd80003800000 */
[----:B------:R1:W-:Y:S04]  /*0fb0*/  @!P0 STS.128 [0x24100], R224 ;  /* 0x024100e0ff008388 */ /* 0x0003e80000000c00 */
[----:B------:R-:W-:Y:S06]  /*0fc0*/  BAR.ARV 0x5, 0x100 ;  /* 0x0144000000007b1d */ /* 0x000fec0000002000 */
.L_x_5766:
        /* <DEDUP_REMOVED lines=70> */
[----:B------:R-:W-:Y:S01]  /*1430*/  STL [R1+0x18], R15 ;  /* 0x0000180f01007387 */ /* 0x000fe20000100800 */
        /* <DEDUP_REMOVED lines=9> */
[----:B------:R-:W-:Y:S02]  /*14d0*/  SHF.R.S32.HI R7, RZ, 0x1f, R192 ;  /* 0x0000001fff077819 */ /* 0x000fe400000114c0 */
[----:B------:R-:W-:Y:S01]  /*14e0*/  LEA.HI R2, R4, R4, RZ, 0x1d ;  /* 0x0000000404027211 */ /* 0x000fe200078fe8ff */
[----:B------:R-:W-:Y:S01]  /*14f0*/  IMAD.IADD R7, R16, 0x1, -R5 ;  /* 0x0000000110077824 */ /* 0x000fe200078e0a05 */
[----:B------:R-:W-:-:S02]  /*1500*/  LOP3.LUT R4, R9, 0xfffffe00, RZ, 0xc0, !PT ;  /* 0xfffffe0009047812 */ /* 0x000fc400078ec0ff */
[----:B------:R-:W-:Y:S01]  /*1510*/  IADD3 R200, R192, 0x40, RZ ;  /* 0x00000040c0c87810 */ /* 0x000fe20007ffe0ff */
[----:B------:R-:W-:Y:S01]  /*1520*/  IMAD.SHL.U32 R228, R7, 0x2, RZ ;  /* 0x0000000207e47824 */ /* 0x000fe200078e00ff */
[----:B------:R-:W-:Y:S01]  /*1530*/  LEA R169, R0, 0xc100, 0x1 ;  /* 0x0000c10000a97811 */ /* 0x000fe200078e08ff */
[----:B------:R-:W-:Y:S01]  /*1540*/  IMAD.IADD R9, R6, 0x1, R2 ;  /* 0x0000000106097824 */ /* 0x000fe200078e0202 */
[CC--:B------:R-:W-:Y:S01]  /*1550*/  IADD3 R2, R3.reuse, R4.reuse, R8 ;  /* 0x0000000403027210 */ /* 0x0c0fe20007ffe008 */
[----:B------:R-:W-:Y:S01]  /*1560*/  IMAD R7, R10, 0x8, R15 ;  /* 0x000000080a077824 */ /* 0x000fe200078e020f */
[----:B------:R-:W-:Y:S01]  /*1570*/  LOP3.LUT R3, R3, R4, RZ, 0xfc, !PT ;  /* 0x0000000403037212 */ /* 0x000fe200078efcff */
[----:B------:R-:W-:Y:S01]  /*1580*/  IMAD.MOV.U32 R8, RZ, RZ, 0x40 ;  /* 0x00000040ff087424 */ /* 0x000fe200078e00ff */
[C---:B------:R-:W-:Y:S01]  /*1590*/  IADD3 R19, R228.reuse, 0x18, RZ ;  /* 0x00000018e4137810 */ /* 0x040fe20007ffe0ff */
[----:B------:R-:W-:Y:S01]  /*15a0*/  IMAD.MOV.U32 R4, RZ, RZ, 0x20 ;  /* 0x00000020ff047424 */ /* 0x000fe200078e00ff */
[C---:B------:R-:W-:Y:S01]  /*15b0*/  IADD3 R20, R228.reuse, 0x10, RZ ;  /* 0x00000010e4147810 */ /* 0x040fe20007ffe0ff */
[----:B------:R1:W-:Y:S01]  /*15c0*/  STL [R1+0x14], R7 ;  /* 0x0000140701007387 */ /* 0x0003e20000100800 */
[----:B------:R-:W-:-:S02]  /*15d0*/  IADD3 R16, R228, 0x30, RZ ;  /* 0x00000030e4107810 */ /* 0x000fc40007ffe0ff */
[----:B------:R-:W-:Y:S02]  /*15e0*/  LEA R238, R9, 0x80, 0x1 ;  /* 0x0000008009ee7811 */ /* 0x000fe400078e08ff */
[C---:B------:R-:W-:Y:S02]  /*15f0*/  IADD3 R17, R228.reuse, 0x28, RZ ;  /* 0x00000028e4117810 */ /* 0x040fe40007ffe0ff */
[----:B------:R-:W-:Y:S02]  /*1600*/  IADD3 R13, R228, 0x48, RZ ;  /* 0x00000048e40d7810 */ /* 0x000fe40007ffe0ff */
[----:B------:R-:W-:Y:S02]  /*1610*/  SHF.R.S32.HI R6, RZ, 0x1f, R200 ;  /* 0x0000001fff067819 */ /* 0x000fe400000114c8 */
[C---:B------:R-:W-:Y:S02]  /*1620*/  SEL R5, R8.reuse, 0xffffffc0, !P2 ;  /* 0xffffffc008057807 */ /* 0x040fe40005000000 */
[----:B------:R-:W-:-:S02]  /*1630*/  SEL R0, R8, 0xffffffc0, !P4 ;  /* 0xffffffc008007807 */ /* 0x000fc40006000000 */
[----:B------:R-:W-:Y:S02]  /*1640*/  IADD3 R14, R228, 0x40, RZ ;  /* 0x00000040e40e7810 */ /* 0x000fe40007ffe0ff */
[C---:B------:R-:W-:Y:S02]  /*1650*/  SEL R6, R4.reuse, 0xffffffe0, !P1 ;  /* 0xffffffe004067807 */ /* 0x040fe40004800000 */
[----:B------:R-:W-:Y:S02]  /*1660*/  SEL R168, R4, 0xffffffe0, !P0 ;  /* 0xffffffe004a87807 */ /* 0x000fe40004000000 */
[----:B------:R-:W-:Y:S01]  /*1670*/  IADD3 R11, R228, 0x58, RZ ;  /* 0x00000058e40b7810 */ /* 0x000fe20007ffe0ff */
[----:B------:R-:W-:Y:S01]  /*1680*/  IMAD.IADD R241, R238, 0x1, R6 ;  /* 0x00000001eef17824 */ /* 0x000fe200078e0206 */
[C---:B------:R-:W-:Y:S02]  /*1690*/  IADD3 R252, R228.reuse, 0x68, RZ ;  /* 0x00000068e4fc7810 */ /* 0x040fe40007ffe0ff */
[----:B-1----:R-:W-:-:S02]  /*16a0*/  IADD3 R7, R228, 0x60, RZ ;  /* 0x00000060e4077810 */ /* 0x002fc40007ffe0ff */
[----:B------:R-:W-:Y:S02]  /*16b0*/  SHF.R.S32.HI R8, RZ, 0x1f, R19 ;  /* 0x0000001fff087819 */ /* 0x000fe40000011413 */
[C---:B------:R-:W-:Y:S02]  /*16c0*/  IADD3 R251, R228.reuse, 0x70, RZ ;  /* 0x00000070e4fb7810 */ /* 0x040fe40007ffe0ff */
[----:B------:R-:W-:Y:S02]  /*16d0*/  IADD3 R249, R228, 0x80, RZ ;  /* 0x00000080e4f97810 */ /* 0x000fe40007ffe0ff */
[----:B------:R-:W-:Y:S02]  /*16e0*/  SHF.R.S32.HI R4, RZ, 0x1f, R20 ;  /* 0x0000001fff047819 */ /* 0x000fe40000011414 */
[----:B------:R-:W-:Y:S02]  /*16f0*/  SHF.R.S32.HI R8, RZ, 0x1f, R16 ;  /* 0x0000001fff087819 */ /* 0x000fe40000011410 */
[----:B------:R-:W-:-:S02]  /*1700*/  IADD3 R239, R238, -0x10, RZ ;  /* 0xfffffff0eeef7810 */ /* 0x000fc40007ffe0ff */
[C---:B------:R-:W-:Y:S02]  /*1710*/  IADD3 R248, R228.reuse, 0x88, RZ ;  /* 0x00000088e4f87810 */ /* 0x040fe40007ffe0ff */
[----:B------:R-:W-:Y:S02]  /*1720*/  IADD3 R246, R228, 0x98, RZ ;  /* 0x00000098e4f67810 */ /* 0x000fe40007ffe0ff */
[----:B------:R-:W-:Y:S02]  /*1730*/  SHF.R.S32.HI R4, RZ, 0x1f, R17 ;  /* 0x0000001fff047819 */ /* 0x000fe40000011411 */
[----:B------:R-:W-:Y:S02]  /*1740*/  SHF.R.S32.HI R8, RZ, 0x1f, R13 ;  /* 0x0000001fff087819 */ /* 0x000fe4000001140d */
[----:B------:R-:W-:Y:S02]  /*1750*/  @P3 IADD3 R239, R238, 0x10, RZ ;  /* 0x00000010eeef3810 */ /* 0x000fe40007ffe0ff */
[----:B------:R-:W-:-:S02]  /*1760*/  LEA R162, R2, 0x18100, 0x1 ;  /* 0x0001810002a27811 */ /* 0x000fc400078e08ff */
[----:B------:R-:W-:Y:S01]  /*1770*/  IADD3 R245, R228, 0xa0, RZ ;  /* 0x000000a0e4f57810 */ /* 0x000fe20007ffe0ff */
[----:B------:R-:W-:Y:S01]  /*1780*/  IMAD.IADD R240, R6, 0x1, R239 ;  /* 0x0000000106f07824 */ /* 0x000fe200078e02ef */
[----:B------:R-:W-:Y:S01]  /*1790*/  IADD3 R244, R228, 0xa8, RZ ;  /* 0x000000a8e4f47810 */ /* 0x000fe20007ffe0ff */
[----:B------:R-:W-:Y:S01]  /*17a0*/  IMAD.IADD R163, R162, 0x1, R168 ;  /* 0x00000001a2a37824 */ /* 0x000fe200078e02a8 */
[----:B------:R-:W-:Y:S01]  /*17b0*/  SHF.R.S32.HI R4, RZ, 0x1f, R14 ;  /* 0x0000001fff047819 */ /* 0x000fe2000001140e */
[----:B------:R-:W-:Y:S01]  /*17c0*/  IMAD.IADD R2, R240, 0x1, R5 ;  /* 0x00000001f0027824 */ /* 0x000fe200078e0205 */
[----:B------:R-:W-:Y:S01]  /*17d0*/  SHF.R.S32.HI R8, RZ, 0x1f, R7 ;  /* 0x0000001fff087819 */ /* 0x000fe20000011407 */
[--C-:B------:R-:W-:Y:S01]  /*17e0*/  IMAD.IADD R165, R162, 0x1, R0.reuse ;  /* 0x00000001a2a57824 */ /* 0x100fe200078e0200 */
[----:B------:R-:W-:Y:S01]  /*17f0*/  LEA R170, R3, 0x100, 0x1 ;  /* 0x0000010003aa7811 */ /* 0x000fe200078e08ff */
[----:B------:R-:W-:Y:S01]  /*1800*/  IMAD.IADD R3, R5, 0x1, R239 ;  /* 0x0000000105037824 */ /* 0x000fe200078e02ef */
[----:B------:R-:W-:Y:S01]  /*1810*/  IADD3 R243, R228, 0xb0, RZ ;  /* 0x000000b0e4f37810 */ /* 0x000fe20007ffe0ff */
[----:B------:R-:W-:Y:S01]  /*1820*/  IMAD.IADD R164, R163, 0x1, R0 ;  /* 0x00000001a3a47824 */ /* 0x000fe200078e0200 */
[----:B------:R-:W-:Y:S01]  /*1830*/  SHF.R.S32.HI R4, RZ, 0x1f, R11 ;  /* 0x0000001fff047819 */ /* 0x000fe2000001140b */
[----:B------:R-:W-:Y:S01]  /*1840*/  IMAD.IADD R231, R168, 0x1, R170 ;  /* 0x00000001a8e77824 */ /* 0x000fe200078e02aa */
[----:B------:R-:W-:Y:S01]  /*1850*/  SHF.R.S32.HI R7, RZ, 0x1f, R252 ;  /* 0x0000001fff077819 */ /* 0x000fe200000114fc */
[C---:B------:R-:W-:Y:S01]  /*1860*/  IMAD.IADD R171, R0.reuse, 0x1, R170 ;  /* 0x0000000100ab7824 */ /* 0x040fe200078e02aa */
[----:B------:R-:W-:Y:S01]  /*1870*/  SHF.R.S32.HI R4, RZ, 0x1f, R251 ;  /* 0x0000001fff047819 */ /* 0x000fe200000114fb */
[----:B------:R-:W-:Y:S01]  /*1880*/  IMAD.IADD R0, R0, 0x1, R231 ;  /* 0x0000000100007824 */ /* 0x000fe200078e02e7 */
[----:B------:R-:W-:Y:S01]  /*1890*/  SHF.R.S32.HI R7, RZ, 0x1f, R249 ;  /* 0x0000001fff077819 */ /* 0x000fe200000114f9 */
[----:B------:R-:W-:Y:S01]  /*18a0*/  IMAD.IADD R234, R168, 0x1, R171 ;  /* 0x00000001a8ea7824 */ /* 0x000fe200078e02ab */
[----:B------:R-:W-:-:S02]  /*18b0*/  SHF.R.S32.HI R4, RZ, 0x1f, R248 ;  /* 0x0000001fff047819 */ /* 0x000fc400000114f8 */
[----:B------:R-:W-:Y:S02]  /*18c0*/  SHF.R.S32.HI R7, RZ, 0x1f, R246 ;  /* 0x0000001fff077819 */ /* 0x000fe400000114f6 */
[----:B------:R-:W-:Y:S02]  /*18d0*/  SHF.R.S32.HI R4, RZ, 0x1f, R245 ;  /* 0x0000001fff047819 */ /* 0x000fe400000114f5 */
[----:B------:R-:W-:Y:S01]  /*18e0*/  SHF.R.S32.HI R7, RZ, 0x1f, R244 ;  /* 0x0000001fff077819 */ /* 0x000fe200000114f4 */
[----:B------:R-:W-:Y:S01]  /*18f0*/  IMAD.IADD R7, R238, 0x1, R5 ;  /* 0x00000001ee077824 */ /* 0x000fe200078e0205 */
[----:B------:R-:W-:Y:S01]  /*1900*/  SHF.R.S32.HI R4, RZ, 0x1f, R243 ;  /* 0x0000001fff047819 */ /* 0x000fe200000114f3 */
[----:B------:R-:W-:Y:S01]  /*1910*/  IMAD.IADD R4, R241, 0x1, R5 ;  /* 0x00000001f1047824 */ /* 0x000fe200078e0205 */
[----:B------:R-:W-:Y:S02]  /*1920*/  IADD3 R201, R192, 0x80, RZ ;  /* 0x00000080c0c97810 */ /* 0x000fe40007ffe0ff */
[----:B------:R1:W-:Y:S01]  /*1930*/  STL [R1+0xc], R7 ;  /* 0x00000c0701007387 */ /* 0x0003e20000100800 */
[----:B------:R-:W-:-:S02]  /*1940*/  IADD3 R21, R228, 0x8, RZ ;  /* 0x00000008e4157810 */ /* 0x000fc40007ffe0ff */
[C---:B------:R-:W-:Y:S01]  /*1950*/  IADD3 R18, R228.reuse, 0x20, RZ ;  /* 0x00000020e4127810 */ /* 0x040fe20007ffe0ff */
[----:B------:R1:W-:Y:S01]  /*1960*/  STL [R1+0x8], R4 ;  /* 0x0000080401007387 */ /* 0x0003e20000100800 */
[C---:B------:R-:W-:Y:S02]  /*1970*/  IADD3 R250, R228.reuse, 0x78, RZ ;  /* 0x00000078e4fa7810 */ /* 0x040fe40007ffe0ff */
[----:B------:R-:W-:Y:S01]  /*1980*/  SHF.R.S32.HI R12, RZ, 0x1f, R201 ;  /* 0x0000001fff0c7819 */ /* 0x000fe200000114c9 */
[----:B------:R1:W-:Y:S01]  /*1990*/  STL [R1+0x4], R3 ;  /* 0x0000040301007387 */ /* 0x0003e20000100800 */
[C---:B------:R-:W-:Y:S02]  /*19a0*/  IADD3 R15, R228.reuse, 0x38, RZ ;  /* 0x00000038e40f7810 */ /* 0x040fe40007ffe0ff */
[C---:B------:R-:W-:Y:S01]  /*19b0*/  IADD3 R247, R228.reuse, 0x90, RZ ;  /* 0x00000090e4f77810 */ /* 0x040fe20007ffe0ff */
[----:B------:R1:W-:Y:S01]  /*19c0*/  STL [R1], R2 ;  /* 0x0000000201007387 */ /* 0x0003e20000100800 */
[----:B------:R-:W-:-:S02]  /*19d0*/  IADD3 R12, R228, 0x50, RZ ;  /* 0x00000050e40c7810 */ /* 0x000fc40007ffe0ff */
[----:B------:R-:W-:Y:S01]  /*19e0*/  IADD3 R242, R228, 0xb8, RZ ;  /* 0x000000b8e4f27810 */ /* 0x000fe20007ffe0ff */
[----:B------:R1:W-:Y:S01]  /*19f0*/  STL [R1+0x10], R0 ;  /* 0x0000100001007387 */ /* 0x0003e20000100800 */
[----:B------:R-:W-:Y:S02]  /*1a00*/  SHF.R.S32.HI R9, RZ, 0x1f, R21 ;  /* 0x0000001fff097819 */ /* 0x000fe40000011415 */
[----:B------:R-:W-:Y:S02]  /*1a10*/  SHF.R.S32.HI R9, RZ, 0x1f, R18 ;  /* 0x0000001fff097819 */ /* 0x000fe40000011412 */
[----:B------:R-:W-:Y:S02]  /*1a20*/  SHF.R.S32.HI R8, RZ, 0x1f, R250 ;  /* 0x0000001fff087819 */ /* 0x000fe400000114fa */
[----:B------:R-:W-:Y:S02]  /*1a30*/  SHF.R.S32.HI R9, RZ, 0x1f, R15 ;  /* 0x0000001fff097819 */ /* 0x000fe4000001140f */
[----:B------:R-:W-:-:S02]  /*1a40*/  SHF.R.S32.HI R8, RZ, 0x1f, R247 ;  /* 0x0000001fff087819 */ /* 0x000fc400000114f7 */
[C---:B------:R-:W-:Y:S02]  /*1a50*/  IADD3 R223, R209.reuse, 0xc100, RZ ;  /* 0x0000c100d1df7810 */ /* 0x040fe40007ffe0ff */
[----:B------:R-:W-:Y:S02]  /*1a60*/  IADD3 R222, R209, 0x100, RZ ;  /* 0x00000100d1de7810 */ /* 0x000fe40007ffe0ff */
[----:B------:R-:W-:Y:S02]  /*1a70*/  SHF.R.S32.HI R9, RZ, 0x1f, R12 ;  /* 0x0000001fff097819 */ /* 0x000fe4000001140c */
[----:B------:R-:W-:Y:S02]  /*1a80*/  SHF.R.S32.HI R8, RZ, 0x1f, R242 ;  /* 0x0000001fff087819 */ /* 0x000fe400000114f2 */
.L_x_5894:
[----:B------:R-:W-:-:S04]  /*1a90*/  IMAD.MOV.U32 R8, RZ, RZ, 0x4 ;  /* 0x00000004ff087424 */ /* 0x000fc800078e00ff */
[----:B-1----:R-:W-:-:S05]  /*1aa0*/  IMAD.WIDE R2, R227, R8, c[0x0][0x588] ;  /* 0x00016200e3027625 */ /* 0x002fca00078e0208 */
        /* <DEDUP_REMOVED lines=28> */
.L_x_5781:
[----:B------:R-:W-:-:S04]  /*1c70*/  ISETP.NE.U32.AND P1, PT, RZ, c[0x0][0x368], PT ;  /* 0x0000da00ff007a0c */ /* 0x000fc80003f25070 */
[----:B------:R-:W-:-:S13]  /*1c80*/  ISETP.NE.AND.EX P1, PT, RZ, c[0x0][0x36c], PT, P1 ;  /* 0x0000db00ff007a0c */ /* 0x000fda0003f25310 */
[----:B------:R-:W-:Y:S05]  /*1c90*/  @!P1 BRA `(.L_x_5782) ;  /* 0x0000004000009947 */ /* 0x000fea0003800000 */
[----:B-1----:R-:W-:-:S04]  /*1ca0*/  IADD3 R2, P1, R232, c[0x0][0x368], RZ ;  /* 0x0000da00e8027a10 */ /* 0x002fc80007f3e0ff */
[----:B------:R-:W-:-:S05]  /*1cb0*/  IADD3.X R3, R233, c[0x0][0x36c], RZ, P1, !PT ;  /* 0x0000db00e9037a10 */ /* 0x000fca0000ffe4ff */
[----:B------:R1:W5:Y:S01]  /*1cc0*/  LDG.E R0, [R2.64] ;  /* 0x0000000802007981 */ /* 0x000362000c1e1900 */
[----:B------:R-:W-:Y:S05]  /*1cd0*/  BRA `(.L_x_5783) ;  /* 0x0000008000007947 */ /* 0x000fea0003800000 */
.L_x_5782:
        /* <DEDUP_REMOVED lines=8> */
.L_x_5783:
        /* <DEDUP_REMOVED lines=58> */
.L_x_5785:
[----:B------:R-:W-:Y:S05]  /*2100*/  BSYNC B0 ;  /* 0x0000000000007941 */ /* 0x000fea0003800000 */
.L_x_5784:
        /* <DEDUP_REMOVED lines=100> */
.L_x_5899:
[----:B------:R-:W-:Y:S05]  /*2750*/  BRA.DIV ~URZ, `(.L_x_5788) ;  /* 0x0000f5027f007947 */ /* 0x000fea000b800000 */
[----:B------:R3:W4:Y:S02]  /*2760*/  SHFL.IDX PT, R0, R12, RZ, 0x181f ;  /* 0x00181fff0c007589 */ /* 0x00072400000e0000 */
.L_x_5900:
        /* <DEDUP_REMOVED lines=20> */
.L_x_5790:
[----:B------:R-:W-:Y:S05]  /*28b0*/  BSYNC B0 ;  /* 0x0000000000007941 */ /* 0x000fea0003800000 */
.L_x_5789:
[----:B------:R-:W-:Y:S05]  /*28c0*/  BRA.DIV ~URZ, `(.L_x_5791) ;  /* 0x0000f4027f007947 */ /* 0x000fea000b800000 */
[----:B--2---:R2:W1:Y:S04]  /*28d0*/  SHFL.IDX PT, R8, R9, 0x1, 0x181f ;  /* 0x00381f0009087f89 */ /* 0x00446800000e0000 */
[----:B----4-:R2:W4:Y:S02]  /*28e0*/  SHFL.IDX PT, R0, R12, 0x1, 0x181f ;  /* 0x00381f000c007f89 */ /* 0x01052400000e0000 */
.L_x_5901:
        /* <DEDUP_REMOVED lines=19> */
.L_x_5793:
[----:B------:R-:W-:Y:S05]  /*2a20*/  BSYNC B0 ;  /* 0x0000000000007941 */ /* 0x000fea0003800000 */
.L_x_5792:
[----:B------:R-:W-:Y:S05]  /*2a30*/  BRA.DIV ~URZ, `(.L_x_5794) ;  /* 0x0000f3627f007947 */ /* 0x000fea000b800000 */
[----:B-1----:R1:W2:Y:S02]  /*2a40*/  SHFL.IDX PT, R8, R9, 0x2, 0x181f ;  /* 0x00581f0009087f89 */ /* 0x0022a400000e0000 */
.L_x_5902:
[----:B------:R-:W-:Y:S05]  /*2a50*/  BRA.DIV ~URZ, `(.L_x_5795) ;  /* 0x0000f3b27f007947 */ /* 0x000fea000b800000 */
[----:B----4-:R4:W1:Y:S02]  /*2a60*/  SHFL.IDX PT, R0, R12, 0x2, 0x181f ;  /* 0x00581f000c007f89 */ /* 0x01086400000e0000 */
.L_x_5903:
        /* <DEDUP_REMOVED lines=19> */
.L_x_5797:
[----:B------:R-:W-:Y:S05]  /*2ba0*/  BSYNC B0 ;  /* 0x0000000000007941 */ /* 0x000fea0003800000 */
.L_x_5796:
[----:B------:R-:W-:Y:S05]  /*2bb0*/  BRA.DIV ~URZ, `(.L_x_5798) ;  /* 0x0000f2c27f007947 */ /* 0x000fea000b800000 */
[----:B--2---:R2:W3:Y:S04]  /*2bc0*/  SHFL.IDX PT, R8, R9, 0x3, 0x181f ;  /* 0x00781f0009087f89 */ /* 0x0044e800000e0000 */
[----:B-1----:R2:W1:Y:S02]  /*2bd0*/  SHFL.IDX PT, R0, R12, 0x3, 0x181f ;  /* 0x00781f000c007f89 */ /* 0x00246400000e0000 */
.L_x_5904:
        /* <DEDUP_REMOVED lines=173> */
.L_x_5905:
        /* <DEDUP_REMOVED lines=20> */
.L_x_5906:
        /* <DEDUP_REMOVED lines=21> */
.L_x_5800:
[----:B------:R-:W-:Y:S05]  /*3940*/  BSYNC B0 ;  /* 0x0000000000007941 */ /* 0x000fea0003800000 */
.L_x_5799:
        /* <DEDUP_REMOVED lines=10> */
[----:B-1-3--:R1:W2:Y:S04]  /*39f0*/  LDSM.16.M88.4 R4, [R162] ;  /* 0x00000000a204783b */ /* 0x00a2a80000000200 */
        /* <DEDUP_REMOVED lines=34> */
.L_x_5907:
        /* <DEDUP_REMOVED lines=8> */
[C---:B---3--:R-:W-:Y:S01]  /*3ca0*/  IMAD.X R15, R12.reuse, 0x1, R22, P0 ;  /* 0x000000010c0f7824 */ /* 0x048fe200000e0616 */
        /* <DEDUP_REMOVED lines=8> */
[----:B------:R-:W4:Y:S04]  /*3d30*/  SHFL.IDX PT, R0, R21, 0x1, 0x181f ;  /* 0x00381f0015007f89 */ /* 0x000f2800000e0000 */
[----:B------:R3:W-:Y:S04]  /*3d40*/  LDGSTS.E.BYPASS.LTC128B.128 [R209+0xa100], [R16.64], !P0 ;  /* 0x0a10000010d17fae */ /* 0x0007e8000c101d48 */
[----:B------:R5:W2:Y:S02]  /*3d50*/  SHFL.IDX PT, R12, R13, 0x1, 0x181f ;  /* 0x00381f000d0c7f89 */ /* 0x000aa400000e0000 */
[----:B----45:R-:W-:-:S02]  /*3d60*/  SEL R13, RZ, 0x10, P0 ;  /* 0x00000010ff0d7807 */ /* 0x030fc40000000000 */
.L_x_5908:
[----:B---3--:R-:W-:Y:S02]  /*3d70*/  IADD3 R2, -R19, 0x10, RZ ;  /* 0x0000001013027810 */ /* 0x008fe40007ffe1ff */
[----:B------:R-:W-:-:S02]  /*3d80*/  IADD3 R3, -R18, 0x10, RZ ;  /* 0x0000001012037810 */ /* 0x000fc40007ffe1ff */
[----:B------:R-:W-:Y:S02]  /*3d90*/  LOP3.LUT R2, R2, 0xf, RZ, 0xc0, !PT ;  /* 0x0000000f02027812 */ /* 0x000fe400078ec0ff */
[----:B------:R-:W-:Y:S02]  /*3da0*/  IADD3 R14, -R13, 0x10, RZ ;  /* 0x000000100d0e7810 */ /* 0x000fe40007ffe1ff */
[----:B------:R-:W-:Y:S02]  /*3db0*/  LOP3.LUT R3, R3, 0xf, RZ, 0xc0, !PT ;  /* 0x0000000f03037812 */ /* 0x000fe400078ec0ff */
[-C--:B------:R-:W-:Y:S02]  /*3dc0*/  IADD3 R16, P1, P0, R2, R0.reuse, R25 ;  /* 0x0000000002107210 */ /* 0x080fe4000783e019 */
[----:B------:R-:W-:Y:S02]  /*3dd0*/  LOP3.LUT R2, R14, 0xf, RZ, 0xc0, !PT ;  /* 0x0000000f0e027812 */ /* 0x000fe400078ec0ff */
[----:B------:R-:W-:-:S02]  /*3de0*/  IADD3 R14, P6, P5, R3, R0, R26 ;  /* 0x00000000030e7210 */ /* 0x000fc40007dde01a */
[----:B--2---:R-:W-:Y:S02]  /*3df0*/  IADD3.X R17, RZ, R12, R22, P1, P0 ;  /* 0x0000000cff117210 */ /* 0x004fe40000fe0416 */
        /* <DEDUP_REMOVED lines=12> */
.L_x_5804:
[----:B------:R-:W-:Y:S05]  /*3ec0*/  BSYNC B0 ;  /* 0x0000000000007941 */ /* 0x000fea0003800000 */
.L_x_5803:
[----:B--2---:R-:W2:Y:S01]  /*3ed0*/  LDL R3, [R1+0x14] ;  /* 0x0000140001037983 */ /* 0x004ea20000100800 */
[----:B------:R-:W-:Y:S01]  /*3ee0*/  IMAD.MOV.U32 R0, RZ, RZ, 0x40 ;  /* 0x00000040ff007424 */ /* 0x000fe200078e00ff */
[----:B------:R-:W-:-:S02]  /*3ef0*/  LOP3.LUT P0, RZ, R206, 0x4, RZ, 0xc0, !PT ;  /* 0x00000004ceff7812 */ /* 0x000fc4000780c0ff */
[----:B------:R-:W0:Y:S01]  /*3f00*/  LDGDEPBAR ;  /* 0x00000000000079af */ /* 0x000e220000000000 */
[----:B------:R-:W-:Y:S01]  /*3f10*/  WARPSYNC 0xffffffff ;  /* 0xffffffff00007948 */ /* 0x000fe20003800000 */
[----:B------:R-:W-:Y:S01]  /*3f20*/  SEL R166, R0, 0xffffffc0, !P0 ;  /* 0xffffffc000a67807 */ /* 0x000fe20004000000 */
[----:B---3--:R-:W-:Y:S01]  /*3f30*/  HMMA.16816.F32.BF16 R16, R4, R32, RZ ;  /* 0x000000200410723c */ /* 0x008fe200000418ff */
[----:B------:R-:W-:Y:S02]  /*3f40*/  LDSM.16.M88.4 R92, [R169+0x3800] ;  /* 0x00380000a95c783b */ /* 0x000fe40000000200 */
[----:B------:R-:W-:Y:S01]  /*3f50*/  IADD3 R0, R166, R169, R167 ;  /* 0x000000a9a6007210 */ /* 0x000fe20007ffe0a7 */
[----:B------:R-:W-:-:S04]  /*3f60*/  IMAD.IADD R2, R169, 0x1, R166 ;  /* 0x00000001a9027824 */ /* 0x000fc800078e02a6 */
[C---:B------:R-:W-:Y:S01]  /*3f70*/  HMMA.16816.F32.BF16 R12, R4.reuse, R34, RZ ;  /* 0x00000022040c723c */ /* 0x040fe200000418ff */
[----:B------:R-:W-:Y:S04]  /*3f80*/  LDSM.16.M88.4 R56, [R2] ;  /* 0x000000000238783b */ /* 0x000fe80000000200 */
[----:B------:R-:W-:Y:S03]  /*3f90*/  LDSM.16.M88.4 R60, [R2+0x800] ;  /* 0x00080000023c783b */ /* 0x000fe60000000200 */
[C---:B----4-:R-:W-:Y:S01]  /*3fa0*/  HMMA.16816.F32.BF16 R28, R4.reuse, R36, RZ ;  /* 0x00000024041c723c */ /* 0x050fe200000418ff */
[----:B------:R-:W-:Y:S04]  /*3fb0*/  LDSM.16.M88.4 R68, [R2+0x1000] ;  /* 0x001000000244783b */ /* 0x000fe80000000200 */
[----:B------:R-:W-:Y:S03]  /*3fc0*/  LDSM.16.M88.4 R76, [R2+0x1800] ;  /* 0x00180000024c783b */ /* 0x000fe60000000200 */
[C---:B------:R-:W-:Y:S01]  /*3fd0*/  HMMA.16816.F32.BF16 R36, R4.reuse, R38, RZ ;  /* 0x000000260424723c */ /* 0x040fe200000418ff */
[----:B------:R-:W-:Y:S07]  /*3fe0*/  LDSM.16.M88.4 R84, [R0+0x1800] ;  /* 0x001800000054783b */ /* 0x000fee0000000200 */
[C---:B-1----:R-:W-:Y:S08]  /*3ff0*/  HMMA.16816.F32.BF16 R40, R4.reuse, R44, RZ ;  /* 0x0000002c0428723c */ /* 0x042ff000000418ff */
[C---:B------:R-:W-:Y:S08]  /*4000*/  HMMA.16816.F32.BF16 R48, R4.reuse, R52, RZ ;  /* 0x000000340430723c */ /* 0x040ff000000418ff */
[C---:B------:R-:W-:Y:S08]  /*4010*/  HMMA.16816.F32.BF16 R44, R4.reuse, R46, RZ ;  /* 0x0000002e042c723c */ /* 0x040ff000000418ff */
[----:B------:R-:W-:Y:S01]  /*4020*/  HMMA.16816.F32.BF16 R52, R4, R54, RZ ;  /* 0x000000360434723c */ /* 0x000fe200000418ff */
[----:B------:R-:W1:Y:S07]  /*4030*/  LDSM.16.M88.4 R4, [R165] ;  /* 0x00000000a504783b */ /* 0x000e6e0000000200 */
[C---:B------:R-:W-:Y:S01]  /*4040*/  HMMA.16816.F32.BF16 R32, R8.reuse, R64, R16 ;  /* 0x000000400820723c */ /* 0x040fe20000041810 */
[----:B------:R-:W-:Y:S07]  /*4050*/  LDSM.16.M88.4 R16, [R164] ;  /* 0x00000000a410783b */ /* 0x000fee0000000200 */
[C---:B------:R-:W-:Y:S01]  /*4060*/  HMMA.16816.F32.BF16 R24, R8.reuse, R66, R12 ;  /* 0x000000420818723c */ /* 0x040fe2000004180c */
[----:B------:R-:W3:Y:S07]  /*4070*/  LDSM.16.M88.4 R64, [R0] ;  /* 0x000000000040783b */ /* 0x000eee0000000200 */
[C---:B------:R-:W-:Y:S08]  /*4080*/  HMMA.16816.F32.BF16 R12, R8.reuse, R72, R28 ;  /* 0x00000048080c723c */ /* 0x040ff0000004181c */
[C---:B------:R-:W-:Y:S01]  /*4090*/  HMMA.16816.F32.BF16 R28, R8.reuse, R74, R36 ;  /* 0x0000004a081c723c */ /* 0x040fe20000041824 */
[----:B------:R-:W4:Y:S07]  /*40a0*/  LDSM.16.M88.4 R72, [R0+0x800] ;  /* 0x000800000048783b */ /* 0x000f2e0000000200 */
[C---:B------:R-:W-:Y:S08]  /*40b0*/  HMMA.16816.F32.BF16 R40, R8.reuse, R80, R40 ;  /* 0x000000500828723c */ /* 0x040ff00000041828 */
[C---:B------:R-:W-:Y:S01]  /*40c0*/  HMMA.16816.F32.BF16 R44, R8.reuse, R82, R44 ;  /* 0x00000052082c723c */ /* 0x040fe2000004182c */
[----:B------:R-:W5:Y:S07]  /*40d0*/  LDSM.16.M88.4 R80, [R0+0x1000] ;  /* 0x001000000050783b */ /* 0x000f6e0000000200 */
[C---:B------:R-:W-:Y:S08]  /*40e0*/  HMMA.16816.F32.BF16 R48, R8.reuse, R88, R48 ;  /* 0x000000580830723c */ /* 0x040ff00000041830 */
[----:B------:R-:W-:Y:S01]  /*40f0*/  HMMA.16816.F32.BF16 R52, R8, R90, R52 ;  /* 0x0000005a0834723c */ /* 0x000fe20000041834 */
[----:B------:R-:W-:Y:S07]  /*4100*/  LDSM.16.M88.4 R88, [R20+0x3800] ;  /* 0x003800001458783b */ /* 0x000fee0000000200 */
[C---:B-1----:R-:W-:Y:S08]  /*4110*/  HMMA.16816.F32.BF16 R36, R4.reuse, R56, R32 ;  /* 0x000000380424723c */ /* 0x042ff00000041820 */
[C---:B------:R-:W-:Y:S01]  /*4120*/  HMMA.16816.F32.BF16 R32, R4.reuse, R58, R24 ;  /* 0x0000003a0420723c */ /* 0x040fe20000041818 */
[----:B------:R-:W-:Y:S07]  /*4130*/  LDSM.16.M88.4 R56, [R169+0x2000] ;  /* 0x00200000a938783b */ /* 0x000fee0000000200 */
[C---:B------:R-:W-:Y:S01]  /*4140*/  HMMA.16816.F32.BF16 R24, R4.reuse, R60, R12 ;  /* 0x0000003c0418723c */ /* 0x040fe2000004180c */
[----:B------:R-:W1:Y:S07]  /*4150*/  LDSM.16.M88.4 R12, [R162+0x4000] ;  /* 0x00400000a20c783b */ /* 0x000e6e0000000200 */
[C---:B------:R-:W-:Y:S01]  /*4160*/  HMMA.16816.F32.BF16 R8, R4.reuse, R62, R28 ;  /* 0x0000003e0408723c */ /* 0x040fe2000004181c */
[----:B------:R-:W1:Y:S07]  /*4170*/  LDSM.16.M88.4 R60, [R169+0x2800] ;  /* 0x00280000a93c783b */ /* 0x000e6e0000000200 */
[C---:B------:R-:W-:Y:S08]  /*4180*/  HMMA.16816.F32.BF16 R28, R4.reuse, R68, R40 ;  /* 0x00000044041c723c */ /* 0x040ff00000041828 */
[C---:B------:R-:W-:Y:S01]  /*4190*/  HMMA.16816.F32.BF16 R44, R4.reuse, R70, R44 ;  /* 0x00000046042c723c */ /* 0x040fe2000004182c */
[----:B------:R-:W1:Y:S07]  /*41a0*/  LDSM.16.M88.4 R68, [R169+0x3000] ;  /* 0x00300000a944783b */ /* 0x000e6e0000000200 */
[C---:B------:R-:W-:Y:S08]  /*41b0*/  HMMA.16816.F32.BF16 R48, R4.reuse, R76, R48 ;  /* 0x0000004c0430723c */ /* 0x040ff00000041830 */
[----:B------:R-:W-:Y:S01]  /*41c0*/  HMMA.16816.F32.BF16 R52, R4, R78, R52 ;  /* 0x0000004e0434723c */ /* 0x000fe20000041834 */
[----:B------:R-:W-:Y:S07]  /*41d0*/  LDSM.16.M88.4 R76, [R2+0x3000] ;  /* 0x00300000024c783b */ /* 0x000fee0000000200 */
[C---:B---3--:R-:W-:Y:S08]  /*41e0*/  HMMA.16816.F32.BF16 R40, R16.reuse, R64, R36 ;  /* 0x000000401028723c */ /* 0x048ff00000041824 */
[C---:B------:R-:W-:Y:S01]  /*41f0*/  HMMA.16816.F32.BF16 R36, R16.reuse, R66, R32 ;  /* 0x000000421024723c */ /* 0x040fe20000041820 */
[----:B------:R-:W-:Y:S07]  /*4200*/  LDSM.16.M88.4 R64, [R20+0x2000] ;  /* 0x002000001440783b */ /* 0x000fee0000000200 */
[C---:B----4-:R-:W-:Y:S08]  /*4210*/  HMMA.16816.F32.BF16 R32, R16.reuse, R72, R24 ;  /* 0x000000481020723c */ /* 0x050ff00000041818 */
[C---:B------:R-:W-:Y:S01]  /*4220*/  HMMA.16816.F32.BF16 R24, R16.reuse, R74, R8 ;  /* 0x0000004a1018723c */ /* 0x040fe20000041808 */
[----:B------:R-:W3:Y:S04]  /*4230*/  LDSM.16.M88.4 R8, [R163+0x4000] ;  /* 0x00400000a308783b */ /* 0x000ee80000000200 */
[----:B------:R-:W4:Y:S03]  /*4240*/  LDSM.16.M88.4 R72, [R20+0x2800] ;  /* 0x002800001448783b */ /* 0x000f260000000200 */
[C---:B-----5:R-:W-:Y:S08]  /*4250*/  HMMA.16816.F32.BF16 R4, R16.reuse, R80, R28 ;  /* 0x000000501004723c */ /* 0x060ff0000004181c */
        /* <DEDUP_REMOVED lines=8> */
[C---:B------:R-:W-:Y:S08]  /*42e0*/  HMMA.16816.F32.BF16 R36, R12.reuse, R60, R32 ;  /* 0x0000003c0c24723c */ /* 0x040ff00000041820 */
[C---:B------:R-:W-:Y:S01]  /*42f0*/  HMMA.16816.F32.BF16 R32, R12.reuse, R62, R24 ;  /* 0x0000003e0c20723c */ /* 0x040fe20000041818 */
[----:B------:R-:W-:Y:S07]  /*4300*/  LDSM.16.M88.4 R60, [R2+0x2000] ;  /* 0x00200000023c783b */ /* 0x000fee0000000200 */
[----:B------:R-:W-:Y:S01]  /*4310*/  HMMA.16816.F32.BF16 R24, R12, R68, R4 ;  /* 0x000000440c18723c */ /* 0x000fe20000041804 */
[----:B------:R-:W1:Y:S01]  /*4320*/  LDSM.16.M88.4 R4, [R165+0x4000] ;  /* 0x00400000a504783b */ /* 0x000e620000000200 */
[----:B--2---:R-:W-:-:S06]  /*4330*/  IMAD.IADD R205, R3, 0x1, R225 ;  /* 0x0000000103cd7824 */ /* 0x004fcc00078e02e1 */
[C---:B------:R-:W-:Y:S01]  /*4340*/  HMMA.16816.F32.BF16 R16, R12.reuse, R70, R28 ;  /* 0x000000460c10723c */ /* 0x040fe2000004181c */
[----:B------:R-:W5:Y:S07]  /*4350*/  LDSM.16.M88.4 R68, [R2+0x2800] ;  /* 0x002800000244783b */ /* 0x000f6e0000000200 */
[C---:B------:R-:W-:Y:S01]  /*4360*/  HMMA.16816.F32.BF16 R28, R12.reuse, R92, R48 ;  /* 0x0000005c0c1c723c */ /* 0x040fe20000041830 */
[----:B------:R-:W2:Y:S07]  /*4370*/  LDL R92, [R1+0x10] ;  /* 0x00001000015c7983 */ /* 0x000eae0000100800 */
[----:B------:R-:W-:Y:S01]  /*4380*/  HMMA.16816.F32.BF16 R52, R12, R94, R52 ;  /* 0x0000005e0c34723c */ /* 0x000fe20000041834 */
[----:B------:R-:W1:Y:S07]  /*4390*/  LDSM.16.M88.4 R12, [R164+0x4000] ;  /* 0x00400000a40c783b */ /* 0x000e6e0000000200 */
[C---:B---3--:R-:W-:Y:S08]  /*43a0*/  HMMA.16816.F32.BF16 R48, R8.reuse, R64, R44 ;  /* 0x000000400830723c */ /* 0x048ff0000004182c */
        /* <DEDUP_REMOVED lines=8> */
[C---:B------:R-:W-:Y:S01]  /*4430*/  HMMA.16816.F32.BF16 R16, R8.reuse, R88, R28 ;  /* 0x000000580810723c */ /* 0x040fe2000004181c */
[----:B------:R-:W-:Y:S07]  /*4440*/  LDSM.16.M88.4 R28, [R0+0x3800] ;  /* 0x00380000001c783b */ /* 0x000fee0000000200 */
[----:B------:R-:W-:Y:S08]  /*4450*/  HMMA.16816.F32.BF16 R8, R8, R90, R52 ;  /* 0x0000005a0808723c */ /* 0x000ff00000041834 */
[C---:B-1----:R-:W-:Y:S08]  /*4460*/  HMMA.16816.F32.BF16 R52, R4.reuse, R60, R48 ;  /* 0x0000003c0434723c */ /* 0x042ff00000041830 */
[C---:B------:R-:W-:Y:S08]  /*4470*/  HMMA.16816.F32.BF16 R60, R4.reuse, R62, R44 ;  /* 0x0000003e043c723c */ /* 0x040ff0000004182c */
[C---:B------:R-:W-:Y:S01]  /*4480*/  HMMA.16816.F32.BF16 R44, R4.reuse, R70, R36 ;  /* 0x00000046042c723c */ /* 0x040fe20000041824 */
[----:B------:R-:W1:Y:S07]  /*4490*/  LDSM.16.M88.4 R36, [R0+0x3000] ;  /* 0x003000000024783b */ /* 0x000e6e0000000200 */
[C---:B------:R-:W-:Y:S01]  /*44a0*/  HMMA.16816.F32.BF16 R48, R4.reuse, R68, R40 ;  /* 0x000000440430723c */ /* 0x040fe20000041828 */
[----:B------:R-:W-:Y:S07]  /*44b0*/  LDSM.16.M88.4 R68, [R169+0x4800] ;  /* 0x00480000a944783b */ /* 0x000fee0000000200 */
[C---:B------:R-:W-:Y:S08]  /*44c0*/  HMMA.16816.F32.BF16 R40, R4.reuse, R76, R32 ;  /* 0x0000004c0428723c */ /* 0x040ff00000041820 */
[C---:B------:R-:W-:Y:S08]  /*44d0*/  HMMA.16816.F32.BF16 R32, R4.reuse, R78, R24 ;  /* 0x0000004e0420723c */ /* 0x040ff00000041818 */
[C---:B------:R-:W-:Y:S08]  /*44e0*/  HMMA.16816.F32.BF16 R24, R4.reuse, R84, R16 ;  /* 0x000000540418723c */ /* 0x040ff00000041810 */
[----:B------:R-:W-:Y:S01]  /*44f0*/  HMMA.16816.F32.BF16 R16, R4, R86, R8 ;  /* 0x000000560410723c */ /* 0x000fe20000041808 */
[----:B------:R-:W4:Y:S04]  /*4500*/  LDSM.16.M88.4 R4, [R162+0x8000] ;  /* 0x00800000a204783b */ /* 0x000f280000000200 */
[----:B------:R-:W5:Y:S03]  /*4510*/  LDSM.16.M88.4 R84, [R169+0x5000] ;  /* 0x00500000a954783b */ /* 0x000f660000000200 */
[C---:B------:R-:W-:Y:S08]  /*4520*/  HMMA.16816.F32.BF16 R8, R12.reuse, R56, R52 ;  /* 0x000000380c08723c */ /* 0x040ff00000041834 */
[C---:B------:R-:W-:Y:S08]  /*4530*/  HMMA.16816.F32.BF16 R60, R12.reuse, R58, R60 ;  /* 0x0000003a0c3c723c */ /* 0x040ff0000004183c */
[C---:B---3--:R-:W-:Y:S08]  /*4540*/  HMMA.16816.F32.BF16 R56, R12.reuse, R64, R48 ;  /* 0x000000400c38723c */ /* 0x048ff00000041830 */
[C---:B------:R-:W-:Y:S08]  /*4550*/  HMMA.16816.F32.BF16 R52, R12.reuse, R66, R44 ;  /* 0x000000420c34723c */ /* 0x040ff0000004182c */
[C---:B-1----:R-:W-:Y:S01]  /*4560*/  HMMA.16816.F32.BF16 R64, R12.reuse, R36, R40 ;  /* 0x000000240c40723c */ /* 0x042fe20000041828 */
[----:B------:R-:W-:Y:S07]  /*4570*/  LDSM.16.M88.4 R40, [R20+0x4000] ;  /* 0x004000001428783b */ /* 0x000fee0000000200 */
[C---:B------:R-:W-:Y:S01]  /*4580*/  HMMA.16816.F32.BF16 R76, R12.reuse, R38, R32 ;  /* 0x000000260c4c723c */ /* 0x040fe20000041820 */
[----:B------:R-:W-:Y:S07]  /*4590*/  LDSM.16.M88.4 R36, [R20+0x4800] ;  /* 0x004800001424783b */ /* 0x000fee0000000200 */
[C---:B------:R-:W-:Y:S08]  /*45a0*/  HMMA.16816.F32.BF16 R48, R12.reuse, R28, R24 ;  /* 0x0000001c0c30723c */ /* 0x040ff00000041818 */
[----:B------:R-:W-:Y:S01]  /*45b0*/  HMMA.16816.F32.BF16 R44, R12, R30, R16 ;  /* 0x0000001e0c2c723c */ /* 0x000fe20000041810 */
[----:B------:R-:W1:Y:S07]  /*45c0*/  LDSM.16.M88.4 R12, [R163+0x8000] ;  /* 0x00800000a30c783b */ /* 0x000e6e0000000200 */
[C---:B----4-:R-:W-:Y:S01]  /*45d0*/  HMMA.16816.F32.BF16 R32, R4.reuse, R72, R8 ;  /* 0x000000480420723c */ /* 0x050fe20000041808 */
[----:B------:R-:W-:Y:S07]  /*45e0*/  LDSM.16.M88.4 R8, [R165+0x8000] ;  /* 0x00800000a508783b */ /* 0x000fee0000000200 */
[C---:B------:R-:W-:Y:S01]  /*45f0*/  HMMA.16816.F32.BF16 R24, R4.reuse, R68, R56 ;  /* 0x000000440418723c */ /* 0x040fe20000041838 */
[----:B------:R-:W3:Y:S07]  /*4600*/  LDSM.16.M88.4 R56, [R20+0x5000] ;  /* 0x005000001438783b */ /* 0x000eee0000000200 */
[C---:B------:R-:W-:Y:S01]  /*4610*/  HMMA.16816.F32.BF16 R28, R4.reuse, R74, R60 ;  /* 0x0000004a041c723c */ /* 0x040fe2000004183c */
[----:B------:R4:W1:Y:S07]  /*4620*/  LDSM.16.M88.4 R72, [R20+0x5800] ;  /* 0x005800001448783b */ /* 0x00086e0000000200 */
[C---:B------:R-:W-:Y:S01]  /*4630*/  HMMA.16816.F32.BF16 R16, R4.reuse, R70, R52 ;  /* 0x000000460410723c */ /* 0x040fe20000041834 */
[----:B------:R-:W-:Y:S07]  /*4640*/  LDSM.16.M88.4 R68, [R2+0x5800] ;  /* 0x005800000244783b */ /* 0x000fee0000000200 */
[C---:B-----5:R-:W-:Y:S01]  /*4650*/  HMMA.16816.F32.BF16 R52, R4.reuse, R84, R64 ;  /* 0x000000540434723c */ /* 0x060fe20000041840 */
[----:B------:R-:W-:Y:S07]  /*4660*/  LDSM.16.M88.4 R64, [R2+0x4800] ;  /* 0x004800000240783b */ /* 0x000fee0000000200 */
[C---:B------:R-:W-:Y:S01]  /*4670*/  HMMA.16816.F32.BF16 R60, R4.reuse, R86, R76 ;  /* 0x00000056043c723c */ /* 0x040fe2000004184c */
[----:B------:R-:W5:Y:S04]  /*4680*/  LDSM.16.M88.4 R84, [R2+0x4000] ;  /* 0x004000000254783b */ /* 0x000f680000000200 */
[----:B------:R2:W2:Y:S03]  /*4690*/  LDSM.16.M88.4 R76, [R2+0x5000] ;  /* 0x00500000024c783b */ /* 0x0004a60000000200 */
[C---:B----4-:R-:W-:Y:S08]  /*46a0*/  HMMA.16816.F32.BF16 R20, R4.reuse, R80, R48 ;  /* 0x000000500414723c */ /* 0x050ff00000041830 */
[----:B------:R-:W-:Y:S01]  /*46b0*/  HMMA.16816.F32.BF16 R48, R4, R82, R44 ;  /* 0x000000520430723c */ /* 0x000fe2000004182c */
[----:B------:R-:W-:Y:S04]  /*46c0*/  LDSM.16.M88.4 R4, [R164+0x8000] ;  /* 0x00800000a404783b */ /* 0x000fe80000000200 */
[----:B------:R-:W4:Y:S03]  /*46d0*/  LDSM.16.M88.4 R80, [R0+0x4000] ;  /* 0x004000000050783b */ /* 0x000f260000000200 */
[C---:B-1----:R-:W-:Y:S08]  /*46e0*/  HMMA.16816.F32.BF16 R44, R12.reuse, R40, R32 ;  /* 0x000000280c2c723c */ /* 0x042ff00000041820 */
[C---:B------:R-:W-:Y:S08]  /*46f0*/  HMMA.16816.F32.BF16 R32, R12.reuse, R36, R24 ;  /* 0x000000240c20723c */ /* 0x040ff00000041818 */
[C---:B------:R-:W-:Y:S08]  /*4700*/  HMMA.16816.F32.BF16 R40, R12.reuse, R42, R28 ;  /* 0x0000002a0c28723c */ /* 0x040ff0000004181c */
[C---:B------:R-:W-:Y:S08]  /*4710*/  HMMA.16816.F32.BF16 R36, R12.reuse, R38, R16 ;  /* 0x000000260c24723c */ /* 0x040ff00000041810 */
[C---:B---3--:R-:W-:Y:S01]  /*4720*/  HMMA.16816.F32.BF16 R24, R12.reuse, R58, R60 ;  /* 0x0000003a0c18723c */ /* 0x048fe2000004183c */
[----:B------:R-:W1:Y:S07]  /*4730*/  LDSM.16.M88.4 R60, [R0+0x4800] ;  /* 0x00480000003c783b */ /* 0x000e6e0000000200 */
[C---:B------:R-:W-:Y:S01]  /*4740*/  HMMA.16816.F32.BF16 R28, R12.reuse, R56, R52 ;  /* 0x000000380c1c723c */ /* 0x040fe20000041834 */
[----:B--2---:R-:W-:Y:S01]  /*4750*/  @P4 IMAD.HI.U32 R2, R205, c[0x0][0x2c8], RZ ;  /* 0x0000b200cd024a27 */ /* 0x004fe200078e00ff */
[----:B------:R-:W-:Y:S06]  /*4760*/  LDSM.16.M88.4 R56, [R0+0x5000] ;  /* 0x005000000038783b */ /* 0x000fec0000000200 */
[C---:B------:R-:W-:Y:S08]  /*4770*/  HMMA.16816.F32.BF16 R20, R12.reuse, R72, R20 ;  /* 0x000000480c14723c */ /* 0x040ff00000041814 */
[----:B------:R-:W-:Y:S08]  /*4780*/  HMMA.16816.F32.BF16 R16, R12, R74, R48 ;  /* 0x0000004a0c10723c */ /* 0x000ff00000041830 */
[C---:B-----5:R-:W-:Y:S08]  /*4790*/  HMMA.16816.F32.BF16 R12, R8.reuse, R84, R44 ;  /* 0x00000054080c723c */ /* 0x060ff0000004182c */
[C---:B------:R-:W-:Y:S08]  /*47a0*/  HMMA.16816.F32.BF16 R44, R8.reuse, R64, R32 ;  /* 0x00000040082c723c */ /* 0x040ff00000041820 */
[C---:B------:R-:W-:Y:S08]  /*47b0*/  HMMA.16816.F32.BF16 R32, R8.reuse, R78, R24 ;  /* 0x0000004e0820723c */ /* 0x040ff00000041818 */
[----:B------:R-:W-:Y:S08]  /*47c0*/  HMMA.16816.F32.BF16 R24, R8, R70, R16 ;  /* 0x000000460818723c */ /* 0x000ff00000041810 */
[----:B----4-:R-:W-:Y:S01]  /*47d0*/  HMMA.16816.F32.BF16 R16, R4, R80, R12 ;  /* 0x000000500410723c */ /* 0x010fe2000004180c */
[----:B------:R2:W-:Y:S01]  /*47e0*/  LDSM.16.M88.4 R12, [R0+0x5800] ;  /* 0x00580000000c783b */ /* 0x0005e20000000200 */
[----:B------:R-:W-:Y:S01]  /*47f0*/  IMAD.IADD R3, R96, 0x1, -R228 ;  /* 0x0000000160037824 */ /* 0x000fe200078e0ae4 */
[----:B------:R-:W-:-:S05]  /*4800*/  DEPBAR.LE SB0, 0x2 ;  /* 0x000080800000791a */ /* 0x000fca0000000000 */
[C---:B------:R-:W-:Y:S08]  /*4810*/  HMMA.16816.F32.BF16 R40, R8.reuse, R86, R40 ;  /* 0x000000560828723c */ /* 0x040ff00000041828 */
[----:B------:R-:W-:Y:S01]  /*4820*/  HMMA.16816.F32.BF16 R52, R8, R76, R28 ;  /* 0x0000004c0834723c */ /* 0x000fe2000004181c */
[----:B--2---:R-:W-:Y:S01]  /*4830*/  IMAD.MOV.U32 R0, RZ, RZ, R205 ;  /* 0x000000ffff007224 */ /* 0x004fe200078e00cd */
[----:B------:R-:W-:-:S06]  /*4840*/  @P4 SHF.R.U32.HI R0, RZ, c[0x0][0x2cc], R2 ;  /* 0x0000b300ff004a19 */ /* 0x000fcc0000011602 */
[C---:B------:R-:W-:Y:S01]  /*4850*/  HMMA.16816.F32.BF16 R48, R8.reuse, R66, R36 ;  /* 0x000000420830723c */ /* 0x040fe20000041824 */
[----:B------:R-:W-:Y:S06]  /*4860*/  BAR.SYNC.DEFER_BLOCKING 0x0 ;  /* 0x0000000000007b1d */ /* 0x000fec0000010000 */
[----:B------:R-:W2:Y:S01]  /*4870*/  SHFL.IDX PT, R2, R0, RZ, 0x1c1f ;  /* 0x001c1fff00027589 */ /* 0x000ea200000e0000 */
[----:B------:R-:W-:Y:S03]  /*4880*/  HMMA.16816.F32.BF16 R28, R8, R68, R20 ;  /* 0x00000044081c723c */ /* 0x000fe60000041814 */
[----:B------:R3:W4:Y:S05]  /*4890*/  SHFL.IDX PT, R8, R0, 0x1, 0x1c1f ;  /* 0x003c1f0000087f89 */ /* 0x00072a00000e0000 */
[C---:B------:R-:W-:Y:S08]  /*48a0*/  HMMA.16816.F32.BF16 R20, R4.reuse, R82, R40 ;  /* 0x000000520414723c */ /* 0x040ff00000041828 */
[----:B-1----:R-:W-:Y:S01]  /*48b0*/  HMMA.16816.F32.BF16 R36, R4, R60, R44 ;  /* 0x0000003c0424723c */ /* 0x002fe2000004182c */
[----:B------:R-:W-:Y:S01]  /*48c0*/  LDSM.16.MT88.4 R64, [R234+0x800] ;  /* 0x00080000ea40783b */ /* 0x000fe20000004200 */
[----:B---3--:R-:W-:-:S04]  /*48d0*/  IMAD.MOV.U32 R0, RZ, RZ, 0x1 ;  /* 0x00000001ff007424 */ /* 0x008fc800078e00ff */
[----:B------:R-:W-:-:S05]  /*48e0*/  IMAD R0, R184, -0x40, R0 ;  /* 0xffffffc0b8007824 */ /* 0x000fca00078e0200 */
[----:B------:R-:W-:-:S05]  /*48f0*/  IADD3 R0, -R228, R0, R220 ;  /* 0x00000000e4007210 */ /* 0x000fca0007ffe1dc */
[----:B------:R-:W-:-:S04]  /*4900*/  IMAD.IADD R0, R0, 0x1, -R221 ;  /* 0x0000000100007824 */ /* 0x000fc800078e0add */
[C---:B--2---:R-:W-:Y:S02]  /*4910*/  IMAD.IADD R2, R0.reuse, 0x1, R2 ;  /* 0x0000000100027824 */ /* 0x044fe400078e0202 */
[----:B----4-:R-:W-:-:S03]  /*4920*/  IMAD.IADD R0, R0, 0x1, R8 ;  /* 0x0000000100007824 */ /* 0x010fc600078e0208 */
[C---:B------:R-:W-:Y:S02]  /*4930*/  IMNMX R2, R3.reuse, R2, PT ;  /* 0x0000000203027217 */ /* 0x040fe40003800200 */
[----:B------:R-:W-:Y:S01]  /*4940*/  IMNMX R0, R3, R0, PT ;  /* 0x0000000003007217 */ /* 0x000fe20003800200 */
[----:B------:R-:W-:Y:S01]  /*4950*/  HMMA.16816.F32.BF16 R40, R4, R62, R48 ;  /* 0x0000003e0428723c */ /* 0x000fe20000041830 */
[C---:B------:R-:W-:Y:S01]  /*4960*/  ISETP.GT.AND P5, PT, R2.reuse, RZ, PT ;  /* 0x000000ff0200720c */ /* 0x040fe20003fa4270 */
[----:B------:R-:W-:Y:S01]  /*4970*/  LDSM.16.MT88.4 R60, [R231+0x2000] ;  /* 0x00200000e73c783b */ /* 0x000fe20000004200 */
[----:B------:R-:W-:Y:S02]  /*4980*/  ISETP.GT.AND P6, PT, R2, 0x1, PT ;  /* 0x000000010200780c */ /* 0x000fe40003fc4270 */
[----:B------:R-:W-:-:S03]  /*4990*/  ISETP.GT.AND P0, PT, R0, 0x1, PT ;  /* 0x000000010000780c */ /* 0x000fc60003f04270 */
[----:B------:R-:W-:Y:S01]  /*49a0*/  HMMA.16816.F32.BF16 R52, R4, R56, R52 ;  /* 0x000000380434723c */ /* 0x000fe20000041834 */
[----:B------:R-:W-:Y:S02]  /*49b0*/  FSEL R8, R17, -INF , P6 ;  /* 0xff80000011087808 */ /* 0x000fe40003000000 */
[----:B------:R-:W-:-:S05]  /*49c0*/  FSEL R19, R19, -INF , P0 ;  /* 0xff80000013137808 */ /* 0x000fca0000000000 */
[----:B------:R-:W-:Y:S01]  /*49d0*/  HMMA.16816.F32.BF16 R56, R4, R58, R32 ;  /* 0x0000003a0438723c */ /* 0x000fe20000041820 */
[----:B------:R-:W-:Y:S02]  /*49e0*/  ISETP.GT.AND P0, PT, R2, 0x9, PT ;  /* 0x000000090200780c */ /* 0x000fe40003f04270 */
[----:B------:R-:W-:-:S05]  /*49f0*/  ISETP.GT.AND P1, PT, R0, RZ, PT ;  /* 0x000000ff0000720c */ /* 0x000fca0003f24270 */
[----:B------:R-:W-:Y:S01]  /*4a00*/  HMMA.16816.F32.BF16 R32, R4, R12, R28 ;  /* 0x0000000c0420723c */ /* 0x000fe2000004181c */
[----:B------:R-:W-:-:S07]  /*4a10*/  FSEL R9, R21, -INF , P0 ;  /* 0xff80000015097808 */ /* 0x000fce0000000000 */
[----:B------:R-:W-:Y:S01]  /*4a20*/  HMMA.16816.F32.BF16 R24, R4, R14, R24 ;  /* 0x0000000e0418723c */ /* 0x000fe20000041818 */
[----:B------:R-:W-:Y:S01]  /*4a30*/  FSEL R10, R18, -INF , P1 ;  /* 0xff800000120a7808 */ /* 0x000fe20000800000 */
[----:B------:R-:W-:Y:S05]  /*4a40*/  LDSM.16.MT88.4 R12, [R170] ;  /* 0x00000000aa0c783b */ /* 0x000fea0000004200 */
[----:B------:R-:W-:Y:S02]  /*4a50*/  FSEL R6, R16, -INF , P5 ;  /* 0xff80000010067808 */ /* 0x000fe40002800000 */
[----:B------:R-:W-:Y:S02]  /*4a60*/  ISETP.GT.AND P5, PT, R2, 0x8, PT ;  /* 0x000000080200780c */ /* 0x000fe40003fa4270 */
[----:B------:R-:W-:-:S02]  /*4a70*/  FMNMX.FTZ R3, R6, R8, !PT ;  /* 0x0000000806037209 */ /* 0x000fc40007810000 */
[----:B------:R-:W-:Y:S02]  /*4a80*/  FSEL R7, R20, -INF , P5 ;  /* 0xff80000014077808 */ /* 0x000fe40002800000 */
[----:B------:R-:W-:Y:S02]  /*4a90*/  ISETP.GT.AND P0, PT, R0, 0x8, PT ;  /* 0x000000080000780c */ /* 0x000fe40003f04270 */
[----:B------:R-:W-:Y:S02]  /*4aa0*/  ISETP.GT.AND P1, PT, R2, 0x10, PT ;  /* 0x000000100200780c */ /* 0x000fe40003f24270 */
[----:B------:R-:W-:Y:S02]  /*4ab0*/  FMNMX.FTZ R3, R7, R3, !PT ;  /* 0x0000000307037209 */ /* 0x000fe40007810000 */
[----:B------:R-:W-:Y:S02]  /*4ac0*/  FSEL R11, R22, -INF , P0 ;  /* 0xff800000160b7808 */ /* 0x000fe40000000000 */
[----:B------:R-:W-:-:S02]  /*4ad0*/  FSEL R17, R36, -INF , P1 ;  /* 0xff80000024117808 */ /* 0x000fc40000800000 */
[C---:B------:R-:W-:Y:S02]  /*4ae0*/  ISETP.GT.AND P5, PT, R0.reuse, 0x9, PT ;  /* 0x000000090000780c */ /* 0x040fe40003fa4270 */
[----:B------:R-:W-:Y:S02]  /*4af0*/  ISETP.GT.AND P0, PT, R0, 0x11, PT ;  /* 0x000000110000780c */ /* 0x000fe40003f04270 */
[----:B------:R-:W-:Y:S02]  /*4b00*/  ISETP.GT.AND P6, PT, R2, 0x11, PT ;  /* 0x000000110200780c */ /* 0x000fe40003fc4270 */
[----:B------:R-:W-:Y:S02]  /*4b10*/  ISETP.GT.AND P1, PT, R0, 0x10, PT ;  /* 0x000000100000780c */ /* 0x000fe40003f24270 */
[----:B------:R-:W-:Y:S02]  /*4b20*/  FMNMX.FTZ R3, R9, R3, !PT ;  /* 0x0000000309037209 */ /* 0x000fe40007810000 */
[----:B------:R-:W-:-:S02]  /*4b30*/  FSEL R16, R23, -INF , P5 ;  /* 0xff80000017107808 */ /* 0x000fc40002800000 */
[----:B------:R-:W-:Y:S02]  /*4b40*/  FSEL R28, R39, -INF , P0 ;  /* 0xff800000271c7808 */ /* 0x000fe40000000000 */
[----:B------:R-:W-:Y:S02]  /*4b50*/  FSEL R20, R37, -INF , P6 ;  /* 0xff80000025147808 */ /* 0x000fe40003000000 */
[----:B------:R-:W-:Y:S02]  /*4b60*/  FSEL R23, R38, -INF , P1 ;  /* 0xff80000026177808 */ /* 0x000fe40000800000 */
[----:B------:R-:W-:Y:S01]  /*4b70*/  ISETP.GT.AND P0, PT, R2, 0x18, PT ;  /* 0x000000180200780c */ /* 0x000fe20003f04270 */
[----:B------:R-:W-:Y:S01]  /*4b80*/  LDSM.16.MT88.4 R36, [R170+0x800] ;  /* 0x00080000aa24783b */ /* 0x000fe20000004200 */
[----:B------:R-:W-:Y:S02]  /*4b90*/  FMNMX.FTZ R3, R17, R3, !PT ;  /* 0x0000000311037209 */ /* 0x000fe40007810000 */
[----:B------:R-:W-:-:S02]  /*4ba0*/  ISETP.GT.AND P1, PT, R0, 0x18, PT ;  /* 0x000000180000780c */ /* 0x000fc40003f24270 */
[----:B------:R-:W-:Y:S02]  /*4bb0*/  FMNMX.FTZ R4, R10, R19, !PT ;  /* 0x000000130a047209 */ /* 0x000fe40007810000 */
[----:B------:R-:W-:Y:S02]  /*4bc0*/  ISETP.GT.AND P5, PT, R2, 0x19, PT ;  /* 0x000000190200780c */ /* 0x000fe40003fa4270 */
[----:B------:R-:W-:Y:S02]  /*4bd0*/  FSEL R22, R40, -INF , P0 ;  /* 0xff80000028167808 */ /* 0x000fe40000000000 */
[----:B------:R-:W-:Y:S02]  /*4be0*/  FMNMX.FTZ R3, R20, R3, !PT ;  /* 0x0000000314037209 */ /* 0x000fe40007810000 */
[----:B------:R-:W-:Y:S02]  /*4bf0*/  FSEL R48, R42, -INF , P1 ;  /* 0xff8000002a307808 */ /* 0x000fe40000800000 */
[----:B------:R-:W-:-:S02]  /*4c00*/  ISETP.GT.AND P1, PT, R2, 0x20, PT ;  /* 0x000000200200780c */ /* 0x000fc40003f24270 */
[----:B------:R-:W-:Y:S02]  /*4c10*/  FMNMX.FTZ R4, R11, R4, !PT ;  /* 0x000000040b047209 */ /* 0x000fe40007810000 */
[----:B------:R-:W-:Y:S02]  /*4c20*/  ISETP.GT.AND P0, PT, R0, 0x19, PT ;  /* 0x000000190000780c */ /* 0x000fe40003f04270 */
[----:B------:R-:W-:Y:S02]  /*4c30*/  FSEL R21, R41, -INF , P5 ;  /* 0xff80000029157808 */ /* 0x000fe40002800000 */
[----:B------:R-:W-:Y:S02]  /*4c40*/  FMNMX.FTZ R3, R22, R3, !PT ;  /* 0x0000000316037209 */ /* 0x000fe40007810000 */
[----:B------:R-:W-:Y:S02]  /*4c50*/  FSEL R85, R52, -INF , P1 ;  /* 0xff80000034557808 */ /* 0x000fe40000800000 */
[----:B------:R-:W-:-:S02]  /*4c60*/  FMNMX.FTZ R4, R16, R4, !PT ;  /* 0x0000000410047209 */ /* 0x000fc40007810000 */
[----:B------:R-:W-:Y:S02]  /*4c70*/  FSEL R49, R43, -INF , P0 ;  /* 0xff8000002b317808 */ /* 0x000fe40000000000 */
[C---:B------:R-:W-:Y:S02]  /*4c80*/  ISETP.GT.AND P1, PT, R2.reuse, 0x29, PT ;  /* 0x000000290200780c */ /* 0x040fe40003f24270 */
[----:B------:R-:W-:Y:S02]  /*4c90*/  ISETP.GT.AND P0, PT, R2, 0x21, PT ;  /* 0x000000210200780c */ /* 0x000fe40003f04270 */
[----:B------:R-:W-:Y:S02]  /*4ca0*/  FMNMX.FTZ R3, R21, R3, !PT ;  /* 0x0000000315037209 */ /* 0x000fe40007810000 */
[----:B------:R-:W-:Y:S02]  /*4cb0*/  FMNMX.FTZ R4, R23, R4, !PT ;  /* 0x0000000417047209 */ /* 0x000fe40007810000 */
[----:B------:R-:W-:-:S02]  /*4cc0*/  FSEL R81, R57, -INF , P1 ;  /* 0xff80000039517808 */ /* 0x000fc40000800000 */
[----:B------:R-:W-:Y:S02]  /*4cd0*/  ISETP.GT.AND P5, PT, R2, 0x28, PT ;  /* 0x000000280200780c */ /* 0x000fe40003fa4270 */
[----:B------:R-:W-:Y:S02]  /*4ce0*/  FSEL R84, R53, -INF , P0 ;  /* 0xff80000035547808 */ /* 0x000fe40000000000 */
[----:B------:R-:W-:Y:S02]  /*4cf0*/  FMNMX.FTZ R3, R85, R3, !PT ;  /* 0x0000000355037209 */ /* 0x000fe40007810000 */
[----:B------:R-:W-:Y:S02]  /*4d00*/  ISETP.GT.AND P1, PT, R0, 0x20, PT ;  /* 0x000000200000780c */ /* 0x000fe40003f24270 */
[----:B------:R-:W-:Y:S02]  /*4d10*/  FMNMX.FTZ R4, R28, R4, !PT ;  /* 0x000000041c047209 */ /* 0x000fe40007810000 */
[----:B------:R-:W-:-:S02]  /*4d20*/  ISETP.GT.AND P0, PT, R2, 0x30, PT ;  /* 0x000000300200780c */ /* 0x000fc40003f04270 */
[----:B------:R-:W-:Y:S02]  /*4d30*/  FSEL R82, R56, -INF , P5 ;  /* 0xff80000038527808 */ /* 0x000fe40002800000 */
[----:B------:R-:W-:Y:S02]  /*4d40*/  FMNMX.FTZ R3, R84, R3, !PT ;  /* 0x0000000354037209 */ /* 0x000fe40007810000 */
[----:B------:R-:W-:Y:S02]  /*4d50*/  FSEL R79, R54, -INF , P1 ;  /* 0xff800000364f7808 */ /* 0x000fe40000800000 */
[C---:B------:R-:W-:Y:S02]  /*4d60*/  ISETP.GT.AND P6, PT, R2.reuse, 0x31, PT ;  /* 0x000000310200780c */ /* 0x040fe40003fc4270 */
[C---:B------:R-:W-:Y:S02]  /*4d70*/  ISETP.GT.AND P5, PT, R2.reuse, 0x38, PT ;  /* 0x000000380200780c */ /* 0x040fe40003fa4270 */
[----:B------:R-:W-:-:S02]  /*4d80*/  ISETP.GT.AND P1, PT, R2, 0x39, PT ;  /* 0x000000390200780c */ /* 0x000fc40003f24270 */
[----:B------:R-:W-:Y:S02]  /*4d90*/  FMNMX.FTZ R2, R48, R4, !PT ;  /* 0x0000000430027209 */ /* 0x000fe40007810000 */
[----:B------:R-:W-:Y:S02]  /*4da0*/  FSEL R87, R32, -INF , P0 ;  /* 0xff80000020577808 */ /* 0x000fe40000000000 */
[----:B------:R-:W-:Y:S02]  /*4db0*/  FMNMX.FTZ R3, R82, R3, !PT ;  /* 0x0000000352037209 */ /* 0x000fe40007810000 */
[----:B------:R-:W-:Y:S02]  /*4dc0*/  ISETP.GT.AND P0, PT, R0, 0x21, PT ;  /* 0x000000210000780c */ /* 0x000fe40003f04270 */
[----:B------:R-:W-:Y:S02]  /*4dd0*/  FMNMX.FTZ R2, R49, R2, !PT ;  /* 0x0000000231027209 */ /* 0x000fe40007810000 */
        /* <DEDUP_REMOVED lines=13> */
[C---:B------:R-:W-:Y:S01]  /*4eb0*/  ISETP.GT.AND P1, PT, R0.reuse, 0x30, PT ;  /* 0x000000300000780c */ /* 0x040fe20003f24270 */
[----:B------:R-:W-:Y:S01]  /*4ec0*/  LDSM.16.MT88.4 R56, [R92] ;  /* 0x000000005c38783b */ /* 0x000fe20000004200 */
[----:B------:R-:W-:Y:S02]  /*4ed0*/  FMNMX.FTZ R2, R77, R2, !PT ;  /* 0x000000024d027209 */ /* 0x000fe40007810000 */
[----:B------:R-:W-:Y:S02]  /*4ee0*/  FMNMX.FTZ R3, R83, R3, !PT ;  /* 0x0000000353037209 */ /* 0x000fe40007810000 */
[----:B------:R-:W-:Y:S02]  /*4ef0*/  ISETP.GT.AND P0, PT, R0, 0x31, PT ;  /* 0x000000310000780c */ /* 0x000fe40003f04270 */
[----:B------:R-:W-:Y:S02]  /*4f00*/  FSEL R178, R34, -INF , P1 ;  /* 0xff80000022b27808 */ /* 0x000fe40000800000 */
[----:B------:R-:W-:-:S02]  /*4f10*/  FMNMX.FTZ R2, R76, R2, !PT ;  /* 0x000000024c027209 */ /* 0x000fc40007810000 */
[----:B------:R-:W-:Y:S02]  /*4f20*/  FMNMX.FTZ R3, R80, R3, !PT ;  /* 0x0000000350037209 */ /* 0x000fe40007810000 */
[----:B------:R-:W-:Y:S02]  /*4f30*/  FSEL R176, R35, -INF , P0 ;  /* 0xff80000023b07808 */ /* 0x000fe40000000000 */
[----:B------:R-:W-:Y:S02]  /*4f40*/  ISETP.GT.AND P1, PT, R0, 0x38, PT ;  /* 0x000000380000780c */ /* 0x000fe40003f24270 */
[----:B------:R-:W-:Y:S01]  /*4f50*/  FMNMX.FTZ R2, R178, R2, !PT ;  /* 0x00000002b2027209 */ /* 0x000fe20007810000 */
[----:B------:R-:W1:Y:S01]  /*4f60*/  SHFL.BFLY PT, R5, R3, 0x2, 0x1f ;  /* 0x0c401f0003057f89 */ /* 0x000e6200000e0000 */
[----:B------:R-:W-:Y:S02]  /*4f70*/  ISETP.GT.AND P0, PT, R0, 0x39, PT ;  /* 0x000000390000780c */ /* 0x000fe40003f04270 */
[----:B------:R-:W-:Y:S01]  /*4f80*/  FSEL R175, R26, -INF , P1 ;  /* 0xff8000001aaf7808 */ /* 0x000fe20000800000 */
[----:B------:R-:W-:Y:S01]  /*4f90*/  LDSM.16.MT88.4 R32, [R231+0x800] ;  /* 0x00080000e720783b */ /* 0x000fe20000004200 */
[----:B------:R-:W-:-:S02]  /*4fa0*/  FMNMX.FTZ R2, R176, R2, !PT ;  /* 0x00000002b0027209 */ /* 0x000fc40007810000 */
[----:B------:R-:W-:Y:S02]  /*4fb0*/  FSEL R174, R27, -INF , P0 ;  /* 0xff8000001bae7808 */ /* 0x000fe40000000000 */
        /* <DEDUP_REMOVED lines=17> */
[----:B-1----:R-:W-:Y:S02]  /*50d0*/  FFMA.FTZ R3, R7, c[0x0][0x2d0], -R0 ;  /* 0x0000b40007037a23 */ /* 0x002fe40000010800 */
[----:B------:R-:W1:Y:S05]  /*50e0*/  LDSM.16.MT88.4 R4, [R231] ;  /* 0x00000000e704783b */ /* 0x000e6a0000004200 */
[----:B------:R4:W-:Y:S01]  /*50f0*/  MUFU.EX2 R72, R3 ;  /* 0x0000000300487308 */ /* 0x0009e20000000800 */
[----:B--2---:R-:W-:-:S05]  /*5100*/  FMUL.FTZ R2, R100, c[0x0][0x2d0] ;  /* 0x0000b40064027a20 */ /* 0x004fca0000410000 */
[----:B------:R-:W-:Y:S01]  /*5110*/  FSEL R2, R2, RZ, P0 ;  /* 0x000000ff02027208 */ /* 0x000fe20000000000 */
[----:B----4-:R-:W-:-:S04]  /*5120*/  FFMA.FTZ R3, R9, c[0x0][0x2d0], -R0 ;  /* 0x0000b40009037a23 */ /* 0x010fc80000010800 */
[----:B------:R2:W4:Y:S02]  /*5130*/  MUFU.EX2 R75, R3 ;  /* 0x00000003004b7308 */ /* 0x0005240000000800 */
[----:B--2---:R-:W-:-:S06]  /*5140*/  FFMA.FTZ R3, R10, c[0x0][0x2d0], -R2 ;  /* 0x0000b4000a037a23 */ /* 0x004fcc0000010802 */
[----:B------:R2:W-:Y:S02]  /*5150*/  MUFU.EX2 R69, R3 ;  /* 0x0000000300457308 */ /* 0x0005e40000000800 */
[----:B--2---:R-:W-:-:S06]  /*5160*/  FFMA.FTZ R3, R19, c[0x0][0x2d0], -R2 ;  /* 0x0000b40013037a23 */ /* 0x004fcc0000010802 */
[----:B------:R2:W5:Y:S02]  /*5170*/  MUFU.EX2 R68, R3 ;  /* 0x0000000300447308 */ /* 0x0005640000000800 */
[----:B--2---:R-:W-:-:S06]  /*5180*/  FFMA.FTZ R3, R11, c[0x0][0x2d0], -R2 ;  /* 0x0000b4000b037a23 */ /* 0x004fcc0000010802 */
[----:B------:R2:W-:Y:S02]  /*5190*/  MUFU.EX2 R70, R3 ;  /* 0x0000000300467308 */ /* 0x0005e40000000800 */
[----:B--2---:R-:W-:-:S06]  /*51a0*/  FFMA.FTZ R3, R16, c[0x0][0x2d0], -R2 ;  /* 0x0000b40010037a23 */ /* 0x004fcc0000010802 */
[----:B------:R2:W1:Y:S02]  /*51b0*/  MUFU.EX2 R73, R3 ;  /* 0x0000000300497308 */ /* 0x0004640000000800 */
[--C-:B--2---:R-:W-:Y:S02]  /*51c0*/  FFMA.FTZ R3, R17, c[0x0][0x2d0], -R0.reuse ;  /* 0x0000b40011037a23 */ /* 0x104fe40000010800 */
[----:B------:R-:W2:Y:S04]  /*51d0*/  LDSM.16.MT88.4 R16, [R171] ;  /* 0x00000000ab10783b */ /* 0x000ea80000004200 */
[----:B------:R1:W-:Y:S02]  /*51e0*/  MUFU.EX2 R95, R3 ;  /* 0x00000003005f7308 */ /* 0x0003e40000000800 */
[----:B-1----:R-:W-:-:S06]  /*51f0*/  FFMA.FTZ R3, R20, c[0x0][0x2d0], -R0 ;  /* 0x0000b40014037a23 */ /* 0x002fcc0000010800 */
[----:B------:R1:W1:Y:S02]  /*5200*/  MUFU.EX2 R160, R3 ;  /* 0x0000000300a07308 */ /* 0x0002640000000800 */
[----:B-1----:R-:W-:-:S06]  /*5210*/  FFMA.FTZ R3, R22, c[0x0][0x2d0], -R0 ;  /* 0x0000b40016037a23 */ /* 0x002fcc0000010800 */
[----:B------:R1:W-:Y:S02]  /*5220*/  MUFU.EX2 R172, R3 ;  /* 0x0000000300ac7308 */ /* 0x0003e40000000800 */
[----:B-1----:R-:W-:-:S06]  /*5230*/  FFMA.FTZ R3, R21, c[0x0][0x2d0], -R0 ;  /* 0x0000b40015037a23 */ /* 0x002fcc0000010800 */
[----:B------:R1:W-:Y:S02]  /*5240*/  MUFU.EX2 R161, R3 ;  /* 0x0000000300a17308 */ /* 0x0003e40000000800 */
[----:B-1----:R-:W-:-:S06]  /*5250*/  FFMA.FTZ R3, R23, c[0x0][0x2d0], -R2 ;  /* 0x0000b40017037a23 */ /* 0x002fcc0000010802 */
[----:B------:R1:W-:Y:S02]  /*5260*/  MUFU.EX2 R93, R3 ;  /* 0x00000003005d7308 */ /* 0x0003e40000000800 */
[--C-:B-1----:R-:W-:Y:S02]  /*5270*/  FFMA.FTZ R3, R28, c[0x0][0x2d0], -R2.reuse ;  /* 0x0000b4001c037a23 */ /* 0x102fe40000010802 */
[----:B------:R-:W1:Y:S04]  /*5280*/  LDSM.16.MT88.4 R28, [R171+0x800] ;  /* 0x00080000ab1c783b */ /* 0x000e680000004200 */
        /* <DEDUP_REMOVED lines=14> */
[C---:B------:R-:W-:Y:S08]  /*5370*/  HMMA.16816.F32.BF16 R20, R8.reuse, R16, RZ ;  /* 0x000000100814723c */ /* 0x040ff000000418ff */
[----:B------:R-:W-:Y:S01]  /*5380*/  HMMA.16816.F32.BF16 R12, R8, R56, RZ ;  /* 0x00000038080c723c */ /* 0x000fe200000418ff */
[----:B------:R-:W-:-:S02]  /*5390*/  F2FP.BF16.PACK_AB R4, R160, R95 ;  /* 0x0000005fa004723e */ /* 0x000fc400000010ff */
[----:B-1----:R-:W-:Y:S02]  /*53a0*/  F2FP.BF16.PACK_AB R5, R139, R93 ;  /* 0x0000005d8b05723e */ /* 0x002fe400000010ff */
        /* <DEDUP_REMOVED lines=113> */
[----:B------:R-:W-:-:S02]  /*5ac0*/  FFMA.FTZ R13, R83, c[0x0][0x2d0], -R0 ;  /* 0x0000b400530d7a23 */ /* 0x000fc40000010800 */
[----:B------:R-:W-:Y:S01]  /*5ad0*/  FFMA.FTZ R0, R80, c[0x0][0x2d0], -R0 ;  /* 0x0000b40050007a23 */ /* 0x000fe20000010800 */
[----:B------:R-:W-:Y:S03]  /*5ae0*/  LDSM.16.MT88.4 R124, [R171+0x1800] ;  /* 0x00180000ab7c783b */ /* 0x000fe60000004200 */
[C---:B-1----:R-:W-:Y:S08]  /*5af0*/  HMMA.16816.F32.BF16 R144, R4.reuse, R8, R116 ;  /* 0x000000080490723c */ /* 0x042ff00000041874 */
[----:B------:R-:W-:Y:S01]  /*5b00*/  HMMA.16816.F32.BF16 R80, R4, R10, R108 ;  /* 0x0000000a0450723c */ /* 0x000fe2000004186c */
[----:B------:R-:W1:Y:S01]  /*5b10*/  LDSM.16.MT88.4 R8, [R170+0x5000] ;  /* 0x00500000aa08783b */ /* 0x000e620000004200 */
[----:B------:R2:W-:Y:S01]  /*5b20*/  MUFU.EX2 R17, R0 ;  /* 0x0000000000117308 */ /* 0x0005e20000000800 */
[----:B------:R-:W-:-:S02]  /*5b30*/  FADD.FTZ R3, R95, R12 ;  /* 0x0000000c5f037221 */ /* 0x000fc40000010000 */
[----:B------:R-:W-:Y:S04]  /*5b40*/  LDSM.16.MT88.4 R108, [R170+0x1800] ;  /* 0x00180000aa6c783b */ /* 0x000fe80000004200 */
[----:B------:R-:W-:Y:S01]  /*5b50*/  LDSM.16.MT88.4 R116, [R231+0x1800] ;  /* 0x00180000e774783b */ /* 0x000fe20000004200 */
[C---:B-1----:R-:W-:Y:S08]  /*5b60*/  HMMA.16816.F32.BF16 R76, R4.reuse, R8, R96 ;  /* 0x00000008044c723c */ /* 0x042ff00000041860 */
[C---:B------:R-:W-:Y:S01]  /*5b70*/  HMMA.16816.F32.BF16 R88, R4.reuse, R10, R88 ;  /* 0x0000000a0458723c */ /* 0x040fe20000041858 */
[----:B------:R-:W1:Y:S07]  /*5b80*/  LDSM.16.MT88.4 R8, [R231+0x5000] ;  /* 0x00500000e708783b */ /* 0x000e6e0000004200 */
[C---:B-1----:R-:W-:Y:S08]  /*5b90*/  HMMA.16816.F32.BF16 R156, R4.reuse, R8, R52 ;  /* 0x00000008049c723c */ /* 0x042ff00000041834 */
[C---:B------:R-:W-:Y:S01]  /*5ba0*/  HMMA.16816.F32.BF16 R148, R4.reuse, R10, R48 ;  /* 0x0000000a0494723c */ /* 0x040fe20000041830 */
[----:B------:R-:W1:Y:S01]  /*5bb0*/  LDSM.16.MT88.4 R8, [R171+0x5000] ;  /* 0x00500000ab08783b */ /* 0x000e620000004200 */
[--C-:B--2---:R-:W-:Y:S01]  /*5bc0*/  FFMA.FTZ R0, R178, c[0x0][0x2d0], -R2.reuse ;  /* 0x0000b400b2007a23 */ /* 0x104fe20000010802 */
[----:B------:R-:W-:Y:S02]  /*5bd0*/  MUFU.EX2 R15, R15 ;  /* 0x0000000f000f7308 */ /* 0x000fe40000000800 */
[----:B------:R-:W-:Y:S03]  /*5be0*/  LDSM.16.MT88.4 R48, [R231+0x3800] ;  /* 0x00380000e730783b */ /* 0x000fe60000004200 */
[C---:B-1----:R-:W-:Y:S08]  /*5bf0*/  HMMA.16816.F32.BF16 R84, R4.reuse, R8, R44 ;  /* 0x000000080454723c */ /* 0x042ff0000004182c */
[C---:B------:R-:W-:Y:S01]  /*5c00*/  HMMA.16816.F32.BF16 R140, R4.reuse, R10, R36 ;  /* 0x0000000a048c723c */ /* 0x040fe20000041824 */
[----:B------:R-:W1:Y:S01]  /*5c10*/  LDSM.16.MT88.4 R8, [R234+0x5000] ;  /* 0x00500000ea08783b */ /* 0x000e620000004200 */
[----:B------:R-:W2:Y:S08]  /*5c20*/  MUFU.EX2 R14, R14 ;  /* 0x0000000e000e7308 */ /* 0x000eb00000000800 */
[----:B------:R-:W3:Y:S01]  /*5c30*/  MUFU.EX2 R13, R13 ;  /* 0x0000000d000d7308 */ /* 0x000ee20000000800 */
[----:B--2---:R-:W-:Y:S01]  /*5c40*/  F2FP.BF16.PACK_AB R96, R14, R15 ;  /* 0x0000000f0e60723e */ /* 0x004fe200000010ff */
[C---:B-1----:R-:W-:Y:S06]  /*5c50*/  HMMA.16816.F32.BF16 R20, R4.reuse, R10, R20 ;  /* 0x0000000a0414723c */ /* 0x042fec0000041814 */
[----:B------:R1:W-:Y:S02]  /*5c60*/  MUFU.EX2 R10, R0 ;  /* 0x00000000000a7308 */ /* 0x0003e40000000800 */
[----:B------:R-:W-:Y:S07]  /*5c70*/  HMMA.16816.F32.BF16 R24, R4, R8, R24 ;  /* 0x000000080418723c */ /* 0x000fee0000041818 */
[----:B------:R-:W-:-:S02]  /*5c80*/  FFMA.FTZ R4, R175, c[0x0][0x2d0], -R2 ;  /* 0x0000b400af047a23 */ /* 0x000fc40000010802 */
[--C-:B-1----:R-:W-:Y:S02]  /*5c90*/  FFMA.FTZ R0, R176, c[0x0][0x2d0], -R2.reuse ;  /* 0x0000b400b0007a23 */ /* 0x102fe40000010802 */
[----:B------:R-:W-:Y:S01]  /*5ca0*/  FFMA.FTZ R2, R174, c[0x0][0x2d0], -R2 ;  /* 0x0000b400ae027a23 */ /* 0x000fe20000010802 */
[----:B------:R1:W-:Y:S08]  /*5cb0*/  MUFU.EX2 R8, R4 ;  /* 0x0000000400087308 */ /* 0x0003f00000000800 */
[----:B------:R-:W2:Y:S08]  /*5cc0*/  MUFU.EX2 R11, R0 ;  /* 0x00000000000b7308 */ /* 0x000eb00000000800 */
[----:B------:R-:W4:Y:S01]  /*5cd0*/  MUFU.EX2 R9, R2 ;  /* 0x0000000200097308 */ /* 0x000f220000000800 */
[----:B---3--:R-:W-:Y:S01]  /*5ce0*/  F2FP.BF16.PACK_AB R98, R17, R13 ;  /* 0x0000000d1162723e */ /* 0x008fe200000010ff */
[----:B------:R-:W-:Y:S01]  /*5cf0*/  FADD.FTZ R3, R160, R3 ;  /* 0x00000003a0037221 */ /* 0x000fe20000010000 */
[----:B-1----:R-:W-:Y:S01]  /*5d00*/  LDSM.16.MT88.4 R4, [R234+0x5800] ;  /* 0x00580000ea04783b */ /* 0x002fe20000004200 */
[----:B--2---:R-:W-:-:S02]  /*5d10*/  F2FP.BF16.PACK_AB R97, R11, R10 ;  /* 0x0000000a0b61723e */ /* 0x004fc400000010ff */
[----:B----4-:R-:W-:-:S07]  /*5d20*/  F2FP.BF16.PACK_AB R99, R9, R8 ;  /* 0x000000080963723e */ /* 0x010fce00000010ff */
        /* <DEDUP_REMOVED lines=17> */
[----:B------:R-:W-:Y:S07]  /*5e40*/  LDSM.16.MT88.4 R88, [R171+0x5800] ;  /* 0x00580000ab58783b */ /* 0x000fee0000004200 */
[C---:B-1----:R-:W-:Y:S08]  /*5e50*/  HMMA.16816.F32.BF16 R60, R96.reuse, R64, R144 ;  /* 0x00000040603c723c */ /* 0x042ff00000041890 */
[----:B------:R-:W-:Y:S01]  /*5e60*/  HMMA.16816.F32.BF16 R64, R96, R66, R80 ;  /* 0x000000426040723c */ /* 0x000fe20000041850 */
        /* <DEDUP_REMOVED lines=25> */
[C---:B--2---:R-:W-:Y:S08]  /*6000*/  HMMA.16816.F32.BF16 R52, R96.reuse, R56, R180 ;  /* 0x000000386034723c */ /* 0x044ff000000418b4 */
        /* <DEDUP_REMOVED lines=48> */
.L_x_5909:
        /* <DEDUP_REMOVED lines=21> */
.L_x_5910:
        /* <DEDUP_REMOVED lines=21> */
.L_x_5808:
[----:B------:R-:W-:Y:S05]  /*65b0*/  BSYNC B0 ;  /* 0x0000000000007941 */ /* 0x000fea0003800000 */
.L_x_5807:
        /* <DEDUP_REMOVED lines=18> */
.L_x_5820:
        /* <DEDUP_REMOVED lines=43> */
.L_x_5911:
        /* <DEDUP_REMOVED lines=22> */
.L_x_5912:
        /* <DEDUP_REMOVED lines=21> */
.L_x_5813:
[----:B------:R-:W-:Y:S05]  /*6c40*/  BSYNC B0 ;  /* 0x0000000000007941 */ /* 0x000fea0003800000 */
.L_x_5812:
        /* <DEDUP_REMOVED lines=142> */
[----:B------:R-:W1:Y:S07]  /*7530*/  LDSM.16.M88.4 R148, [R156+0x4000] ;  /* 0x004000009c94783b */ /* 0x000e6e0000000200 */
[C---:B--2---:R-:W-:Y:S01]  /*7540*/  HMMA.16816.F32.BF16 R20, R140.reuse, R136, R20 ;  /* 0x000000888c14723c */ /* 0x044fe20000041814 */
[----:B------:R2:W-:Y:S07]  /*7550*/  SHFL.IDX PT, R100, R0, RZ, 0x1c1f ;  /* 0x001c1fff00647589 */ /* 0x0005ee00000e0000 */
[C---:B------:R-:W-:Y:S01]  /*7560*/  HMMA.16816.F32.BF16 R24, R140.reuse, R138, R24 ;  /* 0x0000008a8c18723c */ /* 0x040fe20000041818 */
[----:B------:R-:W3:Y:S07]  /*7570*/  LDSM.16.M88.4 R136, [R2+0x4800] ;  /* 0x004800000288783b */ /* 0x000eee0000000200 */
[C---:B----4-:R-:W-:Y:S08]  /*7580*/  HMMA.16816.F32.BF16 R28, R140.reuse, R152, R28 ;  /* 0x000000988c1c723c */ /* 0x050ff0000004181c */
[----:B------:R-:W-:Y:S01]  /*7590*/  HMMA.16816.F32.BF16 R32, R140, R154, R32 ;  /* 0x0000009a8c20723c */ /* 0x000fe20000041820 */
[----:B------:R-:W4:Y:S03]  /*75a0*/  LDSM.16.M88.4 R140, [R2+0x5000] ;  /* 0x00500000028c783b */ /* 0x000f260000000200 */
[----:B--2---:R-:W-:Y:S04]  /*75b0*/  IADD3 R0, -R228, 0x1, -R199 ;  /* 0x00000001e4007810 */ /* 0x004fe80007ffe9c7 */
[----:B------:R-:W-:Y:S01]  /*75c0*/  IADD3 R0, -R221, R0, R220 ;  /* 0x00000000dd007210 */ /* 0x000fe20007ffe1dc */
[C---:B-1----:R-:W-:Y:S08]  /*75d0*/  HMMA.16816.F32.BF16 R4, R144.reuse, R148, R4 ;  /* 0x000000949004723c */ /* 0x042ff00000041804 */
[C---:B------:R-:W-:Y:S01]  /*75e0*/  HMMA.16816.F32.BF16 R8, R144.reuse, R150, R8 ;  /* 0x000000969008723c */ /* 0x040fe20000041808 */
[----:B------:R1:W2:Y:S01]  /*75f0*/  LDSM.16.M88.4 R148, [R2+0x5800] ;  /* 0x005800000294783b */ /* 0x0002a20000000200 */
[----:B------:R-:W-:Y:S06]  /*7600*/  DEPBAR.LE SB0, 0x2 ;  /* 0x000080800000791a */ /* 0x000fec0000000000 */
[C---:B---3--:R-:W-:Y:S01]  /*7610*/  HMMA.16816.F32.BF16 R12, R144.reuse, R136, R12 ;  /* 0x00000088900c723c */ /* 0x048fe2000004180c */
[----:B------:R-:W-:Y:S07]  /*7620*/  BAR.SYNC.DEFER_BLOCKING 0x0 ;  /* 0x0000000000007b1d */ /* 0x000fee0000010000 */
[C---:B------:R-:W-:Y:S08]  /*7630*/  HMMA.16816.F32.BF16 R16, R144.reuse, R138, R16 ;  /* 0x0000008a9010723c */ /* 0x040ff00000041810 */
[C---:B----4-:R-:W-:Y:S04]  /*7640*/  HMMA.16816.F32.BF16 R20, R144.reuse, R140, R20 ;  /* 0x0000008c9014723c */ /* 0x050fe80000041814 */
[C---:B-1----:R-:W-:Y:S02]  /*7650*/  IADD3 R2, R0.reuse, R100, RZ ;  /* 0x0000006400027210 */ /* 0x042fe40007ffe0ff */
[----:B------:R-:W-:Y:S02]  /*7660*/  IADD3 R0, R0, R3, RZ ;  /* 0x0000000300007210 */ /* 0x000fe40007ffe0ff */
[C---:B------:R-:W-:Y:S03]  /*7670*/  HMMA.16816.F32.BF16 R24, R144.reuse, R142, R24 ;  /* 0x0000008e9018723c */ /* 0x040fe60000041818 */
[C---:B------:R-:W-:Y:S02]  /*7680*/  ISETP.GT.AND P6, PT, R2.reuse, RZ, PT ;  /* 0x000000ff0200720c */ /* 0x040fe40003fc4270 */
[----:B------:R-:W-:Y:S02]  /*7690*/  ISETP.GT.AND P5, PT, R2, 0x1, PT ;  /* 0x000000010200780c */ /* 0x000fe40003fa4270 */
[----:B------:R-:W-:Y:S01]  /*76a0*/  FSEL R136, R4, -INF , P6 ;  /* 0xff80000004887808 */ /* 0x000fe20003000000 */
[C---:B--2---:R-:W-:Y:S04]  /*76b0*/  HMMA.16816.F32.BF16 R28, R144.reuse, R148, R28 ;  /* 0x00000094901c723c */ /* 0x044fe8000004181c */
[----:B------:R-:W-:Y:S02]  /*76c0*/  FMNMX.FTZ R3, R136, R102, !PT ;  /* 0x0000006688037209 */ /* 0x000fe40007810000 */
[----:B------:R-:W-:Y:S02]  /*76d0*/  FSEL R100, R5, -INF , P5 ;  /* 0xff80000005647808 */ /* 0x000fe40002800000 */
[C---:B------:R-:W-:Y:S01]  /*76e0*/  ISETP.GT.AND P6, PT, R2.reuse, 0x8, PT ;  /* 0x000000080200780c */ /* 0x040fe20003fc4270 */
[----:B------:R-:W-:Y:S03]  /*76f0*/  HMMA.16816.F32.BF16 R32, R144, R150, R32 ;  /* 0x000000969020723c */ /* 0x000fe60000041820 */
[----:B------:R-:W-:Y:S02]  /*7700*/  ISETP.GT.AND P5, PT, R2, 0x9, PT ;  /* 0x000000090200780c */ /* 0x000fe40003fa4270 */
[----:B------:R-:W-:Y:S02]  /*7710*/  FSEL R5, R8, -INF , P6 ;  /* 0xff80000008057808 */ /* 0x000fe40003000000 */
[----:B------:R-:W-:Y:S02]  /*7720*/  FMNMX.FTZ R3, R100, R3, !PT ;  /* 0x0000000364037209 */ /* 0x000fe40007810000 */
[----:B------:R-:W-:Y:S02]  /*7730*/  ISETP.GT.AND P1, PT, R0, RZ, PT ;  /* 0x000000ff0000720c */ /* 0x000fe40003f24270 */
[----:B------:R-:W-:Y:S02]  /*7740*/  ISETP.GT.AND P6, PT, R2, 0x10, PT ;  /* 0x000000100200780c */ /* 0x000fe40003fc4270 */
[----:B------:R-:W-:Y:S02]  /*7750*/  FMNMX.FTZ R3, R5, R3, !PT ;  /* 0x0000000305037209 */ /* 0x000fe40007810000 */
[----:B------:R-:W-:Y:S02]  /*7760*/  FSEL R138, R6, -INF , P1 ;  /* 0xff800000068a7808 */ /* 0x000fe40000800000 */
[----:B------:R-:W-:Y:S02]  /*7770*/  FSEL R6, R9, -INF , P5 ;  /* 0xff80000009067808 */ /* 0x000fe40002800000 */
[----:B------:R-:W-:Y:S02]  /*7780*/  FSEL R143, R12, -INF , P6 ;  /* 0xff8000000c8f7808 */ /* 0x000fe40003000000 */
[----:B------:R-:W-:Y:S02]  /*7790*/  ISETP.GT.AND P5, PT, R2, 0x11, PT ;  /* 0x000000110200780c */ /* 0x000fe40003fa4270 */
[----:B------:R-:W-:Y:S02]  /*77a0*/  FMNMX.FTZ R3, R6, R3, !PT ;  /* 0x0000000306037209 */ /* 0x000fe40007810000 */
[C---:B------:R-:W-:Y:S02]  /*77b0*/  ISETP.GT.AND P1, PT, R0.reuse, 0x8, PT ;  /* 0x000000080000780c */ /* 0x040fe40003f24270 */
[----:B------:R-:W-:Y:S02]  /*77c0*/  ISETP.GT.AND P0, PT, R0, 0x1, PT ;  /* 0x000000010000780c */ /* 0x000fe40003f04270 */
[----:B------:R-:W-:Y:S02]  /*77d0*/  FSEL R152, R13, -INF , P5 ;  /* 0xff8000000d987808 */ /* 0x000fe40002800000 */
        /* <DEDUP_REMOVED lines=9> */
[----:B------:R-:W-:Y:S02]  /*7870*/  ISETP.GT.AND P5, PT, R2, 0x19, PT ;  /* 0x000000190200780c */ /* 0x000fe40003fa4270 */
[----:B------:R-:W-:Y:S02]  /*7880*/  ISETP.GT.AND P1, PT, R0, 0x18, PT ;  /* 0x000000180000780c */ /* 0x000fe40003f24270 */
[----:B------:R-:W-:Y:S02]  /*7890*/  FSEL R148, R16, -INF , P6 ;  /* 0xff80000010947808 */ /* 0x000fe40003000000 */
[----:B------:R-:W-:Y:S02]  /*78a0*/  FMNMX.FTZ R3, R152, R3, !PT ;  /* 0x0000000398037209 */ /* 0x000fe40007810000 */
[----:B------:R-:W-:Y:S02]  /*78b0*/  FSEL R154, R15, -INF , P0 ;  /* 0xff8000000f9a7808 */ /* 0x000fe40000000000 */
[----:B------:R-:W-:Y:S02]  /*78c0*/  FSEL R149, R17, -INF , P5 ;  /* 0xff80000011957808 */ /* 0x000fe40002800000 */
[----:B------:R-:W-:Y:S02]  /*78d0*/  FSEL R155, R18, -INF , P1 ;  /* 0xff800000129b7808 */ /* 0x000fe40000800000 */
[----:B------:R-:W-:Y:S02]  /*78e0*/  ISETP.GT.AND P1, PT, R2, 0x20, PT ;  /* 0x000000200200780c */ /* 0x000fe40003f24270 */
[----:B------:R-:W-:Y:S02]  /*78f0*/  ISETP.GT.AND P0, PT, R0, 0x19, PT ;  /* 0x000000190000780c */ /* 0x000fe40003f04270 */
[----:B------:R-:W-:Y:S02]  /*7900*/  FMNMX.FTZ R3, R148, R3, !PT ;  /* 0x0000000394037209 */ /* 0x000fe40007810000 */
[----:B------:R-:W-:Y:S02]  /*7910*/  FSEL R146, R20, -INF , P1 ;  /* 0xff80000014927808 */ /* 0x000fe40000800000 */
[----:B------:R-:W-:Y:S02]  /*7920*/  FSEL R156, R19, -INF , P0 ;  /* 0xff800000139c7808 */ /* 0x000fe40000000000 */
[----:B------:R-:W-:Y:S02]  /*7930*/  ISETP.GT.AND P0, PT, R2, 0x21, PT ;  /* 0x000000210200780c */ /* 0x000fe40003f04270 */
[----:B------:R-:W-:Y:S02]  /*7940*/  FMNMX.FTZ R3, R149, R3, !PT ;  /* 0x0000000395037209 */ /* 0x000fe40007810000 */
[----:B------:R-:W-:Y:S02]  /*7950*/  FSEL R151, R21, -INF , P0 ;  /* 0xff80000015977808 */ /* 0x000fe40000000000 */
[----:B------:R-:W-:Y:S02]  /*7960*/  FMNMX.FTZ R3, R146, R3, !PT ;  /* 0x0000000392037209 */ /* 0x000fe40007810000 */
[C---:B------:R-:W-:Y:S02]  /*7970*/  ISETP.GT.AND P5, PT, R2.reuse, 0x28, PT ;  /* 0x000000280200780c */ /* 0x040fe40003fa4270 */
[----:B------:R-:W-:Y:S02]  /*7980*/  ISETP.GT.AND P1, PT, R2, 0x29, PT ;  /* 0x000000290200780c */ /* 0x000fe40003f24270 */
[----:B------:R-:W-:Y:S02]  /*7990*/  FSEL R158, R24, -INF , P5 ;  /* 0xff800000189e7808 */ /* 0x000fe40002800000 */
[----:B------:R-:W-:Y:S02]  /*79a0*/  FMNMX.FTZ R3, R151, R3, !PT ;  /* 0x0000000397037209 */ /* 0x000fe40007810000 */
[----:B------:R-:W-:Y:S02]  /*79b0*/  ISETP.GT.AND P6, PT, R0, 0x20, PT ;  /* 0x000000200000780c */ /* 0x000fe40003fc4270 */
[----:B------:R-:W-:Y:S02]  /*79c0*/  ISETP.GT.AND P0, PT, R2, 0x30, PT ;  /* 0x000000300200780c */ /* 0x000fe40003f04270 */
[----:B------:R-:W-:Y:S02]  /*79d0*/  FSEL R150, R25, -INF , P1 ;  /* 0xff80000019967808 */ /* 0x000fe40000800000 */
[----:B------:R-:W-:Y:S02]  /*79e0*/  FMNMX.FTZ R3, R158, R3, !PT ;  /* 0x000000039e037209 */ /* 0x000fe40007810000 */
[----:B------:R-:W-:Y:S02]  /*79f0*/  FMNMX.FTZ R4, R138, R103, !PT ;  /* 0x000000678a047209 */ /* 0x000fe40007810000 */
[----:B------:R-:W-:Y:S02]  /*7a00*/  FSEL R147, R22, -INF , P6 ;  /* 0xff80000016937808 */ /* 0x000fe40003000000 */
[----:B------:R-:W-:Y:S02]  /*7a10*/  FSEL R186, R28, -INF , P0 ;  /* 0xff8000001cba7808 */ /* 0x000fe40000000000 */
[----:B------:R-:W-:Y:S02]  /*7a20*/  ISETP.GT.AND P6, PT, R2, 0x31, PT ;  /* 0x000000310200780c */ /* 0x000fe40003fc4270 */
        /* <DEDUP_REMOVED lines=11> */
[----:B------:R-:W-:Y:S02]  /*7ae0*/  FMNMX.FTZ R3, R182, R3, !PT ;  /* 0x00000003b6037209 */ /* 0x000fe40007810000 */
[----:B------:R-:W-:Y:S02]  /*7af0*/  FMNMX.FTZ R4, R153, R4, !PT ;  /* 0x0000000499047209 */ /* 0x000fe40007810000 */
[----:B------:R-:W-:Y:S02]  /*7b00*/  FMNMX.FTZ R3, R181, R3, !PT ;  /* 0x00000003b5037209 */ /* 0x000fe40007810000 */
[----:B------:R-:W-:Y:S02]  /*7b10*/  FMNMX.FTZ R2, R154, R4, !PT ;  /* 0x000000049a027209 */ /* 0x000fe40007810000 */
[C---:B------:R-:W-:Y:S01]  /*7b20*/  ISETP.GT.AND P0, PT, R0.reuse, 0x21, PT ;  /* 0x000000210000780c */ /* 0x040fe20003f04270 */
[----:B------:R-:W1:Y:S01]  /*7b30*/  SHFL.BFLY PT, R4, R3, 0x2, 0x1f ;  /* 0x0c401f0003047f89 */ /* 0x000e6200000e0000 */
[C---:B------:R-:W-:Y:S02]  /*7b40*/  ISETP.GT.AND P1, PT, R0.reuse, 0x29, PT ;  /* 0x000000290000780c */ /* 0x040fe40003f24270 */
[----:B------:R-:W-:Y:S02]  /*7b50*/  FSEL R144, R23, -INF , P0 ;  /* 0xff80000017907808 */ /* 0x000fe40000000000 */
[----:B------:R-:W-:Y:S02]  /*7b60*/  ISETP.GT.AND P0, PT, R0, 0x28, PT ;  /* 0x000000280000780c */ /* 0x000fe40003f04270 */
[----:B------:R-:W-:Y:S02]  /*7b70*/  FSEL R157, R27, -INF , P1 ;  /* 0xff8000001b9d7808 */ /* 0x000fe40000800000 */
[----:B------:R-:W-:Y:S02]  /*7b80*/  FSEL R145, R26, -INF , P0 ;  /* 0xff8000001a917808 */ /* 0x000fe40000000000 */
[C---:B------:R-:W-:Y:S02]  /*7b90*/  ISETP.GT.AND P1, PT, R0.reuse, 0x30, PT ;  /* 0x000000300000780c */ /* 0x040fe40003f24270 */
[----:B------:R-:W-:Y:S02]  /*7ba0*/  ISETP.GT.AND P0, PT, R0, 0x31, PT ;  /* 0x000000310000780c */ /* 0x000fe40003f04270 */
[----:B------:R-:W-:Y:S02]  /*7bb0*/  FSEL R184, R30, -INF , P1 ;  /* 0xff8000001eb87808 */ /* 0x000fe40000800000 */
[----:B------:R-:W-:Y:S02]  /*7bc0*/  FSEL R183, R31, -INF , P0 ;  /* 0xff8000001fb77808 */ /* 0x000fe40000000000 */
[C---:B------:R-:W-:Y:S02]  /*7bd0*/  ISETP.GT.AND P1, PT, R0.reuse, 0x38, PT ;  /* 0x000000380000780c */ /* 0x040fe40003f24270 */
[----:B------:R-:W-:Y:S02]  /*7be0*/  ISETP.GT.AND P0, PT, R0, 0x39, PT ;  /* 0x000000390000780c */ /* 0x000fe40003f04270 */
[----:B------:R-:W-:Y:S02]  /*7bf0*/  FMNMX.FTZ R2, R155, R2, !PT ;  /* 0x000000029b027209 */ /* 0x000fe40007810000 */
[----:B-1----:R-:W-:Y:S02]  /*7c00*/  FMNMX.FTZ R0, R3, R4, !PT ;  /* 0x0000000403007209 */ /* 0x002fe40007810000 */
[----:B------:R-:W-:Y:S02]  /*7c10*/  FMNMX.FTZ R2, R156, R2, !PT ;  /* 0x000000029c027209 */ /* 0x000fe40007810000 */
[----:B------:R-:W-:Y:S01]  /*7c20*/  FSEL R187, R34, -INF , P1 ;  /* 0xff80000022bb7808 */ /* 0x000fe20000800000 */
[----:B------:R-:W1:Y:S01]  /*7c30*/  SHFL.BFLY PT, R4, R0, 0x1, 0x1f ;  /* 0x0c201f0000047f89 */ /* 0x000e6200000e0000 */
[----:B------:R-:W-:Y:S02]  /*7c40*/  FMNMX.FTZ R2, R147, R2, !PT ;  /* 0x0000000293027209 */ /* 0x000fe40007810000 */
[----:B------:R-:W-:Y:S02]  /*7c50*/  FSEL R191, R35, -INF , P0 ;  /* 0xff80000023bf7808 */ /* 0x000fe40000000000 */
        /* <DEDUP_REMOVED lines=10> */
[----:B------:R-:W-:Y:S01]  /*7d00*/  FSEL R141, R0, RZ, P1 ;  /* 0x000000ff008d7208 */ /* 0x000fe20000800000 */
[----:B------:R-:W1:Y:S04]  /*7d10*/  SHFL.BFLY PT, R3, R2, 0x2, 0x1f ;  /* 0x0c401f0002037f89 */ /* 0x000e6800000e0000 */
[--C-:B------:R-:W-:Y:S04]  /*7d20*/  FFMA.FTZ R0, R136, c[0x0][0x2d0], -R141.reuse ;  /* 0x0000b40088007a23 */ /* 0x100fe8000001088d */
[----:B------:R2:W-:Y:S01]  /*7d30*/  MUFU.EX2 R190, R0 ;  /* 0x0000000000be7308 */ /* 0x0005e20000000800 */
[----:B-1----:R-:W-:Y:S05]  /*7d40*/  FMNMX.FTZ R2, R2, R3, !PT ;  /* 0x0000000302027209 */ /* 0x002fea0007810000 */
[----:B------:R-:W1:Y:S01]  /*7d50*/  SHFL.BFLY PT, R3, R2, 0x1, 0x1f ;  /* 0x0c201f0002037f89 */ /* 0x000e6200000e0000 */
[--C-:B--2---:R-:W-:Y:S04]  /*7d60*/  FFMA.FTZ R0, R100, c[0x0][0x2d0], -R141.reuse ;  /* 0x0000b40064007a23 */ /* 0x104fe8000001088d */
[----:B------:R2:W3:Y:S01]  /*7d70*/  MUFU.EX2 R189, R0 ;  /* 0x0000000000bd7308 */ /* 0x0004e20000000800 */
[----:B-1----:R-:W-:Y:S01]  /*7d80*/  FMNMX.FTZ R100, R2, R3, !PT ;  /* 0x0000000302647209 */ /* 0x002fe20007810000 */
[--C-:B------:R-:W-:Y:S03]  /*7d90*/  FFMA.FTZ R2, R6, c[0x0][0x2d0], -R141.reuse ;  /* 0x0000b40006027a23 */ /* 0x100fe6000001088d */
[----:B------:R-:W-:Y:S05]  /*7da0*/  FSETP.NEU.FTZ.AND P0, PT, R100, -INF , PT ;  /* 0xff8000006400780b */ /* 0x000fea0003f1d000 */
[----:B------:R1:W-:Y:S01]  /*7db0*/  MUFU.EX2 R196, R2 ;  /* 0x0000000200c47308 */ /* 0x0003e20000000800 */
[----:B--2---:R-:W-:Y:S01]  /*7dc0*/  FFMA.FTZ R0, R5, c[0x0][0x2d0], -R141 ;  /* 0x0000b40005007a23 */ /* 0x004fe2000001088d */
[----:B---3--:R-:W-:Y:S08]  /*7dd0*/  F2FP.BF16.PACK_AB R136, R189, R190 ;  /* 0x000000bebd88723e */ /* 0x008ff000000010ff */
[----:B------:R2:W3:Y:S01]  /*7de0*/  MUFU.EX2 R197, R0 ;  /* 0x0000000000c57308 */ /* 0x0004e20000000800 */
[----:B-1----:R-:W-:Y:S02]  /*7df0*/  FSEL R2, R101, RZ, P1 ;  /* 0x000000ff65027208 */ /* 0x002fe40000800000 */
[----:B------:R-:W-:Y:S03]  /*7e00*/  ISETP.GE.AND P1, PT, R198, 0x1, PT ;  /* 0x00000001c600780c */ /* 0x000fe60003f26270 */
[----:B------:R-:W-:Y:S01]  /*7e10*/  FADD.FTZ R2, -R2, R102 ;  /* 0x0000006602027221 */ /* 0x000fe20000010100 */
[----:B------:R-:W-:Y:S03]  /*7e20*/  IADD3 R102, R170, R160, RZ ;  /* 0x000000a0aa667210 */ /* 0x000fe60007ffe0ff */
[----:B------:R-:W-:Y:S01]  /*7e30*/  FMUL.FTZ R2, R2, c[0x0][0x2d0] ;  /* 0x0000b40002027a20 */ /* 0x000fe20000410000 */
[----:B------:R-:W-:Y:S01]  /*7e40*/  IADD3 R140, R168, R102, RZ ;  /* 0x00000066a88c7210 */ /* 0x000fe20007ffe0ff */
[----:B--2---:R-:W-:Y:S01]  /*7e50*/  FMUL.FTZ R0, R100, c[0x0][0x2d0] ;  /* 0x0000b40064007a20 */ /* 0x004fe20000410000 */
[----:B------:R-:W1:Y:S03]  /*7e60*/  LDSM.16.MT88.4 R12, [R102] ;  /* 0x00000000660c783b */ /* 0x000e660000004200 */
[----:B------:R-:W2:Y:S01]  /*7e70*/  MUFU.EX2 R2, R2 ;  /* 0x0000000200027308 */ /* 0x000ea20000000800 */
[----:B------:R-:W-:Y:S04]  /*7e80*/  FSEL R142, R0, RZ, P0 ;  /* 0x000000ff008e7208 */ /* 0x000fe80000000000 */
[----:B------:R-:W4:Y:S01]  /*7e90*/  LDSM.16.MT88.4 R20, [R140] ;  /* 0x000000008c14783b */ /* 0x000f220000004200 */
[--C-:B------:R-:W-:Y:S02]  /*7ea0*/  FFMA.FTZ R0, R137, c[0x0][0x2d0], -R142.reuse ;  /* 0x0000b40089007a23 */ /* 0x100fe4000001088e */
[--C-:B------:R-:W-:Y:S01]  /*7eb0*/  FFMA.FTZ R3, R138, c[0x0][0x2d0], -R142.reuse ;  /* 0x0000b4008a037a23 */ /* 0x100fe2000001088e */
[----:B---3--:R-:W-:Y:S01]  /*7ec0*/  F2FP.BF16.PACK_AB R138, R196, R197 ;  /* 0x000000c5c48a723e */ /* 0x008fe200000010ff */
[----:B------:R3:W-:Y:S10]  /*7ed0*/  MUFU.EX2 R195, R0 ;  /* 0x0000000000c37308 */ /* 0x0007f40000000800 */
[----:B------:R-:W5:Y:S01]  /*7ee0*/  MUFU.EX2 R188, R3 ;  /* 0x0000000300bc7308 */ /* 0x000f620000000800 */
[C---:B--2---:R-:W-:Y:S02]  /*7ef0*/  FMUL.FTZ R4, R2.reuse, R104 ;  /* 0x0000006802047220 */ /* 0x044fe40000410000 */
[C---:B------:R-:W-:Y:S02]  /*7f00*/  FMUL.FTZ R5, R2.reuse, R105 ;  /* 0x0000006902057220 */ /* 0x040fe40000410000 */
[C---:B------:R-:W-:Y:S02]  /*7f10*/  FMUL.FTZ R8, R2.reuse, R108 ;  /* 0x0000006c02087220 */ /* 0x040fe40000410000 */
[C---:B------:R-:W-:Y:S02]  /*7f20*/  FMUL.FTZ R9, R2.reuse, R109 ;  /* 0x0000006d02097220 */ /* 0x040fe40000410000 */
[C---:B------:R-:W-:Y:S02]  /*7f30*/  FMUL.FTZ R17, R2.reuse, R117 ;  /* 0x0000007502117220 */ /* 0x040fe40000410000 */
[--C-:B---3--:R-:W-:Y:S02]  /*7f40*/  FFMA.FTZ R0, R7, c[0x0][0x2d0], -R142.reuse ;  /* 0x0000b40007007a23 */ /* 0x108fe4000001088e */
[C---:B------:R-:W-:Y:S02]  /*7f50*/  FMUL.FTZ R16, R2.reuse, R116 ;  /* 0x0000007402107220 */ /* 0x040fe40000410000 */
[----:B------:R2:W-:Y:S01]  /*7f60*/  MUFU.EX2 R194, R0 ;  /* 0x0000000000c27308 */ /* 0x0005e20000000800 */
[C---:B------:R-:W-:Y:S02]  /*7f70*/  FMUL.FTZ R24, R2.reuse, R124 ;  /* 0x0000007c02187220 */ /* 0x040fe40000410000 */
[C---:B------:R-:W-:Y:S02]  /*7f80*/  FMUL.FTZ R25, R2.reuse, R125 ;  /* 0x0000007d02197220 */ /* 0x040fe40000410000 */
[C---:B------:R-:W-:Y:S01]  /*7f90*/  FMUL.FTZ R32, R2.reuse, R132 ;  /* 0x0000008402207220 */ /* 0x040fe20000410000 */
[----:B-----5:R-:W-:Y:S01]  /*7fa0*/  F2FP.BF16.PACK_AB R137, R195, R188 ;  /* 0x000000bcc389723e */ /* 0x020fe200000010ff */
[----:B------:R-:W-:Y:S02]  /*7fb0*/  FFMA.FTZ R3, R11, c[0x0][0x2d0], -R142 ;  /* 0x0000b4000b037a23 */ /* 0x000fe4000001088e */
[C---:B------:R-:W-:Y:S02]  /*7fc0*/  FMUL.FTZ R33, R2.reuse, R133 ;  /* 0x0000008502217220 */ /* 0x040fe40000410000 */
[----:B------:R-:W3:Y:S01]  /*7fd0*/  MUFU.EX2 R193, R3 ;  /* 0x0000000300c17308 */ /* 0x000ee20000000800 */
[C---:B------:R-:W-:Y:S02]  /*7fe0*/  FMUL.FTZ R36, R2.reuse, R36 ;  /* 0x0000002402247220 */ /* 0x040fe40000410000 */
[C---:B------:R-:W-:Y:S02]  /*7ff0*/  FMUL.FTZ R37, R2.reuse, R37 ;  /* 0x0000002502257220 */ /* 0x040fe40000410000 */
[C---:B------:R-:W-:Y:S02]  /*8000*/  FMUL.FTZ R40, R2.reuse, R40 ;  /* 0x0000002802287220 */ /* 0x040fe40000410000 */
[C---:B------:R-:W-:Y:S02]  /*8010*/  FMUL.FTZ R41, R2.reuse, R41 ;  /* 0x0000002902297220 */ /* 0x040fe40000410000 */
[C---:B------:R-:W-:Y:S02]  /*8020*/  FMUL.FTZ R44, R2.reuse, R44 ;  /* 0x0000002c022c7220 */ /* 0x040fe40000410000 */
[----:B------:R-:W-:Y:S01]  /*8030*/  FMUL.FTZ R45, R2, R45 ;  /* 0x0000002d022d7220 */ /* 0x000fe20000410000 */
[----:B--2---:R-:W-:Y:S01]  /*8040*/  FSEL R0, R100, RZ, P0 ;  /* 0x000000ff64007208 */ /* 0x004fe20000000000 */
[C---:B------:R-:W-:Y:S02]  /*8050*/  FMUL.FTZ R48, R2.reuse, R48 ;  /* 0x0000003002307220 */ /* 0x040fe40000410000 */
[----:B------:R-:W-:Y:S02]  /*8060*/  FMUL.FTZ R49, R2, R49 ;  /* 0x0000003102317220 */ /* 0x000fe40000410000 */
[----:B------:R-:W-:Y:S02]  /*8070*/  FADD.FTZ R0, -R0, R103 ;  /* 0x0000006700007221 */ /* 0x000fe40000010100 */
[----:B------:R-:W-:Y:S02]  /*8080*/  FMUL.FTZ R52, R2, R52 ;  /* 0x0000003402347220 */ /* 0x000fe40000410000 */
[----:B------:R-:W-:Y:S01]  /*8090*/  FMUL.FTZ R0, R0, c[0x0][0x2d0] ;  /* 0x0000b40000007a20 */ /* 0x000fe20000410000 */
[----:B---3--:R-:W-:Y:S01]  /*80a0*/  F2FP.BF16.PACK_AB R139, R193, R194 ;  /* 0x000000c2c18b723e */ /* 0x008fe200000010ff */
[C---:B------:R-:W-:Y:S01]  /*80b0*/  FMUL.FTZ R53, R2.reuse, R53 ;  /* 0x0000003502357220 */ /* 0x040fe20000410000 */
[----:B------:R-:W-:Y:S01]  /*80c0*/  IADD3 R3, R171, R160, RZ ;  /* 0x000000a0ab037210 */ /* 0x000fe20007ffe0ff */
[C---:B------:R-:W-:Y:S02]  /*80d0*/  FMUL.FTZ R56, R2.reuse, R56 ;  /* 0x0000003802387220 */ /* 0x040fe40000410000 */
[----:B------:R-:W2:Y:S01]  /*80e0*/  MUFU.EX2 R0, R0 ;  /* 0x0000000000007308 */ /* 0x000ea20000000800 */
[----:B------:R-:W-:Y:S01]  /*80f0*/  FMUL.FTZ R57, R2, R57 ;  /* 0x0000003902397220 */ /* 0x000fe20000410000 */
[----:B------:R-:W-:Y:S01]  /*8100*/  IADD3 R103, R168, R3, RZ ;  /* 0x00000003a8677210 */ /* 0x000fe20007ffe0ff */
[----:B------:R-:W3:Y:S01]  /*8110*/  LDSM.16.MT88.4 R28, [R3] ;  /* 0x00000000031c783b */ /* 0x000ee20000004200 */
        /* <DEDUP_REMOVED lines=12> */
[----:B------:R-:W2:Y:S01]  /*81e0*/  LDSM.16.MT88.4 R104, [R103] ;  /* 0x000000006768783b */ /* 0x000ea20000004200 */
[C---:B------:R-:W-:Y:S02]  /*81f0*/  FMUL.FTZ R10, R0.reuse, R110 ;  /* 0x0000006e000a7220 */ /* 0x040fe40000410000 */
[C---:B------:R-:W-:Y:S02]  /*8200*/  FMUL.FTZ R11, R0.reuse, R111 ;  /* 0x0000006f000b7220 */ /* 0x040fe40000410000 */
[C---:B-1----:R-:W-:Y:S03]  /*8210*/  HMMA.16816.F32.BF16 R4, R136.reuse, R12, R4 ;  /* 0x0000000c8804723c */ /* 0x042fe60000041804 */
[----:B------:R-:W1:Y:S02]  /*8220*/  LDSM.16.MT88.4 R108, [R102+0x2000] ;  /* 0x00200000666c783b */ /* 0x000e640000004200 */
        /* <DEDUP_REMOVED lines=65> */
[C---:B-1----:R-:W-:Y:S04]  /*8640*/  HMMA.16816.F32.BF16 R52, R136.reuse, R108, R52 ;  /* 0x0000006c8834723c */ /* 0x042fe80000041834 */
[----:B------:R-:W-:Y:S02]  /*8650*/  FMUL.FTZ R87, R0, R87 ;  /* 0x0000005700577220 */ /* 0x000fe40000410000 */
[C---:B------:R-:W-:Y:S02]  /*8660*/  FMUL.FTZ R88, R2.reuse, R88 ;  /* 0x0000005802587220 */ /* 0x040fe40000410000 */
[C---:B------:R-:W-:Y:S01]  /*8670*/  HMMA.16816.F32.BF16 R56, R136.reuse, R110, R56 ;  /* 0x0000006e8838723c */ /* 0x040fe20000041838 */
[----:B------:R-:W1:Y:S03]  /*8680*/  LDSM.16.MT88.4 R108, [R102+0x4000] ;  /* 0x00400000666c783b */ /* 0x000e660000004200 */
[----:B------:R-:W-:Y:S02]  /*8690*/  FMUL.FTZ R89, R2, R89 ;  /* 0x0000005902597220 */ /* 0x000fe40000410000 */
[C---:B------:R-:W-:Y:S02]  /*86a0*/  FMUL.FTZ R90, R0.reuse, R90 ;  /* 0x0000005a005a7220 */ /* 0x040fe40000410000 */
[----:B------:R-:W-:Y:S04]  /*86b0*/  FMUL.FTZ R91, R0, R91 ;  /* 0x0000005b005b7220 */ /* 0x000fe80000410000 */
[--C-:B------:R-:W-:Y:S02]  /*86c0*/  FFMA.FTZ R112, R143, c[0x0][0x2d0], -R141.reuse ;  /* 0x0000b4008f707a23 */ /* 0x100fe4000001088d */
[C---:B------:R-:W-:Y:S02]  /*86d0*/  FMUL.FTZ R92, R2.reuse, R92 ;  /* 0x0000005c025c7220 */ /* 0x040fe40000410000 */
[----:B------:R3:W4:Y:S01]  /*86e0*/  MUFU.EX2 R180, R112 ;  /* 0x0000007000b47308 */ /* 0x0007220000000800 */
[----:B------:R-:W-:Y:S02]  /*86f0*/  FMUL.FTZ R93, R2, R93 ;  /* 0x0000005d025d7220 */ /* 0x000fe40000410000 */
[C---:B------:R-:W-:Y:S02]  /*8700*/  FMUL.FTZ R94, R0.reuse, R94 ;  /* 0x0000005e005e7220 */ /* 0x040fe40000410000 */
[----:B------:R-:W-:Y:S02]  /*8710*/  FMUL.FTZ R95, R0, R95 ;  /* 0x0000005f005f7220 */ /* 0x000fe40000410000 */
[C---:B------:R-:W-:Y:S01]  /*8720*/  FMUL.FTZ R96, R2.reuse, R96 ;  /* 0x0000006002607220 */ /* 0x040fe20000410000 */
[C---:B--2---:R-:W-:Y:S03]  /*8730*/  HMMA.16816.F32.BF16 R60, R136.reuse, R104, R60 ;  /* 0x00000068883c723c */ /* 0x044fe6000004183c */
[----:B------:R-:W-:Y:S02]  /*8740*/  FMUL.FTZ R97, R2, R97 ;  /* 0x0000006102617220 */ /* 0x000fe40000410000 */
[C---:B------:R-:W-:Y:S02]  /*8750*/  FMUL.FTZ R98, R0.reuse, R98 ;  /* 0x0000006200627220 */ /* 0x040fe40000410000 */
[----:B------:R-:W-:Y:S01]  /*8760*/  FMUL.FTZ R99, R0, R99 ;  /* 0x0000006300637220 */ /* 0x000fe20000410000 */
[C---:B------:R-:W-:Y:S01]  /*8770*/  HMMA.16816.F32.BF16 R64, R136.reuse, R106, R64 ;  /* 0x0000006a8840723c */ /* 0x040fe20000041840 */
[----:B------:R-:W2:Y:S03]  /*8780*/  LDSM.16.MT88.4 R104, [R140+0x4000] ;  /* 0x004000008c68783b */ /* 0x000ea60000004200 */
[--C-:B------:R-:W-:Y:S02]  /*8790*/  FFMA.FTZ R116, R151, c[0x0][0x2d0], -R141.reuse ;  /* 0x0000b40097747a23 */ /* 0x100fe4000001088d */
[----:B------:R-:W-:Y:S02]  /*87a0*/  FFMA.FTZ R2, R2, R203, R190 ;  /* 0x000000cb02027223 */ /* 0x000fe400000100be */
[C---:B-1----:R-:W-:Y:S04]  /*87b0*/  HMMA.16816.F32.BF16 R68, R136.reuse, R108, R68 ;  /* 0x0000006c8844723c */ /* 0x042fe80000041844 */
[----:B---3--:R-:W-:Y:S02]  /*87c0*/  FFMA.FTZ R112, R153, c[0x0][0x2d0], -R142 ;  /* 0x0000b40099707a23 */ /* 0x008fe4000001088e */
[----:B------:R1:W-:Y:S01]  /*87d0*/  MUFU.EX2 R153, R116 ;  /* 0x0000007400997308 */ /* 0x0003e20000000800 */
[----:B------:R-:W-:Y:S01]  /*87e0*/  FFMA.FTZ R0, R0, R202, R188 ;  /* 0x000000ca00007223 */ /* 0x000fe200000100bc */
[C---:B------:R-:W-:Y:S01]  /*87f0*/  HMMA.16816.F32.BF16 R72, R136.reuse, R110, R72 ;  /* 0x0000006e8848723c */ /* 0x040fe20000041848 */
[----:B------:R-:W3:Y:S03]  /*8800*/  LDSM.16.MT88.4 R108, [R3+0x4000] ;  /* 0x00400000036c783b */ /* 0x000ee60000004200 */
[----:B------:R-:W-:Y:S02]  /*8810*/  FADD.FTZ R2, R189, R2 ;  /* 0x00000002bd027221 */ /* 0x000fe40000010000 */
[----:B------:R-:W-:Y:S02]  /*8820*/  FADD.FTZ R0, R195, R0 ;  /* 0x00000000c3007221 */ /* 0x000fe40000010000 */
[----:B------:R5:W5:Y:S01]  /*8830*/  MUFU.EX2 R178, R112 ;  /* 0x0000007000b27308 */ /* 0x000b620000000800 */
[----:B------:R-:W-:Y:S03]  /*8840*/  FADD.FTZ R2, R197, R2 ;  /* 0x00000002c5027221 */ /* 0x000fe60000010000 */
[----:B------:R-:W-:Y:S02]  /*8850*/  FADD.FTZ R0, R194, R0 ;  /* 0x00000000c2007221 */ /* 0x000fe40000010000 */
[----:B------:R-:W-:Y:S02]  /*8860*/  FADD.FTZ R2, R196, R2 ;  /* 0x00000002c4027221 */ /* 0x000fe40000010000 */
[----:B------:R-:W-:Y:S02]  /*8870*/  FADD.FTZ R0, R193, R0 ;  /* 0x00000000c1007221 */ /* 0x000fe40000010000 */
[----:B----4-:R-:W-:Y:S02]  /*8880*/  FADD.FTZ R2, R180, R2 ;  /* 0x00000002b4027221 */ /* 0x010fe40000010000 */
[--C-:B-1----:R-:W-:Y:S02]  /*8890*/  FFMA.FTZ R116, R147, c[0x0][0x2d0], -R142.reuse ;  /* 0x0000b40093747a23 */ /* 0x102fe4000001088e */
[----:B------:R-:W-:Y:S01]  /*88a0*/  MUFU.EX2 R147, R120 ;  /* 0x0000007800937308 */ /* 0x000fe20000000800 */
[C---:B--2---:R-:W-:Y:S07]  /*88b0*/  HMMA.16816.F32.BF16 R76, R136.reuse, R104, R76 ;  /* 0x00000068884c723c */ /* 0x044fee000004184c */
[--C-:B------:R-:W-:Y:S01]  /*88c0*/  FFMA.FTZ R104, R152, c[0x0][0x2d0], -R141.reuse ;  /* 0x0000b40098687a23 */ /* 0x100fe2000001088d */
[C---:B------:R-:W-:Y:S01]  /*88d0*/  HMMA.16816.F32.BF16 R80, R136.reuse, R106, R80 ;  /* 0x0000006a8850723c */ /* 0x040fe20000041850 */
[----:B------:R1:W-:Y:S03]  /*88e0*/  MUFU.EX2 R151, R116 ;  /* 0x0000007400977308 */ /* 0x0003e60000000800 */
[----:B-----5:R-:W-:Y:S02]  /*88f0*/  FFMA.FTZ R112, R154, c[0x0][0x2d0], -R142 ;  /* 0x0000b4009a707a23 */ /* 0x020fe4000001088e */
[----:B------:R-:W-:Y:S02]  /*8900*/  FADD.FTZ R0, R178, R0 ;  /* 0x00000000b2007221 */ /* 0x000fe40000010000 */
[C---:B---3--:R-:W-:Y:S03]  /*8910*/  HMMA.16816.F32.BF16 R84, R136.reuse, R108, R84 ;  /* 0x0000006c8854723c */ /* 0x048fe60000041854 */
[----:B------:R2:W3:Y:S04]  /*8920*/  MUFU.EX2 R179, R104 ;  /* 0x0000006800b37308 */ /* 0x0004e80000000800 */
[--C-:B------:R-:W-:Y:S01]  /*8930*/  FFMA.FTZ R108, R148, c[0x0][0x2d0], -R141.reuse ;  /* 0x0000b400946c7a23 */ /* 0x100fe2000001088d */
[C---:B------:R-:W-:Y:S05]  /*8940*/  HMMA.16816.F32.BF16 R88, R136.reuse, R110, R88 ;  /* 0x0000006e8858723c */ /* 0x040fea0000041858 */
[----:B------:R4:W5:Y:S01]  /*8950*/  MUFU.EX2 R175, R108 ;  /* 0x0000006c00af7308 */ /* 0x0009620000000800 */
[----:B-1----:R-:W-:Y:S09]  /*8960*/  FFMA.FTZ R116, R144, c[0x0][0x2d0], -R142 ;  /* 0x0000b40090747a23 */ /* 0x002ff2000001088e */
[----:B------:R1:W1:Y:S01]  /*8970*/  MUFU.EX2 R176, R112 ;  /* 0x0000007000b07308 */ /* 0x0002620000000800 */
[----:B--2---:R-:W2:Y:S01]  /*8980*/  LDSM.16.MT88.4 R104, [R103+0x4000] ;  /* 0x004000006768783b */ /* 0x004ea20000004200 */
[----:B---3--:R-:W-:Y:S08]  /*8990*/  FADD.FTZ R2, R179, R2 ;  /* 0x00000002b3027221 */ /* 0x008ff00000010000 */
[----:B------:R3:W-:Y:S01]  /*89a0*/  MUFU.EX2 R152, R116 ;  /* 0x0000007400987308 */ /* 0x0007e20000000800 */
[--C-:B----4-:R-:W-:Y:S02]  /*89b0*/  FFMA.FTZ R108, R149, c[0x0][0x2d0], -R141.reuse ;  /* 0x0000b400956c7a23 */ /* 0x110fe4000001088d */
[----:B-----5:R-:W-:Y:S07]  /*89c0*/  FADD.FTZ R2, R175, R2 ;  /* 0x00000002af027221 */ /* 0x020fee0000010000 */
[----:B------:R4:W5:Y:S01]  /*89d0*/  MUFU.EX2 R174, R108 ;  /* 0x0000006c00ae7308 */ /* 0x0009620000000800 */
[----:B-1----:R-:W-:Y:S01]  /*89e0*/  LDSM.16.MT88.4 R112, [R140+0x800] ;  /* 0x000800008c70783b */ /* 0x002fe20000004200 */
[----:B------:R-:W-:Y:S02]  /*89f0*/  FADD.FTZ R0, R176, R0 ;  /* 0x00000000b0007221 */ /* 0x000fe40000010000 */
[--C-:B---3--:R-:W-:Y:S06]  /*8a00*/  FFMA.FTZ R116, R158, c[0x0][0x2d0], -R141.reuse ;  /* 0x0000b4009e747a23 */ /* 0x108fec000001088d */
[----:B------:R1:W-:Y:S01]  /*8a10*/  MUFU.EX2 R154, R116 ;  /* 0x00000074009a7308 */ /* 0x0003e20000000800 */
[C---:B--2---:R-:W-:Y:S01]  /*8a20*/  HMMA.16816.F32.BF16 R92, R136.reuse, R104, R92 ;  /* 0x00000068885c723c */ /* 0x044fe2000004185c */
[----:B----4-:R-:W2:Y:S02]  /*8a30*/  LDSM.16.MT88.4 R108, [R102+0x800] ;  /* 0x00080000666c783b */ /* 0x010ea40000004200 */
[----:B-----5:R-:W-:Y:S04]  /*8a40*/  FADD.FTZ R2, R174, R2 ;  /* 0x00000002ae027221 */ /* 0x020fe80000010000 */
[--C-:B------:R-:W-:Y:S01]  /*8a50*/  FFMA.FTZ R104, R155, c[0x0][0x2d0], -R142.reuse ;  /* 0x0000b4009b687a23 */ /* 0x100fe2000001088e */
[----:B------:R-:W-:Y:S03]  /*8a60*/  HMMA.16816.F32.BF16 R96, R136, R106, R96 ;  /* 0x0000006a8860723c */ /* 0x000fe60000041860 */
[----:B------:R3:W4:Y:S01]  /*8a70*/  MUFU.EX2 R160, R104 ;  /* 0x0000006800a07308 */ /* 0x0007220000000800 */
[----:B------:R-:W-:Y:S03]  /*8a80*/  F2FP.BF16.PACK_AB R105, R176, R178 ;  /* 0x000000b2b069723e */ /* 0x000fe600000010ff */
[----:B------:R-:W-:Y:S01]  /*8a90*/  F2FP.BF16.PACK_AB R106, R174, R175 ;  /* 0x000000afae6a723e */ /* 0x000fe200000010ff */
[--C-:B-1----:R-:W-:Y:S05]  /*8aa0*/  FFMA.FTZ R116, R150, c[0x0][0x2d0], -R141.reuse ;  /* 0x0000b40096747a23 */ /* 0x102fea000001088d */
[----:B------:R1:W-:Y:S01]  /*8ab0*/  MUFU.EX2 R155, R116 ;  /* 0x00000074009b7308 */ /* 0x0003e20000000800 */
[----:B---3--:R-:W-:Y:S02]  /*8ac0*/  FFMA.FTZ R104, R156, c[0x0][0x2d0], -R142 ;  /* 0x0000b4009c687a23 */ /* 0x008fe4000001088e */
[----:B----4-:R-:W-:Y:S07]  /*8ad0*/  FADD.FTZ R0, R160, R0 ;  /* 0x00000000a0007221 */ /* 0x010fee0000010000 */
[----:B------:R3:W4:Y:S01]  /*8ae0*/  MUFU.EX2 R159, R104 ;  /* 0x00000068009f7308 */ /* 0x0007220000000800 */
[--C-:B-1----:R-:W-:Y:S09]  /*8af0*/  FFMA.FTZ R116, R186, c[0x0][0x2d0], -R141.reuse ;  /* 0x0000b400ba747a23 */ /* 0x102ff2000001088d */
[----:B------:R1:W5:Y:S01]  /*8b00*/  MUFU.EX2 R144, R116 ;  /* 0x0000007400907308 */ /* 0x0003620000000800 */
[----:B---3--:R-:W-:Y:S01]  /*8b10*/  F2FP.BF16.PACK_AB R104, R179, R180 ;  /* 0x000000b4b368723e */ /* 0x008fe200000010ff */
[C---:B----4-:R-:W-:Y:S01]  /*8b20*/  FADD.FTZ R0, R159.reuse, R0 ;  /* 0x000000009f007221 */ /* 0x050fe20000010000 */
[----:B------:R-:W-:Y:S03]  /*8b30*/  F2FP.BF16.PACK_AB R107, R159, R160 ;  /* 0x000000a09f6b723e */ /* 0x000fe600000010ff */
[----:B------:R-:W-:Y:S04]  /*8b40*/  FADD.FTZ R0, R151, R0 ;  /* 0x0000000097007221 */ /* 0x000fe80000010000 */
[C---:B--2---:R-:W-:Y:S01]  /*8b50*/  HMMA.16816.F32.BF16 R4, R104.reuse, R108, R4 ;  /* 0x0000006c6804723c */ /* 0x044fe20000041804 */
[----:B-1----:R-:W-:Y:S04]  /*8b60*/  LDSM.16.MT88.4 R116, [R103+0x5000] ;  /* 0x005000006774783b */ /* 0x002fe80000004200 */
[----:B-----5:R-:W-:Y:S01]  /*8b70*/  F2FP.BF16.PACK_AB R136, R147, R144 ;  /* 0x000000909388723e */ /* 0x020fe200000010ff */
[----:B------:R-:W-:Y:S02]  /*8b80*/  FADD.FTZ R0, R152, R0 ;  /* 0x0000000098007221 */ /* 0x000fe40000010000 */
        /* <DEDUP_REMOVED lines=29> */
[----:B------:R2:W-:Y:S03]  /*8d60*/  MUFU.EX2 R146, R121 ;  /* 0x0000007900927308 */ /* 0x0005e60000000800 */
[----:B------:R-:W-:Y:S07]  /*8d70*/  FFMA.FTZ R141, R181, c[0x0][0x2d0], -R141 ;  /* 0x0000b400b58d7a23 */ /* 0x000fee000001088d */
[----:B------:R3:W4:Y:S10]  /*8d80*/  MUFU.EX2 R156, R112 ;  /* 0x00000070009c7308 */ /* 0x0007340000000800 */
[----:B------:R-:W5:Y:S01]  /*8d90*/  MUFU.EX2 R148, R141 ;  /* 0x0000008d00947308 */ /* 0x000f620000000800 */
[C---:B-1----:R-:W-:Y:S01]  /*8da0*/  HMMA.16816.F32.BF16 R84, R104.reuse, R108, R84 ;  /* 0x0000006c6854723c */ /* 0x042fe20000041854 */
[----:B--2---:R-:W-:Y:S06]  /*8db0*/  LDSM.16.MT88.4 R120, [R140+0x1800] ;  /* 0x001800008c78783b */ /* 0x004fec0000004200 */
[----:B------:R-:W-:Y:S01]  /*8dc0*/  FFMA.FTZ R108, R145, c[0x0][0x2d0], -R142 ;  /* 0x0000b400916c7a23 */ /* 0x000fe2000001088e */
[C---:B------:R-:W-:Y:S01]  /*8dd0*/  HMMA.16816.F32.BF16 R88, R104.reuse, R110, R88 ;  /* 0x0000006e6858723c */ /* 0x040fe20000041858 */
[----:B---3--:R-:W1:Y:S02]  /*8de0*/  LDSM.16.MT88.4 R112, [R103+0x4800] ;  /* 0x004800006770783b */ /* 0x008e640000004200 */
[----:B------:R2:W3:Y:S01]  /*8df0*/  MUFU.EX2 R150, R108 ;  /* 0x0000006c00967308 */ /* 0x0004e20000000800 */
[----:B----4-:R-:W-:Y:S04]  /*8e00*/  FADD.FTZ R2, R156, R2 ;  /* 0x000000029c027221 */ /* 0x010fe80000010000 */
[----:B------:R-:W-:Y:S01]  /*8e10*/  FADD.FTZ R2, R153, R2 ;  /* 0x0000000299027221 */ /* 0x000fe20000010000 */
[----:B-----5:R-:W-:Y:S03]  /*8e20*/  F2FP.BF16.PACK_AB R138, R148, R146 ;  /* 0x00000092948a723e */ /* 0x020fe600000010ff */
[----:B------:R-:W-:Y:S04]  /*8e30*/  FADD.FTZ R2, R154, R2 ;  /* 0x000000029a027221 */ /* 0x000fe80000010000 */
[----:B------:R-:W-:Y:S01]  /*8e40*/  FADD.FTZ R2, R155, R2 ;  /* 0x000000029b027221 */ /* 0x000fe20000010000 */
[----:B--2---:R-:W2:Y:S01]  /*8e50*/  LDSM.16.MT88.4 R108, [R102+0x1000] ;  /* 0x00100000666c783b */ /* 0x004ea20000004200 */
[----:B---3--:R-:W-:Y:S01]  /*8e60*/  FADD.FTZ R0, R150, R0 ;  /* 0x0000000096007221 */ /* 0x008fe20000010000 */
        /* <DEDUP_REMOVED lines=41> */
[C---:B------:R-:W-:Y:S08]  /*9100*/  HMMA.16816.F32.BF16 R88, R104.reuse, R110, R88 ;  /* 0x0000006e6858723c */ /* 0x040ff00000041858 */
[C---:B------:R-:W-:Y:S04]  /*9110*/  HMMA.16816.F32.BF16 R92, R104.reuse, R116, R92 ;  /* 0x00000074685c723c */ /* 0x040fe8000004185c */
[--C-:B-1----:R-:W-:Y:S04]  /*9120*/  FFMA.FTZ R112, R183, c[0x0][0x2d0], -R142.reuse ;  /* 0x0000b400b7707a23 */ /* 0x102fe8000001088e */
[----:B------:R-:W-:Y:S01]  /*9130*/  HMMA.16816.F32.BF16 R96, R104, R118, R96 ;  /* 0x000000766860723c */ /* 0x000fe20000041860 */
[----:B------:R1:W2:Y:S03]  /*9140*/  MUFU.EX2 R145, R112 ;  /* 0x0000007000917308 */ /* 0x0002a60000000800 */
[--C-:B-1----:R-:W-:Y:S01]  /*9150*/  FFMA.FTZ R112, R187, c[0x0][0x2d0], -R142.reuse ;  /* 0x0000b400bb707a23 */ /* 0x102fe2000001088e */
[----:B--2---:R-:W-:Y:S01]  /*9160*/  F2FP.BF16.PACK_AB R137, R145, R143 ;  /* 0x0000008f9189723e */ /* 0x004fe200000010ff */
[----:B------:R-:W-:Y:S05]  /*9170*/  FFMA.FTZ R142, R191, c[0x0][0x2d0], -R142 ;  /* 0x0000b400bf8e7a23 */ /* 0x000fea000001088e */
        /* <DEDUP_REMOVED lines=88> */
.L_x_5913:
        /* <DEDUP_REMOVED lines=22> */
.L_x_5914:
        /* <DEDUP_REMOVED lines=21> */
.L_x_5817:
[----:B------:R-:W-:Y:S05]  /*99b0*/  BSYNC B0 ;  /* 0x0000000000007941 */ /* 0x000fea0003800000 */
.L_x_5816:
        /* <DEDUP_REMOVED lines=9> */
.L_x_5811:
[----:B------:R-:W-:Y:S01]  /*9a50*/  ISETP.GE.AND P0, PT, R172, R204, PT ;  /* 0x000000ccac00720c */ /* 0x000fe20003f06270 */
[----:B------:R-:W-:Y:S01]  /*9a60*/  IMAD.MOV.U32 R182, RZ, RZ, 0x1f ;  /* 0x0000001fffb67424 */ /* 0x000fe200078e00ff */
[----:B------:R-:W-:-:S11]  /*9a70*/  MOV R181, 0xffffffff ;  /* 0xffffffff00b57802 */ /* 0x000fd60000000f00 */
[----:B------:R-:W-:Y:S05]  /*9a80*/  @!P0 BRA `(.L_x_5821) ;  /* 0x00002ea000008947 */ /* 0x000fea0003800000 */
[----:B------:R-:W-:Y:S02]  /*9a90*/  MOV R102, R100 ;  /* 0x0000006400667202 */ /* 0x000fe40000000f00 */
[----:B------:R-:W-:Y:S02]  /*9aa0*/  MOV R0, R101 ;  /* 0x0000006500007202 */ /* 0x000fe40000000f00 */
.L_x_5831:
        /* <DEDUP_REMOVED lines=43> */
.L_x_5915:
        /* <DEDUP_REMOVED lines=22> */
.L_x_5916:
        /* <DEDUP_REMOVED lines=21> */
.L_x_5823:
[----:B------:R-:W-:Y:S05]  /*a010*/  BSYNC B0 ;  /* 0x0000000000007941 */ /* 0x000fea0003800000 */
.L_x_5822:
        /* <DEDUP_REMOVED lines=39> */
[----:B------:R-:W2:Y:S07]  /*a290*/  LDSM.16.M88.4 R136, [R156+0x800] ;  /* 0x000800009c88783b */ /* 0x000eae0000000200 */
        /* <DEDUP_REMOVED lines=149> */
.L_x_5917:
        /* <DEDUP_REMOVED lines=21> */
[--C-:B-1----:R-:W-:Y:S02]  /*ad40*/  FFMA.FTZ R100, R9, c[0x0][0x2d0], -R3.reuse ;  /* 0x0000b40009647a23 */ /* 0x102fe40000010803 */
        /* <DEDUP_REMOVED lines=81> */
[----:B------:R-:W-:Y:S02]  /*b260*/  FFMA.FTZ R159, R31, c[0x0][0x2d0], -R3 ;  /* 0x0000b4001f9f7a23 */ /* 0x000fe40000010803 */
[----:B------:R-:W-:Y:S02]  /*b270*/  FADD.FTZ R3, R12, R4 ;  /* 0x000000040c037221 */ /* 0x000fe40000010000 */
[C---:B------:R-:W-:Y:S01]  /*b280*/  FMUL.FTZ R4, R2.reuse, R104 ;  /* 0x0000006802047220 */ /* 0x040fe20000410000 */
[----:B------:R3:W-:Y:S01]  /*b290*/  MUFU.EX2 R124, R10 ;  /* 0x0000000a007c7308 */ /* 0x0007e20000000800 */
[----:B------:R-:W-:Y:S02]  /*b2a0*/  FADD.FTZ R3, R5, R3 ;  /* 0x0000000305037221 */ /* 0x000fe40000010000 */
        /* <DEDUP_REMOVED lines=9> */
[----:B------:R-:W-:Y:S01]  /*b340*/  FMUL.FTZ R97, R2, R97 ;  /* 0x0000006102617220 */ /* 0x000fe20000410000 */
[----:B------:R-:W-:Y:S01]  /*b350*/  IADD3 R2, R170, R160, RZ ;  /* 0x000000a0aa027210 */ /* 0x000fe20007ffe0ff */
[----:B-1----:R-:W-:Y:S01]  /*b360*/  FFMA.FTZ R6, R0, R202, R14 ;  /* 0x000000ca00067223 */ /* 0x002fe2000001000e */
[----:B------:R-:W-:Y:S01]  /*b370*/  MUFU.EX2 R109, R149 ;  /* 0x00000095006d7308 */ /* 0x000fe20000000800 */
[----:B------:R-:W-:Y:S01]  /*b380*/  FADD.FTZ R3, R137, R3 ;  /* 0x0000000389037221 */ /* 0x000fe20000010000 */
[----:B------:R-:W-:Y:S01]  /*b390*/  IADD3 R102, R168, R2, RZ ;  /* 0x00000002a8667210 */ /* 0x000fe20007ffe0ff */
[----:B------:R-:W1:Y:S01]  /*b3a0*/  LDSM.16.MT88.4 R140, [R2] ;  /* 0x00000000028c783b */ /* 0x000e620000004200 */
[C---:B--2---:R-:W-:Y:S01]  /*b3b0*/  FADD.FTZ R120, R7.reuse, R6 ;  /* 0x0000000607787221 */ /* 0x044fe20000010000 */
[----:B------:R-:W-:Y:S01]  /*b3c0*/  F2FP.BF16.PACK_AB R137, R7, R14 ;  /* 0x0000000e0789723e */ /* 0x000fe200000010ff */
[C---:B------:R-:W-:Y:S02]  /*b3d0*/  FMUL.FTZ R6, R0.reuse, R106 ;  /* 0x0000006a00067220 */ /* 0x040fe40000410000 */
[C---:B------:R-:W-:Y:S02]  /*b3e0*/  FMUL.FTZ R7, R0.reuse, R107 ;  /* 0x0000006b00077220 */ /* 0x040fe40000410000 */
[C---:B---3--:R-:W-:Y:S01]  /*b3f0*/  FMUL.FTZ R10, R0.reuse, R110 ;  /* 0x0000006e000a7220 */ /* 0x048fe20000410000 */
[----:B------:R-:W2:Y:S01]  /*b400*/  LDSM.16.MT88.4 R104, [R102] ;  /* 0x000000006668783b */ /* 0x000ea20000004200 */
[----:B----4-:R-:W-:Y:S01]  /*b410*/  F2FP.BF16.PACK_AB R139, R125, R124 ;  /* 0x0000007c7d8b723e */ /* 0x010fe200000010ff */
[C---:B------:R-:W-:Y:S01]  /*b420*/  FMUL.FTZ R14, R0.reuse, R114 ;  /* 0x00000072000e7220 */ /* 0x040fe20000410000 */
[----:B------:R-:W-:Y:S01]  /*b430*/  MUFU.EX2 R110, R148 ;  /* 0x00000094006e7308 */ /* 0x000fe20000000800 */
[C---:B------:R-:W-:Y:S02]  /*b440*/  FMUL.FTZ R15, R0.reuse, R115 ;  /* 0x00000073000f7220 */ /* 0x040fe40000410000 */
[C---:B------:R-:W-:Y:S02]  /*b450*/  FMUL.FTZ R26, R0.reuse, R126 ;  /* 0x0000007e001a7220 */ /* 0x040fe40000410000 */
[C---:B------:R-:W-:Y:S02]  /*b460*/  FMUL.FTZ R27, R0.reuse, R127 ;  /* 0x0000007f001b7220 */ /* 0x040fe40000410000 */
[C---:B------:R-:W-:Y:S02]  /*b470*/  FMUL.FTZ R34, R0.reuse, R134 ;  /* 0x0000008600227220 */ /* 0x040fe40000410000 */
[----:B------:R-:W-:Y:S01]  /*b480*/  FMUL.FTZ R35, R0, R135 ;  /* 0x0000008700237220 */ /* 0x000fe20000410000 */
        /* <DEDUP_REMOVED lines=11> */
[C---:B-1----:R-:W-:Y:S02]  /*b540*/  HMMA.16816.F32.BF16 R4, R136.reuse, R140, R4 ;  /* 0x0000008c8804723c */ /* 0x042fe40000041804 */
[----:B------:R-:W-:Y:S03]  /*b550*/  MUFU.EX2 R118, R179 ;  /* 0x000000b300767308 */ /* 0x000fe60000000800 */
[C---:B------:R-:W-:Y:S02]  /*b560*/  FMUL.FTZ R39, R0.reuse, R39 ;  /* 0x0000002700277220 */ /* 0x040fe40000410000 */
[C---:B------:R-:W-:Y:S01]  /*b570*/  FMUL.FTZ R42, R0.reuse, R42 ;  /* 0x0000002a002a7220 */ /* 0x040fe20000410000 */
[C---:B------:R-:W-:Y:S04]  /*b580*/  HMMA.16816.F32.BF16 R8, R136.reuse, R142, R8 ;  /* 0x0000008e8808723c */ /* 0x040fe80000041808 */
[----:B------:R-:W-:Y:S01]  /*b590*/  MUFU.EX2 R123, R144 ;  /* 0x00000090007b7308 */ /* 0x000fe20000000800 */
[C---:B------:R-:W-:Y:S02]  /*b5a0*/  FMUL.FTZ R43, R0.reuse, R43 ;  /* 0x0000002b002b7220 */ /* 0x040fe40000410000 */
[C---:B------:R-:W-:Y:S01]  /*b5b0*/  FMUL.FTZ R46, R0.reuse, R46 ;  /* 0x0000002e002e7220 */ /* 0x040fe20000410000 */
[C---:B--2---:R-:W-:Y:S04]  /*b5c0*/  HMMA.16816.F32.BF16 R12, R136.reuse, R104, R12 ;  /* 0x00000068880c723c */ /* 0x044fe8000004180c */
[C---:B------:R-:W-:Y:S02]  /*b5d0*/  FMUL.FTZ R47, R0.reuse, R47 ;  /* 0x0000002f002f7220 */ /* 0x040fe40000410000 */
[----:B------:R-:W-:Y:S01]  /*b5e0*/  MUFU.EX2 R122, R146 ;  /* 0x00000092007a7308 */ /* 0x000fe20000000800 */
[C---:B------:R-:W-:Y:S01]  /*b5f0*/  FMUL.FTZ R50, R0.reuse, R50 ;  /* 0x0000003200327220 */ /* 0x040fe20000410000 */
[C---:B------:R-:W-:Y:S04]  /*b600*/  HMMA.16816.F32.BF16 R16, R136.reuse, R106, R16 ;  /* 0x0000006a8810723c */ /* 0x040fe80000041810 */
[C---:B------:R-:W-:Y:S02]  /*b610*/  FMUL.FTZ R51, R0.reuse, R51 ;  /* 0x0000003300337220 */ /* 0x040fe40000410000 */
[C---:B------:R-:W-:Y:S02]  /*b620*/  FMUL.FTZ R54, R0.reuse, R54 ;  /* 0x0000003600367220 */ /* 0x040fe40000410000 */
[----:B------:R-:W1:Y:S01]  /*b630*/  MUFU.EX2 R148, R147 ;  /* 0x0000009300947308 */ /* 0x000e620000000800 */
        /* <DEDUP_REMOVED lines=37> */
[----:B------:R-:W-:Y:S01]  /*b890*/  LDSM.16.MT88.4 R132, [R3+0x1800] ;  /* 0x001800000384783b */ /* 0x000fe20000004200 */
[----:B------:R-:W-:Y:S01]  /*b8a0*/  F2FP.BF16.PACK_AB R109, R123, R121 ;  /* 0x000000797b6d723e */ /* 0x000fe200000010ff */
[----:B------:R-:W-:Y:S07]  /*b8b0*/  FADD.FTZ R103, R113, R103 ;  /* 0x0000006771677221 */ /* 0x000fee0000010000 */
[----:B------:R-:W3:Y:S10]  /*b8c0*/  MUFU.EX2 R142, R159 ;  /* 0x0000009f008e7308 */ /* 0x000ef40000000800 */
[----:B------:R-:W-:Y:S01]  /*b8d0*/  MUFU.EX2 R141, R175 ;  /* 0x000000af008d7308 */ /* 0x000fe20000000800 */
[----:B--2---:R-:W-:Y:S04]  /*b8e0*/  FADD.FTZ R103, R112, R103 ;  /* 0x0000006770677221 */ /* 0x004fe80000010000 */
[----:B------:R-:W-:Y:S05]  /*b8f0*/  FADD.FTZ R103, R117, R103 ;  /* 0x0000006775677221 */ /* 0x000fea0000010000 */
[----:B------:R-:W2:Y:S01]  /*b900*/  MUFU.EX2 R140, R180 ;  /* 0x000000b4008c7308 */ /* 0x000ea20000000800 */
        /* <DEDUP_REMOVED lines=33> */
[----:B--2---:R-:W-:Y:S01]  /*bb20*/  F2FP.BF16.PACK_AB R139, R140, R141 ;  /* 0x0000008d8c8b723e */ /* 0x004fe200000010ff */
        /* <DEDUP_REMOVED lines=171> */
.L_x_5918:
        /* <DEDUP_REMOVED lines=21> */
.L_x_5919:
        /* <DEDUP_REMOVED lines=21> */
.L_x_5828:
[----:B------:R-:W-:Y:S05]  /*c880*/  BSYNC B0 ;  /* 0x0000000000007941 */ /* 0x000fea0003800000 */
.L_x_5827:
        /* <DEDUP_REMOVED lines=10> */
.L_x_5821:
[----:B------:R-:W-:Y:S05]  /*c930*/  BRA.DIV ~URZ, `(.L_x_5832) ;  /* 0x000069827f007947 */ /* 0x000fea000b800000 */
[----:B------:R1:W2:Y:S02]  /*c940*/  SHFL.BFLY PT, R0, R203, 0x2, 0x1f ;  /* 0x0c401f00cb007f89 */ /* 0x0002a400000e0000 */
.L_x_5920:
[----:B--2---:R-:W-:Y:S01]  /*c950*/  FADD.FTZ R0, R0, R203 ;  /* 0x000000cb00007221 */ /* 0x004fe20000010000 */
[----:B------:R-:W-:Y:S05]  /*c960*/  BRA.DIV ~URZ, `(.L_x_5833) ;  /* 0x000069b27f007947 */ /* 0x000fea000b800000 */
[----:B------:R-:W2:Y:S04]  /*c970*/  SHFL.BFLY PT, R2, R202, 0x2, 0x1f ;  /* 0x0c401f00ca027f89 */ /* 0x000ea800000e0000 */
[----:B------:R-:W3:Y:S01]  /*c980*/  SHFL.BFLY PT, R5, R0, 0x1, 0x1f ;  /* 0x0c201f0000057f89 */ /* 0x000ee200000e0000 */
[----:B--2---:R-:W-:-:S02]  /*c990*/  FADD.FTZ R4, R2, R202 ;  /* 0x000000ca02047221 */ /* 0x004fc40000010000 */
[----:B---3--:R-:W-:-:S03]  /*c9a0*/  FADD.FTZ R0, R0, R5 ;  /* 0x0000000500007221 */ /* 0x008fc60000010000 */
[----:B------:R2:W3:Y:S04]  /*c9b0*/  SHFL.BFLY PT, R3, R4, 0x1, 0x1f ;  /* 0x0c201f0004037f89 */ /* 0x0004e800000e0000 */
.L_x_5921:
        /* <DEDUP_REMOVED lines=117> */
.L_x_5786:
        /* <DEDUP_REMOVED lines=17> */
.L_x_5835:
[----:B------:R-:W-:Y:S05]  /*d220*/  BSYNC B0 ;  /* 0x0000000000007941 */ /* 0x000fea0003800000 */
.L_x_5834:
        /* <DEDUP_REMOVED lines=127> */
.L_x_5838:
        /* <DEDUP_REMOVED lines=113> */
.L_x_5922:
[----:B------:R-:W-:Y:S05]  /*e130*/  BRA.DIV ~URZ, `(.L_x_5841) ;  /* 0x000053527f007947 */ /* 0x000fea000b800000 */
[----:B------:R4:W2:Y:S02]  /*e140*/  SHFL.IDX PT, R0, R11, RZ, 0x181f ;  /* 0x00181fff0b007589 */ /* 0x0008a400000e0000 */
.L_x_5923:
        /* <DEDUP_REMOVED lines=19> */
.L_x_5843:
[----:B------:R-:W-:Y:S05]  /*e280*/  BSYNC B0 ;  /* 0x0000000000007941 */ /* 0x000fea0003800000 */
.L_x_5842:
[----:B------:R-:W-:Y:S05]  /*e290*/  BRA.DIV ~URZ, `(.L_x_5844) ;  /* 0x000052627f007947 */ /* 0x000fea000b800000 */
[----:B---3--:R3:W4:Y:S04]  /*e2a0*/  SHFL.IDX PT, R8, R9, 0x1, 0x181f ;  /* 0x00381f0009087f89 */ /* 0x00872800000e0000 */
[----:B--2---:R3:W2:Y:S02]  /*e2b0*/  SHFL.IDX PT, R0, R11, 0x1, 0x181f ;  /* 0x00381f000b007f89 */ /* 0x0046a400000e0000 */
.L_x_5924:
        /* <DEDUP_REMOVED lines=19> */
.L_x_5846:
[----:B------:R-:W-:Y:S05]  /*e3f0*/  BSYNC B0 ;  /* 0x0000000000007941 */ /* 0x000fea0003800000 */
.L_x_5845:
[----:B------:R-:W-:Y:S05]  /*e400*/  BRA.DIV ~URZ, `(.L_x_5847) ;  /* 0x000051c27f007947 */ /* 0x000fea000b800000 */
[----:B----4-:R4:W3:Y:S02]  /*e410*/  SHFL.IDX PT, R8, R9, 0x2, 0x181f ;  /* 0x00581f0009087f89 */ /* 0x0108e400000e0000 */
.L_x_5925:
[----:B------:R-:W-:Y:S05]  /*e420*/  BRA.DIV ~URZ, `(.L_x_5848) ;  /* 0x000052127f007947 */ /* 0x000fea000b800000 */
[----:B--2---:R2:W4:Y:S02]  /*e430*/  SHFL.IDX PT, R0, R11, 0x2, 0x181f ;  /* 0x00581f000b007f89 */ /* 0x00452400000e0000 */
.L_x_5926:
        /* <DEDUP_REMOVED lines=19> */
.L_x_5850:
[----:B------:R-:W-:Y:S05]  /*e570*/  BSYNC B0 ;  /* 0x0000000000007941 */ /* 0x000fea0003800000 */
.L_x_5849:
[----:B------:R-:W-:Y:S05]  /*e580*/  BRA.DIV ~URZ, `(.L_x_5851) ;  /* 0x000051227f007947 */ /* 0x000fea000b800000 */
[----:B---3--:R3:W2:Y:S04]  /*e590*/  SHFL.IDX PT, R6, R9, 0x3, 0x181f ;  /* 0x00781f0009067f89 */ /* 0x0086a800000e0000 */
[----:B----4-:R3:W4:Y:S02]  /*e5a0*/  SHFL.IDX PT, R0, R11, 0x3, 0x181f ;  /* 0x00781f000b007f89 */ /* 0x01072400000e0000 */
.L_x_5927:
        /* <DEDUP_REMOVED lines=20> */
.L_x_5839:
        /* <DEDUP_REMOVED lines=32> */
.L_x_5928:
[----:B------:R-:W-:Y:S05]  /*e8f0*/  BRA.DIV ~URZ, `(.L_x_5854) ;  /* 0x00004ef27f007947 */ /* 0x000fea000b800000 */
[----:B------:R3:W4:Y:S02]  /*e900*/  SHFL.IDX PT, R0, R12, RZ, 0x1c1f ;  /* 0x001c1fff0c007589 */ /* 0x00072400000e0000 */
.L_x_5929:
        /* <DEDUP_REMOVED lines=13> */
[C---:B------:R-:W-:Y:S02]  /*e9e0*/  @!P2 LEA R2, P3, R9.reuse, R0, 0x2 ;  /* 0x000000000902a211 */ /* 0x040fe400078610ff */
        /* <DEDUP_REMOVED lines=9> */
[----:B------:R-:W-:Y:S02]  /*ea80*/  SHF.R.S32.HI R14, RZ, 0x1f, R14 ;  /* 0x0000001fff0e7819 */ /* 0x000fe4000001140e */
[----:B------:R-:W-:-:S02]  /*ea90*/  ISETP.GE.AND P2, PT, R9, c[0x0][0x3c8], PT ;  /* 0x0000f20009007a0c */ /* 0x000fc40003f46270 */
[----:B------:R-:W-:Y:S02]  /*eaa0*/  SHF.R.S32.HI R10, RZ, 0x1f, R10 ;  /* 0x0000001fff0a7819 */ /* 0x000fe4000001140a */
[----:B------:R-:W-:-:S04]  /*eab0*/  IADD3 R15, R228, 0x40, RZ ;  /* 0x00000040e40f7810 */ /* 0x000fc80007ffe0ff */
[----:B------:R-:W-:Y:S02]  /*eac0*/  SHF.R.S32.HI R15, RZ, 0x1f, R15 ;  /* 0x0000001fff0f7819 */ /* 0x000fe4000001140f */
[CC--:B--2---:R-:W-:Y:S02]  /*ead0*/  @!P5 LEA R6, P4, R11.reuse, R0.reuse, 0x2 ;  /* 0x000000000b06d211 */ /* 0x0c4fe400078810ff */
[----:B----4-:R-:W-:Y:S02]  /*eae0*/  @!P1 LEA R2, P3, R8, R0, 0x2 ;  /* 0x0000000008029211 */ /* 0x010fe400078610ff */
[-C--:B------:R-:W-:Y:S02]  /*eaf0*/  @!P5 LEA.HI.X R7, R11, R4.reuse, R14, 0x2, P4 ;  /* 0x000000040b07d211 */ /* 0x080fe400020f140e */
[----:B------:R-:W-:Y:S02]  /*eb00*/  IADD3 R11, R228, 0x30, RZ ;  /* 0x00000030e40b7810 */ /* 0x000fe40007ffe0ff */
[----:B------:R-:W-:Y:S01]  /*eb10*/  @!P1 LEA.HI.X R3, R8, R4, R10, 0x2, P3 ;  /* 0x0000000408039211 */ /* 0x000fe200018f140a */
[----:B------:R2:W-:Y:S01]  /*eb20*/  @!P5 ST.E.64 [R6.64], R34 ;  /* 0x000000220600d985 */ /* 0x0005e2000c101b08 */
[----:B------:R-:W-:-:S02]  /*eb30*/  IADD3 R14, R228, 0x20, RZ ;  /* 0x00000020e40e7810 */ /* 0x000fc40007ffe0ff */
[C---:B------:R-:W-:Y:S01]  /*eb40*/  IADD3 R8, R228.reuse, 0x38, RZ ;  /* 0x00000038e4087810 */ /* 0x040fe20007ffe0ff */
[----:B------:R4:W-:Y:S01]  /*eb50*/  @!P1 ST.E.64 [R2.64], R102 ;  /* 0x0000006602009985 */ /* 0x0009e2000c101b08 */
[----:B------:R-:W-:Y:S02]  /*eb60*/  ISETP.GE.AND P5, PT, R11, c[0x0][0x3c8], PT ;  /* 0x0000f2000b007a0c */ /* 0x000fe40003fa6270 */
[----:B------:R-:W-:Y:S02]  /*eb70*/  IADD3 R10, R228, 0x28, RZ ;  /* 0x00000028e40a7810 */ /* 0x000fe40007ffe0ff */
[----:B------:R-:W-:Y:S02]  /*eb80*/  SHF.R.S32.HI R14, RZ, 0x1f, R14 ;  /* 0x0000001fff0e7819 */ /* 0x000fe4000001140e */
[----:B------:R-:W-:Y:S02]  /*eb90*/  ISETP.GE.AND P1, PT, R8, c[0x0][0x3c8], PT ;  /* 0x0000f20008007a0c */ /* 0x000fe40003f26270 */
[----:B------:R-:W-:-:S02]  /*eba0*/  SHF.R.S32.HI R10, RZ, 0x1f, R10 ;  /* 0x0000001fff0a7819 */ /* 0x000fc4000001140a */
[-C--:B--2---:R-:W-:Y:S02]  /*ebb0*/  @!P6 LEA R6, P4, R13, R0.reuse, 0x2 ;  /* 0x000000000d06e211 */ /* 0x084fe400078810ff */
[----:B----4-:R-:W-:Y:S02]  /*ebc0*/  @!P2 LEA R2, P3, R9, R0, 0x2 ;  /* 0x000000000902a211 */ /* 0x010fe400078610ff */
[-C--:B------:R-:W-:Y:S02]  /*ebd0*/  @!P6 LEA.HI.X R7, R13, R4.reuse, R14, 0x2, P4 ;  /* 0x000000040d07e211 */ /* 0x080fe400020f140e */
[C---:B------:R-:W-:Y:S02]  /*ebe0*/  IADD3 R14, R228.reuse, 0x40, RZ ;  /* 0x00000040e40e7810 */ /* 0x040fe40007ffe0ff */
[----:B------:R-:W-:Y:S01]  /*ebf0*/  @!P2 LEA.HI.X R3, R9, R4, R10, 0x2, P3 ;  /* 0x000000040903a211 */ /* 0x000fe200018f140a */
[----:B------:R2:W-:Y:S01]  /*ec00*/  @!P6 ST.E.64 [R6.64], R104 ;  /* 0x000000680600e985 */ /* 0x0005e2000c101b08 */
[----:B------:R-:W-:-:S02]  /*ec10*/  IADD3 R13, R228, 0x30, RZ ;  /* 0x00000030e40d7810 */ /* 0x000fc40007ffe0ff */
[----:B------:R-:W-:Y:S01]  /*ec20*/  IADD3 R10, R228, 0x48, RZ ;  /* 0x00000048e40a7810 */ /* 0x000fe20007ffe0ff */
[----:B------:R4:W-:Y:S01]  /*ec30*/  @!P2 ST.E.64 [R2.64], R108 ;  /* 0x0000006c0200a985 */ /* 0x0009e2000c101b08 */
[----:B------:R-:W-:Y:S02]  /*ec40*/  ISETP.GE.AND P6, PT, R14, c[0x0][0x3c8], PT ;  /* 0x0000f2000e007a0c */ /* 0x000fe40003fc6270 */
[----:B------:R-:W-:Y:S02]  /*ec50*/  IADD3 R9, R228, 0x38, RZ ;  /* 0x00000038e4097810 */ /* 0x000fe40007ffe0ff */
[----:B------:R-:W-:Y:S02]  /*ec60*/  SHF.R.S32.HI R13, RZ, 0x1f, R13 ;  /* 0x0000001fff0d7819 */ /* 0x000fe4000001140d */
[----:B------:R-:W-:Y:S02]  /*ec70*/  ISETP.GE.AND P2, PT, R10, c[0x0][0x3c8], PT ;  /* 0x0000f2000a007a0c */ /* 0x000fe40003f46270 */
[----:B------:R-:W-:-:S02]  /*ec80*/  SHF.R.S32.HI R9, RZ, 0x1f, R9 ;  /* 0x0000001fff097819 */ /* 0x000fc40000011409 */
[CC--:B--2---:R-:W-:Y:S02]  /*ec90*/  @!P5 LEA R6, P4, R11.reuse, R0.reuse, 0x2 ;  /* 0x000000000b06d211 */ /* 0x0c4fe400078810ff */
[----:B----4-:R-:W-:Y:S02]  /*eca0*/  @!P1 LEA R2, P3, R8, R0, 0x2 ;  /* 0x0000000008029211 */ /* 0x010fe400078610ff */
[-C--:B------:R-:W-:Y:S02]  /*ecb0*/  @!P5 LEA.HI.X R7, R11, R4.reuse, R13, 0x2, P4 ;  /* 0x000000040b07d211 */ /* 0x080fe400020f140d */
[----:B------:R-:W-:Y:S02]  /*ecc0*/  IADD3 R11, R228, 0x50, RZ ;  /* 0x00000050e40b7810 */ /* 0x000fe40007ffe0ff */
[----:B------:R-:W-:Y:S01]  /*ecd0*/  @!P1 LEA.HI.X R3, R8, R4, R9, 0x2, P3 ;  /* 0x0000000408039211 */ /* 0x000fe200018f1409 */
[----:B------:R2:W-:Y:S01]  /*ece0*/  @!P5 ST.E.64 [R6.64], R112 ;  /* 0x000000700600d985 */ /* 0x0005e2000c101b08 */
[----:B------:R-:W-:-:S02]  /*ecf0*/  IADD3 R8, R228, 0x58, RZ ;  /* 0x00000058e4087810 */ /* 0x000fc40007ffe0ff */
[----:B------:R-:W-:Y:S01]  /*ed00*/  ISETP.GE.AND P5, PT, R11, c[0x0][0x3c8], PT ;  /* 0x0000f2000b007a0c */ /* 0x000fe20003fa6270 */
[----:B------:R4:W-:Y:S01]  /*ed10*/  @!P1 ST.E.64 [R2.64], R116 ;  /* 0x0000007402009985 */ /* 0x0009e2000c101b08 */
[----:B------:R-:W-:Y:S02]  /*ed20*/  IADD3 R13, R228, 0x48, RZ ;  /* 0x00000048e40d7810 */ /* 0x000fe40007ffe0ff */
[----:B------:R-:W-:Y:S02]  /*ed30*/  ISETP.GE.AND P1, PT, R8, c[0x0][0x3c8], PT ;  /* 0x0000f20008007a0c */ /* 0x000fe40003f26270 */
[----:B------:R-:W-:Y:S02]  /*ed40*/  SHF.R.S32.HI R13, RZ, 0x1f, R13 ;  /* 0x0000001fff0d7819 */ /* 0x000fe4000001140d */
[----:B------:R-:W-:Y:S02]  /*ed50*/  IADD3 R9, R228, 0x60, RZ ;  /* 0x00000060e4097810 */ /* 0x000fe40007ffe0ff */
[----:B--2---:R-:W-:-:S02]  /*ed60*/  @!P6 LEA R6, P4, R14, R0, 0x2 ;  /* 0x000000000e06e211 */ /* 0x004fc400078810ff */
[----:B----4-:R-:W-:Y:S02]  /*ed70*/  @!P2 LEA R2, P3, R10, R0, 0x2 ;  /* 0x000000000a02a211 */ /* 0x010fe400078610ff */
[-C--:B------:R-:W-:Y:S02]  /*ed80*/  @!P6 LEA.HI.X R7, R14, R4.reuse, R15, 0x2, P4 ;  /* 0x000000040e07e211 */ /* 0x080fe400020f140f */
[----:B------:R-:W-:Y:S02]  /*ed90*/  @!P2 LEA.HI.X R3, R10, R4, R13, 0x2, P3 ;  /* 0x000000040a03a211 */ /* 0x000fe400018f140d */
[C---:B------:R-:W-:Y:S01]  /*eda0*/  IADD3 R13, R228.reuse, 0x50, RZ ;  /* 0x00000050e40d7810 */ /* 0x040fe20007ffe0ff */
[----:B------:R2:W-:Y:S01]  /*edb0*/  @!P6 ST.E.64 [R6.64], R36 ;  /* 0x000000240600e985 */ /* 0x0005e2000c101b08 */
[----:B------:R-:W-:Y:S02]  /*edc0*/  ISETP.GE.AND P6, PT, R9, c[0x0][0x3c8], PT ;  /* 0x0000f20009007a0c */ /* 0x000fe40003fc6270 */
[----:B------:R-:W-:Y:S01]  /*edd0*/  IADD3 R10, R228, 0x58, RZ ;  /* 0x00000058e40a7810 */ /* 0x000fe20007ffe0ff */
[----:B------:R4:W-:Y:S01]  /*ede0*/  @!P2 ST.E.64 [R2.64], R40 ;  /* 0x000000280200a985 */ /* 0x0009e2000c101b08 */
[----:B------:R-:W-:-:S02]  /*edf0*/  SHF.R.S32.HI R13, RZ, 0x1f, R13 ;  /* 0x0000001fff0d7819 */ /* 0x000fc4000001140d */
[----:B------:R-:W-:Y:S02]  /*ee00*/  SHF.R.S32.HI R10, RZ, 0x1f, R10 ;  /* 0x0000001fff0a7819 */ /* 0x000fe4000001140a */
[----:B------:R-:W-:Y:S02]  /*ee10*/  ISETP.GE.AND P2, PT, R252, c[0x0][0x3c8], PT ;  /* 0x0000f200fc007a0c */ /* 0x000fe40003f46270 */
[----:B------:R-:W-:Y:S02]  /*ee20*/  SHF.R.S32.HI R15, RZ, 0x1f, R244 ;  /* 0x0000001fff0f7819 */ /* 0x000fe400000114f4 */
[----:B------:R-:W-:Y:S02]  /*ee30*/  SHF.R.S32.HI R14, RZ, 0x1f, R243 ;  /* 0x0000001fff0e7819 */ /* 0x000fe400000114f3 */
[-C--:B--2---:R-:W-:Y:S02]  /*ee40*/  @!P5 LEA R6, P4, R11, R0.reuse, 0x2 ;  /* 0x000000000b06d211 */ /* 0x084fe400078810ff */
[----:B----4-:R-:W-:-:S02]  /*ee50*/  @!P1 LEA R2, P3, R8, R0, 0x2 ;  /* 0x0000000008029211 */ /* 0x010fc400078610ff */
[-C--:B------:R-:W-:Y:S02]  /*ee60*/  @!P5 LEA.HI.X R7, R11, R4.reuse, R13, 0x2, P4 ;  /* 0x000000040b07d211 */ /* 0x080fe400020f140d */
[----:B------:R-:W-:Y:S02]  /*ee70*/  @!P1 LEA.HI.X R3, R8, R4, R10, 0x2, P3 ;  /* 0x0000000408039211 */ /* 0x000fe400018f140a */
[----:B------:R-:W-:Y:S01]  /*ee80*/  IADD3 R10, R228, 0x60, RZ ;  /* 0x00000060e40a7810 */ /* 0x000fe20007ffe0ff */
[----:B------:R2:W-:Y:S01]  /*ee90*/  @!P5 ST.E.64 [R6.64], R44 ;  /* 0x0000002c0600d985 */ /* 0x0005e2000c101b08 */
[----:B------:R-:W-:Y:S02]  /*eea0*/  ISETP.GE.AND P5, PT, R251, c[0x0][0x3c8], PT ;  /* 0x0000f200fb007a0c */ /* 0x000fe40003fa6270 */
[----:B------:R-:W-:Y:S01]  /*eeb0*/  SHF.R.S32.HI R10, RZ, 0x1f, R10 ;  /* 0x0000001fff0a7819 */ /* 0x000fe2000001140a */
[----:B------:R4:W-:Y:S01]  /*eec0*/  @!P1 ST.E.64 [R2.64], R48 ;  /* 0x0000003002009985 */ /* 0x0009e2000c101b08 */
        /* <DEDUP_REMOVED lines=11> */
[----:B------:R-:W-:Y:S01]  /*ef80*/  ISETP.GE.AND P4, PT, R248, c[0x0][0x3c8], PT ;  /* 0x0000f200f8007a0c */ /* 0x000fe20003f86270 */
[----:B------:R4:W-:Y:S01]  /*ef90*/  @!P2 ST.E.64 [R2.64], R56 ;  /* 0x000000380200a985 */ /* 0x0009e2000c101b08 */
[----:B------:R-:W-:Y:S02]  /*efa0*/  SHF.R.S32.HI R8, RZ, 0x1f, R250 ;  /* 0x0000001fff087819 */ /* 0x000fe400000114fa */
[----:B------:R-:W-:-:S02]  /*efb0*/  SHF.R.S32.HI R10, RZ, 0x1f, R249 ;  /* 0x0000001fff0a7819 */ /* 0x000fc400000114f9 */
[CC--:B--2---:R-:W-:Y:S02]  /*efc0*/  @!P5 LEA R6, P3, R251.reuse, R0.reuse, 0x2 ;  /* 0x00000000fb06d211 */ /* 0x0c4fe400078610ff */
[C---:B----4-:R-:W-:Y:S02]  /*efd0*/  @!P1 LEA R2, P2, R250.reuse, R0, 0x2 ;  /* 0x00000000fa029211 */ /* 0x050fe400078410ff */
        /* <DEDUP_REMOVED lines=37> */
.L_x_5856:
[----:B------:R-:W-:Y:S05]  /*f230*/  BSYNC B0 ;  /* 0x0000000000007941 */ /* 0x000fea0003800000 */
.L_x_5855:
[----:B------:R-:W-:Y:S05]  /*f240*/  BRA.DIV ~URZ, `(.L_x_5857) ;  /* 0x000046127f007947 */ /* 0x000fea000b800000 */
[----:B--2---:R2:W1:Y:S04]  /*f250*/  SHFL.IDX PT, R4, R5, 0x1, 0x1c1f ;  /* 0x003c1f0005047f89 */ /* 0x00446800000e0000 */
[----:B----4-:R2:W4:Y:S02]  /*f260*/  SHFL.IDX PT, R0, R12, 0x1, 0x1c1f ;  /* 0x003c1f000c007f89 */ /* 0x01052400000e0000 */
.L_x_5930:
[----:B------:R-:W-:Y:S05]  /*f270*/  @P0 BRA `(.L_x_5852) ;  /* 0x000015a000000947 */ /* 0x000fea0003800000 */
[C---:B-12---:R-:W-:Y:S02]  /*f280*/  IADD3 R5, R228.reuse, 0x8, RZ ;  /* 0x00000008e4057810 */ /* 0x046fe40007ffe0ff */
[C---:B---3--:R-:W-:Y:S02]  /*f290*/  IADD3 R12, R228.reuse, 0x10, RZ ;  /* 0x00000010e40c7810 */ /* 0x048fe40007ffe0ff */
[----:B------:R-:W-:Y:S02]  /*f2a0*/  ISETP.GE.AND P3, PT, R5, c[0x0][0x3c8], PT ;  /* 0x0000f20005007a0c */ /* 0x000fe40003f66270 */
[----:B------:R-:W-:-:S02]  /*f2b0*/  ISETP.GE.AND P4, PT, R228, c[0x0][0x3c8], PT ;  /* 0x0000f200e4007a0c */ /* 0x000fc40003f86270 */
[----:B------:R-:W-:Y:S02]  /*f2c0*/  ISETP.GE.AND P2, PT, R12, c[0x0][0x3c8], PT ;  /* 0x0000f2000c007a0c */ /* 0x000fe40003f46270 */
[C---:B------:R-:W-:Y:S02]  /*f2d0*/  IADD3 R8, R228.reuse, 0x8, RZ ;  /* 0x00000008e4087810 */ /* 0x040fe40007ffe0ff */
[C---:B------:R-:W-:Y:S02]  /*f2e0*/  IADD3 R13, R228.reuse, 0x18, RZ ;  /* 0x00000018e40d7810 */ /* 0x040fe40007ffe0ff */
[----:B------:R-:W-:Y:S02]  /*f2f0*/  SHF.R.S32.HI R8, RZ, 0x1f, R8 ;  /* 0x0000001fff087819 */ /* 0x000fe40000011408 */
[----:B------:R-:W-:Y:S02]  /*f300*/  ISETP.GE.AND P1, PT, R13, c[0x0][0x3c8], PT ;  /* 0x0000f2000d007a0c */ /* 0x000fe40003f26270 */
[----:B----4-:R-:W-:Y:S01]  /*f310*/  @!P3 LEA R2, P5, R5, R0, 0x2 ;  /* 0x000000000502b211 */ /* 0x010fe200078a10ff */
[----:B------:R-:W-:Y:S01]  /*f320*/  @!P4 IMAD.MOV.U32 R6, RZ, RZ, R0 ;  /* 0x000000ffff06c224 */ /* 0x000fe200078e0000 */
[C---:B------:R-:W-:Y:S01]  /*f330*/  IADD3 R15, R228.reuse, 0x10, RZ ;  /* 0x00000010e40f7810 */ /* 0x040fe20007ffe0ff */
[----:B------:R-:W-:Y:S01]  /*f340*/  @!P4 IMAD.MOV.U32 R7, RZ, RZ, R4 ;  /* 0x000000ffff07c224 */ /* 0x000fe200078e0004 */
[----:B------:R-:W-:-:S02]  /*f350*/  IADD3 R11, R228, 0x20, RZ ;  /* 0x00000020e40b7810 */ /* 0x000fc40007ffe0ff */
        /* <DEDUP_REMOVED lines=20> */
[----:B--2---:R-:W-:Y:S02]  /*f4a0*/  @!P0 LEA R2, P6, R11, R0, 0x2 ;  /* 0x000000000b028211 */ /* 0x004fe400078c10ff */
        /* <DEDUP_REMOVED lines=15> */
[----:B------:R-:W-:Y:S02]  /*f5a0*/  IADD3 R11, R228, 0x50, RZ ;  /* 0x00000050e40b7810 */ /* 0x000fe40007ffe0ff */
[----:B------:R-:W-:Y:S02]  /*f5b0*/  SHF.R.S32.HI R10, RZ, 0x1f, R10 ;  /* 0x0000001fff0a7819 */ /* 0x000fe4000001140a */
[----:B------:R-:W-:Y:S02]  /*f5c0*/  ISETP.GE.AND P1, PT, R13, c[0x0][0x3c8], PT ;  /* 0x0000f2000d007a0c */ /* 0x000fe40003f26270 */
[----:B-1----:R-:W-:-:S04]  /*f5d0*/  @!P4 LEA R6, P0, R14, R0, 0x2 ;  /* 0x000000000e06c211 */ /* 0x002fc800078010ff */
[----:B------:R-:W-:Y:S02]  /*f5e0*/  @!P4 LEA.HI.X R7, R14, R4, R15, 0x2, P0 ;  /* 0x000000040e07c211 */ /* 0x000fe400000f140f */
[----:B------:R-:W-:Y:S02]  /*f5f0*/  IADD3 R14, R228, 0x40, RZ ;  /* 0x00000040e40e7810 */ /* 0x000fe40007ffe0ff */
[----:B--2---:R-:W-:Y:S01]  /*f600*/  @!P3 LEA R2, P6, R5, R0, 0x2 ;  /* 0x000000000502b211 */ /* 0x004fe200078c10ff */
[----:B------:R1:W-:Y:S01]  /*f610*/  @!P4 ST.E.64 [R6.64], R110 ;  /* 0x0000006e0600c985 */ /* 0x0003e2000c101b08 */
[----:B------:R-:W-:Y:S02]  /*f620*/  ISETP.GE.AND P0, PT, R11, c[0x0][0x3c8], PT ;  /* 0x0000f2000b007a0c */ /* 0x000fe40003f06270 */
[----:B------:R-:W-:Y:S02]  /*f630*/  @!P3 LEA.HI.X R3, R5, R4, R10, 0x2, P6 ;  /* 0x000000040503b211 */ /* 0x000fe400030f140a */
[----:B------:R-:W-:-:S02]  /*f640*/  SHF.R.S32.HI R14, RZ, 0x1f, R14 ;  /* 0x0000001fff0e7819 */ /* 0x000fc4000001140e */
[----:B---3--:R-:W-:Y:S01]  /*f650*/  @!P2 LEA R8, P6, R12, R0, 0x2 ;  /* 0x000000000c08a211 */ /* 0x008fe200078c10ff */
[----:B------:R2:W-:Y:S01]  /*f660*/  @!P3 ST.E.64 [R2.64], R92 ;  /* 0x0000005c0200b985 */ /* 0x0005e2000c101b08 */
[----:B------:R-:W-:Y:S02]  /*f670*/  IADD3 R10, R228, 0x60, RZ ;  /* 0x00000060e40a7810 */ /* 0x000fe40007ffe0ff */
[----:B------:R-:W-:Y:S02]  /*f680*/  @!P2 LEA.HI.X R9, R12, R4, R14, 0x2, P6 ;  /* 0x000000040c09a211 */ /* 0x000fe400030f140e */
        /* <DEDUP_REMOVED lines=8> */
[----:B------:R-:W-:Y:S02]  /*f710*/  ISETP.GE.AND P2, PT, R251, c[0x0][0x3c8], PT ;  /* 0x0000f200fb007a0c */ /* 0x000fe40003f46270 */
[----:B-1----:R-:W-:-:S04]  /*f720*/  @!P1 LEA R6, P3, R13, R0, 0x2 ;  /* 0x000000000d069211 */ /* 0x002fc800078610ff */
[----:B------:R-:W-:Y:S02]  /*f730*/  @!P1 LEA.HI.X R7, R13, R4, R14, 0x2, P3 ;  /* 0x000000040d079211 */ /* 0x000fe400018f140e */
[----:B------:R-:W-:Y:S02]  /*f740*/  ISETP.GE.AND P3, PT, R252, c[0x0][0x3c8], PT ;  /* 0x0000f200fc007a0c */ /* 0x000fe40003f66270 */
[C---:B--2---:R-:W-:Y:S01]  /*f750*/  @!P0 LEA R2, P6, R11.reuse, R0, 0x2 ;  /* 0x000000000b028211 */ /* 0x044fe200078c10ff */
[----:B------:R1:W-:Y:S01]  /*f760*/  @!P1 ST.E.64 [R6.64], R114 ;  /* 0x0000007206009985 */ /* 0x0003e2000c101b08 */
[----:B------:R-:W-:Y:S02]  /*f770*/  ISETP.GE.AND P1, PT, R250, c[0x0][0x3c8], PT ;  /* 0x0000f200fa007a0c */ /* 0x000fe40003f26270 */
[----:B------:R-:W-:Y:S02]  /*f780*/  @!P0 LEA.HI.X R3, R11, R4, R12, 0x2, P6 ;  /* 0x000000040b038211 */ /* 0x000fe400030f140c */
[----:B------:R-:W-:-:S02]  /*f790*/  IADD3 R11, R228, 0x60, RZ ;  /* 0x00000060e40b7810 */ /* 0x000fc40007ffe0ff */
[----:B------:R-:W-:Y:S01]  /*f7a0*/  IADD3 R12, R228, 0x58, RZ ;  /* 0x00000058e40c7810 */ /* 0x000fe20007ffe0ff */
[----:B------:R2:W-:Y:S01]  /*f7b0*/  @!P0 ST.E.64 [R2.64], R46 ;  /* 0x0000002e02008985 */ /* 0x0005e2000c101b08 */
[----:B------:R-:W-:Y:S02]  /*f7c0*/  SHF.R.S32.HI R11, RZ, 0x1f, R11 ;  /* 0x0000001fff0b7819 */ /* 0x000fe4000001140b */
[C---:B---3--:R-:W-:Y:S02]  /*f7d0*/  @!P5 LEA R8, P6, R5.reuse, R0, 0x2 ;  /* 0x000000000508d211 */ /* 0x048fe400078c10ff */
[----:B------:R-:W-:Y:S02]  /*f7e0*/  SHF.R.S32.HI R12, RZ, 0x1f, R12 ;  /* 0x0000001fff0c7819 */ /* 0x000fe4000001140c */
[----:B------:R-:W-:Y:S02]  /*f7f0*/  SHF.R.S32.HI R13, RZ, 0x1f, R245 ;  /* 0x0000001fff0d7819 */ /* 0x000fe400000114f5 */
[----:B------:R-:W-:-:S02]  /*f800*/  @!P5 LEA.HI.X R9, R5, R4, R12, 0x2, P6 ;  /* 0x000000040509d211 */ /* 0x000fc400030f140c */
[----:B------:R-:W-:Y:S02]  /*f810*/  SHF.R.S32.HI R5, RZ, 0x1f, R252 ;  /* 0x0000001fff057819 */ /* 0x000fe400000114fc */
[----:B------:R-:W-:Y:S01]  /*f820*/  SHF.R.S32.HI R12, RZ, 0x1f, R244 ;  /* 0x0000001fff0c7819 */ /* 0x000fe200000114f4 */
        /* <DEDUP_REMOVED lines=11> */
[----:B------:R-:W-:Y:S02]  /*f8e0*/  SHF.R.S32.HI R5, RZ, 0x1f, R249 ;  /* 0x0000001fff057819 */ /* 0x000fe400000114f9 */
[----:B---3--:R-:W-:-:S04]  /*f8f0*/  @!P2 LEA R8, P5, R251, R0, 0x2 ;  /* 0x00000000fb08a211 */ /* 0x008fc800078a10ff */
        /* <DEDUP_REMOVED lines=42> */
.L_x_5837:
        /* <DEDUP_REMOVED lines=19> */
.L_x_5858:
        /* <DEDUP_REMOVED lines=55> */
.L_x_5860:
[----:B------:R-:W-:Y:S05]  /*10040*/  BSYNC B0 ;  /* 0x0000000000007941 */ /* 0x000fea0003800000 */
.L_x_5859:
        /* <DEDUP_REMOVED lines=34> */
.L_x_5931:
[----:B------:R-:W-:Y:S05]  /*10270*/  BRA.DIV ~URZ, `(.L_x_5862) ;  /* 0x000037227f007947 */ /* 0x000fea000b800000 */
[----:B------:R3:W4:Y:S02]  /*10280*/  SHFL.IDX PT, R0, R12, RZ, 0x181f ;  /* 0x00181fff0c007589 */ /* 0x00072400000e0000 */
.L_x_5932:
        /* <DEDUP_REMOVED lines=20> */
.L_x_5864:
[----:B------:R-:W-:Y:S05]  /*103d0*/  BSYNC B0 ;  /* 0x0000000000007941 */ /* 0x000fea0003800000 */
.L_x_5863:
[----:B------:R-:W-:Y:S05]  /*103e0*/  BRA.DIV ~URZ, `(.L_x_5865) ;  /* 0x000036227f007947 */ /* 0x000fea000b800000 */
[----:B--2---:R2:W1:Y:S04]  /*103f0*/  SHFL.IDX PT, R8, R9, 0x1, 0x181f ;  /* 0x00381f0009087f89 */ /* 0x00446800000e0000 */
[----:B----4-:R2:W4:Y:S02]  /*10400*/  SHFL.IDX PT, R0, R12, 0x1, 0x181f ;  /* 0x00381f000c007f89 */ /* 0x01052400000e0000 */
.L_x_5933:
        /* <DEDUP_REMOVED lines=19> */
.L_x_5867:
[----:B------:R-:W-:Y:S05]  /*10540*/  BSYNC B0 ;  /* 0x0000000000007941 */ /* 0x000fea0003800000 */
.L_x_5866:
[----:B------:R-:W-:Y:S05]  /*10550*/  BRA.DIV ~URZ, `(.L_x_5868) ;  /* 0x000035827f007947 */ /* 0x000fea000b800000 */
[----:B-1----:R1:W2:Y:S02]  /*10560*/  SHFL.IDX PT, R8, R9, 0x2, 0x181f ;  /* 0x00581f0009087f89 */ /* 0x0022a400000e0000 */
.L_x_5934:
[----:B------:R-:W-:Y:S05]  /*10570*/  BRA.DIV ~URZ, `(.L_x_5869) ;  /* 0x000035d27f007947 */ /* 0x000fea000b800000 */
[----:B----4-:R4:W1:Y:S02]  /*10580*/  SHFL.IDX PT, R0, R12, 0x2, 0x181f ;  /* 0x00581f000c007f89 */ /* 0x01086400000e0000 */
.L_x_5935:
        /* <DEDUP_REMOVED lines=19> */
.L_x_5871:
[----:B------:R-:W-:Y:S05]  /*106c0*/  BSYNC B0 ;  /* 0x0000000000007941 */ /* 0x000fea0003800000 */
.L_x_5870:
[----:B------:R-:W-:Y:S05]  /*106d0*/  BRA.DIV ~URZ, `(.L_x_5872) ;  /* 0x000034e27f007947 */ /* 0x000fea000b800000 */
[----:B--2---:R2:W3:Y:S04]  /*106e0*/  SHFL.IDX PT, R8, R9, 0x3, 0x181f ;  /* 0x00781f0009087f89 */ /* 0x0044e800000e0000 */
[----:B-1----:R2:W1:Y:S02]  /*106f0*/  SHFL.IDX PT, R0, R12, 0x3, 0x181f ;  /* 0x00781f000c007f89 */ /* 0x00246400000e0000 */
.L_x_5936:
        /* <DEDUP_REMOVED lines=18> */
.L_x_5852:
[----:B------:R-:W-:Y:S05]  /*10820*/  BSYNC B1 ;  /* 0x0000000000017941 */ /* 0x000fea0003800000 */
.L_x_5836:
        /* <DEDUP_REMOVED lines=12> */
.L_x_5937:
[----:B------:R-:W-:Y:S05]  /*108f0*/  BRA.DIV ~URZ, `(.L_x_5875) ;  /* 0x000034027f007947 */ /* 0x000fea000b800000 */
[----:B------:R3:W4:Y:S02]  /*10900*/  SHFL.IDX PT, R8, R28, 0x1, 0x1f ;  /* 0x00201f001c087f89 */ /* 0x00072400000e0000 */
.L_x_5938:
        /* <DEDUP_REMOVED lines=18> */
.L_x_5939:
        /* <DEDUP_REMOVED lines=16> */
.L_x_5940:
[----:B---3--:R-:W-:Y:S01]  /*10b30*/  IMAD R0, R0, c[0x0][0x538], RZ ;  /* 0x00014e0000007a24 */ /* 0x008fe200078e02ff */
[----:B------:R-:W-:Y:S04]  /*10b40*/  BSSY B1, `(.L_x_5878) ;  /* 0x00000c6000017945 */ /* 0x000fe80003800000 */
[----:B----4-:R-:W-:-:S04]  /*10b50*/  IADD3 R8, R0, R8, RZ ;  /* 0x0000000800087210 */ /* 0x010fc80007ffe0ff */
[----:B--2---:R-:W-:-:S13]  /*10b60*/  ISETP.GT.AND P6, PT, R8, R9, PT ;  /* 0x000000090800720c */ /* 0x004fda0003fc4270 */
[----:B------:R-:W-:Y:S05]  /*10b70*/  @P6 BRA `(.L_x_5879) ;  /* 0x0000024000006947 */ /* 0x000fea0003800000 */
.L_x_5883:
        /* <DEDUP_REMOVED lines=16> */
.L_x_5941:
        /* <DEDUP_REMOVED lines=16> */
.L_x_5942:
[----:B--2---:R-:W-:-:S05]  /*10d80*/  IMAD R0, R0, c[0x0][0x538], RZ ;  /* 0x00014e0000007a24 */ /* 0x004fca00078e02ff */
[----:B------:R-:W-:-:S04]  /*10d90*/  IADD3 R8, R0, R8, RZ ;  /* 0x0000000800087210 */ /* 0x000fc80007ffe0ff */
[----:B------:R-:W-:-:S13]  /*10da0*/  ISETP.GT.AND P6, PT, R8, R9, PT ;  /* 0x000000090800720c */ /* 0x000fda0003fc4270 */
[----:B-1----:R-:W-:Y:S05]  /*10db0*/  @!P6 BRA `(.L_x_5883) ;  /* 0xfffffdc00000e947 */ /* 0x002fea000383ffff */
.L_x_5879:
[----:B------:R-:W-:-:S05]  /*10dc0*/  IADD3 R8, -R0, R8, RZ ;  /* 0x0000000800087210 */ /* 0x000fca0007ffe1ff */
[----:B------:R-:W-:-:S05]  /*10dd0*/  IMAD R0, R4, c[0x0][0x538], R8 ;  /* 0x00014e0004007a24 */ /* 0x000fca00078e0208 */
[----:B------:R-:W-:Y:S01]  /*10de0*/  ISETP.GT.AND P0, PT, R0, R9, PT ;  /* 0x000000090000720c */ /* 0x000fe20003f04270 */
[----:B------:R-:W-:-:S12]  /*10df0*/  BRA.DIV ~URZ, `(.L_x_5884) ;  /* 0x000033627f007947 */ /* 0x000fd8000b800000 */
[----:B------:R-:W-:-:S04]  /*10e00*/  VOTE.ANY R5, PT, !P0 ;  /* 0x0000000000057806 */ /* 0x000fc800040e0100 */
.L_x_5943:
[----:B------:R-:W2:Y:S02]  /*10e10*/  POPC R0, R5 ;  /* 0x0000000500007309 */ /* 0x000ea40000000000 */
[----:B--2---:R-:W-:Y:S01]  /*10e20*/  IADD3 R227, R0, R227, RZ ;  /* 0x000000e300e37210 */ /* 0x004fe20007ffe0ff */
[----:B------:R-:W-:Y:S05]  /*10e30*/  BRA.DIV ~URZ, `(.L_x_5885) ;  /* 0x000033727f007947 */ /* 0x000fea000b800000 */
[----:B------:R2:W3:Y:S04]  /*10e40*/  SHFL.IDX PT, R11, R6, R0, 0x1f ;  /* 0x00001f00060b7589 */ /* 0x0004e800000e0000 */
[----:B------:R2:W4:Y:S02]  /*10e50*/  SHFL.IDX PT, R7, R7, R0, 0x1f ;  /* 0x00001f0007077589 */ /* 0x00052400000e0000 */
.L_x_5944:
[----:B------:R-:W-:Y:S01]  /*10e60*/  ISETP.NE.AND P0, PT, R5, RZ, PT ;  /* 0x000000ff0500720c */ /* 0x000fe20003f05270 */
[----:B------:R-:W-:-:S12]  /*10e70*/  BSSY B0, `(.L_x_5886) ;  /* 0x0000005000007945 */ /* 0x000fd80003800000 */
[----:B------:R-:W-:Y:S05]  /*10e80*/  @!P0 BRA `(.L_x_5887) ;  /* 0x0000003000008947 */ /* 0x000fea0003800000 */
[----:B--2---:R-:W-:Y:S01]  /*10e90*/  IADD3 R0, R0, -0x1, RZ ;  /* 0xffffffff00007810 */ /* 0x004fe20007ffe0ff */
[----:B------:R-:W-:Y:S05]  /*10ea0*/  BRA.DIV ~URZ, `(.L_x_5888) ;  /* 0x000033d27f007947 */ /* 0x000fea000b800000 */
[----:B------:R2:W1:Y:S02]  /*10eb0*/  SHFL.IDX PT, R10, R4, R0, 0x1f ;  /* 0x00001f00040a7589 */ /* 0x00046400000e0000 */
.L_x_5887:
[----:B------:R-:W-:Y:S05]  /*10ec0*/  BSYNC B0 ;  /* 0x0000000000007941 */ /* 0x000fea0003800000 */
.L_x_5886:
        /* <DEDUP_REMOVED lines=67> */
.L_x_5890:
        /* <DEDUP_REMOVED lines=66> */
.L_x_5891:
[----:B------:R-:W-:Y:S05]  /*11720*/  BSYNC B0 ;  /* 0x0000000000007941 */ /* 0x000fea0003800000 */
.L_x_5889:
[----:B------:R-:W-:-:S04]  /*11730*/  LOP3.LUT R0, RZ, R0, RZ, 0x33, !PT ;  /* 0x00000000ff007212 */ /* 0x000fc800078e33ff */
[----:B------:R-:W-:Y:S01]  /*11740*/  IADD3 R225, R0, R11, RZ ;  /* 0x0000000b00e17210 */ /* 0x000fe20007ffe0ff */
[----:B------:R-:W-:Y:S05]  /*11750*/  BRA `(.L_x_5892) ;  /* 0x0000004000007947 */ /* 0x000fea0003800000 */
.L_x_5880:
[----:B------:R-:W-:Y:S01]  /*11760*/  IMAD.MOV.U32 R224, RZ, RZ, R9 ;  /* 0x000000ffffe07224 */ /* 0x000fe200078e0009 */
[----:B------:R-:W-:Y:S01]  /*11770*/  MOV R226, RZ ;  /* 0x000000ff00e27202 */ /* 0x000fe20000000f00 */
[----:B------:R-:W-:Y:S01]  /*11780*/  IMAD.MOV.U32 R225, RZ, RZ, RZ ;  /* 0x000000ffffe17224 */ /* 0x000fe200078e00ff */
[----:B------:R-:W-:Y:S02]  /*11790*/  MOV R227, c[0x0][0x53c] ;  /* 0x00014f0000e37a02 */ /* 0x000fe40000000f00 */
.L_x_5892:
[----:B------:R-:W-:Y:S05]  /*117a0*/  BSYNC B1 ;  /* 0x0000000000017941 */ /* 0x000fea0003800000 */
.L_x_5878:
[----:B------:R-:W-:Y:S01]  /*117b0*/  WARPSYNC 0xffffffff ;  /* 0xffffffff00007948 */ /* 0x000fe20003800000 */
[----:B------:R-:W-:Y:S01]  /*117c0*/  BAR.SYNC.DEFER_BLOCKING 0x4, 0x100 ;  /* 0x0104000000007b1d */ /* 0x000fe20000010000 */
[----:B------:R-:W-:-:S13]  /*117d0*/  ISETP.NE.AND P0, PT, R13, RZ, PT ;  /* 0x000000ff0d00720c */ /* 0x000fda0003f05270 */
[----:B------:R2:W-:Y:S04]  /*117e0*/  @!P0 STS.128 [0x24100], R224 ;  /* 0x024100e0ff008388 */ /* 0x0005e80000000c00 */
[----:B------:R-:W-:Y:S06]  /*117f0*/  BAR.ARV 0x5, 0x100 ;  /* 0x0144000000007b1d */ /* 0x000fec0000002000 */
.L_x_5873:
[----:B----4-:R-:W-:-:S13]  /*11800*/  ISETP.GE.AND P0, PT, R227, c[0x0][0x53c], PT ;  /* 0x00014f00e3007a0c */ /* 0x010fda0003f06270 */
[----:B-123--:R-:W-:Y:S01]  /*11810*/  @P0 CALL.REL.NOINC `(.L_x_5893) ;  /* 0x0000001000000944 */ /* 0x00efe20003c00000 */
[----:B------:R-:W-:Y:S05]  /*11820*/  BRA `(.L_x_5894) ;  /* 0xffff026000007947 */ /* 0x000fea000383ffff */
.L_x_5893:
[----:B------:R-:W-:Y:S05]  /*11830*/  EXIT ;  /* 0x000000000000794d */ /* 0x000fea0003800000 */
.L_x_5769:
[----:B------:R-:W-:Y:S01]  /*11840*/  IMAD.MOV.U32 R0, RZ, RZ, R5 ;  /* 0x000000ffff007224 */ /* 0x000fe200078e0005 */
[----:B------:R-:W-:Y:S02]  /*11850*/  MOV R2, 0x1 ;  /* 0x0000000100027802 */ /* 0x000fe40000000f00 */
[----:B------:R-:W-:Y:S02]  /*11860*/  MOV R3, 0x11880 ;  /* 0x0001188000037802 */ /* 0x000fe40000000f00 */
[----:B-1----:R-:W-:Y:S05]  /*11870*/  CALL.REL.NOINC `($__internal_98_$__cuda_sm70_shflsync_up_p) ;  /* 0x00002b2000007944 */ /* 0x002fea0003c00000 */
[----:B------:R-:W-:Y:S01]  /*11880*/  MOV R0, R4 ;  /* 0x0000000400007202 */ /* 0x000fe20000000f00 */
[----:B------:R-:W-:Y:S05]  /*11890*/  BRA `(.L_x_5895) ;  /* 0xfffeeba000007947 */ /* 0x000fea000383ffff */
.L_x_5770:
[----:B------:R-:W-:Y:S01]  /*118a0*/  IMAD.MOV.U32 R0, RZ, RZ, R5 ;  /* 0x000000ffff007224 */ /* 0x000fe200078e0005 */
[----:B------:R-:W-:Y:S02]  /*118b0*/  MOV R2, 0x2 ;  /* 0x0000000200027802 */ /* 0x000fe40000000f00 */
[----:B------:R-:W-:Y:S02]  /*118c0*/  MOV R3, 0x118e0 ;  /* 0x000118e000037802 */ /* 0x000fe40000000f00 */
[----:B-1----:R-:W-:Y:S05]  /*118d0*/  CALL.REL.NOINC `($__internal_98_$__cuda_sm70_shflsync_up_p) ;  /* 0x00002ac000007944 */ /* 0x002fea0003c00000 */
[----:B------:R-:W-:Y:S01]  /*118e0*/  SEL R0, R4, RZ, P4 ;  /* 0x000000ff04007207 */ /* 0x000fe20002000000 */
[----:B------:R-:W-:Y:S01]  /*118f0*/  IMAD.MOV.U32 R2, RZ, RZ, 0x4 ;  /* 0x00000004ff027424 */ /* 0x000fe200078e00ff */
[----:B------:R-:W-:-:S03]  /*11900*/  MOV R3, 0x11930 ;  /* 0x0001193000037802 */ /* 0x000fc60000000f00 */
[----:B------:R-:W-:Y:S02]  /*11910*/  IMAD.IADD R0, R5, 0x1, R0 ;  /* 0x0000000105007824 */ /* 0x000fe400078e0200 */
[----:B------:R-:W-:Y:S05]  /*11920*/  CALL.REL.NOINC `($__internal_98_$__cuda_sm70_shflsync_up_p) ;  /* 0x00002a7000007944 */ /* 0x000fea0003c00000 */
        /* <DEDUP_REMOVED lines=12> */
[----:B------:R-:W-:Y:S02]  /*119f0*/  MOV R29, 0x1f ;  /* 0x0000001f001d7802 */ /* 0x000fe40000000f00 */
[----:B------:R-:W-:Y:S01]  /*11a00*/  MOV R3, 0x11a40 ;  /* 0x00011a4000037802 */ /* 0x000fe20000000f00 */
[----:B------:R-:W-:-:S04]  /*11a10*/  IMAD.IADD R4, R0, 0x1, R4 ;  /* 0x0000000100047824 */ /* 0x000fc800078e0204 */
[----:B------:R-:W-:Y:S02]  /*11a20*/  IMAD.MOV.U32 R30, RZ, RZ, R4 ;  /* 0x000000ffff1e7224 */ /* 0x000fe400078e0004 */
[----:B------:R-:W-:Y:S05]  /*11a30*/  CALL.REL.NOINC `($__internal_97_$__cuda_sm70_shflsync_idx_p) ;  /* 0x0000290000007944 */ /* 0x000fea0003c00000 */
[----:B------:R-:W-:Y:S01]  /*11a40*/  MOV R0, R29 ;  /* 0x0000001d00007202 */ /* 0x000fe20000000f00 */
[----:B------:R-:W-:Y:S05]  /*11a50*/  BRA `(.L_x_5896) ;  /* 0xfffeeae000007947 */ /* 0x000fea000383ffff */
.L_x_5772:
[----:B------:R-:W-:Y:S02]  /*11a60*/  SEL R0, RZ, 0x1, P0 ;  /* 0x00000001ff007807 */ /* 0x000fe40000000000 */
[----:B------:R-:W-:Y:S02]  /*11a70*/  MOV R2, 0x11a90 ;  /* 0x00011a9000027802 */ /* 0x000fe40000000f00 */
[----:B-1----:R-:W-:Y:S05]  /*11a80*/  CALL.REL.NOINC `($__internal_99_$__cuda_sm70_votesync_ballot) ;  /* 0x0000298000007944 */ /* 0x002fea0003c00000 */
[----:B------:R-:W-:Y:S01]  /*11a90*/  MOV R6, R0 ;  /* 0x0000000000067202 */ /* 0x000fe20000000f00 */
[----:B------:R-:W-:Y:S05]  /*11aa0*/  BRA `(.L_x_5897) ;  /* 0xfffeeb2000007947 */ /* 0x000fea000383ffff */
.L_x_5773:
[----:B------:R-:W-:Y:S01]  /*11ab0*/  IMAD.MOV.U32 R30, RZ, RZ, R9 ;  /* 0x000000ffff1e7224 */ /* 0x000fe200078e0009 */
[----:B------:R-:W-:Y:S01]  /*11ac0*/  MOV R2, R0 ;  /* 0x0000000000027202 */ /* 0x000fe20000000f00 */
[----:B------:R-:W-:Y:S01]  /*11ad0*/  IMAD.MOV.U32 R29, RZ, RZ, 0x1f ;  /* 0x0000001fff1d7424 */ /* 0x000fe200078e00ff */
[----:B------:R-:W-:Y:S02]  /*11ae0*/  MOV R3, 0x11b00 ;  /* 0x00011b0000037802 */ /* 0x000fe40000000f00 */
[----:B------:R-:W-:Y:S05]  /*11af0*/  CALL.REL.NOINC `($__internal_97_$__cuda_sm70_shflsync_idx_p) ;  /* 0x0000284000007944 */ /* 0x000fea0003c00000 */
[----:B------:R-:W-:Y:S01]  /*11b00*/  IMAD.MOV.U32 R225, RZ, RZ, R29 ;  /* 0x000000ffffe17224 */ /* 0x000fe200078e001d */
[----:B------:R-:W-:Y:S01]  /*11b10*/  MOV R30, R8 ;  /* 0x00000008001e7202 */ /* 0x000fe20000000f00 */
[----:B------:R-:W-:Y:S01]  /*11b20*/  IMAD.MOV.U32 R5, RZ, RZ, RZ ;  /* 0x000000ffff057224 */ /* 0x000fe200078e00ff */
[----:B------:R-:W-:Y:S01]  /*11b30*/  MOV R2, R0 ;  /* 0x0000000000027202 */ /* 0x000fe20000000f00 */
[----:B------:R-:W-:Y:S01]  /*11b40*/  IMAD.MOV.U32 R29, RZ, RZ, 0x1f ;  /* 0x0000001fff1d7424 */ /* 0x000fe200078e00ff */
[----:B------:R-:W-:-:S02]  /*11b50*/  MOV R3, 0x11b70 ;  /* 0x00011b7000037802 */ /* 0x000fc40000000f00 */
[----:B------:R-:W-:Y:S05]  /*11b60*/  CALL.REL.NOINC `($__internal_97_$__cuda_sm70_shflsync_idx_p) ;  /* 0x000027d000007944 */ /* 0x000fea0003c00000 */
[----:B------:R-:W-:Y:S01]  /*11b70*/  MOV R9, R29 ;  /* 0x0000001d00097202 */ /* 0x000fe20000000f00 */
[----:B------:R-:W-:Y:S05]  /*11b80*/  BRA `(.L_x_5898) ;  /* 0xfffeeaa000007947 */ /* 0x000fea000383ffff */
.L_x_5776:
[----:B------:R-:W-:Y:S01]  /*11b90*/  IMAD.MOV.U32 R30, RZ, RZ, R4 ;  /* 0x000000ffff1e7224 */ /* 0x000fe200078e0004 */
[----:B------:R-:W-:-:S02]  /*11ba0*/  MOV R29, 0x1f ;  /* 0x0000001f001d7802 */ /* 0x000fc40000000f00 */
[----:B------:R-:W-:Y:S02]  /*11bb0*/  MOV R3, 0x11bd0 ;  /* 0x00011bd000037802 */ /* 0x000fe40000000f00 */
[----:B-123--:R-:W-:Y:S05]  /*11bc0*/  CALL.REL.NOINC `($__internal_97_$__cuda_sm70_shflsync_idx_p) ;  /* 0x0000277000007944 */ /* 0x00efea0003c00000 */
[----:B------:R-:W-:Y:S01]  /*11bd0*/  MOV R5, R29 ;  /* 0x0000001d00057202 */ /* 0x000fe20000000f00 */
[----:B------:R-:W-:Y:S05]  /*11be0*/  BRA `(.L_x_5775) ;  /* 0xfffeeaa000007947 */ /* 0x000fea000383ffff */
.L_x_5787:
[----:B------:R-:W-:Y:S01]  /*11bf0*/  IMAD.MOV.U32 R30, RZ, RZ, R9 ;  /* 0x000000ffff1e7224 */ /* 0x000fe200078e0009 */
[----:B------:R-:W-:Y:S01]  /*11c00*/  MOV R2, RZ ;  /* 0x000000ff00027202 */ /* 0x000fe20000000f00 */
[----:B------:R-:W-:Y:S01]  /*11c10*/  IMAD.MOV.U32 R29, RZ, RZ, 0x181f ;  /* 0x0000181fff1d7424 */ /* 0x000fe200078e00ff */
[----:B------:R-:W-:Y:S02]  /*11c20*/  MOV R3, 0x11c40 ;  /* 0x00011c4000037802 */ /* 0x000fe40000000f00 */
[----:B-----5:R-:W-:Y:S05]  /*11c30*/  CALL.REL.NOINC `($__internal_97_$__cuda_sm70_shflsync_idx_p) ;  /* 0x0000270000007944 */ /* 0x020fea0003c00000 */
[----:B------:R-:W-:Y:S01]  /*11c40*/  MOV R8, R29 ;  /* 0x0000001d00087202 */ /* 0x000fe20000000f00 */
[----:B------:R-:W-:Y:S05]  /*11c50*/  BRA `(.L_x_5899) ;  /* 0xffff0af000007947 */ /* 0x000fea000383ffff */
.L_x_5788:
[----:B------:R-:W-:Y:S01]  /*11c60*/  IMAD.MOV.U32 R30, RZ, RZ, R12 ;  /* 0x000000ffff1e7224 */ /* 0x000fe200078e000c */
[----:B------:R-:W-:Y:S01]  /*11c70*/  MOV R2, RZ ;  /* 0x000000ff00027202 */ /* 0x000fe20000000f00 */
[----:B------:R-:W-:Y:S01]  /*11c80*/  IMAD.MOV.U32 R29, RZ, RZ, 0x181f ;  /* 0x0000181fff1d7424 */ /* 0x000fe200078e00ff */
[----:B------:R-:W-:Y:S02]  /*11c90*/  MOV R3, 0x11cb0 ;  /* 0x00011cb000037802 */ /* 0x000fe40000000f00 */
[----:B-12--5:R-:W-:Y:S05]  /*11ca0*/  CALL.REL.NOINC `($__internal_97_$__cuda_sm70_shflsync_idx_p) ;  /* 0x0000269000007944 */ /* 0x026fea0003c00000 */
[----:B------:R-:W-:Y:S01]  /*11cb0*/  MOV R0, R29 ;  /* 0x0000001d00007202 */ /* 0x000fe20000000f00 */
[----:B------:R-:W-:Y:S05]  /*11cc0*/  BRA `(.L_x_5900) ;  /* 0xffff0aa000007947 */ /* 0x000fea000383ffff */
.L_x_5791:
[----:B------:R-:W-:Y:S01]  /*11cd0*/  IMAD.MOV.U32 R30, RZ, RZ, R9 ;  /* 0x000000ffff1e7224 */ /* 0x000fe200078e0009 */
[----:B--2---:R-:W-:Y:S01]  /*11ce0*/  MOV R2, 0x1 ;  /* 0x0000000100027802 */ /* 0x004fe20000000f00 */
[----:B------:R-:W-:Y:S01]  /*11cf0*/  IMAD.MOV.U32 R29, RZ, RZ, 0x181f ;  /* 0x0000181fff1d7424 */ /* 0x000fe200078e00ff */
[----:B------:R-:W-:-:S02]  /*11d00*/  MOV R3, 0x11d20 ;  /* 0x00011d2000037802 */ /* 0x000fc40000000f00 */
[----:B-1-345:R-:W-:Y:S05]  /*11d10*/  CALL.REL.NOINC `($__internal_97_$__cuda_sm70_shflsync_idx_p) ;  /* 0x0000262000007944 */ /* 0x03afea0003c00000 */
[----:B------:R-:W-:Y:S01]  /*11d20*/  IMAD.MOV.U32 R8, RZ, RZ, R29 ;  /* 0x000000ffff087224 */ /* 0x000fe200078e001d */
[----:B------:R-:W-:Y:S01]  /*11d30*/  MOV R2, 0x1 ;  /* 0x0000000100027802 */ /* 0x000fe20000000f00 */
[----:B------:R-:W-:Y:S01]  /*11d40*/  IMAD.MOV.U32 R30, RZ, RZ, R12 ;  /* 0x000000ffff1e7224 */ /* 0x000fe200078e000c */
[----:B------:R-:W-:-:S02]  /*11d50*/  MOV R29, 0x181f ;  /* 0x0000181f001d7802 */ /* 0x000fc40000000f00 */
[----:B------:R-:W-:Y:S02]  /*11d60*/  MOV R3, 0x11d80 ;  /* 0x00011d8000037802 */ /* 0x000fe40000000f00 */
[----:B------:R-:W-:Y:S05]  /*11d70*/  CALL.REL.NOINC `($__internal_97_$__cuda_sm70_shflsync_idx_p) ;  /* 0x000025c000007944 */ /* 0x000fea0003c00000 */
[----:B------:R-:W-:Y:S01]  /*11d80*/  MOV R0, R29 ;  /* 0x0000001d00007202 */ /* 0x000fe20000000f00 */
[----:B------:R-:W-:Y:S05]  /*11d90*/  BRA `(.L_x_5901) ;  /* 0xffff0b5000007947 */ /* 0x000fea000383ffff */
.L_x_5794:
[----:B------:R-:W-:Y:S01]  /*11da0*/  IMAD.MOV.U32 R30, RZ, RZ, R9 ;  /* 0x000000ffff1e7224 */ /* 0x000fe200078e0009 */
[----:B-1----:R-:W-:Y:S01]  /*11db0*/  MOV R2, 0x2 ;  /* 0x0000000200027802 */ /* 0x002fe20000000f00 */
[----:B------:R-:W-:Y:S01]  /*11dc0*/  IMAD.MOV.U32 R29, RZ, RZ, 0x181f ;  /* 0x0000181fff1d7424 */ /* 0x000fe200078e00ff */
[----:B------:R-:W-:Y:S02]  /*11dd0*/  MOV R3, 0x11df0 ;  /* 0x00011df000037802 */ /* 0x000fe40000000f00 */
[----:B--2345:R-:W-:Y:S05]  /*11de0*/  CALL.REL.NOINC `($__internal_97_$__cuda_sm70_shflsync_idx_p) ;  /* 0x0000255000007944 */ /* 0x03cfea0003c00000 */
[----:B------:R-:W-:Y:S01]  /*11df0*/  MOV R8, R29 ;  /* 0x0000001d00087202 */ /* 0x000fe20000000f00 */
[----:B------:R-:W-:Y:S05]  /*11e00*/  BRA `(.L_x_5902) ;  /* 0xffff0c4000007947 */ /* 0x000fea000383ffff */
.L_x_5795:
[----:B------:R-:W-:Y:S01]  /*11e10*/  IMAD.MOV.U32 R30, RZ, RZ, R12 ;  /* 0x000000ffff1e7224 */ /* 0x000fe200078e000c */
[----:B------:R-:W-:Y:S01]  /*11e20*/  MOV R2, 0x2 ;  /* 0x0000000200027802 */ /* 0x000fe20000000f00 */
[----:B------:R-:W-:Y:S01]  /*11e30*/  IMAD.MOV.U32 R29, RZ, RZ, 0x181f ;  /* 0x0000181fff1d7424 */ /* 0x000fe200078e00ff */
[----:B------:R-:W-:Y:S02]  /*11e40*/  MOV R3, 0x11e60 ;  /* 0x00011e6000037802 */ /* 0x000fe40000000f00 */
[----:B-12345:R-:W-:Y:S05]  /*11e50*/  CALL.REL.NOINC `($__internal_97_$__cuda_sm70_shflsync_idx_p) ;  /* 0x000024e000007944 */ /* 0x03efea0003c00000 */
[----:B------:R-:W-:Y:S01]  /*11e60*/  MOV R0, R29 ;  /* 0x0000001d00007202 */ /* 0x000fe20000000f00 */
[----:B------:R-:W-:Y:S05]  /*11e70*/  BRA `(.L_x_5903) ;  /* 0xffff0bf000007947 */ /* 0x000fea000383ffff */
.L_x_5798:
[----:B------:R-:W-:Y:S01]  /*11e80*/  IMAD.MOV.U32 R30, RZ, RZ, R9 ;  /* 0x000000ffff1e7224 */ /* 0x000fe200078e0009 */
[----:B-1----:R-:W-:Y:S01]  /*11e90*/  MOV R2, 0x3 ;  /* 0x0000000300027802 */ /* 0x002fe20000000f00 */
[----:B------:R-:W-:Y:S01]  /*11ea0*/  IMAD.MOV.U32 R29, RZ, RZ, 0x181f ;  /* 0x0000181fff1d7424 */ /* 0x000fe200078e00ff */
[----:B------:R-:W-:-:S02]  /*11eb0*/  MOV R3, 0x11ed0 ;  /* 0x00011ed000037802 */ /* 0x000fc40000000f00 */
[----:B--2345:R-:W-:Y:S05]  /*11ec0*/  CALL.REL.NOINC `($__internal_97_$__cuda_sm70_shflsync_idx_p) ;  /* 0x0000247000007944 */ /* 0x03cfea0003c00000 */
        /* <DEDUP_REMOVED lines=8> */
.L_x_5801:
[----:B------:R-:W-:Y:S01]  /*11f50*/  IMAD.MOV.U32 R30, RZ, RZ, R9 ;  /* 0x000000ffff1e7224 */ /* 0x000fe200078e0009 */
[----:B------:R-:W-:Y:S01]  /*11f60*/  MOV R2, RZ ;  /* 0x000000ff00027202 */ /* 0x000fe20000000f00 */
[----:B------:R-:W-:Y:S01]  /*11f70*/  IMAD.MOV.U32 R29, RZ, RZ, 0x181f ;  /* 0x0000181fff1d7424 */ /* 0x000fe200078e00ff */
[----:B------:R-:W-:Y:S02]  /*11f80*/  MOV R3, 0x11fa0 ;  /* 0x00011fa000037802 */ /* 0x000fe40000000f00 */
[----:B------:R-:W-:Y:S05]  /*11f90*/  CALL.REL.NOINC `($__internal_97_$__cuda_sm70_shflsync_idx_p) ;  /* 0x000023a000007944 */ /* 0x000fea0003c00000 */
[----:B------:R-:W-:Y:S01]  /*11fa0*/  MOV R8, R29 ;  /* 0x0000001d00087202 */ /* 0x000fe20000000f00 */
[----:B------:R-:W-:Y:S05]  /*11fb0*/  BRA `(.L_x_5905) ;  /* 0xffff16f000007947 */ /* 0x000fea000383ffff */
.L_x_5802:
[----:B------:R-:W-:Y:S01]  /*11fc0*/  IMAD.MOV.U32 R30, RZ, RZ, R12 ;  /* 0x000000ffff1e7224 */ /* 0x000fe200078e000c */
[----:B------:R-:W-:Y:S01]  /*11fd0*/  MOV R2, RZ ;  /* 0x000000ff00027202 */ /* 0x000fe20000000f00 */
[----:B------:R-:W-:Y:S01]  /*11fe0*/  IMAD.MOV.U32 R29, RZ, RZ, 0x181f ;  /* 0x0000181fff1d7424 */ /* 0x000fe200078e00ff */
[----:B------:R-:W-:Y:S02]  /*11ff0*/  MOV R3, 0x12010 ;  /* 0x0001201000037802 */ /* 0x000fe40000000f00 */
[----:B-12---:R-:W-:Y:S05]  /*12000*/  CALL.REL.NOINC `($__internal_97_$__cuda_sm70_shflsync_idx_p) ;  /* 0x0000233000007944 */ /* 0x006fea0003c00000 */
[C---:B------:R-:W-:Y:S01]  /*12010*/  IADD3 R6, P6, R29.reuse, R17, RZ ;  /* 0x000000111d067210 */ /* 0x040fe20007fde0ff */
[----:B------:R-:W-:Y:S01]  /*12020*/  IMAD.MOV.U32 R30, RZ, RZ, R9 ;  /* 0x000000ffff1e7224 */ /* 0x000fe200078e0009 */
[----:B------:R-:W-:-:S02]  /*12030*/  IADD3 R4, P5, R29, R18, RZ ;  /* 0x000000121d047210 */ /* 0x000fc40007fbe0ff */
[----:B------:R-:W-:Y:S01]  /*12040*/  IADD3 R2, P0, R29, R19, RZ ;  /* 0x000000131d027210 */ /* 0x000fe20007f1e0ff */
[----:B------:R-:W-:Y:S01]  /*12050*/  IMAD.X R7, R8, 0x1, R14, P6 ;  /* 0x0000000108077824 */ /* 0x000fe200030e060e */
        /* <DEDUP_REMOVED lines=17> */
[----:B-1----:R-:W-:Y:S05]  /*12170*/  CALL.REL.NOINC `($__internal_97_$__cuda_sm70_shflsync_idx_p) ;  /* 0x000021c000007944 */ /* 0x002fea0003c00000 */
        /* <DEDUP_REMOVED lines=8> */
.L_x_5805:
[----:B------:R-:W-:Y:S01]  /*12200*/  IMAD.MOV.U32 R30, RZ, RZ, R13 ;  /* 0x000000ffff1e7224 */ /* 0x000fe200078e000d */
[----:B------:R-:W-:Y:S01]  /*12210*/  MOV R2, RZ ;  /* 0x000000ff00027202 */ /* 0x000fe20000000f00 */
[----:B------:R-:W-:Y:S01]  /*12220*/  IMAD.MOV.U32 R29, RZ, RZ, 0x181f ;  /* 0x0000181fff1d7424 */ /* 0x000fe200078e00ff */
[----:B------:R-:W-:Y:S02]  /*12230*/  MOV R3, 0x12250 ;  /* 0x0001225000037802 */ /* 0x000fe40000000f00 */
[----:B-1234-:R-:W-:Y:S05]  /*12240*/  CALL.REL.NOINC `($__internal_97_$__cuda_sm70_shflsync_idx_p) ;  /* 0x000020f000007944 */ /* 0x01efea0003c00000 */
[----:B------:R-:W-:Y:S01]  /*12250*/  MOV R12, R29 ;  /* 0x0000001d000c7202 */ /* 0x000fe20000000f00 */
[----:B------:R-:W-:Y:S05]  /*12260*/  BRA `(.L_x_5907) ;  /* 0xffff19b000007947 */ /* 0x000fea000383ffff */
.L_x_5806:
[----:B------:R-:W-:Y:S01]  /*12270*/  IMAD.MOV.U32 R30, RZ, RZ, R21 ;  /* 0x000000ffff1e7224 */ /* 0x000fe200078e0015 */
[----:B------:R-:W-:Y:S01]  /*12280*/  MOV R2, RZ ;  /* 0x000000ff00027202 */ /* 0x000fe20000000f00 */
[----:B------:R-:W-:Y:S01]  /*12290*/  IMAD.MOV.U32 R29, RZ, RZ, 0x181f ;  /* 0x0000181fff1d7424 */ /* 0x000fe200078e00ff */
[----:B------:R-:W-:Y:S02]  /*122a0*/  MOV R3, 0x122c0 ;  /* 0x000122c000037802 */ /* 0x000fe40000000f00 */
[----:B-1234-:R-:W-:Y:S05]  /*122b0*/  CALL.REL.NOINC `($__internal_97_$__cuda_sm70_shflsync_idx_p) ;  /* 0x0000208000007944 */ /* 0x01efea0003c00000 */
        /* <DEDUP_REMOVED lines=31> */
.L_x_5809:
[----:B------:R-:W-:Y:S01]  /*124b0*/  IMAD.MOV.U32 R30, RZ, RZ, R5 ;  /* 0x000000ffff1e7224 */ /* 0x000fe200078e0005 */
[----:B------:R-:W-:Y:S01]  /*124c0*/  MOV R2, RZ ;  /* 0x000000ff00027202 */ /* 0x000fe20000000f00 */
[----:B------:R-:W-:Y:S01]  /*124d0*/  IMAD.MOV.U32 R29, RZ, RZ, 0x181f ;  /* 0x0000181fff1d7424 */ /* 0x000fe200078e00ff */
[----:B------:R-:W-:Y:S02]  /*124e0*/  MOV R3, 0x12500 ;  /* 0x0001250000037802 */ /* 0x000fe40000000f00 */
[----:B------:R-:W-:Y:S05]  /*124f0*/  CALL.REL.NOINC `($__internal_97_$__cuda_sm70_shflsync_idx_p) ;  /* 0x00001e4000007944 */ /* 0x000fea0003c00000 */
[----:B------:R-:W-:Y:S01]  /*12500*/  MOV R4, R29 ;  /* 0x0000001d00047202 */ /* 0x000fe20000000f00 */
[----:B------:R-:W-:Y:S05]  /*12510*/  BRA `(.L_x_5909) ;  /* 0xffff3df000007947 */ /* 0x000fea000383ffff */
.L_x_5810:
[----:B------:R-:W-:Y:S01]  /*12520*/  IMAD.MOV.U32 R30, RZ, RZ, R12 ;  /* 0x000000ffff1e7224 */ /* 0x000fe200078e000c */
[----:B------:R-:W-:Y:S01]  /*12530*/  MOV R2, RZ ;  /* 0x000000ff00027202 */ /* 0x000fe20000000f00 */
[----:B------:R-:W-:Y:S01]  /*12540*/  IMAD.MOV.U32 R29, RZ, RZ, 0x181f ;  /* 0x0000181fff1d7424 */ /* 0x000fe200078e00ff */
[----:B------:R-:W-:Y:S02]  /*12550*/  MOV R3, 0x12570 ;  /* 0x0001257000037802 */ /* 0x000fe40000000f00 */
[----:B-12---:R-:W-:Y:S05]  /*12560*/  CALL.REL.NOINC `($__internal_97_$__cuda_sm70_shflsync_idx_p) ;  /* 0x00001dd000007944 */ /* 0x006fea0003c00000 */
        /* <DEDUP_REMOVED lines=22> */
[----:B-1----:R-:W-:Y:S05]  /*126d0*/  CALL.REL.NOINC `($__internal_97_$__cuda_sm70_shflsync_idx_p) ;  /* 0x00001c6000007944 */ /* 0x002fea0003c00000 */
[----:B------:R-:W-:Y:S01]  /*126e0*/  IMAD.MOV.U32 R4, RZ, RZ, R29 ;  /* 0x000000ffff047224 */ /* 0x000fe200078e001d */
[----:B------:R-:W-:Y:S01]  /*126f0*/  MOV R2, 0x1 ;  /* 0x0000000100027802 */ /* 0x000fe20000000f00 */
[----:B------:R-:W-:Y:S01]  /*12700*/  IMAD.MOV.U32 R30, RZ, RZ, R12 ;  /* 0x000000ffff1e7224 */ /* 0x000fe200078e000c */
[----:B------:R-:W-:Y:S02]  /*12710*/  MOV R29, 0x181f ;  /* 0x0000181f001d7802 */ /* 0x000fe40000000f00 */
[----:B------:R-:W-:Y:S02]  /*12720*/  MOV R3, 0x12740 ;  /* 0x0001274000037802 */ /* 0x000fe40000000f00 */
[----:B------:R-:W-:Y:S05]  /*12730*/  CALL.REL.NOINC `($__internal_97_$__cuda_sm70_shflsync_idx_p) ;  /* 0x00001c0000007944 */ /* 0x000fea0003c00000 */
[----:B------:R-:W-:Y:S01]  /*12740*/  MOV R0, R29 ;  /* 0x0000001d00007202 */ /* 0x000fe20000000f00 */
[----:B------:R-:W-:Y:S05]  /*12750*/  BRA `(.L_x_5910) ;  /* 0xffff3d0000007947 */ /* 0x000fea000383ffff */
.L_x_5814:
[----:B------:R-:W-:Y:S01]  /*12760*/  MOV R2, RZ ;  /* 0x000000ff00027202 */ /* 0x000fe20000000f00 */
[----:B------:R-:W-:Y:S01]  /*12770*/  IMAD.MOV.U32 R30, RZ, RZ, R12 ;  /* 0x000000ffff1e7224 */ /* 0x000fe200078e000c */
[----:B------:R-:W-:Y:S01]  /*12780*/  MOV R3, 0x127b0 ;  /* 0x000127b000037802 */ /* 0x000fe20000000f00 */
[----:B------:R-:W-:Y:S02]  /*12790*/  IMAD.MOV.U32 R29, RZ, RZ, 0x181f ;  /* 0x0000181fff1d7424 */ /* 0x000fe400078e00ff */
[----:B-1234-:R-:W-:Y:S05]  /*127a0*/  CALL.REL.NOINC `($__internal_97_$__cuda_sm70_shflsync_idx_p) ;  /* 0x00001b9000007944 */ /* 0x01efea0003c00000 */
[----:B------:R-:W-:Y:S01]  /*127b0*/  MOV R5, R29 ;  /* 0x0000001d00057202 */ /* 0x000fe20000000f00 */
[----:B------:R-:W-:-:S05]  /*127c0*/  BRA `(.L_x_5911) ;  /* 0xffff41c000007947 */ /* 0x000fca000383ffff */
.L_x_5815:
[----:B------:R-:W-:Y:S01]  /*127d0*/  MOV R2, RZ ;  /* 0x000000ff00027202 */ /* 0x000fe20000000f00 */
[----:B------:R-:W-:Y:S01]  /*127e0*/  IMAD.MOV.U32 R30, RZ, RZ, R14 ;  /* 0x000000ffff1e7224 */ /* 0x000fe200078e000e */
[----:B------:R-:W-:Y:S01]  /*127f0*/  MOV R3, 0x12820 ;  /* 0x0001282000037802 */ /* 0x000fe20000000f00 */
[----:B------:R-:W-:Y:S02]  /*12800*/  IMAD.MOV.U32 R29, RZ, RZ, 0x181f ;  /* 0x0000181fff1d7424 */ /* 0x000fe400078e00ff */
[----:B-1234-:R-:W-:Y:S05]  /*12810*/  CALL.REL.NOINC `($__internal_97_$__cuda_sm70_shflsync_idx_p) ;  /* 0x00001b2000007944 */ /* 0x01efea0003c00000 */
        /* <DEDUP_REMOVED lines=23> */
[----:B------:R-:W-:Y:S05]  /*12990*/  CALL.REL.NOINC `($__internal_97_$__cuda_sm70_shflsync_idx_p) ;  /* 0x000019a000007944 */ /* 0x000fea0003c00000 */
[----:B------:R-:W-:Y:S01]  /*129a0*/  MOV R2, 0x1 ;  /* 0x0000000100027802 */ /* 0x000fe20000000f00 */
[----:B------:R-:W-:Y:S01]  /*129b0*/  IMAD.MOV.U32 R5, RZ, RZ, R29 ;  /* 0x000000ffff057224 */ /* 0x000fe200078e001d */
[----:B------:R-:W-:Y:S01]  /*129c0*/  MOV R29, 0x181f ;  /* 0x0000181f001d7802 */ /* 0x000fe20000000f00 */
[----:B------:R-:W-:Y:S01]  /*129d0*/  IMAD.MOV.U32 R30, RZ, RZ, R14 ;  /* 0x000000ffff1e7224 */ /* 0x000fe200078e000e */
[----:B------:R-:W-:Y:S02]  /*129e0*/  MOV R3, 0x12a00 ;  /* 0x00012a0000037802 */ /* 0x000fe40000000f00 */
[----:B------:R-:W-:Y:S05]  /*129f0*/  CALL.REL.NOINC `($__internal_97_$__cuda_sm70_shflsync_idx_p) ;  /* 0x0000194000007944 */ /* 0x000fea0003c00000 */
[----:B------:R-:W-:Y:S01]  /*12a00*/  MOV R2, R29 ;  /* 0x0000001d00027202 */ /* 0x000fe20000000f00 */
[----:B------:R-:W-:-:S05]  /*12a10*/  BRA `(.L_x_5912) ;  /* 0xffff40d000007947 */ /* 0x000fca000383ffff */
.L_x_5818:
[----:B------:R-:W-:Y:S01]  /*12a20*/  MOV R2, RZ ;  /* 0x000000ff00027202 */ /* 0x000fe20000000f00 */
[----:B------:R-:W-:Y:S01]  /*12a30*/  IMAD.MOV.U32 R30, RZ, RZ, R5 ;  /* 0x000000ffff1e7224 */ /* 0x000fe200078e0005 */
[----:B------:R-:W-:Y:S01]  /*12a40*/  MOV R3, 0x12a70 ;  /* 0x00012a7000037802 */ /* 0x000fe20000000f00 */
[----:B------:R-:W-:Y:S02]  /*12a50*/  IMAD.MOV.U32 R29, RZ, RZ, 0x181f ;  /* 0x0000181fff1d7424 */ /* 0x000fe400078e00ff */
[----:B------:R-:W-:Y:S05]  /*12a60*/  CALL.REL.NOINC `($__internal_97_$__cuda_sm70_shflsync_idx_p) ;  /* 0x000018d000007944 */ /* 0x000fea0003c00000 */
[----:B------:R-:W-:Y:S01]  /*12a70*/  MOV R4, R29 ;  /* 0x0000001d00047202 */ /* 0x000fe20000000f00 */
[----:B------:R-:W-:-:S05]  /*12a80*/  BRA `(.L_x_5913) ;  /* 0xffff6c7000007947 */ /* 0x000fca000383ffff */
.L_x_5819:
[----:B------:R-:W-:Y:S01]  /*12a90*/  MOV R2, RZ ;  /* 0x000000ff00027202 */ /* 0x000fe20000000f00 */
[----:B------:R-:W-:Y:S01]  /*12aa0*/  IMAD.MOV.U32 R30, RZ, RZ, R12 ;  /* 0x000000ffff1e7224 */ /* 0x000fe200078e000c */
[----:B------:R-:W-:Y:S01]  /*12ab0*/  MOV R3, 0x12ae0 ;  /* 0x00012ae000037802 */ /* 0x000fe20000000f00 */
[----:B------:R-:W-:Y:S02]  /*12ac0*/  IMAD.MOV.U32 R29, RZ, RZ, 0x181f ;  /* 0x0000181fff1d7424 */ /* 0x000fe400078e00ff */
[----:B-12---:R-:W-:Y:S05]  /*12ad0*/  CALL.REL.NOINC `($__internal_97_$__cuda_sm70_shflsync_idx_p) ;  /* 0x0000186000007944 */ /* 0x006fea0003c00000 */
        /* <DEDUP_REMOVED lines=23> */
[----:B--2---:R-:W-:Y:S05]  /*12c50*/  CALL.REL.NOINC `($__internal_97_$__cuda_sm70_shflsync_idx_p) ;  /* 0x000016e000007944 */ /* 0x004fea0003c00000 */
        /* <DEDUP_REMOVED lines=8> */
.L_x_5824:
[----:B------:R-:W-:Y:S01]  /*12ce0*/  MOV R2, RZ ;  /* 0x000000ff00027202 */ /* 0x000fe20000000f00 */
[----:B------:R-:W-:Y:S01]  /*12cf0*/  IMAD.MOV.U32 R30, RZ, RZ, R12 ;  /* 0x000000ffff1e7224 */ /* 0x000fe200078e000c */
[----:B------:R-:W-:Y:S01]  /*12d00*/  MOV R3, 0x12d30 ;  /* 0x00012d3000037802 */ /* 0x000fe20000000f00 */
[----:B------:R-:W-:Y:S02]  /*12d10*/  IMAD.MOV.U32 R29, RZ, RZ, 0x181f ;  /* 0x0000181fff1d7424 */ /* 0x000fe400078e00ff */
[----:B-1234-:R-:W-:Y:S05]  /*12d20*/  CALL.REL.NOINC `($__internal_97_$__cuda_sm70_shflsync_idx_p) ;  /* 0x0000161000007944 */ /* 0x01efea0003c00000 */
[----:B------:R-:W-:Y:S01]  /*12d30*/  MOV R5, R29 ;  /* 0x0000001d00057202 */ /* 0x000fe20000000f00 */
[----:B------:R-:W-:-:S05]  /*12d40*/  BRA `(.L_x_5915) ;  /* 0xffff701000007947 */ /* 0x000fca000383ffff */
.L_x_5825:
        /* <DEDUP_REMOVED lines=37> */
.L_x_5826:
[----:B------:R-:W-:Y:S01]  /*12fa0*/  MOV R136, 0x2 ;  /* 0x0000000200887802 */ /* 0x000fe20000000f00 */
[----:B------:R-:W-:Y:S01]  /*12fb0*/  IMAD.MOV.U32 R2, RZ, RZ, R100 ;  /* 0x000000ffff027224 */ /* 0x000fe200078e0064 */
[----:B------:R-:W-:Y:S02]  /*12fc0*/  MOV R3, 0x12fe0 ;  /* 0x00012fe000037802 */ /* 0x000fe40000000f00 */
[----:B------:R-:W-:Y:S05]  /*12fd0*/  CALL.REL.NOINC `($__internal_96_$__cuda_sm70_shflsync_bfly_p) ;  /* 0x0000131000007944 */ /* 0x000fea0003c00000 */
[----:B------:R-:W-:Y:S01]  /*12fe0*/  MOV R2, R136 ;  /* 0x0000008800027202 */ /* 0x000fe20000000f00 */
[----:B------:R-:W-:-:S05]  /*12ff0*/  BRA `(.L_x_5917) ;  /* 0xffff7bf000007947 */ /* 0x000fca000383ffff */
.L_x_5829:
[----:B------:R-:W-:Y:S01]  /*13000*/  MOV R2, RZ ;  /* 0x000000ff00027202 */ /* 0x000fe20000000f00 */
[----:B------:R-:W-:Y:S01]  /*13010*/  IMAD.MOV.U32 R30, RZ, RZ, R5 ;  /* 0x000000ffff1e7224 */ /* 0x000fe200078e0005 */
[----:B------:R-:W-:Y:S01]  /*13020*/  MOV R3, 0x13050 ;  /* 0x0001305000037802 */ /* 0x000fe20000000f00 */
[----:B------:R-:W-:Y:S02]  /*13030*/  IMAD.MOV.U32 R29, RZ, RZ, 0x181f ;  /* 0x0000181fff1d7424 */ /* 0x000fe400078e00ff */
[----:B------:R-:W-:Y:S05]  /*13040*/  CALL.REL.NOINC `($__internal_97_$__cuda_sm70_shflsync_idx_p) ;  /* 0x000012f000007944 */ /* 0x000fea0003c00000 */
[----:B------:R-:W-:Y:S01]  /*13050*/  MOV R4, R29 ;  /* 0x0000001d00047202 */ /* 0x000fe20000000f00 */
[----:B------:R-:W-:-:S05]  /*13060*/  BRA `(.L_x_5918) ;  /* 0xffff957000007947 */ /* 0x000fca000383ffff */
.L_x_5830:
        /* <DEDUP_REMOVED lines=37> */
.L_x_5832:
[----:B------:R-:W-:Y:S01]  /*132c0*/  IMAD.MOV.U32 R2, RZ, RZ, R203 ;  /* 0x000000ffff027224 */ /* 0x000fe200078e00cb */
[----:B------:R-:W-:-:S02]  /*132d0*/  MOV R136, 0x2 ;  /* 0x0000000200887802 */ /* 0x000fc40000000f00 */
[----:B------:R-:W-:Y:S02]  /*132e0*/  MOV R3, 0x13300 ;  /* 0x0001330000037802 */ /* 0x000fe40000000f00 */
[----:B------:R-:W-:Y:S05]  /*132f0*/  CALL.REL.NOINC `($__internal_96_$__cuda_sm70_shflsync_bfly_p) ;  /* 0x00000ff000007944 */ /* 0x000fea0003c00000 */
[----:B------:R-:W-:Y:S01]  /*13300*/  MOV R0, R136 ;  /* 0x0000008800007202 */ /* 0x000fe20000000f00 */
[----:B------:R-:W-:Y:S05]  /*13310*/  BRA `(.L_x_5920) ;  /* 0xffff963000007947 */ /* 0x000fea000383ffff */
.L_x_5833:
[----:B------:R-:W-:Y:S01]  /*13320*/  IMAD.MOV.U32 R2, RZ, RZ, R0 ;  /* 0x000000ffff027224 */ /* 0x000fe200078e0000 */
[----:B------:R-:W-:Y:S02]  /*13330*/  MOV R136, 0x1 ;  /* 0x0000000100887802 */ /* 0x000fe40000000f00 */
[----:B------:R-:W-:Y:S02]  /*13340*/  MOV R3, 0x13360 ;  /* 0x0001336000037802 */ /* 0x000fe40000000f00 */
[----:B-1----:R-:W-:Y:S05]  /*13350*/  CALL.REL.NOINC `($__internal_96_$__cuda_sm70_shflsync_bfly_p) ;  /* 0x00000f9000007944 */ /* 0x002fea0003c00000 */
[----:B------:R-:W-:Y:S01]  /*13360*/  FADD.FTZ R0, R0, R136 ;  /* 0x0000008800007221 */ /* 0x000fe20000010000 */
[----:B------:R-:W-:Y:S02]  /*13370*/  MOV R2, R202 ;  /* 0x000000ca00027202 */ /* 0x000fe40000000f00 */
[----:B------:R-:W-:Y:S02]  /*13380*/  MOV R136, 0x2 ;  /* 0x0000000200887802 */ /* 0x000fe40000000f00 */
[----:B------:R-:W-:Y:S02]  /*13390*/  MOV R3, 0x133b0 ;  /* 0x000133b000037802 */ /* 0x000fe40000000f00 */
[----:B------:R-:W-:Y:S05]  /*133a0*/  CALL.REL.NOINC `($__internal_96_$__cuda_sm70_shflsync_bfly_p) ;  /* 0x00000f4000007944 */ /* 0x000fea0003c00000 */
[----:B------:R-:W-:Y:S01]  /*133b0*/  FADD.FTZ R4, R202, R136 ;  /* 0x00000088ca047221 */ /* 0x000fe20000010000 */
[----:B------:R-:W-:-:S02]  /*133c0*/  MOV R136, 0x1 ;  /* 0x0000000100887802 */ /* 0x000fc40000000f00 */
[----:B------:R-:W-:Y:S02]  /*133d0*/  MOV R3, 0x13400 ;  /* 0x0001340000037802 */ /* 0x000fe40000000f00 */
[----:B------:R-:W-:Y:S02]  /*133e0*/  MOV R2, R4 ;  /* 0x0000000400027202 */ /* 0x000fe40000000f00 */
[----:B------:R-:W-:Y:S05]  /*133f0*/  CALL.REL.NOINC `($__internal_96_$__cuda_sm70_shflsync_bfly_p) ;  /* 0x00000ef000007944 */ /* 0x000fea0003c00000 */
[----:B------:R-:W-:Y:S01]  /*13400*/  MOV R3, R136 ;  /* 0x0000008800037202 */ /* 0x000fe20000000f00 */
[----:B------:R-:W-:Y:S05]  /*13410*/  BRA `(.L_x_5921) ;  /* 0xffff95a000007947 */ /* 0x000fea000383ffff */
.L_x_5840:
[----:B--234-:R-:W-:Y:S01]  /*13420*/  IMAD.MOV.U32 R30, RZ, RZ, R9 ;  /* 0x000000ffff1e7224 */ /* 0x01cfe200078e0009 */
[----:B------:R-:W-:Y:S01]  /*13430*/  MOV R2, RZ ;  /* 0x000000ff00027202 */ /* 0x000fe20000000f00 */
[----:B------:R-:W-:Y:S01]  /*13440*/  IMAD.MOV.U32 R29, RZ, RZ, 0x181f ;  /* 0x0000181fff1d7424 */ /* 0x000fe200078e00ff */
[----:B------:R-:W-:Y:S02]  /*13450*/  MOV R3, 0x13470 ;  /* 0x0001347000037802 */ /* 0x000fe40000000f00 */
[----:B-1----:R-:W-:Y:S05]  /*13460*/  CALL.REL.NOINC `($__internal_97_$__cuda_sm70_shflsync_idx_p) ;  /* 0x00000ed000007944 */ /* 0x002fea0003c00000 */
[----:B------:R-:W-:Y:S01]  /*13470*/  MOV R8, R29 ;  /* 0x0000001d00087202 */ /* 0x000fe20000000f00 */
[----:B------:R-:W-:Y:S05]  /*13480*/  BRA `(.L_x_5922) ;  /* 0xffffaca000007947 */ /* 0x000fea000383ffff */
.L_x_5841:
[----:B------:R-:W-:Y:S01]  /*13490*/  IMAD.MOV.U32 R30, RZ, RZ, R11 ;  /* 0x000000ffff1e7224 */ /* 0x000fe200078e000b */
[----:B------:R-:W-:Y:S01]  /*134a0*/  MOV R2, RZ ;  /* 0x000000ff00027202 */ /* 0x000fe20000000f00 */
[----:B------:R-:W-:Y:S01]  /*134b0*/  IMAD.MOV.U32 R29, RZ, RZ, 0x181f ;  /* 0x0000181fff1d7424 */ /* 0x000fe200078e00ff */
[----:B------:R-:W-:-:S02]  /*134c0*/  MOV R3, 0x134e0 ;  /* 0x000134e000037802 */ /* 0x000fc40000000f00 */
[----:B-123--:R-:W-:Y:S05]  /*134d0*/  CALL.REL.NOINC `($__internal_97_$__cuda_sm70_shflsync_idx_p) ;  /* 0x00000e6000007944 */ /* 0x00efea0003c00000 */
[----:B------:R-:W-:Y:S01]  /*134e0*/  MOV R0, R29 ;  /* 0x0000001d00007202 */ /* 0x000fe20000000f00 */
[----:B------:R-:W-:Y:S05]  /*134f0*/  BRA `(.L_x_5923) ;  /* 0xffffac5000007947 */ /* 0x000fea000383ffff */
.L_x_5844:
[----:B------:R-:W-:Y:S01]  /*13500*/  IMAD.MOV.U32 R30, RZ, RZ, R9 ;  /* 0x000000ffff1e7224 */ /* 0x000fe200078e0009 */
[----:B--2---:R-:W-:Y:S01]  /*13510*/  MOV R2, 0x1 ;  /* 0x0000000100027802 */ /* 0x004fe20000000f00 */
[----:B------:R-:W-:Y:S01]  /*13520*/  IMAD.MOV.U32 R29, RZ, RZ, 0x181f ;  /* 0x0000181fff1d7424 */ /* 0x000fe200078e00ff */
[----:B------:R-:W-:-:S02]  /*13530*/  MOV R3, 0x13550 ;  /* 0x0001355000037802 */ /* 0x000fc40000000f00 */
[----:B-1-34-:R-:W-:Y:S05]  /*13540*/  CALL.REL.NOINC `($__internal_97_$__cuda_sm70_shflsync_idx_p) ;  /* 0x00000df000007944 */ /* 0x01afea0003c00000 */
        /* <DEDUP_REMOVED lines=8> */
.L_x_5847:
[----:B------:R-:W-:Y:S01]  /*135d0*/  IMAD.MOV.U32 R30, RZ, RZ, R9 ;  /* 0x000000ffff1e7224 */ /* 0x000fe200078e0009 */
[----:B--2---:R-:W-:Y:S01]  /*135e0*/  MOV R2, 0x2 ;  /* 0x0000000200027802 */ /* 0x004fe20000000f00 */
[----:B------:R-:W-:Y:S01]  /*135f0*/  IMAD.MOV.U32 R29, RZ, RZ, 0x181f ;  /* 0x0000181fff1d7424 */ /* 0x000fe200078e00ff */
[----:B------:R-:W-:Y:S02]  /*13600*/  MOV R3, 0x13620 ;  /* 0x0001362000037802 */ /* 0x000fe40000000f00 */
[----:B-1-34-:R-:W-:Y:S05]  /*13610*/  CALL.REL.NOINC `($__internal_97_$__cuda_sm70_shflsync_idx_p) ;  /* 0x00000d2000007944 */ /* 0x01afea0003c00000 */
[----:B------:R-:W-:Y:S01]  /*13620*/  MOV R8, R29 ;  /* 0x0000001d00087202 */ /* 0x000fe20000000f00 */
[----:B------:R-:W-:Y:S05]  /*13630*/  BRA `(.L_x_5925) ;  /* 0xffffade000007947 */ /* 0x000fea000383ffff */
.L_x_5848:
[----:B------:R-:W-:Y:S01]  /*13640*/  IMAD.MOV.U32 R30, RZ, RZ, R11 ;  /* 0x000000ffff1e7224 */ /* 0x000fe200078e000b */
[----:B--2---:R-:W-:Y:S01]  /*13650*/  MOV R2, 0x2 ;  /* 0x0000000200027802 */ /* 0x004fe20000000f00 */
[----:B------:R-:W-:Y:S01]  /*13660*/  IMAD.MOV.U32 R29, RZ, RZ, 0x181f ;  /* 0x0000181fff1d7424 */ /* 0x000fe200078e00ff */
[----:B------:R-:W-:Y:S02]  /*13670*/  MOV R3, 0x13690 ;  /* 0x0001369000037802 */ /* 0x000fe40000000f00 */
[----:B-1-34-:R-:W-:Y:S05]  /*13680*/  CALL.REL.NOINC `($__internal_97_$__cuda_sm70_shflsync_idx_p) ;  /* 0x00000cb000007944 */ /* 0x01afea0003c00000 */
[----:B------:R-:W-:Y:S01]  /*13690*/  MOV R0, R29 ;  /* 0x0000001d00007202 */ /* 0x000fe20000000f00 */
[----:B------:R-:W-:Y:S05]  /*136a0*/  BRA `(.L_x_5926) ;  /* 0xffffad9000007947 */ /* 0x000fea000383ffff */
.L_x_5851:
[----:B------:R-:W-:Y:S01]  /*136b0*/  IMAD.MOV.U32 R30, RZ, RZ, R9 ;  /* 0x000000ffff1e7224 */ /* 0x000fe200078e0009 */
[----:B---3--:R-:W-:Y:S01]  /*136c0*/  MOV R2, 0x3 ;  /* 0x0000000300027802 */ /* 0x008fe20000000f00 */
        /* <DEDUP_REMOVED lines=11> */
.L_x_5853:
[----:B------:R-:W-:Y:S01]  /*13780*/  IMAD.MOV.U32 R30, RZ, RZ, R5 ;  /* 0x000000ffff1e7224 */ /* 0x000fe200078e0005 */
[----:B------:R-:W-:Y:S01]  /*13790*/  MOV R2, RZ ;  /* 0x000000ff00027202 */ /* 0x000fe20000000f00 */
[----:B------:R-:W-:Y:S01]  /*137a0*/  IMAD.MOV.U32 R29, RZ, RZ, 0x1c1f ;  /* 0x00001c1fff1d7424 */ /* 0x000fe200078e00ff */
[----:B------:R-:W-:Y:S02]  /*137b0*/  MOV R3, 0x137d0 ;  /* 0x000137d000037802 */ /* 0x000fe40000000f00 */
[----:B------:R-:W-:Y:S05]  /*137c0*/  CALL.REL.NOINC `($__internal_97_$__cuda_sm70_shflsync_idx_p) ;  /* 0x00000b7000007944 */ /* 0x000fea0003c00000 */
[----:B------:R-:W-:Y:S01]  /*137d0*/  MOV R4, R29 ;  /* 0x0000001d00047202 */ /* 0x000fe20000000f00 */
[----:B------:R-:W-:Y:S05]  /*137e0*/  BRA `(.L_x_5928) ;  /* 0xffffb10000007947 */ /* 0x000fea000383ffff */
.L_x_5854:
[----:B------:R-:W-:Y:S01]  /*137f0*/  IMAD.MOV.U32 R30, RZ, RZ, R12 ;  /* 0x000000ffff1e7224 */ /* 0x000fe200078e000c */
[----:B------:R-:W-:Y:S01]  /*13800*/  MOV R2, RZ ;  /* 0x000000ff00027202 */ /* 0x000fe20000000f00 */
[----:B------:R-:W-:Y:S01]  /*13810*/  IMAD.MOV.U32 R29, RZ, RZ, 0x1c1f ;  /* 0x00001c1fff1d7424 */ /* 0x000fe200078e00ff */
[----:B------:R-:W-:Y:S02]  /*13820*/  MOV R3, 0x13840 ;  /* 0x0001384000037802 */ /* 0x000fe40000000f00 */
[----:B-12---:R-:W-:Y:S05]  /*13830*/  CALL.REL.NOINC `($__internal_97_$__cuda_sm70_shflsync_idx_p) ;  /* 0x00000b0000007944 */ /* 0x006fea0003c00000 */
[----:B------:R-:W-:Y:S01]  /*13840*/  MOV R0, R29 ;  /* 0x0000001d00007202 */ /* 0x000fe20000000f00 */
[----:B------:R-:W-:Y:S05]  /*13850*/  BRA `(.L_x_5929) ;  /* 0xffffb0b000007947 */ /* 0x000fea000383ffff */
.L_x_5857:
[----:B------:R-:W-:Y:S01]  /*13860*/  IMAD.MOV.U32 R30, RZ, RZ, R5 ;  /* 0x000000ffff1e7224 */ /* 0x000fe200078e0005 */
[----:B----4-:R-:W-:Y:S01]  /*13870*/  MOV R2, 0x1 ;  /* 0x0000000100027802 */ /* 0x010fe20000000f00 */
[----:B------:R-:W-:Y:S01]  /*13880*/  IMAD.MOV.U32 R29, RZ, RZ, 0x1c1f ;  /* 0x00001c1fff1d7424 */ /* 0x000fe200078e00ff */
[----:B------:R-:W-:-:S02]  /*13890*/  MOV R3, 0x138b0 ;  /* 0x000138b000037802 */ /* 0x000fc40000000f00 */
[----:B-123--:R-:W-:Y:S05]  /*138a0*/  CALL.REL.NOINC `($__internal_97_$__cuda_sm70_shflsync_idx_p) ;  /* 0x00000a9000007944 */ /* 0x00efea0003c00000 */
        /* <DEDUP_REMOVED lines=8> */
.L_x_5861:
[----:B------:R-:W-:Y:S01]  /*13930*/  IMAD.MOV.U32 R30, RZ, RZ, R9 ;  /* 0x000000ffff1e7224 */ /* 0x000fe200078e0009 */
[----:B------:R-:W-:Y:S01]  /*13940*/  MOV R2, RZ ;  /* 0x000000ff00027202 */ /* 0x000fe20000000f00 */
[----:B------:R-:W-:Y:S01]  /*13950*/  IMAD.MOV.U32 R29, RZ, RZ, 0x181f ;  /* 0x0000181fff1d7424 */ /* 0x000fe200078e00ff */
[----:B------:R-:W-:Y:S02]  /*13960*/  MOV R3, 0x13980 ;  /* 0x0001398000037802 */ /* 0x000fe40000000f00 */
[----:B------:R-:W-:Y:S05]  /*13970*/  CALL.REL.NOINC `($__internal_97_$__cuda_sm70_shflsync_idx_p) ;  /* 0x000009c000007944 */ /* 0x000fea0003c00000 */
[----:B------:R-:W-:Y:S01]  /*13980*/  MOV R8, R29 ;  /* 0x0000001d00087202 */ /* 0x000fe20000000f00 */
[----:B------:R-:W-:Y:S05]  /*13990*/  BRA `(.L_x_5931) ;  /* 0xffffc8d000007947 */ /* 0x000fea000383ffff */
.L_x_5862:
[----:B------:R-:W-:Y:S01]  /*139a0*/  IMAD.MOV.U32 R30, RZ, RZ, R12 ;  /* 0x000000ffff1e7224 */ /* 0x000fe200078e000c */
[----:B------:R-:W-:Y:S01]  /*139b0*/  MOV R2, RZ ;  /* 0x000000ff00027202 */ /* 0x000fe20000000f00 */
[----:B------:R-:W-:Y:S01]  /*139c0*/  IMAD.MOV.U32 R29, RZ, RZ, 0x181f ;  /* 0x0000181fff1d7424 */ /* 0x000fe200078e00ff */
[----:B------:R-:W-:Y:S02]  /*139d0*/  MOV R3, 0x139f0 ;  /* 0x000139f000037802 */ /* 0x000fe40000000f00 */
[----:B-12---:R-:W-:Y:S05]  /*139e0*/  CALL.REL.NOINC `($__internal_97_$__cuda_sm70_shflsync_idx_p) ;  /* 0x0000095000007944 */ /* 0x006fea0003c00000 */
[----:B------:R-:W-:Y:S01]  /*139f0*/  MOV R0, R29 ;  /* 0x0000001d00007202 */ /* 0x000fe20000000f00 */
[----:B------:R-:W-:Y:S05]  /*13a00*/  BRA `(.L_x_5932) ;  /* 0xffffc88000007947 */ /* 0x000fea000383ffff */
.L_x_5865:
        /* <DEDUP_REMOVED lines=13> */
.L_x_5868:
[----:B------:R-:W-:Y:S01]  /*13ae0*/  IMAD.MOV.U32 R30, RZ, RZ, R9 ;  /* 0x000000ffff1e7224 */ /* 0x000fe200078e0009 */
[----:B-1----:R-:W-:Y:S01]  /*13af0*/  MOV R2, 0x2 ;  /* 0x0000000200027802 */ /* 0x002fe20000000f00 */
[----:B------:R-:W-:Y:S01]  /*13b00*/  IMAD.MOV.U32 R29, RZ, RZ, 0x181f ;  /* 0x0000181fff1d7424 */ /* 0x000fe200078e00ff */
[----:B------:R-:W-:Y:S02]  /*13b10*/  MOV R3, 0x13b30 ;  /* 0x00013b3000037802 */ /* 0x000fe40000000f00 */
[----:B--234-:R-:W-:Y:S05]  /*13b20*/  CALL.REL.NOINC `($__internal_97_$__cuda_sm70_shflsync_idx_p) ;  /* 0x0000081000007944 */ /* 0x01cfea0003c00000 */
[----:B------:R-:W-:Y:S01]  /*13b30*/  MOV R8, R29 ;  /* 0x0000001d00087202 */ /* 0x000fe20000000f00 */
[----:B------:R-:W-:Y:S05]  /*13b40*/  BRA `(.L_x_5934) ;  /* 0xffffca2000007947 */ /* 0x000fea000383ffff */
.L_x_5869:
[----:B------:R-:W-:Y:S01]  /*13b50*/  IMAD.MOV.U32 R30, RZ, RZ, R12 ;  /* 0x000000ffff1e7224 */ /* 0x000fe200078e000c */
[----:B------:R-:W-:Y:S01]  /*13b60*/  MOV R2, 0x2 ;  /* 0x0000000200027802 */ /* 0x000fe20000000f00 */
[----:B------:R-:W-:Y:S01]  /*13b70*/  IMAD.MOV.U32 R29, RZ, RZ, 0x181f ;  /* 0x0000181fff1d7424 */ /* 0x000fe200078e00ff */
[----:B------:R-:W-:Y:S02]  /*13b80*/  MOV R3, 0x13ba0 ;  /* 0x00013ba000037802 */ /* 0x000fe40000000f00 */
[----:B-1234-:R-:W-:Y:S05]  /*13b90*/  CALL.REL.NOINC `($__internal_97_$__cuda_sm70_shflsync_idx_p) ;  /* 0x000007a000007944 */ /* 0x01efea0003c00000 */
[----:B------:R-:W-:Y:S01]  /*13ba0*/  MOV R0, R29 ;  /* 0x0000001d00007202 */ /* 0x000fe20000000f00 */
[----:B------:R-:W-:Y:S05]  /*13bb0*/  BRA `(.L_x_5935) ;  /* 0xffffc9d000007947 */ /* 0x000fea000383ffff */
.L_x_5872:
[----:B------:R-:W-:Y:S01]  /*13bc0*/  IMAD.MOV.U32 R30, RZ, RZ, R9 ;  /* 0x000000ffff1e7224 */ /* 0x000fe200078e0009 */
[----:B-1----:R-:W-:Y:S01]  /*13bd0*/  MOV R2, 0x3 ;  /* 0x0000000300027802 */ /* 0x002fe20000000f00 */
[----:B------:R-:W-:Y:S01]  /*13be0*/  IMAD.MOV.U32 R29, RZ, RZ, 0x181f ;  /* 0x0000181fff1d7424 */ /* 0x000fe200078e00ff */
[----:B------:R-:W-:-:S02]  /*13bf0*/  MOV R3, 0x13c10 ;  /* 0x00013c1000037802 */ /* 0x000fc40000000f00 */
[----:B--234-:R-:W-:Y:S05]  /*13c00*/  CALL.REL.NOINC `($__internal_97_$__cuda_sm70_shflsync_idx_p) ;  /* 0x0000073000007944 */ /* 0x01cfea0003c00000 */
        /* <DEDUP_REMOVED lines=8> */
.L_x_5874:
[----:B------:R-:W-:Y:S01]  /*13c90*/  IMAD.MOV.U32 R30, RZ, RZ, R28 ;  /* 0x000000ffff1e7224 */ /* 0x000fe200078e001c */
[----:B------:R-:W-:Y:S01]  /*13ca0*/  MOV R2, RZ ;  /* 0x000000ff00027202 */ /* 0x000fe20000000f00 */
[----:B------:R-:W-:Y:S01]  /*13cb0*/  IMAD.MOV.U32 R29, RZ, RZ, 0x1f ;  /* 0x0000001fff1d7424 */ /* 0x000fe200078e00ff */
[----:B------:R-:W-:Y:S02]  /*13cc0*/  MOV R3, 0x13ce0 ;  /* 0x00013ce000037802 */ /* 0x000fe40000000f00 */
[----:B--2---:R-:W-:Y:S05]  /*13cd0*/  CALL.REL.NOINC `($__internal_97_$__cuda_sm70_shflsync_idx_p) ;  /* 0x0000066000007944 */ /* 0x004fea0003c00000 */
[----:B------:R-:W-:Y:S01]  /*13ce0*/  MOV R9, R29 ;  /* 0x0000001d00097202 */ /* 0x000fe20000000f00 */
[----:B------:R-:W-:Y:S05]  /*13cf0*/  BRA `(.L_x_5937) ;  /* 0xffffcbf000007947 */ /* 0x000fea000383ffff */
.L_x_5875:
[----:B------:R-:W-:Y:S01]  /*13d00*/  IMAD.MOV.U32 R30, RZ, RZ, R28 ;  /* 0x000000ffff1e7224 */ /* 0x000fe200078e001c */
[----:B------:R-:W-:Y:S01]  /*13d10*/  MOV R2, 0x1 ;  /* 0x0000000100027802 */ /* 0x000fe20000000f00 */
[----:B------:R-:W-:Y:S01]  /*13d20*/  IMAD.MOV.U32 R29, RZ, RZ, 0x1f ;  /* 0x0000001fff1d7424 */ /* 0x000fe200078e00ff */
[----:B------:R-:W-:Y:S02]  /*13d30*/  MOV R3, 0x13d50 ;  /* 0x00013d5000037802 */ /* 0x000fe40000000f00 */
[----:B-12---:R-:W-:Y:S05]  /*13d40*/  CALL.REL.NOINC `($__internal_97_$__cuda_sm70_shflsync_idx_p) ;  /* 0x000005f000007944 */ /* 0x006fea0003c00000 */
[----:B------:R-:W-:Y:S01]  /*13d50*/  MOV R8, R29 ;  /* 0x0000001d00087202 */ /* 0x000fe20000000f00 */
[----:B------:R-:W-:Y:S05]  /*13d60*/  BRA `(.L_x_5938) ;  /* 0xffffcba000007947 */ /* 0x000fea000383ffff */
.L_x_5876:
[----:B------:R-:W-:Y:S02]  /*13d70*/  MOV R2, 0x1 ;  /* 0x0000000100027802 */ /* 0x000fe40000000f00 */
[----:B------:R-:W-:-:S02]  /*13d80*/  MOV R3, 0x13da0 ;  /* 0x00013da000037802 */ /* 0x000fc40000000f00 */
[----:B-1234-:R-:W-:Y:S05]  /*13d90*/  CALL.REL.NOINC `($__internal_98_$__cuda_sm70_shflsync_up_p) ;  /* 0x0000060000007944 */ /* 0x01efea0003c00000 */
[----:B------:R-:W-:Y:S05]  /*13da0*/  BRA `(.L_x_5939) ;  /* 0xffffcc8000007947 */ /* 0x000fea000383ffff */
.L_x_5877:
[----:B------:R-:W-:Y:S02]  /*13db0*/  MOV R2, 0x2 ;  /* 0x0000000200027802 */ /* 0x000fe40000000f00 */
[----:B------:R-:W-:-:S02]  /*13dc0*/  MOV R3, 0x13de0 ;  /* 0x00013de000037802 */ /* 0x000fc40000000f00 */
[----:B--2-4-:R-:W-:Y:S05]  /*13dd0*/  CALL.REL.NOINC `($__internal_98_$__cuda_sm70_shflsync_up_p) ;  /* 0x000005c000007944 */ /* 0x014fea0003c00000 */
        /* <DEDUP_REMOVED lines=24> */
.L_x_5881:
[----:B------:R-:W-:Y:S02]  /*13f60*/  MOV R2, 0x1 ;  /* 0x0000000100027802 */ /* 0x000fe40000000f00 */
[----:B------:R-:W-:Y:S02]  /*13f70*/  MOV R3, 0x13f90 ;  /* 0x00013f9000037802 */ /* 0x000fe40000000f00 */
[----:B------:R-:W-:Y:S05]  /*13f80*/  CALL.REL.NOINC `($__internal_98_$__cuda_sm70_shflsync_up_p) ;  /* 0x0000041000007944 */ /* 0x000fea0003c00000 */
[----:B------:R-:W-:Y:S01]  /*13f90*/  MOV R2, R4 ;  /* 0x0000000400027202 */ /* 0x000fe20000000f00 */
[----:B------:R-:W-:Y:S05]  /*13fa0*/  BRA `(.L_x_5941) ;  /* 0xffffccd000007947 */ /* 0x000fea000383ffff */
.L_x_5882:
[----:B------:R-:W-:Y:S02]  /*13fb0*/  MOV R2, 0x2 ;  /* 0x0000000200027802 */ /* 0x000fe40000000f00 */
[----:B------:R-:W-:Y:S02]  /*13fc0*/  MOV R3, 0x13fe0 ;  /* 0x00013fe000037802 */ /* 0x000fe40000000f00 */
        /* <DEDUP_REMOVED lines=25> */
.L_x_5884:
[----:B------:R-:W-:Y:S02]  /*14160*/  SEL R0, RZ, 0x1, P0 ;  /* 0x00000001ff007807 */ /* 0x000fe40000000000 */
[----:B------:R-:W-:Y:S02]  /*14170*/  MOV R2, 0x14190 ;  /* 0x0001419000027802 */ /* 0x000fe40000000f00 */
[----:B-1----:R-:W-:Y:S05]  /*14180*/  CALL.REL.NOINC `($__internal_99_$__cuda_sm70_votesync_ballot) ;  /* 0x0000028000007944 */ /* 0x002fea0003c00000 */
[----:B------:R-:W-:Y:S01]  /*14190*/  MOV R5, R0 ;  /* 0x0000000000057202 */ /* 0x000fe20000000f00 */
[----:B------:R-:W-:Y:S05]  /*141a0*/  BRA `(.L_x_5943) ;  /* 0xffffcc6000007947 */ /* 0x000fea000383ffff */
.L_x_5885:
[----:B------:R-:W-:Y:S01]  /*141b0*/  IMAD.MOV.U32 R30, RZ, RZ, R6 ;  /* 0x000000ffff1e7224 */ /* 0x000fe200078e0006 */
[----:B------:R-:W-:Y:S01]  /*141c0*/  MOV R2, R0 ;  /* 0x0000000000027202 */ /* 0x000fe20000000f00 */
[----:B------:R-:W-:Y:S01]  /*141d0*/  IMAD.MOV.U32 R29, RZ, RZ, 0x1f ;  /* 0x0000001fff1d7424 */ /* 0x000fe200078e00ff */
[----:B------:R-:W-:Y:S02]  /*141e0*/  MOV R3, 0x14200 ;  /* 0x0001420000037802 */ /* 0x000fe40000000f00 */
[----:B-1----:R-:W-:Y:S05]  /*141f0*/  CALL.REL.NOINC `($__internal_97_$__cuda_sm70_shflsync_idx_p) ;  /* 0x0000014000007944 */ /* 0x002fea0003c00000 */
[----:B------:R-:W-:Y:S01]  /*14200*/  IMAD.MOV.U32 R11, RZ, RZ, R29 ;  /* 0x000000ffff0b7224 */ /* 0x000fe200078e001d */
[----:B------:R-:W-:Y:S01]  /*14210*/  MOV R2, R0 ;  /* 0x0000000000027202 */ /* 0x000fe20000000f00 */
[----:B------:R-:W-:Y:S01]  /*14220*/  IMAD.MOV.U32 R30, RZ, RZ, R7 ;  /* 0x000000ffff1e7224 */ /* 0x000fe200078e0007 */
[----:B------:R-:W-:-:S02]  /*14230*/  MOV R29, 0x1f ;  /* 0x0000001f001d7802 */ /* 0x000fc40000000f00 */
[----:B------:R-:W-:Y:S02]  /*14240*/  MOV R3, 0x14260 ;  /* 0x0001426000037802 */ /* 0x000fe40000000f00 */
[----:B------:R-:W-:Y:S05]  /*14250*/  CALL.REL.NOINC `($__internal_97_$__cuda_sm70_shflsync_idx_p) ;  /* 0x000000e000007944 */ /* 0x000fea0003c00000 */
[----:B------:R-:W-:Y:S01]  /*14260*/  MOV R7, R29 ;  /* 0x0000001d00077202 */ /* 0x000fe20000000f00 */
[----:B------:R-:W-:Y:S05]  /*14270*/  BRA `(.L_x_5944) ;  /* 0xffffcbe000007947 */ /* 0x000fea000383ffff */
.L_x_5888:
[----:B------:R-:W-:Y:S01]  /*14280*/  IMAD.MOV.U32 R30, RZ, RZ, R4 ;  /* 0x000000ffff1e7224 */ /* 0x000fe200078e0004 */
[----:B------:R-:W-:Y:S01]  /*14290*/  MOV R2, R0 ;  /* 0x0000000000027202 */ /* 0x000fe20000000f00 */
[----:B------:R-:W-:Y:S01]  /*142a0*/  IMAD.MOV.U32 R29, RZ, RZ, 0x1f ;  /* 0x0000001fff1d7424 */ /* 0x000fe200078e00ff */
[----:B------:R-:W-:Y:S02]  /*142b0*/  MOV R3, 0x142d0 ;  /* 0x000142d000037802 */ /* 0x000fe40000000f00 */
[----:B-1-34-:R-:W-:Y:S05]  /*142c0*/  CALL.REL.NOINC `($__internal_97_$__cuda_sm70_shflsync_idx_p) ;  /* 0x0000007000007944 */ /* 0x01afea0003c00000 */
[----:B------:R-:W-:Y:S01]  /*142d0*/  MOV R10, R29 ;  /* 0x0000001d000a7202 */ /* 0x000fe20000000f00 */
[----:B------:R-:W-:Y:S05]  /*142e0*/  BRA `(.L_x_5887) ;  /* 0xffffcbd000007947 */ /* 0x000fea000383ffff */
        .weak           $__internal_96_$__cuda_sm70_shflsync_bfly_p
        .type           $__internal_96_$__cuda_sm70_shflsync_bfly_p,@function
        .size           $__internal_96_$__cuda_sm70_shflsync_bfly_p,($__internal_97_$__cuda_sm70_shflsync_idx_p - $__internal_96_$__cuda_sm70_shflsync_bfly_p)
$__internal_96_$__cuda_sm70_shflsync_bfly_p:
[----:B------:R-:W-:Y:S04]  /*142f0*/  WARPSYNC R181 ;  /* 0x000000b500007348 */ /* 0x000fe80003800000 */
[----:B------:R1:W2:Y:S02]  /*14300*/  SHFL.BFLY PT, R136, R2, R136, R182 ;  /* 0x0c00008802887389 */ /* 0x0002a400000e00b6 */
[----:B-1----:R-:W-:-:S02]  /*14310*/  MOV R2, R3 ;  /* 0x0000000300027202 */ /* 0x002fc40000000f00 */
[----:B------:R-:W-:-:S04]  /*14320*/  MOV R3, 0x0 ;  /* 0x0000000000037802 */ /* 0x000fc80000000f00 */
[----:B--2---:R-:W-:Y:S05]  /*14330*/  RET.REL.NODEC R2 `(_ZN7cutlass13device_kernelIN5flash19enable_sm80_to_sm89INS1_16FlashAttnFwdSm80INS1_25CollectiveMainloopFwdSm80ILi8ELi2ELb0EN4cute5tupleIJNS5_1CILi128EEENS7_ILi64EEENS7_ILi192EEEEEELi192ENS_10bfloat16_tEfNS_4arch4Sm80ELb1ELb0ELb0ELb1ELb1ELb0ELb1ELb1EEENS1_21CollectiveEpilogueFwdINS6_IJS8_SA_S9_EEENS6_IJNS7_ILi1EEESI_SI_EEESC_SE_Li256ELb1ELb1ELb1ELb0EEENS1_36VarlenDynamicPersistentTileSchedulerILi128ELi64ELi256ELi256ELb1ELb1ELb0ELb1ELb1ELb1EEEEEEEEEvNT_6ParamsE) ;  /* 0xfffebcc002007950 */ /* 0x004fea0003c3ffff */
        .weak           $__internal_97_$__cuda_sm70_shflsync_idx_p
        .type           $__internal_97_$__cuda_sm70_shflsync_idx_p,@function
        .size           $__internal_97_$__cuda_sm70_shflsync_idx_p,($__internal_98_$__cuda_sm70_shflsync_up_p - $__internal_97_$__cuda_sm70_shflsync_idx_p)
$__internal_97_$__cuda_sm70_shflsync_idx_p:
[----:B------:R-:W-:-:S04]  /*14340*/  MOV R31, 0xffffffff ;  /* 0xffffffff001f7802 */ /* 0x000fc80000000f00 */
[----:B------:R-:W-:Y:S04]  /*14350*/  WARPSYNC R31 ;  /* 0x0000001f00007348 */ /* 0x000fe80003800000 */
[----:B------:R1:W2:Y:S02]  /*14360*/  SHFL.IDX PT, R29, R30, R2, R29 ;  /* 0x000000021e1d7389 */ /* 0x0002a400000e001d */
[----:B-1----:R-:W-:Y:S02]  /*14370*/  MOV R2, R3 ;  /* 0x0000000300027202 */ /* 0x002fe40000000f00 */
[----:B------:R-:W-:-:S04]  /*14380*/  MOV R3, 0x0 ;  /* 0x0000000000037802 */ /* 0x000fc80000000f00 */
[----:B--2---:R-:W-:Y:S05]  /*14390*/  RET.REL.NODEC R2 `(_ZN7cutlass13device_kernelIN5flash19enable_sm80_to_sm89INS1_16FlashAttnFwdSm80INS1_25CollectiveMainloopFwdSm80ILi8ELi2ELb0EN4cute5tupleIJNS5_1CILi128EEENS7_ILi64EEENS7_ILi192EEEEEELi192ENS_10bfloat16_tEfNS_4arch4Sm80ELb1ELb0ELb0ELb1ELb1ELb0ELb1ELb1EEENS1_21CollectiveEpilogueFwdINS6_IJS8_SA_S9_EEENS6_IJNS7_ILi1EEESI_SI_EEESC_SE_Li256ELb1ELb1ELb1ELb0EEENS1_36VarlenDynamicPersistentTileSchedulerILi128ELi64ELi256ELi256ELb1ELb1ELb0ELb1ELb1ELb1EEEEEEEEEvNT_6ParamsE) ;  /* 0xfffebc6002007950 */ /* 0x004fea0003c3ffff */
        .weak           $__internal_98_$__cuda_sm70_shflsync_up_p
        .type           $__internal_98_$__cuda_sm70_shflsync_up_p,@function
        .size           $__internal_98_$__cuda_sm70_shflsync_up_p,($__internal_99_$__cuda_sm70_votesync_ballot - $__internal_98_$__cuda_sm70_shflsync_up_p)
$__internal_98_$__cuda_sm70_shflsync_up_p:
[----:B------:R-:W-:Y:S02]  /*143a0*/  IMAD.MOV.U32 R4, RZ, RZ, RZ ;  /* 0x000000ffff047224 */ /* 0x000fe400078e00ff */
[----:B------:R-:W-:-:S04]  /*143b0*/  IMAD.MOV.U32 R11, RZ, RZ, -0x1 ;  /* 0xffffffffff0b7424 */ /* 0x000fc800078e00ff */
[----:B------:R-:W-:Y:S04]  /*143c0*/  WARPSYNC R11 ;  /* 0x0000000b00007348 */ /* 0x000fe80003800000 */
[----:B------:R1:W2:Y:S02]  /*143d0*/  SHFL.UP PT, R4, R0, R2, R4 ;  /* 0x0400000200047389 */ /* 0x0002a400000e0004 */
[----:B-1----:R-:W-:Y:S02]  /*143e0*/  MOV R2, R3 ;  /* 0x0000000300027202 */ /* 0x002fe40000000f00 */
[----:B------:R-:W-:-:S04]  /*143f0*/  MOV R3, 0x0 ;  /* 0x0000000000037802 */ /* 0x000fc80000000f00 */
[----:B--2---:R-:W-:Y:S05]  /*14400*/  RET.REL.NODEC R2 `(_ZN7cutlass13device_kernelIN5flash19enable_sm80_to_sm89INS1_16FlashAttnFwdSm80INS1_25CollectiveMainloopFwdSm80ILi8ELi2ELb0EN4cute5tupleIJNS5_1CILi128EEENS7_ILi64EEENS7_ILi192EEEEEELi192ENS_10bfloat16_tEfNS_4arch4Sm80ELb1ELb0ELb0ELb1ELb1ELb0ELb1ELb1EEENS1_21CollectiveEpilogueFwdINS6_IJS8_SA_S9_EEENS6_IJNS7_ILi1EEESI_SI_EEESC_SE_Li256ELb1ELb1ELb1ELb0EEENS1_36VarlenDynamicPersistentTileSchedulerILi128ELi64ELi256ELi256ELb1ELb1ELb0ELb1ELb1ELb1EEEEEEEEEvNT_6ParamsE) ;  /* 0xfffebbf002007950 */ /* 0x004fea0003c3ffff */
        .weak           $__internal_99_$__cuda_sm70_votesync_ballot
        .type           $__internal_99_$__cuda_sm70_votesync_ballot,@function
        .size           $__internal_99_$__cuda_sm70_votesync_ballot,(.L_x_6344 - $__internal_99_$__cuda_sm70_votesync_ballot)
$__internal_99_$__cuda_sm70_votesync_ballot:
[----:B------:R-:W-:Y:S01]  /*14410*/  ISETP.NE.U32.AND P0, PT, R0, 0x1, PT ;  /* 0x000000010000780c */ /* 0x000fe20003f05070 */
[----:B------:R-:W-:-:S04]  /*14420*/  IMAD.MOV.U32 R3, RZ, RZ, -0x1 ;  /* 0xffffffffff037424 */ /* 0x000fc800078e00ff */
[----:B------:R-:W-:Y:S08]  /*14430*/  WARPSYNC R3 ;  /* 0x0000000300007348 */ /* 0x000ff00003800000 */
[----:B------:R-:W-:-:S04]  /*14440*/  VOTE.ANY R0, PT, !P0 ;  /* 0x0000000000007806 */ /* 0x000fc800040e0100 */
[----:B------:R-:W-:Y:S01]  /*14450*/  LOP3.LUT R0, R0, R3, RZ, 0xc0, !PT ;  /* 0x0000000300007212 */ /* 0x000fe200078ec0ff */
[----:B------:R-:W-:-:S04]  /*14460*/  IMAD.MOV.U32 R3, RZ, RZ, 0x0 ;  /* 0x00000000ff037424 */ /* 0x000fc800078e00ff */
[----:B------:R-:W-:Y:S05]  /*14470*/  RET.REL.NODEC R2 `(_ZN7cutlass13device_kernelIN5flash19enable_sm80_to_sm89INS1_16FlashAttnFwdSm80INS1_25CollectiveMainloopFwdSm80ILi8ELi2ELb0EN4cute5tupleIJNS5_1CILi128EEENS7_ILi64EEENS7_ILi192EEEEEELi192ENS_10bfloat16_tEfNS_4arch4Sm80ELb1ELb0ELb0ELb1ELb1ELb0ELb1ELb1EEENS1_21CollectiveEpilogueFwdINS6_IJS8_SA_S9_EEENS6_IJNS7_ILi1EEESI_SI_EEESC_SE_Li256ELb1ELb1ELb1ELb0EEENS1_36VarlenDynamicPersistentTileSchedulerILi128ELi64ELi256ELi256ELb1ELb1ELb0ELb1ELb1ELb1EEEEEEEEEvNT_6ParamsE) ;  /* 0xfffebb8002007950 */ /* 0x000fea0003c3ffff */
.L_x_5945:
        /* <DEDUP_REMOVED lines=16> */
.L_x_6344:


//--------------------- .text._ZN7cutlass13device_kernelIN5flash19enable_sm80_to_sm89INS1_16FlashAttnFwdSm80INS1_25CollectiveMainloopFwdSm80ILi8ELi2ELb0EN4cute5tupleIJNS5_1CILi128EEENS7_ILi64EEENS7_ILi192EEEEEELi192ENS_10bfloat16_tEfNS_4arch4Sm80ELb1ELb0ELb0ELb1ELb1ELb1ELb1ELb1EEENS1_21CollectiveEpilogueFwdINS6_IJS8_SA_S9_EEENS6_IJNS7_ILi1EEESI_SI_EEESC_SE_Li256ELb1ELb1ELb1ELb0EEENS1_36VarlenDynamicPersistentTileSchedulerILi128ELi64ELi256ELi256ELb1ELb1ELb0ELb1ELb1ELb1EEEEEEEEEvNT_6ParamsE --------------------------
	.section	.text._ZN7cutlass13device_kernelIN5flash19enable_sm80_to_sm89INS1_16FlashAttnFwdSm80INS1_25CollectiveMainloopFwdSm80ILi8ELi2ELb0EN4cute5tupleIJNS5_1CILi128EEENS7_ILi64EEENS7_ILi192EEEEEELi192ENS_10bfloat16_tEfNS_4arch4Sm80ELb1ELb0ELb0ELb1ELb1ELb1ELb1ELb1EEENS1_21CollectiveEpilogueFwdINS6_IJS8_SA_S9_EEENS6_IJNS7_ILi1EEESI_SI_EEESC_SE_Li256ELb1ELb1ELb1ELb0EEENS1_36VarlenDynamicPersistentTileSchedulerILi128ELi64ELi256ELi256ELb1ELb1ELb0ELb1ELb1ELb1EEEEEEEEEvNT_6ParamsE,"ax",@progbits
	.sectioninfo	@"SHI_REGISTERS=255"
	.align	128
.text._ZN7cutlass13device_kernelIN5flash19enable_sm80_to_sm89INS1_16FlashAttnFwdSm80INS1_25CollectiveMainloopFwdSm80ILi8ELi2ELb0EN4cute5tupleIJNS5_1CILi128EEENS7_ILi64EEENS7_ILi192EEEEEELi192ENS_10bfloat16_tEfNS_4arch4Sm80ELb1ELb0ELb0ELb1ELb1ELb1ELb1ELb1EEENS1_21CollectiveEpilogueFwdINS6_IJS8_SA_S9_EEENS6_IJNS7_ILi1EEESI_SI_EEESC_SE_Li256ELb1ELb1ELb1ELb0EEENS1_36VarlenDynamicPersistentTileSchedulerILi128ELi64ELi256ELi256ELb1ELb1ELb0ELb1ELb1ELb1EEEEEEEEEvNT_6ParamsE:
        .type           _ZN7cutlass13device_kernelIN5flash19enable_sm80_to_sm89INS1_16FlashAttnFwdSm80INS1_25CollectiveMainloopFwdSm80ILi8ELi2ELb0EN4cute5tupleIJNS5_1CILi128EEENS7_ILi64EEENS7_ILi192EEEEEELi192ENS_10bfloat16_tEfNS_4arch4Sm80ELb1ELb0ELb0ELb1ELb1ELb1ELb1ELb1EEENS1_21CollectiveEpilogueFwdINS6_IJS8_SA_S9_EEENS6_IJNS7_ILi1EEESI_SI_EEESC_SE_Li256ELb1ELb1ELb1ELb0EEENS1_36VarlenDynamicPersistentTileSchedulerILi128ELi64ELi256ELi256ELb1ELb1ELb0ELb1ELb1ELb1EEEEEEEEEvNT_6ParamsE,@function
        .size           _ZN7cutlass13device_kernelIN5flash19enable_sm80_to_sm89INS1_16FlashAttnFwdSm80INS1_25CollectiveMainloopFwdSm80ILi8ELi2ELb0EN4cute5tupleIJNS5_1CILi128EEENS7_ILi64EEENS7_ILi192EEEEEELi192ENS_10bfloat16_tEfNS_4arch4Sm80ELb1ELb0ELb0ELb1ELb1ELb1ELb1ELb1EEENS1_21CollectiveEpilogueFwdINS6_IJS8_SA_S9_EEENS6_IJNS7_ILi1EEESI_SI_EEESC_SE_Li256ELb1ELb1ELb1ELb0EEENS1_36VarlenDynamicPersistentTileSchedulerILi128ELi64ELi256ELi256ELb1ELb1ELb0ELb1ELb1ELb1EEEEEEEEEvNT_6ParamsE,(.L_x_6349 - _ZN7cutlass13device_kernelIN5flash19enable_sm80_to_sm89INS1_16FlashAttnFwdSm80INS1_25CollectiveMainloopFwdSm80ILi8ELi2ELb0EN4cute5tupleIJNS5_1CILi128EEENS7_ILi64EEENS7_ILi192EEEEEELi192ENS_10bfloat16_tEfNS_4arch4Sm80ELb1ELb0ELb0ELb1ELb1ELb1ELb1ELb1EEENS1_21CollectiveEpilogueFwdINS6_IJS8_SA_S9_EEENS6_IJNS7_ILi1EEESI_SI_EEESC_SE_Li256ELb1ELb1ELb1ELb0EEENS1_36VarlenDynamicPersistentTileSchedulerILi128ELi64ELi256ELi256ELb1ELb1ELb0ELb1ELb1ELb1EEEEEEEEEvNT_6ParamsE)
        .other          _ZN7cutlass13device_kernelIN5flash19enable_sm80_to_sm89INS1_16FlashAttnFwdSm80INS1_25CollectiveMainloopFwdSm80ILi8ELi2ELb0EN4cute5tupleIJNS5_1CILi128EEENS7_ILi64EEENS7_ILi192EEEEEELi192ENS_10bfloat16_tEfNS_4arch4Sm80ELb1ELb0ELb0ELb1ELb1ELb1ELb1ELb1EEENS1_21CollectiveEpilogueFwdINS6_IJS8_SA_S9_EEENS6_IJNS7_ILi1EEESI_SI_EEESC_SE_Li256ELb1ELb1ELb1ELb0EEENS1_36VarlenDynamicPersistentTileSchedulerILi128ELi64ELi256ELi256ELb1ELb1ELb0ELb1ELb1ELb1EEEEEEEEEvNT_6ParamsE,@"STO_CUDA_ENTRY STV_DEFAULT"
_ZN7cutlass13device_kernelIN5flash19enable_sm80_to_sm89INS1_16FlashAttnFwdSm80INS1_25CollectiveMainloopFwdSm80ILi8ELi2ELb0EN4cute5tupleIJNS5_1CILi128EEENS7_ILi64EEENS7_ILi192EEEEEELi192ENS_10bfloat16_tEfNS_4arch4Sm80ELb1ELb0ELb0ELb1ELb1ELb1ELb1ELb1EEENS1_21CollectiveEpilogueFwdINS6_IJS8_SA_S9_EEENS6_IJNS7_ILi1EEESI_SI_EEESC_SE_Li256ELb1ELb1ELb1ELb0EEENS1_36VarlenDynamicPersistentTileSchedulerILi128ELi64ELi256ELi256ELb1ELb1ELb0ELb1ELb1ELb1EEEEEEEEEvNT_6ParamsE:
        /* <DEDUP_REMOVED lines=54> */
.L_x_5951:
        /* <DEDUP_REMOVED lines=16> */
.L_x_6153:
        /* <DEDUP_REMOVED lines=16> */
.L_x_6154:
[----:B--2---:R-:W-:-:S05]  /*0560*/  IMAD R0, R0, c[0x0][0x538], RZ ;  /* 0x00014e0000007a24 */ /* 0x004fca00078e02ff */
[----:B------:R-:W-:-:S04]  /*0570*/  IADD3 R6, R0, R6, RZ ;  /* 0x0000000600067210 */ /* 0x000fc80007ffe0ff */
[----:B------:R-:W-:-:S13]  /*0580*/  ISETP.GT.AND P0, PT, R6, UR4, PT ;  /* 0x0000000406007c0c */ /* 0x000fda000bf04270 */
[----:B-1----:R-:W-:Y:S05]  /*0590*/  @!P0 BRA `(.L_x_5951) ;  /* 0xfffffdc000008947 */ /* 0x002fea000383ffff */
.L_x_5947:
[----:B------:R-:W-:-:S05]  /*05a0*/  IADD3 R10, -R0, R6, RZ ;  /* 0x00000006000a7210 */ /* 0x000fca0007ffe1ff */
[----:B------:R-:W-:-:S05]  /*05b0*/  IMAD R0, R4, c[0x0][0x538], R10 ;  /* 0x00014e0004007a24 */ /* 0x000fca00078e020a */
[----:B------:R-:W-:Y:S01]  /*05c0*/  ISETP.GT.AND P0, PT, R0, UR4, PT ;  /* 0x0000000400007c0c */ /* 0x000fe2000bf04270 */
[----:B------:R-:W-:-:S12]  /*05d0*/  BRA.DIV ~URZ, `(.L_x_5952) ;  /* 0x0001eac27f007947 */ /* 0x000fd8000b800000 */
[----:B------:R-:W-:-:S04]  /*05e0*/  VOTE.ANY R6, PT, !P0 ;  /* 0x0000000000067806 */ /* 0x000fc800040e0100 */
.L_x_6155:
[----:B------:R-:W1:Y:S02]  /*05f0*/  POPC R0, R6 ;  /* 0x0000000600007309 */ /* 0x000e640000000000 */
[----:B-1----:R-:W-:-:S05]  /*0600*/  IADD3 R2, R0, R7, RZ ;  /* 0x0000000700027210 */ /* 0x002fca0007ffe0ff */
[----:B------:R1:W-:Y:S01]  /*0610*/  STL [R1+0xc], R2 ;  /* 0x00000c0201007387 */ /* 0x0003e20000100800 */
[----:B------:R-:W-:Y:S05]  /*0620*/  BRA.DIV ~URZ, `(.L_x_5953) ;  /* 0x0001eac27f007947 */ /* 0x000fea000b800000 */
[----:B------:R2:W3:Y:S01]  /*0630*/  SHFL.IDX PT, R12, R9, R0, 0x1f ;  /* 0x00001f00090c7589 */ /* 0x0004e200000e0000 */
[----:B------:R-:W-:-:S03]  /*0640*/  MOV R5, RZ ;  /* 0x000000ff00057202 */ /* 0x000fc60000000f00 */
[----:B------:R2:W4:Y:S04]  /*0650*/  SHFL.IDX PT, R9, R8, R0, 0x1f ;  /* 0x00001f0008097589 */ /* 0x00052800000e0000 */
.L_x_6156:
[----:B------:R-:W-:Y:S01]  /*0660*/  ISETP.NE.AND P0, PT, R6, RZ, PT ;  /* 0x000000ff0600720c */ /* 0x000fe20003f05270 */
[----:B------:R-:W-:-:S12]  /*0670*/  BSSY B0, `(.L_x_5954) ;  /* 0x0000005000007945 */ /* 0x000fd80003800000 */
[----:B------:R-:W-:Y:S05]  /*0680*/  @!P0 BRA `(.L_x_5955) ;  /* 0x0000003000008947 */ /* 0x000fea0003800000 */
[----:B-1----:R-:W-:Y:S01]  /*0690*/  IADD3 R2, R0, -0x1, RZ ;  /* 0xffffffff00027810 */ /* 0x002fe20007ffe0ff */
[----:B------:R-:W-:Y:S05]  /*06a0*/  BRA.DIV ~URZ, `(.L_x_5956) ;  /* 0x0001eb227f007947 */ /* 0x000fea000b800000 */
[----:B------:R1:W2:Y:S02]  /*06b0*/  SHFL.IDX PT, R5, R4, R2, 0x1f ;  /* 0x00001f0204057589 */ /* 0x0002a400000e0000 */
.L_x_5955:
[----:B------:R-:W-:Y:S05]  /*06c0*/  BSYNC B0 ;  /* 0x0000000000007941 */ /* 0x000fea0003800000 */
.L_x_5954:
        /* <DEDUP_REMOVED lines=69> */
.L_x_5958:
        /* <DEDUP_REMOVED lines=70> */
.L_x_5959:
[----:B------:R-:W-:Y:S05]  /*0f80*/  BSYNC B0 ;  /* 0x0000000000007941 */ /* 0x000fea0003800000 */
.L_x_5957:
[----:B------:R-:W-:-:S04]  /*0f90*/  LOP3.LUT R0, RZ, R0, RZ, 0x33, !PT ;  /* 0x00000000ff007212 */ /* 0x000fc800078e33ff */
[----:B------:R-:W-:-:S05]  /*0fa0*/  IADD3 R0, R0, R12, RZ ;  /* 0x0000000c00007210 */ /* 0x000fca0007ffe0ff */
[----:B------:R2:W-:Y:S01]  /*0fb0*/  STL [R1+0x4], R0 ;  /* 0x0000040001007387 */ /* 0x0005e20000100800 */
[----:B------:R-:W-:Y:S05]  /*0fc0*/  BRA `(.L_x_5960) ;  /* 0x0000006000007947 */ /* 0x000fea0003800000 */
.L_x_5948:
[----:B------:R-:W-:Y:S01]  /*0fd0*/  MOV R0, UR4 ;  /* 0x0000000400007c02 */ /* 0x000fe20008000f00 */
[----:B------:R-:W-:Y:S04]  /*0fe0*/  STL [R1+0x4], RZ ;  /* 0x000004ff01007387 */ /* 0x000fe80000100800 */
[----:B------:R1:W-:Y:S04]  /*0ff0*/  STL [R1], R0 ;  /* 0x0000000001007387 */ /* 0x0003e80000100800 */
[----:B------:R2:W-:Y:S01]  /*1000*/  STL [R1+0x8], RZ ;  /* 0x000008ff01007387 */ /* 0x0005e20000100800 */
[----:B-1----:R-:W-:-:S05]  /*1010*/  MOV R0, c[0x0][0x53c] ;  /* 0x00014f0000007a02 */ /* 0x002fca0000000f00 */
[----:B------:R2:W-:Y:S02]  /*1020*/  STL [R1+0xc], R0 ;  /* 0x00000c0001007387 */ /* 0x0005e40000100800 */
.L_x_5960:
        /* <DEDUP_REMOVED lines=8> */
.L_x_5946:
        /* <DEDUP_REMOVED lines=20> */
[C---:B------:R-:W-:Y:S01]  /*11f0*/  IMAD.SHL.U32 R216, R21.reuse, 0x8, RZ ;  /* 0x0000000815d87824 */ /* 0x040fe200078e00ff */
        /* <DEDUP_REMOVED lines=42> */
[----:B------:R-:W-:Y:S01]  /*14a0*/  IMAD.SHL.U32 R110, R252, 0x4, RZ ;  /* 0x00000004fc6e7824 */ /* 0x000fe200078e00ff */
        /* <DEDUP_REMOVED lines=46> */
[----:B------:R-:W-:Y:S02]  /*1790*/  IADD3 R13, R5, R2, R151 ;  /* 0x00000002050d7210 */ /* 0x000fe40007ffe097 */
        /* <DEDUP_REMOVED lines=92> */
[C---:B------:R-:W-:Y:S01]  /*1d60*/  IADD3 R9, R251.reuse, 0xa0, RZ ;  /* 0x000000a0fb097810 */ /* 0x040fe20007ffe0ff */
        /* <DEDUP_REMOVED lines=23> */
.L_x_6152:
        /* <DEDUP_REMOVED lines=47> */
.L_x_5961:
[----:B------:R-:W-:-:S04]  /*21d0*/  ISETP.NE.U32.AND P0, PT, RZ, c[0x0][0x368], PT ;  /* 0x0000da00ff007a0c */ /* 0x000fc80003f05070 */
[----:B------:R-:W-:-:S13]  /*21e0*/  ISETP.NE.AND.EX P0, PT, RZ, c[0x0][0x36c], PT, P0 ;  /* 0x0000db00ff007a0c */ /* 0x000fda0003f05300 */
[----:B------:R-:W-:Y:S05]  /*21f0*/  @!P0 BRA `(.L_x_5962) ;  /* 0x0000004000008947 */ /* 0x000fea0003800000 */
[----:B-1----:R-:W-:-:S04]  /*2200*/  IADD3 R4, P0, R22, c[0x0][0x368], RZ ;  /* 0x0000da0016047a10 */ /* 0x002fc80007f1e0ff */
[----:B------:R-:W-:-:S05]  /*2210*/  IADD3.X R5, R16, c[0x0][0x36c], RZ, P0, !PT ;  /* 0x0000db0010057a10 */ /* 0x000fca00007fe4ff */
[----:B------:R1:W5:Y:S01]  /*2220*/  LDG.E R15, [R4.64] ;  /* 0x00000008040f7981 */ /* 0x000362000c1e1900 */
[----:B------:R-:W-:Y:S05]  /*2230*/  BRA `(.L_x_5963) ;  /* 0x0000005000007947 */ /* 0x000fea0003800000 */
.L_x_5962:
[----:B------:R-:W-:Y:S01]  /*2240*/  MOV R15, UR6 ;  /* 0x00000006000f7c02 */ /* 0x000fe20008000f00 */
[----:B------:R-:W-:Y:S05]  /*2250*/  @!P5 BRA `(.L_x_5963) ;  /* 0x000000300000d947 */ /* 0x000fea0003800000 */
[----:B-1----:R-:W2:Y:S04]  /*2260*/  LDG.E R6, [R4.64] ;  /* 0x0000000804067981 */ /* 0x002ea8000c1e1900 */
[----:B------:R-:W2:Y:S02]  /*2270*/  LDG.E R0, [R4.64+0x4] ;  /* 0x0000040804007981 */ /* 0x000ea4000c1e1900 */
[----:B--2---:R-:W-:Y:S02]  /*2280*/  IADD3 R15, -R6, R0, RZ ;  /* 0x00000000060f7210 */ /* 0x004fe40007ffe1ff */
.L_x_5963:
        /* <DEDUP_REMOVED lines=75> */
.L_x_5965:
[----:B------:R-:W-:Y:S05]  /*2740*/  BSYNC B0 ;  /* 0x0000000000007941 */ /* 0x000fea0003800000 */
.L_x_5964:
        /* <DEDUP_REMOVED lines=17> */
[----:B------:R-:W-:Y:S01]  /*2860*/  IADD3 R0, P0, R250, R13, RZ ;  /* 0x0000000dfa007210 */ /* 0x000fe20007f1e0ff */
        /* <DEDUP_REMOVED lines=84> */
[----:B------:R-:W2:Y:S01]  /*2db0*/  LDL R24, [R1+0x10] ;  /* 0x0000100001187983 */ /* 0x000ea20000100800 */
[----:B------:R-:W-:Y:S01]  /*2dc0*/  IMAD R0, R124, R18, RZ ;  /* 0x000000127c007224 */ /* 0x000fe200078e02ff */
[----:B------:R-:W-:Y:S01]  /*2dd0*/  ISETP.GE.AND P3, PT, R109, c[0x0][0x27c], PT ;  /* 0x00009f006d007a0c */ /* 0x000fe20003f66270 */
[----:B------:R-:W-:Y:S01]  /*2de0*/  IMAD.MOV.U32 R2, RZ, RZ, R76 ;  /* 0x000000ffff027224 */ /* 0x000fe200078e004c */
[----:B------:R-:W-:Y:S01]  /*2df0*/  LOP3.LUT R231, R231, 0xfffffffd, RZ, 0xc0, !PT ;  /* 0xfffffffde7e77812 */ /* 0x000fe200078ec0ff */
[----:B------:R-:W-:Y:S01]  /*2e00*/  IMAD.MOV.U32 R3, RZ, RZ, R92 ;  /* 0x000000ffff037224 */ /* 0x000fe200078e005c */
[----:B------:R-:W-:Y:S01]  /*2e10*/  ULDC.U8 UR5, c[0x0][0x298] ;  /* 0x0000a60000057ab9 */ /* 0x000fe20000000000 */
[----:B------:R-:W-:-:S02]  /*2e20*/  IMAD R0, R19, R130, R0 ;  /* 0x0000008213007224 */ /* 0x000fc400078e0200 */
[----:B------:R-:W-:-:S04]  /*2e30*/  IMAD.WIDE.U32 R2, R18, R130, R2 ;  /* 0x0000008212027225 */ /* 0x000fc800078e0002 */
[----:B------:R-:W-:Y:S01]  /*2e40*/  IMAD.IADD R0, R3, 0x1, R0 ;  /* 0x0000000103007824 */ /* 0x000fe200078e0200 */
[C---:B------:R-:W-:Y:S01]  /*2e50*/  @P2 LEA R6, P0, R2.reuse, c[0x0][0x250], 0x1 ;  /* 0x0000940002062a11 */ /* 0x040fe200078008ff */
[----:B------:R-:W-:Y:S02]  /*2e60*/  IMAD.IADD R114, R15, 0x1, R20 ;  /* 0x000000010f727824 */ /* 0x000fe400078e0214 */
[----:B------:R-:W-:Y:S01]  /*2e70*/  IMAD.MOV.U32 R133, RZ, RZ, 0x1 ;  /* 0x00000001ff857424 */ /* 0x000fe200078e00ff */
[----:B------:R-:W-:Y:S01]  /*2e80*/  @P2 LEA.HI.X R7, R2, c[0x0][0x254], R0, 0x1, P0 ;  /* 0x0000950002072a11 */ /* 0x000fe200000f0c00 */
[----:B------:R-:W-:Y:S01]  /*2e90*/  BAR.SYNC.DEFER_BLOCKING 0x0 ;  /* 0x0000000000007b1d */ /* 0x000fe20000010000 */
[----:B------:R-:W-:Y:S01]  /*2ea0*/  @P1 IADD3 R2, P0, R131, R2, RZ ;  /* 0x0000000283021210 */ /* 0x000fe20007f1e0ff */
[----:B------:R-:W-:-:S04]  /*2eb0*/  IMAD.WIDE.U32 R90, R16, c[0x0][0x2b0], RZ ;  /* 0x0000ac00105a7a25 */ /* 0x000fc800078e00ff */
[----:B------:R-:W-:Y:S01]  /*2ec0*/  @P1 IMAD.X R0, R0, 0x1, R123, P0 ;  /* 0x0000000100001824 */ /* 0x000fe200000e067b */
[C---:B------:R-:W-:Y:S01]  /*2ed0*/  @P1 LEA R4, P0, R2.reuse, c[0x0][0x250], 0x1 ;  /* 0x0000940002041a11 */ /* 0x040fe200078008ff */
[----:B------:R-:W-:Y:S02]  /*2ee0*/  IMAD.MOV.U32 R129, RZ, RZ, c[0x0][0x290] ;  /* 0x0000a400ff817624 */ /* 0x000fe400078e00ff */
[----:B------:R-:W-:Y:S01]  /*2ef0*/  IMAD.MOV.U32 R128, RZ, RZ, c[0x0][0x280] ;  /* 0x0000a000ff807624 */ /* 0x000fe200078e00ff */
[----:B------:R-:W-:Y:S01]  /*2f00*/  @P1 LEA.HI.X R5, R2, c[0x0][0x254], R0, 0x1, P0 ;  /* 0x0000950002051a11 */ /* 0x000fe200000f0c00 */
[----:B------:R-:W-:Y:S01]  /*2f10*/  IMAD.WIDE.U32 R88, R23, c[0x0][0x210], RZ ;  /* 0x0000840017587a25 */ /* 0x000fe200078e00ff */
[----:B------:R-:W-:Y:S02]  /*2f20*/  ISETP.GT.AND P0, PT, R28, R31, PT ;  /* 0x0000001f1c00720c */ /* 0x000fe40003f04270 */
[-C--:B------:R-:W-:Y:S01]  /*2f30*/  SHF.L.U64.HI R120, R129, R121.reuse, c[0x0][0x294] ;  /* 0x0000a50081787619 */ /* 0x080fe20000010279 */
[----:B------:R-:W-:Y:S01]  /*2f40*/  IMAD R132, R252, 0x40, R226 ;  /* 0x00000040fc847824 */ /* 0x000fe200078e02e2 */
[----:B------:R-:W-:Y:S01]  /*2f50*/  SHF.L.U64.HI R121, R128, R121, c[0x0][0x284] ;  /* 0x0000a10080797619 */ /* 0x000fe20000010279 */
[----:B------:R-:W-:-:S02]  /*2f60*/  IMAD.MOV.U32 R32, RZ, RZ, RZ ;  /* 0x000000ffff207224 */ /* 0x000fc400078e00ff */
[----:B------:R-:W-:Y:S02]  /*2f70*/  IMAD.MOV.U32 R35, RZ, RZ, 0x1 ;  /* 0x00000001ff237424 */ /* 0x000fe400078e00ff */
[----:B------:R-:W-:Y:S01]  /*2f80*/  IMAD.SHL.U32 R129, R129, 0x40, RZ ;  /* 0x0000004081817824 */ /* 0x000fe200078e00ff */
[----:B------:R-:W-:Y:S01]  /*2f90*/  @!PT LDS RZ, [RZ] ;  /* 0x00000000fffff984 */ /* 0x000fe20000000800 */
[----:B------:R-:W-:Y:S01]  /*2fa0*/  @!PT LDS RZ, [RZ] ;  /* 0x00000000fffff984 */ /* 0x000fe20000000800 */
[----:B------:R-:W-:Y:S01]  /*2fb0*/  @!PT LDS RZ, [RZ] ;  /* 0x00000000fffff984 */ /* 0x000fe20000000800 */
[----:B------:R1:W-:Y:S01]  /*2fc0*/  @P2 LDGSTS.E.BYPASS.LTC128B.128 [R144+0x100], [R6.64], !P6 ;  /* 0x0010000006902fae */ /* 0x0003e2000f101d48 */
[----:B------:R-:W-:Y:S02]  /*2fd0*/  IMAD.SHL.U32 R128, R128, 0x40, RZ ;  /* 0x0000004080807824 */ /* 0x000fe400078e00ff */
[----:B------:R-:W-:Y:S01]  /*2fe0*/  @P0 IADD3 R0, R8, -0x2, RZ ;  /* 0xfffffffe08000810 */ /* 0x000fe20007ffe0ff */
[----:B------:R-:W-:Y:S01]  /*2ff0*/  IMAD R106, R23, c[0x0][0x214], R89 ;  /* 0x00008500176a7a24 */ /* 0x000fe200078e0259 */
[----:B------:R1:W-:Y:S02]  /*3000*/  @P2 LDGSTS.E.BYPASS.LTC128B.128 [R144+0x2100], [R6.64+0x80], !P5 ;  /* 0x0210008006902fae */ /* 0x0003e4000e901d48 */
[----:B------:R-:W-:Y:S01]  /*3010*/  @P0 SHF.R.S32.HI R3, RZ, 0x1f, R0 ;  /* 0x0000001fff030819 */ /* 0x000fe20000011400 */
[----:B------:R-:W-:Y:S01]  /*3020*/  @P0 IMAD R2, R125, R0, RZ ;  /* 0x000000007d020224 */ /* 0x000fe200078e02ff */
[----:B------:R1:W-:Y:S01]  /*3030*/  @P2 LDGSTS.E.BYPASS.LTC128B.128 [R144+0x4100], [R6.64+0x100], !P4 ;  /* 0x0410010006902fae */ /* 0x0003e2000e101d48 */
[----:B------:R-:W-:-:S03]  /*3040*/  @P0 IMAD.WIDE.U32 R8, R0, R126, R74 ;  /* 0x0000007e00080225 */ /* 0x000fc600078e004a */
[----:B------:R3:W-:Y:S01]  /*3050*/  @P1 LDGSTS.E.BYPASS.LTC128B.128 [R144+0x1100], [R4.64], !P6 ;  /* 0x0110000004901fae */ /* 0x0007e2000f101d48 */
[----:B------:R-:W-:Y:S01]  /*3060*/  @P0 IMAD R3, R3, R126, R2 ;  /* 0x0000007e03030224 */ /* 0x000fe200078e0202 */
[----:B------:R-:W-:Y:S01]  /*3070*/  @P0 LEA R2, P2, R8, c[0x0][0x220], 0x1 ;  /* 0x0000880008020a11 */ /* 0x000fe200078408ff */
[----:B------:R-:W-:Y:S01]  /*3080*/  IMAD R0, R12, c[0x0][0x290], RZ ;  /* 0x0000a4000c007a24 */ /* 0x000fe200078e02ff */
[----:B------:R3:W-:Y:S01]  /*3090*/  @P1 LDGSTS.E.BYPASS.LTC128B.128 [R144+0x3100], [R4.64+0x80], !P5 ;  /* 0x0310008004901fae */ /* 0x0007e2000e901d48 */
[----:B------:R-:W-:Y:S02]  /*30a0*/  @P0 IMAD.IADD R3, R9, 0x1, R3 ;  /* 0x0000000109030824 */ /* 0x000fe400078e0203 */
[----:B------:R-:W-:Y:S01]  /*30b0*/  IMAD R0, R226, c[0x0][0x294], R0 ;  /* 0x0000a500e2007a24 */ /* 0x000fe200078e0200 */
[----:B------:R3:W-:Y:S02]  /*30c0*/  @P1 LDGSTS.E.BYPASS.LTC128B.128 [R144+0x5100], [R4.64+0x100], !P4 ;  /* 0x0510010004901fae */ /* 0x0007e4000e101d48 */
[----:B------:R-:W-:-:S02]  /*30d0*/  @P0 LEA.HI.X R3, R8, c[0x0][0x224], R3, 0x1, P2 ;  /* 0x0000890008030a11 */ /* 0x000fc400010f0c03 */
[----:B------:R-:W-:Y:S01]  /*30e0*/  ISETP.GE.AND P2, PT, R104, c[0x0][0x27c], PT ;  /* 0x00009f0068007a0c */ /* 0x000fe20003f46270 */
[----:B------:R-:W0:Y:S04]  /*30f0*/  LDGDEPBAR ;  /* 0x00000000000079af */ /* 0x000e280000000000 */
[----:B------:R4:W-:Y:S04]  /*3100*/  @P0 LDGSTS.E.BYPASS.LTC128B.128 [R144+0x12100], [R2.64], !P6 ;  /* 0x1210000002900fae */ /* 0x0009e8000f101d48 */
[----:B------:R4:W-:Y:S01]  /*3110*/  @P0 LDGSTS.E.BYPASS.LTC128B.128 [R144+0x14100], [R2.64+0x80], !P5 ;  /* 0x1410008002900fae */ /* 0x0009e2000e901d48 */
[----:B-1----:R-:W-:-:S03]  /*3120*/  IMAD.WIDE.U32 R6, R226, c[0x0][0x290], R104 ;  /* 0x0000a400e2067a25 */ /* 0x002fc600078e0068 */
[----:B------:R4:W-:Y:S01]  /*3130*/  @P0 LDGSTS.E.BYPASS.LTC128B.128 [R144+0x16100], [R2.64+0x100], !P4 ;  /* 0x1610010002900fae */ /* 0x0009e2000e101d48 */
[----:B------:R-:W-:Y:S01]  /*3140*/  @P2 LOP3.LUT R231, R231, 0x2, RZ, 0xfc, !PT ;  /* 0x00000002e7e72812 */ /* 0x000fe200078efcff */
[----:B------:R-:W-:Y:S02]  /*3150*/  IMAD.MOV.U32 R8, RZ, RZ, R6 ;  /* 0x000000ffff087224 */ /* 0x000fe400078e0006 */
[----:B------:R-:W-:Y:S01]  /*3160*/  IMAD R6, R12, c[0x0][0x280], RZ ;  /* 0x0000a0000c067a24 */ /* 0x000fe200078e02ff */
[----:B------:R-:W-:Y:S01]  /*3170*/  SEL R12, RZ, c[0x0][0x27c], !P3 ;  /* 0x00009f00ff0c7a07 */ /* 0x000fe20005800000 */
[----:B------:R-:W-:Y:S01]  /*3180*/  IMAD.IADD R9, R7, 0x1, R0 ;  /* 0x0000000107097824 */ /* 0x000fe200078e0200 */
[----:B------:R-:W-:Y:S01]  /*3190*/  LOP3.LUT R231, R231, 0xfffffffe, RZ, 0xc0, !PT ;  /* 0xfffffffee7e77812 */ /* 0x000fe200078ec0ff */
[----:B------:R-:W-:Y:S01]  /*31a0*/  IMAD R15, R226, c[0x0][0x284], R6 ;  /* 0x0000a100e20f7a24 */ /* 0x000fe200078e0206 */
[----:B------:R-:W-:Y:S01]  /*31b0*/  SEL R6, RZ, c[0x0][0x27c], !P2 ;  /* 0x00009f00ff067a07 */ /* 0x000fe20005000000 */
[----:B------:R-:W-:Y:S01]  /*31c0*/  IMAD.IADD R12, R109, 0x1, R12 ;  /* 0x000000016d0c7824 */ /* 0x000fe200078e020c */
[----:B---3--:R-:W-:Y:S01]  /*31d0*/  @P0 LEA R4, P1, R127, R2, 0x1 ;  /* 0x000000027f040211 */ /* 0x008fe200078208ff */
[----:B-----5:R-:W-:Y:S01]  /*31e0*/  IMAD.WIDE.U32 R86, R138, c[0x0][0x290], R8 ;  /* 0x0000a4008a567a25 */ /* 0x020fe200078e0008 */
[----:B------:R-:W-:-:S02]  /*31f0*/  @P3 LOP3.LUT R231, R231, 0x1, RZ, 0xfc, !PT ;  /* 0x00000001e7e73812 */ /* 0x000fc400078efcff */
[----:B------:R-:W-:Y:S02]  /*3200*/  @P0 LEA.HI.X R5, R127, R3, R122, 0x1, P1 ;  /* 0x000000037f050211 */ /* 0x000fe400008f0c7a */
[----:B------:R-:W-:Y:S02]  /*3210*/  SHF.R.S32.HI R18, RZ, 0x1f, R12 ;  /* 0x0000001fff127819 */ /* 0x000fe4000001140c */
[----:B------:R-:W-:Y:S01]  /*3220*/  LOP3.LUT R231, R231, 0xfffffffb, RZ, 0xc0, !PT ;  /* 0xfffffffbe7e77812 */ /* 0x000fe200078ec0ff */
[----:B------:R1:W-:Y:S01]  /*3230*/  @P0 LDGSTS.E.BYPASS.LTC128B.128 [R144+0x13100], [R4.64], !P6 ;  /* 0x1310000004900fae */ /* 0x0003e2000f101d48 */
[CC--:B------:R-:W-:Y:S02]  /*3240*/  LEA.HI R13, R18.reuse, R12.reuse, RZ, 0x3 ;  /* 0x0000000c120d7211 */ /* 0x0c0fe400078f18ff */
[----:B------:R-:W-:Y:S01]  /*3250*/  LEA.HI R18, R18, R12, RZ, 0x6 ;  /* 0x0000000c12127211 */ /* 0x000fe200078f30ff */
[----:B------:R1:W-:Y:S01]  /*3260*/  @P0 LDGSTS.E.BYPASS.LTC128B.128 [R144+0x15100], [R4.64+0x80], !P5 ;  /* 0x1510008004900fae */ /* 0x0003e2000e901d48 */
[----:B------:R-:W-:Y:S01]  /*3270*/  ISETP.NE.AND P1, PT, R133, c[0x0][0x2b8], PT ;  /* 0x0000ae0085007a0c */ /* 0x000fe20003f25270 */
[----:B----4-:R-:W-:-:S02]  /*3280*/  IMAD.WIDE.U32 R2, R226, c[0x0][0x280], R104 ;  /* 0x0000a000e2027a25 */ /* 0x010fc400078e0068 */
[----:B------:R1:W-:Y:S01]  /*3290*/  @P0 LDGSTS.E.BYPASS.LTC128B.128 [R144+0x17100], [R4.64+0x100], !P4 ;  /* 0x1710010004900fae */ /* 0x0003e2000e101d48 */
[----:B------:R-:W-:Y:S01]  /*32a0*/  ISETP.GE.AND P0, PT, R108, c[0x0][0x27c], PT ;  /* 0x00009f006c007a0c */ /* 0x000fe20003f06270 */
[----:B------:R-:W-:Y:S02]  /*32b0*/  IMAD.IADD R7, R3, 0x1, R15 ;  /* 0x0000000103077824 */ /* 0x000fe400078e020f */
[----:B------:R-:W0:Y:S01]  /*32c0*/  LDGDEPBAR ;  /* 0x00000000000079af */ /* 0x000e220000000000 */
[----:B------:R-:W-:Y:S01]  /*32d0*/  IMAD.IADD R3, R104, 0x1, R6 ;  /* 0x0000000168037824 */ /* 0x000fe200078e0206 */
[----:B------:R-:W-:Y:S01]  /*32e0*/  LOP3.LUT R71, R13, 0xfffffff8, RZ, 0xc0, !PT ;  /* 0xfffffff80d477812 */ /* 0x000fe200078ec0ff */
[----:B------:R-:W-:Y:S01]  /*32f0*/  IMAD.MOV.U32 R6, RZ, RZ, R2 ;  /* 0x000000ffff067224 */ /* 0x000fe200078e0002 */
[----:B------:R-:W-:Y:S01]  /*3300*/  SHF.R.S32.HI R101, RZ, 0x3, R13 ;  /* 0x00000003ff657819 */ /* 0x000fe2000001140d */
[----:B------:R-:W-:Y:S01]  /*3310*/  IMAD.SHL.U32 R18, R18, 0x40, RZ ;  /* 0x0000004012127824 */ /* 0x000fe200078e00ff */
[----:B------:R-:W-:Y:S01]  /*3320*/  SHF.R.S32.HI R2, RZ, 0x1f, R3 ;  /* 0x0000001fff027819 */ /* 0x000fe20000011403 */
[----:B------:R-:W-:Y:S01]  /*3330*/  IMAD.WIDE.U32 R84, R138, c[0x0][0x280], R6 ;  /* 0x0000a0008a547a25 */ /* 0x000fe200078e0006 */
[----:B------:R-:W-:-:S02]  /*3340*/  SHF.R.S32.HI R95, RZ, 0x1f, R71 ;  /* 0x0000001fff5f7819 */ /* 0x000fc40000011447 */
[CC--:B------:R-:W-:Y:S02]  /*3350*/  LEA.HI R19, R2.reuse, R3.reuse, RZ, 0x6 ;  /* 0x0000000302137211 */ /* 0x0c0fe400078f30ff */
[----:B------:R-:W-:Y:S01]  /*3360*/  LEA.HI R14, R2, R3, RZ, 0x3 ;  /* 0x00000003020e7211 */ /* 0x000fe200078f18ff */
[----:B------:R-:W-:Y:S01]  /*3370*/  IMAD.WIDE.U32 R2, R226, c[0x0][0x280], R110 ;  /* 0x0000a000e2027a25 */ /* 0x000fe200078e006e */
[----:B------:R-:W-:Y:S02]  /*3380*/  @P0 LOP3.LUT R231, R231, 0x4, RZ, 0xfc, !PT ;  /* 0x00000004e7e70812 */ /* 0x000fe400078efcff */
[----:B------:R-:W-:Y:S01]  /*3390*/  LOP3.LUT R18, R18, 0xfffff000, RZ, 0xc0, !PT ;  /* 0xfffff00012127812 */ /* 0x000fe200078ec0ff */
[----:B------:R-:W-:Y:S01]  /*33a0*/  IMAD.SHL.U32 R19, R19, 0x40, RZ ;  /* 0x0000004013137824 */ /* 0x000fe200078e00ff */
[----:B------:R-:W-:Y:S01]  /*33b0*/  LOP3.LUT R231, R231, 0xfffffff7, RZ, 0xc0, !PT ;  /* 0xfffffff7e7e77812 */ /* 0x000fe200078ec0ff */
[----:B------:R-:W-:Y:S01]  /*33c0*/  IMAD.IADD R3, R15, 0x1, R3 ;  /* 0x000000010f037824 */ /* 0x000fe200078e0203 */
[----:B------:R-:W-:-:S02]  /*33d0*/  LOP3.LUT R15, R232, 0x38, R13, 0xf8, !PT ;  /* 0x00000038e80f7812 */ /* 0x000fc400078ef80d */
[----:B------:R-:W-:Y:S01]  /*33e0*/  LOP3.LUT R21, R19, 0xfffff000, RZ, 0xc0, !PT ;  /* 0xfffff00013157812 */ /* 0x000fe200078ec0ff */
[----:B-1----:R-:W-:Y:S01]  /*33f0*/  IMAD.WIDE.U32 R4, R226, c[0x0][0x290], R110 ;  /* 0x0000a400e2047a25 */ /* 0x002fe200078e006e */
[----:B------:R-:W-:Y:S02]  /*3400*/  LOP3.LUT R72, R14, 0xfffffff8, RZ, 0xc0, !PT ;  /* 0xfffffff80e487812 */ /* 0x000fe400078ec0ff */
[----:B------:R-:W-:Y:S01]  /*3410*/  SHF.R.S32.HI R102, RZ, 0x3, R14 ;  /* 0x00000003ff667819 */ /* 0x000fe2000001140e */
[----:B------:R-:W-:Y:S01]  /*3420*/  IMAD.IADD R5, R0, 0x1, R5 ;  /* 0x0000000100057824 */ /* 0x000fe200078e0205 */
[----:B------:R-:W-:Y:S01]  /*3430*/  SEL R0, RZ, c[0x0][0x27c], !P0 ;  /* 0x00009f00ff007a07 */ /* 0x000fe20004000000 */
[----:B------:R-:W-:Y:S01]  /*3440*/  IMAD.WIDE.U32 R80, R138, c[0x0][0x280], R2 ;  /* 0x0000a0008a507a25 */ /* 0x000fe200078e0002 */
[----:B------:R-:W-:-:S03]  /*3450*/  SHF.R.S32.HI R96, RZ, 0x1f, R72 ;  /* 0x0000001fff607819 */ /* 0x000fc60000011448 */
[----:B------:R-:W-:Y:S02]  /*3460*/  IMAD.IADD R0, R108, 0x1, R0 ;  /* 0x000000016c007824 */ /* 0x000fe400078e0200 */
[----:B------:R-:W-:-:S03]  /*3470*/  IMAD.WIDE.U32 R82, R138, c[0x0][0x290], R4 ;  /* 0x0000a4008a527a25 */ /* 0x000fc600078e0004 */
[----:B------:R-:W-:-:S04]  /*3480*/  SHF.R.S32.HI R17, RZ, 0x1f, R0 ;  /* 0x0000001fff117819 */ /* 0x000fc80000011400 */
[CC--:B------:R-:W-:Y:S02]  /*3490*/  LEA.HI R12, R17.reuse, R0.reuse, RZ, 0x3 ;  /* 0x00000000110c7211 */ /* 0x0c0fe400078f18ff */
[----:B------:R-:W-:Y:S02]  /*34a0*/  LEA.HI R0, R17, R0, RZ, 0x6 ;  /* 0x0000000011007211 */ /* 0x000fe400078f30ff */
[C---:B------:R-:W-:Y:S02]  /*34b0*/  LOP3.LUT R17, R232.reuse, 0x38, R14, 0xf8, !PT ;  /* 0x00000038e8117812 */ /* 0x040fe400078ef80e */
[----:B------:R-:W-:Y:S01]  /*34c0*/  LOP3.LUT R20, R232, 0x38, R12, 0xf8, !PT ;  /* 0x00000038e8147812 */ /* 0x000fe200078ef80c */
[----:B------:R-:W-:Y:S01]  /*34d0*/  IMAD.SHL.U32 R0, R0, 0x40, RZ ;  /* 0x0000004000007824 */ /* 0x000fe200078e00ff */
[-C--:B------:R-:W-:Y:S02]  /*34e0*/  LOP3.LUT R19, R17, R150.reuse, RZ, 0x3c, !PT ;  /* 0x0000009611137212 */ /* 0x080fe400078e3cff */
[----:B------:R-:W-:-:S02]  /*34f0*/  LOP3.LUT R17, R15, R150, RZ, 0x3c, !PT ;  /* 0x000000960f117212 */ /* 0x000fc400078e3cff */
[----:B------:R-:W-:Y:S02]  /*3500*/  LOP3.LUT R15, R0, 0xfffff000, RZ, 0xc0, !PT ;  /* 0xfffff000000f7812 */ /* 0x000fe400078ec0ff */
[----:B------:R-:W-:Y:S02]  /*3510*/  LOP3.LUT R0, R20, R150, RZ, 0x3c, !PT ;  /* 0x0000009614007212 */ /* 0x000fe400078e3cff */
[--C-:B------:R-:W-:Y:S02]  /*3520*/  IADD3 R112, R17, R18, R151.reuse ;  /* 0x0000001211707210 */ /* 0x100fe40007ffe097 */
[--C-:B------:R-:W-:Y:S01]  /*3530*/  IADD3 R107, R0, R15, R151.reuse ;  /* 0x0000000f006b7210 */ /* 0x100fe20007ffe097 */
[----:B------:R-:W-:Y:S01]  /*3540*/  IMAD R0, R22, c[0x0][0x2b0], RZ ;  /* 0x0000ac0016007a24 */ /* 0x000fe200078e02ff */
[----:B------:R-:W-:Y:S02]  /*3550*/  SHF.R.S32.HI R15, RZ, 0x1f, R138 ;  /* 0x0000001fff0f7819 */ /* 0x000fe4000001148a */
[----:B------:R-:W-:Y:S01]  /*3560*/  LOP3.LUT R70, R12, 0xfffffff8, RZ, 0xc0, !PT ;  /* 0xfffffff80c467812 */ /* 0x000fe200078ec0ff */
[----:B------:R-:W-:Y:S01]  /*3570*/  IMAD R17, R16, c[0x0][0x2b4], R0 ;  /* 0x0000ad0010117a24 */ /* 0x000fe200078e0200 */
[----:B------:R-:W-:Y:S01]  /*3580*/  LOP3.LUT R0, R232, 0x18, R104, 0xf8, !PT ;  /* 0x00000018e8007812 */ /* 0x000fe200078ef868 */
[----:B------:R-:W-:Y:S01]  /*3590*/  IMAD R16, R15, c[0x0][0x290], RZ ;  /* 0x0000a4000f107a24 */ /* 0x000fe200078e02ff */
[----:B------:R-:W-:Y:S01]  /*35a0*/  IADD3 R113, R19, R21, R151 ;  /* 0x0000001513717210 */ /* 0x000fe20007ffe097 */
[----:B------:R-:W-:Y:S01]  /*35b0*/  IMAD R15, R15, c[0x0][0x280], RZ ;  /* 0x0000a0000f0f7a24 */ /* 0x000fe200078e02ff */
[----:B------:R-:W-:Y:S01]  /*35c0*/  LOP3.LUT R0, R151, R0, R150, 0xf6, !PT ;  /* 0x0000000097007212 */ /* 0x000fe200078ef696 */
[C---:B------:R-:W-:Y:S01]  /*35d0*/  IMAD R16, R138.reuse, c[0x0][0x294], R16 ;  /* 0x0000a5008a107a24 */ /* 0x040fe200078e0210 */
        /* <DEDUP_REMOVED lines=15> */
.L_x_5991:
        /* <DEDUP_REMOVED lines=116> */
.L_x_5971:
[----:B------:R-:W-:Y:S05]  /*3e10*/  BSYNC B0 ;  /* 0x0000000000007941 */ /* 0x000fea0003800000 */
.L_x_5970:
        /* <DEDUP_REMOVED lines=93> */
.L_x_5974:
[----:B------:R-:W-:Y:S05]  /*43f0*/  BSYNC B0 ;  /* 0x0000000000007941 */ /* 0x000fea0003800000 */
.L_x_5973:
        /* <DEDUP_REMOVED lines=59> */
.L_x_5976:
[----:B------:R-:W-:Y:S05]  /*47b0*/  BSYNC B0 ;  /* 0x0000000000007941 */ /* 0x000fea0003800000 */
.L_x_5975:
        /* <DEDUP_REMOVED lines=61> */
.L_x_5978:
[----:B------:R-:W-:Y:S05]  /*4b90*/  BSYNC B0 ;  /* 0x0000000000007941 */ /* 0x000fea0003800000 */
.L_x_5977:
        /* <DEDUP_REMOVED lines=58> */
.L_x_5980:
[----:B------:R-:W-:Y:S05]  /*4f40*/  BSYNC B0 ;  /* 0x0000000000007941 */ /* 0x000fea0003800000 */
.L_x_5979:
        /* <DEDUP_REMOVED lines=58> */
.L_x_5982:
[----:B------:R-:W-:Y:S05]  /*52f0*/  BSYNC B0 ;  /* 0x0000000000007941 */ /* 0x000fea0003800000 */
.L_x_5981:
        /* <DEDUP_REMOVED lines=58> */
.L_x_5969:
        /* <DEDUP_REMOVED lines=47> */
.L_x_5984:
[----:B------:R-:W-:Y:S05]  /*5990*/  BSYNC B0 ;  /* 0x0000000000007941 */ /* 0x000fea0003800000 */
.L_x_5983:
        /* <DEDUP_REMOVED lines=162> */
.L_x_5986:
[----:B------:R-:W-:Y:S05]  /*63c0*/  BSYNC B0 ;  /* 0x0000000000007941 */ /* 0x000fea0003800000 */
.L_x_5985:
        /* <DEDUP_REMOVED lines=126> */
.L_x_5988:
[----:B------:R-:W-:Y:S05]  /*6bb0*/  BSYNC B0 ;  /* 0x0000000000007941 */ /* 0x000fea0003800000 */
.L_x_5987:
        /* <DEDUP_REMOVED lines=129> */
.L_x_5968:
        /* <DEDUP_REMOVED lines=21> */
[C---:B------:R-:W-:Y:S02]  /*7520*/  ISETP.GE.AND P3, PT, R223.reuse, c[0x0][0x1d4], PT ;  /* 0x00007500df007a0c */ /* 0x040fe40003f66270 */
[----:B------:R-:W-:Y:S09]  /*7530*/  ISETP.GE.AND P2, PT, R222, c[0x0][0x1d4], PT ;  /* 0x00007500de007a0c */ /* 0x000ff20003f46270 */
        /* <DEDUP_REMOVED lines=29> */
.L_x_5972:
[----:B-1-3--:R-:W-:Y:S05]  /*7710*/  BSYNC B1 ;  /* 0x0000000000017941 */ /* 0x00afea0003800000 */
.L_x_5967:
        /* <DEDUP_REMOVED lines=77> */
.L_x_5990:
[----:B-123--:R-:W-:Y:S05]  /*7bf0*/  BSYNC B0 ;  /* 0x0000000000007941 */ /* 0x00efea0003800000 */
.L_x_5989:
        /* <DEDUP_REMOVED lines=33> */
.L_x_5966:
        /* <DEDUP_REMOVED lines=43> */
.L_x_5993:
[----:B------:R-:W-:Y:S05]  /*80c0*/  BSYNC B0 ;  /* 0x0000000000007941 */ /* 0x000fea0003800000 */
.L_x_5992:
        /* <DEDUP_REMOVED lines=86> */
[C---:B------:R-:W-:Y:S01]  /*8630*/  IMAD.WIDE.U32 R2, R15.reuse, c[0x0][0x1b8], R2 ;  /* 0x00006e000f027a25 */ /* 0x040fe200078e0002 */
        /* <DEDUP_REMOVED lines=22> */
.L_x_6157:
[----:B------:R-:W-:Y:S05]  /*87a0*/  BRA.DIV ~URZ, `(.L_x_5996) ;  /* 0x00016af27f007947 */ /* 0x000fea000b800000 */
[----:B------:R3:W4:Y:S02]  /*87b0*/  SHFL.IDX PT, R0, R13, RZ, 0x181f ;  /* 0x00181fff0d007589 */ /* 0x00072400000e0000 */
.L_x_6158:
        /* <DEDUP_REMOVED lines=16> */
.L_x_5998:
[----:B------:R-:W-:Y:S05]  /*88c0*/  BSYNC B0 ;  /* 0x0000000000007941 */ /* 0x000fea0003800000 */
.L_x_5997:
[----:B------:R-:W-:Y:S05]  /*88d0*/  BRA.DIV ~URZ, `(.L_x_5999) ;  /* 0x00016a327f007947 */ /* 0x000fea000b800000 */
[----:B--2---:R2:W1:Y:S04]  /*88e0*/  SHFL.IDX PT, R4, R12, 0x1, 0x181f ;  /* 0x00381f000c047f89 */ /* 0x00446800000e0000 */
[----:B----4-:R2:W4:Y:S02]  /*88f0*/  SHFL.IDX PT, R0, R13, 0x1, 0x181f ;  /* 0x00381f000d007f89 */ /* 0x01052400000e0000 */
.L_x_6159:
        /* <DEDUP_REMOVED lines=16> */
.L_x_6001:
[----:B------:R-:W-:Y:S05]  /*8a00*/  BSYNC B0 ;  /* 0x0000000000007941 */ /* 0x000fea0003800000 */
.L_x_6000:
[----:B------:R-:W-:Y:S05]  /*8a10*/  BRA.DIV ~URZ, `(.L_x_6002) ;  /* 0x000169c27f007947 */ /* 0x000fea000b800000 */
[----:B-1----:R1:W2:Y:S02]  /*8a20*/  SHFL.IDX PT, R4, R12, 0x2, 0x181f ;  /* 0x00581f000c047f89 */ /* 0x0022a400000e0000 */
.L_x_6160:
[----:B------:R-:W-:Y:S05]  /*8a30*/  BRA.DIV ~URZ, `(.L_x_6003) ;  /* 0x00016a127f007947 */ /* 0x000fea000b800000 */
[----:B----4-:R4:W1:Y:S02]  /*8a40*/  SHFL.IDX PT, R0, R13, 0x2, 0x181f ;  /* 0x00581f000d007f89 */ /* 0x01086400000e0000 */
.L_x_6161:
        /* <DEDUP_REMOVED lines=16> */
.L_x_6005:
[----:B------:R-:W-:Y:S05]  /*8b50*/  BSYNC B0 ;  /* 0x0000000000007941 */ /* 0x000fea0003800000 */
.L_x_6004:
[----:B------:R-:W-:Y:S05]  /*8b60*/  BRA.DIV ~URZ, `(.L_x_6006) ;  /* 0x000169527f007947 */ /* 0x000fea000b800000 */
[----:B--2---:R2:W3:Y:S04]  /*8b70*/  SHFL.IDX PT, R4, R12, 0x3, 0x181f ;  /* 0x00781f000c047f89 */ /* 0x0044e800000e0000 */
[----:B-1----:R2:W1:Y:S02]  /*8b80*/  SHFL.IDX PT, R0, R13, 0x3, 0x181f ;  /* 0x00781f000d007f89 */ /* 0x00246400000e0000 */
.L_x_6162:
[----:B------:R-:W-:Y:S01]  /*8b90*/  IADD3 R2, R5, 0x60, RZ ;  /* 0x0000006005027810 */ /* 0x000fe20007ffe0ff */
[----:B-----5:R-:W-:-:S03]  /*8ba0*/  IMAD.WIDE.U32 R238, R14, c[0x0][0x2b0], RZ ;  /* 0x0000ac000eee7a25 */ /* 0x020fc600078e00ff */
[----:B------:R-:W-:-:S13]  /*8bb0*/  ISETP.GE.AND P0, PT, R2, R52, PT ;  /* 0x000000340200720c */ /* 0x000fda0003f06270 */
        /* <DEDUP_REMOVED lines=84> */
[----:B-1----:R-:W-:Y:S02]  /*9100*/  @P1 LEA R4, P3, R218, R0, 0x1 ;  /* 0x00000000da041211 */ /* 0x002fe400078608ff */
        /* <DEDUP_REMOVED lines=8> */
[C---:B------:R-:W-:Y:S02]  /*9190*/  @P0 ISETP.GE.AND P4, PT, R216.reuse, c[0x0][0x1d4], PT ;  /* 0x00007500d8000a0c */ /* 0x040fe40003f86270 */
[C---:B------:R-:W-:Y:S01]  /*91a0*/  @P0 ISETP.GE.AND P3, PT, R215.reuse, c[0x0][0x1d4], PT ;  /* 0x00007500d7000a0c */ /* 0x040fe20003f66270 */
        /* <DEDUP_REMOVED lines=8> */
[----:B------:R-:W-:Y:S01]  /*9230*/  @P0 LEA R2, P1, R218, R9, 0x1 ;  /* 0x00000009da020211 */ /* 0x000fe200078208ff */
[----:B----4-:R-:W-:Y:S02]  /*9240*/  IMAD.SHL.U32 R15, R216, 0x2, RZ ;  /* 0x00000002d80f7824 */ /* 0x010fe400078e00ff */
        /* <DEDUP_REMOVED lines=65> */
.L_x_6163:
        /* <DEDUP_REMOVED lines=20> */
.L_x_6164:
        /* <DEDUP_REMOVED lines=21> */
.L_x_6008:
[----:B------:R-:W-:Y:S05]  /*98f0*/  BSYNC B0 ;  /* 0x0000000000007941 */ /* 0x000fea0003800000 */
.L_x_6007:
[----:B------:R-:W-:Y:S01]  /*9900*/  ISETP.LT.AND P0, PT, RZ, c[0x0][0x27c], PT ;  /* 0x00009f00ff007a0c */ /* 0x000fe20003f01270 */
[----:B------:R-:W0:Y:S01]  /*9910*/  LDGDEPBAR ;  /* 0x00000000000079af */ /* 0x000e220000000000 */
[----:B------:R-:W-:Y:S11]  /*9920*/  BSSY B2, `(.L_x_6011) ;  /* 0x0000701000027945 */ /* 0x000ff60003800000 */
[----:B------:R-:W-:Y:S05]  /*9930*/  @P0 BRA `(.L_x_6012) ;  /* 0x0000002000000947 */ /* 0x000fea0003800000 */
[----:B------:R-:W-:-:S04]  /*9940*/  DEPBAR.LE SB0, 0x3 ;  /* 0x000080c00000791a */ /* 0x000fc80000000000 */
[----:B------:R-:W-:Y:S05]  /*9950*/  BRA `(.L_x_6013) ;  /* 0x00006fd000007947 */ /* 0x000fea0003800000 */
.L_x_6012:
[----:B-1-3--:R-:W2:Y:S01]  /*9960*/  LDL R2, [R1+0x4] ;  /* 0x0000040001027983 */ /* 0x00aea20000100800 */
[----:B------:R-:W-:Y:S01]  /*9970*/  ULDC.U8 UR4, c[0x0][0x298] ;  /* 0x0000a60000047ab9 */ /* 0x000fe20000000000 */
[----:B------:R-:W-:Y:S01]  /*9980*/  SHF.R.S32.HI R0, RZ, 0x1f, R138 ;  /* 0x0000001fff007819 */ /* 0x000fe2000001148a */
[----:B------:R-:W-:Y:S01]  /*9990*/  IMAD.WIDE.U32 R4, R138, c[0x0][0x280], RZ ;  /* 0x0000a0008a047a25 */ /* 0x000fe200078e00ff */
[----:B------:R-:W-:Y:S02]  /*99a0*/  ISETP.NE.AND P0, PT, RZ, UR4, PT ;  /* 0x00000004ff007c0c */ /* 0x000fe4000bf05270 */
[----:B--2---:R-:W-:Y:S01]  /*99b0*/  IADD3 R35, R226, R2, RZ ;  /* 0x00000002e2237210 */ /* 0x004fe20007ffe0ff */
        /* <DEDUP_REMOVED lines=31> */
.L_x_6165:
[----:B------:R-:W-:Y:S05]  /*9bb0*/  BRA.DIV ~URZ, `(.L_x_6016) ;  /* 0x00015cf27f007947 */ /* 0x000fea000b800000 */
[----:B------:R3:W4:Y:S04]  /*9bc0*/  SHFL.IDX PT, R4, R43, RZ, 0x1c1f ;  /* 0x001c1fff2b047589 */ /* 0x00072800000e0000 */
[----:B------:R3:W1:Y:S04]  /*9bd0*/  SHFL.IDX PT, R12, R13, RZ, 0x1c1f ;  /* 0x001c1fff0d0c7589 */ /* 0x00066800000e0000 */
[----:B------:R3:W2:Y:S02]  /*9be0*/  SHFL.IDX PT, R0, R48, RZ, 0x1c1f ;  /* 0x001c1fff30007589 */ /* 0x0006a400000e0000 */
.L_x_6166:
        /* <DEDUP_REMOVED lines=59> */
[----:B------:R-:W-:-:S04]  /*9fa0*/  ISETP.GE.AND P1, PT, R110, c[0x0][0x27c], PT ;  /* 0x00009f006e007a0c */ /* 0x000fc80003f26270 */
[----:B------:R2:W5:Y:S01]  /*9fb0*/  @!P0 LD.E.64 R36, [R2.64] ;  /* 0x0000000802248980 */ /* 0x000562000c101b00 */
[-C--:B------:R-:W-:Y:S02]  /*9fc0*/  @!P2 IADD3 R14, P0, R0, R8.reuse, RZ ;  /* 0x00000008000ea210 */ /* 0x080fe40007f1e0ff */
[----:B------:R-:W-:Y:S02]  /*9fd0*/  @!P2 IADD3 R16, P3, R4, R8, RZ ;  /* 0x000000080410a210 */ /* 0x000fe40007f7e0ff */
[----:B-1----:R-:W-:-:S05]  /*9fe0*/  @!P2 SHF.L.U64.HI R6, R145, 0x1, R9 ;  /* 0x000000019106a819 */ /* 0x002fca0000010209 */
[----:B------:R-:W-:Y:S01]  /*9ff0*/  @!P2 IMAD.X R15, R12, 0x1, R6, P0 ;  /* 0x000000010c0fa824 */ /* 0x000fe200000e0606 */
[----:B------:R-:W-:Y:S01]  /*a000*/  ISETP.GE.AND P0, PT, R147, c[0x0][0x27c], PT ;  /* 0x00009f0093007a0c */ /* 0x000fe20003f06270 */
[----:B--2---:R-:W-:Y:S02]  /*a010*/  @!P1 IMAD.MOV.U32 R2, RZ, RZ, R4 ;  /* 0x000000ffff029224 */ /* 0x004fe400078e0004 */
[----:B------:R-:W-:Y:S02]  /*a020*/  @!P1 IMAD.MOV.U32 R3, RZ, RZ, R5 ;  /* 0x000000ffff039224 */ /* 0x000fe400078e0005 */
[----:B------:R-:W-:Y:S02]  /*a030*/  @!P1 IMAD.MOV.U32 R18, RZ, RZ, R0 ;  /* 0x000000ffff129224 */ /* 0x000fe400078e0000 */
[----:B------:R-:W-:Y:S01]  /*a040*/  @!P1 IMAD.MOV.U32 R19, RZ, RZ, R12 ;  /* 0x000000ffff139224 */ /* 0x000fe200078e000c */
[----:B------:R-:W-:Y:S01]  /*a050*/  CS2R R8, SRZ ;  /* 0x0000000000087805 */ /* 0x000fe2000001ff00 */
[----:B------:R-:W-:Y:S01]  /*a060*/  @!P2 IMAD.X R17, R5, 0x1, R6, P3 ;  /* 0x000000010511a824 */ /* 0x000fe200018e0606 */
[----:B------:R1:W5:Y:S01]  /*a070*/  @!P2 LD.E.64 R40, [R14.64] ;  /* 0x000000080e28a980 */ /* 0x000362000c101b00 */
[----:B------:R-:W-:Y:S01]  /*a080*/  CS2R R6, SRZ ;  /* 0x0000000000067805 */ /* 0x000fe2000001ff00 */
[----:B------:R-:W-:-:S02]  /*a090*/  @!P1 IMAD.WIDE R20, R110, 0x2, R2 ;  /* 0x000000026e149825 */ /* 0x000fc400078e0202 */
[----:B------:R1:W5:Y:S02]  /*a0a0*/  @!P2 LD.E.64 R38, [R16.64] ;  /* 0x000000081026a980 */ /* 0x000364000c101b00 */
[----:B------:R-:W-:Y:S01]  /*a0b0*/  @!P1 IMAD.WIDE R18, R110, 0x2, R18 ;  /* 0x000000026e129825 */ /* 0x000fe200078e0212 */
[C---:B------:R-:W-:Y:S01]  /*a0c0*/  @!P0 SHF.L.U64.HI R3, R147.reuse, 0x1, R32 ;  /* 0x0000000193038819 */ /* 0x040fe20000010220 */
[----:B------:R1:W5:Y:S02]  /*a0d0*/  @!P1 LD.E.64 R8, [R20.64] ;  /* 0x0000000814089980 */ /* 0x000364000c101b00 */
[----:B------:R-:W-:Y:S02]  /*a0e0*/  @!P0 IMAD.SHL.U32 R2, R147, 0x2, RZ ;  /* 0x0000000293028824 */ /* 0x000fe400078e00ff */
[----:B------:R1:W5:Y:S03]  /*a0f0*/  @!P1 LD.E.64 R6, [R18.64] ;  /* 0x0000000812069980 */ /* 0x000366000c101b00 */
[----:B------:R-:W-:-:S05]  /*a100*/  @!P0 IADD3 R4, P1, R4, R2, RZ ;  /* 0x0000000204048210 */ /* 0x000fca0007f3e0ff */
[----:B------:R-:W-:Y:S01]  /*a110*/  @!P0 IMAD.X R5, R5, 0x1, R3, P1 ;  /* 0x0000000105058824 */ /* 0x000fe200008e0603 */
[----:B------:R-:W-:-:S04]  /*a120*/  @!P0 IADD3 R2, P1, R0, R2, RZ ;  /* 0x0000000200028210 */ /* 0x000fc80007f3e0ff */
[----:B------:R1:W5:Y:S01]  /*a130*/  @!P0 LD.E.64 R44, [R4.64] ;  /* 0x00000008042c8980 */ /* 0x000362000c101b00 */
[----:B------:R-:W-:-:S05]  /*a140*/  @!P0 IMAD.X R3, R12, 0x1, R3, P1 ;  /* 0x000000010c038824 */ /* 0x000fca00008e0603 */
[----:B------:R1:W5:Y:S03]  /*a150*/  @!P0 LD.E.64 R46, [R2.64] ;  /* 0x00000008022e8980 */ /* 0x000366000c101b00 */
.L_x_6018:
[----:B------:R-:W-:Y:S05]  /*a160*/  BSYNC B0 ;  /* 0x0000000000007941 */ /* 0x000fea0003800000 */
.L_x_6017:
[----:B-1--45:R-:W-:Y:S01]  /*a170*/  IMAD.MOV.U32 R4, RZ, RZ, R44 ;  /* 0x000000ffff047224 */ /* 0x032fe200078e002c */
[----:B--2---:R-:W-:Y:S01]  /*a180*/  MOV R0, R39 ;  /* 0x0000002700007202 */ /* 0x004fe20000000f00 */
[----:B------:R-:W-:Y:S02]  /*a190*/  IMAD.MOV.U32 R3, RZ, RZ, R45 ;  /* 0x000000ffff037224 */ /* 0x000fe400078e002d */
        /* <DEDUP_REMOVED lines=38> */
.L_x_6167:
        /* <DEDUP_REMOVED lines=86> */
.L_x_6021:
[----:B------:R-:W-:Y:S05]  /*a960*/  BSYNC B0 ;  /* 0x0000000000007941 */ /* 0x000fea0003800000 */
.L_x_6020:
        /* <DEDUP_REMOVED lines=62> */
[----:B------:R-:W-:Y:S02]  /*ad50*/  PRMT R0, R53, 0x5410, R2 ;  /* 0x0000541035007816 */ /* 0x000fe40000000002 */
[----:B------:R-:W-:-:S02]  /*ad60*/  SHF.R.U64 R3, R8, 0x10, R9 ;  /* 0x0000001008037819 */ /* 0x000fc40000001209 */
[C---:B------:R-:W-:Y:S01]  /*ad70*/  LOP3.LUT R21, R0.reuse, 0xffff0000, RZ, 0xc0, !PT ;  /* 0xffff000000157812 */ /* 0x040fe200078ec0ff */
[----:B------:R-:W-:Y:S01]  /*ad80*/  IMAD.U32 R18, R0, 0x10000, RZ ;  /* 0x0001000000127824 */ /* 0x000fe200078e00ff */
[----:B------:R-:W-:Y:S02]  /*ad90*/  PRMT R8, R53, 0x5432, R4 ;  /* 0x0000543235087816 */ /* 0x000fe40000000004 */
[----:B------:R-:W-:Y:S02]  /*ada0*/  LOP3.LUT R20, R6, 0xffff0000, RZ, 0xc0, !PT ;  /* 0xffff000006147812 */ /* 0x000fe400078ec0ff */
[----:B------:R-:W-:Y:S01]  /*adb0*/  PRMT R9, R68, 0x5432, R3 ;  /* 0x0000543244097816 */ /* 0x000fe20000000003 */
[C---:B-1----:R-:W-:Y:S01]  /*adc0*/  IMAD.U32 R16, R14.reuse, 0x10000, RZ ;  /* 0x000100000e107824 */ /* 0x042fe200078e00ff */
[----:B------:R-:W-:Y:S01]  /*add0*/  LOP3.LUT R7, R14, 0xffff0000, RZ, 0xc0, !PT ;  /* 0xffff00000e077812 */ /* 0x000fe200078ec0ff */
[C---:B------:R-:W-:Y:S01]  /*ade0*/  IMAD.U32 R14, R15.reuse, 0x10000, RZ ;  /* 0x000100000f0e7824 */ /* 0x040fe200078e00ff */
[----:B------:R-:W-:Y:S01]  /*adf0*/  LOP3.LUT R2, R15, 0xffff0000, RZ, 0xc0, !PT ;  /* 0xffff00000f027812 */ /* 0x000fe200078ec0ff */
[----:B------:R-:W-:Y:S01]  /*ae00*/  IMAD.U32 R15, R6, 0x10000, RZ ;  /* 0x00010000060f7824 */ /* 0x000fe200078e00ff */
[----:B------:R-:W-:-:S02]  /*ae10*/  SHF.L.U32 R5, R12, 0x10, RZ ;  /* 0x000000100c057819 */ /* 0x000fc400000006ff */
[----:B------:R-:W-:Y:S01]  /*ae20*/  LOP3.LUT R4, R12, 0xffff0000, RZ, 0xc0, !PT ;  /* 0xffff00000c047812 */ /* 0x000fe200078ec0ff */
[-C--:B------:R-:W-:Y:S01]  /*ae30*/  FMUL.FTZ R12, R7, R18.reuse ;  /* 0x00000012070c7220 */ /* 0x080fe20000410000 */
[----:B------:R-:W-:Y:S01]  /*ae40*/  SHF.L.U32 R3, R13, 0x10, RZ ;  /* 0x000000100d037819 */ /* 0x000fe200000006ff */
[----:B------:R-:W-:Y:S01]  /*ae50*/  FMUL.FTZ R7, R7, R15 ;  /* 0x0000000f07077220 */ /* 0x000fe20000410000 */
[----:B------:R-:W-:Y:S01]  /*ae60*/  LOP3.LUT R0, R13, 0xffff0000, RZ, 0xc0, !PT ;  /* 0xffff00000d007812 */ /* 0x000fe200078ec0ff */
[----:B------:R-:W-:Y:S02]  /*ae70*/  FMUL.FTZ R6, R2, R21 ;  /* 0x0000001502067220 */ /* 0x000fe40000410000 */
[C---:B------:R-:W-:Y:S02]  /*ae80*/  FFMA.FTZ R15, R16.reuse, R15, -R12 ;  /* 0x0000000f100f7223 */ /* 0x040fe4000001080c */
[----:B------:R-:W-:Y:S01]  /*ae90*/  FFMA.FTZ R13, R16, R18, R7 ;  /* 0x00000012100d7223 */ /* 0x000fe20000010007 */
[C---:B------:R-:W-:Y:S01]  /*aea0*/  SHF.L.U32 R16, R9.reuse, 0x10, RZ ;  /* 0x0000001009107819 */ /* 0x040fe200000006ff */
[-C--:B------:R-:W-:Y:S01]  /*aeb0*/  FMUL.FTZ R2, R2, R20.reuse ;  /* 0x0000001402027220 */ /* 0x080fe20000410000 */
[----:B------:R-:W-:Y:S01]  /*aec0*/  LOP3.LUT R9, R9, 0xffff0000, RZ, 0xc0, !PT ;  /* 0xffff000009097812 */ /* 0x000fe200078ec0ff */
[----:B------:R-:W-:Y:S01]  /*aed0*/  FFMA.FTZ R12, R14, R20, -R6 ;  /* 0x000000140e0c7223 */ /* 0x000fe20000010806 */
[C---:B------:R-:W-:Y:S01]  /*aee0*/  LOP3.LUT R20, R8.reuse, 0xffff0000, RZ, 0xc0, !PT ;  /* 0xffff000008147812 */ /* 0x040fe200078ec0ff */
[----:B------:R-:W-:-:S02]  /*aef0*/  IMAD.U32 R18, R8, 0x10000, RZ ;  /* 0x0001000008127824 */ /* 0x000fc400078e00ff */
[----:B------:R-:W-:Y:S02]  /*af00*/  FFMA.FTZ R7, R14, R21, R2 ;  /* 0x000000150e077223 */ /* 0x000fe40000010002 */
[----:B------:R-:W-:Y:S02]  /*af10*/  FMUL.FTZ R6, R4, R18 ;  /* 0x0000001204067220 */ /* 0x000fe40000410000 */
[----:B------:R-:W-:Y:S01]  /*af20*/  FMUL.FTZ R2, R0, R20 ;  /* 0x0000001400027220 */ /* 0x000fe20000410000 */
[----:B------:R-:W-:Y:S01]  /*af30*/  F2FP.BF16.PACK_AB R7, R7, R12 ;  /* 0x0000000c0707723e */ /* 0x000fe200000010ff */
[-C--:B------:R-:W-:Y:S02]  /*af40*/  FMUL.FTZ R4, R4, R16.reuse ;  /* 0x0000001004047220 */ /* 0x080fe40000410000 */
[----:B------:R-:W-:Y:S02]  /*af50*/  FMUL.FTZ R0, R0, R9 ;  /* 0x0000000900007220 */ /* 0x000fe40000410000 */
[----:B------:R-:W-:Y:S01]  /*af60*/  FFMA.FTZ R8, R5, R16, -R6 ;  /* 0x0000001005087223 */ /* 0x000fe20000010806 */
[----:B------:R-:W-:Y:S01]  /*af70*/  F2FP.BF16.PACK_AB R6, R13, R15 ;  /* 0x0000000f0d06723e */ /* 0x000fe200000010ff */
[----:B------:R-:W-:-:S02]  /*af80*/  FFMA.FTZ R4, R5, R18, R4 ;  /* 0x0000001205047223 */ /* 0x000fc40000010004 */
[C---:B------:R-:W-:Y:S02]  /*af90*/  FFMA.FTZ R2, R3.reuse, R9, -R2 ;  /* 0x0000000903027223 */ /* 0x040fe40000010802 */
[----:B------:R-:W-:Y:S01]  /*afa0*/  FFMA.FTZ R0, R3, R20, R0 ;  /* 0x0000001403007223 */ /* 0x000fe20000010000 */
[----:B------:R-:W-:-:S04]  /*afb0*/  F2FP.BF16.PACK_AB R4, R4, R8 ;  /* 0x000000080404723e */ /* 0x000fc800000010ff */
[----:B------:R-:W-:-:S05]  /*afc0*/  F2FP.BF16.PACK_AB R5, R0, R2 ;  /* 0x000000020005723e */ /* 0x000fca00000010ff */
[----:B------:R1:W-:Y:S02]  /*afd0*/  STS.128 [R17+0x18100], R4 ;  /* 0x0181000411007388 */ /* 0x0003e40000000c00 */
.L_x_6025:
[----:B------:R-:W-:Y:S05]  /*afe0*/  BSYNC B0 ;  /* 0x0000000000007941 */ /* 0x000fea0003800000 */
.L_x_6024:
        /* <DEDUP_REMOVED lines=49> */
.L_x_6027:
[----:B------:R-:W-:Y:S05]  /*b300*/  BSYNC B0 ;  /* 0x0000000000007941 */ /* 0x000fea0003800000 */
.L_x_6026:
        /* <DEDUP_REMOVED lines=49> */
.L_x_6029:
[----:B------:R-:W-:Y:S05]  /*b620*/  BSYNC B0 ;  /* 0x0000000000007941 */ /* 0x000fea0003800000 */
.L_x_6028:
        /* <DEDUP_REMOVED lines=49> */
.L_x_6031:
[----:B------:R-:W-:Y:S05]  /*b940*/  BSYNC B0 ;  /* 0x0000000000007941 */ /* 0x000fea0003800000 */
.L_x_6030:
        /* <DEDUP_REMOVED lines=49> */
.L_x_6033:
[----:B------:R-:W-:Y:S05]  /*bc60*/  BSYNC B0 ;  /* 0x0000000000007941 */ /* 0x000fea0003800000 */
.L_x_6032:
        /* <DEDUP_REMOVED lines=48> */
.L_x_6023:
[----:B------:R-:W-:Y:S05]  /*bf70*/  BSYNC B1 ;  /* 0x0000000000017941 */ /* 0x000fea0003800000 */
.L_x_6022:
        /* <DEDUP_REMOVED lines=52> */
.L_x_6035:
[----:B------:R-:W-:Y:S05]  /*c2c0*/  BSYNC B0 ;  /* 0x0000000000007941 */ /* 0x000fea0003800000 */
.L_x_6034:
        /* <DEDUP_REMOVED lines=49> */
.L_x_6037:
[----:B------:R-:W-:Y:S05]  /*c5e0*/  BSYNC B0 ;  /* 0x0000000000007941 */ /* 0x000fea0003800000 */
.L_x_6036:
        /* <DEDUP_REMOVED lines=49> */
.L_x_6039:
[----:B------:R-:W-:Y:S05]  /*c900*/  BSYNC B0 ;  /* 0x0000000000007941 */ /* 0x000fea0003800000 */
.L_x_6038:
        /* <DEDUP_REMOVED lines=49> */
.L_x_6041:
[----:B------:R-:W-:Y:S05]  /*cc20*/  BSYNC B0 ;  /* 0x0000000000007941 */ /* 0x000fea0003800000 */
.L_x_6040:
        /* <DEDUP_REMOVED lines=49> */
.L_x_6043:
[----:B------:R-:W-:Y:S05]  /*cf40*/  BSYNC B0 ;  /* 0x0000000000007941 */ /* 0x000fea0003800000 */
.L_x_6042:
        /* <DEDUP_REMOVED lines=49> */
.L_x_6014:
        /* <DEDUP_REMOVED lines=22> */
.L_x_6168:
[----:B------:R-:W-:Y:S05]  /*d3c0*/  BRA.DIV ~URZ, `(.L_x_6045) ;  /* 0x000128127f007947 */ /* 0x000fea000b800000 */
[----:B------:R3:W4:Y:S01]  /*d3d0*/  SHFL.IDX PT, R8, R23, RZ, 0x1c1f ;  /* 0x001c1fff17087589 */ /* 0x00072200000e0000 */
[----:B--2---:R-:W-:-:S03]  /*d3e0*/  MOV R9, R0 ;  /* 0x0000000000097202 */ /* 0x004fc60000000f00 */
[----:B------:R3:W2:Y:S04]  /*d3f0*/  SHFL.IDX PT, R20, R21, RZ, 0x1c1f ;  /* 0x001c1fff15147589 */ /* 0x0006a800000e0000 */
[----:B------:R3:W1:Y:S02]  /*d400*/  SHFL.IDX PT, R3, R24, RZ, 0x1c1f ;  /* 0x001c1fff18037589 */ /* 0x00066400000e0000 */
.L_x_6169:
        /* <DEDUP_REMOVED lines=51> */
.L_x_6047:
[----:B------:R-:W-:Y:S05]  /*d740*/  BSYNC B0 ;  /* 0x0000000000007941 */ /* 0x000fea0003800000 */
.L_x_6046:
        /* <DEDUP_REMOVED lines=41> */
.L_x_6170:
        /* <DEDUP_REMOVED lines=49> */
.L_x_6050:
[----:B------:R-:W-:Y:S05]  /*dcf0*/  BSYNC B0 ;  /* 0x0000000000007941 */ /* 0x000fea0003800000 */
.L_x_6049:
        /* <DEDUP_REMOVED lines=52> */
[----:B------:R-:W-:Y:S01]  /*e040*/  IMAD.MOV.U32 R0, RZ, RZ, c[0x0][0x27c] ;  /* 0x00009f00ff007624 */ /* 0x000fe200078e00ff */
[----:B------:R-:W-:Y:S02]  /*e050*/  SHF.R.U64 R4, R4, 0x10, R5 ;  /* 0x0000001004047819 */ /* 0x000fe40000001205 */
[----:B------:R-:W-:Y:S02]  /*e060*/  SHF.R.U64 R9, R14, 0x10, R15 ;  /* 0x000000100e097819 */ /* 0x000fe4000000120f */
[----:B------:R-:W-:Y:S02]  /*e070*/  LEA.HI R0, R0, R252, RZ, 0x1d ;  /* 0x000000fc00007211 */ /* 0x000fe400078fe8ff */
[----:B------:R-:W-:Y:S02]  /*e080*/  SHF.R.U32.HI R5, RZ, 0x10, R5 ;  /* 0x00000010ff057819 */ /* 0x000fe40000011605 */
        /* <DEDUP_REMOVED lines=14> */
[----:B------:R-:W-:Y:S02]  /*e170*/  SHF.R.U64 R15, R6, 0x10, R7 ;  /* 0x00000010060f7819 */ /* 0x000fe40000001207 */
[----:B------:R-:W1:Y:S01]  /*e180*/  LDS.128 R16, [R27+0x18100] ;  /* 0x018100001b107984 */ /* 0x000e620000000c00 */
[----:B------:R-:W-:-:S02]  /*e190*/  SHF.R.U32.HI R2, RZ, 0x10, R13 ;  /* 0x00000010ff027819 */ /* 0x000fc4000001160d */
[----:B------:R-:W-:Y:S01]  /*e1a0*/  SHF.R.U32.HI R6, RZ, 0x10, R7 ;  /* 0x00000010ff067819 */ /* 0x000fe20000011607 */
[----:B--2---:R-:W2:Y:S01]  /*e1b0*/  LDS.128 R20, [R26+0x18100] ;  /* 0x018100001a147984 */ /* 0x004ea20000000c00 */
[----:B------:R-:W-:Y:S02]  /*e1c0*/  PRMT R8, R25, 0x5432, R3 ;  /* 0x0000543219087816 */ /* 0x000fe40000000003 */
[----:B------:R-:W-:Y:S02]  /*e1d0*/  PRMT R7, R53, 0x5410, R4 ;  /* 0x0000541035077816 */ /* 0x000fe40000000004 */
[----:B------:R-:W-:Y:S02]  /*e1e0*/  PRMT R12, R25, 0x5410, R2 ;  /* 0x00005410190c7816 */ /* 0x000fe40000000002 */
[C---:B------:R-:W-:Y:S01]  /*e1f0*/  PRMT R25, R54.reuse, 0x5432, R9 ;  /* 0x0000543236197816 */ /* 0x040fe20000000009 */
[----:B------:R-:W-:Y:S01]  /*e200*/  IMAD.U32 R14, R7, 0x10000, RZ ;  /* 0x00010000070e7824 */ /* 0x000fe200078e00ff */
[----:B------:R-:W-:-:S02]  /*e210*/  PRMT R24, R54, 0x5410, R0 ;  /* 0x0000541036187816 */ /* 0x000fc40000000000 */
[----:B------:R-:W-:Y:S02]  /*e220*/  SHF.L.U32 R13, R8, 0x10, RZ ;  /* 0x00000010080d7819 */ /* 0x000fe400000006ff */
[----:B------:R-:W-:Y:S01]  /*e230*/  PRMT R9, R53, 0x5432, R5 ;  /* 0x0000543235097816 */ /* 0x000fe20000000005 */
[----:B------:R-:W-:Y:S01]  /*e240*/  IMAD.U32 R5, R12, 0x10000, RZ ;  /* 0x000100000c057824 */ /* 0x000fe200078e00ff */
[----:B------:R-:W-:Y:S02]  /*e250*/  LOP3.LUT R8, R8, 0xffff0000, RZ, 0xc0, !PT ;  /* 0xffff000008087812 */ /* 0x000fe400078ec0ff */
[----:B------:R-:W-:Y:S01]  /*e260*/  PRMT R15, R55, 0x5432, R15 ;  /* 0x00005432370f7816 */ /* 0x000fe2000000000f */
[C---:B------:R-:W-:Y:S01]  /*e270*/  IMAD.U32 R33, R9.reuse, 0x10000, RZ ;  /* 0x0001000009217824 */ /* 0x040fe200078e00ff */
[----:B------:R-:W-:Y:S01]  /*e280*/  LOP3.LUT R9, R9, 0xffff0000, RZ, 0xc0, !PT ;  /* 0xffff000009097812 */ /* 0x000fe200078ec0ff */
[----:B-1----:R-:W-:Y:S02]  /*e290*/  IMAD.U32 R0, R16, 0x10000, RZ ;  /* 0x0001000010007824 */ /* 0x002fe400078e00ff */
[----:B--2---:R-:W-:-:S02]  /*e2a0*/  IMAD.U32 R2, R20, 0x10000, RZ ;  /* 0x0001000014027824 */ /* 0x004fc400078e00ff */
[CC--:B------:R-:W-:Y:S02]  /*e2b0*/  FMUL.FTZ R4, R0.reuse, R14.reuse ;  /* 0x0000000e00047220 */ /* 0x0c0fe40000410000 */
[-C--:B------:R-:W-:Y:S02]  /*e2c0*/  FMUL.FTZ R3, R0, R13.reuse ;  /* 0x0000000d00037220 */ /* 0x080fe40000410000 */
[----:B------:R-:W-:Y:S02]  /*e2d0*/  IMAD.U32 R0, R17, 0x10000, RZ ;  /* 0x0001000011007824 */ /* 0x000fe400078e00ff */
[C---:B------:R-:W-:Y:S02]  /*e2e0*/  FFMA.FTZ R52, R2.reuse, R13, -R4 ;  /* 0x0000000d02347223 */ /* 0x040fe40000010804 */
[----:B------:R-:W-:Y:S01]  /*e2f0*/  FFMA.FTZ R35, R2, R14, R3 ;  /* 0x0000000e02237223 */ /* 0x000fe20000010003 */
[----:B------:R-:W-:Y:S01]  /*e300*/  SHF.L.U32 R2, R21, 0x10, RZ ;  /* 0x0000001015027819 */ /* 0x000fe200000006ff */
[C---:B------:R-:W-:Y:S01]  /*e310*/  FMUL.FTZ R3, R0.reuse, R33 ;  /* 0x0000002100037220 */ /* 0x040fe20000410000 */
[----:B------:R-:W-:Y:S01]  /*e320*/  PRMT R14, R55, 0x5410, R6 ;  /* 0x00005410370e7816 */ /* 0x000fe20000000006 */
[-C--:B------:R-:W-:Y:S01]  /*e330*/  FMUL.FTZ R0, R0, R5.reuse ;  /* 0x0000000500007220 */ /* 0x080fe20000410000 */
[----:B------:R-:W-:Y:S01]  /*e340*/  LOP3.LUT R6, R21, 0xffff0000, RZ, 0xc0, !PT ;  /* 0xffff000015067812 */ /* 0x000fe200078ec0ff */
[----:B------:R-:W-:Y:S01]  /*e350*/  FFMA.FTZ R34, R2, R5, -R3 ;  /* 0x0000000502227223 */ /* 0x000fe20000010803 */
[----:B------:R-:W-:Y:S01]  /*e360*/  LOP3.LUT R3, R20, 0xffff0000, RZ, 0xc0, !PT ;  /* 0xffff000014037812 */ /* 0x000fe200078ec0ff */
[----:B------:R-:W-:-:S02]  /*e370*/  FFMA.FTZ R33, R2, R33, R0 ;  /* 0x0000002102217223 */ /* 0x000fc40000010000 */
[C---:B------:R-:W-:Y:S01]  /*e380*/  IMAD.U32 R13, R14.reuse, 0x10000, RZ ;  /* 0x000100000e0d7824 */ /* 0x040fe200078e00ff */
[----:B------:R-:W-:Y:S01]  /*e390*/  LOP3.LUT R14, R14, 0xffff0000, RZ, 0xc0, !PT ;  /* 0xffff00000e0e7812 */ /* 0x000fe200078ec0ff */
[----:B------:R-:W-:Y:S02]  /*e3a0*/  IMAD.U32 R2, R19, 0x10000, RZ ;  /* 0x0001000013027824 */ /* 0x000fe400078e00ff */
[----:B------:R-:W-:Y:S02]  /*e3b0*/  IMAD.U32 R5, R24, 0x10000, RZ ;  /* 0x0001000018057824 */ /* 0x000fe400078e00ff */
[C---:B------:R-:W-:Y:S02]  /*e3c0*/  FMUL.FTZ R4, R2.reuse, R13 ;  /* 0x0000000d02047220 */ /* 0x040fe40000410000 */
[----:B------:R-:W-:Y:S02]  /*e3d0*/  IMAD.U32 R0, R23, 0x10000, RZ ;  /* 0x0001000017007824 */ /* 0x000fe400078e00ff */
[----:B------:R-:W-:-:S02]  /*e3e0*/  FMUL.FTZ R2, R2, R5 ;  /* 0x0000000502027220 */ /* 0x000fc40000410000 */
[----:B------:R-:W-:Y:S01]  /*e3f0*/  FFMA.FTZ R32, R0, R5, -R4 ;  /* 0x0000000500207223 */ /* 0x000fe20000010804 */
[----:B------:R-:W-:Y:S01]  /*e400*/  SHF.L.U32 R5, R22, 0x10, RZ ;  /* 0x0000001016057819 */ /* 0x000fe200000006ff */
[----:B------:R-:W-:Y:S01]  /*e410*/  FFMA.FTZ R21, R0, R13, R2 ;  /* 0x0000000d00157223 */ /* 0x000fe20000010002 */
[----:B------:R-:W-:Y:S02]  /*e420*/  LOP3.LUT R13, R22, 0xffff0000, RZ, 0xc0, !PT ;  /* 0xffff0000160d7812 */ /* 0x000fe400078ec0ff */
[----:B------:R-:W-:Y:S02]  /*e430*/  LOP3.LUT R22, R7, 0xffff0000, RZ, 0xc0, !PT ;  /* 0xffff000007167812 */ /* 0x000fe400078ec0ff */
[----:B------:R-:W-:Y:S02]  /*e440*/  LOP3.LUT R2, R16, 0xffff0000, RZ, 0xc0, !PT ;  /* 0xffff000010027812 */ /* 0x000fe400078ec0ff */
[----:B------:R-:W-:Y:S02]  /*e450*/  LOP3.LUT R0, R17, 0xffff0000, RZ, 0xc0, !PT ;  /* 0xffff000011007812 */ /* 0x000fe400078ec0ff */
[----:B------:R-:W-:Y:S01]  /*e460*/  LOP3.LUT R4, R23, 0xffff0000, RZ, 0xc0, !PT ;  /* 0xffff000017047812 */ /* 0x000fe200078ec0ff */
[----:B------:R-:W-:-:S02]  /*e470*/  FMUL.FTZ R7, R2, R22 ;  /* 0x0000001602077220 */ /* 0x000fc40000410000 */
[-C--:B------:R-:W-:Y:S02]  /*e480*/  FMUL.FTZ R2, R2, R8.reuse ;  /* 0x0000000802027220 */ /* 0x080fe40000410000 */
[C---:B------:R-:W-:Y:S01]  /*e490*/  FFMA.FTZ R20, R3.reuse, R8, -R7 ;  /* 0x0000000803147223 */ /* 0x040fe20000010807 */
[----:B------:R-:W-:Y:S01]  /*e4a0*/  LOP3.LUT R7, R12, 0xffff0000, RZ, 0xc0, !PT ;  /* 0xffff00000c077812 */ /* 0x000fe200078ec0ff */
[----:B------:R-:W-:Y:S01]  /*e4b0*/  FFMA.FTZ R17, R3, R22, R2 ;  /* 0x0000001603117223 */ /* 0x000fe20000010002 */
[----:B------:R-:W-:Y:S01]  /*e4c0*/  LOP3.LUT R12, R24, 0xffff0000, RZ, 0xc0, !PT ;  /* 0xffff0000180c7812 */ /* 0x000fe200078ec0ff */
[C---:B------:R-:W-:Y:S02]  /*e4d0*/  FMUL.FTZ R2, R0.reuse, R9 ;  /* 0x0000000900027220 */ /* 0x040fe40000410000 */
[----:B------:R-:W-:Y:S02]  /*e4e0*/  FMUL.FTZ R0, R0, R7 ;  /* 0x0000000700007220 */ /* 0x000fe40000410000 */
[C---:B------:R-:W-:Y:S01]  /*e4f0*/  IMAD.U32 R22, R15.reuse, 0x10000, RZ ;  /* 0x000100000f167824 */ /* 0x040fe200078e00ff */
[----:B------:R-:W-:Y:S01]  /*e500*/  LOP3.LUT R15, R15, 0xffff0000, RZ, 0xc0, !PT ;  /* 0xffff00000f0f7812 */ /* 0x000fe200078ec0ff */
[----:B------:R-:W-:-:S02]  /*e510*/  IMAD.U32 R3, R18, 0x10000, RZ ;  /* 0x0001000012037824 */ /* 0x000fc400078e00ff */
[----:B------:R-:W-:Y:S01]  /*e520*/  FFMA.FTZ R16, R6, R7, -R2 ;  /* 0x0000000706107223 */ /* 0x000fe20000010802 */
[----:B------:R-:W-:Y:S01]  /*e530*/  LOP3.LUT R2, R18, 0xffff0000, RZ, 0xc0, !PT ;  /* 0xffff000012027812 */ /* 0x000fe200078ec0ff */
[----:B------:R-:W-:Y:S01]  /*e540*/  FFMA.FTZ R9, R6, R9, R0 ;  /* 0x0000000906097223 */ /* 0x000fe20000010000 */
[----:B------:R-:W-:Y:S01]  /*e550*/  LOP3.LUT R0, R19, 0xffff0000, RZ, 0xc0, !PT ;  /* 0xffff000013007812 */ /* 0x000fe200078ec0ff */
[----:B------:R-:W-:Y:S02]  /*e560*/  IMAD.U32 R7, R25, 0x10000, RZ ;  /* 0x0001000019077824 */ /* 0x000fe400078e00ff */
[CC--:B------:R-:W-:Y:S02]  /*e570*/  FMUL.FTZ R6, R3.reuse, R22.reuse ;  /* 0x0000001603067220 */ /* 0x0c0fe40000410000 */
[-C--:B------:R-:W-:Y:S02]  /*e580*/  FMUL.FTZ R3, R3, R7.reuse ;  /* 0x0000000703037220 */ /* 0x080fe40000410000 */
[----:B------:R-:W-:Y:S01]  /*e590*/  FFMA.FTZ R8, R5, R7, -R6 ;  /* 0x0000000705087223 */ /* 0x000fe20000010806 */
[----:B------:R-:W-:Y:S01]  /*e5a0*/  LOP3.LUT R6, R25, 0xffff0000, RZ, 0xc0, !PT ;  /* 0xffff000019067812 */ /* 0x000fe200078ec0ff */
[----:B------:R-:W-:-:S02]  /*e5b0*/  FFMA.FTZ R7, R5, R22, R3 ;  /* 0x0000001605077223 */ /* 0x000fc40000010003 */
[C---:B------:R-:W-:Y:S02]  /*e5c0*/  FMUL.FTZ R5, R2.reuse, R15 ;  /* 0x0000000f02057220 */ /* 0x040fe40000410000 */
[----:B------:R-:W-:Y:S02]  /*e5d0*/  FMUL.FTZ R3, R2, R6 ;  /* 0x0000000602037220 */ /* 0x000fe40000410000 */
[C---:B------:R-:W-:Y:S02]  /*e5e0*/  FMUL.FTZ R2, R0.reuse, R14 ;  /* 0x0000000e00027220 */ /* 0x040fe40000410000 */
        /* <DEDUP_REMOVED lines=8> */
[----:B------:R-:W-:-:S02]  /*e670*/  F2FP.BF16.PACK_AB R14, R6, R8 ;  /* 0x00000008060e723e */ /* 0x000fc400000010ff */
[----:B------:R-:W-:Y:S02]  /*e680*/  F2FP.BF16.PACK_AB R6, R3, R7 ;  /* 0x000000070306723e */ /* 0x000fe400000010ff */
[----:B------:R-:W-:Y:S02]  /*e690*/  F2FP.BF16.PACK_AB R15, R2, R32 ;  /* 0x00000020020f723e */ /* 0x000fe400000010ff */
[----:B------:R-:W-:Y:S02]  /*e6a0*/  F2FP.BF16.PACK_AB R4, R17, R35 ;  /* 0x000000231104723e */ /* 0x000fe400000010ff */
[----:B------:R-:W-:Y:S01]  /*e6b0*/  F2FP.BF16.PACK_AB R7, R0, R21 ;  /* 0x000000150007723e */ /* 0x000fe200000010ff */
[----:B------:R1:W-:Y:S04]  /*e6c0*/  STS.128 [R26+0x18100], R12 ;  /* 0x0181000c1a007388 */ /* 0x0003e80000000c00 */
[----:B------:R1:W-:Y:S02]  /*e6d0*/  STS.128 [R27+0x18100], R4 ;  /* 0x018100041b007388 */ /* 0x0003e40000000c00 */
.L_x_6054:
[----:B------:R-:W-:Y:S05]  /*e6e0*/  BSYNC B0 ;  /* 0x0000000000007941 */ /* 0x000fea0003800000 */
.L_x_6053:
        /* <DEDUP_REMOVED lines=107> */
.L_x_6056:
[----:B------:R-:W-:Y:S05]  /*eda0*/  BSYNC B0 ;  /* 0x0000000000007941 */ /* 0x000fea0003800000 */
.L_x_6055:
        /* <DEDUP_REMOVED lines=106> */
.L_x_6052:
[----:B------:R-:W-:Y:S05]  /*f450*/  BSYNC B1 ;  /* 0x0000000000017941 */ /* 0x000fea0003800000 */
.L_x_6051:
        /* <DEDUP_REMOVED lines=14> */
[----:B-1----:R-:W4:Y:S01]  /*f540*/  LDL R36, [R1+0x60] ;  /* 0x0000600001247983 */ /* 0x002f220000100800 */
[----:B------:R-:W-:Y:S01]  /*f550*/  IMAD.MOV.U32 R0, RZ, RZ, c[0x0][0x27c] ;  /* 0x00009f00ff007624 */ /* 0x000fe200078e00ff */
[----:B------:R-:W-:Y:S02]  /*f560*/  SHF.R.U64 R9, R56, 0x10, R57 ;  /* 0x0000001038097819 */ /* 0x000fe40000001239 */
[----:B------:R-:W-:Y:S02]  /*f570*/  SHF.R.U32.HI R21, RZ, 0x10, R59 ;  /* 0x00000010ff157819 */ /* 0x000fe4000001163b */
        /* <DEDUP_REMOVED lines=8> */
[----:B--2---:R-:W-:Y:S01]  /*f600*/  SHF.R.U64 R20, R58, 0x10, R59 ;  /* 0x000000103a147819 */ /* 0x004fe2000000123b */
[----:B------:R-:W-:Y:S01]  /*f610*/  IMAD.SHL.U32 R0, R0, 0x400, RZ ;  /* 0x0000040000007824 */ /* 0x000fe200078e00ff */
[----:B------:R-:W-:-:S02]  /*f620*/  LOP3.LUT R2, R2, R38, RZ, 0x3c, !PT ;  /* 0x0000002602027212 */ /* 0x000fc400078e3cff */
[----:B------:R-:W-:Y:S02]  /*f630*/  SHF.R.U64 R3, R50, 0x10, R51 ;  /* 0x0000001032037819 */ /* 0x000fe40000001233 */
[----:B------:R-:W-:Y:S02]  /*f640*/  LOP3.LUT R0, R0, 0x7fffe000, RZ, 0xc0, !PT ;  /* 0x7fffe00000007812 */ /* 0x000fe400078ec0ff */
[----:B------:R-:W-:Y:S02]  /*f650*/  PRMT R25, R86, 0x5410, R21 ;  /* 0x0000541056197816 */ /* 0x000fe40000000015 */
[----:B-----5:R-:W-:Y:S02]  /*f660*/  IADD3 R0, R2, R0, R37 ;  /* 0x0000000002007210 */ /* 0x020fe40007ffe025 */
[----:B------:R-:W-:Y:S01]  /*f670*/  SHF.R.U32.HI R8, RZ, 0x10, R51 ;  /* 0x00000010ff087819 */ /* 0x000fe20000011633 */
[----:B------:R-:W-:Y:S01]  /*f680*/  IMAD.U32 R34, R25, 0x10000, RZ ;  /* 0x0001000019227824 */ /* 0x000fe200078e00ff */
[--C-:B------:R-:W-:Y:S01]  /*f690*/  SHF.R.U32.HI R2, RZ, 0x10, R49.reuse ;  /* 0x00000010ff027819 */ /* 0x100fe20000011631 */
[----:B------:R-:W-:Y:S01]  /*f6a0*/  IMAD.SHL.U32 R30, R0, 0x2, RZ ;  /* 0x00000002001e7824 */ /* 0x000fe200078e00ff */
[----:B------:R-:W-:-:S02]  /*f6b0*/  SHF.R.U64 R0, R48, 0x10, R49 ;  /* 0x0000001030007819 */ /* 0x000fc40000001231 */
[----:B------:R-:W-:Y:S02]  /*f6c0*/  PRMT R16, R85, 0x5410, R16 ;  /* 0x0000541055107816 */ /* 0x000fe40000000010 */
[----:B------:R-:W1:Y:S01]  /*f6d0*/  LDS.128 R4, [R30+0x18100] ;  /* 0x018100001e047984 */ /* 0x000e620000000c00 */
[----:B------:R-:W-:Y:S02]  /*f6e0*/  PRMT R19, R87, 0x5432, R0 ;  /* 0x0000543257137816 */ /* 0x000fe40000000000 */
[----:B------:R-:W-:Y:S01]  /*f6f0*/  PRMT R26, R86, 0x5432, R20 ;  /* 0x00005432561a7816 */ /* 0x000fe20000000014 */
[----:B------:R-:W-:Y:S01]  /*f700*/  IMAD.U32 R35, R16, 0x10000, RZ ;  /* 0x0001000010237824 */ /* 0x000fe200078e00ff */
[C---:B------:R-:W-:Y:S01]  /*f710*/  PRMT R28, R88.reuse, 0x5432, R3 ;  /* 0x00005432581c7816 */ /* 0x040fe20000000003 */
[----:B------:R-:W-:Y:S01]  /*f720*/  IMAD.U32 R31, R19, 0x10000, RZ ;  /* 0x00010000131f7824 */ /* 0x000fe200078e00ff */
[----:B------:R-:W-:Y:S02]  /*f730*/  PRMT R27, R88, 0x5410, R8 ;  /* 0x00005410581b7816 */ /* 0x000fe40000000008 */
[----:B------:R-:W-:-:S02]  /*f740*/  PRMT R18, R87, 0x5410, R2 ;  /* 0x0000541057127816 */ /* 0x000fc40000000002 */
[----:B------:R-:W-:Y:S02]  /*f750*/  LOP3.LUT R16, R16, 0xffff0000, RZ, 0xc0, !PT ;  /* 0xffff000010107812 */ /* 0x000fe400078ec0ff */
[----:B-1----:R-:W-:Y:S01]  /*f760*/  LOP3.LUT R9, R4, 0xffff0000, RZ, 0xc0, !PT ;  /* 0xffff000004097812 */ /* 0x002fe200078ec0ff */
[----:B------:R-:W-:Y:S01]  /*f770*/  IMAD.U32 R2, R7, 0x10000, RZ ;  /* 0x0001000007027824 */ /* 0x000fe200078e00ff */
[----:B------:R-:W-:Y:S02]  /*f780*/  LOP3.LUT R3, R6, 0xffff0000, RZ, 0xc0, !PT ;  /* 0xffff000006037812 */ /* 0x000fe400078ec0ff */
        /* <DEDUP_REMOVED lines=67> */
.L_x_6058:
[----:B------:R-:W-:Y:S05]  /*fbc0*/  BSYNC B0 ;  /* 0x0000000000007941 */ /* 0x000fea0003800000 */
.L_x_6057:
        /* <DEDUP_REMOVED lines=107> */
.L_x_6060:
[----:B------:R-:W-:Y:S05]  /*10280*/  BSYNC B0 ;  /* 0x0000000000007941 */ /* 0x000fea0003800000 */
.L_x_6059:
        /* <DEDUP_REMOVED lines=106> */
.L_x_6013:
[----:B------:R-:W-:Y:S05]  /*10930*/  BSYNC B2 ;  /* 0x0000000000027941 */ /* 0x000fea0003800000 */
.L_x_6011:
[----:B-1-3--:R-:W1:Y:S01]  /*10940*/  S2R R2, SR_TID.X ;  /* 0x0000000000027919 */ /* 0x00ae620000002100 */
[----:B------:R-:W-:-:S04]  /*10950*/  DEPBAR.LE SB0, 0x2 ;  /* 0x000080800000791a */ /* 0x000fc80000000000 */
[----:B------:R-:W-:Y:S01]  /*10960*/  WARPSYNC 0xffffffff ;  /* 0xffffffff00007948 */ /* 0x000fe20003800000 */
[----:B------:R-:W-:Y:S06]  /*10970*/  BAR.SYNC.DEFER_BLOCKING 0x0 ;  /* 0x0000000000007b1d */ /* 0x000fec0000010000 */
[----:B------:R-:W-:Y:S01]  /*10980*/  BSSY B0, `(.L_x_6061) ;  /* 0x0000053000007945 */ /* 0x000fe20003800000 */
[----:B-1----:R-:W-:-:S04]  /*10990*/  SHF.R.S32.HI R0, RZ, 0x1f, R2 ;  /* 0x0000001fff007819 */ /* 0x002fc80000011402 */
[----:B------:R-:W-:Y:S01]  /*109a0*/  LEA.HI R0, R0, R2, RZ, 0x3 ;  /* 0x0000000200007211 */ /* 0x000fe200078f18ff */
[----:B------:R1:W3:Y:S03]  /*109b0*/  LDSM.16.M88.4 R4, [R180] ;  /* 0x00000000b404783b */ /* 0x0002e60000000200 */
[----:B------:R-:W-:Y:S01]  /*109c0*/  LOP3.LUT R0, R0, 0xfffffff8, RZ, 0xc0, !PT ;  /* 0xfffffff800007812 */ /* 0x000fe200078ec0ff */
[----:B-----5:R1:W4:Y:S04]  /*109d0*/  LDSM.16.M88.4 R36, [R185] ;  /* 0x00000000b924783b */ /* 0x0203280000000200 */
[----:B------:R-:W-:Y:S01]  /*109e0*/  IMAD.IADD R0, R2, 0x1, -R0 ;  /* 0x0000000102007824 */ /* 0x000fe200078e0a00 */
[----:B------:R1:W2:Y:S04]  /*109f0*/  LDSM.16.M88.4 R40, [R185+0x800] ;  /* 0x00080000b928783b */ /* 0x0002a80000000200 */
        /* <DEDUP_REMOVED lines=12> */
[----:B---3--:R-:W-:Y:S01]  /*10ac0*/  SHF.R.S32.HI R0, RZ, 0x1f, R204 ;  /* 0x0000001fff007819 */ /* 0x008fe200000114cc */
[----:B------:R-:W-:Y:S01]  /*10ad0*/  IMAD.WIDE.U32 R2, R204, c[0x0][0x208], RZ ;  /* 0x00008200cc027a25 */ /* 0x000fe200078e00ff */
[----:B------:R-:W-:-:S02]  /*10ae0*/  SHF.R.S32.HI R9, RZ, 0x1f, R190 ;  /* 0x0000001fff097819 */ /* 0x000fc400000114be */
[----:B------:R-:W-:Y:S01]  /*10af0*/  SHF.L.U64.HI R29, R218, 0x1, R228 ;  /* 0x00000001da1d7819 */ /* 0x000fe200000102e4 */
        /* <DEDUP_REMOVED lines=14> */
[----:B--2---:R-:W-:Y:S01]  /*10be0*/  LEA.HI.X R20, R0, c[0x0][0x1fc], R2, 0x1, P0 ;  /* 0x00007f0000147a11 */ /* 0x004fe200000f0c02 */
[----:B------:R-:W-:Y:S06]  /*10bf0*/  BRA.DIV ~URZ, `(.L_x_6063) ;  /* 0x0000f2c27f007947 */ /* 0x000fec000b800000 */
[----:B------:R2:W3:Y:S02]  /*10c00*/  SHFL.IDX PT, R9, R20, RZ, 0x181f ;  /* 0x00181fff14097589 */ /* 0x0004e400000e0000 */
.L_x_6171:
        /* <DEDUP_REMOVED lines=19> */
[----:B------:R5:W4:Y:S02]  /*10d40*/  SHFL.IDX PT, R9, R20, 0x1, 0x181f ;  /* 0x00381f0014097f89 */ /* 0x000b2400000e0000 */
[----:B--2--5:R-:W-:-:S02]  /*10d50*/  SEL R20, RZ, 0x10, P0 ;  /* 0x00000010ff147807 */ /* 0x024fc40000000000 */
.L_x_6172:
        /* <DEDUP_REMOVED lines=8> */
[-C--:B----4-:R-:W-:Y:S02]  /*10de0*/  IADD3.X R19, RZ, R9.reuse, R26, P1, P0 ;  /* 0x00000009ff137210 */ /* 0x090fe40000fe041a */
        /* <DEDUP_REMOVED lines=12> */
.L_x_6062:
[----:B---3--:R-:W-:Y:S05]  /*10eb0*/  BSYNC B0 ;  /* 0x0000000000007941 */ /* 0x008fea0003800000 */
.L_x_6061:
[----:B--2---:R-:W2:Y:S04]  /*10ec0*/  S2R R2, SR_TID.X ;  /* 0x0000000000027919 */ /* 0x004ea80000002100 */
[----:B------:R-:W3:Y:S04]  /*10ed0*/  LDL R9, [R1+0x4] ;  /* 0x0000040001097983 */ /* 0x000ee80000100800 */
[----:B------:R-:W3:Y:S04]  /*10ee0*/  LDL R3, [R1+0x64] ;  /* 0x0000640001037983 */ /* 0x000ee80000100800 */
[----:B------:R-:W0:Y:S01]  /*10ef0*/  LDGDEPBAR ;  /* 0x00000000000079af */ /* 0x000e220000000000 */
[----:B------:R-:W-:Y:S01]  /*10f00*/  WARPSYNC 0xffffffff ;  /* 0xffffffff00007948 */ /* 0x000fe20003800000 */
[C---:B----4-:R-:W-:Y:S02]  /*10f10*/  HMMA.16816.F32.BF16 R20, R4.reuse, R36, RZ ;  /* 0x000000240414723c */ /* 0x050fe400000418ff */
[----:B------:R-:W-:Y:S04]  /*10f20*/  LDSM.16.M88.4 R92, [R185+0x3800] ;  /* 0x00380000b95c783b */ /* 0x000fe80000000200 */
[----:B------:R-:W4:Y:S02]  /*10f30*/  LDL R176, [R1+0x20] ;  /* 0x0000200001b07983 */ /* 0x000f240000100800 */
[----:B------:R-:W-:Y:S01]  /*10f40*/  HMMA.16816.F32.BF16 R16, R4, R38, RZ ;  /* 0x000000260410723c */ /* 0x000fe200000418ff */
[----:B--2---:R-:W-:Y:S01]  /*10f50*/  SHF.R.S32.HI R0, RZ, 0x1f, R2 ;  /* 0x0000001fff007819 */ /* 0x004fe20000011402 */
[----:B------:R-:W2:Y:S03]  /*10f60*/  LDL R103, [R1+0x4c] ;  /* 0x00004c0001677983 */ /* 0x000ea60000100800 */
[----:B------:R-:W-:Y:S01]  /*10f70*/  LEA.HI R0, R0, R2, RZ, 0x3 ;  /* 0x0000000200007211 */ /* 0x000fe200078f18ff */
[----:B------:R-:W-:-:S02]  /*10f80*/  IMAD.MOV.U32 R96, RZ, RZ, c[0x0][0x2c4] ;  /* 0x0000b100ff607624 */ /* 0x000fc400078e00ff */
[----:B------:R-:W-:Y:S01]  /*10f90*/  HMMA.16816.F32.BF16 R28, R4, R40, RZ ;  /* 0x00000028041c723c */ /* 0x000fe200000418ff */
[----:B------:R-:W5:Y:S01]  /*10fa0*/  LDL R107, [R1+0x24] ;  /* 0x00002400016b7983 */ /* 0x000f620000100800 */
[----:B------:R-:W-:-:S05]  /*10fb0*/  LOP3.LUT R0, R0, 0xfffffff8, RZ, 0xc0, !PT ;  /* 0xfffffff800007812 */ /* 0x000fca00078ec0ff */
[----:B------:R-:W-:Y:S01]  /*10fc0*/  IMAD.IADD R0, R2, 0x1, -R0 ;  /* 0x0000000102007824 */ /* 0x000fe200078e0a00 */
[----:B------:R-:W-:Y:S04]  /*10fd0*/  HMMA.16816.F32.BF16 R36, R4, R42, RZ ;  /* 0x0000002a0424723c */ /* 0x000fe800000418ff */
[----:B------:R-:W-:Y:S01]  /*10fe0*/  LOP3.LUT P0, RZ, R0, 0x4, RZ, 0xc0, !PT ;  /* 0x0000000400ff7812 */ /* 0x000fe2000780c0ff */
[----:B------:R-:W-:-:S03]  /*10ff0*/  IMAD.MOV.U32 R0, RZ, RZ, 0x40 ;  /* 0x00000040ff007424 */ /* 0x000fc600078e00ff */
[----:B-1----:R-:W-:Y:S02]  /*11000*/  HMMA.16816.F32.BF16 R40, R4, R44, RZ ;  /* 0x0000002c0428723c */ /* 0x002fe400000418ff */
[----:B------:R-:W-:-:S05]  /*11010*/  SEL R178, R0, 0xffffffc0, !P0 ;  /* 0xffffffc000b27807 */ /* 0x000fca0004000000 */
[----:B------:R-:W-:Y:S01]  /*11020*/  IMAD.IADD R2, R185, 0x1, R178 ;  /* 0x00000001b9027824 */ /* 0x000fe200078e02b2 */
[C---:B------:R-:W-:Y:S04]  /*11030*/  HMMA.16816.F32.BF16 R48, R4.reuse, R52, RZ ;  /* 0x000000340430723c */ /* 0x040fe800000418ff */
[----:B------:R-:W-:Y:S04]  /*11040*/  LDSM.16.M88.4 R56, [R2] ;  /* 0x000000000238783b */ /* 0x000fe80000000200 */
[C---:B------:R-:W-:Y:S01]  /*11050*/  HMMA.16816.F32.BF16 R44, R4.reuse, R46, RZ ;  /* 0x0000002e042c723c */ /* 0x040fe200000418ff */
[----:B------:R-:W-:Y:S04]  /*11060*/  LDSM.16.M88.4 R60, [R2+0x800] ;  /* 0x00080000023c783b */ /* 0x000fe80000000200 */
[----:B------:R-:W-:Y:S03]  /*11070*/  LDSM.16.M88.4 R68, [R2+0x1000] ;  /* 0x001000000244783b */ /* 0x000fe60000000200 */
[----:B------:R-:W-:Y:S01]  /*11080*/  HMMA.16816.F32.BF16 R52, R4, R54, RZ ;  /* 0x000000360434723c */ /* 0x000fe200000418ff */
[----:B------:R-:W1:Y:S01]  /*11090*/  LDSM.16.M88.4 R4, [R183] ;  /* 0x00000000b704783b */ /* 0x000e620000000200 */
[----:B------:R-:W-:-:S03]  /*110a0*/  IADD3 R0, R178, R185, R179 ;  /* 0x000000b9b2007210 */ /* 0x000fc60007ffe0b3 */
[----:B------:R-:W1:Y:S03]  /*110b0*/  LDSM.16.M88.4 R76, [R2+0x1800] ;  /* 0x00180000024c783b */ /* 0x000e660000000200 */
[C---:B------:R-:W-:Y:S01]  /*110c0*/  HMMA.16816.F32.BF16 R32, R12.reuse, R64, R20 ;  /* 0x000000400c20723c */ /* 0x040fe20000041814 */
[----:B------:R-:W-:Y:S04]  /*110d0*/  LDSM.16.M88.4 R20, [R182] ;  /* 0x00000000b614783b */ /* 0x000fe80000000200 */
[----:B------:R-:W-:Y:S03]  /*110e0*/  LDSM.16.M88.4 R84, [R0+0x1800] ;  /* 0x001800000054783b */ /* 0x000fe60000000200 */
[C---:B------:R-:W-:Y:S01]  /*110f0*/  HMMA.16816.F32.BF16 R24, R12.reuse, R66, R16 ;  /* 0x000000420c18723c */ /* 0x040fe20000041810 */
[----:B------:R-:W1:Y:S07]  /*11100*/  LDSM.16.M88.4 R64, [R0] ;  /* 0x000000000040783b */ /* 0x000e6e0000000200 */
[C---:B------:R-:W-:Y:S08]  /*11110*/  HMMA.16816.F32.BF16 R16, R12.reuse, R72, R28 ;  /* 0x000000480c10723c */ /* 0x040ff0000004181c */
        /* <DEDUP_REMOVED lines=21> */
[C---:B------:R-:W-:Y:S08]  /*11270*/  HMMA.16816.F32.BF16 R40, R20.reuse, R64, R36 ;  /* 0x000000401428723c */ /* 0x040ff00000041824 */
[C---:B------:R-:W-:Y:S01]  /*11280*/  HMMA.16816.F32.BF16 R36, R20.reuse, R66, R32 ;  /* 0x000000421424723c */ /* 0x040fe20000041820 */
[----:B------:R-:W-:Y:S07]  /*11290*/  LDSM.16.M88.4 R64, [R8+0x2000] ;  /* 0x002000000840783b */ /* 0x000fee0000000200 */
[C---:B------:R-:W-:Y:S08]  /*112a0*/  HMMA.16816.F32.BF16 R32, R20.reuse, R72, R24 ;  /* 0x000000481420723c */ /* 0x040ff00000041818 */
[C---:B------:R-:W-:Y:S01]  /*112b0*/  HMMA.16816.F32.BF16 R24, R20.reuse, R74, R12 ;  /* 0x0000004a1418723c */ /* 0x040fe2000004180c */
[----:B------:R-:W2:Y:S04]  /*112c0*/  LDSM.16.M88.4 R12, [R181+0x4000] ;  /* 0x00400000b50c783b */ /* 0x000ea80000000200 */
[----:B------:R-:W2:Y:S03]  /*112d0*/  LDSM.16.M88.4 R72, [R8+0x2800] ;  /* 0x002800000848783b */ /* 0x000ea60000000200 */
[C---:B------:R-:W-:Y:S08]  /*112e0*/  HMMA.16816.F32.BF16 R4, R20.reuse, R80, R28 ;  /* 0x000000501404723c */ /* 0x040ff0000004181c */
[C---:B------:R-:W-:Y:S01]  /*112f0*/  HMMA.16816.F32.BF16 R28, R20.reuse, R82, R44 ;  /* 0x00000052141c723c */ /* 0x040fe2000004182c */
[----:B------:R-:W2:Y:S07]  /*11300*/  LDSM.16.M88.4 R80, [R8+0x3000] ;  /* 0x003000000850783b */ /* 0x000eae0000000200 */
        /* <DEDUP_REMOVED lines=9> */
[C---:B------:R-:W-:Y:S01]  /*113a0*/  HMMA.16816.F32.BF16 R24, R16.reuse, R68, R4 ;  /* 0x000000441018723c */ /* 0x040fe20000041804 */
[----:B------:R-:W1:Y:S07]  /*113b0*/  LDSM.16.M88.4 R4, [R183+0x4000] ;  /* 0x00400000b704783b */ /* 0x000e6e0000000200 */
[C---:B------:R-:W-:Y:S01]  /*113c0*/  HMMA.16816.F32.BF16 R20, R16.reuse, R70, R28 ;  /* 0x000000461014723c */ /* 0x040fe2000004181c */
[----:B------:R-:W1:Y:S07]  /*113d0*/  LDSM.16.M88.4 R68, [R2+0x2800] ;  /* 0x002800000244783b */ /* 0x000e6e0000000200 */
[C---:B------:R-:W-:Y:S08]  /*113e0*/  HMMA.16816.F32.BF16 R28, R16.reuse, R92, R48 ;  /* 0x0000005c101c723c */ /* 0x040ff00000041830 */
[----:B------:R-:W-:Y:S01]  /*113f0*/  HMMA.16816.F32.BF16 R52, R16, R94, R52 ;  /* 0x0000005e1034723c */ /* 0x000fe20000041834 */
[----:B------:R-:W1:Y:S04]  /*11400*/  LDSM.16.M88.4 R16, [R182+0x4000] ;  /* 0x00400000b610783b */ /* 0x000e680000000200 */
[----:B------:R-:W-:Y:S03]  /*11410*/  LDSM.16.M88.4 R92, [R0+0x4000] ;  /* 0x00400000005c783b */ /* 0x000fe60000000200 */
        /* <DEDUP_REMOVED lines=11> */
[----:B------:R-:W-:Y:S01]  /*114d0*/  HMMA.16816.F32.BF16 R12, R12, R90, R52 ;  /* 0x0000005a0c0c723c */ /* 0x000fe20000041834 */
[----:B------:R-:W-:Y:S07]  /*114e0*/  LDSM.16.M88.4 R88, [R2+0x4000] ;  /* 0x004000000258783b */ /* 0x000fee0000000200 */
        /* <DEDUP_REMOVED lines=10> */
[----:B------:R-:W3:Y:S04]  /*11590*/  LDSM.16.M88.4 R4, [R180+0x8000] ;  /* 0x00800000b404783b */ /* 0x000ee80000000200 */
[----:B------:R-:W3:Y:S03]  /*115a0*/  LDSM.16.M88.4 R84, [R185+0x5000] ;  /* 0x00500000b954783b */ /* 0x000ee60000000200 */
[C---:B------:R-:W-:Y:S08]  /*115b0*/  HMMA.16816.F32.BF16 R12, R16.reuse, R56, R52 ;  /* 0x00000038100c723c */ /* 0x040ff00000041834 */
[C---:B------:R-:W-:Y:S08]  /*115c0*/  HMMA.16816.F32.BF16 R60, R16.reuse, R58, R60 ;  /* 0x0000003a103c723c */ /* 0x040ff0000004183c */
[C---:B--2---:R-:W-:Y:S08]  /*115d0*/  HMMA.16816.F32.BF16 R56, R16.reuse, R64, R48 ;  /* 0x000000401038723c */ /* 0x044ff00000041830 */
        /* <DEDUP_REMOVED lines=8> */
[C---:B---3--:R-:W-:Y:S01]  /*11660*/  HMMA.16816.F32.BF16 R28, R4.reuse, R74, R60 ;  /* 0x0000004a041c723c */ /* 0x048fe2000004183c */
[----:B------:R-:W2:Y:S07]  /*11670*/  LDSM.16.M88.4 R60, [R8+0x5000] ;  /* 0x00500000083c783b */ /* 0x000eae0000000200 */
[C---:B------:R-:W-:Y:S08]  /*11680*/  HMMA.16816.F32.BF16 R24, R4.reuse, R68, R56 ;  /* 0x000000440418723c */ /* 0x040ff00000041838 */
[C---:B------:R-:W-:Y:S08]  /*11690*/  HMMA.16816.F32.BF16 R20, R4.reuse, R70, R52 ;  /* 0x000000460414723c */ /* 0x040ff00000041834 */
[C---:B------:R-:W-:Y:S08]  /*116a0*/  HMMA.16816.F32.BF16 R56, R4.reuse, R84, R64 ;  /* 0x000000540438723c */ /* 0x040ff00000041840 */
[C---:B------:R-:W-:Y:S01]  /*116b0*/  HMMA.16816.F32.BF16 R68, R4.reuse, R86, R76 ;  /* 0x000000560444723c */ /* 0x040fe2000004184c */
[----:B------:R-:W3:Y:S04]  /*116c0*/  LDSM.16.M88.4 R84, [R8+0x5800] ;  /* 0x005800000854783b */ /* 0x000ee80000000200 */
[----:B------:R-:W-:Y:S03]  /*116d0*/  LDSM.16.M88.4 R76, [R2+0x5800] ;  /* 0x00580000024c783b */ /* 0x000fe60000000200 */
[C---:B------:R-:W-:Y:S01]  /*116e0*/  HMMA.16816.F32.BF16 R32, R4.reuse, R72, R12 ;  /* 0x000000480420723c */ /* 0x040fe2000004180c */
[----:B------:R-:W2:Y:S04]  /*116f0*/  LDSM.16.M88.4 R12, [R183+0x8000] ;  /* 0x00800000b70c783b */ /* 0x000ea80000000200 */
[----:B------:R-:W2:Y:S03]  /*11700*/  LDSM.16.M88.4 R72, [R2+0x4800] ;  /* 0x004800000248783b */ /* 0x000ea60000000200 */
[C---:B------:R-:W-:Y:S08]  /*11710*/  HMMA.16816.F32.BF16 R64, R4.reuse, R80, R48 ;  /* 0x000000500440723c */ /* 0x040ff00000041830 */
[----:B------:R-:W-:Y:S01]  /*11720*/  HMMA.16816.F32.BF16 R52, R4, R82, R44 ;  /* 0x000000520434723c */ /* 0x000fe2000004182c */
[----:B------:R2:W3:Y:S04]  /*11730*/  LDSM.16.M88.4 R80, [R2+0x5000] ;  /* 0x005000000250783b */ /* 0x0004e80000000200 */
[----:B------:R-:W3:Y:S03]  /*11740*/  LDSM.16.M88.4 R4, [R182+0x8000] ;  /* 0x00800000b604783b */ /* 0x000ee60000000200 */
[C---:B-1----:R-:W-:Y:S08]  /*11750*/  HMMA.16816.F32.BF16 R48, R16.reuse, R40, R32 ;  /* 0x000000281030723c */ /* 0x042ff00000041820 */
[C---:B------:R-:W-:Y:S08]  /*11760*/  HMMA.16816.F32.BF16 R44, R16.reuse, R42, R28 ;  /* 0x0000002a102c723c */ /* 0x040ff0000004181c */
[C---:B------:R-:W-:Y:S08]  /*11770*/  HMMA.16816.F32.BF16 R40, R16.reuse, R36, R24 ;  /* 0x000000241028723c */ /* 0x040ff00000041818 */
[C---:B------:R-:W-:Y:S08]  /*11780*/  HMMA.16816.F32.BF16 R36, R16.reuse, R38, R20 ;  /* 0x000000261024723c */ /* 0x040ff00000041814 */
[C---:B--2---:R-:W-:Y:S01]  /*11790*/  HMMA.16816.F32.BF16 R32, R16.reuse, R60, R56 ;  /* 0x0000003c1020723c */ /* 0x044fe20000041838 */
[----:B------:R-:W-:Y:S01]  /*117a0*/  ISETP.NE.AND P1, PT, R96, 0x1, PT ;  /* 0x000000016000780c */ /* 0x000fe20003f25270 */
[----:B------:R-:W1:Y:S06]  /*117b0*/  LDSM.16.M88.4 R56, [R0+0x4800] ;  /* 0x004800000038783b */ /* 0x000e6c0000000200 */
[C---:B------:R-:W-:Y:S08]  /*117c0*/  HMMA.16816.F32.BF16 R28, R16.reuse, R62, R68 ;  /* 0x0000003e101c723c */ /* 0x040ff00000041844 */
[C---:B---3--:R-:W-:Y:S08]  /*117d0*/  HMMA.16816.F32.BF16 R24, R16.reuse, R84, R64 ;  /* 0x000000541018723c */ /* 0x048ff00000041840 */
[----:B------:R-:W-:Y:S01]  /*117e0*/  HMMA.16816.F32.BF16 R20, R16, R86, R52 ;  /* 0x000000561014723c */ /* 0x000fe20000041834 */
[----:B------:R-:W-:-:S04]  /*117f0*/  IMAD.IADD R224, R3, 0x1, R9 ;  /* 0x0000000103e07824 */ /* 0x000fc800078e0209 */
[----:B------:R-:W-:-:S03]  /*11800*/  @P1 IMAD.HI.U32 R2, R224, c[0x0][0x2c8], RZ ;  /* 0x0000b200e0021a27 */ /* 0x000fc600078e00ff */
[C---:B------:R-:W-:Y:S01]  /*11810*/  HMMA.16816.F32.BF16 R16, R12.reuse, R88, R48 ;  /* 0x000000580c10723c */ /* 0x040fe20000041830 */
[----:B------:R-:W-:Y:S07]  /*11820*/  LDSM.16.M88.4 R48, [R0+0x5000] ;  /* 0x005000000030783b */ /* 0x000fee0000000200 */
[C---:B------:R-:W-:Y:S08]  /*11830*/  HMMA.16816.F32.BF16 R52, R12.reuse, R74, R36 ;  /* 0x0000004a0c34723c */ /* 0x040ff00000041824 */
[C---:B------:R-:W-:Y:S08]  /*11840*/  HMMA.16816.F32.BF16 R36, R12.reuse, R80, R32 ;  /* 0x000000500c24723c */ /* 0x040ff00000041820 */
[C---:B------:R-:W-:Y:S08]  /*11850*/  HMMA.16816.F32.BF16 R32, R12.reuse, R82, R28 ;  /* 0x000000520c20723c */ /* 0x040ff0000004181c */
[C---:B------:R-:W-:Y:S08]  /*11860*/  HMMA.16816.F32.BF16 R44, R12.reuse, R90, R44 ;  /* 0x0000005a0c2c723c */ /* 0x040ff0000004182c */
[C---:B------:R-:W-:Y:S08]  /*11870*/  HMMA.16816.F32.BF16 R40, R12.reuse, R72, R40 ;  /* 0x000000480c28723c */ /* 0x040ff00000041828 */
[C---:B------:R-:W-:Y:S08]  /*11880*/  HMMA.16816.F32.BF16 R28, R12.reuse, R76, R24 ;  /* 0x0000004c0c1c723c */ /* 0x040ff00000041818 */
[----:B------:R-:W-:Y:S01]  /*11890*/  HMMA.16816.F32.BF16 R20, R12, R78, R20 ;  /* 0x0000004e0c14723c */ /* 0x000fe20000041814 */
[----:B------:R2:W-:Y:S01]  /*118a0*/  LDSM.16.M88.4 R12, [R0+0x5800] ;  /* 0x00580000000c783b */ /* 0x0005e20000000200 */
[----:B------:R-:W-:Y:S01]  /*118b0*/  IMAD.IADD R3, R97, 0x1, -R251 ;  /* 0x0000000161037824 */ /* 0x000fe200078e0afb */
[----:B------:R-:W-:-:S04]  /*118c0*/  DEPBAR.LE SB0, 0x2 ;  /* 0x000080800000791a */ /* 0x000fc80000000000 */
[----:B------:R-:W-:Y:S01]  /*118d0*/  BAR.SYNC.DEFER_BLOCKING 0x0 ;  /* 0x0000000000007b1d */ /* 0x000fe20000010000 */
[----:B--2---:R-:W-:Y:S01]  /*118e0*/  IMAD.MOV.U32 R0, RZ, RZ, R224 ;  /* 0x000000ffff007224 */ /* 0x004fe200078e00e0 */
[----:B------:R-:W-:-:S05]  /*118f0*/  @P1 SHF.R.U32.HI R0, RZ, c[0x0][0x2cc], R2 ;  /* 0x0000b300ff001a19 */ /* 0x000fca0000011602 */
[----:B------:R-:W2:Y:S04]  /*11900*/  SHFL.IDX PT, R2, R0, RZ, 0x1c1f ;  /* 0x001c1fff00027589 */ /* 0x000ea800000e0000 */
[----:B------:R3:W1:Y:S01]  /*11910*/  SHFL.IDX PT, R8, R0, 0x1, 0x1c1f ;  /* 0x003c1f0000087f89 */ /* 0x00066200000e0000 */
[C---:B------:R-:W-:Y:S03]  /*11920*/  HMMA.16816.F32.BF16 R16, R4.reuse, R92, R16 ;  /* 0x0000005c0410723c */ /* 0x040fe60000041810 */
[----:B------:R-:W-:Y:S04]  /*11930*/  LDSM.16.MT88.4 R60, [R186+0x2000] ;  /* 0x00200000ba3c783b */ /* 0x000fe80000004200 */
[----:B------:R-:W-:Y:S01]  /*11940*/  LDSM.16.MT88.4 R72, [R186+0x2800] ;  /* 0x00280000ba48783b */ /* 0x000fe20000004200 */
[----:B------:R-:W-:Y:S01]  /*11950*/  HMMA.16816.F32.BF16 R24, R4, R94, R44 ;  /* 0x0000005e0418723c */ /* 0x000fe2000004182c */
[----:B---3--:R-:W-:-:S04]  /*11960*/  IMAD.MOV.U32 R0, RZ, RZ, 0x1 ;  /* 0x00000001ff007424 */ /* 0x008fc800078e00ff */
[----:B------:R-:W-:-:S05]  /*11970*/  IMAD R0, R106, -0x40, R0 ;  /* 0xffffffc06a007824 */ /* 0x000fca00078e0200 */
[----:B------:R-:W-:-:S05]  /*11980*/  IADD3 R0, -R251, R0, R248 ;  /* 0x00000000fb007210 */ /* 0x000fca0007ffe1f8 */
[----:B------:R-:W-:Y:S01]  /*11990*/  IMAD.IADD R0, R0, 0x1, -R249 ;  /* 0x0000000100007824 */ /* 0x000fe200078e0af9 */
[----:B-1----:R-:W-:Y:S03]  /*119a0*/  HMMA.16816.F32.BF16 R40, R4, R56, R40 ;  /* 0x000000380428723c */ /* 0x002fe60000041828 */
[C---:B--2---:R-:W-:Y:S02]  /*119b0*/  IMAD.IADD R2, R0.reuse, 0x1, R2 ;  /* 0x0000000100027824 */ /* 0x044fe400078e0202 */
[----:B------:R-:W-:-:S03]  /*119c0*/  IMAD.IADD R0, R0, 0x1, R8 ;  /* 0x0000000100007824 */ /* 0x000fc600078e0208 */
[C---:B------:R-:W-:Y:S01]  /*119d0*/  IMNMX R2, R3.reuse, R2, PT ;  /* 0x0000000203027217 */ /* 0x040fe20003800200 */
[----:B------:R-:W-:Y:S01]  /*119e0*/  HMMA.16816.F32.BF16 R36, R4, R48, R36 ;  /* 0x000000300424723c */ /* 0x000fe20000041824 */
[----:B------:R-:W-:Y:S02]  /*119f0*/  IMNMX R0, R3, R0, PT ;  /* 0x0000000003007217 */ /* 0x000fe40003800200 */
[C---:B------:R-:W-:Y:S02]  /*11a00*/  ISETP.GT.AND P3, PT, R2.reuse, RZ, PT ;  /* 0x000000ff0200720c */ /* 0x040fe40003f64270 */
[----:B------:R-:W-:-:S03]  /*11a10*/  ISETP.GT.AND P2, PT, R2, 0x1, PT ;  /* 0x000000010200780c */ /* 0x000fc60003f44270 */
[C---:B------:R-:W-:Y:S01]  /*11a20*/  HMMA.16816.F32.BF16 R52, R4.reuse, R58, R52 ;  /* 0x0000003a0434723c */ /* 0x040fe20000041834 */
[C---:B------:R-:W-:Y:S01]  /*11a30*/  ISETP.GT.AND P1, PT, R0.reuse, RZ, PT ;  /* 0x000000ff0000720c */ /* 0x040fe20003f24270 */
[----:B------:R-:W-:Y:S06]  /*11a40*/  LDSM.16.MT88.4 R56, [R187+0x800] ;  /* 0x00080000bb38783b */ /* 0x000fec0000004200 */
[C---:B------:R-:W-:Y:S08]  /*11a50*/  HMMA.16816.F32.BF16 R48, R4.reuse, R50, R32 ;  /* 0x000000320430723c */ /* 0x040ff00000041820 */
[----:B------:R-:W-:Y:S01]  /*11a60*/  HMMA.16816.F32.BF16 R32, R4, R12, R28 ;  /* 0x0000000c0420723c */ /* 0x000fe2000004181c */
[----:B------:R-:W-:-:S07]  /*11a70*/  ISETP.GT.AND P0, PT, R0, 0x1, PT ;  /* 0x000000010000780c */ /* 0x000fce0003f04270 */
[----:B------:R-:W-:Y:S07]  /*11a80*/  HMMA.16816.F32.BF16 R28, R4, R14, R20 ;  /* 0x0000000e041c723c */ /* 0x000fee0000041814 */
[----:B------:R-:W-:Y:S02]  /*11a90*/  FSEL R5, R16, -INF , P3 ;  /* 0xff80000010057808 */ /* 0x000fe40001800000 */
[----:B------:R-:W-:Y:S02]  /*11aa0*/  ISETP.GT.AND P3, PT, R2, 0x8, PT ;  /* 0x000000080200780c */ /* 0x000fe40003f64270 */
[----:B------:R-:W-:-:S02]  /*11ab0*/  FSEL R6, R17, -INF , P2 ;  /* 0xff80000011067808 */ /* 0x000fc40001000000 */
[----:B------:R-:W-:Y:S02]  /*11ac0*/  ISETP.GT.AND P2, PT, R2, 0x9, PT ;  /* 0x000000090200780c */ /* 0x000fe40003f44270 */
[----:B------:R-:W-:Y:S02]  /*11ad0*/  FSEL R7, R24, -INF , P3 ;  /* 0xff80000018077808 */ /* 0x000fe40001800000 */
[----:B------:R-:W-:Y:S02]  /*11ae0*/  FMNMX.FTZ R3, R5, R6, !PT ;  /* 0x0000000605037209 */ /* 0x000fe40007810000 */
[----:B------:R-:W-:Y:S02]  /*11af0*/  FSEL R14, R18, -INF , P1 ;  /* 0xff800000120e7808 */ /* 0x000fe40000800000 */
[----:B------:R-:W-:Y:S02]  /*11b00*/  ISETP.GT.AND P1, PT, R0, 0x8, PT ;  /* 0x000000080000780c */ /* 0x000fe40003f24270 */
[----:B------:R-:W-:-:S02]  /*11b10*/  FSEL R12, R25, -INF , P2 ;  /* 0xff800000190c7808 */ /* 0x000fc40001000000 */
[----:B------:R-:W-:Y:S02]  /*11b20*/  ISETP.GT.AND P3, PT, R2, 0x10, PT ;  /* 0x000000100200780c */ /* 0x000fe40003f64270 */
[----:B------:R-:W-:Y:S02]  /*11b30*/  FMNMX.FTZ R3, R7, R3, !PT ;  /* 0x0000000307037209 */ /* 0x000fe40007810000 */
[----:B------:R-:W-:Y:S02]  /*11b40*/  FSEL R19, R19, -INF , P0 ;  /* 0xff80000013137808 */ /* 0x000fe40000000000 */
[----:B------:R-:W-:Y:S02]  /*11b50*/  ISETP.GT.AND P0, PT, R0, 0x9, PT ;  /* 0x000000090000780c */ /* 0x000fe40003f04270 */
[----:B------:R-:W-:Y:S02]  /*11b60*/  FSEL R16, R26, -INF , P1 ;  /* 0xff8000001a107808 */ /* 0x000fe40000800000 */
[----:B------:R-:W-:-:S02]  /*11b70*/  ISETP.GT.AND P1, PT, R0, 0x10, PT ;  /* 0x000000100000780c */ /* 0x000fc40003f24270 */
[----:B------:R-:W-:Y:S02]  /*11b80*/  ISETP.GT.AND P2, PT, R2, 0x11, PT ;  /* 0x000000110200780c */ /* 0x000fe40003f44270 */
[----:B------:R-:W-:Y:S02]  /*11b90*/  FSEL R13, R40, -INF , P3 ;  /* 0xff800000280d7808 */ /* 0x000fe40001800000 */
[----:B------:R-:W-:Y:S02]  /*11ba0*/  FMNMX.FTZ R3, R12, R3, !PT ;  /* 0x000000030c037209 */ /* 0x000fe40007810000 */
[----:B------:R-:W-:Y:S02]  /*11bb0*/  FSEL R17, R27, -INF , P0 ;  /* 0xff8000001b117808 */ /* 0x000fe40000000000 */
[----:B------:R-:W-:Y:S02]  /*11bc0*/  ISETP.GT.AND P0, PT, R0, 0x11, PT ;  /* 0x000000110000780c */ /* 0x000fe40003f04270 */
[----:B------:R-:W-:-:S02]  /*11bd0*/  FSEL R22, R42, -INF , P1 ;  /* 0xff8000002a167808 */ /* 0x000fc40000800000 */
[----:B------:R-:W-:Y:S02]  /*11be0*/  FSEL R20, R41, -INF , P2 ;  /* 0xff80000029147808 */ /* 0x000fe40001000000 */
[C---:B------:R-:W-:Y:S02]  /*11bf0*/  ISETP.GT.AND P1, PT, R2.reuse, 0x18, PT ;  /* 0x000000180200780c */ /* 0x040fe40003f24270 */
[----:B------:R-:W-:Y:S02]  /*11c00*/  FMNMX.FTZ R3, R13, R3, !PT ;  /* 0x000000030d037209 */ /* 0x000fe40007810000 */
[----:B------:R-:W-:Y:S02]  /*11c10*/  FSEL R23, R43, -INF , P0 ;  /* 0xff8000002b177808 */ /* 0x000fe40000000000 */
[----:B------:R-:W-:Y:S01]  /*11c20*/  ISETP.GT.AND P0, PT, R2, 0x19, PT ;  /* 0x000000190200780c */ /* 0x000fe20003f04270 */
[----:B------:R-:W-:Y:S01]  /*11c30*/  LDSM.16.MT88.4 R40, [R103] ;  /* 0x000000006728783b */ /* 0x000fe20000004200 */
[----:B------:R-:W-:-:S02]  /*11c40*/  FSEL R18, R52, -INF , P1 ;  /* 0xff80000034127808 */ /* 0x000fc40000800000 */
[----:B------:R-:W-:Y:S02]  /*11c50*/  FMNMX.FTZ R3, R20, R3, !PT ;  /* 0x0000000314037209 */ /* 0x000fe40007810000 */
[----:B------:R-:W-:Y:S02]  /*11c60*/  ISETP.GT.AND P4, PT, R2, 0x20, PT ;  /* 0x000000200200780c */ /* 0x000fe40003f84270 */
[----:B------:R-:W-:Y:S02]  /*11c70*/  FSEL R21, R53, -INF , P0 ;  /* 0xff80000035157808 */ /* 0x000fe40000000000 */
        /* <DEDUP_REMOVED lines=13> */
[C---:B------:R-:W-:Y:S02]  /*11d50*/  ISETP.GT.AND P0, PT, R2.reuse, 0x30, PT ;  /* 0x000000300200780c */ /* 0x040fe40003f04270 */
[----:B------:R-:W-:-:S02]  /*11d60*/  ISETP.GT.AND P3, PT, R2, 0x31, PT ;  /* 0x000000310200780c */ /* 0x000fc40003f64270 */
[----:B------:R-:W-:Y:S02]  /*11d70*/  FSEL R88, R49, -INF , P1 ;  /* 0xff80000031587808 */ /* 0x000fe40000800000 */
[C---:B------:R-:W-:Y:S02]  /*11d80*/  ISETP.GT.AND P4, PT, R2.reuse, 0x38, PT ;  /* 0x000000380200780c */ /* 0x040fe40003f84270 */
[----:B------:R-:W-:Y:S02]  /*11d90*/  ISETP.GT.AND P2, PT, R2, 0x39, PT ;  /* 0x000000390200780c */ /* 0x000fe40003f44270 */
[----:B------:R-:W-:Y:S02]  /*11da0*/  FMNMX.FTZ R3, R89, R3, !PT ;  /* 0x0000000359037209 */ /* 0x000fe40007810000 */
        /* <DEDUP_REMOVED lines=20> */
[----:B------:R-:W-:Y:S01]  /*11ef0*/  ISETP.GT.AND P1, PT, R0, 0x28, PT ;  /* 0x000000280000780c */ /* 0x000fe20003f24270 */
[----:B------:R-:W-:Y:S01]  /*11f00*/  LDSM.16.MT88.4 R36, [R186+0x800] ;  /* 0x00080000ba24783b */ /* 0x000fe20000004200 */
[----:B------:R-:W-:Y:S02]  /*11f10*/  FMNMX.FTZ R2, R98, R2, !PT ;  /* 0x0000000262027209 */ /* 0x000fe40007810000 */
[----:B------:R-:W-:Y:S02]  /*11f20*/  FMNMX.FTZ R3, R84, R3, !PT ;  /* 0x0000000354037209 */ /* 0x000fe40007810000 */
[----:B------:R-:W-:Y:S02]  /*11f30*/  ISETP.GT.AND P0, PT, R0, 0x29, PT ;  /* 0x000000290000780c */ /* 0x000fe40003f04270 */
[----:B------:R-:W-:Y:S02]  /*11f40*/  FSEL R94, R50, -INF , P1 ;  /* 0xff800000325e7808 */ /* 0x000fe40000800000 */
[----:B------:R-:W-:Y:S01]  /*11f50*/  FMNMX.FTZ R2, R99, R2, !PT ;  /* 0x0000000263027209 */ /* 0x000fe20007810000 */
[----:B------:R-:W1:Y:S01]  /*11f60*/  SHFL.BFLY PT, R4, R3, 0x2, 0x1f ;  /* 0x0c401f0003047f89 */ /* 0x000e6200000e0000 */
[----:B------:R-:W-:-:S02]  /*11f70*/  FSEL R97, R51, -INF , P0 ;  /* 0xff80000033617808 */ /* 0x000fc40000000000 */
[----:B------:R-:W-:Y:S01]  /*11f80*/  ISETP.GT.AND P1, PT, R0, 0x30, PT ;  /* 0x000000300000780c */ /* 0x000fe20003f24270 */
[----:B------:R-:W-:Y:S01]  /*11f90*/  LDSM.16.MT88.4 R48, [R187] ;  /* 0x00000000bb30783b */ /* 0x000fe20000004200 */
[----:B------:R-:W-:Y:S02]  /*11fa0*/  FMNMX.FTZ R2, R94, R2, !PT ;  /* 0x000000025e027209 */ /* 0x000fe40007810000 */
[----:B------:R-:W-:Y:S02]  /*11fb0*/  ISETP.GT.AND P0, PT, R0, 0x31, PT ;  /* 0x000000310000780c */ /* 0x000fe40003f04270 */
[----:B------:R-:W-:Y:S02]  /*11fc0*/  FSEL R96, R34, -INF , P1 ;  /* 0xff80000022607808 */ /* 0x000fe40000800000 */
[----:B------:R-:W-:Y:S02]  /*11fd0*/  FMNMX.FTZ R2, R97, R2, !PT ;  /* 0x0000000261027209 */ /* 0x000fe40007810000 */
[----:B------:R-:W-:-:S02]  /*11fe0*/  FSEL R95, R35, -INF , P0 ;  /* 0xff800000235f7808 */ /* 0x000fc40000000000 */
[----:B------:R-:W-:Y:S01]  /*11ff0*/  ISETP.GT.AND P1, PT, R0, 0x38, PT ;  /* 0x000000380000780c */ /* 0x000fe20003f24270 */
[----:B----4-:R-:W-:Y:S01]  /*12000*/  LDSM.16.MT88.4 R32, [R176+0x800] ;  /* 0x00080000b020783b */ /* 0x010fe20000004200 */
[----:B------:R-:W-:Y:S02]  /*12010*/  FMNMX.FTZ R2, R96, R2, !PT ;  /* 0x0000000260027209 */ /* 0x000fe40007810000 */
[----:B------:R-:W-:Y:S02]  /*12020*/  ISETP.GT.AND P0, PT, R0, 0x39, PT ;  /* 0x000000390000780c */ /* 0x000fe40003f04270 */
[----:B------:R-:W-:Y:S02]  /*12030*/  FSEL R93, R30, -INF , P1 ;  /* 0xff8000001e5d7808 */ /* 0x000fe40000800000 */
[----:B------:R-:W-:Y:S02]  /*12040*/  FMNMX.FTZ R2, R95, R2, !PT ;  /* 0x000000025f027209 */ /* 0x000fe40007810000 */
[----:B------:R-:W-:-:S02]  /*12050*/  FSEL R92, R31, -INF , P0 ;  /* 0xff8000001f5c7808 */ /* 0x000fc40000000000 */
        /* <DEDUP_REMOVED lines=19> */
[----:B------:R1:W-:Y:S01]  /*12190*/  MUFU.EX2 R77, R3 ;  /* 0x00000003004d7308 */ /* 0x0003e20000000800 */
[----:B------:R-:W3:Y:S07]  /*121a0*/  LDSM.16.MT88.4 R4, [R176] ;  /* 0x00000000b004783b */ /* 0x000eee0000004200 */
[----:B------:R4:W2:Y:S01]  /*121b0*/  MUFU.EX2 R70, R0 ;  /* 0x0000000000467308 */ /* 0x0008a20000000800 */
[----:B-1----:R-:W-:Y:S02]  /*121c0*/  FFMA.FTZ R3, R13, c[0x0][0x2d0], -R2 ;  /* 0x0000b4000d037a23 */ /* 0x002fe40000010802 */
[----:B----4-:R-:W-:-:S05]  /*121d0*/  FMUL.FTZ R0, R8, c[0x0][0x2d0] ;  /* 0x0000b40008007a20 */ /* 0x010fca0000410000 */
[----:B------:R1:W-:Y:S01]  /*121e0*/  MUFU.EX2 R78, R3 ;  /* 0x00000003004e7308 */ /* 0x0003e20000000800 */
[----:B------:R-:W-:-:S05]  /*121f0*/  FSEL R0, R0, RZ, P0 ;  /* 0x000000ff00007208 */ /* 0x000fca0000000000 */
[--C-:B-1----:R-:W-:Y:S02]  /*12200*/  FFMA.FTZ R3, R14, c[0x0][0x2d0], -R0.reuse ;  /* 0x0000b4000e037a23 */ /* 0x102fe40000010800 */
[----:B------:R-:W1:Y:S02]  /*12210*/  LDSM.16.MT88.4 R12, [R186] ;  /* 0x00000000ba0c783b */ /* 0x000e640000004200 */
[----:B------:R4:W-:Y:S02]  /*12220*/  MUFU.EX2 R65, R3 ;  /* 0x0000000300417308 */ /* 0x0009e40000000800 */
[----:B----4-:R-:W-:-:S06]  /*12230*/  FFMA.FTZ R3, R19, c[0x0][0x2d0], -R0 ;  /* 0x0000b40013037a23 */ /* 0x010fcc0000010800 */
[----:B------:R4:W1:Y:S02]  /*12240*/  MUFU.EX2 R64, R3 ;  /* 0x0000000300407308 */ /* 0x0008640000000800 */
[----:B----4-:R-:W-:-:S06]  /*12250*/  FFMA.FTZ R3, R16, c[0x0][0x2d0], -R0 ;  /* 0x0000b40010037a23 */ /* 0x010fcc0000010800 */
[----:B------:R4:W-:Y:S02]  /*12260*/  MUFU.EX2 R69, R3 ;  /* 0x0000000300457308 */ /* 0x0009e40000000800 */
[----:B----4-:R-:W-:-:S06]  /*12270*/  FFMA.FTZ R3, R17, c[0x0][0x2d0], -R0 ;  /* 0x0000b40011037a23 */ /* 0x010fcc0000010800 */
[----:B------:R4:W1:Y:S02]  /*12280*/  MUFU.EX2 R71, R3 ;  /* 0x0000000300477308 */ /* 0x0008640000000800 */
[----:B----4-:R-:W-:-:S06]  /*12290*/  FFMA.FTZ R3, R20, c[0x0][0x2d0], -R2 ;  /* 0x0000b40014037a23 */ /* 0x010fcc0000010802 */
[----:B------:R4:W1:Y:S02]  /*122a0*/  MUFU.EX2 R79, R3 ;  /* 0x00000003004f7308 */ /* 0x0008640000000800 */
[----:B----4-:R-:W-:-:S06]  /*122b0*/  FFMA.FTZ R3, R18, c[0x0][0x2d0], -R2 ;  /* 0x0000b40012037a23 */ /* 0x010fcc0000010802 */
[----:B------:R4:W-:Y:S02]  /*122c0*/  MUFU.EX2 R82, R3 ;  /* 0x0000000300527308 */ /* 0x0009e40000000800 */
[----:B----4-:R-:W-:-:S06]  /*122d0*/  FFMA.FTZ R3, R21, c[0x0][0x2d0], -R2 ;  /* 0x0000b40015037a23 */ /* 0x010fcc0000010802 */
[----:B------:R4:W-:Y:S01]  /*122e0*/  MUFU.EX2 R83, R3 ;  /* 0x0000000300537308 */ /* 0x0009e20000000800 */
[----:B--2---:R-:W-:Y:S02]  /*122f0*/  F2FP.BF16.PACK_AB R16, R66, R67 ;  /* 0x000000434210723e */ /* 0x004fe400000010ff */
[----:B------:R-:W-:Y:S02]  /*12300*/  F2FP.BF16.PACK_AB R18, R77, R70 ;  /* 0x000000464d12723e */ /* 0x000fe400000010ff */
[----:B-1----:R-:W-:Y:S01]  /*12310*/  F2FP.BF16.PACK_AB R17, R64, R65 ;  /* 0x000000414011723e */ /* 0x002fe200000010ff */
[----:B----4-:R-:W-:-:S04]  /*12320*/  FFMA.FTZ R3, R22, c[0x0][0x2d0], -R0 ;  /* 0x0000b40016037a23 */ /* 0x010fc80000010800 */
[----:B------:R1:W-:Y:S01]  /*12330*/  MUFU.EX2 R68, R3 ;  /* 0x0000000300447308 */ /* 0x0003e20000000800 */
[----:B------:R-:W-:Y:S01]  /*12340*/  F2FP.BF16.PACK_AB R19, R71, R69 ;  /* 0x000000454713723e */ /* 0x000fe200000010ff */
[----:B-1----:R-:W-:-:S06]  /*12350*/  FFMA.FTZ R3, R23, c[0x0][0x2d0], -R0 ;  /* 0x0000b40017037a23 */ /* 0x002fcc0000010800 */
[----:B------:R1:W2:Y:S01]  /*12360*/  MUFU.EX2 R76, R3 ;  /* 0x00000003004c7308 */ /* 0x0002a20000000800 */
[----:B---3--:R-:W-:Y:S01]  /*12370*/  HMMA.16816.F32.BF16 R24, R16, R4, RZ ;  /* 0x000000041018723c */ /* 0x008fe200000418ff */
[----:B-1----:R-:W-:-:S06]  /*12380*/  FFMA.FTZ R3, R52, c[0x0][0x2d0], -R0 ;  /* 0x0000b40034037a23 */ /* 0x002fcc0000010800 */
[----:B------:R1:W-:Y:S01]  /*12390*/  MUFU.EX2 R81, R3 ;  /* 0x0000000300517308 */ /* 0x0003e20000000800 */
[----:B------:R-:W-:Y:S01]  /*123a0*/  HMMA.16816.F32.BF16 R20, R16, R6, RZ ;  /* 0x000000061014723c */ /* 0x000fe200000418ff */
[----:B-1----:R-:W-:-:S07]  /*123b0*/  FFMA.FTZ R3, R53, c[0x0][0x2d0], -R0 ;  /* 0x0000b40035037a23 */ /* 0x002fce0000010800 */
[C---:B------:R-:W-:Y:S01]  /*123c0*/  HMMA.16816.F32.BF16 R44, R16.reuse, R12, RZ ;  /* 0x0000000c102c723c */ /* 0x040fe200000418ff */
[----:B-----5:R-:W1:Y:S01]  /*123d0*/  LDSM.16.MT88.4 R52, [R107+0x800] ;  /* 0x000800006b34783b */ /* 0x020e620000004200 */
[----:B------:R-:W3:Y:S05]  /*123e0*/  MUFU.EX2 R80, R3 ;  /* 0x0000000300507308 */ /* 0x000eea0000000800 */
[----:B------:R-:W-:Y:S01]  /*123f0*/  F2FP.BF16.PACK_AB R12, R79, R78 ;  /* 0x0000004e4f0c723e */ /* 0x000fe200000010ff */
[----:B------:R-:W-:Y:S01]  /*12400*/  HMMA.16816.F32.BF16 R28, R16, R14, RZ ;  /* 0x0000000e101c723c */ /* 0x000fe200000418ff */
[----:B--2---:R-:W-:-:S06]  /*12410*/  F2FP.BF16.PACK_AB R13, R76, R68 ;  /* 0x000000444c0d723e */ /* 0x004fcc00000010ff */
[----:B------:R-:W-:Y:S02]  /*12420*/  F2FP.BF16.PACK_AB R14, R83, R82 ;  /* 0x00000052530e723e */ /* 0x000fe400000010ff */
[----:B---3--:R-:W-:-:S07]  /*12430*/  F2FP.BF16.PACK_AB R15, R80, R81 ;  /* 0x00000051500f723e */ /* 0x008fce00000010ff */
[C---:B------:R-:W-:Y:S08]  /*12440*/  HMMA.16816.F32.BF16 R192, R12.reuse, R32, R24 ;  /* 0x000000200cc0723c */ /* 0x040ff00000041818 */
[----:B------:R-:W-:Y:S01]  /*12450*/  HMMA.16816.F32.BF16 R128, R12, R34, R20 ;  /* 0x000000220c80723c */ /* 0x000fe20000041814 */
[----:B------:R-:W-:Y:S07]  /*12460*/  LDSM.16.MT88.4 R32, [R176+0x2800] ;  /* 0x00280000b020783b */ /* 0x000fee0000004200 */
[C---:B------:R-:W-:Y:S08]  /*12470*/  HMMA.16816.F32.BF16 R24, R16.reuse, R40, RZ ;  /* 0x000000281018723c */ /* 0x040ff000000418ff */
[C---:B------:R-:W-:Y:S01]  /*12480*/  HMMA.16816.F32.BF16 R20, R16.reuse, R42, RZ ;  /* 0x0000002a1014723c */ /* 0x040fe200000418ff */
[----:B------:R-:W2:Y:S07]  /*12490*/  LDSM.16.MT88.4 R40, [R176+0x2000] ;  /* 0x00200000b028783b */ /* 0x000eae0000004200 */
[----:B------:R-:W-:Y:S08]  /*124a0*/  HMMA.16816.F32.BF16 R4, R16, R48, RZ ;  /* 0x000000301004723c */ /* 0x000ff000000418ff */
[C---:B------:R-:W-:Y:S01]  /*124b0*/  HMMA.16816.F32.BF16 R112, R12.reuse, R36, R44 ;  /* 0x000000240c70723c */ /* 0x040fe2000004182c */
[----:B------:R-:W3:Y:S07]  /*124c0*/  LDSM.16.MT88.4 R44, [R187+0x2000] ;  /* 0x00200000bb2c783b */ /* 0x000eee0000004200 */
[C---:B------:R-:W-:Y:S01]  /*124d0*/  HMMA.16816.F32.BF16 R120, R12.reuse, R38, R28 ;  /* 0x000000260c78723c */ /* 0x040fe2000004181c */
[----:B------:R-:W4:Y:S07]  /*124e0*/  LDSM.16.MT88.4 R36, [R187+0x2800] ;  /* 0x00280000bb24783b */ /* 0x000f2e0000004200 */
        /* <DEDUP_REMOVED lines=11> */
[C---:B------:R-:W-:Y:S01]  /*125a0*/  HMMA.16816.F32.BF16 R56, R12.reuse, R32, R24 ;  /* 0x000000200c38723c */ /* 0x040fe20000041818 */
[----:B------:R-:W2:Y:S07]  /*125b0*/  LDSM.16.MT88.4 R24, [R107+0x2800] ;  /* 0x002800006b18783b */ /* 0x000eae0000004200 */
[----:B----4-:R-:W-:Y:S08]  /*125c0*/  HMMA.16816.F32.BF16 R156, R12, R36, R4 ;  /* 0x000000240c9c723c */ /* 0x010ff00000041804 */
[C---:B-1----:R-:W-:Y:S08]  /*125d0*/  HMMA.16816.F32.BF16 R4, R16.reuse, R40, RZ ;  /* 0x000000281004723c */ /* 0x042ff000000418ff */
[----:B------:R-:W-:Y:S11]  /*125e0*/  HMMA.16816.F32.BF16 R28, R16, R62, RZ ;  /* 0x0000003e101c723c */ /* 0x000ff600000418ff */
[----:B------:R-:W-:Y:S05]  /*125f0*/  @!UPT UIADD3 URZ, URZ, URZ, URZ ;  /* 0x0000003f3f3ff290 */ /* 0x000fea000fffe03f */
[C---:B--2---:R-:W-:Y:S08]  /*12600*/  HMMA.16816.F32.BF16 R140, R12.reuse, R24, R4 ;  /* 0x000000180c8c723c */ /* 0x044ff00000041804 */
[----:B------:R-:W-:Y:S01]  /*12610*/  HMMA.16816.F32.BF16 R48, R12, R74, R28 ;  /* 0x0000004a0c30723c */ /* 0x000fe2000004181c */
[----:B------:R-:W1:Y:S07]  /*12620*/  LDSM.16.MT88.4 R28, [R186+0x4000] ;  /* 0x00400000ba1c783b */ /* 0x000e6e0000004200 */
        /* <DEDUP_REMOVED lines=22> */
[----:B------:R-:W-:Y:S01]  /*12790*/  FADD.FTZ R3, R68, R3 ;  /* 0x0000000344037221 */ /* 0x000fe20000010000 */
[----:B-1----:R-:W-:Y:S01]  /*127a0*/  HMMA.16816.F32.BF16 R4, R16, R20, RZ ;  /* 0x000000141004723c */ /* 0x002fe200000418ff */
[--C-:B------:R-:W-:Y:S02]  /*127b0*/  FFMA.FTZ R28, R91, c[0x0][0x2d0], -R2.reuse ;  /* 0x0000b4005b1c7a23 */ /* 0x100fe40000010802 */
[--C-:B------:R-:W-:Y:S11]  /*127c0*/  FFMA.FTZ R30, R90, c[0x0][0x2d0], -R2.reuse ;  /* 0x0000b4005a1e7a23 */ /* 0x100ff60000010802 */
[----:B------:R-:W-:Y:S10]  /*127d0*/  @!UPT UIADD3 URZ, URZ, URZ, URZ ;  /* 0x0000003f3f3ff290 */ /* 0x000ff4000fffe03f */
[----:B------:R-:W-:Y:S08]  /*127e0*/  HMMA.16816.F32.BF16 R68, R12, R24, R4 ;  /* 0x000000180c44723c */ /* 0x000ff00000041804 */
[----:B------:R-:W-:Y:S01]  /*127f0*/  HMMA.16816.F32.BF16 R4, R16, R22, RZ ;  /* 0x000000161004723c */ /* 0x000fe200000418ff */
[----:B------:R-:W-:Y:S02]  /*12800*/  FADD.FTZ R31, R76, R3 ;  /* 0x000000034c1f7221 */ /* 0x000fe40000010000 */
[--C-:B------:R-:W-:Y:S01]  /*12810*/  FFMA.FTZ R32, R89, c[0x0][0x2d0], -R2.reuse ;  /* 0x0000b40059207a23 */ /* 0x100fe20000010802 */
[----:B------:R-:W1:Y:S01]  /*12820*/  MUFU.EX2 R3, R28 ;  /* 0x0000001c00037308 */ /* 0x000e620000000800 */
[----:B------:R-:W-:-:S02]  /*12830*/  FFMA.FTZ R33, R88, c[0x0][0x2d0], -R2 ;  /* 0x0000b40058217a23 */ /* 0x000fc40000010802 */
[--C-:B------:R-:W-:Y:S02]  /*12840*/  FFMA.FTZ R40, R87, c[0x0][0x2d0], -R2.reuse ;  /* 0x0000b40057287a23 */ /* 0x100fe40000010802 */
[--C-:B------:R-:W-:Y:S02]  /*12850*/  FFMA.FTZ R41, R86, c[0x0][0x2d0], -R2.reuse ;  /* 0x0000b40056297a23 */ /* 0x100fe40000010802 */
[--C-:B------:R-:W-:Y:S02]  /*12860*/  FFMA.FTZ R42, R85, c[0x0][0x2d0], -R2.reuse ;  /* 0x0000b400552a7a23 */ /* 0x100fe40000010802 */
[----:B------:R-:W-:Y:S02]  /*12870*/  FFMA.FTZ R43, R84, c[0x0][0x2d0], -R2 ;  /* 0x0000b400542b7a23 */ /* 0x000fe40000010802 */
[----:B------:R2:W-:Y:S01]  /*12880*/  MUFU.EX2 R2, R30 ;  /* 0x0000001e00027308 */ /* 0x0005e20000000800 */
[----:B------:R-:W-:Y:S01]  /*12890*/  FFMA.FTZ R35, R94, c[0x0][0x2d0], -R0 ;  /* 0x0000b4005e237a23 */ /* 0x000fe20000010800 */
[----:B------:R-:W-:Y:S07]  /*128a0*/  LDSM.16.MT88.4 R84, [R176+0x5800] ;  /* 0x00580000b054783b */ /* 0x000fee0000004200 */
        /* <DEDUP_REMOVED lines=10> */
[----:B------:R-:W-:-:S07]  /*12950*/  FADD.FTZ R4, R83, R4 ;  /* 0x0000000453047221 */ /* 0x000fce0000010000 */
[----:B------:R-:W4:Y:S08]  /*12960*/  MUFU.EX2 R5, R5 ;  /* 0x0000000500057308 */ /* 0x000f300000000800 */
[----:B------:R4:W5:Y:S01]  /*12970*/  MUFU.EX2 R7, R33 ;  /* 0x0000002100077308 */ /* 0x0009620000000800 */
[----:B-1----:R-:W-:Y:S02]  /*12980*/  FADD.FTZ R4, R3, R4 ;  /* 0x0000000403047221 */ /* 0x002fe40000010000 */
[----:B------:R-:W-:-:S02]  /*12990*/  FFMA.FTZ R34, R97, c[0x0][0x2d0], -R0 ;  /* 0x0000b40061227a23 */ /* 0x000fc40000010800 */
[--C-:B------:R-:W-:Y:S02]  /*129a0*/  FFMA.FTZ R37, R96, c[0x0][0x2d0], -R0.reuse ;  /* 0x0000b40060257a23 */ /* 0x100fe40000010800 */
[--C-:B------:R-:W-:Y:S02]  /*129b0*/  FFMA.FTZ R36, R95, c[0x0][0x2d0], -R0.reuse ;  /* 0x0000b4005f247a23 */ /* 0x100fe40000010800 */
[--C-:B------:R-:W-:Y:S02]  /*129c0*/  FFMA.FTZ R39, R93, c[0x0][0x2d0], -R0.reuse ;  /* 0x0000b4005d277a23 */ /* 0x100fe40000010800 */
[----:B------:R-:W-:Y:S02]  /*129d0*/  FFMA.FTZ R38, R92, c[0x0][0x2d0], -R0 ;  /* 0x0000b4005c267a23 */ /* 0x000fe40000010800 */
[----:B---3--:R-:W-:Y:S02]  /*129e0*/  FADD.FTZ R0, R6, R22 ;  /* 0x0000001606007221 */ /* 0x008fe40000010000 */
[C---:B------:R-:W-:Y:S01]  /*129f0*/  FADD.FTZ R21, R2.reuse, R4 ;  /* 0x0000000402157221 */ /* 0x040fe20000010000 */
[----:B------:R-:W-:Y:S01]  /*12a00*/  F2FP.BF16.PACK_AB R4, R2, R3 ;  /* 0x000000030204723e */ /* 0x000fe200000010ff */
[C---:B----4-:R-:W-:Y:S01]  /*12a10*/  FADD.FTZ R33, R5.reuse, R0 ;  /* 0x0000000005217221 */ /* 0x050fe20000010000 */
[----:B------:R-:W-:Y:S01]  /*12a20*/  F2FP.BF16.PACK_AB R5, R5, R6 ;  /* 0x000000060505723e */ /* 0x000fe200000010ff */
[----:B------:R-:W-:Y:S01]  /*12a30*/  FADD.FTZ R2, R20, R21 ;  /* 0x0000001514027221 */ /* 0x000fe20000010000 */
[----:B-----5:R-:W-:-:S02]  /*12a40*/  F2FP.BF16.PACK_AB R6, R7, R20 ;  /* 0x000000140706723e */ /* 0x020fc400000010ff */
        /* <DEDUP_REMOVED lines=130> */
[C---:B------:R-:W-:Y:S01]  /*13270*/  SHF.L.U64.HI R16, R215.reuse, 0x1, R229 ;  /* 0x00000001d7107819 */ /* 0x040fe200000102e5 */
        /* <DEDUP_REMOVED lines=18> */
.L_x_6173:
        /* <DEDUP_REMOVED lines=21> */
.L_x_6174:
        /* <DEDUP_REMOVED lines=21> */
.L_x_6066:
[----:B------:R-:W-:Y:S05]  /*13640*/  BSYNC B0 ;  /* 0x0000000000007941 */ /* 0x000fea0003800000 */
.L_x_6065:
        /* <DEDUP_REMOVED lines=20> */
.L_x_6078:
        /* <DEDUP_REMOVED lines=22> */
[----:B------:R-:W-:Y:S02]  /*138f0*/  SHF.R.S32.HI R5, RZ, 0x1f, R190 ;  /* 0x0000001fff057819 */ /* 0x000fe400000114be */
[----:B------:R-:W-:Y:S01]  /*13900*/  SHF.L.U64.HI R27, R218, 0x1, R228 ;  /* 0x00000001da1b7819 */ /* 0x000fe200000102e4 */
[----:B------:R-:W-:Y:S01]  /*13910*/  IMAD R4, R2, c[0x0][0x208], RZ ;  /* 0x0000820002047a24 */ /* 0x000fe200078e02ff */
[C---:B------:R-:W-:Y:S01]  /*13920*/  SHF.L.U64.HI R25, R215.reuse, 0x1, R229 ;  /* 0x00000001d7197819 */ /* 0x040fe200000102e5 */
        /* <DEDUP_REMOVED lines=14> */
.L_x_6175:
        /* <DEDUP_REMOVED lines=22> */
.L_x_6176:
        /* <DEDUP_REMOVED lines=21> */
.L_x_6071:
[----:B------:R-:W-:Y:S05]  /*13cc0*/  BSYNC B0 ;  /* 0x0000000000007941 */ /* 0x000fea0003800000 */
.L_x_6070:
        /* <DEDUP_REMOVED lines=179> */
[----:B------:R-:W-:Y:S02]  /*14800*/  FSEL R159, R16, -INF , P3 ;  /* 0xff800000109f7808 */ /* 0x000fe40001800000 */
[----:B------:R-:W-:Y:S02]  /*14810*/  ISETP.GT.AND P2, PT, R2, 0x11, PT ;  /* 0x000000110200780c */ /* 0x000fe40003f44270 */
[----:B------:R-:W-:Y:S02]  /*14820*/  FMNMX.FTZ R3, R4, R3, !PT ;  /* 0x0000000304037209 */ /* 0x000fe40007810000 */
[----:B------:R-:W-:Y:S02]  /*14830*/  ISETP.GT.AND P1, PT, R0, RZ, PT ;  /* 0x000000ff0000720c */ /* 0x000fe40003f24270 */
[----:B------:R-:W-:Y:S02]  /*14840*/  FSEL R168, R17, -INF , P2 ;  /* 0xff80000011a87808 */ /* 0x000fe40001000000 */
[----:B------:R-:W-:Y:S02]  /*14850*/  FSEL R154, R6, -INF , P1 ;  /* 0xff800000069a7808 */ /* 0x000fe40000800000 */
[----:B------:R-:W-:Y:S02]  /*14860*/  ISETP.GT.AND P1, PT, R0, 0x8, PT ;  /* 0x000000080000780c */ /* 0x000fe40003f24270 */
[----:B------:R-:W-:Y:S02]  /*14870*/  ISETP.GT.AND P3, PT, R2, 0x18, PT ;  /* 0x000000180200780c */ /* 0x000fe40003f64270 */
[----:B------:R-:W-:Y:S02]  /*14880*/  ISETP.GT.AND P0, PT, R0, 0x1, PT ;  /* 0x000000010000780c */ /* 0x000fe40003f04270 */
[----:B------:R-:W-:Y:S02]  /*14890*/  FMNMX.FTZ R3, R159, R3, !PT ;  /* 0x000000039f037209 */ /* 0x000fe40007810000 */
[----:B------:R-:W-:Y:S02]  /*148a0*/  FSEL R153, R7, -INF , P0 ;  /* 0xff80000007997808 */ /* 0x000fe40000000000 */
[----:B------:R-:W-:Y:S02]  /*148b0*/  FSEL R7, R14, -INF , P1 ;  /* 0xff8000000e077808 */ /* 0x000fe40000800000 */
[----:B------:R-:W-:Y:S02]  /*148c0*/  ISETP.GT.AND P1, PT, R0, 0x10, PT ;  /* 0x000000100000780c */ /* 0x000fe40003f24270 */
[----:B------:R-:W-:Y:S02]  /*148d0*/  ISETP.GT.AND P2, PT, R2, 0x19, PT ;  /* 0x000000190200780c */ /* 0x000fe40003f44270 */
[----:B------:R-:W-:Y:S02]  /*148e0*/  FSEL R164, R20, -INF , P3 ;  /* 0xff80000014a47808 */ /* 0x000fe40001800000 */
[----:B------:R-:W-:Y:S02]  /*148f0*/  FMNMX.FTZ R3, R168, R3, !PT ;  /* 0x00000003a8037209 */ /* 0x000fe40007810000 */
        /* <DEDUP_REMOVED lines=22> */
[----:B------:R-:W-:Y:S02]  /*14a60*/  ISETP.GT.AND P0, PT, R0, 0x9, PT ;  /* 0x000000090000780c */ /* 0x000fe40003f04270 */
[----:B------:R-:W-:Y:S02]  /*14a70*/  FMNMX.FTZ R6, R153, R6, !PT ;  /* 0x0000000699067209 */ /* 0x000fe40007810000 */
[----:B------:R-:W-:Y:S02]  /*14a80*/  FSEL R200, R33, -INF , P2 ;  /* 0xff80000021c87808 */ /* 0x000fe40001000000 */
[----:B------:R-:W-:Y:S02]  /*14a90*/  ISETP.GT.AND P1, PT, R2, 0x38, PT ;  /* 0x000000380200780c */ /* 0x000fe40003f24270 */
[----:B------:R-:W-:Y:S02]  /*14aa0*/  FMNMX.FTZ R3, R201, R3, !PT ;  /* 0x00000003c9037209 */ /* 0x000fe40007810000 */
[----:B------:R-:W-:Y:S02]  /*14ab0*/  FSEL R15, R15, -INF , P0 ;  /* 0xff8000000f0f7808 */ /* 0x000fe40000000000 */
[----:B------:R-:W-:Y:S02]  /*14ac0*/  FMNMX.FTZ R6, R7, R6, !PT ;  /* 0x0000000607067209 */ /* 0x000fe40007810000 */
[----:B------:R-:W-:Y:S02]  /*14ad0*/  FSEL R197, R36, -INF , P1 ;  /* 0xff80000024c57808 */ /* 0x000fe40000800000 */
        /* <DEDUP_REMOVED lines=27> */
[----:B-1----:R-:W-:Y:S02]  /*14c90*/  FMNMX.FTZ R0, R3, R6, !PT ;  /* 0x0000000603007209 */ /* 0x002fe40007810000 */
[----:B------:R-:W-:Y:S02]  /*14ca0*/  FSEL R202, R38, -INF , P1 ;  /* 0xff80000026ca7808 */ /* 0x000fe40000800000 */
        /* <DEDUP_REMOVED lines=18> */
[--C-:B------:R-:W-:Y:S02]  /*14dd0*/  FFMA.FTZ R0, R152, c[0x0][0x2d0], -R157.reuse ;  /* 0x0000b40098007a23 */ /* 0x100fe4000001089d */
[----:B------:R-:W1:Y:S02]  /*14de0*/  SHFL.BFLY PT, R3, R2, 0x2, 0x1f ;  /* 0x0c401f0002037f89 */ /* 0x000e6400000e0000 */
[----:B------:R2:W-:Y:S01]  /*14df0*/  MUFU.EX2 R206, R0 ;  /* 0x0000000000ce7308 */ /* 0x0005e20000000800 */
[----:B-1----:R-:W-:Y:S01]  /*14e00*/  FMNMX.FTZ R2, R2, R3, !PT ;  /* 0x0000000302027209 */ /* 0x002fe20007810000 */
[--C-:B--2---:R-:W-:Y:S04]  /*14e10*/  FFMA.FTZ R0, R8, c[0x0][0x2d0], -R157.reuse ;  /* 0x0000b40008007a23 */ /* 0x104fe8000001089d */
[----:B------:R-:W1:Y:S04]  /*14e20*/  SHFL.BFLY PT, R3, R2, 0x1, 0x1f ;  /* 0x0c201f0002037f89 */ /* 0x000e6800000e0000 */
[----:B------:R2:W3:Y:S01]  /*14e30*/  MUFU.EX2 R205, R0 ;  /* 0x0000000000cd7308 */ /* 0x0004e20000000800 */
[----:B-1----:R-:W-:Y:S01]  /*14e40*/  FMNMX.FTZ R8, R2, R3, !PT ;  /* 0x0000000302087209 */ /* 0x002fe20007810000 */
[--C-:B--2---:R-:W-:Y:S01]  /*14e50*/  FFMA.FTZ R0, R5, c[0x0][0x2d0], -R157.reuse ;  /* 0x0000b40005007a23 */ /* 0x104fe2000001089d */
[----:B---3--:R-:W-:Y:S02]  /*14e60*/  F2FP.BF16.PACK_AB R152, R205, R206 ;  /* 0x000000cecd98723e */ /* 0x008fe400000010ff */
[C---:B------:R-:W-:Y:S05]  /*14e70*/  FSETP.NEU.FTZ.AND P0, PT, R8.reuse, -INF , PT ;  /* 0xff8000000800780b */ /* 0x040fea0003f1d000 */
[----:B------:R1:W-:Y:S01]  /*14e80*/  MUFU.EX2 R212, R0 ;  /* 0x0000000000d47308 */ /* 0x0003e20000000800 */
[----:B------:R-:W-:Y:S05]  /*14e90*/  FMUL.FTZ R2, R8, c[0x0][0x2d0] ;  /* 0x0000b40008027a20 */ /* 0x000fea0000410000 */
[----:B------:R-:W-:Y:S02]  /*14ea0*/  FSEL R158, R2, RZ, P0 ;  /* 0x000000ff029e7208 */ /* 0x000fe40000000000 */
[----:B------:R-:W-:Y:S02]  /*14eb0*/  FSEL R2, R9, RZ, P1 ;  /* 0x000000ff09027208 */ /* 0x000fe40000800000 */
[----:B------:R-:W-:Y:S01]  /*14ec0*/  ISETP.GE.AND P1, PT, R213, 0x1, PT ;  /* 0x00000001d500780c */ /* 0x000fe20003f26270 */
[----:B------:R-:W-:Y:S02]  /*14ed0*/  FFMA.FTZ R3, R15, c[0x0][0x2d0], -R158 ;  /* 0x0000b4000f037a23 */ /* 0x000fe4000001089e */
[----:B------:R-:W-:Y:S02]  /*14ee0*/  FADD.FTZ R2, -R2, R106 ;  /* 0x0000006a02027221 */ /* 0x000fe40000010100 */
[----:B------:R2:W-:Y:S02]  /*14ef0*/  MUFU.EX2 R208, R3 ;  /* 0x0000000300d07308 */ /* 0x0005e40000000800 */
[----:B------:R-:W-:Y:S02]  /*14f00*/  FMUL.FTZ R2, R2, c[0x0][0x2d0] ;  /* 0x0000b40002027a20 */ /* 0x000fe40000410000 */
[--C-:B-1----:R-:W-:Y:S06]  /*14f10*/  FFMA.FTZ R0, R4, c[0x0][0x2d0], -R157.reuse ;  /* 0x0000b40004007a23 */ /* 0x102fec000001089d */
[----:B------:R-:W1:Y:S10]  /*14f20*/  MUFU.EX2 R2, R2 ;  /* 0x0000000200027308 */ /* 0x000e740000000800 */
[----:B------:R3:W4:Y:S01]  /*14f30*/  MUFU.EX2 R211, R0 ;  /* 0x0000000000d37308 */ /* 0x0007220000000800 */
[----:B--2---:R-:W-:Y:S04]  /*14f40*/  IADD3 R3, R186, R176, RZ ;  /* 0x000000b0ba037210 */ /* 0x004fe80007ffe0ff */
[----:B------:R-:W-:Y:S01]  /*14f50*/  IADD3 R106, R184, R3, RZ ;  /* 0x00000003b86a7210 */ /* 0x000fe20007ffe0ff */
[----:B------:R-:W2:Y:S01]  /*14f60*/  LDSM.16.MT88.4 R16, [R3] ;  /* 0x000000000310783b */ /* 0x000ea20000004200 */
[C---:B-1----:R-:W-:Y:S02]  /*14f70*/  FMUL.FTZ R4, R2.reuse, R112 ;  /* 0x0000007002047220 */ /* 0x042fe40000410000 */
[C---:B------:R-:W-:Y:S05]  /*14f80*/  FMUL.FTZ R5, R2.reuse, R113 ;  /* 0x0000007102057220 */ /* 0x040fea0000410000 */
[----:B------:R-:W1:Y:S01]  /*14f90*/  LDSM.16.MT88.4 R24, [R106] ;  /* 0x000000006a18783b */ /* 0x000e620000004200 */
[C---:B------:R-:W-:Y:S02]  /*14fa0*/  FMUL.FTZ R12, R2.reuse, R116 ;  /* 0x00000074020c7220 */ /* 0x040fe40000410000 */
[C---:B------:R-:W-:Y:S02]  /*14fb0*/  FMUL.FTZ R13, R2.reuse, R117 ;  /* 0x00000075020d7220 */ /* 0x040fe40000410000 */
[----:B------:R-:W-:Y:S02]  /*14fc0*/  FMUL.FTZ R21, R2, R125 ;  /* 0x0000007d02157220 */ /* 0x000fe40000410000 */
[--C-:B---3--:R-:W-:Y:S01]  /*14fd0*/  FFMA.FTZ R0, R154, c[0x0][0x2d0], -R158.reuse ;  /* 0x0000b4009a007a23 */ /* 0x108fe2000001089e */
[----:B----4-:R-:W-:Y:S01]  /*14fe0*/  F2FP.BF16.PACK_AB R154, R211, R212 ;  /* 0x000000d4d39a723e */ /* 0x010fe200000010ff */
        /* <DEDUP_REMOVED lines=30> */
[----:B------:R-:W-:Y:S02]  /*151d0*/  FFMA.FTZ R0, R7, c[0x0][0x2d0], -R158 ;  /* 0x0000b40007007a23 */ /* 0x000fe4000001089e */
        /* <DEDUP_REMOVED lines=13> */
[----:B---3--:R-:W-:Y:S02]  /*152b0*/  FSEL R0, R8, RZ, P0 ;  /* 0x000000ff08007208 */ /* 0x008fe40000000000 */
[----:B----4-:R-:W-:Y:S03]  /*152c0*/  F2FP.BF16.PACK_AB R155, R208, R209 ;  /* 0x000000d1d09b723e */ /* 0x010fe600000010ff */
[----:B------:R-:W-:Y:S01]  /*152d0*/  FADD.FTZ R0, -R0, R107 ;  /* 0x0000006b00007221 */ /* 0x000fe20000010100 */
[----:B------:R-:W-:Y:S03]  /*152e0*/  IADD3 R107, R184, R156, RZ ;  /* 0x0000009cb86b7210 */ /* 0x000fe60007ffe0ff */
[----:B------:R-:W-:Y:S06]  /*152f0*/  FMUL.FTZ R0, R0, c[0x0][0x2d0] ;  /* 0x0000b40000007a20 */ /* 0x000fec0000410000 */
[----:B------:R-:W3:Y:S02]  /*15300*/  MUFU.EX2 R0, R0 ;  /* 0x0000000000007308 */ /* 0x000ee40000000800 */
        /* <DEDUP_REMOVED lines=85> */
[----:B------:R2:W-:Y:S01]  /*15860*/  MUFU.EX2 R169, R124 ;  /* 0x0000007c00a97308 */ /* 0x0005e20000000800 */
[----:B------:R-:W-:Y:S02]  /*15870*/  FADD.FTZ R2, R212, R2 ;  /* 0x00000002d4027221 */ /* 0x000fe40000010000 */
[----:B------:R-:W-:Y:S01]  /*15880*/  FADD.FTZ R0, R209, R0 ;  /* 0x00000000d1007221 */ /* 0x000fe20000010000 */
[C---:B-1----:R-:W-:Y:S03]  /*15890*/  HMMA.16816.F32.BF16 R64, R152.reuse, R112, R64 ;  /* 0x000000709840723c */ /* 0x042fe60000041840 */
[----:B------:R-:W-:Y:S03]  /*158a0*/  FADD.FTZ R2, R211, R2 ;  /* 0x00000002d3027221 */ /* 0x000fe60000010000 */
[----:B------:R1:W5:Y:S01]  /*158b0*/  MUFU.EX2 R193, R120 ;  /* 0x0000007800c17308 */ /* 0x0003620000000800 */
[----:B------:R-:W-:Y:S01]  /*158c0*/  FADD.FTZ R0, R208, R0 ;  /* 0x00000000d0007221 */ /* 0x000fe20000010000 */
[C---:B------:R-:W-:Y:S01]  /*158d0*/  HMMA.16816.F32.BF16 R68, R152.reuse, R114, R68 ;  /* 0x000000729844723c */ /* 0x040fe20000041844 */
[----:B------:R-:W5:Y:S03]  /*158e0*/  LDSM.16.MT88.4 R112, [R106+0x4000] ;  /* 0x004000006a70783b */ /* 0x000f660000004200 */
[----:B---3--:R-:W-:Y:S04]  /*158f0*/  FADD.FTZ R2, R195, R2 ;  /* 0x00000002c3027221 */ /* 0x008fe80000010000 */
[C---:B----4-:R-:W-:Y:S04]  /*15900*/  HMMA.16816.F32.BF16 R72, R152.reuse, R116, R72 ;  /* 0x000000749848723c */ /* 0x050fe80000041848 */
[--C-:B--2---:R-:W-:Y:S02]  /*15910*/  FFMA.FTZ R124, R163, c[0x0][0x2d0], -R158.reuse ;  /* 0x0000b400a37c7a23 */ /* 0x104fe4000001089e */
[----:B------:R-:W-:Y:S02]  /*15920*/  MUFU.EX2 R163, R128 ;  /* 0x0000008000a37308 */ /* 0x000fe40000000800 */
[C---:B------:R-:W-:Y:S01]  /*15930*/  HMMA.16816.F32.BF16 R76, R152.reuse, R118, R76 ;  /* 0x00000076984c723c */ /* 0x040fe2000004184c */
[----:B------:R-:W2:Y:S03]  /*15940*/  LDSM.16.MT88.4 R116, [R156+0x4000] ;  /* 0x004000009c74783b */ /* 0x000ea60000004200 */
[----:B-1----:R-:W-:Y:S02]  /*15950*/  FFMA.FTZ R120, R170, c[0x0][0x2d0], -R158 ;  /* 0x0000b400aa787a23 */ /* 0x002fe4000001089e */
[----:B-----5:R-:W-:Y:S02]  /*15960*/  FADD.FTZ R0, R193, R0 ;  /* 0x00000000c1007221 */ /* 0x020fe40000010000 */
[----:B------:R1:W-:Y:S10]  /*15970*/  MUFU.EX2 R167, R124 ;  /* 0x0000007c00a77308 */ /* 0x0003f40000000800 */
[----:B------:R3:W4:Y:S01]  /*15980*/  MUFU.EX2 R192, R120 ;  /* 0x0000007800c07308 */ /* 0x0007220000000800 */
[C---:B------:R-:W-:Y:S07]  /*15990*/  HMMA.16816.F32.BF16 R80, R152.reuse, R112, R80 ;  /* 0x000000709850723c */ /* 0x040fee0000041850 */
[--C-:B------:R-:W-:Y:S01]  /*159a0*/  FFMA.FTZ R112, R168, c[0x0][0x2d0], -R157.reuse ;  /* 0x0000b400a8707a23 */ /* 0x100fe2000001089d */
[C---:B------:R-:W-:Y:S03]  /*159b0*/  HMMA.16816.F32.BF16 R84, R152.reuse, R114, R84 ;  /* 0x000000729854723c */ /* 0x040fe60000041854 */
[----:B------:R5:W5:Y:S01]  /*159c0*/  MUFU.EX2 R194, R112 ;  /* 0x0000007000c27308 */ /* 0x000b620000000800 */
[----:B-1----:R-:W-:Y:S04]  /*159d0*/  FFMA.FTZ R124, R160, c[0x0][0x2d0], -R158 ;  /* 0x0000b400a07c7a23 */ /* 0x002fe8000001089e */
[C---:B--2---:R-:W-:Y:S01]  /*159e0*/  HMMA.16816.F32.BF16 R88, R152.reuse, R116, R88 ;  /* 0x000000749858723c */ /* 0x044fe20000041858 */
[----:B---3--:R-:W-:Y:S03]  /*159f0*/  LDSM.16.MT88.4 R120, [R106+0x800] ;  /* 0x000800006a78783b */ /* 0x008fe60000004200 */
[----:B----4-:R-:W-:Y:S01]  /*15a00*/  FADD.FTZ R0, R192, R0 ;  /* 0x00000000c0007221 */ /* 0x010fe20000010000 */
[----:B------:R1:W-:Y:S02]  /*15a10*/  MUFU.EX2 R168, R124 ;  /* 0x0000007c00a87308 */ /* 0x0003e40000000800 */
[--C-:B------:R-:W-:Y:S01]  /*15a20*/  FFMA.FTZ R116, R164, c[0x0][0x2d0], -R157.reuse ;  /* 0x0000b400a4747a23 */ /* 0x100fe2000001089d */
[C---:B------:R-:W-:Y:S07]  /*15a30*/  HMMA.16816.F32.BF16 R92, R152.reuse, R118, R92 ;  /* 0x00000076985c723c */ /* 0x040fee000004185c */
[----:B------:R2:W3:Y:S01]  /*15a40*/  MUFU.EX2 R191, R116 ;  /* 0x0000007400bf7308 */ /* 0x0004e20000000800 */
[----:B-----5:R-:W4:Y:S01]  /*15a50*/  LDSM.16.MT88.4 R112, [R107+0x4000] ;  /* 0x004000006b70783b */ /* 0x020f220000004200 */
[----:B------:R-:W-:Y:S03]  /*15a60*/  FADD.FTZ R2, R194, R2 ;  /* 0x00000002c2027221 */ /* 0x000fe60000010000 */
[--C-:B-1----:R-:W-:Y:S05]  /*15a70*/  FFMA.FTZ R124, R174, c[0x0][0x2d0], -R157.reuse ;  /* 0x0000b400ae7c7a23 */ /* 0x102fea000001089d */
[----:B------:R1:W-:Y:S01]  /*15a80*/  MUFU.EX2 R170, R124 ;  /* 0x0000007c00aa7308 */ /* 0x0003e20000000800 */
[--C-:B--2---:R-:W-:Y:S02]  /*15a90*/  FFMA.FTZ R116, R165, c[0x0][0x2d0], -R157.reuse ;  /* 0x0000b400a5747a23 */ /* 0x104fe4000001089d */
[----:B---3--:R-:W-:Y:S07]  /*15aa0*/  FADD.FTZ R2, R191, R2 ;  /* 0x00000002bf027221 */ /* 0x008fee0000010000 */
[----:B------:R2:W3:Y:S01]  /*15ab0*/  MUFU.EX2 R189, R116 ;  /* 0x0000007400bd7308 */ /* 0x0004e20000000800 */
[--C-:B-1----:R-:W-:Y:S01]  /*15ac0*/  FFMA.FTZ R124, R166, c[0x0][0x2d0], -R157.reuse ;  /* 0x0000b400a67c7a23 */ /* 0x102fe2000001089d */
[C---:B----4-:R-:W-:Y:S07]  /*15ad0*/  HMMA.16816.F32.BF16 R96, R152.reuse, R112, R96 ;  /* 0x000000709860723c */ /* 0x050fee0000041860 */
[----:B------:R-:W-:Y:S01]  /*15ae0*/  FFMA.FTZ R112, R171, c[0x0][0x2d0], -R158 ;  /* 0x0000b400ab707a23 */ /* 0x000fe2000001089e */
[----:B------:R-:W-:Y:S01]  /*15af0*/  HMMA.16816.F32.BF16 R100, R152, R114, R100 ;  /* 0x000000729864723c */ /* 0x000fe20000041864 */
[----:B--2---:R-:W1:Y:S01]  /*15b00*/  LDSM.16.MT88.4 R116, [R3+0x800] ;  /* 0x000800000374783b */ /* 0x004e620000004200 */
[----:B------:R2:W-:Y:S02]  /*15b10*/  MUFU.EX2 R171, R124 ;  /* 0x0000007c00ab7308 */ /* 0x0005e40000000800 */
[----:B------:R-:W-:Y:S01]  /*15b20*/  F2FP.BF16.PACK_AB R113, R192, R193 ;  /* 0x000000c1c071723e */ /* 0x000fe200000010ff */
[C---:B---3--:R-:W-:Y:S02]  /*15b30*/  FADD.FTZ R2, R189.reuse, R2 ;  /* 0x00000002bd027221 */ /* 0x048fe40000010000 */
[----:B------:R-:W-:Y:S05]  /*15b40*/  F2FP.BF16.PACK_AB R114, R189, R191 ;  /* 0x000000bfbd72723e */ /* 0x000fea00000010ff */
        /* <DEDUP_REMOVED lines=166> */
[C---:B------:R-:W-:Y:S01]  /*165b0*/  IMAD.SHL.U32 R17, R215.reuse, 0x2, RZ ;  /* 0x00000002d7117824 */ /* 0x040fe200078e00ff */
[----:B------:R-:W-:Y:S01]  /*165c0*/  IADD3 R2, R2, -0x80, RZ ;  /* 0xffffff8002027810 */ /* 0x000fe20007ffe0ff */
[C---:B------:R-:W-:Y:S01]  /*165d0*/  IMAD.SHL.U32 R15, R216.reuse, 0x2, RZ ;  /* 0x00000002d80f7824 */ /* 0x040fe200078e00ff */
        /* <DEDUP_REMOVED lines=27> */
.L_x_6177:
        /* <DEDUP_REMOVED lines=22> */
.L_x_6178:
        /* <DEDUP_REMOVED lines=21> */
.L_x_6075:
[----:B------:R-:W-:Y:S05]  /*16a40*/  BSYNC B0 ;  /* 0x0000000000007941 */ /* 0x000fea0003800000 */
.L_x_6074:
        /* <DEDUP_REMOVED lines=9> */
.L_x_6069:
[----:B------:R-:W-:Y:S01]  /*16ae0*/  ISETP.GE.AND P0, PT, R188, R225, PT ;  /* 0x000000e1bc00720c */ /* 0x000fe20003f06270 */
[----:B------:R-:W-:Y:S01]  /*16af0*/  IMAD.MOV.U32 R197, RZ, RZ, 0x1f ;  /* 0x0000001fffc57424 */ /* 0x000fe200078e00ff */
[----:B------:R-:W-:-:S11]  /*16b00*/  MOV R196, 0xffffffff ;  /* 0xffffffff00c47802 */ /* 0x000fd60000000f00 */
[----:B------:R-:W-:Y:S05]  /*16b10*/  @!P0 BRA `(.L_x_6079) ;  /* 0x00002e6000008947 */ /* 0x000fea0003800000 */
[----:B------:R-:W-:Y:S02]  /*16b20*/  MOV R106, R8 ;  /* 0x00000008006a7202 */ /* 0x000fe40000000f00 */
[----:B------:R-:W-:Y:S02]  /*16b30*/  MOV R0, R9 ;  /* 0x0000000900007202 */ /* 0x000fe40000000f00 */
.L_x_6089:
        /* <DEDUP_REMOVED lines=40> */
.L_x_6179:
        /* <DEDUP_REMOVED lines=22> */
.L_x_6180:
        /* <DEDUP_REMOVED lines=21> */
.L_x_6081:
[----:B------:R-:W-:Y:S05]  /*17070*/  BSYNC B0 ;  /* 0x0000000000007941 */ /* 0x000fea0003800000 */
.L_x_6080:
        /* <DEDUP_REMOVED lines=189> */
.L_x_6181:
        /* <DEDUP_REMOVED lines=81> */
[----:B------:R-:W-:Y:S02]  /*18160*/  FMUL.FTZ R89, R2, R89 ;  /* 0x0000005902597220 */ /* 0x000fe40000410000 */
[C---:B------:R-:W-:Y:S01]  /*18170*/  FADD.FTZ R0, -R8.reuse, R106 ;  /* 0x0000006a08007221 */ /* 0x040fe20000010100 */
[----:B------:R-:W-:Y:S01]  /*18180*/  IADD3 R106, R187, R176, RZ ;  /* 0x000000b0bb6a7210 */ /* 0x000fe20007ffe0ff */
        /* <DEDUP_REMOVED lines=20> */
[----:B------:R-:W-:Y:S02]  /*182d0*/  FFMA.FTZ R175, R35, c[0x0][0x2d0], -R3 ;  /* 0x0000b40023af7a23 */ /* 0x000fe40000010803 */
[----:B------:R-:W-:Y:S02]  /*182e0*/  FADD.FTZ R3, R16, R4 ;  /* 0x0000000410037221 */ /* 0x000fe40000010000 */
[C---:B------:R-:W-:Y:S01]  /*182f0*/  FMUL.FTZ R4, R2.reuse, R112 ;  /* 0x0000007002047220 */ /* 0x040fe20000410000 */
[----:B------:R-:W-:Y:S01]  /*18300*/  MUFU.EX2 R132, R14 ;  /* 0x0000000e00847308 */ /* 0x000fe20000000800 */
[----:B------:R-:W-:Y:S02]  /*18310*/  FADD.FTZ R3, R5, R3 ;  /* 0x0000000305037221 */ /* 0x000fe40000010000 */
[C---:B------:R-:W-:Y:S02]  /*18320*/  FMUL.FTZ R5, R2.reuse, R113 ;  /* 0x0000007102057220 */ /* 0x040fe40000410000 */
[C---:B--2---:R-:W-:Y:S01]  /*18330*/  FMUL.FTZ R12, R2.reuse, R116 ;  /* 0x00000074020c7220 */ /* 0x044fe20000410000 */
[----:B---3--:R-:W-:Y:S01]  /*18340*/  F2FP.BF16.PACK_AB R116, R107, R153 ;  /* 0x000000996b74723e */ /* 0x008fe200000010ff */
[C---:B------:R-:W-:Y:S02]  /*18350*/  FMUL.FTZ R16, R2.reuse, R120 ;  /* 0x0000007802107220 */ /* 0x040fe40000410000 */
[C---:B------:R-:W-:Y:S01]  /*18360*/  FMUL.FTZ R92, R2.reuse, R92 ;  /* 0x0000005c025c7220 */ /* 0x040fe20000410000 */
[----:B------:R-:W2:Y:S01]  /*18370*/  MUFU.EX2 R133, R15 ;  /* 0x0000000f00857308 */ /* 0x000ea20000000800 */
[C---:B------:R-:W-:Y:S02]  /*18380*/  FMUL.FTZ R93, R2.reuse, R93 ;  /* 0x0000005d025d7220 */ /* 0x040fe40000410000 */
[C---:B------:R-:W-:Y:S02]  /*18390*/  FMUL.FTZ R96, R2.reuse, R96 ;  /* 0x0000006002607220 */ /* 0x040fe40000410000 */
[C---:B------:R-:W-:Y:S02]  /*183a0*/  FMUL.FTZ R97, R2.reuse, R97 ;  /* 0x0000006102617220 */ /* 0x040fe40000410000 */
[C---:B------:R-:W-:Y:S02]  /*183b0*/  FMUL.FTZ R100, R2.reuse, R100 ;  /* 0x0000006402647220 */ /* 0x040fe40000410000 */
[----:B------:R-:W-:Y:S01]  /*183c0*/  FMUL.FTZ R101, R2, R101 ;  /* 0x0000006502657220 */ /* 0x000fe20000410000 */
[----:B------:R-:W-:Y:S01]  /*183d0*/  IADD3 R2, R186, R176, RZ ;  /* 0x000000b0ba027210 */ /* 0x000fe20007ffe0ff */
[----:B------:R-:W-:Y:S01]  /*183e0*/  FADD.FTZ R3, R153, R3 ;  /* 0x0000000399037221 */ /* 0x000fe20000010000 */
[----:B-1----:R-:W-:Y:S01]  /*183f0*/  F2FP.BF16.PACK_AB R153, R7, R18 ;  /* 0x000000120799723e */ /* 0x002fe200000010ff */
[----:B------:R-:W-:Y:S01]  /*18400*/  FFMA.FTZ R6, R0, R219, R18 ;  /* 0x000000db00067223 */ /* 0x000fe20000010012 */
[----:B------:R-:W-:Y:S01]  /*18410*/  MUFU.EX2 R129, R161 ;  /* 0x000000a100817308 */ /* 0x000fe20000000800 */
[----:B------:R-:W1:Y:S01]  /*18420*/  LDSM.16.MT88.4 R156, [R2] ;  /* 0x00000000029c783b */ /* 0x000e620000004200 */
[----:B------:R-:W-:Y:S01]  /*18430*/  FADD.FTZ R120, R107, R3 ;  /* 0x000000036b787221 */ /* 0x000fe20000010000 */
[----:B------:R-:W-:Y:S01]  /*18440*/  IADD3 R3, R184, R2, RZ ;  /* 0x00000002b8037210 */ /* 0x000fe20007ffe0ff */
[----:B------:R-:W-:Y:S02]  /*18450*/  FADD.FTZ R128, R7, R6 ;  /* 0x0000000607807221 */ /* 0x000fe40000010000 */
[C---:B------:R-:W-:Y:S02]  /*18460*/  FMUL.FTZ R6, R0.reuse, R114 ;  /* 0x0000007200067220 */ /* 0x040fe40000410000 */
[C---:B------:R-:W-:Y:S02]  /*18470*/  FMUL.FTZ R7, R0.reuse, R115 ;  /* 0x0000007300077220 */ /* 0x040fe40000410000 */
[----:B------:R-:W3:Y:S01]  /*18480*/  LDSM.16.MT88.4 R112, [R3] ;  /* 0x000000000370783b */ /* 0x000ee20000004200 */
[----:B--2---:R-:W-:Y:S01]  /*18490*/  F2FP.BF16.PACK_AB R155, R133, R132 ;  /* 0x00000084859b723e */ /* 0x004fe200000010ff */
[C---:B------:R-:W-:Y:S01]  /*184a0*/  FMUL.FTZ R18, R0.reuse, R122 ;  /* 0x0000007a00127220 */ /* 0x040fe20000410000 */
[----:B------:R-:W-:Y:S01]  /*184b0*/  MUFU.EX2 R161, R169 ;  /* 0x000000a900a17308 */ /* 0x000fe20000000800 */
[C---:B------:R-:W-:Y:S02]  /*184c0*/  FMUL.FTZ R19, R0.reuse, R123 ;  /* 0x0000007b00137220 */ /* 0x040fe40000410000 */
[C---:B------:R-:W-:Y:S02]  /*184d0*/  FMUL.FTZ R30, R0.reuse, R134 ;  /* 0x00000086001e7220 */ /* 0x040fe40000410000 */
[C---:B------:R-:W-:Y:S02]  /*184e0*/  FMUL.FTZ R31, R0.reuse, R135 ;  /* 0x00000087001f7220 */ /* 0x040fe40000410000 */
        /* <DEDUP_REMOVED lines=13> */
[C---:B-1----:R-:W-:Y:S05]  /*185c0*/  HMMA.16816.F32.BF16 R4, R152.reuse, R156, R4 ;  /* 0x0000009c9804723c */ /* 0x042fea0000041804 */
[C---:B------:R-:W-:Y:S02]  /*185d0*/  FMUL.FTZ R42, R0.reuse, R42 ;  /* 0x0000002a002a7220 */ /* 0x040fe40000410000 */
[C---:B------:R-:W-:Y:S01]  /*185e0*/  FMUL.FTZ R43, R0.reuse, R43 ;  /* 0x0000002b002b7220 */ /* 0x040fe20000410000 */
[C---:B------:R-:W-:Y:S01]  /*185f0*/  HMMA.16816.F32.BF16 R12, R152.reuse, R158, R12 ;  /* 0x0000009e980c723c */ /* 0x040fe2000004180c */
[----:B------:R-:W-:Y:S03]  /*18600*/  MUFU.EX2 R126, R194 ;  /* 0x000000c2007e7308 */ /* 0x000fe60000000800 */
[C---:B------:R-:W-:Y:S02]  /*18610*/  FMUL.FTZ R46, R0.reuse, R46 ;  /* 0x0000002e002e7220 */ /* 0x040fe40000410000 */
[C---:B------:R-:W-:Y:S02]  /*18620*/  FMUL.FTZ R47, R0.reuse, R47 ;  /* 0x0000002f002f7220 */ /* 0x040fe40000410000 */
[C---:B---3--:R-:W-:Y:S03]  /*18630*/  HMMA.16816.F32.BF16 R16, R152.reuse, R112, R16 ;  /* 0x000000709810723c */ /* 0x048fe60000041810 */
[----:B------:R-:W-:Y:S01]  /*18640*/  MUFU.EX2 R131, R160 ;  /* 0x000000a000837308 */ /* 0x000fe20000000800 */
[C---:B------:R-:W-:Y:S02]  /*18650*/  FMUL.FTZ R50, R0.reuse, R50 ;  /* 0x0000003200327220 */ /* 0x040fe40000410000 */
[C---:B------:R-:W-:Y:S02]  /*18660*/  FMUL.FTZ R51, R0.reuse, R51 ;  /* 0x0000003300337220 */ /* 0x040fe40000410000 */
[C---:B------:R-:W-:Y:S01]  /*18670*/  HMMA.16816.F32.BF16 R20, R152.reuse, R114, R20 ;  /* 0x000000729814723c */ /* 0x040fe20000041814 */
[----:B------:R-:W1:Y:S03]  /*18680*/  LDSM.16.MT88.4 R112, [R106] ;  /* 0x000000006a70783b */ /* 0x000e660000004200 */
[C---:B------:R-:W-:Y:S01]  /*18690*/  FMUL.FTZ R54, R0.reuse, R54 ;  /* 0x0000003600367220 */ /* 0x040fe20000410000 */
[----:B------:R-:W-:Y:S01]  /*186a0*/  MUFU.EX2 R130, R162 ;  /* 0x000000a200827308 */ /* 0x000fe20000000800 */
[C---:B------:R-:W-:Y:S02]  /*186b0*/  FMUL.FTZ R55, R0.reuse, R55 ;  /* 0x0000003700377220 */ /* 0x040fe40000410000 */
[C---:B------:R-:W-:Y:S04]  /*186c0*/  FMUL.FTZ R58, R0.reuse, R58 ;  /* 0x0000003a003a7220 */ /* 0x040fe80000410000 */
        /* <DEDUP_REMOVED lines=18> */
[C---:B------:R-:W-:Y:S01]  /*187f0*/  FMUL.FTZ R87, R0.reuse, R87 ;  /* 0x0000005700577220 */ /* 0x040fe20000410000 */
[C---:B-1----:R-:W-:Y:S03]  /*18800*/  HMMA.16816.F32.BF16 R24, R152.reuse, R112, R24 ;  /* 0x000000709818723c */ /* 0x042fe60000041818 */
        /* <DEDUP_REMOVED lines=10> */
[----:B------:R-:W-:Y:S01]  /*188b0*/  FMUL.FTZ R103, R0, R103 ;  /* 0x0000006700677220 */ /* 0x000fe20000410000 */
[----:B------:R-:W-:Y:S01]  /*188c0*/  IADD3 R0, R184, R106, RZ ;  /* 0x0000006ab8007210 */ /* 0x000fe20007ffe0ff */
[----:B------:R-:W-:Y:S01]  /*188d0*/  FADD.FTZ R107, R117, R120 ;  /* 0x00000078756b7221 */ /* 0x000fe20000010000 */
[----:B------:R-:W-:Y:S03]  /*188e0*/  MUFU.EX2 R158, R175 ;  /* 0x000000af009e7308 */ /* 0x000fe60000000800 */
[----:B------:R-:W1:Y:S01]  /*188f0*/  LDSM.16.MT88.4 R112, [R0] ;  /* 0x000000000070783b */ /* 0x000e620000004200 */
[C---:B------:R-:W-:Y:S01]  /*18900*/  FADD.FTZ R107, R118.reuse, R107 ;  /* 0x0000006b766b7221 */ /* 0x040fe20000010000 */
[----:B------:R-:W-:Y:S02]  /*18910*/  F2FP.BF16.PACK_AB R118, R118, R117 ;  /* 0x000000757676723e */ /* 0x000fe400000010ff */
[----:B------:R-:W-:Y:S01]  /*18920*/  F2FP.BF16.PACK_AB R117, R131, R129 ;  /* 0x000000818375723e */ /* 0x000fe200000010ff */
[----:B------:R-:W-:Y:S02]  /*18930*/  FADD.FTZ R107, R121, R107 ;  /* 0x0000006b796b7221 */ /* 0x000fe40000010000 */
[----:B------:R-:W2:Y:S01]  /*18940*/  MUFU.EX2 R120, R172 ;  /* 0x000000ac00787308 */ /* 0x000ea20000000800 */
[----:B------:R-:W-:Y:S09]  /*18950*/  LDSM.16.MT88.4 R140, [R0+0x1800] ;  /* 0x00180000008c783b */ /* 0x000ff20000004200 */
        /* <DEDUP_REMOVED lines=204> */
.L_x_6182:
        /* <DEDUP_REMOVED lines=22> */
.L_x_6183:
        /* <DEDUP_REMOVED lines=21> */
.L_x_6086:
[----:B------:R-:W-:Y:S05]  /*198d0*/  BSYNC B0 ;  /* 0x0000000000007941 */ /* 0x000fea0003800000 */
.L_x_6085:
        /* <DEDUP_REMOVED lines=10> */
.L_x_6079:
[----:B------:R-:W-:Y:S05]  /*19980*/  BRA.DIV ~URZ, `(.L_x_6090) ;  /* 0x000075f27f007947 */ /* 0x000fea000b800000 */
[----:B------:R1:W2:Y:S02]  /*19990*/  SHFL.BFLY PT, R0, R220, 0x2, 0x1f ;  /* 0x0c401f00dc007f89 */ /* 0x0002a400000e0000 */
.L_x_6184:
[----:B--2---:R-:W-:Y:S01]  /*199a0*/  FADD.FTZ R0, R0, R220 ;  /* 0x000000dc00007221 */ /* 0x004fe20000010000 */
[----:B------:R-:W-:Y:S05]  /*199b0*/  BRA.DIV ~URZ, `(.L_x_6091) ;  /* 0x000076227f007947 */ /* 0x000fea000b800000 */
[----:B------:R-:W2:Y:S04]  /*199c0*/  SHFL.BFLY PT, R2, R219, 0x2, 0x1f ;  /* 0x0c401f00db027f89 */ /* 0x000ea800000e0000 */
[----:B------:R-:W3:Y:S01]  /*199d0*/  SHFL.BFLY PT, R5, R0, 0x1, 0x1f ;  /* 0x0c201f0000057f89 */ /* 0x000ee200000e0000 */
[----:B--2---:R-:W-:-:S02]  /*199e0*/  FADD.FTZ R4, R2, R219 ;  /* 0x000000db02047221 */ /* 0x004fc40000010000 */
[----:B---3--:R-:W-:-:S03]  /*199f0*/  FADD.FTZ R0, R0, R5 ;  /* 0x0000000500007221 */ /* 0x008fc60000010000 */
[----:B------:R2:W3:Y:S04]  /*19a00*/  SHFL.BFLY PT, R3, R4, 0x1, 0x1f ;  /* 0x0c201f0004037f89 */ /* 0x0004e800000e0000 */
.L_x_6185:
        /* <DEDUP_REMOVED lines=117> */
.L_x_5994:
        /* <DEDUP_REMOVED lines=19> */
.L_x_6093:
[----:B--2---:R-:W-:Y:S05]  /*1a290*/  BSYNC B0 ;  /* 0x0000000000007941 */ /* 0x004fea0003800000 */
.L_x_6092:
[----:B------:R-:W-:Y:S01]  /*1a2a0*/  PRMT R0, R0, 0x9910, RZ ;  /* 0x0000991000007816 */ /* 0x000fe200000000ff */
[----:B------:R-:W-:Y:S01]  /*1a2b0*/  BSSY B1, `(.L_x_6094) ;  /* 0x00003a9000017945 */ /* 0x000fe20003800000 */
[----:B-----5:R-:W-:Y:S02]  /*1a2c0*/  IMAD.MOV.U32 R35, RZ, RZ, R7 ;  /* 0x000000ffff237224 */ /* 0x020fe400078e0007 */
[----:B------:R-:W-:-:S13]  /*1a2d0*/  ISETP.NE.AND P0, PT, R0, RZ, PT ;  /* 0x000000ff0000720c */ /* 0x000fda0003f05270 */
[----:B------:R-:W-:Y:S05]  /*1a2e0*/  @!P0 BRA `(.L_x_6095) ;  /* 0x00002e0000008947 */ /* 0x000fea0003800000 */
[----:B------:R-:W2:Y:S01]  /*1a2f0*/  LDL R4, [R1+0x10] ;  /* 0x0000100001047983 */ /* 0x000ea20000100800 */
[----:B------:R-:W-:-:S03]  /*1a300*/  SHF.R.S32.HI R2, RZ, 0x1f, R6 ;  /* 0x0000001fff027819 */ /* 0x000fc60000011406 */
[----:B------:R-:W3:Y:S01]  /*1a310*/  LDL.LU R15, [R1+0x14] ;  /* 0x00001400010f7983 */ /* 0x000ee20000300800 */
[----:B------:R-:W-:-:S03]  /*1a320*/  LEA.HI R2, R2, R6, RZ, 0x5 ;  /* 0x0000000602027211 */ /* 0x000fc600078f28ff */
[----:B------:R-:W4:Y:S01]  /*1a330*/  LDL.LU R14, [R1+0x18] ;  /* 0x00001800010e7983 */ /* 0x000f220000300800 */
[----:B------:R-:W-:Y:S01]  /*1a340*/  SHF.R.S32.HI R2, RZ, 0x5, R2 ;  /* 0x00000005ff027819 */ /* 0x000fe20000011402 */
[----:B------:R-:W-:Y:S01]  /*1a350*/  WARPSYNC 0xffffffff ;  /* 0xffffffff00007948 */ /* 0x000fe20003800000 */
[----:B------:R-:W-:Y:S01]  /*1a360*/  LOP3.LUT R0, R150, R232, RZ, 0xfc, !PT ;  /* 0x000000e896007212 */ /* 0x000fe200078efcff */
[----:B------:R-:W-:Y:S01]  /*1a370*/  IMAD.MOV.U32 R7, RZ, RZ, 0x20 ;  /* 0x00000020ff077424 */ /* 0x000fe200078e00ff */
[----:B------:R-:W-:Y:S01]  /*1a380*/  F2FP.BF16.PACK_AB R6, R27, R26 ;  /* 0x0000001a1b06723e */ /* 0x000fe200000010ff */
[----:B------:R-:W-:Y:S01]  /*1a390*/  IMAD.SHL.U32 R2, R2, 0x400, RZ ;  /* 0x0000040002027824 */ /* 0x000fe200078e00ff */
[----:B------:R-:W-:Y:S01]  /*1a3a0*/  F2FP.BF16.PACK_AB R5, R89, R88 ;  /* 0x000000585905723e */ /* 0x000fe200000010ff */
[----:B------:R-:W-:Y:S01]  /*1a3b0*/  IMAD.MOV.U32 R9, RZ, RZ, 0x40 ;  /* 0x00000040ff097424 */ /* 0x000fe200078e00ff */
[----:B------:R-:W-:Y:S01]  /*1a3c0*/  F2FP.BF16.PACK_AB R8, R115, R114 ;  /* 0x000000727308723e */ /* 0x000fe200000010ff */
[----:B------:R-:W-:Y:S01]  /*1a3d0*/  IMAD R3, R252, 0x2, R2 ;  /* 0x00000002fc037824 */ /* 0x000fe200078e0202 */
[----:B------:R-:W3:Y:S03]  /*1a3e0*/  LDL.LU R13, [R1+0x2c] ;  /* 0x00002c00010d7983 */ /* 0x000ee60000300800 */
[----:B------:R-:W-:-:S04]  /*1a3f0*/  IMAD.IADD R0, R3, 0x1, R0 ;  /* 0x0000000103007824 */ /* 0x000fc800078e0200 */
[----:B------:R-:W-:-:S05]  /*1a400*/  IMAD.SHL.U32 R0, R0, 0x2, RZ ;  /* 0x0000000200007824 */ /* 0x000fca00078e00ff */
[----:B------:R-:W-:Y:S01]  /*1a410*/  IADD3 R3, R0, 0x80, RZ ;  /* 0x0000008000037810 */ /* 0x000fe20007ffe0ff */
        /* <DEDUP_REMOVED lines=127> */
.L_x_6096:
        /* <DEDUP_REMOVED lines=78> */
[----:B------:R-:W-:Y:S01]  /*1b0f0*/  IMAD.WIDE.U32 R6, R2, c[0x0][0x3a0], RZ ;  /* 0x0000e80002067a25 */ /* 0x000fe200078e00ff */
        /* <DEDUP_REMOVED lines=42> */
.L_x_6186:
[----:B------:R-:W-:Y:S05]  /*1b3a0*/  BRA.DIV ~URZ, `(.L_x_6099) ;  /* 0x00005da27f007947 */ /* 0x000fea000b800000 */
[----:B------:R4:W2:Y:S02]  /*1b3b0*/  SHFL.IDX PT, R0, R14, RZ, 0x181f ;  /* 0x00181fff0e007589 */ /* 0x0008a400000e0000 */
.L_x_6187:
        /* <DEDUP_REMOVED lines=15> */
.L_x_6101:
[----:B------:R-:W-:Y:S05]  /*1b4b0*/  BSYNC B0 ;  /* 0x0000000000007941 */ /* 0x000fea0003800000 */
.L_x_6100:
[----:B------:R-:W-:Y:S05]  /*1b4c0*/  BRA.DIV ~URZ, `(.L_x_6102) ;  /* 0x00005cf27f007947 */ /* 0x000fea000b800000 */
[----:B---3--:R3:W4:Y:S04]  /*1b4d0*/  SHFL.IDX PT, R5, R13, 0x1, 0x181f ;  /* 0x00381f000d057f89 */ /* 0x00872800000e0000 */
[----:B--2---:R3:W2:Y:S02]  /*1b4e0*/  SHFL.IDX PT, R0, R14, 0x1, 0x181f ;  /* 0x00381f000e007f89 */ /* 0x0046a400000e0000 */
.L_x_6188:
        /* <DEDUP_REMOVED lines=16> */
.L_x_6104:
[----:B------:R-:W-:Y:S05]  /*1b5f0*/  BSYNC B0 ;  /* 0x0000000000007941 */ /* 0x000fea0003800000 */
.L_x_6103:
[----:B------:R-:W-:Y:S05]  /*1b600*/  BRA.DIV ~URZ, `(.L_x_6105) ;  /* 0x00005c827f007947 */ /* 0x000fea000b800000 */
[----:B----4-:R4:W3:Y:S02]  /*1b610*/  SHFL.IDX PT, R5, R13, 0x2, 0x181f ;  /* 0x00581f000d057f89 */ /* 0x0108e400000e0000 */
.L_x_6189:
[----:B------:R-:W-:Y:S05]  /*1b620*/  BRA.DIV ~URZ, `(.L_x_6106) ;  /* 0x00005cd27f007947 */ /* 0x000fea000b800000 */
[----:B--2---:R2:W4:Y:S02]  /*1b630*/  SHFL.IDX PT, R0, R14, 0x2, 0x181f ;  /* 0x00581f000e007f89 */ /* 0x00452400000e0000 */
.L_x_6190:
        /* <DEDUP_REMOVED lines=16> */
.L_x_6108:
[----:B------:R-:W-:Y:S05]  /*1b740*/  BSYNC B0 ;  /* 0x0000000000007941 */ /* 0x000fea0003800000 */
.L_x_6107:
[----:B------:R-:W-:Y:S05]  /*1b750*/  BRA.DIV ~URZ, `(.L_x_6109) ;  /* 0x00005c127f007947 */ /* 0x000fea000b800000 */
[----:B---3--:R3:W2:Y:S04]  /*1b760*/  SHFL.IDX PT, R6, R13, 0x3, 0x181f ;  /* 0x00781f000d067f89 */ /* 0x0086a800000e0000 */
[----:B----4-:R3:W4:Y:S02]  /*1b770*/  SHFL.IDX PT, R0, R14, 0x3, 0x181f ;  /* 0x00781f000e007f89 */ /* 0x01072400000e0000 */
.L_x_6191:
        /* <DEDUP_REMOVED lines=17> */
.L_x_6097:
        /* <DEDUP_REMOVED lines=34> */
.L_x_6192:
[----:B------:R-:W-:Y:S05]  /*1bab0*/  BRA.DIV ~URZ, `(.L_x_6112) ;  /* 0x000059f27f007947 */ /* 0x000fea000b800000 */
[----:B------:R4:W1:Y:S02]  /*1bac0*/  SHFL.IDX PT, R0, R14, RZ, 0x1c1f ;  /* 0x001c1fff0e007589 */ /* 0x00086400000e0000 */
.L_x_6193:
        /* <DEDUP_REMOVED lines=168> */
.L_x_6114:
[----:B------:R-:W-:Y:S05]  /*1c550*/  BSYNC B0 ;  /* 0x0000000000007941 */ /* 0x000fea0003800000 */
.L_x_6113:
[----:B------:R-:W-:Y:S05]  /*1c560*/  BRA.DIV ~URZ, `(.L_x_6115) ;  /* 0x00004fb27f007947 */ /* 0x000fea000b800000 */
[----:B---3--:R3:W2:Y:S04]  /*1c570*/  SHFL.IDX PT, R4, R5, 0x1, 0x1c1f ;  /* 0x003c1f0005047f89 */ /* 0x0086a800000e0000 */
[----:B-1----:R3:W1:Y:S02]  /*1c580*/  SHFL.IDX PT, R0, R14, 0x1, 0x1c1f ;  /* 0x003c1f000e007f89 */ /* 0x00266400000e0000 */
.L_x_6194:
        /* <DEDUP_REMOVED lines=182> */
.L_x_6095:
        /* <DEDUP_REMOVED lines=22> */
.L_x_6116:
        /* <DEDUP_REMOVED lines=60> */
.L_x_6118:
[----:B------:R-:W-:Y:S05]  /*1d610*/  BSYNC B0 ;  /* 0x0000000000007941 */ /* 0x000fea0003800000 */
.L_x_6117:
        /* <DEDUP_REMOVED lines=36> */
.L_x_6195:
[----:B------:R-:W-:Y:S05]  /*1d860*/  BRA.DIV ~URZ, `(.L_x_6120) ;  /* 0x00003df27f007947 */ /* 0x000fea000b800000 */
[----:B------:R3:W4:Y:S02]  /*1d870*/  SHFL.IDX PT, R0, R14, RZ, 0x181f ;  /* 0x00181fff0e007589 */ /* 0x00072400000e0000 */
.L_x_6196:
        /* <DEDUP_REMOVED lines=16> */
.L_x_6122:
[----:B------:R-:W-:Y:S05]  /*1d980*/  BSYNC B0 ;  /* 0x0000000000007941 */ /* 0x000fea0003800000 */
.L_x_6121:
[----:B------:R-:W-:Y:S05]  /*1d990*/  BRA.DIV ~URZ, `(.L_x_6123) ;  /* 0x00003d327f007947 */ /* 0x000fea000b800000 */
[----:B--2---:R2:W1:Y:S04]  /*1d9a0*/  SHFL.IDX PT, R4, R5, 0x1, 0x181f ;  /* 0x00381f0005047f89 */ /* 0x00446800000e0000 */
[----:B----4-:R2:W4:Y:S02]  /*1d9b0*/  SHFL.IDX PT, R0, R14, 0x1, 0x181f ;  /* 0x00381f000e007f89 */ /* 0x01052400000e0000 */
.L_x_6197:
        /* <DEDUP_REMOVED lines=16> */
.L_x_6125:
[----:B------:R-:W-:Y:S05]  /*1dac0*/  BSYNC B0 ;  /* 0x0000000000007941 */ /* 0x000fea0003800000 */
.L_x_6124:
[----:B------:R-:W-:Y:S05]  /*1dad0*/  BRA.DIV ~URZ, `(.L_x_6126) ;  /* 0x00003cc27f007947 */ /* 0x000fea000b800000 */
[----:B-1----:R1:W2:Y:S02]  /*1dae0*/  SHFL.IDX PT, R4, R5, 0x2, 0x181f ;  /* 0x00581f0005047f89 */ /* 0x0022a400000e0000 */
.L_x_6198:
[----:B------:R-:W-:Y:S05]  /*1daf0*/  BRA.DIV ~URZ, `(.L_x_6127) ;  /* 0x00003d127f007947 */ /* 0x000fea000b800000 */
[----:B----4-:R4:W1:Y:S02]  /*1db00*/  SHFL.IDX PT, R0, R14, 0x2, 0x181f ;  /* 0x00581f000e007f89 */ /* 0x01086400000e0000 */
.L_x_6199:
        /* <DEDUP_REMOVED lines=16> */
.L_x_6129:
[----:B------:R-:W-:Y:S05]  /*1dc10*/  BSYNC B0 ;  /* 0x0000000000007941 */ /* 0x000fea0003800000 */
.L_x_6128:
[----:B------:R-:W-:Y:S05]  /*1dc20*/  BRA.DIV ~URZ, `(.L_x_6130) ;  /* 0x00003c527f007947 */ /* 0x000fea000b800000 */
[----:B--2---:R2:W3:Y:S04]  /*1dc30*/  SHFL.IDX PT, R4, R5, 0x3, 0x181f ;  /* 0x00781f0005047f89 */ /* 0x0044e800000e0000 */
[----:B-1----:R2:W1:Y:S02]  /*1dc40*/  SHFL.IDX PT, R0, R14, 0x3, 0x181f ;  /* 0x00781f000e007f89 */ /* 0x00246400000e0000 */
.L_x_6200:
        /* <DEDUP_REMOVED lines=15> */
.L_x_6110:
[----:B------:R-:W-:Y:S05]  /*1dd40*/  BSYNC B1 ;  /* 0x0000000000017941 */ /* 0x000fea0003800000 */
.L_x_6094:
        /* <DEDUP_REMOVED lines=15> */
.L_x_6201:
[----:B------:R-:W-:Y:S05]  /*1de40*/  BRA.DIV ~URZ, `(.L_x_6133) ;  /* 0x00003b727f007947 */ /* 0x000fea000b800000 */
[----:B-1----:R1:W4:Y:S02]  /*1de50*/  SHFL.IDX PT, R6, R35, 0x1, 0x1f ;  /* 0x00201f0023067f89 */ /* 0x00232400000e0000 */
.L_x_6202:
        /* <DEDUP_REMOVED lines=19> */
.L_x_6203:
        /* <DEDUP_REMOVED lines=16> */
.L_x_6204:
[----:B--2---:R-:W-:Y:S01]  /*1e090*/  IMAD R0, R0, c[0x0][0x538], RZ ;  /* 0x00014e0000007a24 */ /* 0x004fe200078e02ff */
[----:B------:R-:W-:Y:S04]  /*1e0a0*/  BSSY B1, `(.L_x_6136) ;  /* 0x00000cf000017945 */ /* 0x000fe80003800000 */
[----:B----4-:R-:W-:-:S04]  /*1e0b0*/  IADD3 R6, R0, R6, RZ ;  /* 0x0000000600067210 */ /* 0x010fc80007ffe0ff */
[----:B---3--:R-:W-:-:S13]  /*1e0c0*/  ISETP.GT.AND P0, PT, R6, R9, PT ;  /* 0x000000090600720c */ /* 0x008fda0003f04270 */
[----:B------:R-:W-:Y:S05]  /*1e0d0*/  @P0 BRA `(.L_x_6137) ;  /* 0x0000026000000947 */ /* 0x000fea0003800000 */
.L_x_6141:
        /* <DEDUP_REMOVED lines=18> */
.L_x_6205:
        /* <DEDUP_REMOVED lines=16> */
.L_x_6206:
[----:B--2---:R-:W-:-:S05]  /*1e300*/  IMAD R0, R0, c[0x0][0x538], RZ ;  /* 0x00014e0000007a24 */ /* 0x004fca00078e02ff */
[----:B------:R-:W-:-:S04]  /*1e310*/  IADD3 R6, R0, R6, RZ ;  /* 0x0000000600067210 */ /* 0x000fc80007ffe0ff */
[----:B------:R-:W-:-:S13]  /*1e320*/  ISETP.GT.AND P0, PT, R6, R9, PT ;  /* 0x000000090600720c */ /* 0x000fda0003f04270 */
[----:B-1----:R-:W-:Y:S05]  /*1e330*/  @!P0 BRA `(.L_x_6141) ;  /* 0xfffffda000008947 */ /* 0x002fea000383ffff */
.L_x_6137:
[----:B------:R-:W-:-:S05]  /*1e340*/  IADD3 R13, -R0, R6, RZ ;  /* 0x00000006000d7210 */ /* 0x000fca0007ffe1ff */
[----:B------:R-:W-:-:S05]  /*1e350*/  IMAD R0, R4, c[0x0][0x538], R13 ;  /* 0x00014e0004007a24 */ /* 0x000fca00078e020d */
[----:B------:R-:W-:Y:S01]  /*1e360*/  ISETP.GT.AND P0, PT, R0, R9, PT ;  /* 0x000000090000720c */ /* 0x000fe20003f04270 */
[----:B------:R-:W-:-:S12]  /*1e370*/  BRA.DIV ~URZ, `(.L_x_6142) ;  /* 0x00003aa27f007947 */ /* 0x000fd8000b800000 */
[----:B------:R-:W-:-:S03]  /*1e380*/  VOTE.ANY R6, PT, !P0 ;  /* 0x0000000000067806 */ /* 0x000fc600040e0100 */
.L_x_6207:
[----:B------:R-:W2:Y:S01]  /*1e390*/  LDL.LU R2, [R1+0xc] ;  /* 0x00000c0001027983 */ /* 0x000ea20000300800 */
[----:B------:R-:W2:Y:S02]  /*1e3a0*/  POPC R0, R6 ;  /* 0x0000000600007309 */ /* 0x000ea40000000000 */
[----:B--2---:R-:W-:-:S05]  /*1e3b0*/  IADD3 R2, R0, R2, RZ ;  /* 0x0000000200027210 */ /* 0x004fca0007ffe0ff */
[----:B------:R2:W-:Y:S01]  /*1e3c0*/  STL [R1+0xc], R2 ;  /* 0x00000c0201007387 */ /* 0x0005e20000100800 */
[----:B------:R-:W-:Y:S05]  /*1e3d0*/  BRA.DIV ~URZ, `(.L_x_6143) ;  /* 0x00003a927f007947 */ /* 0x000fea000b800000 */
[----:B------:R3:W4:Y:S04]  /*1e3e0*/  SHFL.IDX PT, R12, R7, R0, 0x1f ;  /* 0x00001f00070c7589 */ /* 0x00072800000e0000 */
[----:B------:R3:W1:Y:S02]  /*1e3f0*/  SHFL.IDX PT, R5, R8, R0, 0x1f ;  /* 0x00001f0008057589 */ /* 0x00066400000e0000 */
.L_x_6208:
[----:B------:R-:W-:Y:S01]  /*1e400*/  ISETP.NE.AND P0, PT, R6, RZ, PT ;  /* 0x000000ff0600720c */ /* 0x000fe20003f05270 */
[----:B------:R-:W-:-:S12]  /*1e410*/  BSSY B0, `(.L_x_6144) ;  /* 0x0000005000007945 */ /* 0x000fd80003800000 */
[----:B------:R-:W-:Y:S05]  /*1e420*/  @!P0 BRA `(.L_x_6145) ;  /* 0x0000003000008947 */ /* 0x000fea0003800000 */
[----:B---3--:R-:W-:Y:S01]  /*1e430*/  IADD3 R0, R0, -0x1, RZ ;  /* 0xffffffff00007810 */ /* 0x008fe20007ffe0ff */
[----:B------:R-:W-:Y:S05]  /*1e440*/  BRA.DIV ~URZ, `(.L_x_6146) ;  /* 0x00003af27f007947 */ /* 0x000fea000b800000 */
[----:B------:R3:W2:Y:S02]  /*1e450*/  SHFL.IDX PT, R14, R4, R0, 0x1f ;  /* 0x00001f00040e7589 */ /* 0x0006a400000e0000 */
.L_x_6145:
[----:B------:R-:W-:Y:S05]  /*1e460*/  BSYNC B0 ;  /* 0x0000000000007941 */ /* 0x000fea0003800000 */
.L_x_6144:
        /* <DEDUP_REMOVED lines=68> */
.L_x_6148:
        /* <DEDUP_REMOVED lines=68> */
.L_x_6149:
[----:B------:R-:W-:Y:S05]  /*1ecf0*/  BSYNC B0 ;  /* 0x0000000000007941 */ /* 0x000fea0003800000 */
.L_x_6147:
[----:B------:R-:W-:-:S04]  /*1ed00*/  LOP3.LUT R2, RZ, R2, RZ, 0x33, !PT ;  /* 0x00000002ff027212 */ /* 0x000fc800078e33ff */
[----:B-1----:R-:W-:-:S05]  /*1ed10*/  IADD3 R0, R2, R12, RZ ;  /* 0x0000000c02007210 */ /* 0x002fca0007ffe0ff */
[----:B------:R1:W-:Y:S01]  /*1ed20*/  STL [R1+0x4], R0 ;  /* 0x0000040001007387 */ /* 0x0003e20000100800 */
[----:B------:R-:W-:Y:S05]  /*1ed30*/  BRA `(.L_x_6150) ;  /* 0x0000005000007947 */ /* 0x000fea0003800000 */
.L_x_6138:
[----:B------:R-:W-:Y:S01]  /*1ed40*/  MOV R0, c[0x0][0x53c] ;  /* 0x00014f0000007a02 */ /* 0x000fe20000000f00 */
[----:B------:R2:W-:Y:S04]  /*1ed50*/  STL [R1], R9 ;  /* 0x0000000901007387 */ /* 0x0005e80000100800 */
[----:B------:R2:W-:Y:S04]  /*1ed60*/  STL [R1+0x4], RZ ;  /* 0x000004ff01007387 */ /* 0x0005e80000100800 */
[----:B------:R2:W-:Y:S04]  /*1ed70*/  STL [R1+0x8], RZ ;  /* 0x000008ff01007387 */ /* 0x0005e80000100800 */
[----:B------:R2:W-:Y:S02]  /*1ed80*/  STL [R1+0xc], R0 ;  /* 0x00000c0001007387 */ /* 0x0005e40000100800 */
.L_x_6150:
[----:B------:R-:W-:Y:S05]  /*1ed90*/  BSYNC B1 ;  /* 0x0000000000017941 */ /* 0x000fea0003800000 */
.L_x_6136:
        /* <DEDUP_REMOVED lines=9> */
.L_x_6131:
[----:B--2---:R-:W2:Y:S02]  /*1ee30*/  LDL R0, [R1+0xc] ;  /* 0x00000c0001007983 */ /* 0x004ea40000100800 */
[----:B--2---:R-:W-:-:S13]  /*1ee40*/  ISETP.GE.AND P0, PT, R0, c[0x0][0x53c], PT ;  /* 0x00014f0000007a0c */ /* 0x004fda0003f06270 */
[----:B-1----:R-:W-:Y:S01]  /*1ee50*/  @P0 CALL.REL.NOINC `(.L_x_6151) ;  /* 0x0000001000000944 */ /* 0x002fe20003c00000 */
[----:B------:R-:W-:Y:S05]  /*1ee60*/  BRA `(.L_x_6152) ;  /* 0xfffe307000007947 */ /* 0x000fea000383ffff */
.L_x_6151:
[----:B------:R-:W-:Y:S05]  /*1ee70*/  EXIT ;  /* 0x000000000000794d */ /* 0x000fea0003800000 */
.L_x_5949:
[----:B------:R-:W-:Y:S01]  /*1ee80*/  IMAD.MOV.U32 R0, RZ, RZ, R5 ;  /* 0x000000ffff007224 */ /* 0x000fe200078e0005 */
[----:B------:R-:W-:Y:S02]  /*1ee90*/  MOV R3, 0x1 ;  /* 0x0000000100037802 */ /* 0x000fe40000000f00 */
[----:B------:R-:W-:Y:S02]  /*1eea0*/  MOV R2, 0x1eec0 ;  /* 0x0001eec000027802 */ /* 0x000fe40000000f00 */
[----:B------:R-:W-:Y:S05]  /*1eeb0*/  CALL.REL.NOINC `($__internal_102_$__cuda_sm70_shflsync_up_p) ;  /* 0x000031a000007944 */ /* 0x000fea0003c00000 */
[----:B------:R-:W-:Y:S01]  /*1eec0*/  MOV R0, R4 ;  /* 0x0000000400007202 */ /* 0x000fe20000000f00 */
[----:B------:R-:W-:Y:S05]  /*1eed0*/  BRA `(.L_x_6153) ;  /* 0xfffe158000007947 */ /* 0x000fea000383ffff */
.L_x_5950:
[----:B------:R-:W-:Y:S01]  /*1eee0*/  IMAD.MOV.U32 R0, RZ, RZ, R5 ;  /* 0x000000ffff007224 */ /* 0x000fe200078e0005 */
[----:B------:R-:W-:Y:S02]  /*1eef0*/  MOV R3, 0x2 ;  /* 0x0000000200037802 */ /* 0x000fe40000000f00 */
[----:B------:R-:W-:Y:S02]  /*1ef00*/  MOV R2, 0x1ef20 ;  /* 0x0001ef2000027802 */ /* 0x000fe40000000f00 */
[----:B------:R-:W-:Y:S05]  /*1ef10*/  CALL.REL.NOINC `($__internal_102_$__cuda_sm70_shflsync_up_p) ;  /* 0x0000314000007944 */ /* 0x000fea0003c00000 */
[----:B------:R-:W-:Y:S01]  /*1ef20*/  SEL R4, R4, RZ, P4 ;  /* 0x000000ff04047207 */ /* 0x000fe20002000000 */
[----:B------:R-:W-:Y:S01]  /*1ef30*/  IMAD.MOV.U32 R3, RZ, RZ, 0x4 ;  /* 0x00000004ff037424 */ /* 0x000fe200078e00ff */
[----:B------:R-:W-:-:S03]  /*1ef40*/  MOV R2, 0x1ef70 ;  /* 0x0001ef7000027802 */ /* 0x000fc60000000f00 */
[----:B------:R-:W-:Y:S02]  /*1ef50*/  IMAD.IADD R0, R5, 0x1, R4 ;  /* 0x0000000105007824 */ /* 0x000fe400078e0204 */
        /* <DEDUP_REMOVED lines=13> */
[----:B------:R-:W-:Y:S02]  /*1f030*/  MOV R32, 0x1f ;  /* 0x0000001f00207802 */ /* 0x000fe40000000f00 */
[----:B------:R-:W-:Y:S01]  /*1f040*/  MOV R3, 0x1f080 ;  /* 0x0001f08000037802 */ /* 0x000fe20000000f00 */
[----:B------:R-:W-:-:S04]  /*1f050*/  IMAD.IADD R4, R0, 0x1, R4 ;  /* 0x0000000100047824 */ /* 0x000fc800078e0204 */
[----:B------:R-:W-:Y:S02]  /*1f060*/  IMAD.MOV.U32 R33, RZ, RZ, R4 ;  /* 0x000000ffff217224 */ /* 0x000fe400078e0004 */
[----:B------:R-:W-:Y:S05]  /*1f070*/  CALL.REL.NOINC `($__internal_101_$__cuda_sm70_shflsync_idx_p) ;  /* 0x00002f8000007944 */ /* 0x000fea0003c00000 */
[----:B------:R-:W-:Y:S01]  /*1f080*/  MOV R0, R34 ;  /* 0x0000002200007202 */ /* 0x000fe20000000f00 */
[----:B------:R-:W-:Y:S05]  /*1f090*/  BRA `(.L_x_6154) ;  /* 0xfffe14c000007947 */ /* 0x000fea000383ffff */
.L_x_5952:
[----:B------:R-:W-:Y:S02]  /*1f0a0*/  SEL R0, RZ, 0x1, P0 ;  /* 0x00000001ff007807 */ /* 0x000fe40000000000 */
[----:B------:R-:W-:Y:S02]  /*1f0b0*/  MOV R2, 0x1f0d0 ;  /* 0x0001f0d000027802 */ /* 0x000fe40000000f00 */
[----:B------:R-:W-:Y:S05]  /*1f0c0*/  CALL.REL.NOINC `($__internal_103_$__cuda_sm70_votesync_ballot) ;  /* 0x00002ff000007944 */ /* 0x000fea0003c00000 */
[----:B------:R-:W-:Y:S01]  /*1f0d0*/  MOV R6, R0 ;  /* 0x0000000000067202 */ /* 0x000fe20000000f00 */
[----:B------:R-:W-:Y:S05]  /*1f0e0*/  BRA `(.L_x_6155) ;  /* 0xfffe150000007947 */ /* 0x000fea000383ffff */
.L_x_5953:
[----:B------:R-:W-:Y:S01]  /*1f0f0*/  IMAD.MOV.U32 R33, RZ, RZ, R9 ;  /* 0x000000ffff217224 */ /* 0x000fe200078e0009 */
[----:B-1----:R-:W-:Y:S01]  /*1f100*/  MOV R2, R0 ;  /* 0x0000000000027202 */ /* 0x002fe20000000f00 */
[----:B------:R-:W-:Y:S01]  /*1f110*/  IMAD.MOV.U32 R32, RZ, RZ, 0x1f ;  /* 0x0000001fff207424 */ /* 0x000fe200078e00ff */
[----:B------:R-:W-:Y:S02]  /*1f120*/  MOV R3, 0x1f140 ;  /* 0x0001f14000037802 */ /* 0x000fe40000000f00 */
[----:B------:R-:W-:Y:S05]  /*1f130*/  CALL.REL.NOINC `($__internal_101_$__cuda_sm70_shflsync_idx_p) ;  /* 0x00002ec000007944 */ /* 0x000fea0003c00000 */
[----:B------:R-:W-:Y:S01]  /*1f140*/  IMAD.MOV.U32 R12, RZ, RZ, R34 ;  /* 0x000000ffff0c7224 */ /* 0x000fe200078e0022 */
[----:B------:R-:W-:Y:S01]  /*1f150*/  MOV R33, R8 ;  /* 0x0000000800217202 */ /* 0x000fe20000000f00 */
[----:B------:R-:W-:Y:S01]  /*1f160*/  IMAD.MOV.U32 R5, RZ, RZ, RZ ;  /* 0x000000ffff057224 */ /* 0x000fe200078e00ff */
[----:B------:R-:W-:Y:S01]  /*1f170*/  MOV R2, R0 ;  /* 0x0000000000027202 */ /* 0x000fe20000000f00 */
[----:B------:R-:W-:Y:S01]  /*1f180*/  IMAD.MOV.U32 R32, RZ, RZ, 0x1f ;  /* 0x0000001fff207424 */ /* 0x000fe200078e00ff */
[----:B------:R-:W-:-:S02]  /*1f190*/  MOV R3, 0x1f1b0 ;  /* 0x0001f1b000037802 */ /* 0x000fc40000000f00 */
[----:B------:R-:W-:Y:S05]  /*1f1a0*/  CALL.REL.NOINC `($__internal_101_$__cuda_sm70_shflsync_idx_p) ;  /* 0x00002e5000007944 */ /* 0x000fea0003c00000 */
[----:B------:R-:W-:Y:S01]  /*1f1b0*/  MOV R9, R34 ;  /* 0x0000002200097202 */ /* 0x000fe20000000f00 */
[----:B------:R-:W-:Y:S05]  /*1f1c0*/  BRA `(.L_x_6156) ;  /* 0xfffe149000007947 */ /* 0x000fea000383ffff */
.L_x_5956:
[----:B------:R-:W-:Y:S01]  /*1f1d0*/  IMAD.MOV.U32 R33, RZ, RZ, R4 ;  /* 0x000000ffff217224 */ /* 0x000fe200078e0004 */
[----:B------:R-:W-:-:S02]  /*1f1e0*/  MOV R32, 0x1f ;  /* 0x0000001f00207802 */ /* 0x000fc40000000f00 */
[----:B------:R-:W-:Y:S02]  /*1f1f0*/  MOV R3, 0x1f210 ;  /* 0x0001f21000037802 */ /* 0x000fe40000000f00 */
[----:B--234-:R-:W-:Y:S05]  /*1f200*/  CALL.REL.NOINC `($__internal_101_$__cuda_sm70_shflsync_idx_p) ;  /* 0x00002df000007944 */ /* 0x01cfea0003c00000 */
[----:B------:R-:W-:Y:S01]  /*1f210*/  MOV R5, R34 ;  /* 0x0000002200057202 */ /* 0x000fe20000000f00 */
[----:B------:R-:W-:Y:S05]  /*1f220*/  BRA `(.L_x_5955) ;  /* 0xfffe149000007947 */ /* 0x000fea000383ffff */
.L_x_5995:
[----:B------:R-:W-:Y:S01]  /*1f230*/  IMAD.MOV.U32 R33, RZ, RZ, R12 ;  /* 0x000000ffff217224 */ /* 0x000fe200078e000c */
[----:B------:R-:W-:Y:S01]  /*1f240*/  MOV R2, RZ ;  /* 0x000000ff00027202 */ /* 0x000fe20000000f00 */
[----:B------:R-:W-:Y:S01]  /*1f250*/  IMAD.MOV.U32 R32, RZ, RZ, 0x181f ;  /* 0x0000181fff207424 */ /* 0x000fe200078e00ff */
[----:B------:R-:W-:Y:S02]  /*1f260*/  MOV R3, 0x1f280 ;  /* 0x0001f28000037802 */ /* 0x000fe40000000f00 */
[----:B-----5:R-:W-:Y:S05]  /*1f270*/  CALL.REL.NOINC `($__internal_101_$__cuda_sm70_shflsync_idx_p) ;  /* 0x00002d8000007944 */ /* 0x020fea0003c00000 */
[----:B------:R-:W-:Y:S01]  /*1f280*/  MOV R4, R34 ;  /* 0x0000002200047202 */ /* 0x000fe20000000f00 */
[----:B------:R-:W-:Y:S05]  /*1f290*/  BRA `(.L_x_6157) ;  /* 0xfffe950000007947 */ /* 0x000fea000383ffff */
.L_x_5996:
[----:B------:R-:W-:Y:S01]  /*1f2a0*/  IMAD.MOV.U32 R33, RZ, RZ, R13 ;  /* 0x000000ffff217224 */ /* 0x000fe200078e000d */
[----:B------:R-:W-:Y:S01]  /*1f2b0*/  MOV R2, RZ ;  /* 0x000000ff00027202 */ /* 0x000fe20000000f00 */
[----:B------:R-:W-:Y:S01]  /*1f2c0*/  IMAD.MOV.U32 R32, RZ, RZ, 0x181f ;  /* 0x0000181fff207424 */ /* 0x000fe200078e00ff */
[----:B------:R-:W-:Y:S02]  /*1f2d0*/  MOV R3, 0x1f2f0 ;  /* 0x0001f2f000037802 */ /* 0x000fe40000000f00 */
[----:B-12--5:R-:W-:Y:S05]  /*1f2e0*/  CALL.REL.NOINC `($__internal_101_$__cuda_sm70_shflsync_idx_p) ;  /* 0x00002d1000007944 */ /* 0x026fea0003c00000 */
[----:B------:R-:W-:Y:S01]  /*1f2f0*/  MOV R0, R34 ;  /* 0x0000002200007202 */ /* 0x000fe20000000f00 */
[----:B------:R-:W-:Y:S05]  /*1f300*/  BRA `(.L_x_6158) ;  /* 0xfffe94b000007947 */ /* 0x000fea000383ffff */
.L_x_5999:
[----:B------:R-:W-:Y:S01]  /*1f310*/  IMAD.MOV.U32 R33, RZ, RZ, R12 ;  /* 0x000000ffff217224 */ /* 0x000fe200078e000c */
[----:B--2---:R-:W-:Y:S01]  /*1f320*/  MOV R2, 0x1 ;  /* 0x0000000100027802 */ /* 0x004fe20000000f00 */
[----:B------:R-:W-:Y:S01]  /*1f330*/  IMAD.MOV.U32 R32, RZ, RZ, 0x181f ;  /* 0x0000181fff207424 */ /* 0x000fe200078e00ff */
[----:B------:R-:W-:-:S02]  /*1f340*/  MOV R3, 0x1f360 ;  /* 0x0001f36000037802 */ /* 0x000fc40000000f00 */
[----:B-1-345:R-:W-:Y:S05]  /*1f350*/  CALL.REL.NOINC `($__internal_101_$__cuda_sm70_shflsync_idx_p) ;  /* 0x00002ca000007944 */ /* 0x03afea0003c00000 */
[----:B------:R-:W-:Y:S01]  /*1f360*/  IMAD.MOV.U32 R4, RZ, RZ, R34 ;  /* 0x000000ffff047224 */ /* 0x000fe200078e0022 */
[----:B------:R-:W-:Y:S01]  /*1f370*/  MOV R2, 0x1 ;  /* 0x0000000100027802 */ /* 0x000fe20000000f00 */
[----:B------:R-:W-:Y:S01]  /*1f380*/  IMAD.MOV.U32 R33, RZ, RZ, R13 ;  /* 0x000000ffff217224 */ /* 0x000fe200078e000d */
[----:B------:R-:W-:-:S02]  /*1f390*/  MOV R32, 0x181f ;  /* 0x0000181f00207802 */ /* 0x000fc40000000f00 */
[----:B------:R-:W-:Y:S02]  /*1f3a0*/  MOV R3, 0x1f3c0 ;  /* 0x0001f3c000037802 */ /* 0x000fe40000000f00 */
[----:B------:R-:W-:Y:S05]  /*1f3b0*/  CALL.REL.NOINC `($__internal_101_$__cuda_sm70_shflsync_idx_p) ;  /* 0x00002c4000007944 */ /* 0x000fea0003c00000 */
[----:B------:R-:W-:Y:S01]  /*1f3c0*/  MOV R0, R34 ;  /* 0x0000002200007202 */ /* 0x000fe20000000f00 */
[----:B------:R-:W-:Y:S05]  /*1f3d0*/  BRA `(.L_x_6159) ;  /* 0xfffe952000007947 */ /* 0x000fea000383ffff */
.L_x_6002:
[----:B------:R-:W-:Y:S01]  /*1f3e0*/  IMAD.MOV.U32 R33, RZ, RZ, R12 ;  /* 0x000000ffff217224 */ /* 0x000fe200078e000c */
[----:B-1----:R-:W-:Y:S01]  /*1f3f0*/  MOV R2, 0x2 ;  /* 0x0000000200027802 */ /* 0x002fe20000000f00 */
[----:B------:R-:W-:Y:S01]  /*1f400*/  IMAD.MOV.U32 R32, RZ, RZ, 0x181f ;  /* 0x0000181fff207424 */ /* 0x000fe200078e00ff */
[----:B------:R-:W-:Y:S02]  /*1f410*/  MOV R3, 0x1f430 ;  /* 0x0001f43000037802 */ /* 0x000fe40000000f00 */
[----:B--2345:R-:W-:Y:S05]  /*1f420*/  CALL.REL.NOINC `($__internal_101_$__cuda_sm70_shflsync_idx_p) ;  /* 0x00002bd000007944 */ /* 0x03cfea0003c00000 */
[----:B------:R-:W-:Y:S01]  /*1f430*/  MOV R4, R34 ;  /* 0x0000002200047202 */ /* 0x000fe20000000f00 */
[----:B------:R-:W-:Y:S05]  /*1f440*/  BRA `(.L_x_6160) ;  /* 0xfffe95e000007947 */ /* 0x000fea000383ffff */
.L_x_6003:
[----:B------:R-:W-:Y:S01]  /*1f450*/  IMAD.MOV.U32 R33, RZ, RZ, R13 ;  /* 0x000000ffff217224 */ /* 0x000fe200078e000d */
[----:B------:R-:W-:Y:S01]  /*1f460*/  MOV R2, 0x2 ;  /* 0x0000000200027802 */ /* 0x000fe20000000f00 */
[----:B------:R-:W-:Y:S01]  /*1f470*/  IMAD.MOV.U32 R32, RZ, RZ, 0x181f ;  /* 0x0000181fff207424 */ /* 0x000fe200078e00ff */
[----:B------:R-:W-:Y:S02]  /*1f480*/  MOV R3, 0x1f4a0 ;  /* 0x0001f4a000037802 */ /* 0x000fe40000000f00 */
[----:B-12345:R-:W-:Y:S05]  /*1f490*/  CALL.REL.NOINC `($__internal_101_$__cuda_sm70_shflsync_idx_p) ;  /* 0x00002b6000007944 */ /* 0x03efea0003c00000 */
[----:B------:R-:W-:Y:S01]  /*1f4a0*/  MOV R0, R34 ;  /* 0x0000002200007202 */ /* 0x000fe20000000f00 */
[----:B------:R-:W-:Y:S05]  /*1f4b0*/  BRA `(.L_x_6161) ;  /* 0xfffe959000007947 */ /* 0x000fea000383ffff */
.L_x_6006:
[----:B------:R-:W-:Y:S01]  /*1f4c0*/  IMAD.MOV.U32 R33, RZ, RZ, R12 ;  /* 0x000000ffff217224 */ /* 0x000fe200078e000c */
[----:B-1----:R-:W-:Y:S01]  /*1f4d0*/  MOV R2, 0x3 ;  /* 0x0000000300027802 */ /* 0x002fe20000000f00 */
[----:B------:R-:W-:Y:S01]  /*1f4e0*/  IMAD.MOV.U32 R32, RZ, RZ, 0x181f ;  /* 0x0000181fff207424 */ /* 0x000fe200078e00ff */
[----:B------:R-:W-:-:S02]  /*1f4f0*/  MOV R3, 0x1f510 ;  /* 0x0001f51000037802 */ /* 0x000fc40000000f00 */
[----:B--2345:R-:W-:Y:S05]  /*1f500*/  CALL.REL.NOINC `($__internal_101_$__cuda_sm70_shflsync_idx_p) ;  /* 0x00002af000007944 */ /* 0x03cfea0003c00000 */
        /* <DEDUP_REMOVED lines=8> */
.L_x_6009:
[----:B------:R-:W-:Y:S01]  /*1f590*/  IMAD.MOV.U32 R33, RZ, RZ, R5 ;  /* 0x000000ffff217224 */ /* 0x000fe200078e0005 */
[----:B------:R-:W-:Y:S01]  /*1f5a0*/  MOV R2, RZ ;  /* 0x000000ff00027202 */ /* 0x000fe20000000f00 */
[----:B------:R-:W-:Y:S01]  /*1f5b0*/  IMAD.MOV.U32 R32, RZ, RZ, 0x181f ;  /* 0x0000181fff207424 */ /* 0x000fe200078e00ff */
[----:B------:R-:W-:Y:S02]  /*1f5c0*/  MOV R3, 0x1f5e0 ;  /* 0x0001f5e000037802 */ /* 0x000fe40000000f00 */
[----:B------:R-:W-:Y:S05]  /*1f5d0*/  CALL.REL.NOINC `($__internal_101_$__cuda_sm70_shflsync_idx_p) ;  /* 0x00002a2000007944 */ /* 0x000fea0003c00000 */
[----:B------:R-:W-:Y:S01]  /*1f5e0*/  MOV R4, R34 ;  /* 0x0000002200047202 */ /* 0x000fe20000000f00 */
[----:B------:R-:W-:Y:S05]  /*1f5f0*/  BRA `(.L_x_6163) ;  /* 0xfffea06000007947 */ /* 0x000fea000383ffff */
.L_x_6010:
[----:B------:R-:W-:Y:S01]  /*1f600*/  IMAD.MOV.U32 R33, RZ, RZ, R14 ;  /* 0x000000ffff217224 */ /* 0x000fe200078e000e */
[----:B------:R-:W-:Y:S01]  /*1f610*/  MOV R2, RZ ;  /* 0x000000ff00027202 */ /* 0x000fe20000000f00 */
[----:B------:R-:W-:Y:S01]  /*1f620*/  IMAD.MOV.U32 R32, RZ, RZ, 0x181f ;  /* 0x0000181fff207424 */ /* 0x000fe200078e00ff */
[----:B------:R-:W-:Y:S02]  /*1f630*/  MOV R3, 0x1f650 ;  /* 0x0001f65000037802 */ /* 0x000fe40000000f00 */
[----:B-12---:R-:W-:Y:S05]  /*1f640*/  CALL.REL.NOINC `($__internal_101_$__cuda_sm70_shflsync_idx_p) ;  /* 0x000029b000007944 */ /* 0x006fea0003c00000 */
[C---:B------:R-:W-:Y:S01]  /*1f650*/  IADD3 R6, P1, R34.reuse, R17, RZ ;  /* 0x0000001122067210 */ /* 0x040fe20007f3e0ff */
[----:B------:R-:W-:Y:S01]  /*1f660*/  IMAD.MOV.U32 R33, RZ, RZ, R5 ;  /* 0x000000ffff217224 */ /* 0x000fe200078e0005 */
[----:B------:R-:W-:Y:S01]  /*1f670*/  IADD3 R8, P0, R34, R15, RZ ;  /* 0x0000000f22087210 */ /* 0x000fe20007f1e0ff */
[----:B------:R-:W-:Y:S01]  /*1f680*/  IMAD.MOV.U32 R32, RZ, RZ, 0x181f ;  /* 0x0000181fff207424 */ /* 0x000fe200078e00ff */
[----:B------:R-:W-:Y:S01]  /*1f690*/  ISETP.GE.AND P2, PT, R216, c[0x0][0x1d4], PT ;  /* 0x00007500d8007a0c */ /* 0x000fe20003f46270 */
[C---:B------:R-:W-:Y:S01]  /*1f6a0*/  IMAD.X R7, R4.reuse, 0x1, R20, P1 ;  /* 0x0000000104077824 */ /* 0x040fe200008e0614 */
        /* <DEDUP_REMOVED lines=16> */
[----:B-1----:R-:W-:Y:S05]  /*1f7b0*/  CALL.REL.NOINC `($__internal_101_$__cuda_sm70_shflsync_idx_p) ;  /* 0x0000284000007944 */ /* 0x002fea0003c00000 */
        /* <DEDUP_REMOVED lines=8> */
.L_x_6015:
[----:B------:R-:W-:Y:S01]  /*1f840*/  IMAD.MOV.U32 R33, RZ, RZ, R42 ;  /* 0x000000ffff217224 */ /* 0x000fe200078e002a */
[----:B------:R-:W-:Y:S01]  /*1f850*/  MOV R2, RZ ;  /* 0x000000ff00027202 */ /* 0x000fe20000000f00 */
[----:B------:R-:W-:Y:S01]  /*1f860*/  IMAD.MOV.U32 R32, RZ, RZ, 0x1c1f ;  /* 0x00001c1fff207424 */ /* 0x000fe200078e00ff */
[----:B------:R-:W-:Y:S02]  /*1f870*/  MOV R3, 0x1f890 ;  /* 0x0001f89000037802 */ /* 0x000fe40000000f00 */
[----:B------:R-:W-:Y:S05]  /*1f880*/  CALL.REL.NOINC `($__internal_101_$__cuda_sm70_shflsync_idx_p) ;  /* 0x0000277000007944 */ /* 0x000fea0003c00000 */
[----:B------:R-:W-:Y:S01]  /*1f890*/  MOV R5, R34 ;  /* 0x0000002200057202 */ /* 0x000fe20000000f00 */
[----:B------:R-:W-:Y:S05]  /*1f8a0*/  BRA `(.L_x_6165) ;  /* 0xfffea30000007947 */ /* 0x000fea000383ffff */
.L_x_6016:
[----:B------:R-:W-:Y:S01]  /*1f8b0*/  IMAD.MOV.U32 R33, RZ, RZ, R43 ;  /* 0x000000ffff217224 */ /* 0x000fe200078e002b */
[----:B------:R-:W-:Y:S01]  /*1f8c0*/  MOV R2, RZ ;  /* 0x000000ff00027202 */ /* 0x000fe20000000f00 */
[----:B------:R-:W-:Y:S01]  /*1f8d0*/  IMAD.MOV.U32 R32, RZ, RZ, 0x1c1f ;  /* 0x00001c1fff207424 */ /* 0x000fe200078e00ff */
[----:B------:R-:W-:Y:S02]  /*1f8e0*/  MOV R3, 0x1f900 ;  /* 0x0001f90000037802 */ /* 0x000fe40000000f00 */
[----:B-12---:R-:W-:Y:S05]  /*1f8f0*/  CALL.REL.NOINC `($__internal_101_$__cuda_sm70_shflsync_idx_p) ;  /* 0x0000270000007944 */ /* 0x006fea0003c00000 */
[----:B------:R-:W-:Y:S01]  /*1f900*/  IMAD.MOV.U32 R33, RZ, RZ, R13 ;  /* 0x000000ffff217224 */ /* 0x000fe200078e000d */
[----:B------:R-:W-:Y:S01]  /*1f910*/  MOV R32, 0x1c1f ;  /* 0x00001c1f00207802 */ /* 0x000fe20000000f00 */
[----:B------:R-:W-:Y:S01]  /*1f920*/  IMAD.MOV.U32 R2, RZ, RZ, RZ ;  /* 0x000000ffff027224 */ /* 0x000fe200078e00ff */
[----:B------:R-:W-:-:S02]  /*1f930*/  MOV R4, R34 ;  /* 0x0000002200047202 */ /* 0x000fc40000000f00 */
[----:B------:R-:W-:Y:S02]  /*1f940*/  MOV R3, 0x1f960 ;  /* 0x0001f96000037802 */ /* 0x000fe40000000f00 */
[----:B------:R-:W-:Y:S05]  /*1f950*/  CALL.REL.NOINC `($__internal_101_$__cuda_sm70_shflsync_idx_p) ;  /* 0x000026a000007944 */ /* 0x000fea0003c00000 */
[----:B------:R-:W-:Y:S01]  /*1f960*/  IMAD.MOV.U32 R12, RZ, RZ, R34 ;  /* 0x000000ffff0c7224 */ /* 0x000fe200078e0022 */
[----:B------:R-:W-:Y:S01]  /*1f970*/  MOV R2, RZ ;  /* 0x000000ff00027202 */ /* 0x000fe20000000f00 */
[----:B------:R-:W-:Y:S01]  /*1f980*/  IMAD.MOV.U32 R33, RZ, RZ, R48 ;  /* 0x000000ffff217224 */ /* 0x000fe200078e0030 */
[----:B------:R-:W-:Y:S02]  /*1f990*/  MOV R32, 0x1c1f ;  /* 0x00001c1f00207802 */ /* 0x000fe40000000f00 */
[----:B------:R-:W-:Y:S02]  /*1f9a0*/  MOV R3, 0x1f9c0 ;  /* 0x0001f9c000037802 */ /* 0x000fe40000000f00 */
[----:B------:R-:W-:Y:S05]  /*1f9b0*/  CALL.REL.NOINC `($__internal_101_$__cuda_sm70_shflsync_idx_p) ;  /* 0x0000264000007944 */ /* 0x000fea0003c00000 */
[----:B------:R-:W-:Y:S01]  /*1f9c0*/  MOV R0, R34 ;  /* 0x0000002200007202 */ /* 0x000fe20000000f00 */
[----:B------:R-:W-:Y:S05]  /*1f9d0*/  BRA `(.L_x_6166) ;  /* 0xfffea21000007947 */ /* 0x000fea000383ffff */
.L_x_6019:
[----:B------:R-:W-:Y:S01]  /*1f9e0*/  IMAD.MOV.U32 R33, RZ, RZ, R42 ;  /* 0x000000ffff217224 */ /* 0x000fe200078e002a */
[----:B------:R-:W-:Y:S01]  /*1f9f0*/  MOV R2, 0x1 ;  /* 0x0000000100027802 */ /* 0x000fe20000000f00 */
[----:B------:R-:W-:Y:S01]  /*1fa00*/  IMAD.MOV.U32 R32, RZ, RZ, 0x1c1f ;  /* 0x00001c1fff207424 */ /* 0x000fe200078e00ff */
[----:B------:R-:W-:Y:S02]  /*1fa10*/  MOV R3, 0x1fa30 ;  /* 0x0001fa3000037802 */ /* 0x000fe40000000f00 */
[----:B---3--:R-:W-:Y:S05]  /*1fa20*/  CALL.REL.NOINC `($__internal_101_$__cuda_sm70_shflsync_idx_p) ;  /* 0x000025d000007944 */ /* 0x008fea0003c00000 */
[----:B------:R-:W-:Y:S01]  /*1fa30*/  IMAD.MOV.U32 R5, RZ, RZ, R34 ;  /* 0x000000ffff057224 */ /* 0x000fe200078e0022 */
[----:B------:R-:W-:Y:S01]  /*1fa40*/  MOV R2, 0x1 ;  /* 0x0000000100027802 */ /* 0x000fe20000000f00 */
[----:B------:R-:W-:Y:S01]  /*1fa50*/  IMAD.MOV.U32 R33, RZ, RZ, R43 ;  /* 0x000000ffff217224 */ /* 0x000fe200078e002b */
[----:B------:R-:W-:-:S02]  /*1fa60*/  MOV R32, 0x1c1f ;  /* 0x00001c1f00207802 */ /* 0x000fc40000000f00 */
[----:B------:R-:W-:Y:S02]  /*1fa70*/  MOV R3, 0x1fa90 ;  /* 0x0001fa9000037802 */ /* 0x000fe40000000f00 */
[----:B------:R-:W-:Y:S05]  /*1fa80*/  CALL.REL.NOINC `($__internal_101_$__cuda_sm70_shflsync_idx_p) ;  /* 0x0000257000007944 */ /* 0x000fea0003c00000 */
[----:B------:R-:W-:Y:S01]  /*1fa90*/  IMAD.MOV.U32 R33, RZ, RZ, R13 ;  /* 0x000000ffff217224 */ /* 0x000fe200078e000d */
[----:B------:R-:W-:Y:S01]  /*1faa0*/  MOV R32, 0x1c1f ;  /* 0x00001c1f00207802 */ /* 0x000fe20000000f00 */
[----:B------:R-:W-:Y:S01]  /*1fab0*/  IMAD.MOV.U32 R2, RZ, RZ, 0x1 ;  /* 0x00000001ff027424 */ /* 0x000fe200078e00ff */
[----:B------:R-:W-:Y:S02]  /*1fac0*/  MOV R4, R34 ;  /* 0x0000002200047202 */ /* 0x000fe40000000f00 */
[----:B------:R-:W-:Y:S02]  /*1fad0*/  MOV R3, 0x1faf0 ;  /* 0x0001faf000037802 */ /* 0x000fe40000000f00 */
[----:B------:R-:W-:Y:S05]  /*1fae0*/  CALL.REL.NOINC `($__internal_101_$__cuda_sm70_shflsync_idx_p) ;  /* 0x0000251000007944 */ /* 0x000fea0003c00000 */
[----:B------:R-:W-:Y:S01]  /*1faf0*/  IMAD.MOV.U32 R12, RZ, RZ, R34 ;  /* 0x000000ffff0c7224 */ /* 0x000fe200078e0022 */
[----:B------:R-:W-:Y:S01]  /*1fb00*/  MOV R2, 0x1 ;  /* 0x0000000100027802 */ /* 0x000fe20000000f00 */
[----:B------:R-:W-:Y:S01]  /*1fb10*/  IMAD.MOV.U32 R33, RZ, RZ, R48 ;  /* 0x000000ffff217224 */ /* 0x000fe200078e0030 */
[----:B------:R-:W-:Y:S02]  /*1fb20*/  MOV R32, 0x1c1f ;  /* 0x00001c1f00207802 */ /* 0x000fe40000000f00 */
[----:B------:R-:W-:-:S02]  /*1fb30*/  MOV R3, 0x1fb50 ;  /* 0x0001fb5000037802 */ /* 0x000fc40000000f00 */
[----:B------:R-:W-:Y:S05]  /*1fb40*/  CALL.REL.NOINC `($__internal_101_$__cuda_sm70_shflsync_idx_p) ;  /* 0x000024b000007944 */ /* 0x000fea0003c00000 */
[----:B------:R-:W-:Y:S01]  /*1fb50*/  MOV R0, R34 ;  /* 0x0000002200007202 */ /* 0x000fe20000000f00 */
[----:B------:R-:W-:Y:S05]  /*1fb60*/  BRA `(.L_x_6167) ;  /* 0xfffea89000007947 */ /* 0x000fea000383ffff */
.L_x_6044:
[----:B------:R-:W-:Y:S01]  /*1fb70*/  IMAD.MOV.U32 R33, RZ, RZ, R22 ;  /* 0x000000ffff217224 */ /* 0x000fe200078e0016 */
[----:B------:R-:W-:Y:S01]  /*1fb80*/  MOV R2, RZ ;  /* 0x000000ff00027202 */ /* 0x000fe20000000f00 */
[----:B------:R-:W-:Y:S01]  /*1fb90*/  IMAD.MOV.U32 R32, RZ, RZ, 0x1c1f ;  /* 0x00001c1fff207424 */ /* 0x000fe200078e00ff */
[----:B------:R-:W-:-:S02]  /*1fba0*/  MOV R3, 0x1fbc0 ;  /* 0x0001fbc000037802 */ /* 0x000fc40000000f00 */
[----:B------:R-:W-:Y:S05]  /*1fbb0*/  CALL.REL.NOINC `($__internal_101_$__cuda_sm70_shflsync_idx_p) ;  /* 0x0000244000007944 */ /* 0x000fea0003c00000 */
[----:B------:R-:W-:Y:S01]  /*1fbc0*/  MOV R0, R34 ;  /* 0x0000002200007202 */ /* 0x000fe20000000f00 */
[----:B------:R-:W-:Y:S05]  /*1fbd0*/  BRA `(.L_x_6168) ;  /* 0xfffed7e000007947 */ /* 0x000fea000383ffff */
.L_x_6045:
[----:B------:R-:W-:Y:S01]  /*1fbe0*/  IMAD.MOV.U32 R33, RZ, RZ, R23 ;  /* 0x000000ffff217224 */ /* 0x000fe200078e0017 */
[----:B------:R-:W-:Y:S01]  /*1fbf0*/  MOV R2, RZ ;  /* 0x000000ff00027202 */ /* 0x000fe20000000f00 */
[----:B------:R-:W-:Y:S01]  /*1fc00*/  IMAD.MOV.U32 R32, RZ, RZ, 0x1c1f ;  /* 0x00001c1fff207424 */ /* 0x000fe200078e00ff */
[----:B------:R-:W-:-:S02]  /*1fc10*/  MOV R3, 0x1fc30 ;  /* 0x0001fc3000037802 */ /* 0x000fc40000000f00 */
[----:B-12---:R-:W-:Y:S05]  /*1fc20*/  CALL.REL.NOINC `($__internal_101_$__cuda_sm70_shflsync_idx_p) ;  /* 0x000023d000007944 */ /* 0x006fea0003c00000 */
[----:B------:R-:W-:Y:S01]  /*1fc30*/  IMAD.MOV.U32 R33, RZ, RZ, R21 ;  /* 0x000000ffff217224 */ /* 0x000fe200078e0015 */
[----:B------:R-:W-:Y:S01]  /*1fc40*/  MOV R2, RZ ;  /* 0x000000ff00027202 */ /* 0x000fe20000000f00 */
[----:B------:R-:W-:Y:S01]  /*1fc50*/  IMAD.MOV.U32 R32, RZ, RZ, 0x1c1f ;  /* 0x00001c1fff207424 */ /* 0x000fe200078e00ff */
[----:B------:R-:W-:Y:S01]  /*1fc60*/  MOV R8, R34 ;  /* 0x0000002200087202 */ /* 0x000fe20000000f00 */
[----:B------:R-:W-:Y:S01]  /*1fc70*/  IMAD.MOV.U32 R9, RZ, RZ, R0 ;  /* 0x000000ffff097224 */ /* 0x000fe200078e0000 */
[----:B------:R-:W-:-:S02]  /*1fc80*/  MOV R3, 0x1fca0 ;  /* 0x0001fca000037802 */ /* 0x000fc40000000f00 */
[----:B------:R-:W-:Y:S05]  /*1fc90*/  CALL.REL.NOINC `($__internal_101_$__cuda_sm70_shflsync_idx_p) ;  /* 0x0000236000007944 */ /* 0x000fea0003c00000 */
[----:B------:R-:W-:Y:S01]  /*1fca0*/  IMAD.MOV.U32 R20, RZ, RZ, R34 ;  /* 0x000000ffff147224 */ /* 0x000fe200078e0022 */
[----:B------:R-:W-:Y:S01]  /*1fcb0*/  MOV R2, RZ ;  /* 0x000000ff00027202 */ /* 0x000fe20000000f00 */
[----:B------:R-:W-:Y:S01]  /*1fcc0*/  IMAD.MOV.U32 R33, RZ, RZ, R24 ;  /* 0x000000ffff217224 */ /* 0x000fe200078e0018 */
[----:B------:R-:W-:-:S02]  /*1fcd0*/  MOV R32, 0x1c1f ;  /* 0x00001c1f00207802 */ /* 0x000fc40000000f00 */
[----:B------:R-:W-:Y:S02]  /*1fce0*/  MOV R3, 0x1fd00 ;  /* 0x0001fd0000037802 */ /* 0x000fe40000000f00 */
[----:B------:R-:W-:Y:S05]  /*1fcf0*/  CALL.REL.NOINC `($__internal_101_$__cuda_sm70_shflsync_idx_p) ;  /* 0x0000230000007944 */ /* 0x000fea0003c00000 */
[----:B------:R-:W-:Y:S01]  /*1fd00*/  MOV R3, R34 ;  /* 0x0000002200037202 */ /* 0x000fe20000000f00 */
[----:B------:R-:W-:Y:S05]  /*1fd10*/  BRA `(.L_x_6169) ;  /* 0xfffed6f000007947 */ /* 0x000fea000383ffff */
.L_x_6048:
[----:B------:R-:W-:Y:S01]  /*1fd20*/  IMAD.MOV.U32 R33, RZ, RZ, R22 ;  /* 0x000000ffff217224 */ /* 0x000fe200078e0016 */
[----:B------:R-:W-:Y:S01]  /*1fd30*/  MOV R2, 0x1 ;  /* 0x0000000100027802 */ /* 0x000fe20000000f00 */
[----:B------:R-:W-:Y:S01]  /*1fd40*/  IMAD.MOV.U32 R32, RZ, RZ, 0x1c1f ;  /* 0x00001c1fff207424 */ /* 0x000fe200078e00ff */
[----:B------:R-:W-:Y:S02]  /*1fd50*/  MOV R3, 0x1fd70 ;  /* 0x0001fd7000037802 */ /* 0x000fe40000000f00 */
[----:B--2---:R-:W-:Y:S05]  /*1fd60*/  CALL.REL.NOINC `($__internal_101_$__cuda_sm70_shflsync_idx_p) ;  /* 0x0000229000007944 */ /* 0x004fea0003c00000 */
[----:B------:R-:W-:Y:S01]  /*1fd70*/  IMAD.MOV.U32 R0, RZ, RZ, R34 ;  /* 0x000000ffff007224 */ /* 0x000fe200078e0022 */
[----:B------:R-:W-:Y:S01]  /*1fd80*/  MOV R2, 0x1 ;  /* 0x0000000100027802 */ /* 0x000fe20000000f00 */
[----:B------:R-:W-:Y:S01]  /*1fd90*/  IMAD.MOV.U32 R33, RZ, RZ, R23 ;  /* 0x000000ffff217224 */ /* 0x000fe200078e0017 */
[----:B------:R-:W-:Y:S02]  /*1fda0*/  MOV R32, 0x1c1f ;  /* 0x00001c1f00207802 */ /* 0x000fe40000000f00 */
[----:B------:R-:W-:Y:S02]  /*1fdb0*/  MOV R3, 0x1fdd0 ;  /* 0x0001fdd000037802 */ /* 0x000fe40000000f00 */
[----:B------:R-:W-:Y:S05]  /*1fdc0*/  CALL.REL.NOINC `($__internal_101_$__cuda_sm70_shflsync_idx_p) ;  /* 0x0000223000007944 */ /* 0x000fea0003c00000 */
[----:B------:R-:W-:Y:S01]  /*1fdd0*/  IMAD.MOV.U32 R33, RZ, RZ, R21 ;  /* 0x000000ffff217224 */ /* 0x000fe200078e0015 */
[----:B------:R-:W-:Y:S01]  /*1fde0*/  MOV R2, 0x1 ;  /* 0x0000000100027802 */ /* 0x000fe20000000f00 */
[----:B------:R-:W-:Y:S01]  /*1fdf0*/  IMAD.MOV.U32 R32, RZ, RZ, 0x1c1f ;  /* 0x00001c1fff207424 */ /* 0x000fe200078e00ff */
[----:B------:R-:W-:Y:S01]  /*1fe00*/  MOV R8, R34 ;  /* 0x0000002200087202 */ /* 0x000fe20000000f00 */
[----:B------:R-:W-:Y:S01]  /*1fe10*/  IMAD.MOV.U32 R9, RZ, RZ, R0 ;  /* 0x000000ffff097224 */ /* 0x000fe200078e0000 */
[----:B------:R-:W-:-:S02]  /*1fe20*/  MOV R3, 0x1fe40 ;  /* 0x0001fe4000037802 */ /* 0x000fc40000000f00 */
[----:B------:R-:W-:Y:S05]  /*1fe30*/  CALL.REL.NOINC `($__internal_101_$__cuda_sm70_shflsync_idx_p) ;  /* 0x000021c000007944 */ /* 0x000fea0003c00000 */
        /* <DEDUP_REMOVED lines=8> */
.L_x_6063:
[----:B------:R-:W-:Y:S01]  /*1fec0*/  IMAD.MOV.U32 R33, RZ, RZ, R20 ;  /* 0x000000ffff217224 */ /* 0x000fe200078e0014 */
[----:B------:R-:W-:Y:S01]  /*1fed0*/  MOV R2, RZ ;  /* 0x000000ff00027202 */ /* 0x000fe20000000f00 */
[----:B------:R-:W-:Y:S01]  /*1fee0*/  IMAD.MOV.U32 R32, RZ, RZ, 0x181f ;  /* 0x0000181fff207424 */ /* 0x000fe200078e00ff */
[----:B------:R-:W-:Y:S02]  /*1fef0*/  MOV R3, 0x1ff10 ;  /* 0x0001ff1000037802 */ /* 0x000fe40000000f00 */
[----:B-1--4-:R-:W-:Y:S05]  /*1ff00*/  CALL.REL.NOINC `($__internal_101_$__cuda_sm70_shflsync_idx_p) ;  /* 0x000020f000007944 */ /* 0x012fea0003c00000 */
[----:B------:R-:W-:Y:S01]  /*1ff10*/  MOV R9, R34 ;  /* 0x0000002200097202 */ /* 0x000fe20000000f00 */
[----:B------:R-:W-:Y:S05]  /*1ff20*/  BRA `(.L_x_6171) ;  /* 0xffff0ce000007947 */ /* 0x000fea000383ffff */
.L_x_6064:
[----:B------:R-:W-:Y:S01]  /*1ff30*/  IMAD.MOV.U32 R33, RZ, RZ, R23 ;  /* 0x000000ffff217224 */ /* 0x000fe200078e0017 */
[----:B------:R-:W-:Y:S01]  /*1ff40*/  MOV R2, RZ ;  /* 0x000000ff00027202 */ /* 0x000fe20000000f00 */
[----:B------:R-:W-:Y:S01]  /*1ff50*/  IMAD.MOV.U32 R32, RZ, RZ, 0x181f ;  /* 0x0000181fff207424 */ /* 0x000fe200078e00ff */
[----:B------:R-:W-:Y:S02]  /*1ff60*/  MOV R3, 0x1ff80 ;  /* 0x0001ff8000037802 */ /* 0x000fe40000000f00 */
[----:B-1234-:R-:W-:Y:S05]  /*1ff70*/  CALL.REL.NOINC `($__internal_101_$__cuda_sm70_shflsync_idx_p) ;  /* 0x0000208000007944 */ /* 0x01efea0003c00000 */
[----:B------:R-:W-:Y:S01]  /*1ff80*/  ISETP.GE.AND P2, PT, R216, c[0x0][0x1d4], PT ;  /* 0x00007500d8007a0c */ /* 0x000fe20003f46270 */
[----:B------:R-:W-:Y:S01]  /*1ff90*/  IMAD.MOV.U32 R33, RZ, RZ, R20 ;  /* 0x000000ffff217224 */ /* 0x000fe200078e0014 */
[C---:B------:R-:W-:Y:S01]  /*1ffa0*/  IADD3 R2, P0, R34.reuse, R24, RZ ;  /* 0x0000001822027210 */ /* 0x040fe20007f1e0ff */
[----:B------:R-:W-:Y:S01]  /*1ffb0*/  IMAD.MOV.U32 R32, RZ, RZ, 0x181f ;  /* 0x0000181fff207424 */ /* 0x000fe200078e00ff */
[----:B------:R-:W-:-:S02]  /*1ffc0*/  IADD3 R16, P3, R34, R25, RZ ;  /* 0x0000001922107210 */ /* 0x000fc40007f7e0ff */
[----:B------:R-:W-:Y:S01]  /*1ffd0*/  ISETP.GE.AND P1, PT, R215, c[0x0][0x1d4], PT ;  /* 0x00007500d7007a0c */ /* 0x000fe20003f26270 */
[C---:B------:R-:W-:Y:S01]  /*1ffe0*/  IMAD.X R3, R9.reuse, 0x1, R26, P0 ;  /* 0x0000000109037824 */ /* 0x040fe200000e061a */
        /* <DEDUP_REMOVED lines=22> */
[----:B------:R-:W-:Y:S01]  /*20150*/  MOV R0, R34 ;  /* 0x0000002200007202 */ /* 0x000fe20000000f00 */
[----:B------:R-:W-:Y:S05]  /*20160*/  BRA `(.L_x_6172) ;  /* 0xffff0bf000007947 */ /* 0x000fea000383ffff */
.L_x_6067:
[----:B------:R-:W-:Y:S01]  /*20170*/  IMAD.MOV.U32 R33, RZ, RZ, R5 ;  /* 0x000000ffff217224 */ /* 0x000fe200078e0005 */
[----:B------:R-:W-:Y:S01]  /*20180*/  MOV R2, RZ ;  /* 0x000000ff00027202 */ /* 0x000fe20000000f00 */
[----:B------:R-:W-:Y:S01]  /*20190*/  IMAD.MOV.U32 R32, RZ, RZ, 0x181f ;  /* 0x0000181fff207424 */ /* 0x000fe200078e00ff */
[----:B------:R-:W-:-:S02]  /*201a0*/  MOV R3, 0x201c0 ;  /* 0x000201c000037802 */ /* 0x000fc40000000f00 */
[----:B------:R-:W-:Y:S05]  /*201b0*/  CALL.REL.NOINC `($__internal_101_$__cuda_sm70_shflsync_idx_p) ;  /* 0x00001e4000007944 */ /* 0x000fea0003c00000 */
[----:B------:R-:W-:Y:S01]  /*201c0*/  MOV R4, R34 ;  /* 0x0000002200047202 */ /* 0x000fe20000000f00 */
[----:B------:R-:W-:Y:S05]  /*201d0*/  BRA `(.L_x_6173) ;  /* 0xffff31c000007947 */ /* 0x000fea000383ffff */
.L_x_6068:
[----:B------:R-:W-:Y:S01]  /*201e0*/  IMAD.MOV.U32 R33, RZ, RZ, R12 ;  /* 0x000000ffff217224 */ /* 0x000fe200078e000c */
[----:B------:R-:W-:Y:S01]  /*201f0*/  MOV R2, RZ ;  /* 0x000000ff00027202 */ /* 0x000fe20000000f00 */
[----:B------:R-:W-:Y:S01]  /*20200*/  IMAD.MOV.U32 R32, RZ, RZ, 0x181f ;  /* 0x0000181fff207424 */ /* 0x000fe200078e00ff */
[----:B------:R-:W-:-:S02]  /*20210*/  MOV R3, 0x20230 ;  /* 0x0002023000037802 */ /* 0x000fc40000000f00 */
[----:B-12---:R-:W-:Y:S05]  /*20220*/  CALL.REL.NOINC `($__internal_101_$__cuda_sm70_shflsync_idx_p) ;  /* 0x00001dd000007944 */ /* 0x006fea0003c00000 */
        /* <DEDUP_REMOVED lines=22> */
[----:B------:R-:W-:Y:S05]  /*20390*/  CALL.REL.NOINC `($__internal_101_$__cuda_sm70_shflsync_idx_p) ;  /* 0x00001c6000007944 */ /* 0x000fea0003c00000 */
        /* <DEDUP_REMOVED lines=8> */
.L_x_6072:
[----:B------:R-:W-:Y:S01]  /*20420*/  MOV R2, RZ ;  /* 0x000000ff00027202 */ /* 0x000fe20000000f00 */
[----:B------:R-:W-:Y:S01]  /*20430*/  IMAD.MOV.U32 R33, RZ, RZ, R8 ;  /* 0x000000ffff217224 */ /* 0x000fe200078e0008 */
[----:B------:R-:W-:Y:S01]  /*20440*/  MOV R3, 0x20470 ;  /* 0x0002047000037802 */ /* 0x000fe20000000f00 */
[----:B------:R-:W-:Y:S02]  /*20450*/  IMAD.MOV.U32 R32, RZ, RZ, 0x181f ;  /* 0x0000181fff207424 */ /* 0x000fe400078e00ff */
[----:B-1234-:R-:W-:Y:S05]  /*20460*/  CALL.REL.NOINC `($__internal_101_$__cuda_sm70_shflsync_idx_p) ;  /* 0x00001b9000007944 */ /* 0x01efea0003c00000 */
[----:B------:R-:W-:Y:S01]  /*20470*/  MOV R5, R34 ;  /* 0x0000002200057202 */ /* 0x000fe20000000f00 */
[----:B------:R-:W-:-:S05]  /*20480*/  BRA `(.L_x_6175) ;  /* 0xffff358000007947 */ /* 0x000fca000383ffff */
.L_x_6073:
[----:B------:R-:W-:Y:S01]  /*20490*/  MOV R2, RZ ;  /* 0x000000ff00027202 */ /* 0x000fe20000000f00 */
[----:B------:R-:W-:Y:S01]  /*204a0*/  IMAD.MOV.U32 R33, RZ, RZ, R17 ;  /* 0x000000ffff217224 */ /* 0x000fe200078e0011 */
[----:B------:R-:W-:Y:S01]  /*204b0*/  MOV R3, 0x204e0 ;  /* 0x000204e000037802 */ /* 0x000fe20000000f00 */
[----:B------:R-:W-:Y:S02]  /*204c0*/  IMAD.MOV.U32 R32, RZ, RZ, 0x181f ;  /* 0x0000181fff207424 */ /* 0x000fe400078e00ff */
[----:B-1234-:R-:W-:Y:S05]  /*204d0*/  CALL.REL.NOINC `($__internal_101_$__cuda_sm70_shflsync_idx_p) ;  /* 0x00001b2000007944 */ /* 0x01efea0003c00000 */
[----:B------:R-:W-:Y:S01]  /*204e0*/  ISETP.GE.AND P2, PT, R216, c[0x0][0x1d4], PT ;  /* 0x00007500d8007a0c */ /* 0x000fe20003f46270 */
[----:B------:R-:W-:Y:S01]  /*204f0*/  IMAD R4, R213, 0x6000, R10 ;  /* 0x00006000d5047824 */ /* 0x000fe200078e020a */
[C---:B------:R-:W-:Y:S01]  /*20500*/  IADD3 R2, P0, R34.reuse, R18, RZ ;  /* 0x0000001222027210 */ /* 0x040fe20007f1e0ff */
[----:B------:R-:W-:Y:S01]  /*20510*/  IMAD.MOV.U32 R33, RZ, RZ, R8 ;  /* 0x000000ffff217224 */ /* 0x000fe200078e0008 */
[----:B------:R-:W-:Y:S01]  /*20520*/  ISETP.GE.AND P1, PT, R215, c[0x0][0x1d4], PT ;  /* 0x00007500d7007a0c */ /* 0x000fe20003f26270 */
[----:B------:R-:W-:Y:S01]  /*20530*/  IMAD.MOV.U32 R32, RZ, RZ, 0x181f ;  /* 0x0000181fff207424 */ /* 0x000fe200078e00ff */
        /* <DEDUP_REMOVED lines=17> */
[----:B------:R-:W-:Y:S05]  /*20650*/  CALL.REL.NOINC `($__internal_101_$__cuda_sm70_shflsync_idx_p) ;  /* 0x000019a000007944 */ /* 0x000fea0003c00000 */
[----:B------:R-:W-:Y:S01]  /*20660*/  MOV R2, 0x1 ;  /* 0x0000000100027802 */ /* 0x000fe20000000f00 */
[----:B------:R-:W-:Y:S01]  /*20670*/  IMAD.MOV.U32 R5, RZ, RZ, R34 ;  /* 0x000000ffff057224 */ /* 0x000fe200078e0022 */
[----:B------:R-:W-:Y:S01]  /*20680*/  MOV R32, 0x181f ;  /* 0x0000181f00207802 */ /* 0x000fe20000000f00 */
[----:B------:R-:W-:Y:S01]  /*20690*/  IMAD.MOV.U32 R33, RZ, RZ, R17 ;  /* 0x000000ffff217224 */ /* 0x000fe200078e0011 */
[----:B------:R-:W-:Y:S02]  /*206a0*/  MOV R3, 0x206c0 ;  /* 0x000206c000037802 */ /* 0x000fe40000000f00 */
[----:B------:R-:W-:Y:S05]  /*206b0*/  CALL.REL.NOINC `($__internal_101_$__cuda_sm70_shflsync_idx_p) ;  /* 0x0000194000007944 */ /* 0x000fea0003c00000 */
[----:B------:R-:W-:Y:S01]  /*206c0*/  MOV R2, R34 ;  /* 0x0000002200027202 */ /* 0x000fe20000000f00 */
[----:B------:R-:W-:-:S05]  /*206d0*/  BRA `(.L_x_6176) ;  /* 0xffff349000007947 */ /* 0x000fca000383ffff */
.L_x_6076:
[----:B------:R-:W-:Y:S01]  /*206e0*/  MOV R2, RZ ;  /* 0x000000ff00027202 */ /* 0x000fe20000000f00 */
[----:B------:R-:W-:Y:S01]  /*206f0*/  IMAD.MOV.U32 R33, RZ, RZ, R5 ;  /* 0x000000ffff217224 */ /* 0x000fe200078e0005 */
[----:B------:R-:W-:Y:S01]  /*20700*/  MOV R3, 0x20730 ;  /* 0x0002073000037802 */ /* 0x000fe20000000f00 */
[----:B------:R-:W-:Y:S02]  /*20710*/  IMAD.MOV.U32 R32, RZ, RZ, 0x181f ;  /* 0x0000181fff207424 */ /* 0x000fe400078e00ff */
[----:B------:R-:W-:Y:S05]  /*20720*/  CALL.REL.NOINC `($__internal_101_$__cuda_sm70_shflsync_idx_p) ;  /* 0x000018d000007944 */ /* 0x000fea0003c00000 */
[----:B------:R-:W-:Y:S01]  /*20730*/  MOV R4, R34 ;  /* 0x0000002200047202 */ /* 0x000fe20000000f00 */
[----:B------:R-:W-:-:S05]  /*20740*/  BRA `(.L_x_6177) ;  /* 0xffff604000007947 */ /* 0x000fca000383ffff */
.L_x_6077:
[----:B------:R-:W-:Y:S01]  /*20750*/  MOV R2, RZ ;  /* 0x000000ff00027202 */ /* 0x000fe20000000f00 */
[----:B------:R-:W-:Y:S01]  /*20760*/  IMAD.MOV.U32 R33, RZ, RZ, R14 ;  /* 0x000000ffff217224 */ /* 0x000fe200078e000e */
[----:B------:R-:W-:Y:S01]  /*20770*/  MOV R3, 0x207a0 ;  /* 0x000207a000037802 */ /* 0x000fe20000000f00 */
[----:B------:R-:W-:Y:S02]  /*20780*/  IMAD.MOV.U32 R32, RZ, RZ, 0x181f ;  /* 0x0000181fff207424 */ /* 0x000fe400078e00ff */
[----:B-12---:R-:W-:Y:S05]  /*20790*/  CALL.REL.NOINC `($__internal_101_$__cuda_sm70_shflsync_idx_p) ;  /* 0x0000186000007944 */ /* 0x006fea0003c00000 */
[----:B------:R-:W-:Y:S01]  /*207a0*/  ISETP.GE.AND P2, PT, R216, c[0x0][0x1d4], PT ;  /* 0x00007500d8007a0c */ /* 0x000fe20003f46270 */
[----:B------:R-:W-:Y:S01]  /*207b0*/  IMAD R0, R213, 0x6000, R11 ;  /* 0x00006000d5007824 */ /* 0x000fe200078e020b */
[C---:B------:R-:W-:Y:S01]  /*207c0*/  IADD3 R2, P0, R34.reuse, R15, RZ ;  /* 0x0000000f22027210 */ /* 0x040fe20007f1e0ff */
[----:B------:R-:W-:Y:S01]  /*207d0*/  IMAD.MOV.U32 R33, RZ, RZ, R5 ;  /* 0x000000ffff217224 */ /* 0x000fe200078e0005 */
[----:B------:R-:W-:Y:S01]  /*207e0*/  ISETP.GE.AND P1, PT, R215, c[0x0][0x1d4], PT ;  /* 0x00007500d7007a0c */ /* 0x000fe20003f26270 */
[----:B------:R-:W-:Y:S01]  /*207f0*/  IMAD.MOV.U32 R32, RZ, RZ, 0x181f ;  /* 0x0000181fff207424 */ /* 0x000fe200078e00ff */
        /* <DEDUP_REMOVED lines=17> */
[----:B--2---:R-:W-:Y:S05]  /*20910*/  CALL.REL.NOINC `($__internal_101_$__cuda_sm70_shflsync_idx_p) ;  /* 0x000016e000007944 */ /* 0x004fea0003c00000 */
        /* <DEDUP_REMOVED lines=8> */
.L_x_6082:
[----:B------:R-:W-:Y:S01]  /*209a0*/  MOV R2, RZ ;  /* 0x000000ff00027202 */ /* 0x000fe20000000f00 */
[----:B------:R-:W-:Y:S01]  /*209b0*/  IMAD.MOV.U32 R33, RZ, RZ, R9 ;  /* 0x000000ffff217224 */ /* 0x000fe200078e0009 */
[----:B------:R-:W-:Y:S01]  /*209c0*/  MOV R3, 0x209f0 ;  /* 0x000209f000037802 */ /* 0x000fe20000000f00 */
[----:B------:R-:W-:Y:S02]  /*209d0*/  IMAD.MOV.U32 R32, RZ, RZ, 0x181f ;  /* 0x0000181fff207424 */ /* 0x000fe400078e00ff */
[----:B-1234-:R-:W-:Y:S05]  /*209e0*/  CALL.REL.NOINC `($__internal_101_$__cuda_sm70_shflsync_idx_p) ;  /* 0x0000161000007944 */ /* 0x01efea0003c00000 */
[----:B------:R-:W-:Y:S01]  /*209f0*/  MOV R5, R34 ;  /* 0x0000002200057202 */ /* 0x000fe20000000f00 */
[----:B------:R-:W-:-:S05]  /*20a00*/  BRA `(.L_x_6179) ;  /* 0xffff63b000007947 */ /* 0x000fca000383ffff */
.L_x_6083:
        /* <DEDUP_REMOVED lines=37> */
.L_x_6084:
[----:B------:R-:W-:Y:S01]  /*20c60*/  MOV R152, 0x2 ;  /* 0x0000000200987802 */ /* 0x000fe20000000f00 */
[----:B------:R-:W-:Y:S01]  /*20c70*/  IMAD.MOV.U32 R2, RZ, RZ, R8 ;  /* 0x000000ffff027224 */ /* 0x000fe200078e0008 */
[----:B------:R-:W-:Y:S02]  /*20c80*/  MOV R3, 0x20ca0 ;  /* 0x00020ca000037802 */ /* 0x000fe40000000f00 */
[----:B------:R-:W-:Y:S05]  /*20c90*/  CALL.REL.NOINC `($__internal_100_$__cuda_sm70_shflsync_bfly_p) ;  /* 0x0000131000007944 */ /* 0x000fea0003c00000 */
[----:B------:R-:W-:Y:S01]  /*20ca0*/  MOV R2, R152 ;  /* 0x0000009800027202 */ /* 0x000fe20000000f00 */
[----:B------:R-:W-:-:S05]  /*20cb0*/  BRA `(.L_x_6181) ;  /* 0xffff6f9000007947 */ /* 0x000fca000383ffff */
.L_x_6087:
[----:B------:R-:W-:Y:S01]  /*20cc0*/  MOV R2, RZ ;  /* 0x000000ff00027202 */ /* 0x000fe20000000f00 */
[----:B------:R-:W-:Y:S01]  /*20cd0*/  IMAD.MOV.U32 R33, RZ, RZ, R5 ;  /* 0x000000ffff217224 */ /* 0x000fe200078e0005 */
[----:B------:R-:W-:Y:S01]  /*20ce0*/  MOV R3, 0x20d10 ;  /* 0x00020d1000037802 */ /* 0x000fe20000000f00 */
[----:B------:R-:W-:Y:S02]  /*20cf0*/  IMAD.MOV.U32 R32, RZ, RZ, 0x181f ;  /* 0x0000181fff207424 */ /* 0x000fe400078e00ff */
[----:B------:R-:W-:Y:S05]  /*20d00*/  CALL.REL.NOINC `($__internal_101_$__cuda_sm70_shflsync_idx_p) ;  /* 0x000012f000007944 */ /* 0x000fea0003c00000 */
[----:B------:R-:W-:Y:S01]  /*20d10*/  MOV R4, R34 ;  /* 0x0000002200047202 */ /* 0x000fe20000000f00 */
[----:B------:R-:W-:-:S05]  /*20d20*/  BRA `(.L_x_6182) ;  /* 0xffff88f000007947 */ /* 0x000fca000383ffff */
.L_x_6088:
        /* <DEDUP_REMOVED lines=37> */
.L_x_6090:
[----:B------:R-:W-:Y:S01]  /*20f80*/  IMAD.MOV.U32 R2, RZ, RZ, R220 ;  /* 0x000000ffff027224 */ /* 0x000fe200078e00dc */
[----:B------:R-:W-:-:S02]  /*20f90*/  MOV R152, 0x2 ;  /* 0x0000000200987802 */ /* 0x000fc40000000f00 */
[----:B------:R-:W-:Y:S02]  /*20fa0*/  MOV R3, 0x20fc0 ;  /* 0x00020fc000037802 */ /* 0x000fe40000000f00 */
[----:B------:R-:W-:Y:S05]  /*20fb0*/  CALL.REL.NOINC `($__internal_100_$__cuda_sm70_shflsync_bfly_p) ;  /* 0x00000ff000007944 */ /* 0x000fea0003c00000 */
[----:B------:R-:W-:Y:S01]  /*20fc0*/  MOV R0, R152 ;  /* 0x0000009800007202 */ /* 0x000fe20000000f00 */
[----:B------:R-:W-:Y:S05]  /*20fd0*/  BRA `(.L_x_6184) ;  /* 0xffff89c000007947 */ /* 0x000fea000383ffff */
.L_x_6091:
[----:B------:R-:W-:Y:S01]  /*20fe0*/  IMAD.MOV.U32 R2, RZ, RZ, R0 ;  /* 0x000000ffff027224 */ /* 0x000fe200078e0000 */
[----:B------:R-:W-:Y:S02]  /*20ff0*/  MOV R152, 0x1 ;  /* 0x0000000100987802 */ /* 0x000fe40000000f00 */
[----:B------:R-:W-:Y:S02]  /*21000*/  MOV R3, 0x21020 ;  /* 0x0002102000037802 */ /* 0x000fe40000000f00 */
[----:B-1----:R-:W-:Y:S05]  /*21010*/  CALL.REL.NOINC `($__internal_100_$__cuda_sm70_shflsync_bfly_p) ;  /* 0x00000f9000007944 */ /* 0x002fea0003c00000 */
[----:B------:R-:W-:Y:S01]  /*21020*/  FADD.FTZ R0, R0, R152 ;  /* 0x0000009800007221 */ /* 0x000fe20000010000 */
[----:B------:R-:W-:Y:S02]  /*21030*/  MOV R2, R219 ;  /* 0x000000db00027202 */ /* 0x000fe40000000f00 */
[----:B------:R-:W-:Y:S02]  /*21040*/  MOV R152, 0x2 ;  /* 0x0000000200987802 */ /* 0x000fe40000000f00 */
[----:B------:R-:W-:Y:S02]  /*21050*/  MOV R3, 0x21070 ;  /* 0x0002107000037802 */ /* 0x000fe40000000f00 */
[----:B------:R-:W-:Y:S05]  /*21060*/  CALL.REL.NOINC `($__internal_100_$__cuda_sm70_shflsync_bfly_p) ;  /* 0x00000f4000007944 */ /* 0x000fea0003c00000 */
[----:B------:R-:W-:Y:S01]  /*21070*/  FADD.FTZ R4, R219, R152 ;  /* 0x00000098db047221 */ /* 0x000fe20000010000 */
[----:B------:R-:W-:-:S02]  /*21080*/  MOV R152, 0x1 ;  /* 0x0000000100987802 */ /* 0x000fc40000000f00 */
[----:B------:R-:W-:Y:S02]  /*21090*/  MOV R3, 0x210c0 ;  /* 0x000210c000037802 */ /* 0x000fe40000000f00 */
[----:B------:R-:W-:Y:S02]  /*210a0*/  MOV R2, R4 ;  /* 0x0000000400027202 */ /* 0x000fe40000000f00 */
[----:B------:R-:W-:Y:S05]  /*210b0*/  CALL.REL.NOINC `($__internal_100_$__cuda_sm70_shflsync_bfly_p) ;  /* 0x00000ef000007944 */ /* 0x000fea0003c00000 */
[----:B------:R-:W-:Y:S01]  /*210c0*/  MOV R3, R152 ;  /* 0x0000009800037202 */ /* 0x000fe20000000f00 */
[----:B------:R-:W-:Y:S05]  /*210d0*/  BRA `(.L_x_6185) ;  /* 0xffff893000007947 */ /* 0x000fea000383ffff */
.L_x_6098:
[----:B--234-:R-:W-:Y:S01]  /*210e0*/  IMAD.MOV.U32 R33, RZ, RZ, R13 ;  /* 0x000000ffff217224 */ /* 0x01cfe200078e000d */
[----:B------:R-:W-:Y:S01]  /*210f0*/  MOV R2, RZ ;  /* 0x000000ff00027202 */ /* 0x000fe20000000f00 */
[----:B------:R-:W-:Y:S01]  /*21100*/  IMAD.MOV.U32 R32, RZ, RZ, 0x181f ;  /* 0x0000181fff207424 */ /* 0x000fe200078e00ff */
[----:B------:R-:W-:Y:S02]  /*21110*/  MOV R3, 0x21130 ;  /* 0x0002113000037802 */ /* 0x000fe40000000f00 */
[----:B-1----:R-:W-:Y:S05]  /*21120*/  CALL.REL.NOINC `($__internal_101_$__cuda_sm70_shflsync_idx_p) ;  /* 0x00000ed000007944 */ /* 0x002fea0003c00000 */
[----:B------:R-:W-:Y:S01]  /*21130*/  MOV R5, R34 ;  /* 0x0000002200057202 */ /* 0x000fe20000000f00 */
[----:B------:R-:W-:Y:S05]  /*21140*/  BRA `(.L_x_6186) ;  /* 0xffffa25000007947 */ /* 0x000fea000383ffff */
.L_x_6099:
[----:B------:R-:W-:Y:S01]  /*21150*/  IMAD.MOV.U32 R33, RZ, RZ, R14 ;  /* 0x000000ffff217224 */ /* 0x000fe200078e000e */
[----:B------:R-:W-:Y:S01]  /*21160*/  MOV R2, RZ ;  /* 0x000000ff00027202 */ /* 0x000fe20000000f00 */
[----:B------:R-:W-:Y:S01]  /*21170*/  IMAD.MOV.U32 R32, RZ, RZ, 0x181f ;  /* 0x0000181fff207424 */ /* 0x000fe200078e00ff */
[----:B------:R-:W-:-:S02]  /*21180*/  MOV R3, 0x211a0 ;  /* 0x000211a000037802 */ /* 0x000fc40000000f00 */
[----:B-123--:R-:W-:Y:S05]  /*21190*/  CALL.REL.NOINC `($__internal_101_$__cuda_sm70_shflsync_idx_p) ;  /* 0x00000e6000007944 */ /* 0x00efea0003c00000 */
[----:B------:R-:W-:Y:S01]  /*211a0*/  MOV R0, R34 ;  /* 0x0000002200007202 */ /* 0x000fe20000000f00 */
[----:B------:R-:W-:Y:S05]  /*211b0*/  BRA `(.L_x_6187) ;  /* 0xffffa20000007947 */ /* 0x000fea000383ffff */
.L_x_6102:
[----:B------:R-:W-:Y:S01]  /*211c0*/  IMAD.MOV.U32 R33, RZ, RZ, R13 ;  /* 0x000000ffff217224 */ /* 0x000fe200078e000d */
[----:B--2---:R-:W-:Y:S01]  /*211d0*/  MOV R2, 0x1 ;  /* 0x0000000100027802 */ /* 0x004fe20000000f00 */
[----:B------:R-:W-:Y:S01]  /*211e0*/  IMAD.MOV.U32 R32, RZ, RZ, 0x181f ;  /* 0x0000181fff207424 */ /* 0x000fe200078e00ff */
[----:B------:R-:W-:-:S02]  /*211f0*/  MOV R3, 0x21210 ;  /* 0x0002121000037802 */ /* 0x000fc40000000f00 */
[----:B-1-34-:R-:W-:Y:S05]  /*21200*/  CALL.REL.NOINC `($__internal_101_$__cuda_sm70_shflsync_idx_p) ;  /* 0x00000df000007944 */ /* 0x01afea0003c00000 */
        /* <DEDUP_REMOVED lines=8> */
.L_x_6105:
[----:B------:R-:W-:Y:S01]  /*21290*/  IMAD.MOV.U32 R33, RZ, RZ, R13 ;  /* 0x000000ffff217224 */ /* 0x000fe200078e000d */
[----:B--2---:R-:W-:Y:S01]  /*212a0*/  MOV R2, 0x2 ;  /* 0x0000000200027802 */ /* 0x004fe20000000f00 */
[----:B------:R-:W-:Y:S01]  /*212b0*/  IMAD.MOV.U32 R32, RZ, RZ, 0x181f ;  /* 0x0000181fff207424 */ /* 0x000fe200078e00ff */
[----:B------:R-:W-:Y:S02]  /*212c0*/  MOV R3, 0x212e0 ;  /* 0x000212e000037802 */ /* 0x000fe40000000f00 */
[----:B-1-34-:R-:W-:Y:S05]  /*212d0*/  CALL.REL.NOINC `($__internal_101_$__cuda_sm70_shflsync_idx_p) ;  /* 0x00000d2000007944 */ /* 0x01afea0003c00000 */
[----:B------:R-:W-:Y:S01]  /*212e0*/  MOV R5, R34 ;  /* 0x0000002200057202 */ /* 0x000fe20000000f00 */
[----:B------:R-:W-:Y:S05]  /*212f0*/  BRA `(.L_x_6189) ;  /* 0xffffa32000007947 */ /* 0x000fea000383ffff */
.L_x_6106:
[----:B------:R-:W-:Y:S01]  /*21300*/  IMAD.MOV.U32 R33, RZ, RZ, R14 ;  /* 0x000000ffff217224 */ /* 0x000fe200078e000e */
[----:B--2---:R-:W-:Y:S01]  /*21310*/  MOV R2, 0x2 ;  /* 0x0000000200027802 */ /* 0x004fe20000000f00 */
[----:B------:R-:W-:Y:S01]  /*21320*/  IMAD.MOV.U32 R32, RZ, RZ, 0x181f ;  /* 0x0000181fff207424 */ /* 0x000fe200078e00ff */
[----:B------:R-:W-:Y:S02]  /*21330*/  MOV R3, 0x21350 ;  /* 0x0002135000037802 */ /* 0x000fe40000000f00 */
[----:B-1-34-:R-:W-:Y:S05]  /*21340*/  CALL.REL.NOINC `($__internal_101_$__cuda_sm70_shflsync_idx_p) ;  /* 0x00000cb000007944 */ /* 0x01afea0003c00000 */
[----:B------:R-:W-:Y:S01]  /*21350*/  MOV R0, R34 ;  /* 0x0000002200007202 */ /* 0x000fe20000000f00 */
[----:B------:R-:W-:Y:S05]  /*21360*/  BRA `(.L_x_6190) ;  /* 0xffffa2d000007947 */ /* 0x000fea000383ffff */
.L_x_6109:
[----:B------:R-:W-:Y:S01]  /*21370*/  IMAD.MOV.U32 R33, RZ, RZ, R13 ;  /* 0x000000ffff217224 */ /* 0x000fe200078e000d */
[----:B---3--:R-:W-:Y:S01]  /*21380*/  MOV R2, 0x3 ;  /* 0x0000000300027802 */ /* 0x008fe20000000f00 */
        /* <DEDUP_REMOVED lines=11> */
.L_x_6111:
[----:B------:R-:W-:Y:S01]  /*21440*/  IMAD.MOV.U32 R33, RZ, RZ, R5 ;  /* 0x000000ffff217224 */ /* 0x000fe200078e0005 */
[----:B------:R-:W-:Y:S01]  /*21450*/  MOV R2, RZ ;  /* 0x000000ff00027202 */ /* 0x000fe20000000f00 */
[----:B------:R-:W-:Y:S01]  /*21460*/  IMAD.MOV.U32 R32, RZ, RZ, 0x1c1f ;  /* 0x00001c1fff207424 */ /* 0x000fe200078e00ff */
[----:B------:R-:W-:Y:S02]  /*21470*/  MOV R3, 0x21490 ;  /* 0x0002149000037802 */ /* 0x000fe40000000f00 */
[----:B--2---:R-:W-:Y:S05]  /*21480*/  CALL.REL.NOINC `($__internal_101_$__cuda_sm70_shflsync_idx_p) ;  /* 0x00000b7000007944 */ /* 0x004fea0003c00000 */
[----:B------:R-:W-:Y:S01]  /*21490*/  MOV R4, R34 ;  /* 0x0000002200047202 */ /* 0x000fe20000000f00 */
[----:B------:R-:W-:Y:S05]  /*214a0*/  BRA `(.L_x_6192) ;  /* 0xffffa60000007947 */ /* 0x000fea000383ffff */
.L_x_6112:
[----:B------:R-:W-:Y:S01]  /*214b0*/  IMAD.MOV.U32 R33, RZ, RZ, R14 ;  /* 0x000000ffff217224 */ /* 0x000fe200078e000e */
[----:B------:R-:W-:Y:S01]  /*214c0*/  MOV R2, RZ ;  /* 0x000000ff00027202 */ /* 0x000fe20000000f00 */
[----:B------:R-:W-:Y:S01]  /*214d0*/  IMAD.MOV.U32 R32, RZ, RZ, 0x1c1f ;  /* 0x00001c1fff207424 */ /* 0x000fe200078e00ff */
[----:B------:R-:W-:Y:S02]  /*214e0*/  MOV R3, 0x21500 ;  /* 0x0002150000037802 */ /* 0x000fe40000000f00 */
[----:B-123--:R-:W-:Y:S05]  /*214f0*/  CALL.REL.NOINC `($__internal_101_$__cuda_sm70_shflsync_idx_p) ;  /* 0x00000b0000007944 */ /* 0x00efea0003c00000 */
[----:B------:R-:W-:Y:S01]  /*21500*/  MOV R0, R34 ;  /* 0x0000002200007202 */ /* 0x000fe20000000f00 */
[----:B------:R-:W-:Y:S05]  /*21510*/  BRA `(.L_x_6193) ;  /* 0xffffa5b000007947 */ /* 0x000fea000383ffff */
.L_x_6115:
        /* <DEDUP_REMOVED lines=13> */
.L_x_6119:
[----:B------:R-:W-:Y:S01]  /*215f0*/  IMAD.MOV.U32 R33, RZ, RZ, R5 ;  /* 0x000000ffff217224 */ /* 0x000fe200078e0005 */
[----:B------:R-:W-:Y:S01]  /*21600*/  MOV R2, RZ ;  /* 0x000000ff00027202 */ /* 0x000fe20000000f00 */
[----:B------:R-:W-:Y:S01]  /*21610*/  IMAD.MOV.U32 R32, RZ, RZ, 0x181f ;  /* 0x0000181fff207424 */ /* 0x000fe200078e00ff */
[----:B------:R-:W-:Y:S02]  /*21620*/  MOV R3, 0x21640 ;  /* 0x0002164000037802 */ /* 0x000fe40000000f00 */
[----:B------:R-:W-:Y:S05]  /*21630*/  CALL.REL.NOINC `($__internal_101_$__cuda_sm70_shflsync_idx_p) ;  /* 0x000009c000007944 */ /* 0x000fea0003c00000 */
[----:B------:R-:W-:Y:S01]  /*21640*/  MOV R4, R34 ;  /* 0x0000002200047202 */ /* 0x000fe20000000f00 */
[----:B------:R-:W-:Y:S05]  /*21650*/  BRA `(.L_x_6195) ;  /* 0xffffc20000007947 */ /* 0x000fea000383ffff */
.L_x_6120:
[----:B------:R-:W-:Y:S01]  /*21660*/  IMAD.MOV.U32 R33, RZ, RZ, R14 ;  /* 0x000000ffff217224 */ /* 0x000fe200078e000e */
[----:B------:R-:W-:Y:S01]  /*21670*/  MOV R2, RZ ;  /* 0x000000ff00027202 */ /* 0x000fe20000000f00 */
[----:B------:R-:W-:Y:S01]  /*21680*/  IMAD.MOV.U32 R32, RZ, RZ, 0x181f ;  /* 0x0000181fff207424 */ /* 0x000fe200078e00ff */
[----:B------:R-:W-:Y:S02]  /*21690*/  MOV R3, 0x216b0 ;  /* 0x000216b000037802 */ /* 0x000fe40000000f00 */
[----:B-12---:R-:W-:Y:S05]  /*216a0*/  CALL.REL.NOINC `($__internal_101_$__cuda_sm70_shflsync_idx_p) ;  /* 0x0000095000007944 */ /* 0x006fea0003c00000 */
[----:B------:R-:W-:Y:S01]  /*216b0*/  MOV R0, R34 ;  /* 0x0000002200007202 */ /* 0x000fe20000000f00 */
[----:B------:R-:W-:Y:S05]  /*216c0*/  BRA `(.L_x_6196) ;  /* 0xffffc1b000007947 */ /* 0x000fea000383ffff */
.L_x_6123:
        /* <DEDUP_REMOVED lines=13> */
.L_x_6126:
[----:B------:R-:W-:Y:S01]  /*217a0*/  IMAD.MOV.U32 R33, RZ, RZ, R5 ;  /* 0x000000ffff217224 */ /* 0x000fe200078e0005 */
[----:B-1----:R-:W-:Y:S01]  /*217b0*/  MOV R2, 0x2 ;  /* 0x0000000200027802 */ /* 0x002fe20000000f00 */
[----:B------:R-:W-:Y:S01]  /*217c0*/  IMAD.MOV.U32 R32, RZ, RZ, 0x181f ;  /* 0x0000181fff207424 */ /* 0x000fe200078e00ff */
[----:B------:R-:W-:Y:S02]  /*217d0*/  MOV R3, 0x217f0 ;  /* 0x000217f000037802 */ /* 0x000fe40000000f00 */
[----:B--234-:R-:W-:Y:S05]  /*217e0*/  CALL.REL.NOINC `($__internal_101_$__cuda_sm70_shflsync_idx_p) ;  /* 0x0000081000007944 */ /* 0x01cfea0003c00000 */
[----:B------:R-:W-:Y:S01]  /*217f0*/  MOV R4, R34 ;  /* 0x0000002200047202 */ /* 0x000fe20000000f00 */
[----:B------:R-:W-:Y:S05]  /*21800*/  BRA `(.L_x_6198) ;  /* 0xffffc2e000007947 */ /* 0x000fea000383ffff */
.L_x_6127:
[----:B------:R-:W-:Y:S01]  /*21810*/  IMAD.MOV.U32 R33, RZ, RZ, R14 ;  /* 0x000000ffff217224 */ /* 0x000fe200078e000e */
[----:B------:R-:W-:Y:S01]  /*21820*/  MOV R2, 0x2 ;  /* 0x0000000200027802 */ /* 0x000fe20000000f00 */
[----:B------:R-:W-:Y:S01]  /*21830*/  IMAD.MOV.U32 R32, RZ, RZ, 0x181f ;  /* 0x0000181fff207424 */ /* 0x000fe200078e00ff */
[----:B------:R-:W-:Y:S02]  /*21840*/  MOV R3, 0x21860 ;  /* 0x0002186000037802 */ /* 0x000fe40000000f00 */
[----:B-1234-:R-:W-:Y:S05]  /*21850*/  CALL.REL.NOINC `($__internal_101_$__cuda_sm70_shflsync_idx_p) ;  /* 0x000007a000007944 */ /* 0x01efea0003c00000 */
[----:B------:R-:W-:Y:S01]  /*21860*/  MOV R0, R34 ;  /* 0x0000002200007202 */ /* 0x000fe20000000f00 */
[----:B------:R-:W-:Y:S05]  /*21870*/  BRA `(.L_x_6199) ;  /* 0xffffc29000007947 */ /* 0x000fea000383ffff */
.L_x_6130:
[----:B------:R-:W-:Y:S01]  /*21880*/  IMAD.MOV.U32 R33, RZ, RZ, R5 ;  /* 0x000000ffff217224 */ /* 0x000fe200078e0005 */
[----:B-1----:R-:W-:Y:S01]  /*21890*/  MOV R2, 0x3 ;  /* 0x0000000300027802 */ /* 0x002fe20000000f00 */
[----:B------:R-:W-:Y:S01]  /*218a0*/  IMAD.MOV.U32 R32, RZ, RZ, 0x181f ;  /* 0x0000181fff207424 */ /* 0x000fe200078e00ff */
[----:B------:R-:W-:-:S02]  /*218b0*/  MOV R3, 0x218d0 ;  /* 0x000218d000037802 */ /* 0x000fc40000000f00 */
[----:B--234-:R-:W-:Y:S05]  /*218c0*/  CALL.REL.NOINC `($__internal_101_$__cuda_sm70_shflsync_idx_p) ;  /* 0x0000073000007944 */ /* 0x01cfea0003c00000 */
        /* <DEDUP_REMOVED lines=8> */
.L_x_6132:
[----:B------:R-:W-:Y:S01]  /*21950*/  IMAD.MOV.U32 R33, RZ, RZ, R35 ;  /* 0x000000ffff217224 */ /* 0x000fe200078e0023 */
[----:B------:R-:W-:Y:S01]  /*21960*/  MOV R2, RZ ;  /* 0x000000ff00027202 */ /* 0x000fe20000000f00 */
[----:B------:R-:W-:Y:S01]  /*21970*/  IMAD.MOV.U32 R32, RZ, RZ, 0x1f ;  /* 0x0000001fff207424 */ /* 0x000fe200078e00ff */
[----:B------:R-:W-:Y:S02]  /*21980*/  MOV R3, 0x219a0 ;  /* 0x000219a000037802 */ /* 0x000fe40000000f00 */
[----:B-1----:R-:W-:Y:S05]  /*21990*/  CALL.REL.NOINC `($__internal_101_$__cuda_sm70_shflsync_idx_p) ;  /* 0x0000066000007944 */ /* 0x002fea0003c00000 */
[----:B------:R-:W-:Y:S01]  /*219a0*/  MOV R9, R34 ;  /* 0x0000002200097202 */ /* 0x000fe20000000f00 */
[----:B------:R-:W-:Y:S05]  /*219b0*/  BRA `(.L_x_6201) ;  /* 0xffffc48000007947 */ /* 0x000fea000383ffff */
.L_x_6133:
[----:B------:R-:W-:Y:S01]  /*219c0*/  IMAD.MOV.U32 R33, RZ, RZ, R35 ;  /* 0x000000ffff217224 */ /* 0x000fe200078e0023 */
[----:B------:R-:W-:Y:S01]  /*219d0*/  MOV R2, 0x1 ;  /* 0x0000000100027802 */ /* 0x000fe20000000f00 */
[----:B------:R-:W-:Y:S01]  /*219e0*/  IMAD.MOV.U32 R32, RZ, RZ, 0x1f ;  /* 0x0000001fff207424 */ /* 0x000fe200078e00ff */
[----:B------:R-:W-:Y:S02]  /*219f0*/  MOV R3, 0x21a10 ;  /* 0x00021a1000037802 */ /* 0x000fe40000000f00 */
[----:B-123--:R-:W-:Y:S05]  /*21a00*/  CALL.REL.NOINC `($__internal_101_$__cuda_sm70_shflsync_idx_p) ;  /* 0x000005f000007944 */ /* 0x00efea0003c00000 */
[----:B------:R-:W-:Y:S01]  /*21a10*/  MOV R6, R34 ;  /* 0x0000002200067202 */ /* 0x000fe20000000f00 */
[----:B------:R-:W-:Y:S05]  /*21a20*/  BRA `(.L_x_6202) ;  /* 0xffffc43000007947 */ /* 0x000fea000383ffff */
.L_x_6134:
[----:B------:R-:W-:Y:S02]  /*21a30*/  MOV R3, 0x1 ;  /* 0x0000000100037802 */ /* 0x000fe40000000f00 */
[----:B------:R-:W-:-:S02]  /*21a40*/  MOV R2, 0x21a60 ;  /* 0x00021a6000027802 */ /* 0x000fc40000000f00 */
[----:B-1234-:R-:W-:Y:S05]  /*21a50*/  CALL.REL.NOINC `($__internal_102_$__cuda_sm70_shflsync_up_p) ;  /* 0x0000060000007944 */ /* 0x01efea0003c00000 */
[----:B------:R-:W-:Y:S05]  /*21a60*/  BRA `(.L_x_6203) ;  /* 0xffffc52000007947 */ /* 0x000fea000383ffff */
.L_x_6135:
[----:B------:R-:W-:Y:S02]  /*21a70*/  MOV R3, 0x2 ;  /* 0x0000000200037802 */ /* 0x000fe40000000f00 */
[----:B------:R-:W-:-:S02]  /*21a80*/  MOV R2, 0x21aa0 ;  /* 0x00021aa000027802 */ /* 0x000fc40000000f00 */
[----:B---34-:R-:W-:Y:S05]  /*21a90*/  CALL.REL.NOINC `($__internal_102_$__cuda_sm70_shflsync_up_p) ;  /* 0x000005c000007944 */ /* 0x018fea0003c00000 */
        /* <DEDUP_REMOVED lines=24> */
.L_x_6139:
[----:B------:R-:W-:Y:S02]  /*21c20*/  MOV R3, 0x1 ;  /* 0x0000000100037802 */ /* 0x000fe40000000f00 */
[----:B------:R-:W-:Y:S02]  /*21c30*/  MOV R2, 0x21c50 ;  /* 0x00021c5000027802 */ /* 0x000fe40000000f00 */
[----:B------:R-:W-:Y:S05]  /*21c40*/  CALL.REL.NOINC `($__internal_102_$__cuda_sm70_shflsync_up_p) ;  /* 0x0000041000007944 */ /* 0x000fea0003c00000 */
[----:B------:R-:W-:Y:S01]  /*21c50*/  MOV R2, R4 ;  /* 0x0000000400027202 */ /* 0x000fe20000000f00 */
[----:B------:R-:W-:Y:S05]  /*21c60*/  BRA `(.L_x_6205) ;  /* 0xffffc59000007947 */ /* 0x000fea000383ffff */
.L_x_6140:
        /* <DEDUP_REMOVED lines=27> */
.L_x_6142:
[----:B------:R-:W-:Y:S02]  /*21e20*/  SEL R0, RZ, 0x1, P0 ;  /* 0x00000001ff007807 */ /* 0x000fe40000000000 */
[----:B------:R-:W-:Y:S02]  /*21e30*/  MOV R2, 0x21e50 ;  /* 0x00021e5000027802 */ /* 0x000fe40000000f00 */
[----:B-1----:R-:W-:Y:S05]  /*21e40*/  CALL.REL.NOINC `($__internal_103_$__cuda_sm70_votesync_ballot) ;  /* 0x0000027000007944 */ /* 0x002fea0003c00000 */
[----:B------:R-:W-:Y:S01]  /*21e50*/  MOV R6, R0 ;  /* 0x0000000000067202 */ /* 0x000fe20000000f00 */
[----:B------:R-:W-:Y:S05]  /*21e60*/  BRA `(.L_x_6207) ;  /* 0xffffc52000007947 */ /* 0x000fea000383ffff */
.L_x_6143:
[----:B------:R-:W-:Y:S01]  /*21e70*/  IMAD.MOV.U32 R33, RZ, RZ, R7 ;  /* 0x000000ffff217224 */ /* 0x000fe200078e0007 */
[----:B--2---:R-:W-:Y:S01]  /*21e80*/  MOV R2, R0 ;  /* 0x0000000000027202 */ /* 0x004fe20000000f00 */
[----:B------:R-:W-:Y:S01]  /*21e90*/  IMAD.MOV.U32 R32, RZ, RZ, 0x1f ;  /* 0x0000001fff207424 */ /* 0x000fe200078e00ff */
[----:B------:R-:W-:Y:S02]  /*21ea0*/  MOV R3, 0x21ec0 ;  /* 0x00021ec000037802 */ /* 0x000fe40000000f00 */
[----:B-1----:R-:W-:Y:S05]  /*21eb0*/  CALL.REL.NOINC `($__internal_101_$__cuda_sm70_shflsync_idx_p) ;  /* 0x0000014000007944 */ /* 0x002fea0003c00000 */
[----:B------:R-:W-:Y:S01]  /*21ec0*/  IMAD.MOV.U32 R12, RZ, RZ, R34 ;  /* 0x000000ffff0c7224 */ /* 0x000fe200078e0022 */
[----:B------:R-:W-:Y:S01]  /*21ed0*/  MOV R2, R0 ;  /* 0x0000000000027202 */ /* 0x000fe20000000f00 */
[----:B------:R-:W-:Y:S01]  /*21ee0*/  IMAD.MOV.U32 R33, RZ, RZ, R8 ;  /* 0x000000ffff217224 */ /* 0x000fe200078e0008 */
[----:B------:R-:W-:-:S02]  /*21ef0*/  MOV R32, 0x1f ;  /* 0x0000001f00207802 */ /* 0x000fc40000000f00 */
[----:B------:R-:W-:Y:S02]  /*21f00*/  MOV R3, 0x21f20 ;  /* 0x00021f2000037802 */ /* 0x000fe40000000f00 */
[----:B------:R-:W-:Y:S05]  /*21f10*/  CALL.REL.NOINC `($__internal_101_$__cuda_sm70_shflsync_idx_p) ;  /* 0x000000e000007944 */ /* 0x000fea0003c00000 */
[----:B------:R-:W-:Y:S01]  /*21f20*/  MOV R5, R34 ;  /* 0x0000002200057202 */ /* 0x000fe20000000f00 */
[----:B------:R-:W-:Y:S05]  /*21f30*/  BRA `(.L_x_6208) ;  /* 0xffffc4c000007947 */ /* 0x000fea000383ffff */
.L_x_6146:
[----:B------:R-:W-:Y:S01]  /*21f40*/  IMAD.MOV.U32 R33, RZ, RZ, R4 ;  /* 0x000000ffff217224 */ /* 0x000fe200078e0004 */
[----:B--2---:R-:W-:Y:S01]  /*21f50*/  MOV R2, R0 ;  /* 0x0000000000027202 */ /* 0x004fe20000000f00 */
[----:B------:R-:W-:Y:S01]  /*21f60*/  IMAD.MOV.U32 R32, RZ, RZ, 0x1f ;  /* 0x0000001fff207424 */ /* 0x000fe200078e00ff */
[----:B------:R-:W-:Y:S02]  /*21f70*/  MOV R3, 0x21f90 ;  /* 0x00021f9000037802 */ /* 0x000fe40000000f00 */
[----:B-1--4-:R-:W-:Y:S05]  /*21f80*/  CALL.REL.NOINC `($__internal_101_$__cuda_sm70_shflsync_idx_p) ;  /* 0x0000007000007944 */ /* 0x012fea0003c00000 */
[----:B------:R-:W-:Y:S01]  /*21f90*/  MOV R14, R34 ;  /* 0x00000022000e7202 */ /* 0x000fe20000000f00 */
[----:B------:R-:W-:Y:S05]  /*21fa0*/  BRA `(.L_x_6145) ;  /* 0xffffc4b000007947 */ /* 0x000fea000383ffff */
        .weak           $__internal_100_$__cuda_sm70_shflsync_bfly_p
        .type           $__internal_100_$__cuda_sm70_shflsync_bfly_p,@function
        .size           $__internal_100_$__cuda_sm70_shflsync_bfly_p,($__internal_101_$__cuda_sm70_shflsync_idx_p - $__internal_100_$__cuda_sm70_shflsync_bfly_p)
$__internal_100_$__cuda_sm70_shflsync_bfly_p:
[----:B------:R-:W-:Y:S04]  /*21fb0*/  WARPSYNC R196 ;  /* 0x000000c400007348 */ /* 0x000fe80003800000 */
[----:B------:R1:W2:Y:S02]  /*21fc0*/  SHFL.BFLY PT, R152, R2, R152, R197 ;  /* 0x0c00009802987389 */ /* 0x0002a400000e00c5 */
[----:B-1----:R-:W-:-:S02]  /*21fd0*/  MOV R2, R3 ;  /* 0x0000000300027202 */ /* 0x002fc40000000f00 */
[----:B------:R-:W-:-:S04]  /*21fe0*/  MOV R3, 0x0 ;  /* 0x0000000000037802 */ /* 0x000fc80000000f00 */
[----:B--2---:R-:W-:Y:S05]  /*21ff0*/  RET.REL.NODEC R2 `(_ZN7cutlass13device_kernelIN5flash19enable_sm80_to_sm89INS1_16FlashAttnFwdSm80INS1_25CollectiveMainloopFwdSm80ILi8ELi2ELb0EN4cute5tupleIJNS5_1CILi128EEENS7_ILi64EEENS7_ILi192EEEEEELi192ENS_10bfloat16_tEfNS_4arch4Sm80ELb1ELb0ELb0ELb1ELb1ELb1ELb1ELb1EEENS1_21CollectiveEpilogueFwdINS6_IJS8_SA_S9_EEENS6_IJNS7_ILi1EEESI_SI_EEESC_SE_Li256ELb1ELb1ELb1ELb0EEENS1_36VarlenDynamicPersistentTileSchedulerILi128ELi64ELi256ELi256ELb1ELb1ELb0ELb1ELb1ELb1EEEEEEEEEvNT_6ParamsE) ;  /* 0xfffde00002007950 */ /* 0x004fea0003c3ffff */
        .weak           $__internal_101_$__cuda_sm70_shflsync_idx_p
        .type           $__internal_101_$__cuda_sm70_shflsync_idx_p,@function
        .size           $__internal_101_$__cuda_sm70_shflsync_idx_p,($__internal_102_$__cuda_sm70_shflsync_up_p - $__internal_101_$__cuda_sm70_shflsync_idx_p)
$__internal_101_$__cuda_sm70_shflsync_idx_p:
[----:B------:R-:W-:-:S04]  /*22000*/  MOV R34, 0xffffffff ;  /* 0xffffffff00227802 */ /* 0x000fc80000000f00 */
[----:B------:R-:W-:Y:S04]  /*22010*/  WARPSYNC R34 ;  /* 0x0000002200007348 */ /* 0x000fe80003800000 */
[----:B------:R1:W2:Y:S02]  /*22020*/  SHFL.IDX PT, R34, R33, R2, R32 ;  /* 0x0000000221227389 */ /* 0x0002a400000e0020 */
[----:B-1----:R-:W-:Y:S02]  /*22030*/  MOV R2, R3 ;  /* 0x0000000300027202 */ /* 0x002fe40000000f00 */
[----:B------:R-:W-:-:S04]  /*22040*/  MOV R3, 0x0 ;  /* 0x0000000000037802 */ /* 0x000fc80000000f00 */
[----:B--2---:R-:W-:Y:S05]  /*22050*/  RET.REL.NODEC R2 `(_ZN7cutlass13device_kernelIN5flash19enable_sm80_to_sm89INS1_16FlashAttnFwdSm80INS1_25CollectiveMainloopFwdSm80ILi8ELi2ELb0EN4cute5tupleIJNS5_1CILi128EEENS7_ILi64EEENS7_ILi192EEEEEELi192ENS_10bfloat16_tEfNS_4arch4Sm80ELb1ELb0ELb0ELb1ELb1ELb1ELb1ELb1EEENS1_21CollectiveEpilogueFwdINS6_IJS8_SA_S9_EEENS6_IJNS7_ILi1EEESI_SI_EEESC_SE_Li256ELb1ELb1ELb1ELb0EEENS1_36VarlenDynamicPersistentTileSchedulerILi128ELi64ELi256ELi256ELb1ELb1ELb0ELb1ELb1ELb1EEEEEEEEEvNT_6ParamsE) ;  /* 0xfffddfa002007950 */ /* 0x004fea0003c3ffff */
        .weak           $__internal_102_$__cuda_sm70_shflsync_up_p
        .type           $__internal_102_$__cuda_sm70_shflsync_up_p,@function
        .size           $__internal_102_$__cuda_sm70_shflsync_up_p,($__internal_103_$__cuda_sm70_votesync_ballot - $__internal_102_$__cuda_sm70_shflsync_up_p)
$__internal_102_$__cuda_sm70_shflsync_up_p:
[----:B------:R-:W-:Y:S02]  /*22060*/  MOV R4, RZ ;  /* 0x000000ff00047202 */ /* 0x000fe40000000f00 */
[----:B------:R-:W-:-:S04]  /*22070*/  MOV R12, 0xffffffff ;  /* 0xffffffff000c7802 */ /* 0x000fc80000000f00 */
[----:B------:R-:W-:Y:S04]  /*22080*/  WARPSYNC R12 ;  /* 0x0000000c00007348 */ /* 0x000fe80003800000 */
[----:B------:R1:W2:Y:S02]  /*22090*/  SHFL.UP PT, R4, R0, R3, R4 ;  /* 0x0400000300047389 */ /* 0x0002a400000e0004 */
[----:B-1----:R-:W-:-:S04]  /*220a0*/  MOV R3, 0x0 ;  /* 0x0000000000037802 */ /* 0x002fc80000000f00 */
[----:B--2---:R-:W-:Y:S05]  /*220b0*/  RET.REL.NODEC R2 `(_ZN7cutlass13device_kernelIN5flash19enable_sm80_to_sm89INS1_16FlashAttnFwdSm80INS1_25CollectiveMainloopFwdSm80ILi8ELi2ELb0EN4cute5tupleIJNS5_1CILi128EEENS7_ILi64EEENS7_ILi192EEEEEELi192ENS_10bfloat16_tEfNS_4arch4Sm80ELb1ELb0ELb0ELb1ELb1ELb1ELb1ELb1EEENS1_21CollectiveEpilogueFwdINS6_IJS8_SA_S9_EEENS6_IJNS7_ILi1EEESI_SI_EEESC_SE_Li256ELb1ELb1ELb1ELb0EEENS1_36VarlenDynamicPersistentTileSchedulerILi128ELi64ELi256ELi256ELb1ELb1ELb0ELb1ELb1ELb1EEEEEEEEEvNT_6ParamsE) ;  /* 0xfffddf4002007950 */ /* 0x004fea0003c3ffff */
        .weak           $__internal_103_$__cuda_sm70_votesync_ballot
        .type           $__internal_103_$__cuda_sm70_votesync_ballot,@function
        .size           $__internal_103_$__cuda_sm70_votesync_ballot,(.L_x_6349 - $__internal_103_$__cuda_sm70_votesync_ballot)
$__internal_103_$__cuda_sm70_votesync_ballot:
[----:B------:R-:W-:Y:S01]  /*220c0*/  ISETP.NE.U32.AND P0, PT, R0, 0x1, PT ;  /* 0x000000010000780c */ /* 0x000fe20003f05070 */
[----:B------:R-:W-:-:S04]  /*220d0*/  IMAD.MOV.U32 R3, RZ, RZ, -0x1 ;  /* 0xffffffffff037424 */ /* 0x000fc800078e00ff */
[----:B------:R-:W-:Y:S08]  /*220e0*/  WARPSYNC R3 ;  /* 0x0000000300007348 */ /* 0x000ff00003800000 */
[----:B------:R-:W-:-:S04]  /*220f0*/  VOTE.ANY R0, PT, !P0 ;  /* 0x0000000000007806 */ /* 0x000fc800040e0100 */
[----:B------:R-:W-:Y:S01]  /*22100*/  LOP3.LUT R0, R0, R3, RZ, 0xc0, !PT ;  /* 0x0000000300007212 */ /* 0x000fe200078ec0ff */
[----:B------:R-:W-:-:S04]  /*22110*/  IMAD.MOV.U32 R3, RZ, RZ, 0x0 ;  /* 0x00000000ff037424 */ /* 0x000fc800078e00ff */
[----:B------:R-:W-:Y:S05]  /*22120*/  RET.REL.NODEC R2 `(_ZN7cutlass13device_kernelIN5flash19enable_sm80_to_sm89INS1_16FlashAttnFwdSm80INS1_25CollectiveMainloopFwdSm80ILi8ELi2ELb0EN4cute5tupleIJNS5_1CILi128EEENS7_ILi64EEENS7_ILi192EEEEEELi192ENS_10bfloat16_tEfNS_4arch4Sm80ELb1ELb0ELb0ELb1ELb1ELb1ELb1ELb1EEENS1_21CollectiveEpilogueFwdINS6_IJS8_SA_S9_EEENS6_IJNS7_ILi1EEESI_SI_EEESC_SE_Li256ELb1ELb1ELb1ELb0EEENS1_36VarlenDynamicPersistentTileSchedulerILi128ELi64ELi256ELi256ELb1ELb1ELb0ELb1ELb1ELb1EEEEEEEEEvNT_6ParamsE) ;  /* 0xfffdded002007950 */ /* 0x000fea0003c3ffff */
.L_x_6209:
        /* <DEDUP_REMOVED lines=13> */
.L_x_6349:


//--------------------- .nv.shared._ZN7cutlass13device_kernelIN5flash19enable_sm80_to_sm89INS1_16FlashAttnFwdSm80INS1_25CollectiveMainloopFwdSm80ILi8ELi1ELb0EN4cute5tupleIJNS5_1CILi128EEENS7_ILi64EEENS7_ILi192EEEEEELi192ENS_10bfloat16_tEfNS_4arch4Sm80ELb0ELb0ELb1ELb0ELb1ELb0ELb1ELb1EEENS1_21CollectiveEpilogueFwdINS6_IJS8_SA_S9_EEENS6_IJNS7_ILi1EEESI_SI_EEESC_SE_Li256ELb0ELb1ELb1ELb0EEENS1_19SingleTileSchedulerILb0ELb1ELb1ELi128EEEEEEEEEvNT_6ParamsE --------------------------
	.section	.nv.shared._ZN7cutlass13device_kernelIN5flash19enable_sm80_to_sm89INS1_16FlashAttnFwdSm80INS1_25CollectiveMainloopFwdSm80ILi8ELi1ELb0EN4cute5tupleIJNS5_1CILi128EEENS7_ILi64EEENS7_ILi192EEEEEELi192ENS_10bfloat16_tEfNS_4arch4Sm80ELb0ELb0ELb1ELb0ELb1ELb0ELb1ELb1EEENS1_21CollectiveEpilogueFwdINS6_IJS8_SA_S9_EEENS6_IJNS7_ILi1EEESI_SI_EEESC_SE_Li256ELb0ELb1ELb1ELb0EEENS1_19SingleTileSchedulerILb0ELb1ELb1ELi128EEEEEEEEEvNT_6ParamsE,"aw",@nobits
	.sectionflags	@""
	.align	16


//--------------------- .nv.global                --------------------------
	.section	.nv.global,"aw",@nobits
.nv.global:
	.type		_ZN89_INTERNAL_5a5148a6_53_flash_fwd_hdim192_bf16_paged_split_softcapall_sm80_cu_cb12e5b6_31494cute1_E,@object
	.size		_ZN89_INTERNAL_5a5148a6_53_flash_fwd_hdim192_bf16_paged_split_softcapall_sm80_cu_cb12e5b6_31494cute1_E,(_ZN89_INTERNAL_5a5148a6_53_flash_fwd_hdim192_bf16_paged_split_softcapall_sm80_cu_cb12e5b6_31494cuda3std3__45__cpo6cbeginE - _ZN89_INTERNAL_5a5148a6_53_flash_fwd_hdim192_bf16_paged_split_softcapall_sm80_cu_cb12e5b6_31494cute1_E)
_ZN89_INTERNAL_5a5148a6_53_flash_fwd_hdim192_bf16_paged_split_softcapall_sm80_cu_cb12e5b6_31494cute1_E:
	.zero		1
	.type		_ZN89_INTERNAL_5a5148a6_53_flash_fwd_hdim192_bf16_paged_split_softcapall_sm80_cu_cb12e5b6_31494cuda3std3__45__cpo6cbeginE,@object
	.size		_ZN89_INTERNAL_5a5148a6_53_flash_fwd_hdim192_bf16_paged_split_softcapall_sm80_cu_cb12e5b6_31494cuda3std3__45__cpo6cbeginE,(_ZN89_INTERNAL_5a5148a6_53_flash_fwd_hdim192_bf16_paged_split_softcapall_sm80_cu_cb12e5b6_31494cuda3std3__48in_placeE - _ZN89_INTERNAL_5a5148a6_53_flash_fwd_hdim192_bf16_paged_split_softcapall_sm80_cu_cb12e5b6_31494cuda3std3__45__cpo6cbeginE)
_ZN89_INTERNAL_5a5148a6_53_flash_fwd_hdim192_bf16_paged_split_softcapall_sm80_cu_cb12e5b6_31494cuda3std3__45__cpo6cbeginE:
	.zero		1
	.type		_ZN89_INTERNAL_5a5148a6_53_flash_fwd_hdim192_bf16_paged_split_softcapall_sm80_cu_cb12e5b6_31494cuda3std3__48in_placeE,@object
	.size		_ZN89_INTERNAL_5a5148a6_53_flash_fwd_hdim192_bf16_paged_split_softcapall_sm80_cu_cb12e5b6_31494cuda3std3__48in_placeE,(_ZN89_INTERNAL_5a5148a6_53_flash_fwd_hdim192_bf16_paged_split_softcapall_sm80_cu_cb12e5b6_31494cuda3std6ranges3__45__cpo9iter_moveE - _ZN89_INTERNAL_5a5148a6_53_flash_fwd_hdim192_bf16_paged_split_softcapall_sm80_cu_cb12e5b6_31494cuda3std3__48in_placeE)
_ZN89_INTERNAL_5a5148a6_53_flash_fwd_hdim192_bf16_paged_split_softcapall_sm80_cu_cb12e5b6_31494cuda3std3__48in_placeE:
	.zero		1
	.type		_ZN89_INTERNAL_5a5148a6_53_flash_fwd_hdim192_bf16_paged_split_softcapall_sm80_cu_cb12e5b6_31494cuda3std6ranges3__45__cpo9iter_moveE,@object
	.size		_ZN89_INTERNAL_5a5148a6_53_flash_fwd_hdim192_bf16_paged_split_softcapall_sm80_cu_cb12e5b6_31494cuda3std6ranges3__45__cpo9iter_moveE,(_ZN89_INTERNAL_5a5148a6_53_flash_fwd_hdim192_bf16_paged_split_softcapall_sm80_cu_cb12e5b6_31494cuda3std3__45__cpo5beginE - _ZN89_INTERNAL_5a5148a6_53_flash_fwd_hdim192_bf16_paged_split_softcapall_sm80_cu_cb12e5b6_31494cuda3std6ranges3__45__cpo9iter_moveE)
_ZN89_INTERNAL_5a5148a6_53_flash_fwd_hdim192_bf16_paged_split_softcapall_sm80_cu_cb12e5b6_31494cuda3std6ranges3__45__cpo9iter_moveE:
	.zero		1
	.type		_ZN89_INTERNAL_5a5148a6_53_flash_fwd_hdim192_bf16_paged_split_softcapall_sm80_cu_cb12e5b6_31494cuda3std3__45__cpo5beginE,@object
	.size		_ZN89_INTERNAL_5a5148a6_53_flash_fwd_hdim192_bf16_paged_split_softcapall_sm80_cu_cb12e5b6_31494cuda3std3__45__cpo5beginE,(_ZN89_INTERNAL_5a5148a6_53_flash_fwd_hdim192_bf16_paged_split_softcapall_sm80_cu_cb12e5b6_31494cuda3std3__491_GLOBAL__N__5a5148a6_53_flash_fwd_hdim192_bf16_paged_split_softcapall_sm80_cu_cb12e5b6_31496ignoreE - _ZN89_INTERNAL_5a5148a6_53_flash_fwd_hdim192_bf16_paged_split_softcapall_sm80_cu_cb12e5b6_31494cuda3std3__45__cpo5beginE)
_ZN89_INTERNAL_5a5148a6_53_flash_fwd_hdim192_bf16_paged_split_softcapall_sm80_cu_cb12e5b6_31494cuda3std3__45__cpo5beginE:
	.zero		1
	.type		_ZN89_INTERNAL_5a5148a6_53_flash_fwd_hdim192_bf16_paged_split_softcapall_sm80_cu_cb12e5b6_31494cuda3std3__491_GLOBAL__N__5a5148a6_53_flash_fwd_hdim192_bf16_paged_split_softcapall_sm80_cu_cb12e5b6_31496ignoreE,@object
	.size		_ZN89_INTERNAL_5a5148a6_53_flash_fwd_hdim192_bf16_paged_split_softcapall_sm80_cu_cb12e5b6_31494cuda3std3__491_GLOBAL__N__5a5148a6_53_flash_fwd_hdim192_bf16_paged_split_softcapall_sm80_cu_cb12e5b6_31496ignoreE,(_ZN89_INTERNAL_5a5148a6_53_flash_fwd_hdim192_bf16_paged_split_softcapall_sm80_cu_cb12e5b6_31494cute7productE - _ZN89_INTERNAL_5a5148a6_53_flash_fwd_hdim192_bf16_paged_split_softcapall_sm80_cu_cb12e5b6_31494cuda3std3__491_GLOBAL__N__5a5148a6_53_flash_fwd_hdim192_bf16_paged_split_softcapall_sm80_cu_cb12e5b6_31496ignoreE)
_ZN89_INTERNAL_5a5148a6_53_flash_fwd_hdim192_bf16_paged_split_softcapall_sm80_cu_cb12e5b6_31494cuda3std3__491_GLOBAL__N__5a5148a6_53_flash_fwd_hdim192_bf16_paged_split_softcapall_sm80_cu_cb12e5b6_31496ignoreE:
	.zero		1
	.type		_ZN89_INTERNAL_5a5148a6_53_flash_fwd_hdim192_bf16_paged_split_softcapall_sm80_cu_cb12e5b6_31494cute7productE,@object
	.size		_ZN89_INTERNAL_5a5148a6_53_flash_fwd_hdim192_bf16_paged_split_softcapall_sm80_cu_cb12e5b6_31494cute7productE,(_ZN89_INTERNAL_5a5148a6_53_flash_fwd_hdim192_bf16_paged_split_softcapall_sm80_cu_cb12e5b6_31494cuda3std3__45__cpo3endE - _ZN89_INTERNAL_5a5148a6_53_flash_fwd_hdim192_bf16_paged_split_softcapall_sm80_cu_cb12e5b6_31494cute7productE)
_ZN89_INTERNAL_5a5148a6_53_flash_fwd_hdim192_bf16_paged_split_softcapall_sm80_cu_cb12e5b6_31494cute7productE:
	.zero		1
	.type		_ZN89_INTERNAL_5a5148a6_53_flash_fwd_hdim192_bf16_paged_split_softcapall_sm80_cu_cb12e5b6_31494cuda3std3__45__cpo3endE,@object
	.size		_ZN89_INTERNAL_5a5148a6_53_flash_fwd_hdim192_bf16_paged_split_softcapall_sm80_cu_cb12e5b6_31494cuda3std3__45__cpo3endE,(_ZN89_INTERNAL_5a5148a6_53_flash_fwd_hdim192_bf16_paged_split_softcapall_sm80_cu_cb12e5b6_31494cuda3std3__419piecewise_constructE - _ZN89_INTERNAL_5a5148a6_53_flash_fwd_hdim192_bf16_paged_split_softcapall_sm80_cu_cb12e5b6_31494cuda3std3__45__cpo3endE)
_ZN89_INTERNAL_5a5148a6_53_flash_fwd_hdim192_bf16_paged_split_softcapall_sm80_cu_cb12e5b6_31494cuda3std3__45__cpo3endE:
	.zero		1
	.type		_ZN89_INTERNAL_5a5148a6_53_flash_fwd_hdim192_bf16_paged_split_softcapall_sm80_cu_cb12e5b6_31494cuda3std3__419piecewise_constructE,@object
	.size		_ZN89_INTERNAL_5a5148a6_53_flash_fwd_hdim192_bf16_paged_split_softcapall_sm80_cu_cb12e5b6_31494cuda3std3__419piecewise_constructE,(_ZN89_INTERNAL_5a5148a6_53_flash_fwd_hdim192_bf16_paged_split_softcapall_sm80_cu_cb12e5b6_31494cuda3std3__45__cpo4cendE - _ZN89_INTERNAL_5a5148a6_53_flash_fwd_hdim192_bf16_paged_split_softcapall_sm80_cu_cb12e5b6_31494cuda3std3__419piecewise_constructE)
_ZN89_INTERNAL_5a5148a6_53_flash_fwd_hdim192_bf16_paged_split_softcapall_sm80_cu_cb12e5b6_31494cuda3std3__419piecewise_constructE:
	.zero		1
	.type		_ZN89_INTERNAL_5a5148a6_53_flash_fwd_hdim192_bf16_paged_split_softcapall_sm80_cu_cb12e5b6_31494cuda3std3__45__cpo4cendE,@object
	.size		_ZN89_INTERNAL_5a5148a6_53_flash_fwd_hdim192_bf16_paged_split_softcapall_sm80_cu_cb12e5b6_31494cuda3std3__45__cpo4cendE,(_ZN89_INTERNAL_5a5148a6_53_flash_fwd_hdim192_bf16_paged_split_softcapall_sm80_cu_cb12e5b6_31494cuda3std6ranges3__45__cpo4swapE - _ZN89_INTERNAL_5a5148a6_53_flash_fwd_hdim192_bf16_paged_split_softcapall_sm80_cu_cb12e5b6_31494cuda3std3__45__cpo4cendE)
_ZN89_INTERNAL_5a5148a6_53_flash_fwd_hdim192_bf16_paged_split_softcapall_sm80_cu_cb12e5b6_31494cuda3std3__45__cpo4cendE:
	.zero		1
	.type		_ZN89_INTERNAL_5a5148a6_53_flash_fwd_hdim192_bf16_paged_split_softcapall_sm80_cu_cb12e5b6_31494cuda3std6ranges3__45__cpo4swapE,@object
	.size		_ZN89_INTERNAL_5a5148a6_53_flash_fwd_hdim192_bf16_paged_split_softcapall_sm80_cu_cb12e5b6_31494cuda3std6ranges3__45__cpo4swapE,(.L_7 - _ZN89_INTERNAL_5a5148a6_53_flash_fwd_hdim192_bf16_paged_split_softcapall_sm80_cu_cb12e5b6_31494cuda3std6ranges3__45__cpo4swapE)
_ZN89_INTERNAL_5a5148a6_53_flash_fwd_hdim192_bf16_paged_split_softcapall_sm80_cu_cb12e5b6_31494cuda3std6ranges3__45__cpo4swapE:
	.zero		1
.L_7:


//--------------------- .nv.shared._ZN7cutlass13device_kernelIN5flash19enable_sm80_to_sm89INS1_16FlashAttnFwdSm80INS1_25CollectiveMainloopFwdSm80ILi8ELi1ELb0EN4cute5tupleIJNS5_1CILi128EEENS7_ILi64EEENS7_ILi192EEEEEELi192ENS_10bfloat16_tEfNS_4arch4Sm80ELb0ELb0ELb1ELb1ELb1ELb0ELb1ELb1EEENS1_21CollectiveEpilogueFwdINS6_IJS8_SA_S9_EEENS6_IJNS7_ILi1EEESI_SI_EEESC_SE_Li256ELb1ELb1ELb1ELb0EEENS1_36VarlenDynamicPersistentTileSchedulerILi128ELi64ELi256ELi256ELb1ELb1ELb0ELb0ELb1ELb1EEEEEEEEEvNT_6ParamsE --------------------------
	.section	.nv.shared._ZN7cutlass13device_kernelIN5flash19enable_sm80_to_sm89INS1_16FlashAttnFwdSm80INS1_25CollectiveMainloopFwdSm80ILi8ELi1ELb0EN4cute5tupleIJNS5_1CILi128EEENS7_ILi64EEENS7_ILi192EEEEEELi192ENS_10bfloat16_tEfNS_4arch4Sm80ELb0ELb0ELb1ELb1ELb1ELb0ELb1ELb1EEENS1_21CollectiveEpilogueFwdINS6_IJS8_SA_S9_EEENS6_IJNS7_ILi1EEESI_SI_EEESC_SE_Li256ELb1ELb1ELb1ELb0EEENS1_36VarlenDynamicPersistentTileSchedulerILi128ELi64ELi256ELi256ELb1ELb1ELb0ELb0ELb1ELb1EEEEEEEEEvNT_6ParamsE,"aw",@nobits
	.sectionflags	@""
	.align	16


//--------------------- .nv.shared._ZN7cutlass13device_kernelIN5flash19enable_sm80_to_sm89INS1_16FlashAttnFwdSm80INS1_25CollectiveMainloopFwdSm80ILi8ELi1ELb0EN4cute5tupleIJNS5_1CILi128EEENS7_ILi64EEENS7_ILi192EEEEEELi192ENS_10bfloat16_tEfNS_4arch4Sm80ELb0ELb0ELb1ELb1ELb1ELb1ELb1ELb1EEENS1_21CollectiveEpilogueFwdINS6_IJS8_SA_S9_EEENS6_IJNS7_ILi1EEESI_SI_EEESC_SE_Li256ELb1ELb1ELb1ELb0EEENS1_36VarlenDynamicPersistentTileSchedulerILi128ELi64ELi256ELi256ELb1ELb1ELb0ELb0ELb1ELb1EEEEEEEEEvNT_6ParamsE --------------------------
	.section	.nv.shared._ZN7cutlass13device_kernelIN5flash19enable_sm80_to_sm89INS1_16FlashAttnFwdSm80INS1_25CollectiveMainloopFwdSm80ILi8ELi1ELb0EN4cute5tupleIJNS5_1CILi128EEENS7_ILi64EEENS7_ILi192EEEEEELi192ENS_10bfloat16_tEfNS_4arch4Sm80ELb0ELb0ELb1ELb1ELb1ELb1ELb1ELb1EEENS1_21CollectiveEpilogueFwdINS6_IJS8_SA_S9_EEENS6_IJNS7_ILi1EEESI_SI_EEESC_SE_Li256ELb1ELb1ELb1ELb0EEENS1_36VarlenDynamicPersistentTileSchedulerILi128ELi64ELi256ELi256ELb1ELb1ELb0ELb0ELb1ELb1EEEEEEEEEvNT_6ParamsE,"aw",@nobits
	.sectionflags	@""
	.align	16


//--------------------- .nv.shared._ZN7cutlass13device_kernelIN5flash19enable_sm80_to_sm89INS1_16FlashAttnFwdSm80INS1_25CollectiveMainloopFwdSm80ILi8ELi1ELb0EN4cute5tupleIJNS5_1CILi128EEENS7_ILi64EEENS7_ILi192EEEEEELi192ENS_10bfloat16_tEfNS_4arch4Sm80ELb0ELb1ELb1ELb0ELb1ELb0ELb1ELb1EEENS1_21CollectiveEpilogueFwdINS6_IJS8_SA_S9_EEENS6_IJNS7_ILi1EEESI_SI_EEESC_SE_Li256ELb0ELb1ELb1ELb0EEENS1_19SingleTileSchedulerILb0ELb1ELb1ELi128EEEEEEEEEvNT_6ParamsE --------------------------
	.section	.nv.shared._ZN7cutlass13device_kernelIN5flash19enable_sm80_to_sm89INS1_16FlashAttnFwdSm80INS1_25CollectiveMainloopFwdSm80ILi8ELi1ELb0EN4cute5tupleIJNS5_1CILi128EEENS7_ILi64EEENS7_ILi192EEEEEELi192ENS_10bfloat16_tEfNS_4arch4Sm80ELb0ELb1ELb1ELb0ELb1ELb0ELb1ELb1EEENS1_21CollectiveEpilogueFwdINS6_IJS8_SA_S9_EEENS6_IJNS7_ILi1EEESI_SI_EEESC_SE_Li256ELb0ELb1ELb1ELb0EEENS1_19SingleTileSchedulerILb0ELb1ELb1ELi128EEEEEEEEEvNT_6ParamsE,"aw",@nobits
	.sectionflags	@""
	.align	16


//--------------------- .nv.shared._ZN7cutlass13device_kernelIN5flash19enable_sm80_to_sm89INS1_16FlashAttnFwdSm80INS1_25CollectiveMainloopFwdSm80ILi8ELi1ELb0EN4cute5tupleIJNS5_1CILi128EEENS7_ILi64EEENS7_ILi192EEEEEELi192ENS_10bfloat16_tEfNS_4arch4Sm80ELb0ELb1ELb1ELb1ELb1ELb0ELb1ELb1EEENS1_21CollectiveEpilogueFwdINS6_IJS8_SA_S9_EEENS6_IJNS7_ILi1EEESI_SI_EEESC_SE_Li256ELb1ELb1ELb1ELb0EEENS1_36VarlenDynamicPersistentTileSchedulerILi128ELi64ELi256ELi256ELb1ELb1ELb0ELb1ELb0ELb1EEEEEEEEEvNT_6ParamsE --------------------------
	.section	.nv.shared._ZN7cutlass13device_kernelIN5flash19enable_sm80_to_sm89INS1_16FlashAttnFwdSm80INS1_25CollectiveMainloopFwdSm80ILi8ELi1ELb0EN4cute5tupleIJNS5_1CILi128EEENS7_ILi64EEENS7_ILi192EEEEEELi192ENS_10bfloat16_tEfNS_4arch4Sm80ELb0ELb1ELb1ELb1ELb1ELb0ELb1ELb1EEENS1_21CollectiveEpilogueFwdINS6_IJS8_SA_S9_EEENS6_IJNS7_ILi1EEESI_SI_EEESC_SE_Li256ELb1ELb1ELb1ELb0EEENS1_36VarlenDynamicPersistentTileSchedulerILi128ELi64ELi256ELi256ELb1ELb1ELb0ELb1ELb0ELb1EEEEEEEEEvNT_6ParamsE,"aw",@nobits
	.sectionflags	@""
	.align	16


//--------------------- .nv.shared._ZN7cutlass13device_kernelIN5flash19enable_sm80_to_sm89INS1_16FlashAttnFwdSm80INS1_25CollectiveMainloopFwdSm80ILi8ELi1ELb0EN4cute5tupleIJNS5_1CILi128EEENS7_ILi64EEENS7_ILi192EEEEEELi192ENS_10bfloat16_tEfNS_4arch4Sm80ELb0ELb1ELb1ELb1ELb1ELb1ELb1ELb1EEENS1_21CollectiveEpilogueFwdINS6_IJS8_SA_S9_EEENS6_IJNS7_ILi1EEESI_SI_EEESC_SE_Li256ELb1ELb1ELb1ELb0EEENS1_36VarlenDynamicPersistentTileSchedulerILi128ELi64ELi256ELi256ELb1ELb1ELb0ELb1ELb0ELb1EEEEEEEEEvNT_6ParamsE --------------------------
	.section	.nv.shared._ZN7cutlass13device_kernelIN5flash19enable_sm80_to_sm89INS1_16FlashAttnFwdSm80INS1_25CollectiveMainloopFwdSm80ILi8ELi1ELb0EN4cute5tupleIJNS5_1CILi128EEENS7_ILi64EEENS7_ILi192EEEEEELi192ENS_10bfloat16_tEfNS_4arch4Sm80ELb0ELb1ELb1ELb1ELb1ELb1ELb1ELb1EEENS1_21CollectiveEpilogueFwdINS6_IJS8_SA_S9_EEENS6_IJNS7_ILi1EEESI_SI_EEESC_SE_Li256ELb1ELb1ELb1ELb0EEENS1_36VarlenDynamicPersistentTileSchedulerILi128ELi64ELi256ELi256ELb1ELb1ELb0ELb1ELb0ELb1EEEEEEEEEvNT_6ParamsE,"aw",@nobits
	.sectionflags	@""
	.align	16


//--------------------- .nv.shared._ZN7cutlass13device_kernelIN5flash19enable_sm80_to_sm89INS1_16FlashAttnFwdSm80INS1_25CollectiveMainloopFwdSm80ILi8ELi1ELb0EN4cute5tupleIJNS5_1CILi128EEENS7_ILi64EEENS7_ILi192EEEEEELi192ENS_10bfloat16_tEfNS_4arch4Sm80ELb1ELb0ELb1ELb0ELb1ELb0ELb1ELb1EEENS1_21CollectiveEpilogueFwdINS6_IJS8_SA_S9_EEENS6_IJNS7_ILi1EEESI_SI_EEESC_SE_Li256ELb0ELb1ELb1ELb0EEENS1_30DynamicPersistentTileSchedulerILi256ELi256ELb1ELb1ELb0EEEEEEEEEvNT_6ParamsE --------------------------
	.section	.nv.shared._ZN7cutlass13device_kernelIN5flash19enable_sm80_to_sm89INS1_16FlashAttnFwdSm80INS1_25CollectiveMainloopFwdSm80ILi8ELi1ELb0EN4cute5tupleIJNS5_1CILi128EEENS7_ILi64EEENS7_ILi192EEEEEELi192ENS_10bfloat16_tEfNS_4arch4Sm80ELb1ELb0ELb1ELb0ELb1ELb0ELb1ELb1EEENS1_21CollectiveEpilogueFwdINS6_IJS8_SA_S9_EEENS6_IJNS7_ILi1EEESI_SI_EEESC_SE_Li256ELb0ELb1ELb1ELb0EEENS1_30DynamicPersistentTileSchedulerILi256ELi256ELb1ELb1ELb0EEEEEEEEEvNT_6ParamsE,"aw",@nobits
	.sectionflags	@""
	.align	16


//--------------------- .nv.shared._ZN7cutlass13device_kernelIN5flash19enable_sm80_to_sm89INS1_16FlashAttnFwdSm80INS1_25CollectiveMainloopFwdSm80ILi8ELi1ELb0EN4cute5tupleIJNS5_1CILi128EEENS7_ILi64EEENS7_ILi192EEEEEELi192ENS_10bfloat16_tEfNS_4arch4Sm80ELb1ELb0ELb1ELb1ELb1ELb0ELb1ELb1EEENS1_21CollectiveEpilogueFwdINS6_IJS8_SA_S9_EEENS6_IJNS7_ILi1EEESI_SI_EEESC_SE_Li256ELb1ELb1ELb1ELb0EEENS1_36VarlenDynamicPersistentTileSchedulerILi128ELi64ELi256ELi256ELb1ELb1ELb0ELb1ELb1ELb1EEEEEEEEEvNT_6ParamsE --------------------------
	.section	.nv.shared._ZN7cutlass13device_kernelIN5flash19enable_sm80_to_sm89INS1_16FlashAttnFwdSm80INS1_25CollectiveMainloopFwdSm80ILi8ELi1ELb0EN4cute5tupleIJNS5_1CILi128EEENS7_ILi64EEENS7_ILi192EEEEEELi192ENS_10bfloat16_tEfNS_4arch4Sm80ELb1ELb0ELb1ELb1ELb1ELb0ELb1ELb1EEENS1_21CollectiveEpilogueFwdINS6_IJS8_SA_S9_EEENS6_IJNS7_ILi1EEESI_SI_EEESC_SE_Li256ELb1ELb1ELb1ELb0EEENS1_36VarlenDynamicPersistentTileSchedulerILi128ELi64ELi256ELi256ELb1ELb1ELb0ELb1ELb1ELb1EEEEEEEEEvNT_6ParamsE,"aw",@nobits
	.sectionflags	@""
	.align	16


//--------------------- .nv.shared._ZN7cutlass13device_kernelIN5flash19enable_sm80_to_sm89INS1_16FlashAttnFwdSm80INS1_25CollectiveMainloopFwdSm80ILi8ELi1ELb0EN4cute5tupleIJNS5_1CILi128EEENS7_ILi64EEENS7_ILi192EEEEEELi192ENS_10bfloat16_tEfNS_4arch4Sm80ELb1ELb0ELb1ELb1ELb1ELb1ELb1ELb1EEENS1_21CollectiveEpilogueFwdINS6_IJS8_SA_S9_EEENS6_IJNS7_ILi1EEESI_SI_EEESC_SE_Li256ELb1ELb1ELb1ELb0EEENS1_36VarlenDynamicPersistentTileSchedulerILi128ELi64ELi256ELi256ELb1ELb1ELb0ELb1ELb1ELb1EEEEEEEEEvNT_6ParamsE --------------------------
	.section	.nv.shared._ZN7cutlass13device_kernelIN5flash19enable_sm80_to_sm89INS1_16FlashAttnFwdSm80INS1_25CollectiveMainloopFwdSm80ILi8ELi1ELb0EN4cute5tupleIJNS5_1CILi128EEENS7_ILi64EEENS7_ILi192EEEEEELi192ENS_10bfloat16_tEfNS_4arch4Sm80ELb1ELb0ELb1ELb1ELb1ELb1ELb1ELb1EEENS1_21CollectiveEpilogueFwdINS6_IJS8_SA_S9_EEENS6_IJNS7_ILi1EEESI_SI_EEESC_SE_Li256ELb1ELb1ELb1ELb0EEENS1_36VarlenDynamicPersistentTileSchedulerILi128ELi64ELi256ELi256ELb1ELb1ELb0ELb1ELb1ELb1EEEEEEEEEvNT_6ParamsE,"aw",@nobits
	.sectionflags	@""
	.align	16


//--------------------- .nv.shared._ZN7cutlass13device_kernelIN5flash19enable_sm80_to_sm89INS1_16FlashAttnFwdSm80INS1_25CollectiveMainloopFwdSm80ILi8ELi2ELb0EN4cute5tupleIJNS5_1CILi128EEENS7_ILi64EEENS7_ILi192EEEEEELi192ENS_10bfloat16_tEfNS_4arch4Sm80ELb0ELb0ELb1ELb0ELb1ELb0ELb1ELb1EEENS1_21CollectiveEpilogueFwdINS6_IJS8_SA_S9_EEENS6_IJNS7_ILi1EEESI_SI_EEESC_SE_Li256ELb0ELb1ELb1ELb0EEENS1_19SingleTileSchedulerILb0ELb1ELb1ELi128EEEEEEEEEvNT_6ParamsE --------------------------
	.section	.nv.shared._ZN7cutlass13device_kernelIN5flash19enable_sm80_to_sm89INS1_16FlashAttnFwdSm80INS1_25CollectiveMainloopFwdSm80ILi8ELi2ELb0EN4cute5tupleIJNS5_1CILi128EEENS7_ILi64EEENS7_ILi192EEEEEELi192ENS_10bfloat16_tEfNS_4arch4Sm80ELb0ELb0ELb1ELb0ELb1ELb0ELb1ELb1EEENS1_21CollectiveEpilogueFwdINS6_IJS8_SA_S9_EEENS6_IJNS7_ILi1EEESI_SI_EEESC_SE_Li256ELb0ELb1ELb1ELb0EEENS1_19SingleTileSchedulerILb0ELb1ELb1ELi128EEEEEEEEEvNT_6ParamsE,"aw",@nobits
	.sectionflags	@""
	.align	16


//--------------------- .nv.shared._ZN7cutlass13device_kernelIN5flash19enable_sm80_to_sm89INS1_16FlashAttnFwdSm80INS1_25CollectiveMainloopFwdSm80ILi8ELi2ELb0EN4cute5tupleIJNS5_1CILi128EEENS7_ILi64EEENS7_ILi192EEEEEELi192ENS_10bfloat16_tEfNS_4arch4Sm80ELb0ELb0ELb1ELb1ELb1ELb0ELb1ELb1EEENS1_21CollectiveEpilogueFwdINS6_IJS8_SA_S9_EEENS6_IJNS7_ILi1EEESI_SI_EEESC_SE_Li256ELb1ELb1ELb1ELb0EEENS1_36VarlenDynamicPersistentTileSchedulerILi128ELi64ELi256ELi256ELb1ELb1ELb0ELb0ELb1ELb1EEEEEEEEEvNT_6ParamsE --------------------------
	.section	.nv.shared._ZN7cutlass13device_kernelIN5flash19enable_sm80_to_sm89INS1_16FlashAttnFwdSm80INS1_25CollectiveMainloopFwdSm80ILi8ELi2ELb0EN4cute5tupleIJNS5_1CILi128EEENS7_ILi64EEENS7_ILi192EEEEEELi192ENS_10bfloat16_tEfNS_4arch4Sm80ELb0ELb0ELb1ELb1ELb1ELb0ELb1ELb1EEENS1_21CollectiveEpilogueFwdINS6_IJS8_SA_S9_EEENS6_IJNS7_ILi1EEESI_SI_EEESC_SE_Li256ELb1ELb1ELb1ELb0EEENS1_36VarlenDynamicPersistentTileSchedulerILi128ELi64ELi256ELi256ELb1ELb1ELb0ELb0ELb1ELb1EEEEEEEEEvNT_6ParamsE,"aw",@nobits
	.sectionflags	@""
	.align	16


//--------------------- .nv.shared._ZN7cutlass13device_kernelIN5flash19enable_sm80_to_sm89INS1_16FlashAttnFwdSm80INS1_25CollectiveMainloopFwdSm80ILi8ELi2ELb0EN4cute5tupleIJNS5_1CILi128EEENS7_ILi64EEENS7_ILi192EEEEEELi192ENS_10bfloat16_tEfNS_4arch4Sm80ELb0ELb0ELb1ELb1ELb1ELb1ELb1ELb1EEENS1_21CollectiveEpilogueFwdINS6_IJS8_SA_S9_EEENS6_IJNS7_ILi1EEESI_SI_EEESC_SE_Li256ELb1ELb1ELb1ELb0EEENS1_36VarlenDynamicPersistentTileSchedulerILi128ELi64ELi256ELi256ELb1ELb1ELb0ELb0ELb1ELb1EEEEEEEEEvNT_6ParamsE --------------------------
	.section	.nv.shared._ZN7cutlass13device_kernelIN5flash19enable_sm80_to_sm89INS1_16FlashAttnFwdSm80INS1_25CollectiveMainloopFwdSm80ILi8ELi2ELb0EN4cute5tupleIJNS5_1CILi128EEENS7_ILi64EEENS7_ILi192EEEEEELi192ENS_10bfloat16_tEfNS_4arch4Sm80ELb0ELb0ELb1ELb1ELb1ELb1ELb1ELb1EEENS1_21CollectiveEpilogueFwdINS6_IJS8_SA_S9_EEENS6_IJNS7_ILi1EEESI_SI_EEESC_SE_Li256ELb1ELb1ELb1ELb0EEENS1_36VarlenDynamicPersistentTileSchedulerILi128ELi64ELi256ELi256ELb1ELb1ELb0ELb0ELb1ELb1EEEEEEEEEvNT_6ParamsE,"aw",@nobits
	.sectionflags	@""
	.align	16


//--------------------- .nv.shared._ZN7cutlass13device_kernelIN5flash19enable_sm80_to_sm89INS1_16FlashAttnFwdSm80INS1_25CollectiveMainloopFwdSm80ILi8ELi2ELb0EN4cute5tupleIJNS5_1CILi128EEENS7_ILi64EEENS7_ILi192EEEEEELi192ENS_10bfloat16_tEfNS_4arch4Sm80ELb0ELb1ELb1ELb0ELb1ELb0ELb1ELb1EEENS1_21CollectiveEpilogueFwdINS6_IJS8_SA_S9_EEENS6_IJNS7_ILi1EEESI_SI_EEESC_SE_Li256ELb0ELb1ELb1ELb0EEENS1_19SingleTileSchedulerILb0ELb1ELb1ELi128EEEEEEEEEvNT_6ParamsE --------------------------
	.section	.nv.shared._ZN7cutlass13device_kernelIN5flash19enable_sm80_to_sm89INS1_16FlashAttnFwdSm80INS1_25CollectiveMainloopFwdSm80ILi8ELi2ELb0EN4cute5tupleIJNS5_1CILi128EEENS7_ILi64EEENS7_ILi192EEEEEELi192ENS_10bfloat16_tEfNS_4arch4Sm80ELb0ELb1ELb1ELb0ELb1ELb0ELb1ELb1EEENS1_21CollectiveEpilogueFwdINS6_IJS8_SA_S9_EEENS6_IJNS7_ILi1EEESI_SI_EEESC_SE_Li256ELb0ELb1ELb1ELb0EEENS1_19SingleTileSchedulerILb0ELb1ELb1ELi128EEEEEEEEEvNT_6ParamsE,"aw",@nobits
	.sectionflags	@""
	.align	16


//--------------------- .nv.shared._ZN7cutlass13device_kernelIN5flash19enable_sm80_to_sm89INS1_16FlashAttnFwdSm80INS1_25CollectiveMainloopFwdSm80ILi8ELi2ELb0EN4cute5tupleIJNS5_1CILi128EEENS7_ILi64EEENS7_ILi192EEEEEELi192ENS_10bfloat16_tEfNS_4arch4Sm80ELb0ELb1ELb1ELb1ELb1ELb0ELb1ELb1EEENS1_21CollectiveEpilogueFwdINS6_IJS8_SA_S9_EEENS6_IJNS7_ILi1EEESI_SI_EEESC_SE_Li256ELb1ELb1ELb1ELb0EEENS1_36VarlenDynamicPersistentTileSchedulerILi128ELi64ELi256ELi256ELb1ELb1ELb0ELb1ELb0ELb1EEEEEEEEEvNT_6ParamsE --------------------------
	.section	.nv.shared._ZN7cutlass13device_kernelIN5flash19enable_sm80_to_sm89INS1_16FlashAttnFwdSm80INS1_25CollectiveMainloopFwdSm80ILi8ELi2ELb0EN4cute5tupleIJNS5_1CILi128EEENS7_ILi64EEENS7_ILi192EEEEEELi192ENS_10bfloat16_tEfNS_4arch4Sm80ELb0ELb1ELb1ELb1ELb1ELb0ELb1ELb1EEENS1_21CollectiveEpilogueFwdINS6_IJS8_SA_S9_EEENS6_IJNS7_ILi1EEESI_SI_EEESC_SE_Li256ELb1ELb1ELb1ELb0EEENS1_36VarlenDynamicPersistentTileSchedulerILi128ELi64ELi256ELi256ELb1ELb1ELb0ELb1ELb0ELb1EEEEEEEEEvNT_6ParamsE,"aw",@nobits
	.sectionflags	@""
	.align	16


//--------------------- .nv.shared._ZN7cutlass13device_kernelIN5flash19enable_sm80_to_sm89INS1_16FlashAttnFwdSm80INS1_25CollectiveMainloopFwdSm80ILi8ELi2ELb0EN4cute5tupleIJNS5_1CILi128EEENS7_ILi64EEENS7_ILi192EEEEEELi192ENS_10bfloat16_tEfNS_4arch4Sm80ELb0ELb1ELb1ELb1ELb1ELb1ELb1ELb1EEENS1_21CollectiveEpilogueFwdINS6_IJS8_SA_S9_EEENS6_IJNS7_ILi1EEESI_SI_EEESC_SE_Li256ELb1ELb1ELb1ELb0EEENS1_36VarlenDynamicPersistentTileSchedulerILi128ELi64ELi256ELi256ELb1ELb1ELb0ELb1ELb0ELb1EEEEEEEEEvNT_6ParamsE --------------------------
	.section	.nv.shared._ZN7cutlass13device_kernelIN5flash19enable_sm80_to_sm89INS1_16FlashAttnFwdSm80INS1_25CollectiveMainloopFwdSm80ILi8ELi2ELb0EN4cute5tupleIJNS5_1CILi128EEENS7_ILi64EEENS7_ILi192EEEEEELi192ENS_10bfloat16_tEfNS_4arch4Sm80ELb0ELb1ELb1ELb1ELb1ELb1ELb1ELb1EEENS1_21CollectiveEpilogueFwdINS6_IJS8_SA_S9_EEENS6_IJNS7_ILi1EEESI_SI_EEESC_SE_Li256ELb1ELb1ELb1ELb0EEENS1_36VarlenDynamicPersistentTileSchedulerILi128ELi64ELi256ELi256ELb1ELb1ELb0ELb1ELb0ELb1EEEEEEEEEvNT_6ParamsE,"aw",@nobits
	.sectionflags	@""
	.align	16


//--------------------- .nv.shared._ZN7cutlass13device_kernelIN5flash19enable_sm80_to_sm89INS1_16FlashAttnFwdSm80INS1_25CollectiveMainloopFwdSm80ILi8ELi2ELb0EN4cute5tupleIJNS5_1CILi128EEENS7_ILi64EEENS7_ILi192EEEEEELi192ENS_10bfloat16_tEfNS_4arch4Sm80ELb1ELb0ELb1ELb0ELb1ELb0ELb1ELb1EEENS1_21CollectiveEpilogueFwdINS6_IJS8_SA_S9_EEENS6_IJNS7_ILi1EEESI_SI_EEESC_SE_Li256ELb0ELb1ELb1ELb0EEENS1_30DynamicPersistentTileSchedulerILi256ELi256ELb1ELb1ELb0EEEEEEEEEvNT_6ParamsE --------------------------
	.section	.nv.shared._ZN7cutlass13device_kernelIN5flash19enable_sm80_to_sm89INS1_16FlashAttnFwdSm80INS1_25CollectiveMainloopFwdSm80ILi8ELi2ELb0EN4cute5tupleIJNS5_1CILi128EEENS7_ILi64EEENS7_ILi192EEEEEELi192ENS_10bfloat16_tEfNS_4arch4Sm80ELb1ELb0ELb1ELb0ELb1ELb0ELb1ELb1EEENS1_21CollectiveEpilogueFwdINS6_IJS8_SA_S9_EEENS6_IJNS7_ILi1EEESI_SI_EEESC_SE_Li256ELb0ELb1ELb1ELb0EEENS1_30DynamicPersistentTileSchedulerILi256ELi256ELb1ELb1ELb0EEEEEEEEEvNT_6ParamsE,"aw",@nobits
	.sectionflags	@""
	.align	16


//--------------------- .nv.shared._ZN7cutlass13device_kernelIN5flash19enable_sm80_to_sm89INS1_16FlashAttnFwdSm80INS1_25CollectiveMainloopFwdSm80ILi8ELi2ELb0EN4cute5tupleIJNS5_1CILi128EEENS7_ILi64EEENS7_ILi192EEEEEELi192ENS_10bfloat16_tEfNS_4arch4Sm80ELb1ELb0ELb1ELb1ELb1ELb0ELb1ELb1EEENS1_21CollectiveEpilogueFwdINS6_IJS8_SA_S9_EEENS6_IJNS7_ILi1EEESI_SI_EEESC_SE_Li256ELb1ELb1ELb1ELb0EEENS1_36VarlenDynamicPersistentTileSchedulerILi128ELi64ELi256ELi256ELb1ELb1ELb0ELb1ELb1ELb1EEEEEEEEEvNT_6ParamsE --------------------------
	.section	.nv.shared._ZN7cutlass13device_kernelIN5flash19enable_sm80_to_sm89INS1_16FlashAttnFwdSm80INS1_25CollectiveMainloopFwdSm80ILi8ELi2ELb0EN4cute5tupleIJNS5_1CILi128EEENS7_ILi64EEENS7_ILi192EEEEEELi192ENS_10bfloat16_tEfNS_4arch4Sm80ELb1ELb0ELb1ELb1ELb1ELb0ELb1ELb1EEENS1_21CollectiveEpilogueFwdINS6_IJS8_SA_S9_EEENS6_IJNS7_ILi1EEESI_SI_EEESC_SE_Li256ELb1ELb1ELb1ELb0EEENS1_36VarlenDynamicPersistentTileSchedulerILi128ELi64ELi256ELi256ELb1ELb1ELb0ELb1ELb1ELb1EEEEEEEEEvNT_6ParamsE,"aw",@nobits
	.sectionflags	@""
	.align	16


//--------------------- .nv.shared._ZN7cutlass13device_kernelIN5flash19enable_sm80_to_sm89INS1_16FlashAttnFwdSm80INS1_25CollectiveMainloopFwdSm80ILi8ELi2ELb0EN4cute5tupleIJNS5_1CILi128EEENS7_ILi64EEENS7_ILi192EEEEEELi192ENS_10bfloat16_tEfNS_4arch4Sm80ELb1ELb0ELb1ELb1ELb1ELb1ELb1ELb1EEENS1_21CollectiveEpilogueFwdINS6_IJS8_SA_S9_EEENS6_IJNS7_ILi1EEESI_SI_EEESC_SE_Li256ELb1ELb1ELb1ELb0EEENS1_36VarlenDynamicPersistentTileSchedulerILi128ELi64ELi256ELi256ELb1ELb1ELb0ELb1ELb1ELb1EEEEEEEEEvNT_6ParamsE --------------------------
	.section	.nv.shared._ZN7cutlass13device_kernelIN5flash19enable_sm80_to_sm89INS1_16FlashAttnFwdSm80INS1_25CollectiveMainloopFwdSm80ILi8ELi2ELb0EN4cute5tupleIJNS5_1CILi128EEENS7_ILi64EEENS7_ILi192EEEEEELi192ENS_10bfloat16_tEfNS_4arch4Sm80ELb1ELb0ELb1ELb1ELb1ELb1ELb1ELb1EEENS1_21CollectiveEpilogueFwdINS6_IJS8_SA_S9_EEENS6_IJNS7_ILi1EEESI_SI_EEESC_SE_Li256ELb1ELb1ELb1ELb0EEENS1_36VarlenDynamicPersistentTileSchedulerILi128ELi64ELi256ELi256ELb1ELb1ELb0ELb1ELb1ELb1EEEEEEEEEvNT_6ParamsE,"aw",@nobits
	.sectionflags	@""
	.align	16


//--------------------- .nv.shared._ZN7cutlass13device_kernelIN5flash19enable_sm80_to_sm89INS1_16FlashAttnFwdSm80INS1_25CollectiveMainloopFwdSm80ILi8ELi1ELb0EN4cute5tupleIJNS5_1CILi128EEENS7_ILi64EEENS7_ILi192EEEEEELi192ENS_10bfloat16_tEfNS_4arch4Sm80ELb0ELb0ELb0ELb0ELb1ELb0ELb1ELb1EEENS1_21CollectiveEpilogueFwdINS6_IJS8_SA_S9_EEENS6_IJNS7_ILi1EEESI_SI_EEESC_SE_Li256ELb0ELb1ELb1ELb0EEENS1_19SingleTileSchedulerILb0ELb1ELb1ELi128EEEEEEEEEvNT_6ParamsE --------------------------
	.section	.nv.shared._ZN7cutlass13device_kernelIN5flash19enable_sm80_to_sm89INS1_16FlashAttnFwdSm80INS1_25CollectiveMainloopFwdSm80ILi8ELi1ELb0EN4cute5tupleIJNS5_1CILi128EEENS7_ILi64EEENS7_ILi192EEEEEELi192ENS_10bfloat16_tEfNS_4arch4Sm80ELb0ELb0ELb0ELb0ELb1ELb0ELb1ELb1EEENS1_21CollectiveEpilogueFwdINS6_IJS8_SA_S9_EEENS6_IJNS7_ILi1EEESI_SI_EEESC_SE_Li256ELb0ELb1ELb1ELb0EEENS1_19SingleTileSchedulerILb0ELb1ELb1ELi128EEEEEEEEEvNT_6ParamsE,"aw",@nobits
	.sectionflags	@""
	.align	16


//--------------------- .nv.shared._ZN7cutlass13device_kernelIN5flash19enable_sm80_to_sm89INS1_16FlashAttnFwdSm80INS1_25CollectiveMainloopFwdSm80ILi8ELi1ELb0EN4cute5tupleIJNS5_1CILi128EEENS7_ILi64EEENS7_ILi192EEEEEELi192ENS_10bfloat16_tEfNS_4arch4Sm80ELb0ELb0ELb0ELb1ELb1ELb0ELb1ELb1EEENS1_21CollectiveEpilogueFwdINS6_IJS8_SA_S9_EEENS6_IJNS7_ILi1EEESI_SI_EEESC_SE_Li256ELb1ELb1ELb1ELb0EEENS1_36VarlenDynamicPersistentTileSchedulerILi128ELi64ELi256ELi256ELb1ELb1ELb0ELb0ELb1ELb1EEEEEEEEEvNT_6ParamsE --------------------------
	.section	.nv.shared._ZN7cutlass13device_kernelIN5flash19enable_sm80_to_sm89INS1_16FlashAttnFwdSm80INS1_25CollectiveMainloopFwdSm80ILi8ELi1ELb0EN4cute5tupleIJNS5_1CILi128EEENS7_ILi64EEENS7_ILi192EEEEEELi192ENS_10bfloat16_tEfNS_4arch4Sm80ELb0ELb0ELb0ELb1ELb1ELb0ELb1ELb1EEENS1_21CollectiveEpilogueFwdINS6_IJS8_SA_S9_EEENS6_IJNS7_ILi1EEESI_SI_EEESC_SE_Li256ELb1ELb1ELb1ELb0EEENS1_36VarlenDynamicPersistentTileSchedulerILi128ELi64ELi256ELi256ELb1ELb1ELb0ELb0ELb1ELb1EEEEEEEEEvNT_6ParamsE,"aw",@nobits
	.sectionflags	@""
	.align	16


//--------------------- .nv.shared._ZN7cutlass13device_kernelIN5flash19enable_sm80_to_sm89INS1_16FlashAttnFwdSm80INS1_25CollectiveMainloopFwdSm80ILi8ELi1ELb0EN4cute5tupleIJNS5_1CILi128EEENS7_ILi64EEENS7_ILi192EEEEEELi192ENS_10bfloat16_tEfNS_4arch4Sm80ELb0ELb0ELb0ELb1ELb1ELb1ELb1ELb1EEENS1_21CollectiveEpilogueFwdINS6_IJS8_SA_S9_EEENS6_IJNS7_ILi1EEESI_SI_EEESC_SE_Li256ELb1ELb1ELb1ELb0EEENS1_36VarlenDynamicPersistentTileSchedulerILi128ELi64ELi256ELi256ELb1ELb1ELb0ELb0ELb1ELb1EEEEEEEEEvNT_6ParamsE --------------------------
	.section	.nv.shared._ZN7cutlass13device_kernelIN5flash19enable_sm80_to_sm89INS1_16FlashAttnFwdSm80INS1_25CollectiveMainloopFwdSm80ILi8ELi1ELb0EN4cute5tupleIJNS5_1CILi128EEENS7_ILi64EEENS7_ILi192EEEEEELi192ENS_10bfloat16_tEfNS_4arch4Sm80ELb0ELb0ELb0ELb1ELb1ELb1ELb1ELb1EEENS1_21CollectiveEpilogueFwdINS6_IJS8_SA_S9_EEENS6_IJNS7_ILi1EEESI_SI_EEESC_SE_Li256ELb1ELb1ELb1ELb0EEENS1_36VarlenDynamicPersistentTileSchedulerILi128ELi64ELi256ELi256ELb1ELb1ELb0ELb0ELb1ELb1EEEEEEEEEvNT_6ParamsE,"aw",@nobits
	.sectionflags	@""
	.align	16


//--------------------- .nv.shared._ZN7cutlass13device_kernelIN5flash19enable_sm80_to_sm89INS1_16FlashAttnFwdSm80INS1_25CollectiveMainloopFwdSm80ILi8ELi1ELb0EN4cute5tupleIJNS5_1CILi128EEENS7_ILi64EEENS7_ILi192EEEEEELi192ENS_10bfloat16_tEfNS_4arch4Sm80ELb0ELb1ELb0ELb0ELb1ELb0ELb1ELb1EEENS1_21CollectiveEpilogueFwdINS6_IJS8_SA_S9_EEENS6_IJNS7_ILi1EEESI_SI_EEESC_SE_Li256ELb0ELb1ELb1ELb0EEENS1_19SingleTileSchedulerILb0ELb1ELb1ELi128EEEEEEEEEvNT_6ParamsE --------------------------
	.section	.nv.shared._ZN7cutlass13device_kernelIN5flash19enable_sm80_to_sm89INS1_16FlashAttnFwdSm80INS1_25CollectiveMainloopFwdSm80ILi8ELi1ELb0EN4cute5tupleIJNS5_1CILi128EEENS7_ILi64EEENS7_ILi192EEEEEELi192ENS_10bfloat16_tEfNS_4arch4Sm80ELb0ELb1ELb0ELb0ELb1ELb0ELb1ELb1EEENS1_21CollectiveEpilogueFwdINS6_IJS8_SA_S9_EEENS6_IJNS7_ILi1EEESI_SI_EEESC_SE_Li256ELb0ELb1ELb1ELb0EEENS1_19SingleTileSchedulerILb0ELb1ELb1ELi128EEEEEEEEEvNT_6ParamsE,"aw",@nobits
	.sectionflags	@""
	.align	16


//--------------------- .nv.shared._ZN7cutlass13device_kernelIN5flash19enable_sm80_to_sm89INS1_16FlashAttnFwdSm80INS1_25CollectiveMainloopFwdSm80ILi8ELi1ELb0EN4cute5tupleIJNS5_1CILi128EEENS7_ILi64EEENS7_ILi192EEEEEELi192ENS_10bfloat16_tEfNS_4arch4Sm80ELb0ELb1ELb0ELb1ELb1ELb0ELb1ELb1EEENS1_21CollectiveEpilogueFwdINS6_IJS8_SA_S9_EEENS6_IJNS7_ILi1EEESI_SI_EEESC_SE_Li256ELb1ELb1ELb1ELb0EEENS1_36VarlenDynamicPersistentTileSchedulerILi128ELi64ELi256ELi256ELb1ELb1ELb0ELb1ELb0ELb1EEEEEEEEEvNT_6ParamsE --------------------------
	.section	.nv.shared._ZN7cutlass13device_kernelIN5flash19enable_sm80_to_sm89INS1_16FlashAttnFwdSm80INS1_25CollectiveMainloopFwdSm80ILi8ELi1ELb0EN4cute5tupleIJNS5_1CILi128EEENS7_ILi64EEENS7_ILi192EEEEEELi192ENS_10bfloat16_tEfNS_4arch4Sm80ELb0ELb1ELb0ELb1ELb1ELb0ELb1ELb1EEENS1_21CollectiveEpilogueFwdINS6_IJS8_SA_S9_EEENS6_IJNS7_ILi1EEESI_SI_EEESC_SE_Li256ELb1ELb1ELb1ELb0EEENS1_36VarlenDynamicPersistentTileSchedulerILi128ELi64ELi256ELi256ELb1ELb1ELb0ELb1ELb0ELb1EEEEEEEEEvNT_6ParamsE,"aw",@nobits
	.sectionflags	@""
	.align	16


//--------------------- .nv.shared._ZN7cutlass13device_kernelIN5flash19enable_sm80_to_sm89INS1_16FlashAttnFwdSm80INS1_25CollectiveMainloopFwdSm80ILi8ELi1ELb0EN4cute5tupleIJNS5_1CILi128EEENS7_ILi64EEENS7_ILi192EEEEEELi192ENS_10bfloat16_tEfNS_4arch4Sm80ELb0ELb1ELb0ELb1ELb1ELb1ELb1ELb1EEENS1_21CollectiveEpilogueFwdINS6_IJS8_SA_S9_EEENS6_IJNS7_ILi1EEESI_SI_EEESC_SE_Li256ELb1ELb1ELb1ELb0EEENS1_36VarlenDynamicPersistentTileSchedulerILi128ELi64ELi256ELi256ELb1ELb1ELb0ELb1ELb0ELb1EEEEEEEEEvNT_6ParamsE --------------------------
	.section	.nv.shared._ZN7cutlass13device_kernelIN5flash19enable_sm80_to_sm89INS1_16FlashAttnFwdSm80INS1_25CollectiveMainloopFwdSm80ILi8ELi1ELb0EN4cute5tupleIJNS5_1CILi128EEENS7_ILi64EEENS7_ILi192EEEEEELi192ENS_10bfloat16_tEfNS_4arch4Sm80ELb0ELb1ELb0ELb1ELb1ELb1ELb1ELb1EEENS1_21CollectiveEpilogueFwdINS6_IJS8_SA_S9_EEENS6_IJNS7_ILi1EEESI_SI_EEESC_SE_Li256ELb1ELb1ELb1ELb0EEENS1_36VarlenDynamicPersistentTileSchedulerILi128ELi64ELi256ELi256ELb1ELb1ELb0ELb1ELb0ELb1EEEEEEEEEvNT_6ParamsE,"aw",@nobits
	.sectionflags	@""
	.align	16


//--------------------- .nv.shared._ZN7cutlass13device_kernelIN5flash19enable_sm80_to_sm89INS1_16FlashAttnFwdSm80INS1_25CollectiveMainloopFwdSm80ILi8ELi1ELb0EN4cute5tupleIJNS5_1CILi128EEENS7_ILi64EEENS7_ILi192EEEEEELi192ENS_10bfloat16_tEfNS_4arch4Sm80ELb1ELb0ELb0ELb0ELb1ELb0ELb1ELb1EEENS1_21CollectiveEpilogueFwdINS6_IJS8_SA_S9_EEENS6_IJNS7_ILi1EEESI_SI_EEESC_SE_Li256ELb0ELb1ELb1ELb0EEENS1_30DynamicPersistentTileSchedulerILi256ELi256ELb1ELb1ELb0EEEEEEEEEvNT_6ParamsE --------------------------
	.section	.nv.shared._ZN7cutlass13device_kernelIN5flash19enable_sm80_to_sm89INS1_16FlashAttnFwdSm80INS1_25CollectiveMainloopFwdSm80ILi8ELi1ELb0EN4cute5tupleIJNS5_1CILi128EEENS7_ILi64EEENS7_ILi192EEEEEELi192ENS_10bfloat16_tEfNS_4arch4Sm80ELb1ELb0ELb0ELb0ELb1ELb0ELb1ELb1EEENS1_21CollectiveEpilogueFwdINS6_IJS8_SA_S9_EEENS6_IJNS7_ILi1EEESI_SI_EEESC_SE_Li256ELb0ELb1ELb1ELb0EEENS1_30DynamicPersistentTileSchedulerILi256ELi256ELb1ELb1ELb0EEEEEEEEEvNT_6ParamsE,"aw",@nobits
	.sectionflags	@""
	.align	16


//--------------------- .nv.shared._ZN7cutlass13device_kernelIN5flash19enable_sm80_to_sm89INS1_16FlashAttnFwdSm80INS1_25CollectiveMainloopFwdSm80ILi8ELi1ELb0EN4cute5tupleIJNS5_1CILi128EEENS7_ILi64EEENS7_ILi192EEEEEELi192ENS_10bfloat16_tEfNS_4arch4Sm80ELb1ELb0ELb0ELb1ELb1ELb0ELb1ELb1EEENS1_21CollectiveEpilogueFwdINS6_IJS8_SA_S9_EEENS6_IJNS7_ILi1EEESI_SI_EEESC_SE_Li256ELb1ELb1ELb1ELb0EEENS1_36VarlenDynamicPersistentTileSchedulerILi128ELi64ELi256ELi256ELb1ELb1ELb0ELb1ELb1ELb1EEEEEEEEEvNT_6ParamsE --------------------------
	.section	.nv.shared._ZN7cutlass13device_kernelIN5flash19enable_sm80_to_sm89INS1_16FlashAttnFwdSm80INS1_25CollectiveMainloopFwdSm80ILi8ELi1ELb0EN4cute5tupleIJNS5_1CILi128EEENS7_ILi64EEENS7_ILi192EEEEEELi192ENS_10bfloat16_tEfNS_4arch4Sm80ELb1ELb0ELb0ELb1ELb1ELb0ELb1ELb1EEENS1_21CollectiveEpilogueFwdINS6_IJS8_SA_S9_EEENS6_IJNS7_ILi1EEESI_SI_EEESC_SE_Li256ELb1ELb1ELb1ELb0EEENS1_36VarlenDynamicPersistentTileSchedulerILi128ELi64ELi256ELi256ELb1ELb1ELb0ELb1ELb1ELb1EEEEEEEEEvNT_6ParamsE,"aw",@nobits
	.sectionflags	@""
	.align	16


//--------------------- .nv.shared._ZN7cutlass13device_kernelIN5flash19enable_sm80_to_sm89INS1_16FlashAttnFwdSm80INS1_25CollectiveMainloopFwdSm80ILi8ELi1ELb0EN4cute5tupleIJNS5_1CILi128EEENS7_ILi64EEENS7_ILi192EEEEEELi192ENS_10bfloat16_tEfNS_4arch4Sm80ELb1ELb0ELb0ELb1ELb1ELb1ELb1ELb1EEENS1_21CollectiveEpilogueFwdINS6_IJS8_SA_S9_EEENS6_IJNS7_ILi1EEESI_SI_EEESC_SE_Li256ELb1ELb1ELb1ELb0EEENS1_36VarlenDynamicPersistentTileSchedulerILi128ELi64ELi256ELi256ELb1ELb1ELb0ELb1ELb1ELb1EEEEEEEEEvNT_6ParamsE --------------------------
	.section	.nv.shared._ZN7cutlass13device_kernelIN5flash19enable_sm80_to_sm89INS1_16FlashAttnFwdSm80INS1_25CollectiveMainloopFwdSm80ILi8ELi1ELb0EN4cute5tupleIJNS5_1CILi128EEENS7_ILi64EEENS7_ILi192EEEEEELi192ENS_10bfloat16_tEfNS_4arch4Sm80ELb1ELb0ELb0ELb1ELb1ELb1ELb1ELb1EEENS1_21CollectiveEpilogueFwdINS6_IJS8_SA_S9_EEENS6_IJNS7_ILi1EEESI_SI_EEESC_SE_Li256ELb1ELb1ELb1ELb0EEENS1_36VarlenDynamicPersistentTileSchedulerILi128ELi64ELi256ELi256ELb1ELb1ELb0ELb1ELb1ELb1EEEEEEEEEvNT_6ParamsE,"aw",@nobits
	.sectionflags	@""
	.align	16


//--------------------- .nv.shared._ZN7cutlass13device_kernelIN5flash19enable_sm80_to_sm89INS1_16FlashAttnFwdSm80INS1_25CollectiveMainloopFwdSm80ILi8ELi2ELb0EN4cute5tupleIJNS5_1CILi128EEENS7_ILi64EEENS7_ILi192EEEEEELi192ENS_10bfloat16_tEfNS_4arch4Sm80ELb0ELb0ELb0ELb0ELb1ELb0ELb1ELb1EEENS1_21CollectiveEpilogueFwdINS6_IJS8_SA_S9_EEENS6_IJNS7_ILi1EEESI_SI_EEESC_SE_Li256ELb0ELb1ELb1ELb0EEENS1_19SingleTileSchedulerILb0ELb1ELb1ELi128EEEEEEEEEvNT_6ParamsE --------------------------
	.section	.nv.shared._ZN7cutlass13device_kernelIN5flash19enable_sm80_to_sm89INS1_16FlashAttnFwdSm80INS1_25CollectiveMainloopFwdSm80ILi8ELi2ELb0EN4cute5tupleIJNS5_1CILi128EEENS7_ILi64EEENS7_ILi192EEEEEELi192ENS_10bfloat16_tEfNS_4arch4Sm80ELb0ELb0ELb0ELb0ELb1ELb0ELb1ELb1EEENS1_21CollectiveEpilogueFwdINS6_IJS8_SA_S9_EEENS6_IJNS7_ILi1EEESI_SI_EEESC_SE_Li256ELb0ELb1ELb1ELb0EEENS1_19SingleTileSchedulerILb0ELb1ELb1ELi128EEEEEEEEEvNT_6ParamsE,"aw",@nobits
	.sectionflags	@""
	.align	16


//--------------------- .nv.shared._ZN7cutlass13device_kernelIN5flash19enable_sm80_to_sm89INS1_16FlashAttnFwdSm80INS1_25CollectiveMainloopFwdSm80ILi8ELi2ELb0EN4cute5tupleIJNS5_1CILi128EEENS7_ILi64EEENS7_ILi192EEEEEELi192ENS_10bfloat16_tEfNS_4arch4Sm80ELb0ELb0ELb0ELb1ELb1ELb0ELb1ELb1EEENS1_21CollectiveEpilogueFwdINS6_IJS8_SA_S9_EEENS6_IJNS7_ILi1EEESI_SI_EEESC_SE_Li256ELb1ELb1ELb1ELb0EEENS1_36VarlenDynamicPersistentTileSchedulerILi128ELi64ELi256ELi256ELb1ELb1ELb0ELb0ELb1ELb1EEEEEEEEEvNT_6ParamsE --------------------------
	.section	.nv.shared._ZN7cutlass13device_kernelIN5flash19enable_sm80_to_sm89INS1_16FlashAttnFwdSm80INS1_25CollectiveMainloopFwdSm80ILi8ELi2ELb0EN4cute5tupleIJNS5_1CILi128EEENS7_ILi64EEENS7_ILi192EEEEEELi192ENS_10bfloat16_tEfNS_4arch4Sm80ELb0ELb0ELb0ELb1ELb1ELb0ELb1ELb1EEENS1_21CollectiveEpilogueFwdINS6_IJS8_SA_S9_EEENS6_IJNS7_ILi1EEESI_SI_EEESC_SE_Li256ELb1ELb1ELb1ELb0EEENS1_36VarlenDynamicPersistentTileSchedulerILi128ELi64ELi256ELi256ELb1ELb1ELb0ELb0ELb1ELb1EEEEEEEEEvNT_6ParamsE,"aw",@nobits
	.sectionflags	@""
	.align	16


//--------------------- .nv.shared._ZN7cutlass13device_kernelIN5flash19enable_sm80_to_sm89INS1_16FlashAttnFwdSm80INS1_25CollectiveMainloopFwdSm80ILi8ELi2ELb0EN4cute5tupleIJNS5_1CILi128EEENS7_ILi64EEENS7_ILi192EEEEEELi192ENS_10bfloat16_tEfNS_4arch4Sm80ELb0ELb0ELb0ELb1ELb1ELb1ELb1ELb1EEENS1_21CollectiveEpilogueFwdINS6_IJS8_SA_S9_EEENS6_IJNS7_ILi1EEESI_SI_EEESC_SE_Li256ELb1ELb1ELb1ELb0EEENS1_36VarlenDynamicPersistentTileSchedulerILi128ELi64ELi256ELi256ELb1ELb1ELb0ELb0ELb1ELb1EEEEEEEEEvNT_6ParamsE --------------------------
	.section	.nv.shared._ZN7cutlass13device_kernelIN5flash19enable_sm80_to_sm89INS1_16FlashAttnFwdSm80INS1_25CollectiveMainloopFwdSm80ILi8ELi2ELb0EN4cute5tupleIJNS5_1CILi128EEENS7_ILi64EEENS7_ILi192EEEEEELi192ENS_10bfloat16_tEfNS_4arch4Sm80ELb0ELb0ELb0ELb1ELb1ELb1ELb1ELb1EEENS1_21CollectiveEpilogueFwdINS6_IJS8_SA_S9_EEENS6_IJNS7_ILi1EEESI_SI_EEESC_SE_Li256ELb1ELb1ELb1ELb0EEENS1_36VarlenDynamicPersistentTileSchedulerILi128ELi64ELi256ELi256ELb1ELb1ELb0ELb0ELb1ELb1EEEEEEEEEvNT_6ParamsE,"aw",@nobits
	.sectionflags	@""
	.align	16


//--------------------- .nv.shared._ZN7cutlass13device_kernelIN5flash19enable_sm80_to_sm89INS1_16FlashAttnFwdSm80INS1_25CollectiveMainloopFwdSm80ILi8ELi2ELb0EN4cute5tupleIJNS5_1CILi128EEENS7_ILi64EEENS7_ILi192EEEEEELi192ENS_10bfloat16_tEfNS_4arch4Sm80ELb0ELb1ELb0ELb0ELb1ELb0ELb1ELb1EEENS1_21CollectiveEpilogueFwdINS6_IJS8_SA_S9_EEENS6_IJNS7_ILi1EEESI_SI_EEESC_SE_Li256ELb0ELb1ELb1ELb0EEENS1_19SingleTileSchedulerILb0ELb1ELb1ELi128EEEEEEEEEvNT_6ParamsE --------------------------
	.section	.nv.shared._ZN7cutlass13device_kernelIN5flash19enable_sm80_to_sm89INS1_16FlashAttnFwdSm80INS1_25CollectiveMainloopFwdSm80ILi8ELi2ELb0EN4cute5tupleIJNS5_1CILi128EEENS7_ILi64EEENS7_ILi192EEEEEELi192ENS_10bfloat16_tEfNS_4arch4Sm80ELb0ELb1ELb0ELb0ELb1ELb0ELb1ELb1EEENS1_21CollectiveEpilogueFwdINS6_IJS8_SA_S9_EEENS6_IJNS7_ILi1EEESI_SI_EEESC_SE_Li256ELb0ELb1ELb1ELb0EEENS1_19SingleTileSchedulerILb0ELb1ELb1ELi128EEEEEEEEEvNT_6ParamsE,"aw",@nobits
	.sectionflags	@""
	.align	16


//--------------------- .nv.shared._ZN7cutlass13device_kernelIN5flash19enable_sm80_to_sm89INS1_16FlashAttnFwdSm80INS1_25CollectiveMainloopFwdSm80ILi8ELi2ELb0EN4cute5tupleIJNS5_1CILi128EEENS7_ILi64EEENS7_ILi192EEEEEELi192ENS_10bfloat16_tEfNS_4arch4Sm80ELb0ELb1ELb0ELb1ELb1ELb0ELb1ELb1EEENS1_21CollectiveEpilogueFwdINS6_IJS8_SA_S9_EEENS6_IJNS7_ILi1EEESI_SI_EEESC_SE_Li256ELb1ELb1ELb1ELb0EEENS1_36VarlenDynamicPersistentTileSchedulerILi128ELi64ELi256ELi256ELb1ELb1ELb0ELb1ELb0ELb1EEEEEEEEEvNT_6ParamsE --------------------------
	.section	.nv.shared._ZN7cutlass13device_kernelIN5flash19enable_sm80_to_sm89INS1_16FlashAttnFwdSm80INS1_25CollectiveMainloopFwdSm80ILi8ELi2ELb0EN4cute5tupleIJNS5_1CILi128EEENS7_ILi64EEENS7_ILi192EEEEEELi192ENS_10bfloat16_tEfNS_4arch4Sm80ELb0ELb1ELb0ELb1ELb1ELb0ELb1ELb1EEENS1_21CollectiveEpilogueFwdINS6_IJS8_SA_S9_EEENS6_IJNS7_ILi1EEESI_SI_EEESC_SE_Li256ELb1ELb1ELb1ELb0EEENS1_36VarlenDynamicPersistentTileSchedulerILi128ELi64ELi256ELi256ELb1ELb1ELb0ELb1ELb0ELb1EEEEEEEEEvNT_6ParamsE,"aw",@nobits
	.sectionflags	@""
	.align	16


//--------------------- .nv.shared._ZN7cutlass13device_kernelIN5flash19enable_sm80_to_sm89INS1_16FlashAttnFwdSm80INS1_25CollectiveMainloopFwdSm80ILi8ELi2ELb0EN4cute5tupleIJNS5_1CILi128EEENS7_ILi64EEENS7_ILi192EEEEEELi192ENS_10bfloat16_tEfNS_4arch4Sm80ELb0ELb1ELb0ELb1ELb1ELb1ELb1ELb1EEENS1_21CollectiveEpilogueFwdINS6_IJS8_SA_S9_EEENS6_IJNS7_ILi1EEESI_SI_EEESC_SE_Li256ELb1ELb1ELb1ELb0EEENS1_36VarlenDynamicPersistentTileSchedulerILi128ELi64ELi256ELi256ELb1ELb1ELb0ELb1ELb0ELb1EEEEEEEEEvNT_6ParamsE --------------------------
	.section	.nv.shared._ZN7cutlass13device_kernelIN5flash19enable_sm80_to_sm89INS1_16FlashAttnFwdSm80INS1_25CollectiveMainloopFwdSm80ILi8ELi2ELb0EN4cute5tupleIJNS5_1CILi128EEENS7_ILi64EEENS7_ILi192EEEEEELi192ENS_10bfloat16_tEfNS_4arch4Sm80ELb0ELb1ELb0ELb1ELb1ELb1ELb1ELb1EEENS1_21CollectiveEpilogueFwdINS6_IJS8_SA_S9_EEENS6_IJNS7_ILi1EEESI_SI_EEESC_SE_Li256ELb1ELb1ELb1ELb0EEENS1_36VarlenDynamicPersistentTileSchedulerILi128ELi64ELi256ELi256ELb1ELb1ELb0ELb1ELb0ELb1EEEEEEEEEvNT_6ParamsE,"aw",@nobits
	.sectionflags	@""
	.align	16


//--------------------- .nv.shared._ZN7cutlass13device_kernelIN5flash19enable_sm80_to_sm89INS1_16FlashAttnFwdSm80INS1_25CollectiveMainloopFwdSm80ILi8ELi2ELb0EN4cute5tupleIJNS5_1CILi128EEENS7_ILi64EEENS7_ILi192EEEEEELi192ENS_10bfloat16_tEfNS_4arch4Sm80ELb1ELb0ELb0ELb0ELb1ELb0ELb1ELb1EEENS1_21CollectiveEpilogueFwdINS6_IJS8_SA_S9_EEENS6_IJNS7_ILi1EEESI_SI_EEESC_SE_Li256ELb0ELb1ELb1ELb0EEENS1_30DynamicPersistentTileSchedulerILi256ELi256ELb1ELb1ELb0EEEEEEEEEvNT_6ParamsE --------------------------
	.section	.nv.shared._ZN7cutlass13device_kernelIN5flash19enable_sm80_to_sm89INS1_16FlashAttnFwdSm80INS1_25CollectiveMainloopFwdSm80ILi8ELi2ELb0EN4cute5tupleIJNS5_1CILi128EEENS7_ILi64EEENS7_ILi192EEEEEELi192ENS_10bfloat16_tEfNS_4arch4Sm80ELb1ELb0ELb0ELb0ELb1ELb0ELb1ELb1EEENS1_21CollectiveEpilogueFwdINS6_IJS8_SA_S9_EEENS6_IJNS7_ILi1EEESI_SI_EEESC_SE_Li256ELb0ELb1ELb1ELb0EEENS1_30DynamicPersistentTileSchedulerILi256ELi256ELb1ELb1ELb0EEEEEEEEEvNT_6ParamsE,"aw",@nobits
	.sectionflags	@""
	.align	16


//--------------------- .nv.shared._ZN7cutlass13device_kernelIN5flash19enable_sm80_to_sm89INS1_16FlashAttnFwdSm80INS1_25CollectiveMainloopFwdSm80ILi8ELi2ELb0EN4cute5tupleIJNS5_1CILi128EEENS7_ILi64EEENS7_ILi192EEEEEELi192ENS_10bfloat16_tEfNS_4arch4Sm80ELb1ELb0ELb0ELb1ELb1ELb0ELb1ELb1EEENS1_21CollectiveEpilogueFwdINS6_IJS8_SA_S9_EEENS6_IJNS7_ILi1EEESI_SI_EEESC_SE_Li256ELb1ELb1ELb1ELb0EEENS1_36VarlenDynamicPersistentTileSchedulerILi128ELi64ELi256ELi256ELb1ELb1ELb0ELb1ELb1ELb1EEEEEEEEEvNT_6ParamsE --------------------------
	.section	.nv.shared._ZN7cutlass13device_kernelIN5flash19enable_sm80_to_sm89INS1_16FlashAttnFwdSm80INS1_25CollectiveMainloopFwdSm80ILi8ELi2ELb0EN4cute5tupleIJNS5_1CILi128EEENS7_ILi64EEENS7_ILi192EEEEEELi192ENS_10bfloat16_tEfNS_4arch4Sm80ELb1ELb0ELb0ELb1ELb1ELb0ELb1ELb1EEENS1_21CollectiveEpilogueFwdINS6_IJS8_SA_S9_EEENS6_IJNS7_ILi1EEESI_SI_EEESC_SE_Li256ELb1ELb1ELb1ELb0EEENS1_36VarlenDynamicPersistentTileSchedulerILi128ELi64ELi256ELi256ELb1ELb1ELb0ELb1ELb1ELb1EEEEEEEEEvNT_6ParamsE,"aw",@nobits
	.sectionflags	@""
	.align	16


//--------------------- .nv.shared._ZN7cutlass13device_kernelIN5flash19enable_sm80_to_sm89INS1_16FlashAttnFwdSm80INS1_25CollectiveMainloopFwdSm80ILi8ELi2ELb0EN4cute5tupleIJNS5_1CILi128EEENS7_ILi64EEENS7_ILi192EEEEEELi192ENS_10bfloat16_tEfNS_4arch4Sm80ELb1ELb0ELb0ELb1ELb1ELb1ELb1ELb1EEENS1_21CollectiveEpilogueFwdINS6_IJS8_SA_S9_EEENS6_IJNS7_ILi1EEESI_SI_EEESC_SE_Li256ELb1ELb1ELb1ELb0EEENS1_36VarlenDynamicPersistentTileSchedulerILi128ELi64ELi256ELi256ELb1ELb1ELb0ELb1ELb1ELb1EEEEEEEEEvNT_6ParamsE --------------------------
	.section	.nv.shared._ZN7cutlass13device_kernelIN5flash19enable_sm80_to_sm89INS1_16FlashAttnFwdSm80INS1_25CollectiveMainloopFwdSm80ILi8ELi2ELb0EN4cute5tupleIJNS5_1CILi128EEENS7_ILi64EEENS7_ILi192EEEEEELi192ENS_10bfloat16_tEfNS_4arch4Sm80ELb1ELb0ELb0ELb1ELb1ELb1ELb1ELb1EEENS1_21CollectiveEpilogueFwdINS6_IJS8_SA_S9_EEENS6_IJNS7_ILi1EEESI_SI_EEESC_SE_Li256ELb1ELb1ELb1ELb0EEENS1_36VarlenDynamicPersistentTileSchedulerILi128ELi64ELi256ELi256ELb1ELb1ELb0ELb1ELb1ELb1EEEEEEEEEvNT_6ParamsE,"aw",@nobits
	.sectionflags	@""
	.align	16
